	.target	sm_90a

	.elftype	@"ET_EXEC"


//--------------------- .note.nv.tkinfo           --------------------------
	.section	.note.nv.tkinfo,"",@"SHT_NOTE"
	.sectionflags	@"SHF_NOTE_NV_TKINFO"
	.tkinfo
        /*0018*/ 	.word	0x00000002
        /*0030*/ 	.string	""
        /*0030*/ 	.string	"ptxas"
        /*0030*/ 	.string	"Cuda compilation tools, release 13.0, V13.0.88"
        /*0030*/ 	.string	"Build cuda_13.0.r13.0/compiler.36424714_0"
        /*0030*/ 	.string	"-arch sm_90a -m 64 "



//--------------------- .note.nv.cuinfo           --------------------------
	.section	.note.nv.cuinfo,"",@"SHT_NOTE"
	.sectionflags	@"SHF_NOTE_NV_CUINFO"
        /*0018*/ 	.short	0x0002
        /*001a*/ 	.short	0x005a
        /*001c*/ 	.short	0x0082
	.zero		2


//--------------------- .nv.info                  --------------------------
	.section	.nv.info,"",@"SHT_CUDA_INFO"
	.align	4


	//----- nvinfo : EIATTR_REGCOUNT
	.align		4
        /*0000*/ 	.byte	0x04, 0x2f
        /*0002*/ 	.short	(.L_12 - .L_11)
	.align		4
.L_11:
        /*0004*/ 	.word	index@(_ZN5flash16flash_fwd_kernelI23Flash_fwd_kernel_traitsILi64ELi128ELi64ELi4ELb0ELb0EN7cutlass10bfloat16_tE19Flash_kernel_traitsILi64ELi128ELi64ELi4ES3_EELb0ELb1ELb0ELb1ELb0ELb0ELb1ELb0EEEvNS_16Flash_fwd_paramsE)
        /*0008*/ 	.word	0x000000ff


	//----- nvinfo : EIATTR_FRAME_SIZE
	.align		4
.L_12:
        /*000c*/ 	.byte	0x04, 0x11
        /*000e*/ 	.short	(.L_14 - .L_13)
	.align		4
.L_13:
        /*0010*/ 	.word	index@(_ZN5flash16flash_fwd_kernelI23Flash_fwd_kernel_traitsILi64ELi128ELi64ELi4ELb0ELb0EN7cutlass10bfloat16_tE19Flash_kernel_traitsILi64ELi128ELi64ELi4ES3_EELb0ELb1ELb0ELb1ELb0ELb0ELb1ELb0EEEvNS_16Flash_fwd_paramsE)
        /*0014*/ 	.word	0x00000078


	//----- nvinfo : EIATTR_REGCOUNT
	.align		4
.L_14:
        /*0018*/ 	.byte	0x04, 0x2f
        /*001a*/ 	.short	(.L_16 - .L_15)
	.align		4
.L_15:
        /*001c*/ 	.word	index@(_ZN5flash16flash_fwd_kernelI23Flash_fwd_kernel_traitsILi64ELi128ELi64ELi4ELb0ELb0EN7cutlass10bfloat16_tE19Flash_kernel_traitsILi64ELi128ELi64ELi4ES3_EELb1ELb1ELb0ELb1ELb0ELb0ELb0ELb1EEEvNS_16Flash_fwd_paramsE)
        /*0020*/ 	.word	0x000000ff


	//----- nvinfo : EIATTR_FRAME_SIZE
	.align		4
.L_16:
        /*0024*/ 	.byte	0x04, 0x11
        /*0026*/ 	.short	(.L_18 - .L_17)
	.align		4
.L_17:
        /*0028*/ 	.word	index@(_ZN5flash16flash_fwd_kernelI23Flash_fwd_kernel_traitsILi64ELi128ELi64ELi4ELb0ELb0EN7cutlass10bfloat16_tE19Flash_kernel_traitsILi64ELi128ELi64ELi4ES3_EELb1ELb1ELb0ELb1ELb0ELb0ELb0ELb1EEEvNS_16Flash_fwd_paramsE)
        /*002c*/ 	.word	0x000001e8


	//----- nvinfo : EIATTR_REGCOUNT
	.align		4
.L_18:
        /*0030*/ 	.byte	0x04, 0x2f
        /*0032*/ 	.short	(.L_20 - .L_19)
	.align		4
.L_19:
        /*0034*/ 	.word	index@(_ZN5flash16flash_fwd_kernelI23Flash_fwd_kernel_traitsILi64ELi128ELi64ELi4ELb0ELb0EN7cutlass10bfloat16_tE19Flash_kernel_traitsILi64ELi128ELi64ELi4ES3_EELb0ELb1ELb0ELb0ELb0ELb0ELb1ELb0EEEvNS_16Flash_fwd_paramsE)
        /*0038*/ 	.word	0x000000ff


	//----- nvinfo : EIATTR_FRAME_SIZE
	.align		4
.L_20:
        /*003c*/ 	.byte	0x04, 0x11
        /*003e*/ 	.short	(.L_22 - .L_21)
	.align		4
.L_21:
        /*0040*/ 	.word	index@(_ZN5flash16flash_fwd_kernelI23Flash_fwd_kernel_traitsILi64ELi128ELi64ELi4ELb0ELb0EN7cutlass10bfloat16_tE19Flash_kernel_traitsILi64ELi128ELi64ELi4ES3_EELb0ELb1ELb0ELb0ELb0ELb0ELb1ELb0EEEvNS_16Flash_fwd_paramsE)
        /*0044*/ 	.word	0x00000098


	//----- nvinfo : EIATTR_REGCOUNT
	.align		4
.L_22:
        /*0048*/ 	.byte	0x04, 0x2f
        /*004a*/ 	.short	(.L_24 - .L_23)
	.align		4
.L_23:
        /*004c*/ 	.word	index@(_ZN5flash16flash_fwd_kernelI23Flash_fwd_kernel_traitsILi64ELi128ELi64ELi4ELb0ELb0EN7cutlass10bfloat16_tE19Flash_kernel_traitsILi64ELi128ELi64ELi4ES3_EELb1ELb1ELb0ELb0ELb0ELb0ELb0ELb1EEEvNS_16Flash_fwd_paramsE)
        /*0050*/ 	.word	0x000000ff


	//----- nvinfo : EIATTR_FRAME_SIZE
	.align		4
.L_24:
        /*0054*/ 	.byte	0x04, 0x11
        /*0056*/ 	.short	(.L_26 - .L_25)
	.align		4
.L_25:
        /*0058*/ 	.word	index@(_ZN5flash16flash_fwd_kernelI23Flash_fwd_kernel_traitsILi64ELi128ELi64ELi4ELb0ELb0EN7cutlass10bfloat16_tE19Flash_kernel_traitsILi64ELi128ELi64ELi4ES3_EELb1ELb1ELb0ELb0ELb0ELb0ELb0ELb1EEEvNS_16Flash_fwd_paramsE)
        /*005c*/ 	.word	0x000001e8


	//----- nvinfo : EIATTR_REGCOUNT
	.align		4
.L_26:
        /*0060*/ 	.byte	0x04, 0x2f
        /*0062*/ 	.short	(.L_28 - .L_27)
	.align		4
.L_27:
        /*0064*/ 	.word	index@(_ZN5flash16flash_fwd_kernelI23Flash_fwd_kernel_traitsILi64ELi128ELi64ELi4ELb0ELb0EN7cutlass10bfloat16_tE19Flash_kernel_traitsILi64ELi128ELi64ELi4ES3_EELb1ELb1ELb0ELb1ELb0ELb0ELb0ELb0EEEvNS_16Flash_fwd_paramsE)
        /*0068*/ 	.word	0x000000fe


	//----- nvinfo : EIATTR_FRAME_SIZE
	.align		4
.L_28:
        /*006c*/ 	.byte	0x04, 0x11
        /*006e*/ 	.short	(.L_30 - .L_29)
	.align		4
.L_29:
        /*0070*/ 	.word	index@(_ZN5flash16flash_fwd_kernelI23Flash_fwd_kernel_traitsILi64ELi128ELi64ELi4ELb0ELb0EN7cutlass10bfloat16_tE19Flash_kernel_traitsILi64ELi128ELi64ELi4ES3_EELb1ELb1ELb0ELb1ELb0ELb0ELb0ELb0EEEvNS_16Flash_fwd_paramsE)
        /*0074*/ 	.word	0x00000000


	//----- nvinfo : EIATTR_REGCOUNT
	.align		4
.L_30:
        /*0078*/ 	.byte	0x04, 0x2f
        /*007a*/ 	.short	(.L_32 - .L_31)
	.align		4
.L_31:
        /*007c*/ 	.word	index@(_ZN5flash16flash_fwd_kernelI23Flash_fwd_kernel_traitsILi64ELi128ELi64ELi4ELb0ELb0EN7cutlass10bfloat16_tE19Flash_kernel_traitsILi64ELi128ELi64ELi4ES3_EELb0ELb1ELb0ELb0ELb0ELb1ELb1ELb0EEEvNS_16Flash_fwd_paramsE)
        /*0080*/ 	.word	0x000000ff


	//----- nvinfo : EIATTR_FRAME_SIZE
	.align		4
.L_32:
        /*0084*/ 	.byte	0x04, 0x11
        /*0086*/ 	.short	(.L_34 - .L_33)
	.align		4
.L_33:
        /*0088*/ 	.word	index@(_ZN5flash16flash_fwd_kernelI23Flash_fwd_kernel_traitsILi64ELi128ELi64ELi4ELb0ELb0EN7cutlass10bfloat16_tE19Flash_kernel_traitsILi64ELi128ELi64ELi4ES3_EELb0ELb1ELb0ELb0ELb0ELb1ELb1ELb0EEEvNS_16Flash_fwd_paramsE)
        /*008c*/ 	.word	0x00000048


	//----- nvinfo : EIATTR_REGCOUNT
	.align		4
.L_34:
        /*0090*/ 	.byte	0x04, 0x2f
        /*0092*/ 	.short	(.L_36 - .L_35)
	.align		4
.L_35:
        /*0094*/ 	.word	index@(_ZN5flash16flash_fwd_kernelI23Flash_fwd_kernel_traitsILi64ELi128ELi64ELi4ELb0ELb0EN7cutlass10bfloat16_tE19Flash_kernel_traitsILi64ELi128ELi64ELi4ES3_EELb1ELb1ELb0ELb0ELb0ELb1ELb0ELb0EEEvNS_16Flash_fwd_paramsE)
        /*0098*/ 	.word	0x000000ff


	//----- nvinfo : EIATTR_FRAME_SIZE
	.align		4
.L_36:
        /*009c*/ 	.byte	0x04, 0x11
        /*009e*/ 	.short	(.L_38 - .L_37)
	.align		4
.L_37:
        /*00a0*/ 	.word	index@(_ZN5flash16flash_fwd_kernelI23Flash_fwd_kernel_traitsILi64ELi128ELi64ELi4ELb0ELb0EN7cutlass10bfloat16_tE19Flash_kernel_traitsILi64ELi128ELi64ELi4ES3_EELb1ELb1ELb0ELb0ELb0ELb1ELb0ELb0EEEvNS_16Flash_fwd_paramsE)
        /*00a4*/ 	.word	0x00000008


	//----- nvinfo : EIATTR_REGCOUNT
	.align		4
.L_38:
        /*00a8*/ 	.byte	0x04, 0x2f
        /*00aa*/ 	.short	(.L_40 - .L_39)
	.align		4
.L_39:
        /*00ac*/ 	.word	index@(_ZN5flash16flash_fwd_kernelI23Flash_fwd_kernel_traitsILi64ELi128ELi64ELi4ELb0ELb0EN7cutlass10bfloat16_tE19Flash_kernel_traitsILi64ELi128ELi64ELi4ES3_EELb0ELb1ELb0ELb0ELb1ELb1ELb1ELb0EEEvNS_16Flash_fwd_paramsE)
        /*00b0*/ 	.word	0x000000ff


	//----- nvinfo : EIATTR_FRAME_SIZE
	.align		4
.L_40:
        /*00b4*/ 	.byte	0x04, 0x11
        /*00b6*/ 	.short	(.L_42 - .L_41)
	.align		4
.L_41:
        /*00b8*/ 	.word	index@(_ZN5flash16flash_fwd_kernelI23Flash_fwd_kernel_traitsILi64ELi128ELi64ELi4ELb0ELb0EN7cutlass10bfloat16_tE19Flash_kernel_traitsILi64ELi128ELi64ELi4ES3_EELb0ELb1ELb0ELb0ELb1ELb1ELb1ELb0EEEvNS_16Flash_fwd_paramsE)
        /*00bc*/ 	.word	0x00000000


	//----- nvinfo : EIATTR_REGCOUNT
	.align		4
.L_42:
        /*00c0*/ 	.byte	0x04, 0x2f
        /*00c2*/ 	.short	(.L_44 - .L_43)
	.align		4
.L_43:
        /*00c4*/ 	.word	index@(_ZN5flash16flash_fwd_kernelI23Flash_fwd_kernel_traitsILi64ELi128ELi64ELi4ELb0ELb0EN7cutlass10bfloat16_tE19Flash_kernel_traitsILi64ELi128ELi64ELi4ES3_EELb1ELb1ELb0ELb0ELb1ELb1ELb0ELb0EEEvNS_16Flash_fwd_paramsE)
        /*00c8*/ 	.word	0x000000f6


	//----- nvinfo : EIATTR_FRAME_SIZE
	.align		4
.L_44:
        /*00cc*/ 	.byte	0x04, 0x11
        /*00ce*/ 	.short	(.L_46 - .L_45)
	.align		4
.L_45:
        /*00d0*/ 	.word	index@(_ZN5flash16flash_fwd_kernelI23Flash_fwd_kernel_traitsILi64ELi128ELi64ELi4ELb0ELb0EN7cutlass10bfloat16_tE19Flash_kernel_traitsILi64ELi128ELi64ELi4ES3_EELb1ELb1ELb0ELb0ELb1ELb1ELb0ELb0EEEvNS_16Flash_fwd_paramsE)
        /*00d4*/ 	.word	0x00000000


	//----- nvinfo : EIATTR_REGCOUNT
	.align		4
.L_46:
        /*00d8*/ 	.byte	0x04, 0x2f
        /*00da*/ 	.short	(.L_48 - .L_47)
	.align		4
.L_47:
        /*00dc*/ 	.word	index@(_ZN5flash16flash_fwd_kernelI23Flash_fwd_kernel_traitsILi64ELi128ELi64ELi4ELb0ELb0EN7cutlass10bfloat16_tE19Flash_kernel_traitsILi64ELi128ELi64ELi4ES3_EELb1ELb1ELb0ELb0ELb0ELb0ELb0ELb0EEEvNS_16Flash_fwd_paramsE)
        /*00e0*/ 	.word	0x000000ff


	//----- nvinfo : EIATTR_FRAME_SIZE
	.align		4
.L_48:
        /*00e4*/ 	.byte	0x04, 0x11
        /*00e6*/ 	.short	(.L_50 - .L_49)
	.align		4
.L_49:
        /*00e8*/ 	.word	index@(_ZN5flash16flash_fwd_kernelI23Flash_fwd_kernel_traitsILi64ELi128ELi64ELi4ELb0ELb0EN7cutlass10bfloat16_tE19Flash_kernel_traitsILi64ELi128ELi64ELi4ES3_EELb1ELb1ELb0ELb0ELb0ELb0ELb0ELb0EEEvNS_16Flash_fwd_paramsE)
        /*00ec*/ 	.word	0x00000080


	//----- nvinfo : EIATTR_REGCOUNT
	.align		4
.L_50:
        /*00f0*/ 	.byte	0x04, 0x2f
        /*00f2*/ 	.short	(.L_52 - .L_51)
	.align		4
.L_51:
        /*00f4*/ 	.word	index@(_ZN5flash16flash_fwd_kernelI23Flash_fwd_kernel_traitsILi64ELi128ELi128ELi4ELb0ELb0EN7cutlass10bfloat16_tE19Flash_kernel_traitsILi64ELi128ELi128ELi4ES3_EELb0ELb1ELb0ELb1ELb0ELb0ELb1ELb0EEEvNS_16Flash_fwd_paramsE)
        /*00f8*/ 	.word	0x000000ff


	//----- nvinfo : EIATTR_FRAME_SIZE
	.align		4
.L_52:
        /*00fc*/ 	.byte	0x04, 0x11
        /*00fe*/ 	.short	(.L_54 - .L_53)
	.align		4
.L_53:
        /*0100*/ 	.word	index@(_ZN5flash16flash_fwd_kernelI23Flash_fwd_kernel_traitsILi64ELi128ELi128ELi4ELb0ELb0EN7cutlass10bfloat16_tE19Flash_kernel_traitsILi64ELi128ELi128ELi4ES3_EELb0ELb1ELb0ELb1ELb0ELb0ELb1ELb0EEEvNS_16Flash_fwd_paramsE)
        /*0104*/ 	.word	0x00000158


	//----- nvinfo : EIATTR_REGCOUNT
	.align		4
.L_54:
        /*0108*/ 	.byte	0x04, 0x2f
        /*010a*/ 	.short	(.L_56 - .L_55)
	.align		4
.L_55:
        /*010c*/ 	.word	index@(_ZN5flash16flash_fwd_kernelI23Flash_fwd_kernel_traitsILi64ELi128ELi128ELi4ELb0ELb0EN7cutlass10bfloat16_tE19Flash_kernel_traitsILi64ELi128ELi128ELi4ES3_EELb0ELb1ELb0ELb1ELb0ELb0ELb0ELb0EEEvNS_16Flash_fwd_paramsE)
        /*0110*/ 	.word	0x000000ff


	//----- nvinfo : EIATTR_FRAME_SIZE
	.align		4
.L_56:
        /*0114*/ 	.byte	0x04, 0x11
        /*0116*/ 	.short	(.L_58 - .L_57)
	.align		4
.L_57:
        /*0118*/ 	.word	index@(_ZN5flash16flash_fwd_kernelI23Flash_fwd_kernel_traitsILi64ELi128ELi128ELi4ELb0ELb0EN7cutlass10bfloat16_tE19Flash_kernel_traitsILi64ELi128ELi128ELi4ES3_EELb0ELb1ELb0ELb1ELb0ELb0ELb0ELb0EEEvNS_16Flash_fwd_paramsE)
        /*011c*/ 	.word	0x00000190


	//----- nvinfo : EIATTR_REGCOUNT
	.align		4
.L_58:
        /*0120*/ 	.byte	0x04, 0x2f
        /*0122*/ 	.short	(.L_60 - .L_59)
	.align		4
.L_59:
        /*0124*/ 	.word	index@(_ZN5flash16flash_fwd_kernelI23Flash_fwd_kernel_traitsILi64ELi128ELi128ELi4ELb0ELb0EN7cutlass10bfloat16_tE19Flash_kernel_traitsILi64ELi128ELi128ELi4ES3_EELb0ELb1ELb0ELb0ELb0ELb0ELb1ELb0EEEvNS_16Flash_fwd_paramsE)
        /*0128*/ 	.word	0x000000ff


	//----- nvinfo : EIATTR_FRAME_SIZE
	.align		4
.L_60:
        /*012c*/ 	.byte	0x04, 0x11
        /*012e*/ 	.short	(.L_62 - .L_61)
	.align		4
.L_61:
        /*0130*/ 	.word	index@(_ZN5flash16flash_fwd_kernelI23Flash_fwd_kernel_traitsILi64ELi128ELi128ELi4ELb0ELb0EN7cutlass10bfloat16_tE19Flash_kernel_traitsILi64ELi128ELi128ELi4ES3_EELb0ELb1ELb0ELb0ELb0ELb0ELb1ELb0EEEvNS_16Flash_fwd_paramsE)
        /*0134*/ 	.word	0x00000148


	//----- nvinfo : EIATTR_REGCOUNT
	.align		4
.L_62:
        /*0138*/ 	.byte	0x04, 0x2f
        /*013a*/ 	.short	(.L_64 - .L_63)
	.align		4
.L_63:
        /*013c*/ 	.word	index@(_ZN5flash16flash_fwd_kernelI23Flash_fwd_kernel_traitsILi64ELi128ELi128ELi4ELb0ELb0EN7cutlass10bfloat16_tE19Flash_kernel_traitsILi64ELi128ELi128ELi4ES3_EELb0ELb1ELb0ELb0ELb0ELb0ELb0ELb0EEEvNS_16Flash_fwd_paramsE)
        /*0140*/ 	.word	0x000000ff


	//----- nvinfo : EIATTR_FRAME_SIZE
	.align		4
.L_64:
        /*0144*/ 	.byte	0x04, 0x11
        /*0146*/ 	.short	(.L_66 - .L_65)
	.align		4
.L_65:
        /*0148*/ 	.word	index@(_ZN5flash16flash_fwd_kernelI23Flash_fwd_kernel_traitsILi64ELi128ELi128ELi4ELb0ELb0EN7cutlass10bfloat16_tE19Flash_kernel_traitsILi64ELi128ELi128ELi4ES3_EELb0ELb1ELb0ELb0ELb0ELb0ELb0ELb0EEEvNS_16Flash_fwd_paramsE)
        /*014c*/ 	.word	0x00000100


	//----- nvinfo : EIATTR_REGCOUNT
	.align		4
.L_66:
        /*0150*/ 	.byte	0x04, 0x2f
        /*0152*/ 	.short	(.L_68 - .L_67)
	.align		4
.L_67:
        /*0154*/ 	.word	index@(_ZN5flash16flash_fwd_kernelI23Flash_fwd_kernel_traitsILi64ELi128ELi128ELi4ELb0ELb0EN7cutlass10bfloat16_tE19Flash_kernel_traitsILi64ELi128ELi128ELi4ES3_EELb0ELb1ELb0ELb0ELb0ELb1ELb1ELb0EEEvNS_16Flash_fwd_paramsE)
        /*0158*/ 	.word	0x000000ff


	//----- nvinfo : EIATTR_FRAME_SIZE
	.align		4
.L_68:
        /*015c*/ 	.byte	0x04, 0x11
        /*015e*/ 	.short	(.L_70 - .L_69)
	.align		4
.L_69:
        /*0160*/ 	.word	index@(_ZN5flash16flash_fwd_kernelI23Flash_fwd_kernel_traitsILi64ELi128ELi128ELi4ELb0ELb0EN7cutlass10bfloat16_tE19Flash_kernel_traitsILi64ELi128ELi128ELi4ES3_EELb0ELb1ELb0ELb0ELb0ELb1ELb1ELb0EEEvNS_16Flash_fwd_paramsE)
        /*0164*/ 	.word	0x00000100


	//----- nvinfo : EIATTR_REGCOUNT
	.align		4
.L_70:
        /*0168*/ 	.byte	0x04, 0x2f
        /*016a*/ 	.short	(.L_72 - .L_71)
	.align		4
.L_71:
        /*016c*/ 	.word	index@(_ZN5flash16flash_fwd_kernelI23Flash_fwd_kernel_traitsILi64ELi128ELi128ELi4ELb0ELb0EN7cutlass10bfloat16_tE19Flash_kernel_traitsILi64ELi128ELi128ELi4ES3_EELb0ELb1ELb0ELb0ELb0ELb1ELb0ELb0EEEvNS_16Flash_fwd_paramsE)
        /*0170*/ 	.word	0x000000ff


	//----- nvinfo : EIATTR_FRAME_SIZE
	.align		4
.L_72:
        /*0174*/ 	.byte	0x04, 0x11
        /*0176*/ 	.short	(.L_74 - .L_73)
	.align		4
.L_73:
        /*0178*/ 	.word	index@(_ZN5flash16flash_fwd_kernelI23Flash_fwd_kernel_traitsILi64ELi128ELi128ELi4ELb0ELb0EN7cutlass10bfloat16_tE19Flash_kernel_traitsILi64ELi128ELi128ELi4ES3_EELb0ELb1ELb0ELb0ELb0ELb1ELb0ELb0EEEvNS_16Flash_fwd_paramsE)
        /*017c*/ 	.word	0x00000100


	//----- nvinfo : EIATTR_REGCOUNT
	.align		4
.L_74:
        /*0180*/ 	.byte	0x04, 0x2f
        /*0182*/ 	.short	(.L_76 - .L_75)
	.align		4
.L_75:
        /*0184*/ 	.word	index@(_ZN5flash16flash_fwd_kernelI23Flash_fwd_kernel_traitsILi64ELi128ELi128ELi4ELb0ELb0EN7cutlass10bfloat16_tE19Flash_kernel_traitsILi64ELi128ELi128ELi4ES3_EELb0ELb1ELb0ELb0ELb1ELb1ELb1ELb0EEEvNS_16Flash_fwd_paramsE)
        /*0188*/ 	.word	0x000000ff


	//----- nvinfo : EIATTR_FRAME_SIZE
	.align		4
.L_76:
        /*018c*/ 	.byte	0x04, 0x11
        /*018e*/ 	.short	(.L_78 - .L_77)
	.align		4
.L_77:
        /*0190*/ 	.word	index@(_ZN5flash16flash_fwd_kernelI23Flash_fwd_kernel_traitsILi64ELi128ELi128ELi4ELb0ELb0EN7cutlass10bfloat16_tE19Flash_kernel_traitsILi64ELi128ELi128ELi4ES3_EELb0ELb1ELb0ELb0ELb1ELb1ELb1ELb0EEEvNS_16Flash_fwd_paramsE)
        /*0194*/ 	.word	0x000000a0


	//----- nvinfo : EIATTR_REGCOUNT
	.align		4
.L_78:
        /*0198*/ 	.byte	0x04, 0x2f
        /*019a*/ 	.short	(.L_80 - .L_79)
	.align		4
.L_79:
        /*019c*/ 	.word	index@(_ZN5flash16flash_fwd_kernelI23Flash_fwd_kernel_traitsILi64ELi128ELi128ELi4ELb0ELb0EN7cutlass10bfloat16_tE19Flash_kernel_traitsILi64ELi128ELi128ELi4ES3_EELb0ELb1ELb0ELb0ELb1ELb1ELb0ELb0EEEvNS_16Flash_fwd_paramsE)
        /*01a0*/ 	.word	0x000000ff


	//----- nvinfo : EIATTR_FRAME_SIZE
	.align		4
.L_80:
        /*01a4*/ 	.byte	0x04, 0x11
        /*01a6*/ 	.short	(.L_82 - .L_81)
	.align		4
.L_81:
        /*01a8*/ 	.word	index@(_ZN5flash16flash_fwd_kernelI23Flash_fwd_kernel_traitsILi64ELi128ELi128ELi4ELb0ELb0EN7cutlass10bfloat16_tE19Flash_kernel_traitsILi64ELi128ELi128ELi4ES3_EELb0ELb1ELb0ELb0ELb1ELb1ELb0ELb0EEEvNS_16Flash_fwd_paramsE)
        /*01ac*/ 	.word	0x000000c8


	//----- nvinfo : EIATTR_MIN_STACK_SIZE
	.align		4
.L_82:
        /*01b0*/ 	.byte	0x04, 0x12
        /*01b2*/ 	.short	(.L_84 - .L_83)
	.align		4
.L_83:
        /*01b4*/ 	.word	index@(_ZN5flash16flash_fwd_kernelI23Flash_fwd_kernel_traitsILi64ELi128ELi128ELi4ELb0ELb0EN7cutlass10bfloat16_tE19Flash_kernel_traitsILi64ELi128ELi128ELi4ES3_EELb0ELb1ELb0ELb0ELb1ELb1ELb0ELb0EEEvNS_16Flash_fwd_paramsE)
        /*01b8*/ 	.word	0x000000c8


	//----- nvinfo : EIATTR_MIN_STACK_SIZE
	.align		4
.L_84:
        /*01bc*/ 	.byte	0x04, 0x12
        /*01be*/ 	.short	(.L_86 - .L_85)
	.align		4
.L_85:
        /*01c0*/ 	.word	index@(_ZN5flash16flash_fwd_kernelI23Flash_fwd_kernel_traitsILi64ELi128ELi128ELi4ELb0ELb0EN7cutlass10bfloat16_tE19Flash_kernel_traitsILi64ELi128ELi128ELi4ES3_EELb0ELb1ELb0ELb0ELb1ELb1ELb1ELb0EEEvNS_16Flash_fwd_paramsE)
        /*01c4*/ 	.word	0x000000a0


	//----- nvinfo : EIATTR_MIN_STACK_SIZE
	.align		4
.L_86:
        /*01c8*/ 	.byte	0x04, 0x12
        /*01ca*/ 	.short	(.L_88 - .L_87)
	.align		4
.L_87:
        /*01cc*/ 	.word	index@(_ZN5flash16flash_fwd_kernelI23Flash_fwd_kernel_traitsILi64ELi128ELi128ELi4ELb0ELb0EN7cutlass10bfloat16_tE19Flash_kernel_traitsILi64ELi128ELi128ELi4ES3_EELb0ELb1ELb0ELb0ELb0ELb1ELb0ELb0EEEvNS_16Flash_fwd_paramsE)
        /*01d0*/ 	.word	0x00000100


	//----- nvinfo : EIATTR_MIN_STACK_SIZE
	.align		4
.L_88:
        /*01d4*/ 	.byte	0x04, 0x12
        /*01d6*/ 	.short	(.L_90 - .L_89)
	.align		4
.L_89:
        /*01d8*/ 	.word	index@(_ZN5flash16flash_fwd_kernelI23Flash_fwd_kernel_traitsILi64ELi128ELi128ELi4ELb0ELb0EN7cutlass10bfloat16_tE19Flash_kernel_traitsILi64ELi128ELi128ELi4ES3_EELb0ELb1ELb0ELb0ELb0ELb1ELb1ELb0EEEvNS_16Flash_fwd_paramsE)
        /*01dc*/ 	.word	0x00000100


	//----- nvinfo : EIATTR_MIN_STACK_SIZE
	.align		4
.L_90:
        /*01e0*/ 	.byte	0x04, 0x12
        /*01e2*/ 	.short	(.L_92 - .L_91)
	.align		4
.L_91:
        /*01e4*/ 	.word	index@(_ZN5flash16flash_fwd_kernelI23Flash_fwd_kernel_traitsILi64ELi128ELi128ELi4ELb0ELb0EN7cutlass10bfloat16_tE19Flash_kernel_traitsILi64ELi128ELi128ELi4ES3_EELb0ELb1ELb0ELb0ELb0ELb0ELb0ELb0EEEvNS_16Flash_fwd_paramsE)
        /*01e8*/ 	.word	0x00000100


	//----- nvinfo : EIATTR_MIN_STACK_SIZE
	.align		4
.L_92:
        /*01ec*/ 	.byte	0x04, 0x12
        /*01ee*/ 	.short	(.L_94 - .L_93)
	.align		4
.L_93:
        /*01f0*/ 	.word	index@(_ZN5flash16flash_fwd_kernelI23Flash_fwd_kernel_traitsILi64ELi128ELi128ELi4ELb0ELb0EN7cutlass10bfloat16_tE19Flash_kernel_traitsILi64ELi128ELi128ELi4ES3_EELb0ELb1ELb0ELb0ELb0ELb0ELb1ELb0EEEvNS_16Flash_fwd_paramsE)
        /*01f4*/ 	.word	0x00000148


	//----- nvinfo : EIATTR_MIN_STACK_SIZE
	.align		4
.L_94:
        /*01f8*/ 	.byte	0x04, 0x12
        /*01fa*/ 	.short	(.L_96 - .L_95)
	.align		4
.L_95:
        /*01fc*/ 	.word	index@(_ZN5flash16flash_fwd_kernelI23Flash_fwd_kernel_traitsILi64ELi128ELi128ELi4ELb0ELb0EN7cutlass10bfloat16_tE19Flash_kernel_traitsILi64ELi128ELi128ELi4ES3_EELb0ELb1ELb0ELb1ELb0ELb0ELb0ELb0EEEvNS_16Flash_fwd_paramsE)
        /*0200*/ 	.word	0x00000190


	//----- nvinfo : EIATTR_MIN_STACK_SIZE
	.align		4
.L_96:
        /*0204*/ 	.byte	0x04, 0x12
        /*0206*/ 	.short	(.L_98 - .L_97)
	.align		4
.L_97:
        /*0208*/ 	.word	index@(_ZN5flash16flash_fwd_kernelI23Flash_fwd_kernel_traitsILi64ELi128ELi128ELi4ELb0ELb0EN7cutlass10bfloat16_tE19Flash_kernel_traitsILi64ELi128ELi128ELi4ES3_EELb0ELb1ELb0ELb1ELb0ELb0ELb1ELb0EEEvNS_16Flash_fwd_paramsE)
        /*020c*/ 	.word	0x00000158


	//----- nvinfo : EIATTR_MIN_STACK_SIZE
	.align		4
.L_98:
        /*0210*/ 	.byte	0x04, 0x12
        /*0212*/ 	.short	(.L_100 - .L_99)
	.align		4
.L_99:
        /*0214*/ 	.word	index@(_ZN5flash16flash_fwd_kernelI23Flash_fwd_kernel_traitsILi64ELi128ELi64ELi4ELb0ELb0EN7cutlass10bfloat16_tE19Flash_kernel_traitsILi64ELi128ELi64ELi4ES3_EELb1ELb1ELb0ELb0ELb0ELb0ELb0ELb0EEEvNS_16Flash_fwd_paramsE)
        /*0218*/ 	.word	0x00000080


	//----- nvinfo : EIATTR_MIN_STACK_SIZE
	.align		4
.L_100:
        /*021c*/ 	.byte	0x04, 0x12
        /*021e*/ 	.short	(.L_102 - .L_101)
	.align		4
.L_101:
        /*0220*/ 	.word	index@(_ZN5flash16flash_fwd_kernelI23Flash_fwd_kernel_traitsILi64ELi128ELi64ELi4ELb0ELb0EN7cutlass10bfloat16_tE19Flash_kernel_traitsILi64ELi128ELi64ELi4ES3_EELb1ELb1ELb0ELb0ELb1ELb1ELb0ELb0EEEvNS_16Flash_fwd_paramsE)
        /*0224*/ 	.word	0x00000000


	//----- nvinfo : EIATTR_MIN_STACK_SIZE
	.align		4
.L_102:
        /*0228*/ 	.byte	0x04, 0x12
        /*022a*/ 	.short	(.L_104 - .L_103)
	.align		4
.L_103:
        /*022c*/ 	.word	index@(_ZN5flash16flash_fwd_kernelI23Flash_fwd_kernel_traitsILi64ELi128ELi64ELi4ELb0ELb0EN7cutlass10bfloat16_tE19Flash_kernel_traitsILi64ELi128ELi64ELi4ES3_EELb0ELb1ELb0ELb0ELb1ELb1ELb1ELb0EEEvNS_16Flash_fwd_paramsE)
        /*0230*/ 	.word	0x00000000


	//----- nvinfo : EIATTR_MIN_STACK_SIZE
	.align		4
.L_104:
        /*0234*/ 	.byte	0x04, 0x12
        /*0236*/ 	.short	(.L_106 - .L_105)
	.align		4
.L_105:
        /*0238*/ 	.word	index@(_ZN5flash16flash_fwd_kernelI23Flash_fwd_kernel_traitsILi64ELi128ELi64ELi4ELb0ELb0EN7cutlass10bfloat16_tE19Flash_kernel_traitsILi64ELi128ELi64ELi4ES3_EELb1ELb1ELb0ELb0ELb0ELb1ELb0ELb0EEEvNS_16Flash_fwd_paramsE)
        /*023c*/ 	.word	0x00000008


	//----- nvinfo : EIATTR_MIN_STACK_SIZE
	.align		4
.L_106:
        /*0240*/ 	.byte	0x04, 0x12
        /*0242*/ 	.short	(.L_108 - .L_107)
	.align		4
.L_107:
        /*0244*/ 	.word	index@(_ZN5flash16flash_fwd_kernelI23Flash_fwd_kernel_traitsILi64ELi128ELi64ELi4ELb0ELb0EN7cutlass10bfloat16_tE19Flash_kernel_traitsILi64ELi128ELi64ELi4ES3_EELb0ELb1ELb0ELb0ELb0ELb1ELb1ELb0EEEvNS_16Flash_fwd_paramsE)
        /*0248*/ 	.word	0x00000048


	//----- nvinfo : EIATTR_MIN_STACK_SIZE
	.align		4
.L_108:
        /*024c*/ 	.byte	0x04, 0x12
        /*024e*/ 	.short	(.L_110 - .L_109)
	.align		4
.L_109:
        /*0250*/ 	.word	index@(_ZN5flash16flash_fwd_kernelI23Flash_fwd_kernel_traitsILi64ELi128ELi64ELi4ELb0ELb0EN7cutlass10bfloat16_tE19Flash_kernel_traitsILi64ELi128ELi64ELi4ES3_EELb1ELb1ELb0ELb1ELb0ELb0ELb0ELb0EEEvNS_16Flash_fwd_paramsE)
        /*0254*/ 	.word	0x00000000


	//----- nvinfo : EIATTR_MIN_STACK_SIZE
	.align		4
.L_110:
        /*0258*/ 	.byte	0x04, 0x12
        /*025a*/ 	.short	(.L_112 - .L_111)
	.align		4
.L_111:
        /*025c*/ 	.word	index@(_ZN5flash16flash_fwd_kernelI23Flash_fwd_kernel_traitsILi64ELi128ELi64ELi4ELb0ELb0EN7cutlass10bfloat16_tE19Flash_kernel_traitsILi64ELi128ELi64ELi4ES3_EELb1ELb1ELb0ELb0ELb0ELb0ELb0ELb1EEEvNS_16Flash_fwd_paramsE)
        /*0260*/ 	.word	0x000001e8


	//----- nvinfo : EIATTR_MIN_STACK_SIZE
	.align		4
.L_112:
        /*0264*/ 	.byte	0x04, 0x12
        /*0266*/ 	.short	(.L_114 - .L_113)
	.align		4
.L_113:
        /*0268*/ 	.word	index@(_ZN5flash16flash_fwd_kernelI23Flash_fwd_kernel_traitsILi64ELi128ELi64ELi4ELb0ELb0EN7cutlass10bfloat16_tE19Flash_kernel_traitsILi64ELi128ELi64ELi4ES3_EELb0ELb1ELb0ELb0ELb0ELb0ELb1ELb0EEEvNS_16Flash_fwd_paramsE)
        /*026c*/ 	.word	0x00000098


	//----- nvinfo : EIATTR_MIN_STACK_SIZE
	.align		4
.L_114:
        /*0270*/ 	.byte	0x04, 0x12
        /*0272*/ 	.short	(.L_116 - .L_115)
	.align		4
.L_115:
        /*0274*/ 	.word	index@(_ZN5flash16flash_fwd_kernelI23Flash_fwd_kernel_traitsILi64ELi128ELi64ELi4ELb0ELb0EN7cutlass10bfloat16_tE19Flash_kernel_traitsILi64ELi128ELi64ELi4ES3_EELb1ELb1ELb0ELb1ELb0ELb0ELb0ELb1EEEvNS_16Flash_fwd_paramsE)
        /*0278*/ 	.word	0x000001e8


	//----- nvinfo : EIATTR_MIN_STACK_SIZE
	.align		4
.L_116:
        /*027c*/ 	.byte	0x04, 0x12
        /*027e*/ 	.short	(.L_118 - .L_117)
	.align		4
.L_117:
        /*0280*/ 	.word	index@(_ZN5flash16flash_fwd_kernelI23Flash_fwd_kernel_traitsILi64ELi128ELi64ELi4ELb0ELb0EN7cutlass10bfloat16_tE19Flash_kernel_traitsILi64ELi128ELi64ELi4ES3_EELb0ELb1ELb0ELb1ELb0ELb0ELb1ELb0EEEvNS_16Flash_fwd_paramsE)
        /*0284*/ 	.word	0x00000078
.L_118:


//--------------------- .nv.compat                --------------------------
	.section	.nv.compat,"",@"SHT_CUDA_COMPAT_INFO"
	.align	4
        /*0000*/ 	.byte	0x02, 0x09, 0x01, 0x00, 0x02, 0x02, 0x01, 0x00, 0x02, 0x05, 0x05, 0x00, 0x03, 0x07, 0x01, 0x01
        /*0010*/ 	.byte	0x02, 0x03, 0x00, 0x00, 0x02, 0x06, 0x01, 0x00, 0x04, 0x0b, 0x08, 0x00, 0x00, 0x00, 0x00, 0x00
        /*0020*/ 	.byte	0x00, 0x00, 0x00, 0x00


//--------------------- .nv.info._ZN5flash16flash_fwd_kernelI23Flash_fwd_kernel_traitsILi64ELi128ELi128ELi4ELb0ELb0EN7cutlass10bfloat16_tE19Flash_kernel_traitsILi64ELi128ELi128ELi4ES3_EELb0ELb1ELb0ELb0ELb1ELb1ELb0ELb0EEEvNS_16Flash_fwd_paramsE --------------------------
	.section	.nv.info._ZN5flash16flash_fwd_kernelI23Flash_fwd_kernel_traitsILi64ELi128ELi128ELi4ELb0ELb0EN7cutlass10bfloat16_tE19Flash_kernel_traitsILi64ELi128ELi128ELi4ES3_EELb0ELb1ELb0ELb0ELb1ELb1ELb0ELb0EEEvNS_16Flash_fwd_paramsE,"",@"SHT_CUDA_INFO"
	.sectionflags	@""
	.align	4


	//----- nvinfo : EIATTR_CUDA_API_VERSION
	.align		4
        /*0000*/ 	.byte	0x04, 0x37
        /*0002*/ 	.short	(.L_120 - .L_119)
.L_119:
        /*0004*/ 	.word	0x00000082


	//----- nvinfo : EIATTR_KPARAM_INFO
	.align		4
.L_120:
        /*0008*/ 	.byte	0x04, 0x17
        /*000a*/ 	.short	(.L_122 - .L_121)
.L_121:
        /*000c*/ 	.word	0x00000000
        /*0010*/ 	.short	0x0000
        /*0012*/ 	.short	0x0000
        /*0014*/ 	.byte	0x00, 0xf0, 0x41, 0x07


	//----- nvinfo : EIATTR_SPARSE_MMA_MASK
	.align		4
.L_122:
        /*0018*/ 	.byte	0x03, 0x50
        /*001a*/ 	.short	0x0000


	//----- nvinfo : EIATTR_MAXREG_COUNT
	.align		4
        /*001c*/ 	.byte	0x03, 0x1b
        /*001e*/ 	.short	0x00ff


	//----- nvinfo : EIATTR_NUM_BARRIERS
	.align		4
        /*0020*/ 	.byte	0x02, 0x4c
        /*0022*/ 	.byte	0x01
	.zero		1


	//----- nvinfo : EIATTR_ANNOTATIONS
	.align		4
        /*0024*/ 	.byte	0x04, 0x55
        /*0026*/ 	.short	(.L_124 - .L_123)


	//   ....[0]....
.L_123:
        /*0028*/ 	.word	0x00000001
        /*002c*/ 	.byte	0xc0, 0x02, 0x00, 0x00, 0x01, 0x00, 0x00, 0x00, 0x00, 0x0b, 0x00, 0x00, 0x01, 0x00, 0x00, 0x00
        /* <DEDUP_REMOVED lines=61> */
        /*040c*/ 	.byte	0x90, 0xba, 0x00, 0x00


	//----- nvinfo : EIATTR_MERCURY_ISA_VERSION
	.align		4
.L_124:
        /*0410*/ 	.byte	0x03, 0x5f
        /*0412*/ 	.short	0x0101


	//----- nvinfo : EIATTR_COOP_GROUP_MASK_REGIDS
	.align		4
        /*0414*/ 	.byte	0x04, 0x29
        /*0416*/ 	.short	(.L_126 - .L_125)


	//   ....[0]....
.L_125:
        /*0418*/ 	.word	0xffffffff


	//   ....[1]....
        /*041c*/ 	.word	0xffffffff


	//   ....[2]....
        /*0420*/ 	.word	0xffffffff


	//   ....[3]....
        /*0424*/ 	.word	0xffffffff


	//   ....[4]....
        /*0428*/ 	.word	0xffffffff


	//   ....[5]....
        /*042c*/ 	.word	0xffffffff


	//   ....[6]....
        /*0430*/ 	.word	0xffffffff


	//   ....[7]....
        /*0434*/ 	.word	0xffffffff


	//   ....[8]....
        /*0438*/ 	.word	0xffffffff


	//   ....[9]....
        /*043c*/ 	.word	0xffffffff


	//   ....[10]....
        /*0440*/ 	.word	0xffffffff


	//   ....[11]....
        /*0444*/ 	.word	0xffffffff


	//   ....[12]....
        /*0448*/ 	.word	0xffffffff


	//   ....[13]....
        /*044c*/ 	.word	0xffffffff


	//   ....[14]....
        /*0450*/ 	.word	0xffffffff


	//   ....[15]....
        /*0454*/ 	.word	0xffffffff


	//   ....[16]....
        /*0458*/ 	.word	0xffffffff


	//   ....[17]....
        /*045c*/ 	.word	0xffffffff


	//   ....[18]....
        /*0460*/ 	.word	0xffffffff


	//   ....[19]....
        /*0464*/ 	.word	0xffffffff


	//   ....[20]....
        /*0468*/ 	.word	0xffffffff


	//   ....[21]....
        /*046c*/ 	.word	0xffffffff


	//   ....[22]....
        /*0470*/ 	.word	0xffffffff


	//   ....[23]....
        /*0474*/ 	.word	0xffffffff


	//----- nvinfo : EIATTR_COOP_GROUP_INSTR_OFFSETS
	.align		4
.L_126:
        /*0478*/ 	.byte	0x04, 0x28
        /*047a*/ 	.short	(.L_128 - .L_127)


	//   ....[0]....
.L_127:
        /*047c*/ 	.word	0x000034c0


	//   ....[1]....
        /*0480*/ 	.word	0x00003660


	//   ....[2]....
        /*0484*/ 	.word	0x00003690


	//   ....[3]....
        /*0488*/ 	.word	0x000038a0


	//   ....[4]....
        /*048c*/ 	.word	0x00003a90


	//   ....[5]....
        /*0490*/ 	.word	0x00003bf0


	//   ....[6]....
        /*0494*/ 	.word	0x00004160


	//   ....[7]....
        /*0498*/ 	.word	0x000041f0


	//   ....[8]....
        /*049c*/ 	.word	0x00008d10


	//   ....[9]....
        /*04a0*/ 	.word	0x00008d70


	//   ....[10]....
        /*04a4*/ 	.word	0x00008dc0


	//   ....[11]....
        /*04a8*/ 	.word	0x00008df0


	//   ....[12]....
        /*04ac*/ 	.word	0x00008eb0


	//   ....[13]....
        /*04b0*/ 	.word	0x00008ec0


	//   ....[14]....
        /*04b4*/ 	.word	0x00008ed0


	//   ....[15]....
        /*04b8*/ 	.word	0x00008f20


	//   ....[16]....
        /*04bc*/ 	.word	0x0000bfc0


	//   ....[17]....
        /*04c0*/ 	.word	0x0000c000


	//   ....[18]....
        /*04c4*/ 	.word	0x0000c030


	//   ....[19]....
        /*04c8*/ 	.word	0x0000c050


	//   ....[20]....
        /*04cc*/ 	.word	0x0000c0d0


	//   ....[21]....
        /*04d0*/ 	.word	0x0000c100


	//   ....[22]....
        /*04d4*/ 	.word	0x0000c130


	//   ....[23]....
        /*04d8*/ 	.word	0x0000c140


	//----- nvinfo : EIATTR_EXIT_INSTR_OFFSETS
	.align		4
.L_128:
        /*04dc*/ 	.byte	0x04, 0x1c
        /*04de*/ 	.short	(.L_130 - .L_129)


	//   ....[0]....
.L_129:
        /*04e0*/ 	.word	0x000001b0


	//   ....[1]....
        /*04e4*/ 	.word	0x0000d6b0


	//   ....[2]....
        /*04e8*/ 	.word	0x0000e1b0


	//   ....[3]....
        /*04ec*/ 	.word	0x0000e240


	//----- nvinfo : EIATTR_CRS_STACK_SIZE
	.align		4
.L_130:
        /*04f0*/ 	.byte	0x04, 0x1e
        /*04f2*/ 	.short	(.L_132 - .L_131)
.L_131:
        /*04f4*/ 	.word	0x00000000


	//----- nvinfo : EIATTR_CBANK_PARAM_SIZE
	.align		4
.L_132:
        /*04f8*/ 	.byte	0x03, 0x19
        /*04fa*/ 	.short	0x01d0


	//----- nvinfo : EIATTR_PARAM_CBANK
	.align		4
        /*04fc*/ 	.byte	0x04, 0x0a
        /*04fe*/ 	.short	(.L_134 - .L_133)
	.align		4
.L_133:
        /*0500*/ 	.word	index@(.nv.constant0._ZN5flash16flash_fwd_kernelI23Flash_fwd_kernel_traitsILi64ELi128ELi128ELi4ELb0ELb0EN7cutlass10bfloat16_tE19Flash_kernel_traitsILi64ELi128ELi128ELi4ES3_EELb0ELb1ELb0ELb0ELb1ELb1ELb0ELb0EEEvNS_16Flash_fwd_paramsE)
        /*0504*/ 	.short	0x0210
        /*0506*/ 	.short	0x01d0


	//----- nvinfo : EIATTR_SW_WAR
	.align		4
.L_134:
        /*0508*/ 	.byte	0x04, 0x36
        /*050a*/ 	.short	(.L_136 - .L_135)
.L_135:
        /*050c*/ 	.word	0x00000008
.L_136:


//--------------------- .nv.info._ZN5flash16flash_fwd_kernelI23Flash_fwd_kernel_traitsILi64ELi128ELi128ELi4ELb0ELb0EN7cutlass10bfloat16_tE19Flash_kernel_traitsILi64ELi128ELi128ELi4ES3_EELb0ELb1ELb0ELb0ELb1ELb1ELb1ELb0EEEvNS_16Flash_fwd_paramsE --------------------------
	.section	.nv.info._ZN5flash16flash_fwd_kernelI23Flash_fwd_kernel_traitsILi64ELi128ELi128ELi4ELb0ELb0EN7cutlass10bfloat16_tE19Flash_kernel_traitsILi64ELi128ELi128ELi4ES3_EELb0ELb1ELb0ELb0ELb1ELb1ELb1ELb0EEEvNS_16Flash_fwd_paramsE,"",@"SHT_CUDA_INFO"
	.sectionflags	@""
	.align	4


	//----- nvinfo : EIATTR_CUDA_API_VERSION
	.align		4
        /*0000*/ 	.byte	0x04, 0x37
        /*0002*/ 	.short	(.L_138 - .L_137)
.L_137:
        /*0004*/ 	.word	0x00000082


	//----- nvinfo : EIATTR_KPARAM_INFO
	.align		4
.L_138:
        /*0008*/ 	.byte	0x04, 0x17
        /*000a*/ 	.short	(.L_140 - .L_139)
.L_139:
        /*000c*/ 	.word	0x00000000
        /*0010*/ 	.short	0x0000
        /*0012*/ 	.short	0x0000
        /*0014*/ 	.byte	0x00, 0xf0, 0x41, 0x07


	//----- nvinfo : EIATTR_SPARSE_MMA_MASK
	.align		4
.L_140:
        /*0018*/ 	.byte	0x03, 0x50
        /*001a*/ 	.short	0x0000


	//----- nvinfo : EIATTR_MAXREG_COUNT
	.align		4
        /*001c*/ 	.byte	0x03, 0x1b
        /*001e*/ 	.short	0x00ff


	//----- nvinfo : EIATTR_NUM_BARRIERS
	.align		4
        /*0020*/ 	.byte	0x02, 0x4c
        /*0022*/ 	.byte	0x01
	.zero		1


	//----- nvinfo : EIATTR_ANNOTATIONS
	.align		4
        /*0024*/ 	.byte	0x04, 0x55
        /*0026*/ 	.short	(.L_142 - .L_141)


	//   ....[0]....
.L_141:
        /* <DEDUP_REMOVED lines=56> */
        /*039c*/ 	.byte	0x00, 0xee, 0x00, 0x00, 0x01, 0x00, 0x00, 0x00, 0x10, 0xee, 0x00, 0x00


	//----- nvinfo : EIATTR_MERCURY_ISA_VERSION
	.align		4
.L_142:
        /*03a8*/ 	.byte	0x03, 0x5f
        /*03aa*/ 	.short	0x0101


	//----- nvinfo : EIATTR_COOP_GROUP_MASK_REGIDS
	.align		4
        /*03ac*/ 	.byte	0x04, 0x29
        /*03ae*/ 	.short	(.L_144 - .L_143)


	//   ....[0]....
.L_143:
        /*03b0*/ 	.word	0xffffffff


	//   ....[1]....
        /*03b4*/ 	.word	0xffffffff


	//   ....[2]....
        /*03b8*/ 	.word	0xffffffff


	//   ....[3]....
        /*03bc*/ 	.word	0xffffffff


	//   ....[4]....
        /*03c0*/ 	.word	0xffffffff


	//   ....[5]....
        /*03c4*/ 	.word	0xffffffff


	//   ....[6]....
        /*03c8*/ 	.word	0xffffffff


	//   ....[7]....
        /*03cc*/ 	.word	0xffffffff


	//   ....[8]....
        /*03d0*/ 	.word	0xffffffff


	//   ....[9]....
        /*03d4*/ 	.word	0xffffffff


	//   ....[10]....
        /*03d8*/ 	.word	0xffffffff


	//   ....[11]....
        /*03dc*/ 	.word	0xffffffff


	//   ....[12]....
        /*03e0*/ 	.word	0xffffffff


	//   ....[13]....
        /*03e4*/ 	.word	0xffffffff


	//   ....[14]....
        /*03e8*/ 	.word	0xffffffff


	//   ....[15]....
        /*03ec*/ 	.word	0xffffffff


	//   ....[16]....
        /*03f0*/ 	.word	0xffffffff


	//   ....[17]....
        /*03f4*/ 	.word	0xffffffff


	//   ....[18]....
        /*03f8*/ 	.word	0xffffffff


	//   ....[19]....
        /*03fc*/ 	.word	0xffffffff


	//   ....[20]....
        /*0400*/ 	.word	0xffffffff


	//   ....[21]....
        /*0404*/ 	.word	0xffffffff


	//   ....[22]....
        /*0408*/ 	.word	0xffffffff


	//   ....[23]....
        /*040c*/ 	.word	0xffffffff


	//----- nvinfo : EIATTR_COOP_GROUP_INSTR_OFFSETS
	.align		4
.L_144:
        /*0410*/ 	.byte	0x04, 0x28
        /*0412*/ 	.short	(.L_146 - .L_145)


	//   ....[0]....
.L_145:
        /*0414*/ 	.word	0x00004320


	//   ....[1]....
        /*0418*/ 	.word	0x000044c0


	//   ....[2]....
        /*041c*/ 	.word	0x00004540


	//   ....[3]....
        /*0420*/ 	.word	0x000046b0


	//   ....[4]....
        /*0424*/ 	.word	0x00004a70


	//   ....[5]....
        /*0428*/ 	.word	0x00004bc0


	//   ....[6]....
        /*042c*/ 	.word	0x000050e0


	//   ....[7]....
        /*0430*/ 	.word	0x00005180


	//   ....[8]....
        /*0434*/ 	.word	0x0000b3c0


	//   ....[9]....
        /*0438*/ 	.word	0x0000b480


	//   ....[10]....
        /*043c*/ 	.word	0x0000b490


	//   ....[11]....
        /*0440*/ 	.word	0x0000b4a0


	//   ....[12]....
        /*0444*/ 	.word	0x0000b540


	//   ....[13]....
        /*0448*/ 	.word	0x0000b560


	//   ....[14]....
        /*044c*/ 	.word	0x0000b570


	//   ....[15]....
        /*0450*/ 	.word	0x0000b580


	//   ....[16]....
        /*0454*/ 	.word	0x0000ef10


	//   ....[17]....
        /*0458*/ 	.word	0x0000ef20


	//   ....[18]....
        /*045c*/ 	.word	0x0000ef30


	//   ....[19]....
        /*0460*/ 	.word	0x0000ef50


	//   ....[20]....
        /*0464*/ 	.word	0x0000ef70


	//   ....[21]....
        /*0468*/ 	.word	0x0000ef90


	//   ....[22]....
        /*046c*/ 	.word	0x0000efa0


	//   ....[23]....
        /*0470*/ 	.word	0x0000efd0


	//----- nvinfo : EIATTR_EXIT_INSTR_OFFSETS
	.align		4
.L_146:
        /*0474*/ 	.byte	0x04, 0x1c
        /*0476*/ 	.short	(.L_148 - .L_147)


	//   ....[0]....
.L_147:
        /*0478*/ 	.word	0x000001b0


	//   ....[1]....
        /*047c*/ 	.word	0x00010510


	//   ....[2]....
        /*0480*/ 	.word	0x00011020


	//   ....[3]....
        /*0484*/ 	.word	0x000110b0


	//----- nvinfo : EIATTR_CRS_STACK_SIZE
	.align		4
.L_148:
        /*0488*/ 	.byte	0x04, 0x1e
        /*048a*/ 	.short	(.L_150 - .L_149)
.L_149:
        /*048c*/ 	.word	0x00000000


	//----- nvinfo : EIATTR_CBANK_PARAM_SIZE
	.align		4
.L_150:
        /*0490*/ 	.byte	0x03, 0x19
        /*0492*/ 	.short	0x01d0


	//----- nvinfo : EIATTR_PARAM_CBANK
	.align		4
        /*0494*/ 	.byte	0x04, 0x0a
        /*0496*/ 	.short	(.L_152 - .L_151)
	.align		4
.L_151:
        /*0498*/ 	.word	index@(.nv.constant0._ZN5flash16flash_fwd_kernelI23Flash_fwd_kernel_traitsILi64ELi128ELi128ELi4ELb0ELb0EN7cutlass10bfloat16_tE19Flash_kernel_traitsILi64ELi128ELi128ELi4ES3_EELb0ELb1ELb0ELb0ELb1ELb1ELb1ELb0EEEvNS_16Flash_fwd_paramsE)
        /*049c*/ 	.short	0x0210
        /*049e*/ 	.short	0x01d0


	//----- nvinfo : EIATTR_SW_WAR
	.align		4
.L_152:
        /*04a0*/ 	.byte	0x04, 0x36
        /*04a2*/ 	.short	(.L_154 - .L_153)
.L_153:
        /*04a4*/ 	.word	0x00000008
.L_154:


//--------------------- .nv.info._ZN5flash16flash_fwd_kernelI23Flash_fwd_kernel_traitsILi64ELi128ELi128ELi4ELb0ELb0EN7cutlass10bfloat16_tE19Flash_kernel_traitsILi64ELi128ELi128ELi4ES3_EELb0ELb1ELb0ELb0ELb0ELb1ELb0ELb0EEEvNS_16Flash_fwd_paramsE --------------------------
	.section	.nv.info._ZN5flash16flash_fwd_kernelI23Flash_fwd_kernel_traitsILi64ELi128ELi128ELi4ELb0ELb0EN7cutlass10bfloat16_tE19Flash_kernel_traitsILi64ELi128ELi128ELi4ES3_EELb0ELb1ELb0ELb0ELb0ELb1ELb0ELb0EEEvNS_16Flash_fwd_paramsE,"",@"SHT_CUDA_INFO"
	.sectionflags	@""
	.align	4


	//----- nvinfo : EIATTR_CUDA_API_VERSION
	.align		4
        /*0000*/ 	.byte	0x04, 0x37
        /*0002*/ 	.short	(.L_156 - .L_155)
.L_155:
        /*0004*/ 	.word	0x00000082


	//----- nvinfo : EIATTR_KPARAM_INFO
	.align		4
.L_156:
        /*0008*/ 	.byte	0x04, 0x17
        /*000a*/ 	.short	(.L_158 - .L_157)
.L_157:
        /*000c*/ 	.word	0x00000000
        /*0010*/ 	.short	0x0000
        /*0012*/ 	.short	0x0000
        /*0014*/ 	.byte	0x00, 0xf0, 0x41, 0x07


	//----- nvinfo : EIATTR_SPARSE_MMA_MASK
	.align		4
.L_158:
        /*0018*/ 	.byte	0x03, 0x50
        /*001a*/ 	.short	0x0000


	//----- nvinfo : EIATTR_MAXREG_COUNT
	.align		4
        /*001c*/ 	.byte	0x03, 0x1b
        /*001e*/ 	.short	0x00ff


	//----- nvinfo : EIATTR_NUM_BARRIERS
	.align		4
        /*0020*/ 	.byte	0x02, 0x4c
        /*0022*/ 	.byte	0x01
	.zero		1


	//----- nvinfo : EIATTR_ANNOTATIONS
	.align		4
        /*0024*/ 	.byte	0x04, 0x55
        /*0026*/ 	.short	(.L_160 - .L_159)


	//   ....[0]....
.L_159:
        /* <DEDUP_REMOVED lines=106> */


	//----- nvinfo : EIATTR_MERCURY_ISA_VERSION
	.align		4
.L_160:
        /*06b8*/ 	.byte	0x03, 0x5f
        /*06ba*/ 	.short	0x0101


	//----- nvinfo : EIATTR_INT_WARP_WIDE_INSTR_OFFSETS
	.align		4
        /*06bc*/ 	.byte	0x04, 0x31
        /*06be*/ 	.short	(.L_162 - .L_161)


	//   ....[0]....
.L_161:
        /*06c0*/ 	.word	0x000019a0


	//   ....[1]....
        /*06c4*/ 	.word	0x00001aa0


	//   ....[2]....
        /*06c8*/ 	.word	0x00001b40


	//   ....[3]....
        /*06cc*/ 	.word	0x00001d80


	//   ....[4]....
        /*06d0*/ 	.word	0x00002060


	//   ....[5]....
        /*06d4*/ 	.word	0x00002170


	//   ....[6]....
        /*06d8*/ 	.word	0x00002190


	//   ....[7]....
        /*06dc*/ 	.word	0x000023c0


	//----- nvinfo : EIATTR_COOP_GROUP_MASK_REGIDS
	.align		4
.L_162:
        /*06e0*/ 	.byte	0x04, 0x29
        /*06e2*/ 	.short	(.L_164 - .L_163)


	//   ....[0]....
.L_163:
        /*06e4*/ 	.word	0xffffffff


	//   ....[1]....
        /*06e8*/ 	.word	0xffffffff


	//   ....[2]....
        /*06ec*/ 	.word	0xffffffff


	//   ....[3]....
        /*06f0*/ 	.word	0xffffffff


	//   ....[4]....
        /*06f4*/ 	.word	0xffffffff


	//   ....[5]....
        /*06f8*/ 	.word	0xffffffff


	//   ....[6]....
        /*06fc*/ 	.word	0xffffffff


	//   ....[7]....
        /*0700*/ 	.word	0xffffffff


	//   ....[8]....
        /*0704*/ 	.word	0xffffffff


	//   ....[9]....
        /*0708*/ 	.word	0xffffffff


	//   ....[10]....
        /*070c*/ 	.word	0xffffffff


	//   ....[11]....
        /*0710*/ 	.word	0xffffffff


	//   ....[12]....
        /*0714*/ 	.word	0xffffffff


	//   ....[13]....
        /*0718*/ 	.word	0xffffffff


	//   ....[14]....
        /*071c*/ 	.word	0xffffffff


	//   ....[15]....
        /*0720*/ 	.word	0xffffffff


	//   ....[16]....
        /*0724*/ 	.word	0xffffffff


	//   ....[17]....
        /*0728*/ 	.word	0xffffffff


	//   ....[18]....
        /*072c*/ 	.word	0xffffffff


	//   ....[19]....
        /*0730*/ 	.word	0xffffffff


	//   ....[20]....
        /*0734*/ 	.word	0xffffffff


	//   ....[21]....
        /*0738*/ 	.word	0xffffffff


	//   ....[22]....
        /*073c*/ 	.word	0xffffffff


	//   ....[23]....
        /*0740*/ 	.word	0xffffffff


	//   ....[24]....
        /*0744*/ 	.word	0xffffffff


	//   ....[25]....
        /*0748*/ 	.word	0xffffffff


	//   ....[26]....
        /*074c*/ 	.word	0xffffffff


	//   ....[27]....
        /*0750*/ 	.word	0xffffffff


	//   ....[28]....
        /*0754*/ 	.word	0xffffffff


	//   ....[29]....
        /*0758*/ 	.word	0xffffffff


	//   ....[30]....
        /*075c*/ 	.word	0xffffffff


	//   ....[31]....
        /*0760*/ 	.word	0xffffffff


	//----- nvinfo : EIATTR_COOP_GROUP_INSTR_OFFSETS
	.align		4
.L_164:
        /*0764*/ 	.byte	0x04, 0x28
        /*0766*/ 	.short	(.L_166 - .L_165)


	//   ....[0]....
.L_165:
        /*0768*/ 	.word	0x00004c30


	//   ....[1]....
        /*076c*/ 	.word	0x00004e00


	//   ....[2]....
        /*0770*/ 	.word	0x00004e40


	//   ....[3]....
        /*0774*/ 	.word	0x00004fd0


	//   ....[4]....
        /*0778*/ 	.word	0x00005230


	//   ....[5]....
        /*077c*/ 	.word	0x00005380


	//   ....[6]....
        /*0780*/ 	.word	0x00005860


	//   ....[7]....
        /*0784*/ 	.word	0x00005930


	//   ....[8]....
        /*0788*/ 	.word	0x0000c9e0


	//   ....[9]....
        /*078c*/ 	.word	0x0000ca90


	//   ....[10]....
        /*0790*/ 	.word	0x0000cbe0


	//   ....[11]....
        /*0794*/ 	.word	0x0000cca0


	//   ....[12]....
        /*0798*/ 	.word	0x0000cd00


	//   ....[13]....
        /*079c*/ 	.word	0x0000cd30


	//   ....[14]....
        /*07a0*/ 	.word	0x0000cd70


	//   ....[15]....
        /*07a4*/ 	.word	0x0000ce00


	//   ....[16]....
        /*07a8*/ 	.word	0x00011f20


	//   ....[17]....
        /*07ac*/ 	.word	0x00011f90


	//   ....[18]....
        /*07b0*/ 	.word	0x00011fe0


	//   ....[19]....
        /*07b4*/ 	.word	0x00012010


	//   ....[20]....
        /*07b8*/ 	.word	0x000120d0


	//   ....[21]....
        /*07bc*/ 	.word	0x000120e0


	//   ....[22]....
        /*07c0*/ 	.word	0x000120f0


	//   ....[23]....
        /*07c4*/ 	.word	0x00012120


	//   ....[24]....
        /*07c8*/ 	.word	0x00015300


	//   ....[25]....
        /*07cc*/ 	.word	0x00015310


	//   ....[26]....
        /*07d0*/ 	.word	0x00015320


	//   ....[27]....
        /*07d4*/ 	.word	0x00015330


	//   ....[28]....
        /*07d8*/ 	.word	0x00015370


	//   ....[29]....
        /*07dc*/ 	.word	0x00015390


	//   ....[30]....
        /*07e0*/ 	.word	0x000153a0


	//   ....[31]....
        /*07e4*/ 	.word	0x000153b0


	//----- nvinfo : EIATTR_EXIT_INSTR_OFFSETS
	.align		4
.L_166:
        /*07e8*/ 	.byte	0x04, 0x1c
        /*07ea*/ 	.short	(.L_168 - .L_167)


	//   ....[0]....
.L_167:
        /*07ec*/ 	.word	0x000004c0


	//   ....[1]....
        /*07f0*/ 	.word	0x00016f60


	//   ....[2]....
        /*07f4*/ 	.word	0x00017040


	//   ....[3]....
        /*07f8*/ 	.word	0x00018230


	//   ....[4]....
        /*07fc*/ 	.word	0x000182c0


	//----- nvinfo : EIATTR_CRS_STACK_SIZE
	.align		4
.L_168:
        /*0800*/ 	.byte	0x04, 0x1e
        /*0802*/ 	.short	(.L_170 - .L_169)
.L_169:
        /*0804*/ 	.word	0x00000000


	//----- nvinfo : EIATTR_CBANK_PARAM_SIZE
	.align		4
.L_170:
        /*0808*/ 	.byte	0x03, 0x19
        /*080a*/ 	.short	0x01d0


	//----- nvinfo : EIATTR_PARAM_CBANK
	.align		4
        /*080c*/ 	.byte	0x04, 0x0a
        /*080e*/ 	.short	(.L_172 - .L_171)
	.align		4
.L_171:
        /*0810*/ 	.word	index@(.nv.constant0._ZN5flash16flash_fwd_kernelI23Flash_fwd_kernel_traitsILi64ELi128ELi128ELi4ELb0ELb0EN7cutlass10bfloat16_tE19Flash_kernel_traitsILi64ELi128ELi128ELi4ES3_EELb0ELb1ELb0ELb0ELb0ELb1ELb0ELb0EEEvNS_16Flash_fwd_paramsE)
        /*0814*/ 	.short	0x0210
        /*0816*/ 	.short	0x01d0


	//----- nvinfo : EIATTR_SW_WAR
	.align		4
.L_172:
        /*0818*/ 	.byte	0x04, 0x36
        /*081a*/ 	.short	(.L_174 - .L_173)
.L_173:
        /*081c*/ 	.word	0x00000008
.L_174:


//--------------------- .nv.info._ZN5flash16flash_fwd_kernelI23Flash_fwd_kernel_traitsILi64ELi128ELi128ELi4ELb0ELb0EN7cutlass10bfloat16_tE19Flash_kernel_traitsILi64ELi128ELi128ELi4ES3_EELb0ELb1ELb0ELb0ELb0ELb1ELb1ELb0EEEvNS_16Flash_fwd_paramsE --------------------------
	.section	.nv.info._ZN5flash16flash_fwd_kernelI23Flash_fwd_kernel_traitsILi64ELi128ELi128ELi4ELb0ELb0EN7cutlass10bfloat16_tE19Flash_kernel_traitsILi64ELi128ELi128ELi4ES3_EELb0ELb1ELb0ELb0ELb0ELb1ELb1ELb0EEEvNS_16Flash_fwd_paramsE,"",@"SHT_CUDA_INFO"
	.sectionflags	@""
	.align	4


	//----- nvinfo : EIATTR_CUDA_API_VERSION
	.align		4
        /*0000*/ 	.byte	0x04, 0x37
        /*0002*/ 	.short	(.L_176 - .L_175)
.L_175:
        /*0004*/ 	.word	0x00000082


	//----- nvinfo : EIATTR_KPARAM_INFO
	.align		4
.L_176:
        /*0008*/ 	.byte	0x04, 0x17
        /*000a*/ 	.short	(.L_178 - .L_177)
.L_177:
        /*000c*/ 	.word	0x00000000
        /*0010*/ 	.short	0x0000
        /*0012*/ 	.short	0x0000
        /*0014*/ 	.byte	0x00, 0xf0, 0x41, 0x07


	//----- nvinfo : EIATTR_SPARSE_MMA_MASK
	.align		4
.L_178:
        /*0018*/ 	.byte	0x03, 0x50
        /*001a*/ 	.short	0x0000


	//----- nvinfo : EIATTR_MAXREG_COUNT
	.align		4
        /*001c*/ 	.byte	0x03, 0x1b
        /*001e*/ 	.short	0x00ff


	//----- nvinfo : EIATTR_NUM_BARRIERS
	.align		4
        /*0020*/ 	.byte	0x02, 0x4c
        /*0022*/ 	.byte	0x01
	.zero		1


	//----- nvinfo : EIATTR_ANNOTATIONS
	.align		4
        /*0024*/ 	.byte	0x04, 0x55
        /*0026*/ 	.short	(.L_180 - .L_179)


	//   ....[0]....
.L_179:
        /* <DEDUP_REMOVED lines=91> */


	//----- nvinfo : EIATTR_MERCURY_ISA_VERSION
	.align		4
.L_180:
        /*05c0*/ 	.byte	0x03, 0x5f
        /*05c2*/ 	.short	0x0101


	//----- nvinfo : EIATTR_INT_WARP_WIDE_INSTR_OFFSETS
	.align		4
        /*05c4*/ 	.byte	0x04, 0x31
        /*05c6*/ 	.short	(.L_182 - .L_181)


	//   ....[0]....
.L_181:
        /*05c8*/ 	.word	0x000019c0


	//   ....[1]....
        /*05cc*/ 	.word	0x00001ac0


	//   ....[2]....
        /*05d0*/ 	.word	0x00001b50


	//   ....[3]....
        /*05d4*/ 	.word	0x00001d90


	//   ....[4]....
        /*05d8*/ 	.word	0x00002070


	//   ....[5]....
        /*05dc*/ 	.word	0x00002180


	//   ....[6]....
        /*05e0*/ 	.word	0x000021a0


	//   ....[7]....
        /*05e4*/ 	.word	0x000023d0


	//----- nvinfo : EIATTR_COOP_GROUP_MASK_REGIDS
	.align		4
.L_182:
        /*05e8*/ 	.byte	0x04, 0x29
        /*05ea*/ 	.short	(.L_184 - .L_183)


	//   ....[0]....
.L_183:
        /*05ec*/ 	.word	0xffffffff


	//   ....[1]....
        /*05f0*/ 	.word	0xffffffff


	//   ....[2]....
        /*05f4*/ 	.word	0xffffffff


	//   ....[3]....
        /*05f8*/ 	.word	0xffffffff


	//   ....[4]....
        /*05fc*/ 	.word	0xffffffff


	//   ....[5]....
        /*0600*/ 	.word	0xffffffff


	//   ....[6]....
        /*0604*/ 	.word	0xffffffff


	//   ....[7]....
        /*0608*/ 	.word	0xffffffff


	//   ....[8]....
        /*060c*/ 	.word	0xffffffff


	//   ....[9]....
        /*0610*/ 	.word	0xffffffff


	//   ....[10]....
        /*0614*/ 	.word	0xffffffff


	//   ....[11]....
        /*0618*/ 	.word	0xffffffff


	//   ....[12]....
        /*061c*/ 	.word	0xffffffff


	//   ....[13]....
        /*0620*/ 	.word	0xffffffff


	//   ....[14]....
        /*0624*/ 	.word	0xffffffff


	//   ....[15]....
        /*0628*/ 	.word	0xffffffff


	//   ....[16]....
        /*062c*/ 	.word	0xffffffff


	//   ....[17]....
        /*0630*/ 	.word	0xffffffff


	//   ....[18]....
        /*0634*/ 	.word	0xffffffff


	//   ....[19]....
        /*0638*/ 	.word	0xffffffff


	//   ....[20]....
        /*063c*/ 	.word	0xffffffff


	//   ....[21]....
        /*0640*/ 	.word	0xffffffff


	//   ....[22]....
        /*0644*/ 	.word	0xffffffff


	//   ....[23]....
        /*0648*/ 	.word	0xffffffff


	//   ....[24]....
        /*064c*/ 	.word	0xffffffff


	//   ....[25]....
        /*0650*/ 	.word	0xffffffff


	//   ....[26]....
        /*0654*/ 	.word	0xffffffff


	//   ....[27]....
        /*0658*/ 	.word	0xffffffff


	//   ....[28]....
        /*065c*/ 	.word	0xffffffff


	//   ....[29]....
        /*0660*/ 	.word	0xffffffff


	//   ....[30]....
        /*0664*/ 	.word	0xffffffff


	//   ....[31]....
        /*0668*/ 	.word	0xffffffff


	//----- nvinfo : EIATTR_COOP_GROUP_INSTR_OFFSETS
	.align		4
.L_184:
        /*066c*/ 	.byte	0x04, 0x28
        /*066e*/ 	.short	(.L_186 - .L_185)


	//   ....[0]....
.L_185:
        /*0670*/ 	.word	0x00005430


	//   ....[1]....
        /*0674*/ 	.word	0x00005930


	//   ....[2]....
        /*0678*/ 	.word	0x00005cf0


	//   ....[3]....
        /*067c*/ 	.word	0x00005e40


	//   ....[4]....
        /*0680*/ 	.word	0x00006130


	//   ....[5]....
        /*0684*/ 	.word	0x00006270


	//   ....[6]....
        /*0688*/ 	.word	0x00006740


	//   ....[7]....
        /*068c*/ 	.word	0x00006810


	//   ....[8]....
        /*0690*/ 	.word	0x0000e490


	//   ....[9]....
        /*0694*/ 	.word	0x0000e5c0


	//   ....[10]....
        /*0698*/ 	.word	0x0000e6e0


	//   ....[11]....
        /*069c*/ 	.word	0x0000e8c0


	//   ....[12]....
        /*06a0*/ 	.word	0x0000e930


	//   ....[13]....
        /*06a4*/ 	.word	0x0000e970


	//   ....[14]....
        /*06a8*/ 	.word	0x0000e9a0


	//   ....[15]....
        /*06ac*/ 	.word	0x0000ea30


	//   ....[16]....
        /*06b0*/ 	.word	0x00015380


	//   ....[17]....
        /*06b4*/ 	.word	0x00015440


	//   ....[18]....
        /*06b8*/ 	.word	0x00015450


	//   ....[19]....
        /*06bc*/ 	.word	0x00015460


	//   ....[20]....
        /*06c0*/ 	.word	0x000154b0


	//   ....[21]....
        /*06c4*/ 	.word	0x000154d0


	//   ....[22]....
        /*06c8*/ 	.word	0x000154e0


	//   ....[23]....
        /*06cc*/ 	.word	0x000154f0


	//   ....[24]....
        /*06d0*/ 	.word	0x00018960


	//   ....[25]....
        /*06d4*/ 	.word	0x00018970


	//   ....[26]....
        /*06d8*/ 	.word	0x00018980


	//   ....[27]....
        /*06dc*/ 	.word	0x00018990


	//   ....[28]....
        /*06e0*/ 	.word	0x000189d0


	//   ....[29]....
        /*06e4*/ 	.word	0x000189f0


	//   ....[30]....
        /*06e8*/ 	.word	0x00018a00


	//   ....[31]....
        /*06ec*/ 	.word	0x00018a10


	//----- nvinfo : EIATTR_EXIT_INSTR_OFFSETS
	.align		4
.L_186:
        /*06f0*/ 	.byte	0x04, 0x1c
        /*06f2*/ 	.short	(.L_188 - .L_187)


	//   ....[0]....
.L_187:
        /*06f4*/ 	.word	0x000004c0


	//   ....[1]....
        /*06f8*/ 	.word	0x0001a5c0


	//   ....[2]....
        /*06fc*/ 	.word	0x0001a6a0


	//   ....[3]....
        /*0700*/ 	.word	0x0001b890


	//   ....[4]....
        /*0704*/ 	.word	0x0001b920


	//----- nvinfo : EIATTR_CRS_STACK_SIZE
	.align		4
.L_188:
        /*0708*/ 	.byte	0x04, 0x1e
        /*070a*/ 	.short	(.L_190 - .L_189)
.L_189:
        /*070c*/ 	.word	0x00000000


	//----- nvinfo : EIATTR_CBANK_PARAM_SIZE
	.align		4
.L_190:
        /*0710*/ 	.byte	0x03, 0x19
        /*0712*/ 	.short	0x01d0


	//----- nvinfo : EIATTR_PARAM_CBANK
	.align		4
        /*0714*/ 	.byte	0x04, 0x0a
        /*0716*/ 	.short	(.L_192 - .L_191)
	.align		4
.L_191:
        /*0718*/ 	.word	index@(.nv.constant0._ZN5flash16flash_fwd_kernelI23Flash_fwd_kernel_traitsILi64ELi128ELi128ELi4ELb0ELb0EN7cutlass10bfloat16_tE19Flash_kernel_traitsILi64ELi128ELi128ELi4ES3_EELb0ELb1ELb0ELb0ELb0ELb1ELb1ELb0EEEvNS_16Flash_fwd_paramsE)
        /*071c*/ 	.short	0x0210
        /*071e*/ 	.short	0x01d0


	//----- nvinfo : EIATTR_SW_WAR
	.align		4
.L_192:
        /*0720*/ 	.byte	0x04, 0x36
        /*0722*/ 	.short	(.L_194 - .L_193)
.L_193:
        /*0724*/ 	.word	0x00000008
.L_194:


//--------------------- .nv.info._ZN5flash16flash_fwd_kernelI23Flash_fwd_kernel_traitsILi64ELi128ELi128ELi4ELb0ELb0EN7cutlass10bfloat16_tE19Flash_kernel_traitsILi64ELi128ELi128ELi4ES3_EELb0ELb1ELb0ELb0ELb0ELb0ELb0ELb0EEEvNS_16Flash_fwd_paramsE --------------------------
	.section	.nv.info._ZN5flash16flash_fwd_kernelI23Flash_fwd_kernel_traitsILi64ELi128ELi128ELi4ELb0ELb0EN7cutlass10bfloat16_tE19Flash_kernel_traitsILi64ELi128ELi128ELi4ES3_EELb0ELb1ELb0ELb0ELb0ELb0ELb0ELb0EEEvNS_16Flash_fwd_paramsE,"",@"SHT_CUDA_INFO"
	.sectionflags	@""
	.align	4


	//----- nvinfo : EIATTR_CUDA_API_VERSION
	.align		4
        /*0000*/ 	.byte	0x04, 0x37
        /*0002*/ 	.short	(.L_196 - .L_195)
.L_195:
        /*0004*/ 	.word	0x00000082


	//----- nvinfo : EIATTR_KPARAM_INFO
	.align		4
.L_196:
        /*0008*/ 	.byte	0x04, 0x17
        /*000a*/ 	.short	(.L_198 - .L_197)
.L_197:
        /*000c*/ 	.word	0x00000000
        /*0010*/ 	.short	0x0000
        /*0012*/ 	.short	0x0000
        /*0014*/ 	.byte	0x00, 0xf0, 0x41, 0x07


	//----- nvinfo : EIATTR_SPARSE_MMA_MASK
	.align		4
.L_198:
        /*0018*/ 	.byte	0x03, 0x50
        /*001a*/ 	.short	0x0000


	//----- nvinfo : EIATTR_MAXREG_COUNT
	.align		4
        /*001c*/ 	.byte	0x03, 0x1b
        /*001e*/ 	.short	0x00ff


	//----- nvinfo : EIATTR_NUM_BARRIERS
	.align		4
        /*0020*/ 	.byte	0x02, 0x4c
        /*0022*/ 	.byte	0x01
	.zero		1


	//----- nvinfo : EIATTR_ANNOTATIONS
	.align		4
        /*0024*/ 	.byte	0x04, 0x55
        /*0026*/ 	.short	(.L_200 - .L_199)


	//   ....[0]....
.L_199:
        /* <DEDUP_REMOVED lines=104> */


	//----- nvinfo : EIATTR_MERCURY_ISA_VERSION
	.align		4
.L_200:
        /*0690*/ 	.byte	0x03, 0x5f
        /*0692*/ 	.short	0x0101


	//----- nvinfo : EIATTR_INT_WARP_WIDE_INSTR_OFFSETS
	.align		4
        /*0694*/ 	.byte	0x04, 0x31
        /*0696*/ 	.short	(.L_202 - .L_201)


	//   ....[0]....
.L_201:
        /*0698*/ 	.word	0x00005550


	//   ....[1]....
        /*069c*/ 	.word	0x00009d70


	//----- nvinfo : EIATTR_COOP_GROUP_MASK_REGIDS
	.align		4
.L_202:
        /*06a0*/ 	.byte	0x04, 0x29
        /*06a2*/ 	.short	(.L_204 - .L_203)


	//   ....[0]....
.L_203:
        /*06a4*/ 	.word	0xffffffff


	//   ....[1]....
        /*06a8*/ 	.word	0xffffffff


	//   ....[2]....
        /*06ac*/ 	.word	0xffffffff


	//   ....[3]....
        /*06b0*/ 	.word	0xffffffff


	//   ....[4]....
        /*06b4*/ 	.word	0xffffffff


	//   ....[5]....
        /*06b8*/ 	.word	0xffffffff


	//   ....[6]....
        /*06bc*/ 	.word	0xffffffff


	//   ....[7]....
        /*06c0*/ 	.word	0xffffffff


	//   ....[8]....
        /*06c4*/ 	.word	0xffffffff


	//   ....[9]....
        /*06c8*/ 	.word	0xffffffff


	//   ....[10]....
        /*06cc*/ 	.word	0xffffffff


	//   ....[11]....
        /*06d0*/ 	.word	0xffffffff


	//   ....[12]....
        /*06d4*/ 	.word	0xffffffff


	//   ....[13]....
        /*06d8*/ 	.word	0xffffffff


	//   ....[14]....
        /*06dc*/ 	.word	0xffffffff


	//   ....[15]....
        /*06e0*/ 	.word	0xffffffff


	//   ....[16]....
        /*06e4*/ 	.word	0xffffffff


	//   ....[17]....
        /*06e8*/ 	.word	0xffffffff


	//   ....[18]....
        /*06ec*/ 	.word	0xffffffff


	//   ....[19]....
        /*06f0*/ 	.word	0xffffffff


	//   ....[20]....
        /*06f4*/ 	.word	0xffffffff


	//   ....[21]....
        /*06f8*/ 	.word	0xffffffff


	//   ....[22]....
        /*06fc*/ 	.word	0xffffffff


	//   ....[23]....
        /*0700*/ 	.word	0xffffffff


	//   ....[24]....
        /*0704*/ 	.word	0xffffffff


	//   ....[25]....
        /*0708*/ 	.word	0xffffffff


	//   ....[26]....
        /*070c*/ 	.word	0xffffffff


	//   ....[27]....
        /*0710*/ 	.word	0xffffffff


	//   ....[28]....
        /*0714*/ 	.word	0xffffffff


	//   ....[29]....
        /*0718*/ 	.word	0xffffffff


	//   ....[30]....
        /*071c*/ 	.word	0xffffffff


	//   ....[31]....
        /*0720*/ 	.word	0xffffffff


	//----- nvinfo : EIATTR_COOP_GROUP_INSTR_OFFSETS
	.align		4
.L_204:
        /*0724*/ 	.byte	0x04, 0x28
        /*0726*/ 	.short	(.L_206 - .L_205)


	//   ....[0]....
.L_205:
        /*0728*/ 	.word	0x00005f90


	//   ....[1]....
        /*072c*/ 	.word	0x000060a0


	//   ....[2]....
        /*0730*/ 	.word	0x00006290


	//   ....[3]....
        /*0734*/ 	.word	0x000062e0


	//   ....[4]....
        /*0738*/ 	.word	0x00006370


	//   ....[5]....
        /*073c*/ 	.word	0x00006630


	//   ....[6]....
        /*0740*/ 	.word	0x00006690


	//   ....[7]....
        /*0744*/ 	.word	0x00006770


	//   ....[8]....
        /*0748*/ 	.word	0x0000dd50


	//   ....[9]....
        /*074c*/ 	.word	0x0000dec0


	//   ....[10]....
        /*0750*/ 	.word	0x0000df10


	//   ....[11]....
        /*0754*/ 	.word	0x0000dfc0


	//   ....[12]....
        /*0758*/ 	.word	0x0000e040


	//   ....[13]....
        /*075c*/ 	.word	0x0000e080


	//   ....[14]....
        /*0760*/ 	.word	0x0000e100


	//   ....[15]....
        /*0764*/ 	.word	0x0000e130


	//   ....[16]....
        /*0768*/ 	.word	0x000149d0


	//   ....[17]....
        /*076c*/ 	.word	0x00014a40


	//   ....[18]....
        /*0770*/ 	.word	0x00014ad0


	//   ....[19]....
        /*0774*/ 	.word	0x00014af0


	//   ....[20]....
        /*0778*/ 	.word	0x00014b40


	//   ....[21]....
        /*077c*/ 	.word	0x00014b50


	//   ....[22]....
        /*0780*/ 	.word	0x00014b60


	//   ....[23]....
        /*0784*/ 	.word	0x00014b70


	//   ....[24]....
        /*0788*/ 	.word	0x00017cb0


	//   ....[25]....
        /*078c*/ 	.word	0x00017cc0


	//   ....[26]....
        /*0790*/ 	.word	0x00017cd0


	//   ....[27]....
        /*0794*/ 	.word	0x00017ce0


	//   ....[28]....
        /*0798*/ 	.word	0x00017d40


	//   ....[29]....
        /*079c*/ 	.word	0x00017db0


	//   ....[30]....
        /*07a0*/ 	.word	0x00017de0


	//   ....[31]....
        /*07a4*/ 	.word	0x00017e20


	//----- nvinfo : EIATTR_EXIT_INSTR_OFFSETS
	.align		4
.L_206:
        /*07a8*/ 	.byte	0x04, 0x1c
        /*07aa*/ 	.short	(.L_208 - .L_207)


	//   ....[0]....
.L_207:
        /*07ac*/ 	.word	0x000004c0


	//   ....[1]....
        /*07b0*/ 	.word	0x000199c0


	//   ....[2]....
        /*07b4*/ 	.word	0x00019aa0


	//   ....[3]....
        /*07b8*/ 	.word	0x0001ad60


	//   ....[4]....
        /*07bc*/ 	.word	0x0001adf0


	//----- nvinfo : EIATTR_CRS_STACK_SIZE
	.align		4
.L_208:
        /*07c0*/ 	.byte	0x04, 0x1e
        /*07c2*/ 	.short	(.L_210 - .L_209)
.L_209:
        /*07c4*/ 	.word	0x00000000


	//----- nvinfo : EIATTR_CBANK_PARAM_SIZE
	.align		4
.L_210:
        /*07c8*/ 	.byte	0x03, 0x19
        /*07ca*/ 	.short	0x01d0


	//----- nvinfo : EIATTR_PARAM_CBANK
	.align		4
        /*07cc*/ 	.byte	0x04, 0x0a
        /*07ce*/ 	.short	(.L_212 - .L_211)
	.align		4
.L_211:
        /*07d0*/ 	.word	index@(.nv.constant0._ZN5flash16flash_fwd_kernelI23Flash_fwd_kernel_traitsILi64ELi128ELi128ELi4ELb0ELb0EN7cutlass10bfloat16_tE19Flash_kernel_traitsILi64ELi128ELi128ELi4ES3_EELb0ELb1ELb0ELb0ELb0ELb0ELb0ELb0EEEvNS_16Flash_fwd_paramsE)
        /*07d4*/ 	.short	0x0210
        /*07d6*/ 	.short	0x01d0


	//----- nvinfo : EIATTR_SW_WAR
	.align		4
.L_212:
        /*07d8*/ 	.byte	0x04, 0x36
        /*07da*/ 	.short	(.L_214 - .L_213)
.L_213:
        /*07dc*/ 	.word	0x00000008
.L_214:


//--------------------- .nv.info._ZN5flash16flash_fwd_kernelI23Flash_fwd_kernel_traitsILi64ELi128ELi128ELi4ELb0ELb0EN7cutlass10bfloat16_tE19Flash_kernel_traitsILi64ELi128ELi128ELi4ES3_EELb0ELb1ELb0ELb0ELb0ELb0ELb1ELb0EEEvNS_16Flash_fwd_paramsE --------------------------
	.section	.nv.info._ZN5flash16flash_fwd_kernelI23Flash_fwd_kernel_traitsILi64ELi128ELi128ELi4ELb0ELb0EN7cutlass10bfloat16_tE19Flash_kernel_traitsILi64ELi128ELi128ELi4ES3_EELb0ELb1ELb0ELb0ELb0ELb0ELb1ELb0EEEvNS_16Flash_fwd_paramsE,"",@"SHT_CUDA_INFO"
	.sectionflags	@""
	.align	4


	//----- nvinfo : EIATTR_CUDA_API_VERSION
	.align		4
        /*0000*/ 	.byte	0x04, 0x37
        /*0002*/ 	.short	(.L_216 - .L_215)
.L_215:
        /*0004*/ 	.word	0x00000082


	//----- nvinfo : EIATTR_KPARAM_INFO
	.align		4
.L_216:
        /*0008*/ 	.byte	0x04, 0x17
        /*000a*/ 	.short	(.L_218 - .L_217)
.L_217:
        /*000c*/ 	.word	0x00000000
        /*0010*/ 	.short	0x0000
        /*0012*/ 	.short	0x0000
        /*0014*/ 	.byte	0x00, 0xf0, 0x41, 0x07


	//----- nvinfo : EIATTR_SPARSE_MMA_MASK
	.align		4
.L_218:
        /*0018*/ 	.byte	0x03, 0x50
        /*001a*/ 	.short	0x0000


	//----- nvinfo : EIATTR_MAXREG_COUNT
	.align		4
        /*001c*/ 	.byte	0x03, 0x1b
        /*001e*/ 	.short	0x00ff


	//----- nvinfo : EIATTR_NUM_BARRIERS
	.align		4
        /*0020*/ 	.byte	0x02, 0x4c
        /*0022*/ 	.byte	0x01
	.zero		1


	//----- nvinfo : EIATTR_ANNOTATIONS
	.align		4
        /*0024*/ 	.byte	0x04, 0x55
        /*0026*/ 	.short	(.L_220 - .L_219)


	//   ....[0]....
.L_219:
        /* <DEDUP_REMOVED lines=116> */


	//----- nvinfo : EIATTR_MERCURY_ISA_VERSION
	.align		4
.L_220:
        /*0750*/ 	.byte	0x03, 0x5f
        /*0752*/ 	.short	0x0101


	//----- nvinfo : EIATTR_INT_WARP_WIDE_INSTR_OFFSETS
	.align		4
        /*0754*/ 	.byte	0x04, 0x31
        /*0756*/ 	.short	(.L_222 - .L_221)


	//   ....[0]....
.L_221:
        /*0758*/ 	.word	0x00006360


	//   ....[1]....
        /*075c*/ 	.word	0x0000adf0


	//----- nvinfo : EIATTR_COOP_GROUP_MASK_REGIDS
	.align		4
.L_222:
        /*0760*/ 	.byte	0x04, 0x29
        /*0762*/ 	.short	(.L_224 - .L_223)


	//   ....[0]....
.L_223:
        /*0764*/ 	.word	0xffffffff


	//   ....[1]....
        /*0768*/ 	.word	0xffffffff


	//   ....[2]....
        /*076c*/ 	.word	0xffffffff


	//   ....[3]....
        /*0770*/ 	.word	0xffffffff


	//   ....[4]....
        /*0774*/ 	.word	0xffffffff


	//   ....[5]....
        /*0778*/ 	.word	0xffffffff


	//   ....[6]....
        /*077c*/ 	.word	0xffffffff


	//   ....[7]....
        /*0780*/ 	.word	0xffffffff


	//   ....[8]....
        /*0784*/ 	.word	0xffffffff


	//   ....[9]....
        /*0788*/ 	.word	0xffffffff


	//   ....[10]....
        /*078c*/ 	.word	0xffffffff


	//   ....[11]....
        /*0790*/ 	.word	0xffffffff


	//   ....[12]....
        /*0794*/ 	.word	0xffffffff


	//   ....[13]....
        /*0798*/ 	.word	0xffffffff


	//   ....[14]....
        /*079c*/ 	.word	0xffffffff


	//   ....[15]....
        /*07a0*/ 	.word	0xffffffff


	//   ....[16]....
        /*07a4*/ 	.word	0xffffffff


	//   ....[17]....
        /*07a8*/ 	.word	0xffffffff


	//   ....[18]....
        /*07ac*/ 	.word	0xffffffff


	//   ....[19]....
        /*07b0*/ 	.word	0xffffffff


	//   ....[20]....
        /*07b4*/ 	.word	0xffffffff


	//   ....[21]....
        /*07b8*/ 	.word	0xffffffff


	//   ....[22]....
        /*07bc*/ 	.word	0xffffffff


	//   ....[23]....
        /*07c0*/ 	.word	0xffffffff


	//   ....[24]....
        /*07c4*/ 	.word	0xffffffff


	//   ....[25]....
        /*07c8*/ 	.word	0xffffffff


	//   ....[26]....
        /*07cc*/ 	.word	0xffffffff


	//   ....[27]....
        /*07d0*/ 	.word	0xffffffff


	//   ....[28]....
        /*07d4*/ 	.word	0xffffffff


	//   ....[29]....
        /*07d8*/ 	.word	0xffffffff


	//   ....[30]....
        /*07dc*/ 	.word	0xffffffff


	//   ....[31]....
        /*07e0*/ 	.word	0xffffffff


	//----- nvinfo : EIATTR_COOP_GROUP_INSTR_OFFSETS
	.align		4
.L_224:
        /*07e4*/ 	.byte	0x04, 0x28
        /*07e6*/ 	.short	(.L_226 - .L_225)


	//   ....[0]....
.L_225:
        /*07e8*/ 	.word	0x00006e40


	//   ....[1]....
        /*07ec*/ 	.word	0x00006fb0


	//   ....[2]....
        /*07f0*/ 	.word	0x00007030


	//   ....[3]....
        /*07f4*/ 	.word	0x00007180


	//   ....[4]....
        /*07f8*/ 	.word	0x00007220


	//   ....[5]....
        /*07fc*/ 	.word	0x00007390


	//   ....[6]....
        /*0800*/ 	.word	0x00007500


	//   ....[7]....
        /*0804*/ 	.word	0x000075c0


	//   ....[8]....
        /*0808*/ 	.word	0x00010110


	//   ....[9]....
        /*080c*/ 	.word	0x00010280


	//   ....[10]....
        /*0810*/ 	.word	0x000102d0


	//   ....[11]....
        /*0814*/ 	.word	0x00010380


	//   ....[12]....
        /*0818*/ 	.word	0x00010400


	//   ....[13]....
        /*081c*/ 	.word	0x00010440


	//   ....[14]....
        /*0820*/ 	.word	0x000104c0


	//   ....[15]....
        /*0824*/ 	.word	0x000104f0


	//   ....[16]....
        /*0828*/ 	.word	0x00017460


	//   ....[17]....
        /*082c*/ 	.word	0x000174b0


	//   ....[18]....
        /*0830*/ 	.word	0x00017510


	//   ....[19]....
        /*0834*/ 	.word	0x00017550


	//   ....[20]....
        /*0838*/ 	.word	0x00017580


	//   ....[21]....
        /*083c*/ 	.word	0x00017590


	//   ....[22]....
        /*0840*/ 	.word	0x000175b0


	//   ....[23]....
        /*0844*/ 	.word	0x00017630


	//   ....[24]....
        /*0848*/ 	.word	0x0001a860


	//   ....[25]....
        /*084c*/ 	.word	0x0001a870


	//   ....[26]....
        /*0850*/ 	.word	0x0001a880


	//   ....[27]....
        /*0854*/ 	.word	0x0001a890


	//   ....[28]....
        /*0858*/ 	.word	0x0001a8f0


	//   ....[29]....
        /*085c*/ 	.word	0x0001a960


	//   ....[30]....
        /*0860*/ 	.word	0x0001a990


	//   ....[31]....
        /*0864*/ 	.word	0x0001a9d0


	//----- nvinfo : EIATTR_EXIT_INSTR_OFFSETS
	.align		4
.L_226:
        /*0868*/ 	.byte	0x04, 0x1c
        /*086a*/ 	.short	(.L_228 - .L_227)


	//   ....[0]....
.L_227:
        /*086c*/ 	.word	0x000004c0


	//   ....[1]....
        /*0870*/ 	.word	0x0001c570


	//   ....[2]....
        /*0874*/ 	.word	0x0001c650


	//   ....[3]....
        /*0878*/ 	.word	0x0001d910


	//   ....[4]....
        /*087c*/ 	.word	0x0001d9a0


	//----- nvinfo : EIATTR_CRS_STACK_SIZE
	.align		4
.L_228:
        /*0880*/ 	.byte	0x04, 0x1e
        /*0882*/ 	.short	(.L_230 - .L_229)
.L_229:
        /*0884*/ 	.word	0x00000000


	//----- nvinfo : EIATTR_CBANK_PARAM_SIZE
	.align		4
.L_230:
        /*0888*/ 	.byte	0x03, 0x19
        /*088a*/ 	.short	0x01d0


	//----- nvinfo : EIATTR_PARAM_CBANK
	.align		4
        /*088c*/ 	.byte	0x04, 0x0a
        /*088e*/ 	.short	(.L_232 - .L_231)
	.align		4
.L_231:
        /*0890*/ 	.word	index@(.nv.constant0._ZN5flash16flash_fwd_kernelI23Flash_fwd_kernel_traitsILi64ELi128ELi128ELi4ELb0ELb0EN7cutlass10bfloat16_tE19Flash_kernel_traitsILi64ELi128ELi128ELi4ES3_EELb0ELb1ELb0ELb0ELb0ELb0ELb1ELb0EEEvNS_16Flash_fwd_paramsE)
        /*0894*/ 	.short	0x0210
        /*0896*/ 	.short	0x01d0


	//----- nvinfo : EIATTR_SW_WAR
	.align		4
.L_232:
        /*0898*/ 	.byte	0x04, 0x36
        /*089a*/ 	.short	(.L_234 - .L_233)
.L_233:
        /*089c*/ 	.word	0x00000008
.L_234:


//--------------------- .nv.info._ZN5flash16flash_fwd_kernelI23Flash_fwd_kernel_traitsILi64ELi128ELi128ELi4ELb0ELb0EN7cutlass10bfloat16_tE19Flash_kernel_traitsILi64ELi128ELi128ELi4ES3_EELb0ELb1ELb0ELb1ELb0ELb0ELb0ELb0EEEvNS_16Flash_fwd_paramsE --------------------------
	.section	.nv.info._ZN5flash16flash_fwd_kernelI23Flash_fwd_kernel_traitsILi64ELi128ELi128ELi4ELb0ELb0EN7cutlass10bfloat16_tE19Flash_kernel_traitsILi64ELi128ELi128ELi4ES3_EELb0ELb1ELb0ELb1ELb0ELb0ELb0ELb0EEEvNS_16Flash_fwd_paramsE,"",@"SHT_CUDA_INFO"
	.sectionflags	@""
	.align	4


	//----- nvinfo : EIATTR_CUDA_API_VERSION
	.align		4
        /*0000*/ 	.byte	0x04, 0x37
        /*0002*/ 	.short	(.L_236 - .L_235)
.L_235:
        /*0004*/ 	.word	0x00000082


	//----- nvinfo : EIATTR_KPARAM_INFO
	.align		4
.L_236:
        /*0008*/ 	.byte	0x04, 0x17
        /*000a*/ 	.short	(.L_238 - .L_237)
.L_237:
        /*000c*/ 	.word	0x00000000
        /*0010*/ 	.short	0x0000
        /*0012*/ 	.short	0x0000
        /*0014*/ 	.byte	0x00, 0xf0, 0x41, 0x07


	//----- nvinfo : EIATTR_SPARSE_MMA_MASK
	.align		4
.L_238:
        /*0018*/ 	.byte	0x03, 0x50
        /*001a*/ 	.short	0x0000


	//----- nvinfo : EIATTR_MAXREG_COUNT
	.align		4
        /*001c*/ 	.byte	0x03, 0x1b
        /*001e*/ 	.short	0x00ff


	//----- nvinfo : EIATTR_NUM_BARRIERS
	.align		4
        /*0020*/ 	.byte	0x02, 0x4c
        /*0022*/ 	.byte	0x01
	.zero		1


	//----- nvinfo : EIATTR_ANNOTATIONS
	.align		4
        /*0024*/ 	.byte	0x04, 0x55
        /*0026*/ 	.short	(.L_240 - .L_239)


	//   ....[0]....
.L_239:
        /* <DEDUP_REMOVED lines=163> */


	//----- nvinfo : EIATTR_MERCURY_ISA_VERSION
	.align		4
.L_240:
        /*0a48*/ 	.byte	0x03, 0x5f
        /*0a4a*/ 	.short	0x0101


	//----- nvinfo : EIATTR_INT_WARP_WIDE_INSTR_OFFSETS
	.align		4
        /*0a4c*/ 	.byte	0x04, 0x31
        /*0a4e*/ 	.short	(.L_242 - .L_241)


	//   ....[0]....
.L_241:
        /*0a50*/ 	.word	0x000063d0


	//   ....[1]....
        /*0a54*/ 	.word	0x0000ade0


	//----- nvinfo : EIATTR_COOP_GROUP_MASK_REGIDS
	.align		4
.L_242:
        /*0a58*/ 	.byte	0x04, 0x29
        /*0a5a*/ 	.short	(.L_244 - .L_243)


	//   ....[0]....
.L_243:
        /*0a5c*/ 	.word	0xffffffff


	//   ....[1]....
        /*0a60*/ 	.word	0xffffffff


	//   ....[2]....
        /*0a64*/ 	.word	0xffffffff


	//   ....[3]....
        /*0a68*/ 	.word	0xffffffff


	//   ....[4]....
        /*0a6c*/ 	.word	0xffffffff


	//   ....[5]....
        /*0a70*/ 	.word	0xffffffff


	//   ....[6]....
        /*0a74*/ 	.word	0xffffffff


	//   ....[7]....
        /*0a78*/ 	.word	0xffffffff


	//   ....[8]....
        /*0a7c*/ 	.word	0xffffffff


	//   ....[9]....
        /*0a80*/ 	.word	0xffffffff


	//   ....[10]....
        /*0a84*/ 	.word	0xffffffff


	//   ....[11]....
        /*0a88*/ 	.word	0xffffffff


	//   ....[12]....
        /*0a8c*/ 	.word	0xffffffff


	//   ....[13]....
        /*0a90*/ 	.word	0xffffffff


	//   ....[14]....
        /*0a94*/ 	.word	0xffffffff


	//   ....[15]....
        /*0a98*/ 	.word	0xffffffff


	//   ....[16]....
        /*0a9c*/ 	.word	0xffffffff


	//   ....[17]....
        /*0aa0*/ 	.word	0xffffffff


	//   ....[18]....
        /*0aa4*/ 	.word	0xffffffff


	//   ....[19]....
        /*0aa8*/ 	.word	0xffffffff


	//   ....[20]....
        /*0aac*/ 	.word	0xffffffff


	//   ....[21]....
        /*0ab0*/ 	.word	0xffffffff


	//   ....[22]....
        /*0ab4*/ 	.word	0xffffffff


	//   ....[23]....
        /*0ab8*/ 	.word	0xffffffff


	//   ....[24]....
        /*0abc*/ 	.word	0xffffffff


	//   ....[25]....
        /*0ac0*/ 	.word	0xffffffff


	//   ....[26]....
        /*0ac4*/ 	.word	0xffffffff


	//   ....[27]....
        /*0ac8*/ 	.word	0xffffffff


	//   ....[28]....
        /*0acc*/ 	.word	0xffffffff


	//   ....[29]....
        /*0ad0*/ 	.word	0xffffffff


	//   ....[30]....
        /*0ad4*/ 	.word	0xffffffff


	//   ....[31]....
        /*0ad8*/ 	.word	0xffffffff


	//----- nvinfo : EIATTR_COOP_GROUP_INSTR_OFFSETS
	.align		4
.L_244:
        /*0adc*/ 	.byte	0x04, 0x28
        /*0ade*/ 	.short	(.L_246 - .L_245)


	//   ....[0]....
.L_245:
        /*0ae0*/ 	.word	0x00007060


	//   ....[1]....
        /*0ae4*/ 	.word	0x000071e0


	//   ....[2]....
        /*0ae8*/ 	.word	0x00007220


	//   ....[3]....
        /*0aec*/ 	.word	0x00007350


	//   ....[4]....
        /*0af0*/ 	.word	0x000073b0


	//   ....[5]....
        /*0af4*/ 	.word	0x00007480


	//   ....[6]....
        /*0af8*/ 	.word	0x00007590


	//   ....[7]....
        /*0afc*/ 	.word	0x00007700


	//   ....[8]....
        /*0b00*/ 	.word	0x0000fa90


	//   ....[9]....
        /*0b04*/ 	.word	0x0000fbf0


	//   ....[10]....
        /*0b08*/ 	.word	0x0000fc80


	//   ....[11]....
        /*0b0c*/ 	.word	0x0000fd20


	//   ....[12]....
        /*0b10*/ 	.word	0x0000fd60


	//   ....[13]....
        /*0b14*/ 	.word	0x0000fd90


	//   ....[14]....
        /*0b18*/ 	.word	0x0000fdd0


	//   ....[15]....
        /*0b1c*/ 	.word	0x0000fe50


	//   ....[16]....
        /*0b20*/ 	.word	0x00017690


	//   ....[17]....
        /*0b24*/ 	.word	0x000176e0


	//   ....[18]....
        /*0b28*/ 	.word	0x00017710


	//   ....[19]....
        /*0b2c*/ 	.word	0x00017750


	//   ....[20]....
        /*0b30*/ 	.word	0x00017760


	//   ....[21]....
        /*0b34*/ 	.word	0x00017780


	//   ....[22]....
        /*0b38*/ 	.word	0x000177a0


	//   ....[23]....
        /*0b3c*/ 	.word	0x000177d0


	//   ....[24]....
        /*0b40*/ 	.word	0x0001b4a0


	//   ....[25]....
        /*0b44*/ 	.word	0x0001b4b0


	//   ....[26]....
        /*0b48*/ 	.word	0x0001b4c0


	//   ....[27]....
        /*0b4c*/ 	.word	0x0001b4d0


	//   ....[28]....
        /*0b50*/ 	.word	0x0001b530


	//   ....[29]....
        /*0b54*/ 	.word	0x0001b570


	//   ....[30]....
        /*0b58*/ 	.word	0x0001b5b0


	//   ....[31]....
        /*0b5c*/ 	.word	0x0001b5e0


	//----- nvinfo : EIATTR_EXIT_INSTR_OFFSETS
	.align		4
.L_246:
        /*0b60*/ 	.byte	0x04, 0x1c
        /*0b62*/ 	.short	(.L_248 - .L_247)


	//   ....[0]....
.L_247:
        /*0b64*/ 	.word	0x000004c0


	//   ....[1]....
        /*0b68*/ 	.word	0x0001d1a0


	//   ....[2]....
        /*0b6c*/ 	.word	0x0001d280


	//   ....[3]....
        /*0b70*/ 	.word	0x0001e540


	//   ....[4]....
        /*0b74*/ 	.word	0x0001e5d0


	//----- nvinfo : EIATTR_CRS_STACK_SIZE
	.align		4
.L_248:
        /*0b78*/ 	.byte	0x04, 0x1e
        /*0b7a*/ 	.short	(.L_250 - .L_249)
.L_249:
        /*0b7c*/ 	.word	0x00000000


	//----- nvinfo : EIATTR_CBANK_PARAM_SIZE
	.align		4
.L_250:
        /*0b80*/ 	.byte	0x03, 0x19
        /*0b82*/ 	.short	0x01d0


	//----- nvinfo : EIATTR_PARAM_CBANK
	.align		4
        /*0b84*/ 	.byte	0x04, 0x0a
        /*0b86*/ 	.short	(.L_252 - .L_251)
	.align		4
.L_251:
        /*0b88*/ 	.word	index@(.nv.constant0._ZN5flash16flash_fwd_kernelI23Flash_fwd_kernel_traitsILi64ELi128ELi128ELi4ELb0ELb0EN7cutlass10bfloat16_tE19Flash_kernel_traitsILi64ELi128ELi128ELi4ES3_EELb0ELb1ELb0ELb1ELb0ELb0ELb0ELb0EEEvNS_16Flash_fwd_paramsE)
        /*0b8c*/ 	.short	0x0210
        /*0b8e*/ 	.short	0x01d0


	//----- nvinfo : EIATTR_SW_WAR
	.align		4
.L_252:
        /*0b90*/ 	.byte	0x04, 0x36
        /*0b92*/ 	.short	(.L_254 - .L_253)
.L_253:
        /*0b94*/ 	.word	0x00000008
.L_254:


//--------------------- .nv.info._ZN5flash16flash_fwd_kernelI23Flash_fwd_kernel_traitsILi64ELi128ELi128ELi4ELb0ELb0EN7cutlass10bfloat16_tE19Flash_kernel_traitsILi64ELi128ELi128ELi4ES3_EELb0ELb1ELb0ELb1ELb0ELb0ELb1ELb0EEEvNS_16Flash_fwd_paramsE --------------------------
	.section	.nv.info._ZN5flash16flash_fwd_kernelI23Flash_fwd_kernel_traitsILi64ELi128ELi128ELi4ELb0ELb0EN7cutlass10bfloat16_tE19Flash_kernel_traitsILi64ELi128ELi128ELi4ES3_EELb0ELb1ELb0ELb1ELb0ELb0ELb1ELb0EEEvNS_16Flash_fwd_paramsE,"",@"SHT_CUDA_INFO"
	.sectionflags	@""
	.align	4


	//----- nvinfo : EIATTR_CUDA_API_VERSION
	.align		4
        /*0000*/ 	.byte	0x04, 0x37
        /*0002*/ 	.short	(.L_256 - .L_255)
.L_255:
        /*0004*/ 	.word	0x00000082


	//----- nvinfo : EIATTR_KPARAM_INFO
	.align		4
.L_256:
        /*0008*/ 	.byte	0x04, 0x17
        /*000a*/ 	.short	(.L_258 - .L_257)
.L_257:
        /*000c*/ 	.word	0x00000000
        /*0010*/ 	.short	0x0000
        /*0012*/ 	.short	0x0000
        /*0014*/ 	.byte	0x00, 0xf0, 0x41, 0x07


	//----- nvinfo : EIATTR_SPARSE_MMA_MASK
	.align		4
.L_258:
        /*0018*/ 	.byte	0x03, 0x50
        /*001a*/ 	.short	0x0000


	//----- nvinfo : EIATTR_MAXREG_COUNT
	.align		4
        /*001c*/ 	.byte	0x03, 0x1b
        /*001e*/ 	.short	0x00ff


	//----- nvinfo : EIATTR_NUM_BARRIERS
	.align		4
        /*0020*/ 	.byte	0x02, 0x4c
        /*0022*/ 	.byte	0x01
	.zero		1


	//----- nvinfo : EIATTR_ANNOTATIONS
	.align		4
        /*0024*/ 	.byte	0x04, 0x55
        /*0026*/ 	.short	(.L_260 - .L_259)


	//   ....[0]....
.L_259:
        /* <DEDUP_REMOVED lines=139> */


	//----- nvinfo : EIATTR_MERCURY_ISA_VERSION
	.align		4
.L_260:
        /*08c0*/ 	.byte	0x03, 0x5f
        /*08c2*/ 	.short	0x0101


	//----- nvinfo : EIATTR_INT_WARP_WIDE_INSTR_OFFSETS
	.align		4
        /*08c4*/ 	.byte	0x04, 0x31
        /*08c6*/ 	.short	(.L_262 - .L_261)


	//   ....[0]....
.L_261:
        /*08c8*/ 	.word	0x00006dd0


	//   ....[1]....
        /*08cc*/ 	.word	0x0000b880


	//----- nvinfo : EIATTR_COOP_GROUP_MASK_REGIDS
	.align		4
.L_262:
        /*08d0*/ 	.byte	0x04, 0x29
        /*08d2*/ 	.short	(.L_264 - .L_263)


	//   ....[0]....
.L_263:
        /*08d4*/ 	.word	0xffffffff


	//   ....[1]....
        /*08d8*/ 	.word	0xffffffff


	//   ....[2]....
        /*08dc*/ 	.word	0xffffffff


	//   ....[3]....
        /*08e0*/ 	.word	0xffffffff


	//   ....[4]....
        /*08e4*/ 	.word	0xffffffff


	//   ....[5]....
        /*08e8*/ 	.word	0xffffffff


	//   ....[6]....
        /*08ec*/ 	.word	0xffffffff


	//   ....[7]....
        /*08f0*/ 	.word	0xffffffff


	//   ....[8]....
        /*08f4*/ 	.word	0xffffffff


	//   ....[9]....
        /*08f8*/ 	.word	0xffffffff


	//   ....[10]....
        /*08fc*/ 	.word	0xffffffff


	//   ....[11]....
        /*0900*/ 	.word	0xffffffff


	//   ....[12]....
        /*0904*/ 	.word	0xffffffff


	//   ....[13]....
        /*0908*/ 	.word	0xffffffff


	//   ....[14]....
        /*090c*/ 	.word	0xffffffff


	//   ....[15]....
        /*0910*/ 	.word	0xffffffff


	//   ....[16]....
        /*0914*/ 	.word	0xffffffff


	//   ....[17]....
        /*0918*/ 	.word	0xffffffff


	//   ....[18]....
        /*091c*/ 	.word	0xffffffff


	//   ....[19]....
        /*0920*/ 	.word	0xffffffff


	//   ....[20]....
        /*0924*/ 	.word	0xffffffff


	//   ....[21]....
        /*0928*/ 	.word	0xffffffff


	//   ....[22]....
        /*092c*/ 	.word	0xffffffff


	//   ....[23]....
        /*0930*/ 	.word	0xffffffff


	//   ....[24]....
        /*0934*/ 	.word	0xffffffff


	//   ....[25]....
        /*0938*/ 	.word	0xffffffff


	//   ....[26]....
        /*093c*/ 	.word	0xffffffff


	//   ....[27]....
        /*0940*/ 	.word	0xffffffff


	//   ....[28]....
        /*0944*/ 	.word	0xffffffff


	//   ....[29]....
        /*0948*/ 	.word	0xffffffff


	//   ....[30]....
        /*094c*/ 	.word	0xffffffff


	//   ....[31]....
        /*0950*/ 	.word	0xffffffff


	//----- nvinfo : EIATTR_COOP_GROUP_INSTR_OFFSETS
	.align		4
.L_264:
        /*0954*/ 	.byte	0x04, 0x28
        /*0956*/ 	.short	(.L_266 - .L_265)


	//   ....[0]....
.L_265:
        /*0958*/ 	.word	0x00007a20


	//   ....[1]....
        /*095c*/ 	.word	0x00007ba0


	//   ....[2]....
        /*0960*/ 	.word	0x00007be0


	//   ....[3]....
        /*0964*/ 	.word	0x00007d00


	//   ....[4]....
        /*0968*/ 	.word	0x00007d30


	//   ....[5]....
        /*096c*/ 	.word	0x00007dc0


	//   ....[6]....
        /*0970*/ 	.word	0x00007f30


	//   ....[7]....
        /*0974*/ 	.word	0x00008100


	//   ....[8]....
        /*0978*/ 	.word	0x00011d60


	//   ....[9]....
        /*097c*/ 	.word	0x00011e70


	//   ....[10]....
        /*0980*/ 	.word	0x00011f30


	//   ....[11]....
        /*0984*/ 	.word	0x00011fd0


	//   ....[12]....
        /*0988*/ 	.word	0x00012010


	//   ....[13]....
        /*098c*/ 	.word	0x00012050


	//   ....[14]....
        /*0990*/ 	.word	0x00012090


	//   ....[15]....
        /*0994*/ 	.word	0x00012130


	//   ....[16]....
        /*0998*/ 	.word	0x0001a700


	//   ....[17]....
        /*099c*/ 	.word	0x0001a770


	//   ....[18]....
        /*09a0*/ 	.word	0x0001a7b0


	//   ....[19]....
        /*09a4*/ 	.word	0x0001a800


	//   ....[20]....
        /*09a8*/ 	.word	0x0001a810


	//   ....[21]....
        /*09ac*/ 	.word	0x0001a830


	//   ....[22]....
        /*09b0*/ 	.word	0x0001a850


	//   ....[23]....
        /*09b4*/ 	.word	0x0001a880


	//   ....[24]....
        /*09b8*/ 	.word	0x0001e2a0


	//   ....[25]....
        /*09bc*/ 	.word	0x0001e2b0


	//   ....[26]....
        /*09c0*/ 	.word	0x0001e2c0


	//   ....[27]....
        /*09c4*/ 	.word	0x0001e2d0


	//   ....[28]....
        /*09c8*/ 	.word	0x0001e330


	//   ....[29]....
        /*09cc*/ 	.word	0x0001e370


	//   ....[30]....
        /*09d0*/ 	.word	0x0001e3b0


	//   ....[31]....
        /*09d4*/ 	.word	0x0001e3e0


	//----- nvinfo : EIATTR_EXIT_INSTR_OFFSETS
	.align		4
.L_266:
        /*09d8*/ 	.byte	0x04, 0x1c
        /*09da*/ 	.short	(.L_268 - .L_267)


	//   ....[0]....
.L_267:
        /*09dc*/ 	.word	0x000004c0


	//   ....[1]....
        /*09e0*/ 	.word	0x0001ffa0


	//   ....[2]....
        /*09e4*/ 	.word	0x00020080


	//   ....[3]....
        /*09e8*/ 	.word	0x00021340


	//   ....[4]....
        /*09ec*/ 	.word	0x000213d0


	//----- nvinfo : EIATTR_CRS_STACK_SIZE
	.align		4
.L_268:
        /*09f0*/ 	.byte	0x04, 0x1e
        /*09f2*/ 	.short	(.L_270 - .L_269)
.L_269:
        /*09f4*/ 	.word	0x00000000


	//----- nvinfo : EIATTR_CBANK_PARAM_SIZE
	.align		4
.L_270:
        /*09f8*/ 	.byte	0x03, 0x19
        /*09fa*/ 	.short	0x01d0


	//----- nvinfo : EIATTR_PARAM_CBANK
	.align		4
        /*09fc*/ 	.byte	0x04, 0x0a
        /*09fe*/ 	.short	(.L_272 - .L_271)
	.align		4
.L_271:
        /*0a00*/ 	.word	index@(.nv.constant0._ZN5flash16flash_fwd_kernelI23Flash_fwd_kernel_traitsILi64ELi128ELi128ELi4ELb0ELb0EN7cutlass10bfloat16_tE19Flash_kernel_traitsILi64ELi128ELi128ELi4ES3_EELb0ELb1ELb0ELb1ELb0ELb0ELb1ELb0EEEvNS_16Flash_fwd_paramsE)
        /*0a04*/ 	.short	0x0210
        /*0a06*/ 	.short	0x01d0


	//----- nvinfo : EIATTR_SW_WAR
	.align		4
.L_272:
        /*0a08*/ 	.byte	0x04, 0x36
        /*0a0a*/ 	.short	(.L_274 - .L_273)
.L_273:
        /*0a0c*/ 	.word	0x00000008
.L_274:


//--------------------- .nv.info._ZN5flash16flash_fwd_kernelI23Flash_fwd_kernel_traitsILi64ELi128ELi64ELi4ELb0ELb0EN7cutlass10bfloat16_tE19Flash_kernel_traitsILi64ELi128ELi64ELi4ES3_EELb1ELb1ELb0ELb0ELb0ELb0ELb0ELb0EEEvNS_16Flash_fwd_paramsE --------------------------
	.section	.nv.info._ZN5flash16flash_fwd_kernelI23Flash_fwd_kernel_traitsILi64ELi128ELi64ELi4ELb0ELb0EN7cutlass10bfloat16_tE19Flash_kernel_traitsILi64ELi128ELi64ELi4ES3_EELb1ELb1ELb0ELb0ELb0ELb0ELb0ELb0EEEvNS_16Flash_fwd_paramsE,"",@"SHT_CUDA_INFO"
	.sectionflags	@""
	.align	4


	//----- nvinfo : EIATTR_CUDA_API_VERSION
	.align		4
        /*0000*/ 	.byte	0x04, 0x37
        /*0002*/ 	.short	(.L_276 - .L_275)
.L_275:
        /*0004*/ 	.word	0x00000082


	//----- nvinfo : EIATTR_KPARAM_INFO
	.align		4
.L_276:
        /*0008*/ 	.byte	0x04, 0x17
        /*000a*/ 	.short	(.L_278 - .L_277)
.L_277:
        /*000c*/ 	.word	0x00000000
        /*0010*/ 	.short	0x0000
        /*0012*/ 	.short	0x0000
        /*0014*/ 	.byte	0x00, 0xf0, 0x41, 0x07


	//----- nvinfo : EIATTR_SPARSE_MMA_MASK
	.align		4
.L_278:
        /*0018*/ 	.byte	0x03, 0x50
        /*001a*/ 	.short	0x0000


	//----- nvinfo : EIATTR_MAXREG_COUNT
	.align		4
        /*001c*/ 	.byte	0x03, 0x1b
        /*001e*/ 	.short	0x00ff


	//----- nvinfo : EIATTR_NUM_BARRIERS
	.align		4
        /*0020*/ 	.byte	0x02, 0x4c
        /*0022*/ 	.byte	0x01
	.zero		1


	//----- nvinfo : EIATTR_ANNOTATIONS
	.align		4
        /*0024*/ 	.byte	0x04, 0x55
        /*0026*/ 	.short	(.L_280 - .L_279)


	//   ....[0]....
.L_279:
        /* <DEDUP_REMOVED lines=36> */


	//----- nvinfo : EIATTR_MERCURY_ISA_VERSION
	.align		4
.L_280:
        /*0250*/ 	.byte	0x03, 0x5f
        /*0252*/ 	.short	0x0101


	//----- nvinfo : EIATTR_COOP_GROUP_MASK_REGIDS
	.align		4
        /*0254*/ 	.byte	0x04, 0x29
        /*0256*/ 	.short	(.L_282 - .L_281)


	//   ....[0]....
.L_281:
        /*0258*/ 	.word	0xffffffff


	//   ....[1]....
        /*025c*/ 	.word	0xffffffff


	//   ....[2]....
        /*0260*/ 	.word	0xffffffff


	//   ....[3]....
        /*0264*/ 	.word	0xffffffff


	//   ....[4]....
        /*0268*/ 	.word	0xffffffff


	//   ....[5]....
        /*026c*/ 	.word	0xffffffff


	//   ....[6]....
        /*0270*/ 	.word	0xffffffff


	//   ....[7]....
        /*0274*/ 	.word	0xffffffff


	//   ....[8]....
        /*0278*/ 	.word	0xffffffff


	//   ....[9]....
        /*027c*/ 	.word	0xffffffff


	//   ....[10]....
        /*0280*/ 	.word	0xffffffff


	//   ....[11]....
        /*0284*/ 	.word	0xffffffff


	//   ....[12]....
        /*0288*/ 	.word	0xffffffff


	//   ....[13]....
        /*028c*/ 	.word	0xffffffff


	//   ....[14]....
        /*0290*/ 	.word	0xffffffff


	//   ....[15]....
        /*0294*/ 	.word	0xffffffff


	//   ....[16]....
        /*0298*/ 	.word	0xffffffff


	//   ....[17]....
        /*029c*/ 	.word	0xffffffff


	//   ....[18]....
        /*02a0*/ 	.word	0xffffffff


	//   ....[19]....
        /*02a4*/ 	.word	0xffffffff


	//   ....[20]....
        /*02a8*/ 	.word	0xffffffff


	//   ....[21]....
        /*02ac*/ 	.word	0xffffffff


	//   ....[22]....
        /*02b0*/ 	.word	0xffffffff


	//   ....[23]....
        /*02b4*/ 	.word	0xffffffff


	//   ....[24]....
        /*02b8*/ 	.word	0xffffffff


	//   ....[25]....
        /*02bc*/ 	.word	0xffffffff


	//   ....[26]....
        /*02c0*/ 	.word	0xffffffff


	//   ....[27]....
        /*02c4*/ 	.word	0xffffffff


	//   ....[28]....
        /*02c8*/ 	.word	0xffffffff


	//   ....[29]....
        /*02cc*/ 	.word	0xffffffff


	//   ....[30]....
        /*02d0*/ 	.word	0xffffffff


	//   ....[31]....
        /*02d4*/ 	.word	0xffffffff


	//   ....[32]....
        /*02d8*/ 	.word	0xffffffff


	//   ....[33]....
        /*02dc*/ 	.word	0xffffffff


	//   ....[34]....
        /*02e0*/ 	.word	0xffffffff


	//   ....[35]....
        /*02e4*/ 	.word	0xffffffff


	//   ....[36]....
        /*02e8*/ 	.word	0xffffffff


	//   ....[37]....
        /*02ec*/ 	.word	0xffffffff


	//   ....[38]....
        /*02f0*/ 	.word	0xffffffff


	//   ....[39]....
        /*02f4*/ 	.word	0xffffffff


	//----- nvinfo : EIATTR_COOP_GROUP_INSTR_OFFSETS
	.align		4
.L_282:
        /*02f8*/ 	.byte	0x04, 0x28
        /*02fa*/ 	.short	(.L_284 - .L_283)


	//   ....[0]....
.L_283:
        /*02fc*/ 	.word	0x00004100


	//   ....[1]....
        /*0300*/ 	.word	0x00004250


	//   ....[2]....
        /*0304*/ 	.word	0x000043b0


	//   ....[3]....
        /*0308*/ 	.word	0x00004540


	//   ....[4]....
        /*030c*/ 	.word	0x000045e0


	//   ....[5]....
        /*0310*/ 	.word	0x000046c0


	//   ....[6]....
        /*0314*/ 	.word	0x00004910


	//   ....[7]....
        /*0318*/ 	.word	0x000049b0


	//   ....[8]....
        /*031c*/ 	.word	0x000082d0


	//   ....[9]....
        /*0320*/ 	.word	0x000083a0


	//   ....[10]....
        /*0324*/ 	.word	0x000083c0


	//   ....[11]....
        /*0328*/ 	.word	0x00008450


	//   ....[12]....
        /*032c*/ 	.word	0x00008d60


	//   ....[13]....
        /*0330*/ 	.word	0x00008da0


	//   ....[14]....
        /*0334*/ 	.word	0x00008e10


	//   ....[15]....
        /*0338*/ 	.word	0x00008e80


	//   ....[16]....
        /*033c*/ 	.word	0x0000c8f0


	//   ....[17]....
        /*0340*/ 	.word	0x0000c9c0


	//   ....[18]....
        /*0344*/ 	.word	0x0000c9e0


	//   ....[19]....
        /*0348*/ 	.word	0x0000ca60


	//   ....[20]....
        /*034c*/ 	.word	0x0000d2b0


	//   ....[21]....
        /*0350*/ 	.word	0x0000d310


	//   ....[22]....
        /*0354*/ 	.word	0x0000d470


	//   ....[23]....
        /*0358*/ 	.word	0x0000d490


	//   ....[24]....
        /*035c*/ 	.word	0x000109d0


	//   ....[25]....
        /*0360*/ 	.word	0x00010a20


	//   ....[26]....
        /*0364*/ 	.word	0x00010aa0


	//   ....[27]....
        /*0368*/ 	.word	0x00010b10


	//   ....[28]....
        /*036c*/ 	.word	0x00010b90


	//   ....[29]....
        /*0370*/ 	.word	0x00010c00


	//   ....[30]....
        /*0374*/ 	.word	0x00011070


	//   ....[31]....
        /*0378*/ 	.word	0x00011220


	//   ....[32]....
        /*037c*/ 	.word	0x000136f0


	//   ....[33]....
        /*0380*/ 	.word	0x00013700


	//   ....[34]....
        /*0384*/ 	.word	0x00013710


	//   ....[35]....
        /*0388*/ 	.word	0x00013720


	//   ....[36]....
        /*038c*/ 	.word	0x00013760


	//   ....[37]....
        /*0390*/ 	.word	0x00013780


	//   ....[38]....
        /*0394*/ 	.word	0x000137a0


	//   ....[39]....
        /*0398*/ 	.word	0x000137f0


	//----- nvinfo : EIATTR_EXIT_INSTR_OFFSETS
	.align		4
.L_284:
        /*039c*/ 	.byte	0x04, 0x1c
        /*039e*/ 	.short	(.L_286 - .L_285)


	//   ....[0]....
.L_285:
        /*03a0*/ 	.word	0x00000590


	//   ....[1]....
        /*03a4*/ 	.word	0x00015430


	//   ....[2]....
        /*03a8*/ 	.word	0x00015510


	//   ....[3]....
        /*03ac*/ 	.word	0x00016810


	//   ....[4]....
        /*03b0*/ 	.word	0x000168a0


	//----- nvinfo : EIATTR_CRS_STACK_SIZE
	.align		4
.L_286:
        /*03b4*/ 	.byte	0x04, 0x1e
        /*03b6*/ 	.short	(.L_288 - .L_287)
.L_287:
        /*03b8*/ 	.word	0x00000000


	//----- nvinfo : EIATTR_CBANK_PARAM_SIZE
	.align		4
.L_288:
        /*03bc*/ 	.byte	0x03, 0x19
        /*03be*/ 	.short	0x01d0


	//----- nvinfo : EIATTR_PARAM_CBANK
	.align		4
        /*03c0*/ 	.byte	0x04, 0x0a
        /*03c2*/ 	.short	(.L_290 - .L_289)
	.align		4
.L_289:
        /*03c4*/ 	.word	index@(.nv.constant0._ZN5flash16flash_fwd_kernelI23Flash_fwd_kernel_traitsILi64ELi128ELi64ELi4ELb0ELb0EN7cutlass10bfloat16_tE19Flash_kernel_traitsILi64ELi128ELi64ELi4ES3_EELb1ELb1ELb0ELb0ELb0ELb0ELb0ELb0EEEvNS_16Flash_fwd_paramsE)
        /*03c8*/ 	.short	0x0210
        /*03ca*/ 	.short	0x01d0


	//----- nvinfo : EIATTR_SW_WAR
	.align		4
.L_290:
        /*03cc*/ 	.byte	0x04, 0x36
        /*03ce*/ 	.short	(.L_292 - .L_291)
.L_291:
        /*03d0*/ 	.word	0x00000008
.L_292:


//--------------------- .nv.info._ZN5flash16flash_fwd_kernelI23Flash_fwd_kernel_traitsILi64ELi128ELi64ELi4ELb0ELb0EN7cutlass10bfloat16_tE19Flash_kernel_traitsILi64ELi128ELi64ELi4ES3_EELb1ELb1ELb0ELb0ELb1ELb1ELb0ELb0EEEvNS_16Flash_fwd_paramsE --------------------------
	.section	.nv.info._ZN5flash16flash_fwd_kernelI23Flash_fwd_kernel_traitsILi64ELi128ELi64ELi4ELb0ELb0EN7cutlass10bfloat16_tE19Flash_kernel_traitsILi64ELi128ELi64ELi4ES3_EELb1ELb1ELb0ELb0ELb1ELb1ELb0ELb0EEEvNS_16Flash_fwd_paramsE,"",@"SHT_CUDA_INFO"
	.sectionflags	@""
	.align	4


	//----- nvinfo : EIATTR_CUDA_API_VERSION
	.align		4
        /*0000*/ 	.byte	0x04, 0x37
        /*0002*/ 	.short	(.L_294 - .L_293)
.L_293:
        /*0004*/ 	.word	0x00000082


	//----- nvinfo : EIATTR_KPARAM_INFO
	.align		4
.L_294:
        /*0008*/ 	.byte	0x04, 0x17
        /*000a*/ 	.short	(.L_296 - .L_295)
.L_295:
        /*000c*/ 	.word	0x00000000
        /*0010*/ 	.short	0x0000
        /*0012*/ 	.short	0x0000
        /*0014*/ 	.byte	0x00, 0xf0, 0x41, 0x07


	//----- nvinfo : EIATTR_SPARSE_MMA_MASK
	.align		4
.L_296:
        /*0018*/ 	.byte	0x03, 0x50
        /*001a*/ 	.short	0x0000


	//----- nvinfo : EIATTR_MAXREG_COUNT
	.align		4
        /*001c*/ 	.byte	0x03, 0x1b
        /*001e*/ 	.short	0x00ff


	//----- nvinfo : EIATTR_NUM_BARRIERS
	.align		4
        /*0020*/ 	.byte	0x02, 0x4c
        /*0022*/ 	.byte	0x01
	.zero		1


	//----- nvinfo : EIATTR_MERCURY_ISA_VERSION
	.align		4
        /*0024*/ 	.byte	0x03, 0x5f
        /*0026*/ 	.short	0x0101


	//----- nvinfo : EIATTR_COOP_GROUP_MASK_REGIDS
	.align		4
        /*0028*/ 	.byte	0x04, 0x29
        /*002a*/ 	.short	(.L_298 - .L_297)


	//   ....[0]....
.L_297:
        /*002c*/ 	.word	0xffffffff


	//   ....[1]....
        /*0030*/ 	.word	0xffffffff


	//   ....[2]....
        /*0034*/ 	.word	0xffffffff


	//   ....[3]....
        /*0038*/ 	.word	0xffffffff


	//   ....[4]....
        /*003c*/ 	.word	0xffffffff


	//   ....[5]....
        /*0040*/ 	.word	0xffffffff


	//   ....[6]....
        /*0044*/ 	.word	0xffffffff


	//   ....[7]....
        /*0048*/ 	.word	0xffffffff


	//   ....[8]....
        /*004c*/ 	.word	0xffffffff


	//   ....[9]....
        /*0050*/ 	.word	0xffffffff


	//   ....[10]....
        /*0054*/ 	.word	0xffffffff


	//   ....[11]....
        /*0058*/ 	.word	0xffffffff


	//   ....[12]....
        /*005c*/ 	.word	0xffffffff


	//   ....[13]....
        /*0060*/ 	.word	0xffffffff


	//   ....[14]....
        /*0064*/ 	.word	0xffffffff


	//   ....[15]....
        /*0068*/ 	.word	0xffffffff


	//   ....[16]....
        /*006c*/ 	.word	0xffffffff


	//   ....[17]....
        /*0070*/ 	.word	0xffffffff


	//   ....[18]....
        /*0074*/ 	.word	0xffffffff


	//   ....[19]....
        /*0078*/ 	.word	0xffffffff


	//   ....[20]....
        /*007c*/ 	.word	0xffffffff


	//   ....[21]....
        /*0080*/ 	.word	0xffffffff


	//   ....[22]....
        /*0084*/ 	.word	0xffffffff


	//   ....[23]....
        /*0088*/ 	.word	0xffffffff


	//   ....[24]....
        /*008c*/ 	.word	0xffffffff


	//   ....[25]....
        /*0090*/ 	.word	0xffffffff


	//   ....[26]....
        /*0094*/ 	.word	0xffffffff


	//   ....[27]....
        /*0098*/ 	.word	0xffffffff


	//   ....[28]....
        /*009c*/ 	.word	0xffffffff


	//   ....[29]....
        /*00a0*/ 	.word	0xffffffff


	//   ....[30]....
        /*00a4*/ 	.word	0xffffffff


	//   ....[31]....
        /*00a8*/ 	.word	0xffffffff


	//----- nvinfo : EIATTR_COOP_GROUP_INSTR_OFFSETS
	.align		4
.L_298:
        /*00ac*/ 	.byte	0x04, 0x28
        /*00ae*/ 	.short	(.L_300 - .L_299)


	//   ....[0]....
.L_299:
        /*00b0*/ 	.word	0x000022c0


	//   ....[1]....
        /*00b4*/ 	.word	0x00002690


	//   ....[2]....
        /*00b8*/ 	.word	0x00002ae0


	//   ....[3]....
        /*00bc*/ 	.word	0x00002bf0


	//   ....[4]....
        /*00c0*/ 	.word	0x00002ce0


	//   ....[5]....
        /*00c4*/ 	.word	0x00002d20


	//   ....[6]....
        /*00c8*/ 	.word	0x00002da0


	//   ....[7]....
        /*00cc*/ 	.word	0x00002ef0


	//   ....[8]....
        /*00d0*/ 	.word	0x00006200


	//   ....[9]....
        /*00d4*/ 	.word	0x00006500


	//   ....[10]....
        /*00d8*/ 	.word	0x00006530


	//   ....[11]....
        /*00dc*/ 	.word	0x00006690


	//   ....[12]....
        /*00e0*/ 	.word	0x00006830


	//   ....[13]....
        /*00e4*/ 	.word	0x00006870


	//   ....[14]....
        /*00e8*/ 	.word	0x000068e0


	//   ....[15]....
        /*00ec*/ 	.word	0x00006a20


	//   ....[16]....
        /*00f0*/ 	.word	0x00009f70


	//   ....[17]....
        /*00f4*/ 	.word	0x00009ff0


	//   ....[18]....
        /*00f8*/ 	.word	0x0000a030


	//   ....[19]....
        /*00fc*/ 	.word	0x0000a100


	//   ....[20]....
        /*0100*/ 	.word	0x0000a190


	//   ....[21]....
        /*0104*/ 	.word	0x0000a1c0


	//   ....[22]....
        /*0108*/ 	.word	0x0000a650


	//   ....[23]....
        /*010c*/ 	.word	0x0000a800


	//   ....[24]....
        /*0110*/ 	.word	0x0000cc50


	//   ....[25]....
        /*0114*/ 	.word	0x0000cc90


	//   ....[26]....
        /*0118*/ 	.word	0x0000ccd0


	//   ....[27]....
        /*011c*/ 	.word	0x0000cd10


	//   ....[28]....
        /*0120*/ 	.word	0x0000cd80


	//   ....[29]....
        /*0124*/ 	.word	0x0000cda0


	//   ....[30]....
        /*0128*/ 	.word	0x0000cdc0


	//   ....[31]....
        /*012c*/ 	.word	0x0000cdd0


	//----- nvinfo : EIATTR_EXIT_INSTR_OFFSETS
	.align		4
.L_300:
        /*0130*/ 	.byte	0x04, 0x1c
        /*0132*/ 	.short	(.L_302 - .L_301)


	//   ....[0]....
.L_301:
        /*0134*/ 	.word	0x00000360


	//   ....[1]....
        /*0138*/ 	.word	0x0000e280


	//   ....[2]....
        /*013c*/ 	.word	0x0000ed50


	//   ....[3]....
        /*0140*/ 	.word	0x0000ede0


	//----- nvinfo : EIATTR_CRS_STACK_SIZE
	.align		4
.L_302:
        /*0144*/ 	.byte	0x04, 0x1e
        /*0146*/ 	.short	(.L_304 - .L_303)
.L_303:
        /*0148*/ 	.word	0x00000000


	//----- nvinfo : EIATTR_CBANK_PARAM_SIZE
	.align		4
.L_304:
        /*014c*/ 	.byte	0x03, 0x19
        /*014e*/ 	.short	0x01d0


	//----- nvinfo : EIATTR_PARAM_CBANK
	.align		4
        /*0150*/ 	.byte	0x04, 0x0a
        /*0152*/ 	.short	(.L_306 - .L_305)
	.align		4
.L_305:
        /*0154*/ 	.word	index@(.nv.constant0._ZN5flash16flash_fwd_kernelI23Flash_fwd_kernel_traitsILi64ELi128ELi64ELi4ELb0ELb0EN7cutlass10bfloat16_tE19Flash_kernel_traitsILi64ELi128ELi64ELi4ES3_EELb1ELb1ELb0ELb0ELb1ELb1ELb0ELb0EEEvNS_16Flash_fwd_paramsE)
        /*0158*/ 	.short	0x0210
        /*015a*/ 	.short	0x01d0


	//----- nvinfo : EIATTR_SW_WAR
	.align		4
.L_306:
        /*015c*/ 	.byte	0x04, 0x36
        /*015e*/ 	.short	(.L_308 - .L_307)
.L_307:
        /*0160*/ 	.word	0x00000008
.L_308:


//--------------------- .nv.info._ZN5flash16flash_fwd_kernelI23Flash_fwd_kernel_traitsILi64ELi128ELi64ELi4ELb0ELb0EN7cutlass10bfloat16_tE19Flash_kernel_traitsILi64ELi128ELi64ELi4ES3_EELb0ELb1ELb0ELb0ELb1ELb1ELb1ELb0EEEvNS_16Flash_fwd_paramsE --------------------------
	.section	.nv.info._ZN5flash16flash_fwd_kernelI23Flash_fwd_kernel_traitsILi64ELi128ELi64ELi4ELb0ELb0EN7cutlass10bfloat16_tE19Flash_kernel_traitsILi64ELi128ELi64ELi4ES3_EELb0ELb1ELb0ELb0ELb1ELb1ELb1ELb0EEEvNS_16Flash_fwd_paramsE,"",@"SHT_CUDA_INFO"
	.sectionflags	@""
	.align	4


	//----- nvinfo : EIATTR_CUDA_API_VERSION
	.align		4
        /*0000*/ 	.byte	0x04, 0x37
        /*0002*/ 	.short	(.L_310 - .L_309)
.L_309:
        /*0004*/ 	.word	0x00000082


	//----- nvinfo : EIATTR_KPARAM_INFO
	.align		4
.L_310:
        /*0008*/ 	.byte	0x04, 0x17
        /*000a*/ 	.short	(.L_312 - .L_311)
.L_311:
        /*000c*/ 	.word	0x00000000
        /*0010*/ 	.short	0x0000
        /*0012*/ 	.short	0x0000
        /*0014*/ 	.byte	0x00, 0xf0, 0x41, 0x07


	//----- nvinfo : EIATTR_SPARSE_MMA_MASK
	.align		4
.L_312:
        /*0018*/ 	.byte	0x03, 0x50
        /*001a*/ 	.short	0x0000


	//----- nvinfo : EIATTR_MAXREG_COUNT
	.align		4
        /*001c*/ 	.byte	0x03, 0x1b
        /*001e*/ 	.short	0x00ff


	//----- nvinfo : EIATTR_NUM_BARRIERS
	.align		4
        /*0020*/ 	.byte	0x02, 0x4c
        /*0022*/ 	.byte	0x01
	.zero		1


	//----- nvinfo : EIATTR_MERCURY_ISA_VERSION
	.align		4
        /*0024*/ 	.byte	0x03, 0x5f
        /*0026*/ 	.short	0x0101


	//----- nvinfo : EIATTR_COOP_GROUP_MASK_REGIDS
	.align		4
        /*0028*/ 	.byte	0x04, 0x29
        /*002a*/ 	.short	(.L_314 - .L_313)


	//   ....[0]....
.L_313:
        /*002c*/ 	.word	0xffffffff


	//   ....[1]....
        /*0030*/ 	.word	0xffffffff


	//   ....[2]....
        /*0034*/ 	.word	0xffffffff


	//   ....[3]....
        /*0038*/ 	.word	0xffffffff


	//   ....[4]....
        /*003c*/ 	.word	0xffffffff


	//   ....[5]....
        /*0040*/ 	.word	0xffffffff


	//   ....[6]....
        /*0044*/ 	.word	0xffffffff


	//   ....[7]....
        /*0048*/ 	.word	0xffffffff


	//   ....[8]....
        /*004c*/ 	.word	0xffffffff


	//   ....[9]....
        /*0050*/ 	.word	0xffffffff


	//   ....[10]....
        /*0054*/ 	.word	0xffffffff


	//   ....[11]....
        /*0058*/ 	.word	0xffffffff


	//   ....[12]....
        /*005c*/ 	.word	0xffffffff


	//   ....[13]....
        /*0060*/ 	.word	0xffffffff


	//   ....[14]....
        /*0064*/ 	.word	0xffffffff


	//   ....[15]....
        /*0068*/ 	.word	0xffffffff


	//   ....[16]....
        /*006c*/ 	.word	0xffffffff


	//   ....[17]....
        /*0070*/ 	.word	0xffffffff


	//   ....[18]....
        /*0074*/ 	.word	0xffffffff


	//   ....[19]....
        /*0078*/ 	.word	0xffffffff


	//   ....[20]....
        /*007c*/ 	.word	0xffffffff


	//   ....[21]....
        /*0080*/ 	.word	0xffffffff


	//   ....[22]....
        /*0084*/ 	.word	0xffffffff


	//   ....[23]....
        /*0088*/ 	.word	0xffffffff


	//   ....[24]....
        /*008c*/ 	.word	0xffffffff


	//   ....[25]....
        /*0090*/ 	.word	0xffffffff


	//   ....[26]....
        /*0094*/ 	.word	0xffffffff


	//   ....[27]....
        /*0098*/ 	.word	0xffffffff


	//   ....[28]....
        /*009c*/ 	.word	0xffffffff


	//   ....[29]....
        /*00a0*/ 	.word	0xffffffff


	//   ....[30]....
        /*00a4*/ 	.word	0xffffffff


	//   ....[31]....
        /*00a8*/ 	.word	0xffffffff


	//----- nvinfo : EIATTR_COOP_GROUP_INSTR_OFFSETS
	.align		4
.L_314:
        /*00ac*/ 	.byte	0x04, 0x28
        /*00ae*/ 	.short	(.L_316 - .L_315)


	//   ....[0]....
.L_315:
        /*00b0*/ 	.word	0x00002610


	//   ....[1]....
        /*00b4*/ 	.word	0x000027e0


	//   ....[2]....
        /*00b8*/ 	.word	0x00002d40


	//   ....[3]....
        /*00bc*/ 	.word	0x00003000


	//   ....[4]....
        /*00c0*/ 	.word	0x00003040


	//   ....[5]....
        /*00c4*/ 	.word	0x000030c0


	//   ....[6]....
        /*00c8*/ 	.word	0x00003140


	//   ....[7]....
        /*00cc*/ 	.word	0x000031c0


	//   ....[8]....
        /*00d0*/ 	.word	0x000059c0


	//   ....[9]....
        /*00d4*/ 	.word	0x00005b70


	//   ....[10]....
        /*00d8*/ 	.word	0x00006050


	//   ....[11]....
        /*00dc*/ 	.word	0x000062e0


	//   ....[12]....
        /*00e0*/ 	.word	0x00006310


	//   ....[13]....
        /*00e4*/ 	.word	0x00006370


	//   ....[14]....
        /*00e8*/ 	.word	0x000063c0


	//   ....[15]....
        /*00ec*/ 	.word	0x00006430


	//   ....[16]....
        /*00f0*/ 	.word	0x00009140


	//   ....[17]....
        /*00f4*/ 	.word	0x00009160


	//   ....[18]....
        /*00f8*/ 	.word	0x00009170


	//   ....[19]....
        /*00fc*/ 	.word	0x00009180


	//   ....[20]....
        /*0100*/ 	.word	0x000091c0


	//   ....[21]....
        /*0104*/ 	.word	0x000091f0


	//   ....[22]....
        /*0108*/ 	.word	0x00009200


	//   ....[23]....
        /*010c*/ 	.word	0x00009210


	//   ....[24]....
        /*0110*/ 	.word	0x0000ab20


	//   ....[25]....
        /*0114*/ 	.word	0x0000ab60


	//   ....[26]....
        /*0118*/ 	.word	0x0000aba0


	//   ....[27]....
        /*011c*/ 	.word	0x0000abd0


	//   ....[28]....
        /*0120*/ 	.word	0x0000ac50


	//   ....[29]....
        /*0124*/ 	.word	0x0000ac80


	//   ....[30]....
        /*0128*/ 	.word	0x0000aca0


	//   ....[31]....
        /*012c*/ 	.word	0x0000acb0


	//----- nvinfo : EIATTR_EXIT_INSTR_OFFSETS
	.align		4
.L_316:
        /*0130*/ 	.byte	0x04, 0x1c
        /*0132*/ 	.short	(.L_318 - .L_317)


	//   ....[0]....
.L_317:
        /*0134*/ 	.word	0x000001a0


	//   ....[1]....
        /*0138*/ 	.word	0x0000c0f0


	//   ....[2]....
        /*013c*/ 	.word	0x0000cbe0


	//   ....[3]....
        /*0140*/ 	.word	0x0000cc70


	//----- nvinfo : EIATTR_CRS_STACK_SIZE
	.align		4
.L_318:
        /*0144*/ 	.byte	0x04, 0x1e
        /*0146*/ 	.short	(.L_320 - .L_319)
.L_319:
        /*0148*/ 	.word	0x00000000


	//----- nvinfo : EIATTR_CBANK_PARAM_SIZE
	.align		4
.L_320:
        /*014c*/ 	.byte	0x03, 0x19
        /*014e*/ 	.short	0x01d0


	//----- nvinfo : EIATTR_PARAM_CBANK
	.align		4
        /*0150*/ 	.byte	0x04, 0x0a
        /*0152*/ 	.short	(.L_322 - .L_321)
	.align		4
.L_321:
        /*0154*/ 	.word	index@(.nv.constant0._ZN5flash16flash_fwd_kernelI23Flash_fwd_kernel_traitsILi64ELi128ELi64ELi4ELb0ELb0EN7cutlass10bfloat16_tE19Flash_kernel_traitsILi64ELi128ELi64ELi4ES3_EELb0ELb1ELb0ELb0ELb1ELb1ELb1ELb0EEEvNS_16Flash_fwd_paramsE)
        /*0158*/ 	.short	0x0210
        /*015a*/ 	.short	0x01d0


	//----- nvinfo : EIATTR_SW_WAR
	.align		4
.L_322:
        /*015c*/ 	.byte	0x04, 0x36
        /*015e*/ 	.short	(.L_324 - .L_323)
.L_323:
        /*0160*/ 	.word	0x00000008
.L_324:


//--------------------- .nv.info._ZN5flash16flash_fwd_kernelI23Flash_fwd_kernel_traitsILi64ELi128ELi64ELi4ELb0ELb0EN7cutlass10bfloat16_tE19Flash_kernel_traitsILi64ELi128ELi64ELi4ES3_EELb1ELb1ELb0ELb0ELb0ELb1ELb0ELb0EEEvNS_16Flash_fwd_paramsE --------------------------
	.section	.nv.info._ZN5flash16flash_fwd_kernelI23Flash_fwd_kernel_traitsILi64ELi128ELi64ELi4ELb0ELb0EN7cutlass10bfloat16_tE19Flash_kernel_traitsILi64ELi128ELi64ELi4ES3_EELb1ELb1ELb0ELb0ELb0ELb1ELb0ELb0EEEvNS_16Flash_fwd_paramsE,"",@"SHT_CUDA_INFO"
	.sectionflags	@""
	.align	4


	//----- nvinfo : EIATTR_CUDA_API_VERSION
	.align		4
        /*0000*/ 	.byte	0x04, 0x37
        /*0002*/ 	.short	(.L_326 - .L_325)
.L_325:
        /*0004*/ 	.word	0x00000082


	//----- nvinfo : EIATTR_KPARAM_INFO
	.align		4
.L_326:
        /*0008*/ 	.byte	0x04, 0x17
        /*000a*/ 	.short	(.L_328 - .L_327)
.L_327:
        /*000c*/ 	.word	0x00000000
        /*0010*/ 	.short	0x0000
        /*0012*/ 	.short	0x0000
        /*0014*/ 	.byte	0x00, 0xf0, 0x41, 0x07


	//----- nvinfo : EIATTR_SPARSE_MMA_MASK
	.align		4
.L_328:
        /*0018*/ 	.byte	0x03, 0x50
        /*001a*/ 	.short	0x0000


	//----- nvinfo : EIATTR_MAXREG_COUNT
	.align		4
        /*001c*/ 	.byte	0x03, 0x1b
        /*001e*/ 	.short	0x00ff


	//----- nvinfo : EIATTR_NUM_BARRIERS
	.align		4
        /*0020*/ 	.byte	0x02, 0x4c
        /*0022*/ 	.byte	0x01
	.zero		1


	//----- nvinfo : EIATTR_ANNOTATIONS
	.align		4
        /*0024*/ 	.byte	0x04, 0x55
        /*0026*/ 	.short	(.L_330 - .L_329)


	//   ....[0]....
.L_329:
        /*0028*/ 	.word	0x00000001
        /*002c*/ 	.byte	0x80, 0x80, 0x00, 0x00, 0x01, 0x00, 0x00, 0x00, 0x20, 0x85, 0x00, 0x00


	//----- nvinfo : EIATTR_MERCURY_ISA_VERSION
	.align		4
.L_330:
        /*0038*/ 	.byte	0x03, 0x5f
        /*003a*/ 	.short	0x0101


	//----- nvinfo : EIATTR_COOP_GROUP_MASK_REGIDS
	.align		4
        /*003c*/ 	.byte	0x04, 0x29
        /*003e*/ 	.short	(.L_332 - .L_331)


	//   ....[0]....
.L_331:
        /*0040*/ 	.word	0xffffffff


	//   ....[1]....
        /*0044*/ 	.word	0xffffffff


	//   ....[2]....
        /*0048*/ 	.word	0xffffffff


	//   ....[3]....
        /*004c*/ 	.word	0xffffffff


	//   ....[4]....
        /*0050*/ 	.word	0xffffffff


	//   ....[5]....
        /*0054*/ 	.word	0xffffffff


	//   ....[6]....
        /*0058*/ 	.word	0xffffffff


	//   ....[7]....
        /*005c*/ 	.word	0xffffffff


	//   ....[8]....
        /*0060*/ 	.word	0xffffffff


	//   ....[9]....
        /*0064*/ 	.word	0xffffffff


	//   ....[10]....
        /*0068*/ 	.word	0xffffffff


	//   ....[11]....
        /*006c*/ 	.word	0xffffffff


	//   ....[12]....
        /*0070*/ 	.word	0xffffffff


	//   ....[13]....
        /*0074*/ 	.word	0xffffffff


	//   ....[14]....
        /*0078*/ 	.word	0xffffffff


	//   ....[15]....
        /*007c*/ 	.word	0xffffffff


	//   ....[16]....
        /*0080*/ 	.word	0xffffffff


	//   ....[17]....
        /*0084*/ 	.word	0xffffffff


	//   ....[18]....
        /*0088*/ 	.word	0xffffffff


	//   ....[19]....
        /*008c*/ 	.word	0xffffffff


	//   ....[20]....
        /*0090*/ 	.word	0xffffffff


	//   ....[21]....
        /*0094*/ 	.word	0xffffffff


	//   ....[22]....
        /*0098*/ 	.word	0xffffffff


	//   ....[23]....
        /*009c*/ 	.word	0xffffffff


	//   ....[24]....
        /*00a0*/ 	.word	0xffffffff


	//   ....[25]....
        /*00a4*/ 	.word	0xffffffff


	//   ....[26]....
        /*00a8*/ 	.word	0xffffffff


	//   ....[27]....
        /*00ac*/ 	.word	0xffffffff


	//   ....[28]....
        /*00b0*/ 	.word	0xffffffff


	//   ....[29]....
        /*00b4*/ 	.word	0xffffffff


	//   ....[30]....
        /*00b8*/ 	.word	0xffffffff


	//   ....[31]....
        /*00bc*/ 	.word	0xffffffff


	//   ....[32]....
        /*00c0*/ 	.word	0xffffffff


	//   ....[33]....
        /*00c4*/ 	.word	0xffffffff


	//   ....[34]....
        /*00c8*/ 	.word	0xffffffff


	//   ....[35]....
        /*00cc*/ 	.word	0xffffffff


	//   ....[36]....
        /*00d0*/ 	.word	0xffffffff


	//   ....[37]....
        /*00d4*/ 	.word	0xffffffff


	//   ....[38]....
        /*00d8*/ 	.word	0xffffffff


	//   ....[39]....
        /*00dc*/ 	.word	0xffffffff


	//----- nvinfo : EIATTR_COOP_GROUP_INSTR_OFFSETS
	.align		4
.L_332:
        /*00e0*/ 	.byte	0x04, 0x28
        /*00e2*/ 	.short	(.L_334 - .L_333)


	//   ....[0]....
.L_333:
        /*00e4*/ 	.word	0x000034d0


	//   ....[1]....
        /*00e8*/ 	.word	0x00003620


	//   ....[2]....
        /*00ec*/ 	.word	0x00003890


	//   ....[3]....
        /*00f0*/ 	.word	0x00003b00


	//   ....[4]....
        /*00f4*/ 	.word	0x00003ba0


	//   ....[5]....
        /*00f8*/ 	.word	0x00003d70


	//   ....[6]....
        /*00fc*/ 	.word	0x00003dd0


	//   ....[7]....
        /*0100*/ 	.word	0x00003fa0


	//   ....[8]....
        /*0104*/ 	.word	0x00006f50


	//   ....[9]....
        /*0108*/ 	.word	0x000070b0


	//   ....[10]....
        /*010c*/ 	.word	0x000070e0


	//   ....[11]....
        /*0110*/ 	.word	0x00007210


	//   ....[12]....
        /*0114*/ 	.word	0x00007fa0


	//   ....[13]....
        /*0118*/ 	.word	0x00008060


	//   ....[14]....
        /*011c*/ 	.word	0x000080c0


	//   ....[15]....
        /*0120*/ 	.word	0x00008150


	//   ....[16]....
        /*0124*/ 	.word	0x0000b850


	//   ....[17]....
        /*0128*/ 	.word	0x0000b980


	//   ....[18]....
        /*012c*/ 	.word	0x0000b9c0


	//   ....[19]....
        /*0130*/ 	.word	0x0000bb60


	//   ....[20]....
        /*0134*/ 	.word	0x0000bea0


	//   ....[21]....
        /*0138*/ 	.word	0x0000c2a0


	//   ....[22]....
        /*013c*/ 	.word	0x0000c500


	//   ....[23]....
        /*0140*/ 	.word	0x0000c770


	//   ....[24]....
        /*0144*/ 	.word	0x0000f540


	//   ....[25]....
        /*0148*/ 	.word	0x0000f5c0


	//   ....[26]....
        /*014c*/ 	.word	0x0000f600


	//   ....[27]....
        /*0150*/ 	.word	0x0000f6d0


	//   ....[28]....
        /*0154*/ 	.word	0x0000f760


	//   ....[29]....
        /*0158*/ 	.word	0x0000f790


	//   ....[30]....
        /*015c*/ 	.word	0x0000fba0


	//   ....[31]....
        /*0160*/ 	.word	0x0000fd50


	//   ....[32]....
        /*0164*/ 	.word	0x00012240


	//   ....[33]....
        /*0168*/ 	.word	0x00012280


	//   ....[34]....
        /*016c*/ 	.word	0x000122c0


	//   ....[35]....
        /*0170*/ 	.word	0x000122e0


	//   ....[36]....
        /*0174*/ 	.word	0x00012300


	//   ....[37]....
        /*0178*/ 	.word	0x00012320


	//   ....[38]....
        /*017c*/ 	.word	0x00012330


	//   ....[39]....
        /*0180*/ 	.word	0x00012370


	//----- nvinfo : EIATTR_EXIT_INSTR_OFFSETS
	.align		4
.L_334:
        /*0184*/ 	.byte	0x04, 0x1c
        /*0186*/ 	.short	(.L_336 - .L_335)


	//   ....[0]....
.L_335:
        /*0188*/ 	.word	0x00000570


	//   ....[1]....
        /*018c*/ 	.word	0x00013f40


	//   ....[2]....
        /*0190*/ 	.word	0x00014010


	//   ....[3]....
        /*0194*/ 	.word	0x00015210


	//   ....[4]....
        /*0198*/ 	.word	0x000152a0


	//----- nvinfo : EIATTR_CRS_STACK_SIZE
	.align		4
.L_336:
        /*019c*/ 	.byte	0x04, 0x1e
        /*019e*/ 	.short	(.L_338 - .L_337)
.L_337:
        /*01a0*/ 	.word	0x00000000


	//----- nvinfo : EIATTR_CBANK_PARAM_SIZE
	.align		4
.L_338:
        /*01a4*/ 	.byte	0x03, 0x19
        /*01a6*/ 	.short	0x01d0


	//----- nvinfo : EIATTR_PARAM_CBANK
	.align		4
        /*01a8*/ 	.byte	0x04, 0x0a
        /*01aa*/ 	.short	(.L_340 - .L_339)
	.align		4
.L_339:
        /*01ac*/ 	.word	index@(.nv.constant0._ZN5flash16flash_fwd_kernelI23Flash_fwd_kernel_traitsILi64ELi128ELi64ELi4ELb0ELb0EN7cutlass10bfloat16_tE19Flash_kernel_traitsILi64ELi128ELi64ELi4ES3_EELb1ELb1ELb0ELb0ELb0ELb1ELb0ELb0EEEvNS_16Flash_fwd_paramsE)
        /*01b0*/ 	.short	0x0210
        /*01b2*/ 	.short	0x01d0


	//----- nvinfo : EIATTR_SW_WAR
	.align		4
.L_340:
        /*01b4*/ 	.byte	0x04, 0x36
        /*01b6*/ 	.short	(.L_342 - .L_341)
.L_341:
        /*01b8*/ 	.word	0x00000008
.L_342:


//--------------------- .nv.info._ZN5flash16flash_fwd_kernelI23Flash_fwd_kernel_traitsILi64ELi128ELi64ELi4ELb0ELb0EN7cutlass10bfloat16_tE19Flash_kernel_traitsILi64ELi128ELi64ELi4ES3_EELb0ELb1ELb0ELb0ELb0ELb1ELb1ELb0EEEvNS_16Flash_fwd_paramsE --------------------------
	.section	.nv.info._ZN5flash16flash_fwd_kernelI23Flash_fwd_kernel_traitsILi64ELi128ELi64ELi4ELb0ELb0EN7cutlass10bfloat16_tE19Flash_kernel_traitsILi64ELi128ELi64ELi4ES3_EELb0ELb1ELb0ELb0ELb0ELb1ELb1ELb0EEEvNS_16Flash_fwd_paramsE,"",@"SHT_CUDA_INFO"
	.sectionflags	@""
	.align	4


	//----- nvinfo : EIATTR_CUDA_API_VERSION
	.align		4
        /*0000*/ 	.byte	0x04, 0x37
        /*0002*/ 	.short	(.L_344 - .L_343)
.L_343:
        /*0004*/ 	.word	0x00000082


	//----- nvinfo : EIATTR_KPARAM_INFO
	.align		4
.L_344:
        /*0008*/ 	.byte	0x04, 0x17
        /*000a*/ 	.short	(.L_346 - .L_345)
.L_345:
        /*000c*/ 	.word	0x00000000
        /*0010*/ 	.short	0x0000
        /*0012*/ 	.short	0x0000
        /*0014*/ 	.byte	0x00, 0xf0, 0x41, 0x07


	//----- nvinfo : EIATTR_SPARSE_MMA_MASK
	.align		4
.L_346:
        /*0018*/ 	.byte	0x03, 0x50
        /*001a*/ 	.short	0x0000


	//----- nvinfo : EIATTR_MAXREG_COUNT
	.align		4
        /*001c*/ 	.byte	0x03, 0x1b
        /*001e*/ 	.short	0x00ff


	//----- nvinfo : EIATTR_NUM_BARRIERS
	.align		4
        /*0020*/ 	.byte	0x02, 0x4c
        /*0022*/ 	.byte	0x01
	.zero		1


	//----- nvinfo : EIATTR_ANNOTATIONS
	.align		4
        /*0024*/ 	.byte	0x04, 0x55
        /*0026*/ 	.short	(.L_348 - .L_347)


	//   ....[0]....
.L_347:
        /* <DEDUP_REMOVED lines=16> */


	//----- nvinfo : EIATTR_MERCURY_ISA_VERSION
	.align		4
.L_348:
        /*0118*/ 	.byte	0x03, 0x5f
        /*011a*/ 	.short	0x0101


	//----- nvinfo : EIATTR_COOP_GROUP_MASK_REGIDS
	.align		4
        /*011c*/ 	.byte	0x04, 0x29
        /*011e*/ 	.short	(.L_350 - .L_349)


	//   ....[0]....
.L_349:
        /*0120*/ 	.word	0xffffffff


	//   ....[1]....
        /*0124*/ 	.word	0xffffffff


	//   ....[2]....
        /*0128*/ 	.word	0xffffffff


	//   ....[3]....
        /*012c*/ 	.word	0xffffffff


	//   ....[4]....
        /*0130*/ 	.word	0xffffffff


	//   ....[5]....
        /*0134*/ 	.word	0xffffffff


	//   ....[6]....
        /*0138*/ 	.word	0xffffffff


	//   ....[7]....
        /*013c*/ 	.word	0xffffffff


	//   ....[8]....
        /*0140*/ 	.word	0xffffffff


	//   ....[9]....
        /*0144*/ 	.word	0xffffffff


	//   ....[10]....
        /*0148*/ 	.word	0xffffffff


	//   ....[11]....
        /*014c*/ 	.word	0xffffffff


	//   ....[12]....
        /*0150*/ 	.word	0xffffffff


	//   ....[13]....
        /*0154*/ 	.word	0xffffffff


	//   ....[14]....
        /*0158*/ 	.word	0xffffffff


	//   ....[15]....
        /*015c*/ 	.word	0xffffffff


	//   ....[16]....
        /*0160*/ 	.word	0xffffffff


	//   ....[17]....
        /*0164*/ 	.word	0xffffffff


	//   ....[18]....
        /*0168*/ 	.word	0xffffffff


	//   ....[19]....
        /*016c*/ 	.word	0xffffffff


	//   ....[20]....
        /*0170*/ 	.word	0xffffffff


	//   ....[21]....
        /*0174*/ 	.word	0xffffffff


	//   ....[22]....
        /*0178*/ 	.word	0xffffffff


	//   ....[23]....
        /*017c*/ 	.word	0xffffffff


	//   ....[24]....
        /*0180*/ 	.word	0xffffffff


	//   ....[25]....
        /*0184*/ 	.word	0xffffffff


	//   ....[26]....
        /*0188*/ 	.word	0xffffffff


	//   ....[27]....
        /*018c*/ 	.word	0xffffffff


	//   ....[28]....
        /*0190*/ 	.word	0xffffffff


	//   ....[29]....
        /*0194*/ 	.word	0xffffffff


	//   ....[30]....
        /*0198*/ 	.word	0xffffffff


	//   ....[31]....
        /*019c*/ 	.word	0xffffffff


	//   ....[32]....
        /*01a0*/ 	.word	0xffffffff


	//   ....[33]....
        /*01a4*/ 	.word	0xffffffff


	//   ....[34]....
        /*01a8*/ 	.word	0xffffffff


	//   ....[35]....
        /*01ac*/ 	.word	0xffffffff


	//   ....[36]....
        /*01b0*/ 	.word	0xffffffff


	//   ....[37]....
        /*01b4*/ 	.word	0xffffffff


	//   ....[38]....
        /*01b8*/ 	.word	0xffffffff


	//   ....[39]....
        /*01bc*/ 	.word	0xffffffff


	//----- nvinfo : EIATTR_COOP_GROUP_INSTR_OFFSETS
	.align		4
.L_350:
        /*01c0*/ 	.byte	0x04, 0x28
        /*01c2*/ 	.short	(.L_352 - .L_351)


	//   ....[0]....
.L_351:
        /*01c4*/ 	.word	0x00003550


	//   ....[1]....
        /*01c8*/ 	.word	0x000038f0


	//   ....[2]....
        /*01cc*/ 	.word	0x00003c20


	//   ....[3]....
        /*01d0*/ 	.word	0x00003d40


	//   ....[4]....
        /*01d4*/ 	.word	0x00003e70


	//   ....[5]....
        /*01d8*/ 	.word	0x00003ed0


	//   ....[6]....
        /*01dc*/ 	.word	0x00003ff0


	//   ....[7]....
        /*01e0*/ 	.word	0x000040d0


	//   ....[8]....
        /*01e4*/ 	.word	0x000068a0


	//   ....[9]....
        /*01e8*/ 	.word	0x00006ad0


	//   ....[10]....
        /*01ec*/ 	.word	0x00007060


	//   ....[11]....
        /*01f0*/ 	.word	0x00007280


	//   ....[12]....
        /*01f4*/ 	.word	0x000072a0


	//   ....[13]....
        /*01f8*/ 	.word	0x000073a0


	//   ....[14]....
        /*01fc*/ 	.word	0x000073b0


	//   ....[15]....
        /*0200*/ 	.word	0x000074c0


	//   ....[16]....
        /*0204*/ 	.word	0x0000a300


	//   ....[17]....
        /*0208*/ 	.word	0x0000a570


	//   ....[18]....
        /*020c*/ 	.word	0x0000aa70


	//   ....[19]....
        /*0210*/ 	.word	0x0000ab40


	//   ....[20]....
        /*0214*/ 	.word	0x0000ac20


	//   ....[21]....
        /*0218*/ 	.word	0x0000acb0


	//   ....[22]....
        /*021c*/ 	.word	0x0000acc0


	//   ....[23]....
        /*0220*/ 	.word	0x0000ad20


	//   ....[24]....
        /*0224*/ 	.word	0x0000d9b0


	//   ....[25]....
        /*0228*/ 	.word	0x0000da30


	//   ....[26]....
        /*022c*/ 	.word	0x0000da80


	//   ....[27]....
        /*0230*/ 	.word	0x0000da90


	//   ....[28]....
        /*0234*/ 	.word	0x0000dad0


	//   ....[29]....
        /*0238*/ 	.word	0x0000dae0


	//   ....[30]....
        /*023c*/ 	.word	0x0000db10


	//   ....[31]....
        /*0240*/ 	.word	0x0000db20


	//   ....[32]....
        /*0244*/ 	.word	0x0000f460


	//   ....[33]....
        /*0248*/ 	.word	0x0000f470


	//   ....[34]....
        /*024c*/ 	.word	0x0000f480


	//   ....[35]....
        /*0250*/ 	.word	0x0000f490


	//   ....[36]....
        /*0254*/ 	.word	0x0000f4d0


	//   ....[37]....
        /*0258*/ 	.word	0x0000f520


	//   ....[38]....
        /*025c*/ 	.word	0x0000f550


	//   ....[39]....
        /*0260*/ 	.word	0x0000f640


	//----- nvinfo : EIATTR_EXIT_INSTR_OFFSETS
	.align		4
.L_352:
        /*0264*/ 	.byte	0x04, 0x1c
        /*0266*/ 	.short	(.L_354 - .L_353)


	//   ....[0]....
.L_353:
        /*0268*/ 	.word	0x00000330


	//   ....[1]....
        /*026c*/ 	.word	0x000110b0


	//   ....[2]....
        /*0270*/ 	.word	0x00011190


	//   ....[3]....
        /*0274*/ 	.word	0x00012370


	//   ....[4]....
        /*0278*/ 	.word	0x00012400


	//----- nvinfo : EIATTR_CRS_STACK_SIZE
	.align		4
.L_354:
        /*027c*/ 	.byte	0x04, 0x1e
        /*027e*/ 	.short	(.L_356 - .L_355)
.L_355:
        /*0280*/ 	.word	0x00000000


	//----- nvinfo : EIATTR_CBANK_PARAM_SIZE
	.align		4
.L_356:
        /*0284*/ 	.byte	0x03, 0x19
        /*0286*/ 	.short	0x01d0


	//----- nvinfo : EIATTR_PARAM_CBANK
	.align		4
        /*0288*/ 	.byte	0x04, 0x0a
        /*028a*/ 	.short	(.L_358 - .L_357)
	.align		4
.L_357:
        /*028c*/ 	.word	index@(.nv.constant0._ZN5flash16flash_fwd_kernelI23Flash_fwd_kernel_traitsILi64ELi128ELi64ELi4ELb0ELb0EN7cutlass10bfloat16_tE19Flash_kernel_traitsILi64ELi128ELi64ELi4ES3_EELb0ELb1ELb0ELb0ELb0ELb1ELb1ELb0EEEvNS_16Flash_fwd_paramsE)
        /*0290*/ 	.short	0x0210
        /*0292*/ 	.short	0x01d0


	//----- nvinfo : EIATTR_SW_WAR
	.align		4
.L_358:
        /*0294*/ 	.byte	0x04, 0x36
        /*0296*/ 	.short	(.L_360 - .L_359)
.L_359:
        /*0298*/ 	.word	0x00000008
.L_360:


//--------------------- .nv.info._ZN5flash16flash_fwd_kernelI23Flash_fwd_kernel_traitsILi64ELi128ELi64ELi4ELb0ELb0EN7cutlass10bfloat16_tE19Flash_kernel_traitsILi64ELi128ELi64ELi4ES3_EELb1ELb1ELb0ELb1ELb0ELb0ELb0ELb0EEEvNS_16Flash_fwd_paramsE --------------------------
	.section	.nv.info._ZN5flash16flash_fwd_kernelI23Flash_fwd_kernel_traitsILi64ELi128ELi64ELi4ELb0ELb0EN7cutlass10bfloat16_tE19Flash_kernel_traitsILi64ELi128ELi64ELi4ES3_EELb1ELb1ELb0ELb1ELb0ELb0ELb0ELb0EEEvNS_16Flash_fwd_paramsE,"",@"SHT_CUDA_INFO"
	.sectionflags	@""
	.align	4


	//----- nvinfo : EIATTR_CUDA_API_VERSION
	.align		4
        /*0000*/ 	.byte	0x04, 0x37
        /*0002*/ 	.short	(.L_362 - .L_361)
.L_361:
        /*0004*/ 	.word	0x00000082


	//----- nvinfo : EIATTR_KPARAM_INFO
	.align		4
.L_362:
        /*0008*/ 	.byte	0x04, 0x17
        /*000a*/ 	.short	(.L_364 - .L_363)
.L_363:
        /*000c*/ 	.word	0x00000000
        /*0010*/ 	.short	0x0000
        /*0012*/ 	.short	0x0000
        /*0014*/ 	.byte	0x00, 0xf0, 0x41, 0x07


	//----- nvinfo : EIATTR_SPARSE_MMA_MASK
	.align		4
.L_364:
        /*0018*/ 	.byte	0x03, 0x50
        /*001a*/ 	.short	0x0000


	//----- nvinfo : EIATTR_MAXREG_COUNT
	.align		4
        /*001c*/ 	.byte	0x03, 0x1b
        /*001e*/ 	.short	0x00ff


	//----- nvinfo : EIATTR_NUM_BARRIERS
	.align		4
        /*0020*/ 	.byte	0x02, 0x4c
        /*0022*/ 	.byte	0x01
	.zero		1


	//----- nvinfo : EIATTR_MERCURY_ISA_VERSION
	.align		4
        /*0024*/ 	.byte	0x03, 0x5f
        /*0026*/ 	.short	0x0101


	//----- nvinfo : EIATTR_INT_WARP_WIDE_INSTR_OFFSETS
	.align		4
        /*0028*/ 	.byte	0x04, 0x31
        /*002a*/ 	.short	(.L_366 - .L_365)


	//   ....[0]....
.L_365:
        /*002c*/ 	.word	0x00007120


	//----- nvinfo : EIATTR_COOP_GROUP_MASK_REGIDS
	.align		4
.L_366:
        /*0030*/ 	.byte	0x04, 0x29
        /*0032*/ 	.short	(.L_368 - .L_367)


	//   ....[0]....
.L_367:
        /*0034*/ 	.word	0xffffffff


	//   ....[1]....
        /*0038*/ 	.word	0xffffffff


	//   ....[2]....
        /*003c*/ 	.word	0xffffffff


	//   ....[3]....
        /*0040*/ 	.word	0xffffffff


	//   ....[4]....
        /*0044*/ 	.word	0xffffffff


	//   ....[5]....
        /*0048*/ 	.word	0xffffffff


	//   ....[6]....
        /*004c*/ 	.word	0xffffffff


	//   ....[7]....
        /*0050*/ 	.word	0xffffffff


	//   ....[8]....
        /*0054*/ 	.word	0xffffffff


	//   ....[9]....
        /*0058*/ 	.word	0xffffffff


	//   ....[10]....
        /*005c*/ 	.word	0xffffffff


	//   ....[11]....
        /*0060*/ 	.word	0xffffffff


	//   ....[12]....
        /*0064*/ 	.word	0xffffffff


	//   ....[13]....
        /*0068*/ 	.word	0xffffffff


	//   ....[14]....
        /*006c*/ 	.word	0xffffffff


	//   ....[15]....
        /*0070*/ 	.word	0xffffffff


	//   ....[16]....
        /*0074*/ 	.word	0xffffffff


	//   ....[17]....
        /*0078*/ 	.word	0xffffffff


	//   ....[18]....
        /*007c*/ 	.word	0xffffffff


	//   ....[19]....
        /*0080*/ 	.word	0xffffffff


	//   ....[20]....
        /*0084*/ 	.word	0xffffffff


	//   ....[21]....
        /*0088*/ 	.word	0xffffffff


	//   ....[22]....
        /*008c*/ 	.word	0xffffffff


	//   ....[23]....
        /*0090*/ 	.word	0xffffffff


	//   ....[24]....
        /*0094*/ 	.word	0xffffffff


	//   ....[25]....
        /*0098*/ 	.word	0xffffffff


	//   ....[26]....
        /*009c*/ 	.word	0xffffffff


	//   ....[27]....
        /*00a0*/ 	.word	0xffffffff


	//   ....[28]....
        /*00a4*/ 	.word	0xffffffff


	//   ....[29]....
        /*00a8*/ 	.word	0xffffffff


	//   ....[30]....
        /*00ac*/ 	.word	0xffffffff


	//   ....[31]....
        /*00b0*/ 	.word	0xffffffff


	//   ....[32]....
        /*00b4*/ 	.word	0xffffffff


	//   ....[33]....
        /*00b8*/ 	.word	0xffffffff


	//   ....[34]....
        /*00bc*/ 	.word	0xffffffff


	//   ....[35]....
        /*00c0*/ 	.word	0xffffffff


	//   ....[36]....
        /*00c4*/ 	.word	0xffffffff


	//   ....[37]....
        /*00c8*/ 	.word	0xffffffff


	//   ....[38]....
        /*00cc*/ 	.word	0xffffffff


	//   ....[39]....
        /*00d0*/ 	.word	0xffffffff


	//----- nvinfo : EIATTR_COOP_GROUP_INSTR_OFFSETS
	.align		4
.L_368:
        /*00d4*/ 	.byte	0x04, 0x28
        /*00d6*/ 	.short	(.L_370 - .L_369)


	//   ....[0]....
.L_369:
        /*00d8*/ 	.word	0x000047e0


	//   ....[1]....
        /*00dc*/ 	.word	0x000048d0


	//   ....[2]....
        /*00e0*/ 	.word	0x00004910


	//   ....[3]....
        /*00e4*/ 	.word	0x00004b10


	//   ....[4]....
        /*00e8*/ 	.word	0x00004b50


	//   ....[5]....
        /*00ec*/ 	.word	0x00004d30


	//   ....[6]....
        /*00f0*/ 	.word	0x00004db0


	//   ....[7]....
        /*00f4*/ 	.word	0x00004ff0


	//   ....[8]....
        /*00f8*/ 	.word	0x00008dc0


	//   ....[9]....
        /*00fc*/ 	.word	0x00008ed0


	//   ....[10]....
        /*0100*/ 	.word	0x00008f40


	//   ....[11]....
        /*0104*/ 	.word	0x00008f70


	//   ....[12]....
        /*0108*/ 	.word	0x00009100


	//   ....[13]....
        /*010c*/ 	.word	0x00009130


	//   ....[14]....
        /*0110*/ 	.word	0x000091a0


	//   ....[15]....
        /*0114*/ 	.word	0x00009350


	//   ....[16]....
        /*0118*/ 	.word	0x0000d9c0


	//   ....[17]....
        /*011c*/ 	.word	0x0000dae0


	//   ....[18]....
        /*0120*/ 	.word	0x0000db10


	//   ....[19]....
        /*0124*/ 	.word	0x0000db40


	//   ....[20]....
        /*0128*/ 	.word	0x0000dc20


	//   ....[21]....
        /*012c*/ 	.word	0x0000dc80


	//   ....[22]....
        /*0130*/ 	.word	0x0000dd40


	//   ....[23]....
        /*0134*/ 	.word	0x0000ddd0


	//   ....[24]....
        /*0138*/ 	.word	0x00011cd0


	//   ....[25]....
        /*013c*/ 	.word	0x00011d10


	//   ....[26]....
        /*0140*/ 	.word	0x00011dc0


	//   ....[27]....
        /*0144*/ 	.word	0x00011ea0


	//   ....[28]....
        /*0148*/ 	.word	0x00011ed0


	//   ....[29]....
        /*014c*/ 	.word	0x00011f10


	//   ....[30]....
        /*0150*/ 	.word	0x00012280


	//   ....[31]....
        /*0154*/ 	.word	0x00012440


	//   ....[32]....
        /*0158*/ 	.word	0x00014a80


	//   ....[33]....
        /*015c*/ 	.word	0x00014ac0


	//   ....[34]....
        /*0160*/ 	.word	0x00014b00


	//   ....[35]....
        /*0164*/ 	.word	0x00014b10


	//   ....[36]....
        /*0168*/ 	.word	0x00014b50


	//   ....[37]....
        /*016c*/ 	.word	0x00014b70


	//   ....[38]....
        /*0170*/ 	.word	0x00014b90


	//   ....[39]....
        /*0174*/ 	.word	0x00014ba0


	//----- nvinfo : EIATTR_EXIT_INSTR_OFFSETS
	.align		4
.L_370:
        /*0178*/ 	.byte	0x04, 0x1c
        /*017a*/ 	.short	(.L_372 - .L_371)


	//   ....[0]....
.L_371:
        /*017c*/ 	.word	0x00000700


	//   ....[1]....
        /*0180*/ 	.word	0x00016740


	//   ....[2]....
        /*0184*/ 	.word	0x00016820


	//   ....[3]....
        /*0188*/ 	.word	0x00017ad0


	//   ....[4]....
        /*018c*/ 	.word	0x00017b60


	//----- nvinfo : EIATTR_CRS_STACK_SIZE
	.align		4
.L_372:
        /*0190*/ 	.byte	0x04, 0x1e
        /*0192*/ 	.short	(.L_374 - .L_373)
.L_373:
        /*0194*/ 	.word	0x00000000


	//----- nvinfo : EIATTR_CBANK_PARAM_SIZE
	.align		4
.L_374:
        /*0198*/ 	.byte	0x03, 0x19
        /*019a*/ 	.short	0x01d0


	//----- nvinfo : EIATTR_PARAM_CBANK
	.align		4
        /*019c*/ 	.byte	0x04, 0x0a
        /*019e*/ 	.short	(.L_376 - .L_375)
	.align		4
.L_375:
        /*01a0*/ 	.word	index@(.nv.constant0._ZN5flash16flash_fwd_kernelI23Flash_fwd_kernel_traitsILi64ELi128ELi64ELi4ELb0ELb0EN7cutlass10bfloat16_tE19Flash_kernel_traitsILi64ELi128ELi64ELi4ES3_EELb1ELb1ELb0ELb1ELb0ELb0ELb0ELb0EEEvNS_16Flash_fwd_paramsE)
        /*01a4*/ 	.short	0x0210
        /*01a6*/ 	.short	0x01d0


	//----- nvinfo : EIATTR_SW_WAR
	.align		4
.L_376:
        /*01a8*/ 	.byte	0x04, 0x36
        /*01aa*/ 	.short	(.L_378 - .L_377)
.L_377:
        /*01ac*/ 	.word	0x00000008
.L_378:


//--------------------- .nv.info._ZN5flash16flash_fwd_kernelI23Flash_fwd_kernel_traitsILi64ELi128ELi64ELi4ELb0ELb0EN7cutlass10bfloat16_tE19Flash_kernel_traitsILi64ELi128ELi64ELi4ES3_EELb1ELb1ELb0ELb0ELb0ELb0ELb0ELb1EEEvNS_16Flash_fwd_paramsE --------------------------
	.section	.nv.info._ZN5flash16flash_fwd_kernelI23Flash_fwd_kernel_traitsILi64ELi128ELi64ELi4ELb0ELb0EN7cutlass10bfloat16_tE19Flash_kernel_traitsILi64ELi128ELi64ELi4ES3_EELb1ELb1ELb0ELb0ELb0ELb0ELb0ELb1EEEvNS_16Flash_fwd_paramsE,"",@"SHT_CUDA_INFO"
	.sectionflags	@""
	.align	4


	//----- nvinfo : EIATTR_CUDA_API_VERSION
	.align		4
        /*0000*/ 	.byte	0x04, 0x37
        /*0002*/ 	.short	(.L_380 - .L_379)
.L_379:
        /*0004*/ 	.word	0x00000082


	//----- nvinfo : EIATTR_KPARAM_INFO
	.align		4
.L_380:
        /*0008*/ 	.byte	0x04, 0x17
        /*000a*/ 	.short	(.L_382 - .L_381)
.L_381:
        /*000c*/ 	.word	0x00000000
        /*0010*/ 	.short	0x0000
        /*0012*/ 	.short	0x0000
        /*0014*/ 	.byte	0x00, 0xf0, 0x41, 0x07


	//----- nvinfo : EIATTR_SPARSE_MMA_MASK
	.align		4
.L_382:
        /*0018*/ 	.byte	0x03, 0x50
        /*001a*/ 	.short	0x0000


	//----- nvinfo : EIATTR_MAXREG_COUNT
	.align		4
        /*001c*/ 	.byte	0x03, 0x1b
        /*001e*/ 	.short	0x00ff


	//----- nvinfo : EIATTR_NUM_BARRIERS
	.align		4
        /*0020*/ 	.byte	0x02, 0x4c
        /*0022*/ 	.byte	0x01
	.zero		1


	//----- nvinfo : EIATTR_ANNOTATIONS
	.align		4
        /*0024*/ 	.byte	0x04, 0x55
        /*0026*/ 	.short	(.L_384 - .L_383)


	//   ....[0]....
.L_383:
        /* <DEDUP_REMOVED lines=191> */


	//----- nvinfo : EIATTR_MERCURY_ISA_VERSION
	.align		4
.L_384:
        /*0c00*/ 	.byte	0x03, 0x5f
        /*0c02*/ 	.short	0x0101


	//----- nvinfo : EIATTR_INT_WARP_WIDE_INSTR_OFFSETS
	.align		4
        /*0c04*/ 	.byte	0x04, 0x31
        /*0c06*/ 	.short	(.L_386 - .L_385)


	//   ....[0]....
.L_385:
        /*0c08*/ 	.word	0x0000a080


	//----- nvinfo : EIATTR_COOP_GROUP_MASK_REGIDS
	.align		4
.L_386:
        /*0c0c*/ 	.byte	0x04, 0x29
        /*0c0e*/ 	.short	(.L_388 - .L_387)


	//   ....[0]....
.L_387:
        /*0c10*/ 	.word	0xffffffff


	//   ....[1]....
        /*0c14*/ 	.word	0xffffffff


	//   ....[2]....
        /*0c18*/ 	.word	0xffffffff


	//   ....[3]....
        /*0c1c*/ 	.word	0xffffffff


	//   ....[4]....
        /*0c20*/ 	.word	0xffffffff


	//   ....[5]....
        /*0c24*/ 	.word	0xffffffff


	//   ....[6]....
        /*0c28*/ 	.word	0xffffffff


	//   ....[7]....
        /*0c2c*/ 	.word	0xffffffff


	//   ....[8]....
        /*0c30*/ 	.word	0xffffffff


	//   ....[9]....
        /*0c34*/ 	.word	0xffffffff


	//   ....[10]....
        /*0c38*/ 	.word	0xffffffff


	//   ....[11]....
        /*0c3c*/ 	.word	0xffffffff


	//   ....[12]....
        /*0c40*/ 	.word	0xffffffff


	//   ....[13]....
        /*0c44*/ 	.word	0xffffffff


	//   ....[14]....
        /*0c48*/ 	.word	0xffffffff


	//   ....[15]....
        /*0c4c*/ 	.word	0xffffffff


	//   ....[16]....
        /*0c50*/ 	.word	0xffffffff


	//   ....[17]....
        /*0c54*/ 	.word	0xffffffff


	//   ....[18]....
        /*0c58*/ 	.word	0xffffffff


	//   ....[19]....
        /*0c5c*/ 	.word	0xffffffff


	//   ....[20]....
        /*0c60*/ 	.word	0xffffffff


	//   ....[21]....
        /*0c64*/ 	.word	0xffffffff


	//   ....[22]....
        /*0c68*/ 	.word	0xffffffff


	//   ....[23]....
        /*0c6c*/ 	.word	0xffffffff


	//   ....[24]....
        /*0c70*/ 	.word	0xffffffff


	//   ....[25]....
        /*0c74*/ 	.word	0xffffffff


	//   ....[26]....
        /*0c78*/ 	.word	0xffffffff


	//   ....[27]....
        /*0c7c*/ 	.word	0xffffffff


	//   ....[28]....
        /*0c80*/ 	.word	0xffffffff


	//   ....[29]....
        /*0c84*/ 	.word	0xffffffff


	//   ....[30]....
        /*0c88*/ 	.word	0xffffffff


	//   ....[31]....
        /*0c8c*/ 	.word	0xffffffff


	//   ....[32]....
        /*0c90*/ 	.word	0xffffffff


	//   ....[33]....
        /*0c94*/ 	.word	0xffffffff


	//   ....[34]....
        /*0c98*/ 	.word	0xffffffff


	//   ....[35]....
        /*0c9c*/ 	.word	0xffffffff


	//   ....[36]....
        /*0ca0*/ 	.word	0xffffffff


	//   ....[37]....
        /*0ca4*/ 	.word	0xffffffff


	//   ....[38]....
        /*0ca8*/ 	.word	0xffffffff


	//   ....[39]....
        /*0cac*/ 	.word	0xffffffff


	//----- nvinfo : EIATTR_COOP_GROUP_INSTR_OFFSETS
	.align		4
.L_388:
        /*0cb0*/ 	.byte	0x04, 0x28
        /*0cb2*/ 	.short	(.L_390 - .L_389)


	//   ....[0]....
.L_389:
        /*0cb4*/ 	.word	0x00004200


	//   ....[1]....
        /*0cb8*/ 	.word	0x00004340


	//   ....[2]....
        /*0cbc*/ 	.word	0x000044b0


	//   ....[3]....
        /*0cc0*/ 	.word	0x00004690


	//   ....[4]....
        /*0cc4*/ 	.word	0x00004a00


	//   ....[5]....
        /*0cc8*/ 	.word	0x00004ad0


	//   ....[6]....
        /*0ccc*/ 	.word	0x00004ca0


	//   ....[7]....
        /*0cd0*/ 	.word	0x00004e00


	//   ....[8]....
        /*0cd4*/ 	.word	0x0000b880


	//   ....[9]....
        /*0cd8*/ 	.word	0x0000b9d0


	//   ....[10]....
        /*0cdc*/ 	.word	0x0000ba60


	//   ....[11]....
        /*0ce0*/ 	.word	0x0000bbc0


	//   ....[12]....
        /*0ce4*/ 	.word	0x0000cbb0


	//   ....[13]....
        /*0ce8*/ 	.word	0x0000cce0


	//   ....[14]....
        /*0cec*/ 	.word	0x0000cd10


	//   ....[15]....
        /*0cf0*/ 	.word	0x0000ce80


	//   ....[16]....
        /*0cf4*/ 	.word	0x00013250


	//   ....[17]....
        /*0cf8*/ 	.word	0x00013350


	//   ....[18]....
        /*0cfc*/ 	.word	0x00013380


	//   ....[19]....
        /*0d00*/ 	.word	0x000134f0


	//   ....[20]....
        /*0d04*/ 	.word	0x000145f0


	//   ....[21]....
        /*0d08*/ 	.word	0x00014630


	//   ....[22]....
        /*0d0c*/ 	.word	0x00014710


	//   ....[23]....
        /*0d10*/ 	.word	0x00014740


	//   ....[24]....
        /*0d14*/ 	.word	0x0001a8e0


	//   ....[25]....
        /*0d18*/ 	.word	0x0001a960


	//   ....[26]....
        /*0d1c*/ 	.word	0x0001aae0


	//   ....[27]....
        /*0d20*/ 	.word	0x0001ab50


	//   ....[28]....
        /*0d24*/ 	.word	0x0001ab80


	//   ....[29]....
        /*0d28*/ 	.word	0x0001ac60


	//   ....[30]....
        /*0d2c*/ 	.word	0x0001ad60


	//   ....[31]....
        /*0d30*/ 	.word	0x0001ada0


	//   ....[32]....
        /*0d34*/ 	.word	0x00020220


	//   ....[33]....
        /*0d38*/ 	.word	0x00020260


	//   ....[34]....
        /*0d3c*/ 	.word	0x00020280


	//   ....[35]....
        /*0d40*/ 	.word	0x00020290


	//   ....[36]....
        /*0d44*/ 	.word	0x00020320


	//   ....[37]....
        /*0d48*/ 	.word	0x00020340


	//   ....[38]....
        /*0d4c*/ 	.word	0x00020360


	//   ....[39]....
        /*0d50*/ 	.word	0x00020370


	//----- nvinfo : EIATTR_EXIT_INSTR_OFFSETS
	.align		4
.L_390:
        /*0d54*/ 	.byte	0x04, 0x1c
        /*0d56*/ 	.short	(.L_392 - .L_391)


	//   ....[0]....
.L_391:
        /*0d58*/ 	.word	0x000006b0


	//   ....[1]....
        /*0d5c*/ 	.word	0x00022090


	//   ....[2]....
        /*0d60*/ 	.word	0x00022170


	//   ....[3]....
        /*0d64*/ 	.word	0x00023440


	//   ....[4]....
        /*0d68*/ 	.word	0x000234d0


	//----- nvinfo : EIATTR_CRS_STACK_SIZE
	.align		4
.L_392:
        /*0d6c*/ 	.byte	0x04, 0x1e
        /*0d6e*/ 	.short	(.L_394 - .L_393)
.L_393:
        /*0d70*/ 	.word	0x00000000


	//----- nvinfo : EIATTR_CBANK_PARAM_SIZE
	.align		4
.L_394:
        /*0d74*/ 	.byte	0x03, 0x19
        /*0d76*/ 	.short	0x01d0


	//----- nvinfo : EIATTR_PARAM_CBANK
	.align		4
        /*0d78*/ 	.byte	0x04, 0x0a
        /*0d7a*/ 	.short	(.L_396 - .L_395)
	.align		4
.L_395:
        /*0d7c*/ 	.word	index@(.nv.constant0._ZN5flash16flash_fwd_kernelI23Flash_fwd_kernel_traitsILi64ELi128ELi64ELi4ELb0ELb0EN7cutlass10bfloat16_tE19Flash_kernel_traitsILi64ELi128ELi64ELi4ES3_EELb1ELb1ELb0ELb0ELb0ELb0ELb0ELb1EEEvNS_16Flash_fwd_paramsE)
        /*0d80*/ 	.short	0x0210
        /*0d82*/ 	.short	0x01d0


	//----- nvinfo : EIATTR_SW_WAR
	.align		4
.L_396:
        /*0d84*/ 	.byte	0x04, 0x36
        /*0d86*/ 	.short	(.L_398 - .L_397)
.L_397:
        /*0d88*/ 	.word	0x00000008
.L_398:


//--------------------- .nv.info._ZN5flash16flash_fwd_kernelI23Flash_fwd_kernel_traitsILi64ELi128ELi64ELi4ELb0ELb0EN7cutlass10bfloat16_tE19Flash_kernel_traitsILi64ELi128ELi64ELi4ES3_EELb0ELb1ELb0ELb0ELb0ELb0ELb1ELb0EEEvNS_16Flash_fwd_paramsE --------------------------
	.section	.nv.info._ZN5flash16flash_fwd_kernelI23Flash_fwd_kernel_traitsILi64ELi128ELi64ELi4ELb0ELb0EN7cutlass10bfloat16_tE19Flash_kernel_traitsILi64ELi128ELi64ELi4ES3_EELb0ELb1ELb0ELb0ELb0ELb0ELb1ELb0EEEvNS_16Flash_fwd_paramsE,"",@"SHT_CUDA_INFO"
	.sectionflags	@""
	.align	4


	//----- nvinfo : EIATTR_CUDA_API_VERSION
	.align		4
        /*0000*/ 	.byte	0x04, 0x37
        /*0002*/ 	.short	(.L_400 - .L_399)
.L_399:
        /*0004*/ 	.word	0x00000082


	//----- nvinfo : EIATTR_KPARAM_INFO
	.align		4
.L_400:
        /*0008*/ 	.byte	0x04, 0x17
        /*000a*/ 	.short	(.L_402 - .L_401)
.L_401:
        /*000c*/ 	.word	0x00000000
        /*0010*/ 	.short	0x0000
        /*0012*/ 	.short	0x0000
        /*0014*/ 	.byte	0x00, 0xf0, 0x41, 0x07


	//----- nvinfo : EIATTR_SPARSE_MMA_MASK
	.align		4
.L_402:
        /*0018*/ 	.byte	0x03, 0x50
        /*001a*/ 	.short	0x0000


	//----- nvinfo : EIATTR_MAXREG_COUNT
	.align		4
        /*001c*/ 	.byte	0x03, 0x1b
        /*001e*/ 	.short	0x00ff


	//----- nvinfo : EIATTR_NUM_BARRIERS
	.align		4
        /*0020*/ 	.byte	0x02, 0x4c
        /*0022*/ 	.byte	0x01
	.zero		1


	//----- nvinfo : EIATTR_ANNOTATIONS
	.align		4
        /*0024*/ 	.byte	0x04, 0x55
        /*0026*/ 	.short	(.L_404 - .L_403)


	//   ....[0]....
.L_403:
        /* <DEDUP_REMOVED lines=35> */


	//----- nvinfo : EIATTR_MERCURY_ISA_VERSION
	.align		4
.L_404:
        /*0248*/ 	.byte	0x03, 0x5f
        /*024a*/ 	.short	0x0101


	//----- nvinfo : EIATTR_COOP_GROUP_MASK_REGIDS
	.align		4
        /*024c*/ 	.byte	0x04, 0x29
        /*024e*/ 	.short	(.L_406 - .L_405)


	//   ....[0]....
.L_405:
        /*0250*/ 	.word	0xffffffff


	//   ....[1]....
        /*0254*/ 	.word	0xffffffff


	//   ....[2]....
        /*0258*/ 	.word	0xffffffff


	//   ....[3]....
        /*025c*/ 	.word	0xffffffff


	//   ....[4]....
        /*0260*/ 	.word	0xffffffff


	//   ....[5]....
        /*0264*/ 	.word	0xffffffff


	//   ....[6]....
        /*0268*/ 	.word	0xffffffff


	//   ....[7]....
        /*026c*/ 	.word	0xffffffff


	//   ....[8]....
        /*0270*/ 	.word	0xffffffff


	//   ....[9]....
        /*0274*/ 	.word	0xffffffff


	//   ....[10]....
        /*0278*/ 	.word	0xffffffff


	//   ....[11]....
        /*027c*/ 	.word	0xffffffff


	//   ....[12]....
        /*0280*/ 	.word	0xffffffff


	//   ....[13]....
        /*0284*/ 	.word	0xffffffff


	//   ....[14]....
        /*0288*/ 	.word	0xffffffff


	//   ....[15]....
        /*028c*/ 	.word	0xffffffff


	//   ....[16]....
        /*0290*/ 	.word	0xffffffff


	//   ....[17]....
        /*0294*/ 	.word	0xffffffff


	//   ....[18]....
        /*0298*/ 	.word	0xffffffff


	//   ....[19]....
        /*029c*/ 	.word	0xffffffff


	//   ....[20]....
        /*02a0*/ 	.word	0xffffffff


	//   ....[21]....
        /*02a4*/ 	.word	0xffffffff


	//   ....[22]....
        /*02a8*/ 	.word	0xffffffff


	//   ....[23]....
        /*02ac*/ 	.word	0xffffffff


	//   ....[24]....
        /*02b0*/ 	.word	0xffffffff


	//   ....[25]....
        /*02b4*/ 	.word	0xffffffff


	//   ....[26]....
        /*02b8*/ 	.word	0xffffffff


	//   ....[27]....
        /*02bc*/ 	.word	0xffffffff


	//   ....[28]....
        /*02c0*/ 	.word	0xffffffff


	//   ....[29]....
        /*02c4*/ 	.word	0xffffffff


	//   ....[30]....
        /*02c8*/ 	.word	0xffffffff


	//   ....[31]....
        /*02cc*/ 	.word	0xffffffff


	//   ....[32]....
        /*02d0*/ 	.word	0xffffffff


	//   ....[33]....
        /*02d4*/ 	.word	0xffffffff


	//   ....[34]....
        /*02d8*/ 	.word	0xffffffff


	//   ....[35]....
        /*02dc*/ 	.word	0xffffffff


	//   ....[36]....
        /*02e0*/ 	.word	0xffffffff


	//   ....[37]....
        /*02e4*/ 	.word	0xffffffff


	//   ....[38]....
        /*02e8*/ 	.word	0xffffffff


	//   ....[39]....
        /*02ec*/ 	.word	0xffffffff


	//----- nvinfo : EIATTR_COOP_GROUP_INSTR_OFFSETS
	.align		4
.L_406:
        /*02f0*/ 	.byte	0x04, 0x28
        /*02f2*/ 	.short	(.L_408 - .L_407)


	//   ....[0]....
.L_407:
        /*02f4*/ 	.word	0x00004460


	//   ....[1]....
        /*02f8*/ 	.word	0x00004490


	//   ....[2]....
        /*02fc*/ 	.word	0x000046a0


	//   ....[3]....
        /*0300*/ 	.word	0x00004730


	//   ....[4]....
        /*0304*/ 	.word	0x00004820


	//   ....[5]....
        /*0308*/ 	.word	0x00004900


	//   ....[6]....
        /*030c*/ 	.word	0x00004a20


	//   ....[7]....
        /*0310*/ 	.word	0x00004b00


	//   ....[8]....
        /*0314*/ 	.word	0x000079e0


	//   ....[9]....
        /*0318*/ 	.word	0x00007a10


	//   ....[10]....
        /*031c*/ 	.word	0x00007cb0


	//   ....[11]....
        /*0320*/ 	.word	0x00007d90


	//   ....[12]....
        /*0324*/ 	.word	0x00007e30


	//   ....[13]....
        /*0328*/ 	.word	0x00007ef0


	//   ....[14]....
        /*032c*/ 	.word	0x000080b0


	//   ....[15]....
        /*0330*/ 	.word	0x00008130


	//   ....[16]....
        /*0334*/ 	.word	0x0000b550


	//   ....[17]....
        /*0338*/ 	.word	0x0000b580


	//   ....[18]....
        /*033c*/ 	.word	0x0000b800


	//   ....[19]....
        /*0340*/ 	.word	0x0000b840


	//   ....[20]....
        /*0344*/ 	.word	0x0000b9e0


	//   ....[21]....
        /*0348*/ 	.word	0x0000ba20


	//   ....[22]....
        /*034c*/ 	.word	0x0000bac0


	//   ....[23]....
        /*0350*/ 	.word	0x0000bdf0


	//   ....[24]....
        /*0354*/ 	.word	0x0000ec90


	//   ....[25]....
        /*0358*/ 	.word	0x0000ed10


	//   ....[26]....
        /*035c*/ 	.word	0x0000ed60


	//   ....[27]....
        /*0360*/ 	.word	0x0000ed70


	//   ....[28]....
        /*0364*/ 	.word	0x0000edb0


	//   ....[29]....
        /*0368*/ 	.word	0x0000edc0


	//   ....[30]....
        /*036c*/ 	.word	0x0000edf0


	//   ....[31]....
        /*0370*/ 	.word	0x0000ee00


	//   ....[32]....
        /*0374*/ 	.word	0x00010740


	//   ....[33]....
        /*0378*/ 	.word	0x00010750


	//   ....[34]....
        /*037c*/ 	.word	0x00010760


	//   ....[35]....
        /*0380*/ 	.word	0x00010770


	//   ....[36]....
        /*0384*/ 	.word	0x000107b0


	//   ....[37]....
        /*0388*/ 	.word	0x00010800


	//   ....[38]....
        /*038c*/ 	.word	0x00010830


	//   ....[39]....
        /*0390*/ 	.word	0x00010920


	//----- nvinfo : EIATTR_EXIT_INSTR_OFFSETS
	.align		4
.L_408:
        /*0394*/ 	.byte	0x04, 0x1c
        /*0396*/ 	.short	(.L_410 - .L_409)


	//   ....[0]....
.L_409:
        /*0398*/ 	.word	0x00000330


	//   ....[1]....
        /*039c*/ 	.word	0x000123d0


	//   ....[2]....
        /*03a0*/ 	.word	0x000124b0


	//   ....[3]....
        /*03a4*/ 	.word	0x00013770


	//   ....[4]....
        /*03a8*/ 	.word	0x00013800


	//----- nvinfo : EIATTR_CRS_STACK_SIZE
	.align		4
.L_410:
        /*03ac*/ 	.byte	0x04, 0x1e
        /*03ae*/ 	.short	(.L_412 - .L_411)
.L_411:
        /*03b0*/ 	.word	0x00000000


	//----- nvinfo : EIATTR_CBANK_PARAM_SIZE
	.align		4
.L_412:
        /*03b4*/ 	.byte	0x03, 0x19
        /*03b6*/ 	.short	0x01d0


	//----- nvinfo : EIATTR_PARAM_CBANK
	.align		4
        /*03b8*/ 	.byte	0x04, 0x0a
        /*03ba*/ 	.short	(.L_414 - .L_413)
	.align		4
.L_413:
        /*03bc*/ 	.word	index@(.nv.constant0._ZN5flash16flash_fwd_kernelI23Flash_fwd_kernel_traitsILi64ELi128ELi64ELi4ELb0ELb0EN7cutlass10bfloat16_tE19Flash_kernel_traitsILi64ELi128ELi64ELi4ES3_EELb0ELb1ELb0ELb0ELb0ELb0ELb1ELb0EEEvNS_16Flash_fwd_paramsE)
        /*03c0*/ 	.short	0x0210
        /*03c2*/ 	.short	0x01d0


	//----- nvinfo : EIATTR_SW_WAR
	.align		4
.L_414:
        /*03c4*/ 	.byte	0x04, 0x36
        /*03c6*/ 	.short	(.L_416 - .L_415)
.L_415:
        /*03c8*/ 	.word	0x00000008
.L_416:


//--------------------- .nv.info._ZN5flash16flash_fwd_kernelI23Flash_fwd_kernel_traitsILi64ELi128ELi64ELi4ELb0ELb0EN7cutlass10bfloat16_tE19Flash_kernel_traitsILi64ELi128ELi64ELi4ES3_EELb1ELb1ELb0ELb1ELb0ELb0ELb0ELb1EEEvNS_16Flash_fwd_paramsE --------------------------
	.section	.nv.info._ZN5flash16flash_fwd_kernelI23Flash_fwd_kernel_traitsILi64ELi128ELi64ELi4ELb0ELb0EN7cutlass10bfloat16_tE19Flash_kernel_traitsILi64ELi128ELi64ELi4ES3_EELb1ELb1ELb0ELb1ELb0ELb0ELb0ELb1EEEvNS_16Flash_fwd_paramsE,"",@"SHT_CUDA_INFO"
	.sectionflags	@""
	.align	4


	//----- nvinfo : EIATTR_CUDA_API_VERSION
	.align		4
        /*0000*/ 	.byte	0x04, 0x37
        /*0002*/ 	.short	(.L_418 - .L_417)
.L_417:
        /*0004*/ 	.word	0x00000082


	//----- nvinfo : EIATTR_KPARAM_INFO
	.align		4
.L_418:
        /*0008*/ 	.byte	0x04, 0x17
        /*000a*/ 	.short	(.L_420 - .L_419)
.L_419:
        /*000c*/ 	.word	0x00000000
        /*0010*/ 	.short	0x0000
        /*0012*/ 	.short	0x0000
        /*0014*/ 	.byte	0x00, 0xf0, 0x41, 0x07


	//----- nvinfo : EIATTR_SPARSE_MMA_MASK
	.align		4
.L_420:
        /*0018*/ 	.byte	0x03, 0x50
        /*001a*/ 	.short	0x0000


	//----- nvinfo : EIATTR_MAXREG_COUNT
	.align		4
        /*001c*/ 	.byte	0x03, 0x1b
        /*001e*/ 	.short	0x00ff


	//----- nvinfo : EIATTR_NUM_BARRIERS
	.align		4
        /*0020*/ 	.byte	0x02, 0x4c
        /*0022*/ 	.byte	0x01
	.zero		1


	//----- nvinfo : EIATTR_ANNOTATIONS
	.align		4
        /*0024*/ 	.byte	0x04, 0x55
        /*0026*/ 	.short	(.L_422 - .L_421)


	//   ....[0]....
.L_421:
        /* <DEDUP_REMOVED lines=156> */


	//----- nvinfo : EIATTR_MERCURY_ISA_VERSION
	.align		4
.L_422:
        /*09d8*/ 	.byte	0x03, 0x5f
        /*09da*/ 	.short	0x0101


	//----- nvinfo : EIATTR_INT_WARP_WIDE_INSTR_OFFSETS
	.align		4
        /*09dc*/ 	.byte	0x04, 0x31
        /*09de*/ 	.short	(.L_424 - .L_423)


	//   ....[0]....
.L_423:
        /*09e0*/ 	.word	0x0000a630


	//----- nvinfo : EIATTR_COOP_GROUP_MASK_REGIDS
	.align		4
.L_424:
        /*09e4*/ 	.byte	0x04, 0x29
        /*09e6*/ 	.short	(.L_426 - .L_425)


	//   ....[0]....
.L_425:
        /*09e8*/ 	.word	0xffffffff


	//   ....[1]....
        /*09ec*/ 	.word	0xffffffff


	//   ....[2]....
        /*09f0*/ 	.word	0xffffffff


	//   ....[3]....
        /*09f4*/ 	.word	0xffffffff


	//   ....[4]....
        /*09f8*/ 	.word	0xffffffff


	//   ....[5]....
        /*09fc*/ 	.word	0xffffffff


	//   ....[6]....
        /*0a00*/ 	.word	0xffffffff


	//   ....[7]....
        /*0a04*/ 	.word	0xffffffff


	//   ....[8]....
        /*0a08*/ 	.word	0xffffffff


	//   ....[9]....
        /*0a0c*/ 	.word	0xffffffff


	//   ....[10]....
        /*0a10*/ 	.word	0xffffffff


	//   ....[11]....
        /*0a14*/ 	.word	0xffffffff


	//   ....[12]....
        /*0a18*/ 	.word	0xffffffff


	//   ....[13]....
        /*0a1c*/ 	.word	0xffffffff


	//   ....[14]....
        /*0a20*/ 	.word	0xffffffff


	//   ....[15]....
        /*0a24*/ 	.word	0xffffffff


	//   ....[16]....
        /*0a28*/ 	.word	0xffffffff


	//   ....[17]....
        /*0a2c*/ 	.word	0xffffffff


	//   ....[18]....
        /*0a30*/ 	.word	0xffffffff


	//   ....[19]....
        /*0a34*/ 	.word	0xffffffff


	//   ....[20]....
        /*0a38*/ 	.word	0xffffffff


	//   ....[21]....
        /*0a3c*/ 	.word	0xffffffff


	//   ....[22]....
        /*0a40*/ 	.word	0xffffffff


	//   ....[23]....
        /*0a44*/ 	.word	0xffffffff


	//   ....[24]....
        /*0a48*/ 	.word	0xffffffff


	//   ....[25]....
        /*0a4c*/ 	.word	0xffffffff


	//   ....[26]....
        /*0a50*/ 	.word	0xffffffff


	//   ....[27]....
        /*0a54*/ 	.word	0xffffffff


	//   ....[28]....
        /*0a58*/ 	.word	0xffffffff


	//   ....[29]....
        /*0a5c*/ 	.word	0xffffffff


	//   ....[30]....
        /*0a60*/ 	.word	0xffffffff


	//   ....[31]....
        /*0a64*/ 	.word	0xffffffff


	//   ....[32]....
        /*0a68*/ 	.word	0xffffffff


	//   ....[33]....
        /*0a6c*/ 	.word	0xffffffff


	//   ....[34]....
        /*0a70*/ 	.word	0xffffffff


	//   ....[35]....
        /*0a74*/ 	.word	0xffffffff


	//   ....[36]....
        /*0a78*/ 	.word	0xffffffff


	//   ....[37]....
        /*0a7c*/ 	.word	0xffffffff


	//   ....[38]....
        /*0a80*/ 	.word	0xffffffff


	//   ....[39]....
        /*0a84*/ 	.word	0xffffffff


	//----- nvinfo : EIATTR_COOP_GROUP_INSTR_OFFSETS
	.align		4
.L_426:
        /*0a88*/ 	.byte	0x04, 0x28
        /*0a8a*/ 	.short	(.L_428 - .L_427)


	//   ....[0]....
.L_427:
        /*0a8c*/ 	.word	0x00004960


	//   ....[1]....
        /*0a90*/ 	.word	0x00004a30


	//   ....[2]....
        /*0a94*/ 	.word	0x00004c10


	//   ....[3]....
        /*0a98*/ 	.word	0x00004df0


	//   ....[4]....
        /*0a9c*/ 	.word	0x000050a0


	//   ....[5]....
        /*0aa0*/ 	.word	0x000051c0


	//   ....[6]....
        /*0aa4*/ 	.word	0x00005220


	//   ....[7]....
        /*0aa8*/ 	.word	0x00005350


	//   ....[8]....
        /*0aac*/ 	.word	0x0000c2a0


	//   ....[9]....
        /*0ab0*/ 	.word	0x0000c350


	//   ....[10]....
        /*0ab4*/ 	.word	0x0000c3a0


	//   ....[11]....
        /*0ab8*/ 	.word	0x0000c3e0


	//   ....[12]....
        /*0abc*/ 	.word	0x0000d580


	//   ....[13]....
        /*0ac0*/ 	.word	0x0000d690


	//   ....[14]....
        /*0ac4*/ 	.word	0x0000d6c0


	//   ....[15]....
        /*0ac8*/ 	.word	0x0000d830


	//   ....[16]....
        /*0acc*/ 	.word	0x00014d00


	//   ....[17]....
        /*0ad0*/ 	.word	0x00014dd0


	//   ....[18]....
        /*0ad4*/ 	.word	0x00014e70


	//   ....[19]....
        /*0ad8*/ 	.word	0x00014f30


	//   ....[20]....
        /*0adc*/ 	.word	0x00015f30


	//   ....[21]....
        /*0ae0*/ 	.word	0x00015f60


	//   ....[22]....
        /*0ae4*/ 	.word	0x00015fd0


	//   ....[23]....
        /*0ae8*/ 	.word	0x00016020


	//   ....[24]....
        /*0aec*/ 	.word	0x0001d1b0


	//   ....[25]....
        /*0af0*/ 	.word	0x0001d390


	//   ....[26]....
        /*0af4*/ 	.word	0x0001d4b0


	//   ....[27]....
        /*0af8*/ 	.word	0x0001d4f0


	//   ....[28]....
        /*0afc*/ 	.word	0x0001d530


	//   ....[29]....
        /*0b00*/ 	.word	0x0001d6a0


	//   ....[30]....
        /*0b04*/ 	.word	0x0001d6e0


	//   ....[31]....
        /*0b08*/ 	.word	0x0001d7c0


	//   ....[32]....
        /*0b0c*/ 	.word	0x00022b20


	//   ....[33]....
        /*0b10*/ 	.word	0x00022b60


	//   ....[34]....
        /*0b14*/ 	.word	0x00022b80


	//   ....[35]....
        /*0b18*/ 	.word	0x00022b90


	//   ....[36]....
        /*0b1c*/ 	.word	0x00022c20


	//   ....[37]....
        /*0b20*/ 	.word	0x00022c40


	//   ....[38]....
        /*0b24*/ 	.word	0x00022c60


	//   ....[39]....
        /*0b28*/ 	.word	0x00022c70


	//----- nvinfo : EIATTR_EXIT_INSTR_OFFSETS
	.align		4
.L_428:
        /*0b2c*/ 	.byte	0x04, 0x1c
        /*0b2e*/ 	.short	(.L_430 - .L_429)


	//   ....[0]....
.L_429:
        /*0b30*/ 	.word	0x000006b0


	//   ....[1]....
        /*0b34*/ 	.word	0x00024990


	//   ....[2]....
        /*0b38*/ 	.word	0x00024a70


	//   ....[3]....
        /*0b3c*/ 	.word	0x00025d40


	//   ....[4]....
        /*0b40*/ 	.word	0x00025dd0


	//----- nvinfo : EIATTR_CRS_STACK_SIZE
	.align		4
.L_430:
        /*0b44*/ 	.byte	0x04, 0x1e
        /*0b46*/ 	.short	(.L_432 - .L_431)
.L_431:
        /*0b48*/ 	.word	0x00000000


	//----- nvinfo : EIATTR_CBANK_PARAM_SIZE
	.align		4
.L_432:
        /*0b4c*/ 	.byte	0x03, 0x19
        /*0b4e*/ 	.short	0x01d0


	//----- nvinfo : EIATTR_PARAM_CBANK
	.align		4
        /*0b50*/ 	.byte	0x04, 0x0a
        /*0b52*/ 	.short	(.L_434 - .L_433)
	.align		4
.L_433:
        /*0b54*/ 	.word	index@(.nv.constant0._ZN5flash16flash_fwd_kernelI23Flash_fwd_kernel_traitsILi64ELi128ELi64ELi4ELb0ELb0EN7cutlass10bfloat16_tE19Flash_kernel_traitsILi64ELi128ELi64ELi4ES3_EELb1ELb1ELb0ELb1ELb0ELb0ELb0ELb1EEEvNS_16Flash_fwd_paramsE)
        /*0b58*/ 	.short	0x0210
        /*0b5a*/ 	.short	0x01d0


	//----- nvinfo : EIATTR_SW_WAR
	.align		4
.L_434:
        /*0b5c*/ 	.byte	0x04, 0x36
        /*0b5e*/ 	.short	(.L_436 - .L_435)
.L_435:
        /*0b60*/ 	.word	0x00000008
.L_436:


//--------------------- .nv.info._ZN5flash16flash_fwd_kernelI23Flash_fwd_kernel_traitsILi64ELi128ELi64ELi4ELb0ELb0EN7cutlass10bfloat16_tE19Flash_kernel_traitsILi64ELi128ELi64ELi4ES3_EELb0ELb1ELb0ELb1ELb0ELb0ELb1ELb0EEEvNS_16Flash_fwd_paramsE --------------------------
	.section	.nv.info._ZN5flash16flash_fwd_kernelI23Flash_fwd_kernel_traitsILi64ELi128ELi64ELi4ELb0ELb0EN7cutlass10bfloat16_tE19Flash_kernel_traitsILi64ELi128ELi64ELi4ES3_EELb0ELb1ELb0ELb1ELb0ELb0ELb1ELb0EEEvNS_16Flash_fwd_paramsE,"",@"SHT_CUDA_INFO"
	.sectionflags	@""
	.align	4


	//----- nvinfo : EIATTR_CUDA_API_VERSION
	.align		4
        /*0000*/ 	.byte	0x04, 0x37
        /*0002*/ 	.short	(.L_438 - .L_437)
.L_437:
        /*0004*/ 	.word	0x00000082


	//----- nvinfo : EIATTR_KPARAM_INFO
	.align		4
.L_438:
        /*0008*/ 	.byte	0x04, 0x17
        /*000a*/ 	.short	(.L_440 - .L_439)
.L_439:
        /*000c*/ 	.word	0x00000000
        /*0010*/ 	.short	0x0000
        /*0012*/ 	.short	0x0000
        /*0014*/ 	.byte	0x00, 0xf0, 0x41, 0x07


	//----- nvinfo : EIATTR_SPARSE_MMA_MASK
	.align		4
.L_440:
        /*0018*/ 	.byte	0x03, 0x50
        /*001a*/ 	.short	0x0000


	//----- nvinfo : EIATTR_MAXREG_COUNT
	.align		4
        /*001c*/ 	.byte	0x03, 0x1b
        /*001e*/ 	.short	0x00ff


	//----- nvinfo : EIATTR_NUM_BARRIERS
	.align		4
        /*0020*/ 	.byte	0x02, 0x4c
        /*0022*/ 	.byte	0x01
	.zero		1


	//----- nvinfo : EIATTR_ANNOTATIONS
	.align		4
        /*0024*/ 	.byte	0x04, 0x55
        /*0026*/ 	.short	(.L_442 - .L_441)


	//   ....[0]....
.L_441:
        /* <DEDUP_REMOVED lines=27> */


	//----- nvinfo : EIATTR_MERCURY_ISA_VERSION
	.align		4
.L_442:
        /*01c0*/ 	.byte	0x03, 0x5f
        /*01c2*/ 	.short	0x0101


	//----- nvinfo : EIATTR_COOP_GROUP_MASK_REGIDS
	.align		4
        /*01c4*/ 	.byte	0x04, 0x29
        /*01c6*/ 	.short	(.L_444 - .L_443)


	//   ....[0]....
.L_443:
        /*01c8*/ 	.word	0xffffffff


	//   ....[1]....
        /*01cc*/ 	.word	0xffffffff


	//   ....[2]....
        /*01d0*/ 	.word	0xffffffff


	//   ....[3]....
        /*01d4*/ 	.word	0xffffffff


	//   ....[4]....
        /*01d8*/ 	.word	0xffffffff


	//   ....[5]....
        /*01dc*/ 	.word	0xffffffff


	//   ....[6]....
        /*01e0*/ 	.word	0xffffffff


	//   ....[7]....
        /*01e4*/ 	.word	0xffffffff


	//   ....[8]....
        /*01e8*/ 	.word	0xffffffff


	//   ....[9]....
        /*01ec*/ 	.word	0xffffffff


	//   ....[10]....
        /*01f0*/ 	.word	0xffffffff


	//   ....[11]....
        /*01f4*/ 	.word	0xffffffff


	//   ....[12]....
        /*01f8*/ 	.word	0xffffffff


	//   ....[13]....
        /*01fc*/ 	.word	0xffffffff


	//   ....[14]....
        /*0200*/ 	.word	0xffffffff


	//   ....[15]....
        /*0204*/ 	.word	0xffffffff


	//   ....[16]....
        /*0208*/ 	.word	0xffffffff


	//   ....[17]....
        /*020c*/ 	.word	0xffffffff


	//   ....[18]....
        /*0210*/ 	.word	0xffffffff


	//   ....[19]....
        /*0214*/ 	.word	0xffffffff


	//   ....[20]....
        /*0218*/ 	.word	0xffffffff


	//   ....[21]....
        /*021c*/ 	.word	0xffffffff


	//   ....[22]....
        /*0220*/ 	.word	0xffffffff


	//   ....[23]....
        /*0224*/ 	.word	0xffffffff


	//   ....[24]....
        /*0228*/ 	.word	0xffffffff


	//   ....[25]....
        /*022c*/ 	.word	0xffffffff


	//   ....[26]....
        /*0230*/ 	.word	0xffffffff


	//   ....[27]....
        /*0234*/ 	.word	0xffffffff


	//   ....[28]....
        /*0238*/ 	.word	0xffffffff


	//   ....[29]....
        /*023c*/ 	.word	0xffffffff


	//   ....[30]....
        /*0240*/ 	.word	0xffffffff


	//   ....[31]....
        /*0244*/ 	.word	0xffffffff


	//   ....[32]....
        /*0248*/ 	.word	0xffffffff


	//   ....[33]....
        /*024c*/ 	.word	0xffffffff


	//   ....[34]....
        /*0250*/ 	.word	0xffffffff


	//   ....[35]....
        /*0254*/ 	.word	0xffffffff


	//   ....[36]....
        /*0258*/ 	.word	0xffffffff


	//   ....[37]....
        /*025c*/ 	.word	0xffffffff


	//   ....[38]....
        /*0260*/ 	.word	0xffffffff


	//   ....[39]....
        /*0264*/ 	.word	0xffffffff


	//----- nvinfo : EIATTR_COOP_GROUP_INSTR_OFFSETS
	.align		4
.L_444:
        /*0268*/ 	.byte	0x04, 0x28
        /*026a*/ 	.short	(.L_446 - .L_445)


	//   ....[0]....
.L_445:
        /*026c*/ 	.word	0x00004ab0


	//   ....[1]....
        /*0270*/ 	.word	0x00004ae0


	//   ....[2]....
        /*0274*/ 	.word	0x00004cf0


	//   ....[3]....
        /*0278*/ 	.word	0x00004d80


	//   ....[4]....
        /*027c*/ 	.word	0x00004e70


	//   ....[5]....
        /*0280*/ 	.word	0x00004f30


	//   ....[6]....
        /*0284*/ 	.word	0x00005030


	//   ....[7]....
        /*0288*/ 	.word	0x00005080


	//   ....[8]....
        /*028c*/ 	.word	0x00008550


	//   ....[9]....
        /*0290*/ 	.word	0x00008580


	//   ....[10]....
        /*0294*/ 	.word	0x00008830


	//   ....[11]....
        /*0298*/ 	.word	0x00008910


	//   ....[12]....
        /*029c*/ 	.word	0x000089b0


	//   ....[13]....
        /*02a0*/ 	.word	0x00008a90


	//   ....[14]....
        /*02a4*/ 	.word	0x00008ab0


	//   ....[15]....
        /*02a8*/ 	.word	0x00008bf0


	//   ....[16]....
        /*02ac*/ 	.word	0x0000c5e0


	//   ....[17]....
        /*02b0*/ 	.word	0x0000c610


	//   ....[18]....
        /*02b4*/ 	.word	0x0000c890


	//   ....[19]....
        /*02b8*/ 	.word	0x0000c910


	//   ....[20]....
        /*02bc*/ 	.word	0x0000ca60


	//   ....[21]....
        /*02c0*/ 	.word	0x0000caf0


	//   ....[22]....
        /*02c4*/ 	.word	0x0000cb00


	//   ....[23]....
        /*02c8*/ 	.word	0x0000cb60


	//   ....[24]....
        /*02cc*/ 	.word	0x00010250


	//   ....[25]....
        /*02d0*/ 	.word	0x000102c0


	//   ....[26]....
        /*02d4*/ 	.word	0x000102d0


	//   ....[27]....
        /*02d8*/ 	.word	0x000102e0


	//   ....[28]....
        /*02dc*/ 	.word	0x00010320


	//   ....[29]....
        /*02e0*/ 	.word	0x00010340


	//   ....[30]....
        /*02e4*/ 	.word	0x00010350


	//   ....[31]....
        /*02e8*/ 	.word	0x00010360


	//   ....[32]....
        /*02ec*/ 	.word	0x00011ce0


	//   ....[33]....
        /*02f0*/ 	.word	0x00011cf0


	//   ....[34]....
        /*02f4*/ 	.word	0x00011d00


	//   ....[35]....
        /*02f8*/ 	.word	0x00011d10


	//   ....[36]....
        /*02fc*/ 	.word	0x00011d50


	//   ....[37]....
        /*0300*/ 	.word	0x00011da0


	//   ....[38]....
        /*0304*/ 	.word	0x00011dd0


	//   ....[39]....
        /*0308*/ 	.word	0x00011ec0


	//----- nvinfo : EIATTR_EXIT_INSTR_OFFSETS
	.align		4
.L_446:
        /*030c*/ 	.byte	0x04, 0x1c
        /*030e*/ 	.short	(.L_448 - .L_447)


	//   ....[0]....
.L_447:
        /*0310*/ 	.word	0x00000330


	//   ....[1]....
        /*0314*/ 	.word	0x00013940


	//   ....[2]....
        /*0318*/ 	.word	0x00013a20


	//   ....[3]....
        /*031c*/ 	.word	0x00014ce0


	//   ....[4]....
        /*0320*/ 	.word	0x00014d70


	//----- nvinfo : EIATTR_CRS_STACK_SIZE
	.align		4
.L_448:
        /*0324*/ 	.byte	0x04, 0x1e
        /*0326*/ 	.short	(.L_450 - .L_449)
.L_449:
        /*0328*/ 	.word	0x00000000


	//----- nvinfo : EIATTR_CBANK_PARAM_SIZE
	.align		4
.L_450:
        /*032c*/ 	.byte	0x03, 0x19
        /*032e*/ 	.short	0x01d0


	//----- nvinfo : EIATTR_PARAM_CBANK
	.align		4
        /*0330*/ 	.byte	0x04, 0x0a
        /*0332*/ 	.short	(.L_452 - .L_451)
	.align		4
.L_451:
        /*0334*/ 	.word	index@(.nv.constant0._ZN5flash16flash_fwd_kernelI23Flash_fwd_kernel_traitsILi64ELi128ELi64ELi4ELb0ELb0EN7cutlass10bfloat16_tE19Flash_kernel_traitsILi64ELi128ELi64ELi4ES3_EELb0ELb1ELb0ELb1ELb0ELb0ELb1ELb0EEEvNS_16Flash_fwd_paramsE)
        /*0338*/ 	.short	0x0210
        /*033a*/ 	.short	0x01d0


	//----- nvinfo : EIATTR_SW_WAR
	.align		4
.L_452:
        /*033c*/ 	.byte	0x04, 0x36
        /*033e*/ 	.short	(.L_454 - .L_453)
.L_453:
        /*0340*/ 	.word	0x00000008
.L_454:


//--------------------- .nv.callgraph             --------------------------
	.section	.nv.callgraph,"",@"SHT_CUDA_CALLGRAPH"
	.align	4
	.sectionentsize	8
	.align		4
        /*0000*/ 	.word	0x00000000
	.align		4
        /*0004*/ 	.word	0xffffffff
	.align		4
        /*0008*/ 	.word	0x00000000
	.align		4
        /*000c*/ 	.word	0xfffffffe
	.align		4
        /*0010*/ 	.word	0x00000000
	.align		4
        /*0014*/ 	.word	0xfffffffd
	.align		4
        /*0018*/ 	.word	0x00000000
	.align		4
        /*001c*/ 	.word	0xfffffffc


//--------------------- .nv.constant4             --------------------------
	.section	.nv.constant4,"a",@progbits
	.align	8
	.align		8
.nv.constant4:
        /*0000*/ 	.dword	_ZN72_INTERNAL_63ed512b_36_flash_fwd_hdim64_bf16_causal_sm80_cu_e763cb1e_30104cuda3std3__45__cpo5beginE
	.align		8
        /*0008*/ 	.dword	_ZN72_INTERNAL_63ed512b_36_flash_fwd_hdim64_bf16_causal_sm80_cu_e763cb1e_30104cuda3std3__45__cpo3endE
	.align		8
        /*0010*/ 	.dword	_ZN72_INTERNAL_63ed512b_36_flash_fwd_hdim64_bf16_causal_sm80_cu_e763cb1e_30104cuda3std3__45__cpo6cbeginE
	.align		8
        /*0018*/ 	.dword	_ZN72_INTERNAL_63ed512b_36_flash_fwd_hdim64_bf16_causal_sm80_cu_e763cb1e_30104cuda3std3__45__cpo4cendE
	.align		8
        /*0020*/ 	.dword	_ZN72_INTERNAL_63ed512b_36_flash_fwd_hdim64_bf16_causal_sm80_cu_e763cb1e_30104cuda3std3__474_GLOBAL__N__63ed512b_36_flash_fwd_hdim64_bf16_causal_sm80_cu_e763cb1e_30106ignoreE
	.align		8
        /*0028*/ 	.dword	_ZN72_INTERNAL_63ed512b_36_flash_fwd_hdim64_bf16_causal_sm80_cu_e763cb1e_30104cuda3std3__419piecewise_constructE
	.align		8
        /*0030*/ 	.dword	_ZN72_INTERNAL_63ed512b_36_flash_fwd_hdim64_bf16_causal_sm80_cu_e763cb1e_30104cuda3std3__48in_placeE
	.align		8
        /*0038*/ 	.dword	_ZN72_INTERNAL_63ed512b_36_flash_fwd_hdim64_bf16_causal_sm80_cu_e763cb1e_30104cuda3std6ranges3__45__cpo4swapE
	.align		8
        /*0040*/ 	.dword	_ZN72_INTERNAL_63ed512b_36_flash_fwd_hdim64_bf16_causal_sm80_cu_e763cb1e_30104cuda3std6ranges3__45__cpo9iter_moveE
	.align		8
        /*0048*/ 	.dword	_ZN72_INTERNAL_63ed512b_36_flash_fwd_hdim64_bf16_causal_sm80_cu_e763cb1e_30104cute7productE
	.align		8
        /*0050*/ 	.dword	_ZN72_INTERNAL_63ed512b_36_flash_fwd_hdim64_bf16_causal_sm80_cu_e763cb1e_30104cute1_E


//--------------------- .text._ZN5flash16flash_fwd_kernelI23Flash_fwd_kernel_traitsILi64ELi128ELi128ELi4ELb0ELb0EN7cutlass10bfloat16_tE19Flash_kernel_traitsILi64ELi128ELi128ELi4ES3_EELb0ELb1ELb0ELb0ELb1ELb1ELb0ELb0EEEvNS_16Flash_fwd_paramsE --------------------------
	.section	.text._ZN5flash16flash_fwd_kernelI23Flash_fwd_kernel_traitsILi64ELi128ELi128ELi4ELb0ELb0EN7cutlass10bfloat16_tE19Flash_kernel_traitsILi64ELi128ELi128ELi4ES3_EELb0ELb1ELb0ELb0ELb1ELb1ELb0ELb0EEEvNS_16Flash_fwd_paramsE,"ax",@progbits
	.align	128
        .global         _ZN5flash16flash_fwd_kernelI23Flash_fwd_kernel_traitsILi64ELi128ELi128ELi4ELb0ELb0EN7cutlass10bfloat16_tE19Flash_kernel_traitsILi64ELi128ELi128ELi4ES3_EELb0ELb1ELb0ELb0ELb1ELb1ELb0ELb0EEEvNS_16Flash_fwd_paramsE
        .type           _ZN5flash16flash_fwd_kernelI23Flash_fwd_kernel_traitsILi64ELi128ELi128ELi4ELb0ELb0EN7cutlass10bfloat16_tE19Flash_kernel_traitsILi64ELi128ELi128ELi4ES3_EELb0ELb1ELb0ELb0ELb1ELb1ELb0ELb0EEEvNS_16Flash_fwd_paramsE,@function
        .size           _ZN5flash16flash_fwd_kernelI23Flash_fwd_kernel_traitsILi64ELi128ELi128ELi4ELb0ELb0EN7cutlass10bfloat16_tE19Flash_kernel_traitsILi64ELi128ELi128ELi4ES3_EELb0ELb1ELb0ELb0ELb1ELb1ELb0ELb0EEEvNS_16Flash_fwd_paramsE,(.L_x_1415 - _ZN5flash16flash_fwd_kernelI23Flash_fwd_kernel_traitsILi64ELi128ELi128ELi4ELb0ELb0EN7cutlass10bfloat16_tE19Flash_kernel_traitsILi64ELi128ELi128ELi4ES3_EELb0ELb1ELb0ELb0ELb1ELb1ELb0ELb0EEEvNS_16Flash_fwd_paramsE)
        .other          _ZN5flash16flash_fwd_kernelI23Flash_fwd_kernel_traitsILi64ELi128ELi128ELi4ELb0ELb0EN7cutlass10bfloat16_tE19Flash_kernel_traitsILi64ELi128ELi128ELi4ES3_EELb0ELb1ELb0ELb0ELb1ELb1ELb0ELb0EEEvNS_16Flash_fwd_paramsE,@"STO_CUDA_ENTRY STV_DEFAULT"
_ZN5flash16flash_fwd_kernelI23Flash_fwd_kernel_traitsILi64ELi128ELi128ELi4ELb0ELb0EN7cutlass10bfloat16_tE19Flash_kernel_traitsILi64ELi128ELi128ELi4ES3_EELb0ELb1ELb0ELb0ELb1ELb1ELb0ELb0EEEvNS_16Flash_fwd_paramsE:
.text._ZN5flash16flash_fwd_kernelI23Flash_fwd_kernel_traitsILi64ELi128ELi128ELi4ELb0ELb0EN7cutlass10bfloat16_tE19Flash_kernel_traitsILi64ELi128ELi128ELi4ES3_EELb0ELb1ELb0ELb0ELb1ELb1ELb0ELb0EEEvNS_16Flash_fwd_paramsE:
[----:B------:R-:W1:Y:S08]  /*0000*/  LDC R1, c[0x0][0x28] ;  /* 0x00000a00ff017b82 */ /* 0x000e700000000800 */
[----:B------:R-:W2:Y:S01]  /*0010*/  LDC.64 R4, c[0x0][0x300] ;  /* 0x0000c000ff047b82 */ /* 0x000ea20000000a00 */
[----:B------:R-:W3:Y:S01]  /*0020*/  S2R R23, SR_CTAID.Y ;  /* 0x0000000000177919 */ /* 0x000ee20000002600 */
[----:B------:R-:W-:Y:S01]  /*0030*/  IMAD.MOV.U32 R11, RZ, RZ, RZ ;  /* 0x000000ffff0b7224 */ /* 0x000fe200078e00ff */
[----:B------:R-:W-:Y:S01]  /*0040*/  ULDC.64 UR14, c[0x0][0x208] ;  /* 0x00008200000e7ab9 */ /* 0x000fe20000000a00 */
[----:B------:R-:W-:Y:S01]  /*0050*/  ULDC UR19, c[0x0][0x2c4] ;  /* 0x0000b10000137ab9 */ /* 0x000fe20000000800 */
[----:B-1----:R-:W-:-:S03]  /*0060*/  VIADD R1, R1, 0xffffff38 ;  /* 0xffffff3801017836 */ /* 0x002fc60000000000 */
[----:B------:R-:W1:Y:S01]  /*0070*/  LDC.64 R2, c[0x0][0x308] ;  /* 0x0000c200ff027b82 */ /* 0x000e620000000a00 */
[----:B--2---:R-:W-:-:S04]  /*0080*/  ISETP.NE.U32.AND P0, PT, R4, RZ, PT ;  /* 0x000000ff0400720c */ /* 0x004fc80003f05070 */
[----:B------:R-:W-:Y:S02]  /*0090*/  ISETP.NE.AND.EX P0, PT, R5, RZ, PT, P0 ;  /* 0x000000ff0500720c */ /* 0x000fe40003f05300 */
[----:B-1----:R-:W-:-:S04]  /*00a0*/  ISETP.NE.U32.AND P2, PT, R2, RZ, PT ;  /* 0x000000ff0200720c */ /* 0x002fc80003f45070 */
[----:B------:R-:W-:-:S07]  /*00b0*/  ISETP.NE.AND.EX P2, PT, R3, RZ, PT, P2 ;  /* 0x000000ff0300720c */ /* 0x000fce0003f45320 */
[----:B------:R-:W3:Y:S08]  /*00c0*/  @P0 LDC.64 R2, c[0x0][0x300] ;  /* 0x0000c000ff020b82 */ /* 0x000ef00000000a00 */
[----:B------:R-:W1:Y:S01]  /*00d0*/  @P2 LDC.64 R6, c[0x0][0x308] ;  /* 0x0000c200ff062b82 */ /* 0x000e620000000a00 */
[----:B---3--:R-:W-:-:S05]  /*00e0*/  @P0 IMAD.WIDE R4, R23, 0x4, R2 ;  /* 0x0000000417040825 */ /* 0x008fca00078e0202 */
[----:B------:R2:W3:Y:S01]  /*00f0*/  @P0 LDG.E R11, desc[UR14][R4.64] ;  /* 0x0000000e040b0981 */ /* 0x0004e2000c1e1900 */
[----:B-1----:R-:W-:-:S05]  /*0100*/  @P2 IMAD.WIDE R2, R23, 0x4, R6 ;  /* 0x0000000417022825 */ /* 0x002fca00078e0206 */
[----:B------:R-:W3:Y:S01]  /*0110*/  @P2 LDG.E R0, desc[UR14][R2.64] ;  /* 0x0000000e02002981 */ /* 0x000ee2000c1e1900 */
[----:B------:R-:W1:Y:S01]  /*0120*/  S2R R27, SR_CTAID.X ;  /* 0x00000000001b7919 */ /* 0x000e620000002500 */
[----:B--2---:R-:W2:Y:S08]  /*0130*/  @!P2 LDC.64 R4, c[0x0][0x2c8] ;  /* 0x0000b200ff04ab82 */ /* 0x004eb00000000a00 */
[----:B------:R-:W4:Y:S01]  /*0140*/  @!P2 LDC.64 R2, c[0x0][0x318] ;  /* 0x0000c600ff02ab82 */ /* 0x000f220000000a00 */
[----:B-1----:R-:W-:-:S05]  /*0150*/  IMAD.SHL.U32 R243, R27, 0x80, RZ ;  /* 0x000000801bf37824 */ /* 0x002fca00078e00ff */
[----:B------:R-:W-:Y:S02]  /*0160*/  ISETP.GE.AND P1, PT, R243, UR19, PT ;  /* 0x00000013f3007c0c */ /* 0x000fe4000bf26270 */
[----:B----4-:R-:W-:-:S04]  /*0170*/  @!P2 ISETP.NE.U32.AND P0, PT, R2, RZ, PT ;  /* 0x000000ff0200a20c */ /* 0x010fc80003f05070 */
[----:B------:R-:W-:Y:S01]  /*0180*/  @!P2 ISETP.NE.AND.EX P0, PT, R3, RZ, PT, P0 ;  /* 0x000000ff0300a20c */ /* 0x000fe20003f05300 */
[----:B---3--:R-:W-:-:S03]  /*0190*/  @P2 IMAD.IADD R81, R0, 0x1, -R11 ;  /* 0x0000000100512824 */ /* 0x008fc600078e0a0b */
[----:B--2---:R-:W-:-:S03]  /*01a0*/  @!P2 SEL R0, R5, RZ, P0 ;  /* 0x000000ff0500a207 */ /* 0x004fc60000000000 */
[----:B------:R-:W-:Y:S06]  /*01b0*/  @P1 EXIT ;  /* 0x000000000000194d */ /* 0x000fec0003800000 */
[----:B------:R-:W-:Y:S01]  /*01c0*/  VIADD R2, R243, 0xff ;  /* 0x000000fff3027836 */ /* 0x000fe20000000000 */
[----:B------:R-:W-:Y:S01]  /*01d0*/  @!P2 IADD3 R81, R0, R4, -R11 ;  /* 0x000000040051a210 */ /* 0x000fe20007ffe80b */
[----:B------:R-:W-:Y:S01]  /*01e0*/  ULDC UR18, c[0x0][0x398] ;  /* 0x0000e60000127ab9 */ /* 0x000fe20000000800 */
[----:B------:R-:W1:Y:S02]  /*01f0*/  S2R R25, SR_CTAID.Z ;  /* 0x0000000000197919 */ /* 0x000e640000002700 */
[C---:B------:R-:W-:Y:S01]  /*0200*/  IADD3 R0, R81.reuse, -UR19, R2 ;  /* 0x8000001351007c10 */ /* 0x040fe2000fffe002 */
[----:B------:R-:W-:Y:S01]  /*0210*/  VIADD R2, R81, 0x7f ;  /* 0x0000007f51027836 */ /* 0x000fe20000000000 */
[----:B------:R-:W2:Y:S03]  /*0220*/  S2R R241, SR_TID.X ;  /* 0x0000000000f17919 */ /* 0x000ea60000002100 */
[----:B------:R-:W-:Y:S01]  /*0230*/  VIADD R3, R0, UR18 ;  /* 0x0000001200037c36 */ /* 0x000fe20008000000 */
[----:B------:R-:W-:-:S04]  /*0240*/  SHF.R.S32.HI R0, RZ, 0x1f, R2 ;  /* 0x0000001fff007819 */ /* 0x000fc80000011402 */
[----:B------:R-:W-:Y:S02]  /*0250*/  SHF.R.S32.HI R4, RZ, 0x1f, R3 ;  /* 0x0000001fff047819 */ /* 0x000fe40000011403 */
[----:B------:R-:W-:Y:S02]  /*0260*/  LEA.HI R0, R0, R2, RZ, 0x7 ;  /* 0x0000000200007211 */ /* 0x000fe400078f38ff */
[----:B------:R-:W-:Y:S02]  /*0270*/  LEA.HI R2, R4, R3, RZ, 0x7 ;  /* 0x0000000304027211 */ /* 0x000fe400078f38ff */
[----:B------:R-:W-:Y:S02]  /*0280*/  SHF.R.S32.HI R0, RZ, 0x7, R0 ;  /* 0x00000007ff007819 */ /* 0x000fe40000011400 */
[----:B------:R-:W-:-:S04]  /*0290*/  SHF.R.S32.HI R2, RZ, 0x7, R2 ;  /* 0x00000007ff027819 */ /* 0x000fc80000011402 */
[----:B------:R-:W-:-:S04]  /*02a0*/  VIMNMX R232, R0, R2, PT ;  /* 0x0000000200e87248 */ /* 0x000fc80003fe0100 */
[----:B------:R-:W-:Y:S01]  /*02b0*/  ISETP.GE.AND P0, PT, R232, 0x1, PT ;  /* 0x00000001e800780c */ /* 0x000fe20003f06270 */
[----:B------:R3:W-:-:S12]  /*02c0*/  STL [R1+0x8], R232 ;  /* 0x000008e801007387 */ /* 0x0007d80000100800 */
[----:B-12---:R-:W-:Y:S05]  /*02d0*/  @!P0 BRA `(.L_x_0) ;  /* 0x000000d000f88947 */ /* 0x006fea0003800000 */
[----:B------:R-:W1:Y:S01]  /*02e0*/  LDC R26, c[0x0][0x278] ;  /* 0x00009e00ff1a7b82 */ /* 0x000e620000000800 */
[----:B------:R-:W-:Y:S01]  /*02f0*/  SHF.R.S32.HI R22, RZ, 0x1f, R241 ;  /* 0x0000001fff167819 */ /* 0x000fe200000114f1 */
[----:B------:R-:W-:Y:S01]  /*0300*/  ULDC.64 UR4, c[0x0][0x228] ;  /* 0x00008a0000047ab9 */ /* 0x000fe20000000a00 */
[----:B------:R-:W-:Y:S01]  /*0310*/  SHF.R.S32.HI R18, RZ, 0x1f, R23 ;  /* 0x0000001fff127819 */ /* 0x000fe20000011417 */
[----:B------:R-:W-:Y:S01]  /*0320*/  ULDC.64 UR8, c[0x0][0x248] ;  /* 0x0000920000087ab9 */ /* 0x000fe20000000a00 */
[CC--:B------:R-:W-:Y:S01]  /*0330*/  LEA.HI R9, R22.reuse, R241.reuse, RZ, 0x4 ;  /* 0x000000f116097211 */ /* 0x0c0fe200078f20ff */
[----:B------:R-:W-:Y:S01]  /*0340*/  ULDC.64 UR6, c[0x0][0x250] ;  /* 0x0000940000067ab9 */ /* 0x000fe20000000a00 */
[----:B------:R-:W-:Y:S01]  /*0350*/  LEA.HI R21, R22, R241, RZ, 0x3 ;  /* 0x000000f116157211 */ /* 0x000fe200078f18ff */
[----:B------:R-:W-:Y:S01]  /*0360*/  IMAD R10, R18, UR4, RZ ;  /* 0x00000004120a7c24 */ /* 0x000fe2000f8e02ff */
[----:B------:R-:W-:Y:S01]  /*0370*/  IABS R24, R25 ;  /* 0x0000001900187213 */ /* 0x000fe20000000000 */
[----:B------:R-:W2:Y:S01]  /*0380*/  S2UR UR16, SR_CgaCtaId ;  /* 0x00000000001079c3 */ /* 0x000ea20000008800 */
[----:B------:R-:W-:Y:S01]  /*0390*/  SHF.R.S32.HI R6, RZ, 0x3, R21 ;  /* 0x00000003ff067819 */ /* 0x000fe20000011415 */
[----:B------:R-:W-:Y:S01]  /*03a0*/  IMAD R10, R23, UR5, R10 ;  /* 0x00000005170a7c24 */ /* 0x000fe2000f8e020a */
[----:B------:R-:W-:Y:S01]  /*03b0*/  LOP3.LUT R2, R21, 0xfffffff8, RZ, 0xc0, !PT ;  /* 0xfffffff815027812 */ /* 0x000fe200078ec0ff */
[----:B------:R-:W-:Y:S01]  /*03c0*/  ULDC.64 UR12, c[0x0][0x240] ;  /* 0x00009000000c7ab9 */ /* 0x000fe20000000a00 */
[----:B------:R-:W-:Y:S01]  /*03d0*/  IADD3 R8, P0, R6, R11, RZ ;  /* 0x0000000b06087210 */ /* 0x000fe20007f1e0ff */
[----:B------:R-:W-:Y:S01]  /*03e0*/  ULDC.64 UR10, c[0x0][0x230] ;  /* 0x00008c00000a7ab9 */ /* 0x000fe20000000a00 */
[----:B------:R-:W-:Y:S01]  /*03f0*/  SHF.R.S32.HI R13, RZ, 0x1f, R25 ;  /* 0x0000001fff0d7819 */ /* 0x000fe20000011419 */
[----:B------:R-:W-:Y:S01]  /*0400*/  IMAD.IADD R80, R241, 0x1, -R2 ;  /* 0x00000001f1507824 */ /* 0x000fe200078e0a02 */
[----:B------:R-:W-:Y:S01]  /*0410*/  USHF.L.U32 UR17, UR12, 0x5, URZ ;  /* 0x000000050c117899 */ /* 0x000fe2000800063f */
[----:B------:R-:W-:Y:S01]  /*0420*/  VIADD R83, R232, 0xffffffff ;  /* 0xffffffffe8537836 */ /* 0x000fe20000000000 */
[----:B------:R-:W-:Y:S01]  /*0430*/  USHF.L.U32 UR20, UR6, 0x5, URZ ;  /* 0x0000000506147899 */ /* 0x000fe2000800063f */
[----:B------:R-:W-:Y:S01]  /*0440*/  IMAD.SHL.U32 R2, R80, 0x8, RZ ;  /* 0x0000000850027824 */ /* 0x000fe200078e00ff */
[----:B------:R-:W-:Y:S01]  /*0450*/  USHF.L.U64.HI UR21, UR6, 0x5, UR7 ;  /* 0x0000000506157899 */ /* 0x000fe20008010207 */
[----:B-1----:R-:W-:-:S02]  /*0460*/  IABS R0, R26 ;  /* 0x0000001a00007213 */ /* 0x002fc40000000000 */
[----:B------:R-:W-:Y:S02]  /*0470*/  ISETP.NE.AND P2, PT, R26, RZ, PT ;  /* 0x000000ff1a00720c */ /* 0x000fe40003f45270 */
[----:B------:R-:W-:Y:S01]  /*0480*/  LEA.HI R240, R22, R241, RZ, 0x5 ;  /* 0x000000f116f07211 */ /* 0x000fe200078f28ff */
[----:B------:R-:W-:Y:S02]  /*0490*/  IMAD.MOV.U32 R17, RZ, RZ, R0 ;  /* 0x000000ffff117224 */ /* 0x000fe400078e0000 */
[----:B------:R-:W-:Y:S01]  /*04a0*/  IMAD.SHL.U32 R0, R6, 0x40, RZ ;  /* 0x0000004006007824 */ /* 0x000fe200078e00ff */
[----:B------:R-:W-:Y:S01]  /*04b0*/  SHF.R.S32.HI R235, RZ, 0x5, R240 ;  /* 0x00000005ffeb7819 */ /* 0x000fe200000114f0 */
[----:B------:R-:W1:Y:S03]  /*04c0*/  I2F.RP R4, R17 ;  /* 0x0000001100047306 */ /* 0x000e660000209400 */
[----:B------:R-:W-:-:S05]  /*04d0*/  LOP3.LUT R7, R0, 0x1c0, RZ, 0xc0, !PT ;  /* 0x000001c000077812 */ /* 0x000fca00078ec0ff */
[----:B-1----:R-:W1:Y:S02]  /*04e0*/  MUFU.RCP R4, R4 ;  /* 0x0000000400047308 */ /* 0x002e640000001000 */
[----:B-1----:R-:W-:-:S06]  /*04f0*/  VIADD R4, R4, 0xffffffe ;  /* 0x0ffffffe04047836 */ /* 0x002fcc0000000000 */
[----:B------:R1:W4:Y:S02]  /*0500*/  F2I.FTZ.U32.TRUNC.NTZ R5, R4 ;  /* 0x0000000400057305 */ /* 0x000324000021f000 */
[----:B-1----:R-:W-:Y:S01]  /*0510*/  SHF.R.S32.HI R4, RZ, 0x4, R9 ;  /* 0x00000004ff047819 */ /* 0x002fe20000011409 */
[----:B----4-:R-:W-:-:S03]  /*0520*/  IMAD.MOV R0, RZ, RZ, -R5 ;  /* 0x000000ffff007224 */ /* 0x010fc600078e0a05 */
[C---:B------:R-:W-:Y:S01]  /*0530*/  LEA.HI R3, R9.reuse, R4, RZ, 0x1 ;  /* 0x0000000409037211 */ /* 0x040fe200078f08ff */
[----:B------:R-:W-:Y:S01]  /*0540*/  IMAD R0, R0, R17, RZ ;  /* 0x0000001100007224 */ /* 0x000fe200078e02ff */
[----:B------:R-:W-:Y:S02]  /*0550*/  LOP3.LUT R9, R9, 0xfffffff0, RZ, 0xc0, !PT ;  /* 0xfffffff009097812 */ /* 0x000fe400078ec0ff */
[----:B------:R-:W-:-:S03]  /*0560*/  LOP3.LUT R3, R3, 0xfffffffe, RZ, 0xc0, !PT ;  /* 0xfffffffe03037812 */ /* 0x000fc600078ec0ff */
[----:B------:R-:W-:Y:S02]  /*0570*/  IMAD.IADD R12, R241, 0x1, -R9 ;  /* 0x00000001f10c7824 */ /* 0x000fe400078e0a09 */
[----:B------:R-:W-:Y:S01]  /*0580*/  IMAD.IADD R20, R4, 0x1, -R3 ;  /* 0x0000000104147824 */ /* 0x000fe200078e0a03 */
[----:B------:R-:W-:Y:S02]  /*0590*/  SHF.R.U32.HI R3, RZ, 0x3, R7 ;  /* 0x00000003ff037819 */ /* 0x000fe40000011607 */
[--C-:B------:R-:W-:Y:S02]  /*05a0*/  LOP3.LUT R4, R7, 0x38, R2.reuse, 0xf8, !PT ;  /* 0x0000003807047812 */ /* 0x100fe400078ef802 */
[----:B------:R-:W-:Y:S02]  /*05b0*/  LEA.HI R7, R22, R241, RZ, 0x6 ;  /* 0x000000f116077211 */ /* 0x000fe400078f30ff */
[----:B------:R-:W-:Y:S02]  /*05c0*/  LOP3.LUT R4, R4, R3, RZ, 0x3c, !PT ;  /* 0x0000000304047212 */ /* 0x000fe400078e3cff */
[----:B------:R-:W-:Y:S01]  /*05d0*/  SHF.R.S32.HI R3, RZ, 0x1f, R2 ;  /* 0x0000001fff037819 */ /* 0x000fe20000011402 */
[----:B------:R-:W-:Y:S01]  /*05e0*/  IMAD.SHL.U32 R7, R7, 0x8, RZ ;  /* 0x0000000807077824 */ /* 0x000fe200078e00ff */
[----:B------:R-:W-:-:S04]  /*05f0*/  SHF.R.S32.HI R16, RZ, 0x1f, R12 ;  /* 0x0000001fff107819 */ /* 0x000fc8000001140c */
[----:B------:R-:W-:Y:S01]  /*0600*/  LOP3.LUT R242, R4, 0x7ffffe00, R7, 0xf8, !PT ;  /* 0x7ffffe0004f27812 */ /* 0x000fe200078ef807 */
[----:B------:R-:W-:Y:S01]  /*0610*/  IMAD.MOV.U32 R4, RZ, RZ, RZ ;  /* 0x000000ffff047224 */ /* 0x000fe200078e00ff */
[----:B------:R-:W-:Y:S02]  /*0620*/  SHF.R.S32.HI R7, RZ, 0x1f, R6 ;  /* 0x0000001fff077819 */ /* 0x000fe40000011406 */
[----:B------:R-:W-:Y:S01]  /*0630*/  LEA.HI R19, R16, R12, RZ, 0x3 ;  /* 0x0000000c10137211 */ /* 0x000fe200078f18ff */
[----:B------:R-:W-:Y:S01]  /*0640*/  IMAD.HI.U32 R14, R5, R0, R4 ;  /* 0x00000000050e7227 */ /* 0x000fe200078e0004 */
[----:B------:R-:W-:-:S03]  /*0650*/  LEA.HI.X.SX32 R0, R11, R7, 0x1, P0 ;  /* 0x000000070b007211 */ /* 0x000fc600000f0eff */
[----:B------:R-:W-:Y:S01]  /*0660*/  IMAD.WIDE.U32 R4, R23, UR4, R2 ;  /* 0x0000000417047c25 */ /* 0x000fe2000f8e0002 */
[----:B------:R-:W-:-:S03]  /*0670*/  ULDC.64 UR4, c[0x0][0x258] ;  /* 0x0000960000047ab9 */ /* 0x000fc60000000a00 */
[C---:B------:R-:W-:Y:S02]  /*0680*/  IMAD R9, R0.reuse, UR8, RZ ;  /* 0x0000000800097c24 */ /* 0x040fe4000f8e02ff */
[----:B------:R-:W-:Y:S02]  /*0690*/  IMAD R0, R0, UR6, RZ ;  /* 0x0000000600007c24 */ /* 0x000fe4000f8e02ff */
[----:B------:R-:W-:Y:S02]  /*06a0*/  IMAD.IADD R5, R5, 0x1, R10 ;  /* 0x0000000105057824 */ /* 0x000fe400078e020a */
[C---:B------:R-:W-:Y:S02]  /*06b0*/  IMAD R15, R8.reuse, UR9, R9 ;  /* 0x00000009080f7c24 */ /* 0x040fe4000f8e0209 */
[C---:B------:R-:W-:Y:S02]  /*06c0*/  IMAD R0, R8.reuse, UR7, R0 ;  /* 0x0000000708007c24 */ /* 0x040fe4000f8e0200 */
[----:B------:R-:W-:-:S04]  /*06d0*/  IMAD.WIDE.U32 R10, R8, UR8, R2 ;  /* 0x00000008080a7c25 */ /* 0x000fc8000f8e0002 */
[----:B------:R-:W-:-:S04]  /*06e0*/  IMAD.WIDE.U32 R8, R8, UR6, R2 ;  /* 0x0000000608087c25 */ /* 0x000fc8000f8e0002 */
[----:B------:R-:W-:-:S04]  /*06f0*/  IMAD.HI.U32 R14, R14, R24, RZ ;  /* 0x000000180e0e7227 */ /* 0x000fc800078e00ff */
[----:B------:R-:W-:Y:S02]  /*0700*/  IMAD.IADD R9, R9, 0x1, R0 ;  /* 0x0000000109097824 */ /* 0x000fe400078e0200 */
[----:B------:R-:W-:Y:S02]  /*0710*/  IMAD.MOV R0, RZ, RZ, -R14 ;  /* 0x000000ffff007224 */ /* 0x000fe400078e0a0e */
[----:B------:R-:W-:Y:S01]  /*0720*/  IMAD.WIDE.U32 R2, R25, UR4, R4 ;  /* 0x0000000419027c25 */ /* 0x000fe2000f8e0004 */
[----:B------:R-:W-:-:S03]  /*0730*/  LOP3.LUT R4, R19, 0xfffffff8, RZ, 0xc0, !PT ;  /* 0xfffffff813047812 */ /* 0x000fc600078ec0ff */
[----:B------:R-:W-:Y:S02]  /*0740*/  IMAD R0, R17, R0, R24 ;  /* 0x0000000011007224 */ /* 0x000fe400078e0218 */
[----:B------:R-:W-:Y:S02]  /*0750*/  IMAD R13, R13, UR4, RZ ;  /* 0x000000040d0d7c24 */ /* 0x000fe4000f8e02ff */
[----:B------:R-:W-:Y:S01]  /*0760*/  IMAD.IADD R82, R12, 0x1, -R4 ;  /* 0x000000010c527824 */ /* 0x000fe200078e0a04 */
[----:B------:R-:W-:Y:S01]  /*0770*/  ISETP.GT.U32.AND P0, PT, R17, R0, PT ;  /* 0x000000001100720c */ /* 0x000fe20003f04070 */
[----:B------:R-:W-:Y:S01]  /*0780*/  IMAD R13, R25, UR5, R13 ;  /* 0x00000005190d7c24 */ /* 0x000fe2000f8e020d */
[----:B------:R-:W-:Y:S01]  /*0790*/  ULDC.64 UR4, c[0x0][0x238] ;  /* 0x00008e0000047ab9 */ /* 0x000fe20000000a00 */
[----:B------:R-:W-:-:S04]  /*07a0*/  IMAD.WIDE R4, R27, 0x80, R6 ;  /* 0x000000801b047825 */ /* 0x000fc800078e0206 */
[----:B------:R-:W-:Y:S02]  /*07b0*/  IMAD.IADD R3, R3, 0x1, R13 ;  /* 0x0000000103037824 */ /* 0x000fe400078e020d */
[----:B------:R-:W-:Y:S02]  /*07c0*/  IMAD R5, R5, UR12, RZ ;  /* 0x0000000c05057c24 */ /* 0x000fe4000f8e02ff */
[----:B------:R-:W-:Y:S02]  /*07d0*/  IMAD R16, R18, UR4, RZ ;  /* 0x0000000412107c24 */ /* 0x000fe4000f8e02ff */
[C---:B------:R-:W-:Y:S02]  /*07e0*/  IMAD R7, R4.reuse, UR13, R5 ;  /* 0x0000000d04077c24 */ /* 0x040fe4000f8e0205 */
[----:B------:R-:W-:-:S04]  /*07f0*/  IMAD.WIDE.U32 R2, R4, UR12, R2 ;  /* 0x0000000c04027c25 */ /* 0x000fc8000f8e0002 */
[----:B------:R-:W-:Y:S02]  /*0800*/  @!P0 IMAD.IADD R0, R0, 0x1, -R17 ;  /* 0x0000000100008824 */ /* 0x000fe400078e0a11 */
[C---:B------:R-:W-:Y:S02]  /*0810*/  IMAD R16, R23.reuse, UR5, R16 ;  /* 0x0000000517107c24 */ /* 0x040fe4000f8e0210 */
[----:B------:R-:W-:Y:S01]  /*0820*/  IMAD.WIDE.U32 R4, R23, UR4, R8 ;  /* 0x0000000417047c25 */ /* 0x000fe2000f8e0008 */
[----:B------:R-:W-:Y:S01]  /*0830*/  ULDC.64 UR4, c[0x0][0x210] ;  /* 0x0000840000047ab9 */ /* 0x000fe20000000a00 */
[----:B------:R-:W-:Y:S02]  /*0840*/  ISETP.GE.U32.AND P3, PT, R0, R17, PT ;  /* 0x000000110000720c */ /* 0x000fe40003f66070 */
[----:B------:R-:W-:Y:S01]  /*0850*/  IMAD.IADD R11, R11, 0x1, R15 ;  /* 0x000000010b0b7824 */ /* 0x000fe200078e020f */
[----:B------:R-:W-:Y:S01]  /*0860*/  LEA R8, P1, R2, UR4, 0x1 ;  /* 0x0000000402087c11 */ /* 0x000fe2000f8208ff */
[----:B------:R-:W-:Y:S01]  /*0870*/  IMAD R6, R18, UR10, RZ ;  /* 0x0000000a12067c24 */ /* 0x000fe2000f8e02ff */
[-C--:B------:R-:W-:Y:S01]  /*0880*/  LOP3.LUT R0, R25, R26.reuse, RZ, 0x3c, !PT ;  /* 0x0000001a19007212 */ /* 0x080fe200078e3cff */
[----:B------:R-:W-:Y:S01]  /*0890*/  IMAD.IADD R3, R3, 0x1, R7 ;  /* 0x0000000103037824 */ /* 0x000fe200078e0207 */
[----:B------:R-:W-:Y:S01]  /*08a0*/  USHF.L.U64.HI UR4, UR12, 0x5, UR13 ;  /* 0x000000050c047899 */ /* 0x000fe2000801020d */
[C---:B------:R-:W-:Y:S01]  /*08b0*/  IMAD R6, R23.reuse, UR11, R6 ;  /* 0x0000000b17067c24 */ /* 0x040fe2000f8e0206 */
[----:B------:R-:W-:Y:S01]  /*08c0*/  USHF.L.U64.HI UR12, UR8, 0x7, UR9 ;  /* 0x00000007080c7899 */ /* 0x000fe20008010209 */
[----:B------:R-:W-:Y:S01]  /*08d0*/  IMAD.WIDE.U32 R10, R23, UR10, R10 ;  /* 0x0000000a170a7c25 */ /* 0x000fe2000f8e000a */
[----:B------:R-:W-:Y:S01]  /*08e0*/  LEA.HI.X R9, R2, UR5, R3, 0x1, P1 ;  /* 0x0000000502097c11 */ /* 0x000fe200088f0c03 */
[----:B------:R-:W-:Y:S01]  /*08f0*/  UMOV UR5, 0x400 ;  /* 0x0000040000057882 */ /* 0x000fe20000000000 */
[----:B------:R-:W-:Y:S01]  /*0900*/  ISETP.GE.AND P1, PT, R0, RZ, PT ;  /* 0x000000ff0000720c */ /* 0x000fe20003f26270 */
[----:B------:R-:W-:Y:S01]  /*0910*/  IMAD.IADD R11, R11, 0x1, R6 ;  /* 0x000000010b0b7824 */ /* 0x000fe200078e0206 */
[----:B--2---:R-:W-:Y:S01]  /*0920*/  ULEA UR5, UR16, UR5, 0x18 ;  /* 0x0000000510057291 */ /* 0x004fe2000f8ec03f */
[----:B------:R-:W-:Y:S01]  /*0930*/  @!P0 VIADD R14, R14, 0x1 ;  /* 0x000000010e0e8836 */ /* 0x000fe20000000000 */
[----:B------:R-:W-:Y:S01]  /*0940*/  IADD3 R6, P0, R8, UR17, RZ ;  /* 0x0000001108067c10 */ /* 0x000fe2000ff1e0ff */
[----:B------:R-:W-:Y:S01]  /*0950*/  IMAD.IADD R17, R5, 0x1, R16 ;  /* 0x0000000105117824 */ /* 0x000fe200078e0210 */
[----:B------:R-:W-:Y:S01]  /*0960*/  ULDC.64 UR10, c[0x0][0x260] ;  /* 0x00009800000a7ab9 */ /* 0x000fe20000000a00 */
[----:B------:R-:W-:Y:S01]  /*0970*/  IMAD.MOV.U32 R16, RZ, RZ, R4 ;  /* 0x000000ffff107224 */ /* 0x000fe200078e0004 */
[----:B------:R-:W-:Y:S01]  /*0980*/  IADD3.X R7, R9, UR4, RZ, P0, !PT ;  /* 0x0000000409077c10 */ /* 0x000fe200087fe4ff */
[----:B------:R-:W-:Y:S01]  /*0990*/  @P3 VIADD R14, R14, 0x1 ;  /* 0x000000010e0e3836 */ /* 0x000fe20000000000 */
[----:B------:R-:W-:Y:S01]  /*09a0*/  IADD3 R4, P0, R6, UR17, RZ ;  /* 0x0000001106047c10 */ /* 0x000fe2000ff1e0ff */
[----:B------:R-:W-:Y:S01]  /*09b0*/  USHF.L.U32 UR13, UR8, 0x7, URZ ;  /* 0x00000007080d7899 */ /* 0x000fe2000800063f */
[----:B------:R-:W-:Y:S01]  /*09c0*/  LEA R242, R242, UR5, 0x1 ;  /* 0x00000005f2f27c11 */ /* 0x000fe2000f8e08ff */
[----:B------:R-:W-:Y:S01]  /*09d0*/  @!P1 IMAD.MOV R14, RZ, RZ, -R14 ;  /* 0x000000ffff0e9224 */ /* 0x000fe200078e0a0e */
[----:B------:R-:W-:Y:S01]  /*09e0*/  IADD3.X R5, R7, UR4, RZ, P0, !PT ;  /* 0x0000000407057c10 */ /* 0x000fe200087fe4ff */
[----:B------:R-:W-:Y:S01]  /*09f0*/  USHF.L.U32 UR16, UR8, 0x5, URZ ;  /* 0x0000000508107899 */ /* 0x000fe2000800063f */
[----:B------:R-:W-:Y:S01]  /*0a00*/  IADD3 R2, P0, R4, UR17, RZ ;  /* 0x0000001104027c10 */ /* 0x000fe2000ff1e0ff */
[----:B------:R-:W-:Y:S01]  /*0a10*/  @!PT LDS RZ, [RZ] ;  /* 0x00000000fffff984 */ /* 0x000fe20000000800 */
[----:B------:R-:W-:Y:S01]  /*0a20*/  @!PT LDS RZ, [RZ] ;  /* 0x00000000fffff984 */ /* 0x000fe20000000800 */
[----:B------:R-:W-:Y:S01]  /*0a30*/  @!PT LDS RZ, [RZ] ;  /* 0x00000000fffff984 */ /* 0x000fe20000000800 */
[----:B------:R-:W-:Y:S01]  /*0a40*/  LDGSTS.E.BYPASS.LTC128B.128 [R242], desc[UR14][R8.64] ;  /* 0x0000000008f27fae */ /* 0x000fe2000b901d4e */
[----:B------:R-:W-:-:S02]  /*0a50*/  @!P2 LOP3.LUT R14, RZ, R26, RZ, 0x33, !PT ;  /* 0x0000001aff0ea212 */ /* 0x000fc400078e33ff */
[----:B------:R-:W-:Y:S01]  /*0a60*/  IADD3.X R3, R5, UR4, RZ, P0, !PT ;  /* 0x0000000405037c10 */ /* 0x000fe200087fe4ff */
[----:B------:R1:W-:Y:S01]  /*0a70*/  LDGSTS.E.BYPASS.LTC128B.128 [R242+0x800], desc[UR14][R6.64] ;  /* 0x0080000006f27fae */ /* 0x0003e2000b901d4e */
[----:B------:R-:W-:Y:S01]  /*0a80*/  SHF.R.S32.HI R15, RZ, 0x1f, R14 ;  /* 0x0000001fff0f7819 */ /* 0x000fe2000001140e */
[----:B------:R-:W-:Y:S01]  /*0a90*/  IMAD.WIDE.U32 R28, R14, UR10, R10 ;  /* 0x0000000a0e1c7c25 */ /* 0x000fe2000f8e000a */
[----:B------:R-:W-:Y:S01]  /*0aa0*/  SHF.R.S32.HI R18, RZ, 0x1f, R83 ;  /* 0x0000001fff127819 */ /* 0x000fe20000011453 */
[----:B------:R2:W-:Y:S02]  /*0ab0*/  LDGSTS.E.BYPASS.LTC128B.128 [R242+0x1000], desc[UR14][R4.64] ;  /* 0x0100000004f27fae */ /* 0x0005e4000b901d4e */
[----:B------:R-:W-:Y:S02]  /*0ac0*/  IMAD R0, R15, UR10, RZ ;  /* 0x0000000a0f007c24 */ /* 0x000fe4000f8e02ff */
[----:B------:R4:W-:Y:S01]  /*0ad0*/  LDGSTS.E.BYPASS.LTC128B.128 [R242+0x1800], desc[UR14][R2.64] ;  /* 0x0180000002f27fae */ /* 0x0009e2000b901d4e */
[----:B------:R-:W-:-:S02]  /*0ae0*/  IMAD.MOV.U32 R12, RZ, RZ, R28 ;  /* 0x000000ffff0c7224 */ /* 0x000fc400078e001c */
[----:B------:R-:W-:Y:S01]  /*0af0*/  IMAD R0, R14, UR11, R0 ;  /* 0x0000000b0e007c24 */ /* 0x000fe2000f8e0200 */
[----:B------:R-:W-:Y:S01]  /*0b00*/  STL.64 [R1+0x60], R28 ;  /* 0x0000601c01007387 */ /* 0x000fe20000100a00 */
[----:B------:R-:W-:Y:S02]  /*0b10*/  ULDC.64 UR10, c[0x0][0x218] ;  /* 0x00008600000a7ab9 */ /* 0x000fe40000000a00 */
[----:B------:R-:W-:-:S05]  /*0b20*/  IMAD.IADD R13, R29, 0x1, R0 ;  /* 0x000000011d0d7824 */ /* 0x000fca00078e0200 */
[----:B------:R5:W-:Y:S01]  /*0b30*/  STL.64 [R1+0x50], R12 ;  /* 0x0000500c01007387 */ /* 0x000be20000100a00 */
[----:B-1----:R-:W-:-:S04]  /*0b40*/  IMAD.WIDE.U32 R6, R83, UR13, R12 ;  /* 0x0000000d53067c25 */ /* 0x002fc8000f8e000c */
[----:B--2---:R-:W-:Y:S01]  /*0b50*/  IMAD R4, R83, UR12, RZ ;  /* 0x0000000c53047c24 */ /* 0x004fe2000f8e02ff */
[----:B----4-:R-:W-:-:S03]  /*0b60*/  IADD3 R2, P0, R2, UR17, RZ ;  /* 0x0000001102027c10 */ /* 0x010fc6000ff1e0ff */
[----:B------:R-:W-:Y:S01]  /*0b70*/  IMAD R0, R18, UR13, R4 ;  /* 0x0000000d12007c24 */ /* 0x000fe2000f8e0204 */
[----:B------:R-:W-:-:S03]  /*0b80*/  IADD3.X R3, R3, UR4, RZ, P0, !PT ;  /* 0x0000000403037c10 */ /* 0x000fc600087fe4ff */
[----:B------:R-:W-:Y:S02]  /*0b90*/  IMAD.IADD R0, R7, 0x1, R0 ;  /* 0x0000000107007824 */ /* 0x000fe400078e0200 */
[----:B------:R1:W-:Y:S02]  /*0ba0*/  LDGSTS.E.BYPASS.LTC128B.128 [R242+0x2000], desc[UR14][R2.64] ;  /* 0x0200000002f27fae */ /* 0x0003e4000b901d4e */
[----:B-1----:R-:W-:-:S04]  /*0bb0*/  IADD3 R2, P0, R2, UR17, RZ ;  /* 0x0000001102027c10 */ /* 0x002fc8000ff1e0ff */
[----:B------:R-:W-:Y:S02]  /*0bc0*/  IADD3.X R3, R3, UR4, RZ, P0, !PT ;  /* 0x0000000403037c10 */ /* 0x000fe400087fe4ff */
[----:B------:R-:W-:Y:S02]  /*0bd0*/  IADD3 R4, P1, R2, UR17, RZ ;  /* 0x0000001102047c10 */ /* 0x000fe4000ff3e0ff */
[----:B-----5:R-:W-:Y:S01]  /*0be0*/  LEA R12, P0, R6, UR10, 0x1 ;  /* 0x0000000a060c7c11 */ /* 0x020fe2000f8008ff */
[----:B------:R1:W-:Y:S01]  /*0bf0*/  LDGSTS.E.BYPASS.LTC128B.128 [R242+0x2800], desc[UR14][R2.64] ;  /* 0x0280000002f27fae */ /* 0x0003e2000b901d4e */
[----:B------:R-:W-:Y:S02]  /*0c00*/  IADD3.X R5, R3, UR4, RZ, P1, !PT ;  /* 0x0000000403057c10 */ /* 0x000fe40008ffe4ff */
[----:B------:R-:W-:Y:S01]  /*0c10*/  IADD3 R8, P1, R4, UR17, RZ ;  /* 0x0000001104087c10 */ /* 0x000fe2000ff3e0ff */
[----:B------:R-:W-:Y:S01]  /*0c20*/  USHF.L.U64.HI UR17, UR8, 0x5, UR9 ;  /* 0x0000000508117899 */ /* 0x000fe20008010209 */
[----:B------:R-:W-:Y:S01]  /*0c30*/  LEA.HI.X R13, R6, UR11, R0, 0x1, P0 ;  /* 0x0000000b060d7c11 */ /* 0x000fe200080f0c00 */
[----:B------:R-:W-:Y:S01]  /*0c40*/  LDGSTS.E.BYPASS.LTC128B.128 [R242+0x3000], desc[UR14][R4.64] ;  /* 0x0300000004f27fae */ /* 0x000fe2000b901d4e */
[----:B------:R-:W-:Y:S01]  /*0c50*/  IADD3.X R9, R5, UR4, RZ, P1, !PT ;  /* 0x0000000405097c10 */ /* 0x000fe20008ffe4ff */
[----:B------:R-:W-:Y:S01]  /*0c60*/  ULDC.64 UR8, c[0x0][0x268] ;  /* 0x00009a0000087ab9 */ /* 0x000fe20000000a00 */
[----:B------:R-:W-:Y:S01]  /*0c70*/  UIADD3 UR4, UR5, 0x4000, URZ ;  /* 0x0000400005047890 */ /* 0x000fe2000fffe03f */
[----:B------:R-:W-:-:S02]  /*0c80*/  IMAD R0, R15, UR8, RZ ;  /* 0x000000080f007c24 */ /* 0x000fc4000f8e02ff */
[----:B------:R2:W-:Y:S01]  /*0c90*/  LDGSTS.E.BYPASS.LTC128B.128 [R242+0x3800], desc[UR14][R8.64] ;  /* 0x0380000008f27fae */ /* 0x0005e2000b901d4e */
[----:B------:R-:W-:-:S03]  /*0ca0*/  IMAD.WIDE.U32 R16, R14, UR8, R16 ;  /* 0x000000080e107c25 */ /* 0x000fc6000f8e0010 */
[----:B------:R-:W-:Y:S01]  /*0cb0*/  LDGSTS.E.BYPASS.LTC128B.128 [R242+0x4000], desc[UR14][R12.64] ;  /* 0x040000000cf27fae */ /* 0x000fe2000b901d4e */
[----:B------:R-:W-:Y:S01]  /*0cc0*/  IMAD R14, R14, UR9, R0 ;  /* 0x000000090e0e7c24 */ /* 0x000fe2000f8e0200 */
[----:B------:R-:W-:Y:S01]  /*0cd0*/  ULDC.64 UR8, c[0x0][0x220] ;  /* 0x0000880000087ab9 */ /* 0x000fe20000000a00 */
[----:B------:R-:W-:Y:S01]  /*0ce0*/  IMAD R0, R18, UR6, RZ ;  /* 0x0000000612007c24 */ /* 0x000fe2000f8e02ff */
[----:B------:R-:W-:Y:S03]  /*0cf0*/  STL.64 [R1+0x58], R16 ;  /* 0x0000581001007387 */ /* 0x000fe60000100a00 */
[----:B------:R-:W-:Y:S01]  /*0d00*/  IMAD R0, R83, UR7, R0 ;  /* 0x0000000753007c24 */ /* 0x000fe2000f8e0200 */
[----:B-1----:R-:W-:-:S04]  /*0d10*/  IADD3 R2, P0, R12, UR16, RZ ;  /* 0x000000100c027c10 */ /* 0x002fc8000ff1e0ff */
[----:B------:R-:W-:Y:S02]  /*0d20*/  IADD3.X R3, R13, UR17, RZ, P0, !PT ;  /* 0x000000110d037c10 */ /* 0x000fe400087fe4ff */
[----:B------:R-:W-:-:S03]  /*0d30*/  IADD3 R6, P0, R2, UR16, RZ ;  /* 0x0000001002067c10 */ /* 0x000fc6000ff1e0ff */
[----:B------:R1:W-:Y:S01]  /*0d40*/  LDGSTS.E.BYPASS.LTC128B.128 [R242+0x4800], desc[UR14][R2.64] ;  /* 0x0480000002f27fae */ /* 0x0003e2000b901d4e */
[----:B------:R-:W-:Y:S02]  /*0d50*/  IADD3.X R7, R3, UR17, RZ, P0, !PT ;  /* 0x0000001103077c10 */ /* 0x000fe400087fe4ff */
[----:B------:R-:W-:-:S03]  /*0d60*/  IADD3 R10, P0, R6, UR16, RZ ;  /* 0x00000010060a7c10 */ /* 0x000fc6000ff1e0ff */
[----:B------:R4:W-:Y:S01]  /*0d70*/  LDGSTS.E.BYPASS.LTC128B.128 [R242+0x5000], desc[UR14][R6.64] ;  /* 0x0500000006f27fae */ /* 0x0009e2000b901d4e */
[----:B------:R-:W-:Y:S02]  /*0d80*/  IADD3.X R11, R7, UR17, RZ, P0, !PT ;  /* 0x00000011070b7c10 */ /* 0x000fe400087fe4ff */
[----:B--2---:R-:W-:-:S03]  /*0d90*/  IADD3 R8, P0, R10, UR16, RZ ;  /* 0x000000100a087c10 */ /* 0x004fc6000ff1e0ff */
[----:B------:R-:W-:Y:S01]  /*0da0*/  LDGSTS.E.BYPASS.LTC128B.128 [R242+0x5800], desc[UR14][R10.64] ;  /* 0x058000000af27fae */ /* 0x000fe2000b901d4e */
[----:B------:R-:W-:Y:S02]  /*0db0*/  IADD3.X R9, R11, UR17, RZ, P0, !PT ;  /* 0x000000110b097c10 */ /* 0x000fe400087fe4ff */
[----:B------:R-:W-:-:S03]  /*0dc0*/  IADD3 R4, P0, R8, UR16, RZ ;  /* 0x0000001008047c10 */ /* 0x000fc6000ff1e0ff */
[----:B------:R-:W-:Y:S01]  /*0dd0*/  LDGSTS.E.BYPASS.LTC128B.128 [R242+0x6000], desc[UR14][R8.64] ;  /* 0x0600000008f27fae */ /* 0x000fe2000b901d4e */
[----:B------:R-:W-:-:S05]  /*0de0*/  IADD3.X R5, R9, UR17, RZ, P0, !PT ;  /* 0x0000001109057c10 */ /* 0x000fca00087fe4ff */
[----:B------:R2:W-:Y:S01]  /*0df0*/  LDGSTS.E.BYPASS.LTC128B.128 [R242+0x6800], desc[UR14][R4.64] ;  /* 0x0680000004f27fae */ /* 0x0005e2000b901d4e */
[----:B-1----:R-:W-:-:S04]  /*0e00*/  IADD3 R2, P0, R4, UR16, RZ ;  /* 0x0000001004027c10 */ /* 0x002fc8000ff1e0ff */
[----:B------:R-:W-:Y:S02]  /*0e10*/  IADD3.X R3, R5, UR17, RZ, P0, !PT ;  /* 0x0000001105037c10 */ /* 0x000fe400087fe4ff */
[----:B----4-:R-:W-:-:S03]  /*0e20*/  IADD3 R6, P0, R2, UR16, RZ ;  /* 0x0000001002067c10 */ /* 0x010fc6000ff1e0ff */
[----:B------:R1:W-:Y:S01]  /*0e30*/  LDGSTS.E.BYPASS.LTC128B.128 [R242+0x7000], desc[UR14][R2.64] ;  /* 0x0700000002f27fae */ /* 0x0003e2000b901d4e */
[----:B------:R-:W-:-:S05]  /*0e40*/  IADD3.X R7, R3, UR17, RZ, P0, !PT ;  /* 0x0000001103077c10 */ /* 0x000fca00087fe4ff */
[----:B------:R4:W-:Y:S04]  /*0e50*/  LDGSTS.E.BYPASS.LTC128B.128 [R242+0x7800], desc[UR14][R6.64] ;  /* 0x0780000006f27fae */ /* 0x0009e8000b901d4e */
[----:B------:R-:W0:Y:S01]  /*0e60*/  LDGDEPBAR ;  /* 0x00000000000079af */ /* 0x000e220000000000 */
[----:B--2---:R-:W-:-:S04]  /*0e70*/  IMAD.WIDE.U32 R4, R83, UR6, RZ ;  /* 0x0000000653047c25 */ /* 0x004fc8000f8e00ff */
[----:B-1----:R-:W-:Y:S02]  /*0e80*/  IMAD.IADD R2, R5, 0x1, R0 ;  /* 0x0000000105027824 */ /* 0x002fe400078e0200 */
[----:B------:R-:W-:Y:S02]  /*0e90*/  IMAD.SHL.U32 R0, R80, 0x40, RZ ;  /* 0x0000004050007824 */ /* 0x000fe400078e00ff */
[----:B------:R-:W-:Y:S01]  /*0ea0*/  IMAD.IADD R3, R17, 0x1, R14 ;  /* 0x0000000111037824 */ /* 0x000fe200078e020e */
[----:B----4-:R-:W-:Y:S01]  /*0eb0*/  LEA R6, P0, R4, R16, 0x7 ;  /* 0x0000001004067211 */ /* 0x010fe200078038ff */
[----:B------:R-:W-:-:S04]  /*0ec0*/  DEPBAR.LE SB0, 0x0 ;  /* 0x000080000000791a */ /* 0x000fc80000000000 */
[----:B------:R-:W-:Y:S01]  /*0ed0*/  LOP3.LUT R0, R0, 0x1c0, RZ, 0xc0, !PT ;  /* 0x000001c000007812 */ /* 0x000fe200078ec0ff */
[----:B------:R-:W-:Y:S01]  /*0ee0*/  IMAD.SHL.U32 R5, R82, 0x40, RZ ;  /* 0x0000004052057824 */ /* 0x000fe200078e00ff */
[----:B------:R1:W-:Y:S01]  /*0ef0*/  STL [R1+0x4c], R3 ;  /* 0x00004c0301007387 */ /* 0x0003e20000100800 */
[----:B------:R-:W-:Y:S01]  /*0f00*/  LEA.HI.X R7, R4, R3, R2, 0x7, P0 ;  /* 0x0000000304077211 */ /* 0x000fe200000f3c02 */
[----:B------:R-:W-:Y:S01]  /*0f10*/  IMAD.SHL.U32 R4, R20, 0x8, RZ ;  /* 0x0000000814047824 */ /* 0x000fe200078e00ff */
[----:B------:R-:W-:Y:S01]  /*0f20*/  LOP3.LUT R8, R0, 0x8, R21, 0xf8, !PT ;  /* 0x0000000800087812 */ /* 0x000fe200078ef815 */
[----:B------:R-:W-:Y:S01]  /*0f30*/  BAR.SYNC.DEFER_BLOCKING 0x0 ;  /* 0x0000000000007b1d */ /* 0x000fe20000010000 */
[----:B------:R-:W-:Y:S02]  /*0f40*/  LEA R2, P0, R6, UR8, 0x1 ;  /* 0x0000000806027c11 */ /* 0x000fe4000f8008ff */
[----:B-1----:R-:W-:Y:S02]  /*0f50*/  SHF.R.U32.HI R3, RZ, 0x3, R0 ;  /* 0x00000003ff037819 */ /* 0x002fe40000011600 */
[----:B------:R-:W-:-:S02]  /*0f60*/  LOP3.LUT R0, R5, 0x1c0, RZ, 0xc0, !PT ;  /* 0x000001c005007812 */ /* 0x000fc400078ec0ff */
[----:B------:R-:W-:Y:S02]  /*0f70*/  LOP3.LUT R8, R8, R3, RZ, 0x3c, !PT ;  /* 0x0000000308087212 */ /* 0x000fe400078e3cff */
[----:B------:R-:W-:Y:S02]  /*0f80*/  LEA.HI.X R3, R6, UR9, R7, 0x1, P0 ;  /* 0x0000000906037c11 */ /* 0x000fe400080f0c07 */
[----:B------:R-:W-:Y:S02]  /*0f90*/  IADD3 R6, P0, R2, UR20, RZ ;  /* 0x0000001402067c10 */ /* 0x000fe4000ff1e0ff */
[----:B------:R-:W-:Y:S01]  /*0fa0*/  LOP3.LUT R5, R0, 0x8, R4, 0xf8, !PT ;  /* 0x0000000800057812 */ /* 0x000fe200078ef804 */
[----:B------:R-:W-:Y:S01]  /*0fb0*/  @!PT LDS RZ, [RZ] ;  /* 0x00000000fffff984 */ /* 0x000fe20000000800 */
[----:B------:R-:W-:Y:S01]  /*0fc0*/  @!PT LDS RZ, [RZ] ;  /* 0x00000000fffff984 */ /* 0x000fe20000000800 */
[----:B------:R-:W-:Y:S01]  /*0fd0*/  @!PT LDS RZ, [RZ] ;  /* 0x00000000fffff984 */ /* 0x000fe20000000800 */
[----:B------:R1:W-:Y:S01]  /*0fe0*/  LDGSTS.E.BYPASS.LTC128B.128 [R242+0x8000], desc[UR14][R2.64] ;  /* 0x0800000002f27fae */ /* 0x0003e2000b901d4e */
[----:B------:R-:W-:Y:S01]  /*0ff0*/  SHF.R.U32.HI R4, RZ, 0x3, R0 ;  /* 0x00000003ff047819 */ /* 0x000fe20000011600 */
[----:B------:R-:W-:Y:S01]  /*1000*/  IMAD R0, R20, 0x200, R8 ;  /* 0x0000020014007824 */ /* 0x000fe200078e0208 */
[----:B------:R-:W-:-:S02]  /*1010*/  IADD3 R8, P1, R6, UR20, RZ ;  /* 0x0000001406087c10 */ /* 0x000fc4000ff3e0ff */
[----:B------:R-:W-:Y:S02]  /*1020*/  IADD3.X R7, R3, UR21, RZ, P0, !PT ;  /* 0x0000001503077c10 */ /* 0x000fe400087fe4ff */
[----:B------:R-:W-:Y:S02]  /*1030*/  LOP3.LUT R252, R5, R4, RZ, 0x3c, !PT ;  /* 0x0000000405fc7212 */ /* 0x000fe400078e3cff */
[----:B------:R-:W-:Y:S01]  /*1040*/  IADD3 R4, P0, R8, UR20, RZ ;  /* 0x0000001408047c10 */ /* 0x000fe2000ff1e0ff */
[----:B------:R2:W-:Y:S01]  /*1050*/  LDGSTS.E.BYPASS.LTC128B.128 [R242+0x8800], desc[UR14][R6.64] ;  /* 0x0880000006f27fae */ /* 0x0005e2000b901d4e */
[----:B------:R-:W-:Y:S02]  /*1060*/  IADD3.X R9, R7, UR21, RZ, P1, !PT ;  /* 0x0000001507097c10 */ /* 0x000fe40008ffe4ff */
[----:B------:R-:W-:Y:S02]  /*1070*/  LEA R229, R0, UR4, 0x1 ;  /* 0x0000000400e57c11 */ /* 0x000fe4000f8e08ff */
[----:B------:R-:W-:Y:S01]  /*1080*/  IADD3.X R5, R9, UR21, RZ, P0, !PT ;  /* 0x0000001509057c10 */ /* 0x000fe200087fe4ff */
[----:B------:R4:W-:Y:S02]  /*1090*/  LDGSTS.E.BYPASS.LTC128B.128 [R242+0x9000], desc[UR14][R8.64] ;  /* 0x0900000008f27fae */ /* 0x0009e4000b901d4e */
[----:B------:R-:W-:-:S02]  /*10a0*/  VIADD R234, R229, 0x40 ;  /* 0x00000040e5ea7836 */ /* 0x000fc40000000000 */
[----:B------:R5:W-:Y:S01]  /*10b0*/  LDGSTS.E.BYPASS.LTC128B.128 [R242+0x9800], desc[UR14][R4.64] ;  /* 0x0980000004f27fae */ /* 0x000be2000b901d4e */
[----:B-1----:R-:W-:Y:S01]  /*10c0*/  IMAD.SHL.U32 R3, R19, 0x40, RZ ;  /* 0x0000004013037824 */ /* 0x002fe200078e00ff */
[----:B------:R-:W-:-:S04]  /*10d0*/  IADD3 R2, P1, R4, UR20, RZ ;  /* 0x0000001404027c10 */ /* 0x000fc8000ff3e0ff */
[----:B------:R-:W-:Y:S02]  /*10e0*/  LOP3.LUT R10, R3, 0xfffffe00, RZ, 0xc0, !PT ;  /* 0xfffffe00030a7812 */ /* 0x000fe400078ec0ff */
[----:B------:R-:W-:Y:S02]  /*10f0*/  IADD3.X R3, R5, UR21, RZ, P1, !PT ;  /* 0x0000001505037c10 */ /* 0x000fe40008ffe4ff */
[----:B--2---:R-:W-:Y:S01]  /*1100*/  IADD3 R6, P0, R2, UR20, RZ ;  /* 0x0000001402067c10 */ /* 0x004fe2000ff1e0ff */
[----:B------:R-:W-:Y:S03]  /*1110*/  STL [R1+0xc], R10 ;  /* 0x00000c0a01007387 */ /* 0x000fe60000100800 */
[----:B------:R-:W-:Y:S01]  /*1120*/  IADD3.X R7, R3, UR21, RZ, P0, !PT ;  /* 0x0000001503077c10 */ /* 0x000fe200087fe4ff */
[----:B------:R1:W-:Y:S01]  /*1130*/  LDGSTS.E.BYPASS.LTC128B.128 [R242+0xa000], desc[UR14][R2.64] ;  /* 0x0a00000002f27fae */ /* 0x0003e2000b901d4e */
[----:B----4-:R-:W-:-:S03]  /*1140*/  IMAD R9, R235, 0x400, R10 ;  /* 0x00000400eb097824 */ /* 0x010fc600078e020a */
[----:B------:R-:W-:Y:S01]  /*1150*/  LDGSTS.E.BYPASS.LTC128B.128 [R242+0xa800], desc[UR14][R6.64] ;  /* 0x0a80000006f27fae */ /* 0x000fe2000b901d4e */
[----:B-----5:R-:W-:-:S04]  /*1160*/  IADD3 R4, P1, R6, UR20, RZ ;  /* 0x0000001406047c10 */ /* 0x020fc8000ff3e0ff */
[----:B------:R-:W-:Y:S02]  /*1170*/  IADD3 R8, P0, R4, UR20, RZ ;  /* 0x0000001404087c10 */ /* 0x000fe4000ff1e0ff */
[----:B------:R-:W-:Y:S02]  /*1180*/  IADD3.X R5, R7, UR21, RZ, P1, !PT ;  /* 0x0000001507057c10 */ /* 0x000fe40008ffe4ff */
[----:B------:R-:W-:-:S03]  /*1190*/  LOP3.LUT P1, RZ, R82, 0x4, RZ, 0xc0, !PT ;  /* 0x0000000452ff7812 */ /* 0x000fc6000782c0ff */
[----:B------:R2:W-:Y:S01]  /*11a0*/  LDGSTS.E.BYPASS.LTC128B.128 [R242+0xb000], desc[UR14][R4.64] ;  /* 0x0b00000004f27fae */ /* 0x0005e2000b901d4e */
[----:B-1----:R-:W-:Y:S01]  /*11b0*/  IMAD.IADD R2, R9, 0x1, R252 ;  /* 0x0000000109027824 */ /* 0x002fe200078e02fc */
[----:B------:R-:W-:Y:S02]  /*11c0*/  IADD3.X R9, R5, UR21, RZ, P0, !PT ;  /* 0x0000001505097c10 */ /* 0x000fe400087fe4ff */
[----:B------:R-:W-:Y:S02]  /*11d0*/  LEA R3, R0, UR5, 0x1 ;  /* 0x0000000500037c11 */ /* 0x000fe4000f8e08ff */
[----:B------:R-:W-:Y:S01]  /*11e0*/  LEA R230, R2, UR5, 0x1 ;  /* 0x0000000502e67c11 */ /* 0x000fe2000f8e08ff */
[----:B------:R1:W-:Y:S01]  /*11f0*/  LDGSTS.E.BYPASS.LTC128B.128 [R242+0xb800], desc[UR14][R8.64] ;  /* 0x0b80000008f27fae */ /* 0x0003e2000b901d4e */
[----:B------:R-:W-:-:S03]  /*1200*/  LOP3.LUT P0, RZ, R80, 0x2, RZ, 0xc0, !PT ;  /* 0x0000000250ff7812 */ /* 0x000fc6000780c0ff */
[----:B------:R-:W-:Y:S04]  /*1210*/  LDSM.16.M88.4 R12, [R3+0x4000] ;  /* 0x00400000030c783b */ /* 0x000fe80000000200 */
[----:B------:R-:W-:Y:S04]  /*1220*/  LDSM.16.M88.4 R20, [R3+0x7000] ;  /* 0x007000000314783b */ /* 0x000fe80000000200 */
[----:B--2---:R-:W2:Y:S04]  /*1230*/  LDSM.16.M88.4 R4, [R230+0x2000] ;  /* 0x00200000e604783b */ /* 0x004ea80000000200 */
[----:B------:R-:W-:Y:S04]  /*1240*/  LDSM.16.M88.4 R16, [R3+0x7800] ;  /* 0x007800000310783b */ /* 0x000fe80000000200 */
[----:B------:R-:W-:Y:S04]  /*1250*/  LDSM.16.M88.4 R40, [R3+0x4800] ;  /* 0x004800000328783b */ /* 0x000fe80000000200 */
[----:B------:R-:W-:Y:S04]  /*1260*/  LDSM.16.M88.4 R36, [R3+0x5000] ;  /* 0x005000000324783b */ /* 0x000fe80000000200 */
[----:B-1----:R-:W1:Y:S04]  /*1270*/  LDSM.16.M88.4 R8, [R230] ;  /* 0x00000000e608783b */ /* 0x002e680000000200 */
[----:B------:R-:W4:Y:S04]  /*1280*/  LDSM.16.M88.4 R32, [R3+0x5800] ;  /* 0x005800000320783b */ /* 0x000f280000000200 */
[----:B------:R-:W5:Y:S04]  /*1290*/  LDSM.16.M88.4 R28, [R3+0x6000] ;  /* 0x00600000031c783b */ /* 0x000f680000000200 */
[----:B------:R3:W5:Y:S04]  /*12a0*/  LDSM.16.M88.4 R24, [R3+0x6800] ;  /* 0x006800000318783b */ /* 0x0007680000000200 */
[----:B------:R-:W0:Y:S01]  /*12b0*/  LDGDEPBAR ;  /* 0x00000000000079af */ /* 0x000e220000000000 */
[C---:B--2---:R-:W-:Y:S06]  /*12c0*/  HMMA.16816.F32.BF16 R44, R4.reuse, R12, RZ ;  /* 0x0000000c042c723c */ /* 0x044fec00000418ff */
[----:B------:R-:W-:Y:S01]  /*12d0*/  HMMA.16816.F32.BF16 R84, R4, R14, RZ ;  /* 0x0000000e0454723c */ /* 0x000fe200000418ff */
[----:B---3--:R-:W-:-:S05]  /*12e0*/  IMAD.MOV.U32 R3, RZ, RZ, 0x20 ;  /* 0x00000020ff037424 */ /* 0x008fca00078e00ff */
[----:B------:R-:W-:Y:S01]  /*12f0*/  HMMA.16816.F32.BF16 R124, R4, R20, RZ ;  /* 0x00000014047c723c */ /* 0x000fe200000418ff */
[----:B------:R-:W-:Y:S02]  /*1300*/  SEL R2, R3, 0xffffffe0, !P0 ;  /* 0xffffffe003027807 */ /* 0x000fe40004000000 */
[----:B------:R-:W-:-:S03]  /*1310*/  LOP3.LUT P0, RZ, R82, 0x2, RZ, 0xc0, !PT ;  /* 0x0000000252ff7812 */ /* 0x000fc6000780c0ff */
[C---:B-1----:R-:W-:Y:S01]  /*1320*/  HMMA.16816.F32.BF16 R164, R8.reuse, R12, RZ ;  /* 0x0000000c08a4723c */ /* 0x042fe200000418ff */
[----:B------:R-:W-:Y:S01]  /*1330*/  IMAD.IADD R228, R229, 0x1, R2 ;  /* 0x00000001e5e47824 */ /* 0x000fe200078e0202 */
[----:B------:R-:W-:Y:S02]  /*1340*/  SEL R0, R3, 0xffffffe0, !P0 ;  /* 0xffffffe003007807 */ /* 0x000fe40004000000 */
[----:B------:R-:W-:Y:S02]  /*1350*/  LOP3.LUT P0, RZ, R80, 0x4, RZ, 0xc0, !PT ;  /* 0x0000000450ff7812 */ /* 0x000fe4000780c0ff */
[----:B------:R-:W-:Y:S01]  /*1360*/  HMMA.16816.F32.BF16 R160, R8, R14, RZ ;  /* 0x0000000e08a0723c */ /* 0x000fe200000418ff */
[----:B------:R-:W-:Y:S01]  /*1370*/  LDSM.16.M88.4 R112, [R228] ;  /* 0x00000000e470783b */ /* 0x000fe20000000200 */
[----:B------:R-:W-:-:S03]  /*1380*/  IMAD.IADD R233, R230, 0x1, R0 ;  /* 0x00000001e6e97824 */ /* 0x000fc600078e0200 */
[----:B------:R-:W-:Y:S01]  /*1390*/  LDSM.16.M88.4 R96, [R228+0x2000] ;  /* 0x00200000e460783b */ /* 0x000fe20000000200 */
[----:B------:R-:W-:Y:S03]  /*13a0*/  HMMA.16816.F32.BF16 R128, R4, R22, RZ ;  /* 0x000000160480723c */ /* 0x000fe600000418ff */
[----:B------:R-:W1:Y:S03]  /*13b0*/  LDSM.16.M88.4 R12, [R233+0x2000] ;  /* 0x00200000e90c783b */ /* 0x000e660000000200 */
[----:B------:R-:W-:Y:S01]  /*13c0*/  HMMA.16816.F32.BF16 R208, R8, R20, RZ ;  /* 0x0000001408d0723c */ /* 0x000fe200000418ff */
[----:B------:R-:W2:Y:S01]  /*13d0*/  LDSM.16.M88.4 R108, [R228+0x800] ;  /* 0x00080000e46c783b */ /* 0x000ea20000000200 */
[----:B------:R-:W-:-:S03]  /*13e0*/  @P0 VIADD R234, R229, 0xffffffc0 ;  /* 0xffffffc0e5ea0836 */ /* 0x000fc60000000000 */
[----:B------:R-:W3:Y:S01]  /*13f0*/  LDSM.16.M88.4 R104, [R228+0x1000] ;  /* 0x00100000e468783b */ /* 0x000ee20000000200 */
[C---:B------:R-:W-:Y:S03]  /*1400*/  HMMA.16816.F32.BF16 R148, R8.reuse, R22, RZ ;  /* 0x000000160894723c */ /* 0x040fe600000418ff */
[----:B------:R-:W3:Y:S03]  /*1410*/  LDSM.16.M88.4 R100, [R228+0x1800] ;  /* 0x00180000e464783b */ /* 0x000ee60000000200 */
[----:B------:R-:W-:Y:S01]  /*1420*/  HMMA.16816.F32.BF16 R20, R8, R16, RZ ;  /* 0x000000100814723c */ /* 0x000fe200000418ff */
[----:B------:R-:W3:Y:S04]  /*1430*/  LDSM.16.M88.4 R92, [R228+0x2800] ;  /* 0x00280000e45c783b */ /* 0x000ee80000000200 */
[----:B------:R-:W3:Y:S01]  /*1440*/  LDSM.16.M88.4 R88, [R228+0x3000] ;  /* 0x00300000e458783b */ /* 0x000ee20000000200 */
[C---:B------:R-:W-:Y:S06]  /*1450*/  HMMA.16816.F32.BF16 R76, R4.reuse, R40, RZ ;  /* 0x00000028044c723c */ /* 0x040fec00000418ff */
[C---:B------:R-:W-:Y:S06]  /*1460*/  HMMA.16816.F32.BF16 R72, R4.reuse, R42, RZ ;  /* 0x0000002a0448723c */ /* 0x040fec00000418ff */
[----:B------:R-:W-:Y:S01]  /*1470*/  HMMA.16816.F32.BF16 R68, R4, R36, RZ ;  /* 0x000000240444723c */ /* 0x000fe200000418ff */
[----:B------:R-:W-:-:S05]  /*1480*/  IMAD.MOV.U32 R3, RZ, RZ, R151 ;  /* 0x000000ffff037224 */ /* 0x000fca00078e0097 */
[C---:B------:R-:W-:Y:S06]  /*1490*/  HMMA.16816.F32.BF16 R64, R4.reuse, R38, RZ ;  /* 0x000000260440723c */ /* 0x040fec00000418ff */
[C---:B----4-:R-:W-:Y:S06]  /*14a0*/  HMMA.16816.F32.BF16 R60, R4.reuse, R32, RZ ;  /* 0x00000020043c723c */ /* 0x050fec00000418ff */
[C---:B------:R-:W-:Y:S06]  /*14b0*/  HMMA.16816.F32.BF16 R56, R4.reuse, R34, RZ ;  /* 0x000000220438723c */ /* 0x040fec00000418ff */
[C---:B-----5:R-:W-:Y:S06]  /*14c0*/  HMMA.16816.F32.BF16 R52, R4.reuse, R28, RZ ;  /* 0x0000001c0434723c */ /* 0x060fec00000418ff */
[C---:B------:R-:W-:Y:S06]  /*14d0*/  HMMA.16816.F32.BF16 R48, R4.reuse, R30, RZ ;  /* 0x0000001e0430723c */ /* 0x040fec00000418ff */
[C---:B------:R-:W-:Y:S06]  /*14e0*/  HMMA.16816.F32.BF16 R116, R4.reuse, R24, RZ ;  /* 0x000000180474723c */ /* 0x040fec00000418ff */
[C---:B------:R-:W-:Y:S06]  /*14f0*/  HMMA.16816.F32.BF16 R120, R4.reuse, R26, RZ ;  /* 0x0000001a0478723c */ /* 0x040fec00000418ff */
[C---:B------:R-:W-:Y:S06]  /*1500*/  HMMA.16816.F32.BF16 R132, R4.reuse, R16, RZ ;  /* 0x000000100484723c */ /* 0x040fec00000418ff */
[----:B------:R-:W-:Y:S01]  /*1510*/  HMMA.16816.F32.BF16 R136, R4, R18, RZ ;  /* 0x000000120488723c */ /* 0x000fe200000418ff */
[----:B------:R-:W-:-:S02]  /*1520*/  IMAD.MOV.U32 R17, RZ, RZ, R21 ;  /* 0x000000ffff117224 */ /* 0x000fc400078e0015 */
[----:B------:R-:W-:-:S03]  /*1530*/  IMAD.MOV.U32 R16, RZ, RZ, R22 ;  /* 0x000000ffff107224 */ /* 0x000fc600078e0016 */
[----:B------:R-:W-:Y:S01]  /*1540*/  HMMA.16816.F32.BF16 R200, R8, R24, RZ ;  /* 0x0000001808c8723c */ /* 0x000fe200000418ff */
[----:B------:R-:W-:Y:S02]  /*1550*/  IMAD.MOV.U32 R7, RZ, RZ, R23 ;  /* 0x000000ffff077224 */ /* 0x000fe400078e0017 */
[----:B------:R-:W-:Y:S02]  /*1560*/  IMAD.MOV.U32 R6, RZ, RZ, R148 ;  /* 0x000000ffff067224 */ /* 0x000fe400078e0094 */
[----:B------:R-:W-:Y:S01]  /*1570*/  IMAD.MOV.U32 R5, RZ, RZ, R149 ;  /* 0x000000ffff057224 */ /* 0x000fe200078e0095 */
[----:B-1----:R-:W-:Y:S01]  /*1580*/  HMMA.16816.F32.BF16 R236, R12, R114, R84 ;  /* 0x000000720cec723c */ /* 0x002fe20000041854 */
[----:B------:R-:W-:Y:S02]  /*1590*/  IMAD.MOV.U32 R24, RZ, RZ, R20 ;  /* 0x000000ffff187224 */ /* 0x000fe400078e0014 */
[----:B------:R-:W1:Y:S01]  /*15a0*/  LDSM.16.M88.4 R20, [R228+0x3800] ;  /* 0x00380000e414783b */ /* 0x000e620000000200 */
[----:B------:R-:W-:-:S02]  /*15b0*/  IMAD.MOV.U32 R4, RZ, RZ, R150 ;  /* 0x000000ffff047224 */ /* 0x000fc400078e0096 */
[C---:B------:R-:W-:Y:S01]  /*15c0*/  HMMA.16816.F32.BF16 R140, R8.reuse, R40, RZ ;  /* 0x00000028088c723c */ /* 0x040fe200000418ff */
[----:B------:R-:W-:Y:S02]  /*15d0*/  IMAD.MOV.U32 R85, RZ, RZ, R17 ;  /* 0x000000ffff557224 */ /* 0x000fe400078e0011 */
[----:B------:R-:W-:Y:S02]  /*15e0*/  IMAD.MOV.U32 R17, RZ, RZ, R3 ;  /* 0x000000ffff117224 */ /* 0x000fe400078e0003 */
[----:B------:R-:W-:Y:S01]  /*15f0*/  IMAD.MOV.U32 R3, RZ, RZ, 0x40 ;  /* 0x00000040ff037424 */ /* 0x000fe200078e00ff */
[C---:B------:R-:W-:Y:S01]  /*1600*/  HMMA.16816.F32.BF16 R144, R8.reuse, R42, RZ ;  /* 0x0000002a0890723c */ /* 0x040fe200000418ff */
[----:B------:R-:W-:Y:S01]  /*1610*/  IMAD.MOV.U32 R86, RZ, RZ, R16 ;  /* 0x000000ffff567224 */ /* 0x000fe200078e0010 */
[----:B------:R-:W-:Y:S01]  /*1620*/  LDSM.16.M88.4 R40, [R234+0x1000] ;  /* 0x00100000ea28783b */ /* 0x000fe20000000200 */
[----:B------:R-:W-:Y:S01]  /*1630*/  IMAD.MOV.U32 R87, RZ, RZ, R7 ;  /* 0x000000ffff577224 */ /* 0x000fe200078e0007 */
[----:B------:R-:W-:Y:S01]  /*1640*/  SEL R3, R3, 0xffffffc0, !P1 ;  /* 0xffffffc003037807 */ /* 0x000fe20004800000 */
[----:B------:R-:W-:Y:S01]  /*1650*/  IMAD.MOV.U32 R16, RZ, RZ, R4 ;  /* 0x000000ffff107224 */ /* 0x000fe200078e0004 */
[----:B------:R-:W-:Y:S01]  /*1660*/  HMMA.16816.F32.BF16 R168, R8, R36, RZ ;  /* 0x0000002408a8723c */ /* 0x000fe200000418ff */
[----:B------:R-:W-:-:S02]  /*1670*/  IMAD.MOV.U32 R84, RZ, RZ, R24 ;  /* 0x000000ffff547224 */ /* 0x000fc400078e0018 */
[----:B------:R-:W-:-:S03]  /*1680*/  IMAD.IADD R231, R230, 0x1, R3 ;  /* 0x00000001e6e77824 */ /* 0x000fc600078e0203 */
[C---:B------:R-:W-:Y:S01]  /*1690*/  HMMA.16816.F32.BF16 R176, R8.reuse, R38, RZ ;  /* 0x0000002608b0723c */ /* 0x040fe200000418ff */
[----:B------:R-:W-:Y:S05]  /*16a0*/  LDSM.16.M88.4 R36, [R234+0x1800] ;  /* 0x00180000ea24783b */ /* 0x000fea0000000200 */
[C---:B------:R-:W-:Y:S06]  /*16b0*/  HMMA.16816.F32.BF16 R180, R8.reuse, R32, RZ ;  /* 0x0000002008b4723c */ /* 0x040fec00000418ff */
[C---:B------:R-:W-:Y:S01]  /*16c0*/  HMMA.16816.F32.BF16 R188, R8.reuse, R34, RZ ;  /* 0x0000002208bc723c */ /* 0x040fe200000418ff */
[----:B------:R-:W-:Y:S05]  /*16d0*/  LDSM.16.M88.4 R32, [R234+0x2000] ;  /* 0x00200000ea20783b */ /* 0x000fea0000000200 */
[C---:B------:R-:W-:Y:S06]  /*16e0*/  HMMA.16816.F32.BF16 R192, R8.reuse, R28, RZ ;  /* 0x0000001c08c0723c */ /* 0x040fec00000418ff */
[C---:B------:R-:W-:Y:S01]  /*16f0*/  HMMA.16816.F32.BF16 R196, R8.reuse, R30, RZ ;  /* 0x0000001e08c4723c */ /* 0x040fe200000418ff */
[----:B------:R-:W-:Y:S05]  /*1700*/  LDSM.16.M88.4 R28, [R234+0x800] ;  /* 0x00080000ea1c783b */ /* 0x000fea0000000200 */
[C---:B------:R-:W-:Y:S01]  /*1710*/  HMMA.16816.F32.BF16 R204, R8.reuse, R26, RZ ;  /* 0x0000001a08cc723c */ /* 0x040fe200000418ff */
[----:B------:R-:W-:Y:S05]  /*1720*/  LDSM.16.M88.4 R24, [R234] ;  /* 0x00000000ea18783b */ /* 0x000fea0000000200 */
[----:B------:R-:W-:Y:S01]  /*1730*/  HMMA.16816.F32.BF16 R248, R8, R18, RZ ;  /* 0x0000001208f8723c */ /* 0x000fe200000418ff */
[----:B------:R-:W4:Y:S05]  /*1740*/  LDSM.16.M88.4 R8, [R233] ;  /* 0x00000000e908783b */ /* 0x000f2a0000000200 */
[----:B------:R-:W-:Y:S01]  /*1750*/  HMMA.16816.F32.BF16 R244, R12, R112, R44 ;  /* 0x000000700cf4723c */ /* 0x000fe2000004182c */
[----:B------:R-:W-:Y:S01]  /*1760*/  IMAD.MOV.U32 R18, RZ, RZ, R6 ;  /* 0x000000ffff127224 */ /* 0x000fe200078e0006 */
[----:B------:R-:W-:Y:S01]  /*1770*/  LDSM.16.M88.4 R44, [R234+0x3800] ;  /* 0x00380000ea2c783b */ /* 0x000fe20000000200 */
[----:B------:R-:W-:-:S03]  /*1780*/  IMAD.MOV.U32 R19, RZ, RZ, R5 ;  /* 0x000000ffff137224 */ /* 0x000fc600078e0005 */
[----:B------:R-:W5:Y:S01]  /*1790*/  LDSM.16.M88.4 R4, [R231+0x2000] ;  /* 0x00200000e704783b */ /* 0x000f620000000200 */
[C---:B------:R-:W-:Y:S03]  /*17a0*/  HMMA.16816.F32.BF16 R156, R12.reuse, R96, R52 ;  /* 0x000000600c9c723c */ /* 0x040fe60000041834 */
[----:B------:R-:W5:Y:S03]  /*17b0*/  LDSM.16.M88.4 R52, [R234+0x2800] ;  /* 0x00280000ea34783b */ /* 0x000f660000000200 */
[C---:B------:R-:W-:Y:S01]  /*17c0*/  HMMA.16816.F32.BF16 R152, R12.reuse, R98, R48 ;  /* 0x000000620c98723c */ /* 0x040fe20000041830 */
[----:B------:R-:W5:Y:S05]  /*17d0*/  LDSM.16.M88.4 R48, [R234+0x3000] ;  /* 0x00300000ea30783b */ /* 0x000f6a0000000200 */
[C---:B--2---:R-:W-:Y:S06]  /*17e0*/  HMMA.16816.F32.BF16 R224, R12.reuse, R108, R76 ;  /* 0x0000006c0ce0723c */ /* 0x044fec000004184c */
[C---:B------:R-:W-:Y:S06]  /*17f0*/  HMMA.16816.F32.BF16 R220, R12.reuse, R110, R72 ;  /* 0x0000006e0cdc723c */ /* 0x040fec0000041848 */
[C---:B---3--:R-:W-:Y:S06]  /*1800*/  HMMA.16816.F32.BF16 R216, R12.reuse, R104, R68 ;  /* 0x000000680cd8723c */ /* 0x048fec0000041844 */
[C---:B------:R-:W-:Y:S06]  /*1810*/  HMMA.16816.F32.BF16 R212, R12.reuse, R106, R64 ;  /* 0x0000006a0cd4723c */ /* 0x040fec0000041840 */
[C---:B------:R-:W-:Y:S06]  /*1820*/  HMMA.16816.F32.BF16 R184, R12.reuse, R100, R60 ;  /* 0x000000640cb8723c */ /* 0x040fec000004183c */
[C---:B------:R-:W-:Y:S06]  /*1830*/  HMMA.16816.F32.BF16 R172, R12.reuse, R102, R56 ;  /* 0x000000660cac723c */ /* 0x040fec0000041838 */
[C---:B------:R-:W-:Y:S06]  /*1840*/  HMMA.16816.F32.BF16 R148, R12.reuse, R92, R116 ;  /* 0x0000005c0c94723c */ /* 0x040fec0000041874 */
[C---:B------:R-:W-:Y:S06]  /*1850*/  HMMA.16816.F32.BF16 R72, R12.reuse, R94, R120 ;  /* 0x0000005e0c48723c */ /* 0x040fec0000041878 */
[C---:B------:R-:W-:Y:S06]  /*1860*/  HMMA.16816.F32.BF16 R68, R12.reuse, R88, R124 ;  /* 0x000000580c44723c */ /* 0x040fec000004187c */
[C---:B------:R-:W-:Y:S06]  /*1870*/  HMMA.16816.F32.BF16 R64, R12.reuse, R90, R128 ;  /* 0x0000005a0c40723c */ /* 0x040fec0000041880 */
[C---:B-1----:R-:W-:Y:S06]  /*1880*/  HMMA.16816.F32.BF16 R60, R12.reuse, R20, R132 ;  /* 0x000000140c3c723c */ /* 0x042fec0000041884 */
[----:B------:R-:W-:Y:S01]  /*1890*/  HMMA.16816.F32.BF16 R12, R12, R22, R136 ;  /* 0x000000160c0c723c */ /* 0x000fe20000041888 */
[----:B------:R-:W-:-:S02]  /*18a0*/  IMAD.MOV.U32 R132, RZ, RZ, R18 ;  /* 0x000000ffff847224 */ /* 0x000fc400078e0012 */
[----:B------:R-:W-:Y:S02]  /*18b0*/  IMAD.MOV.U32 R133, RZ, RZ, R19 ;  /* 0x000000ffff857224 */ /* 0x000fe400078e0013 */
[----:B------:R-:W-:Y:S01]  /*18c0*/  IMAD.MOV.U32 R134, RZ, RZ, R16 ;  /* 0x000000ffff867224 */ /* 0x000fe200078e0010 */
[C---:B----4-:R-:W-:Y:S01]  /*18d0*/  HMMA.16816.F32.BF16 R56, R8.reuse, R112, R164 ;  /* 0x000000700838723c */ /* 0x050fe200000418a4 */
[----:B------:R-:W-:Y:S02]  /*18e0*/  IMAD.MOV.U32 R135, RZ, RZ, R17 ;  /* 0x000000ffff877224 */ /* 0x000fe400078e0011 */
[----:B------:R-:W1:Y:S03]  /*18f0*/  LDSM.16.M88.4 R16, [R231] ;  /* 0x00000000e710783b */ /* 0x000e660000000200 */
[C---:B------:R-:W-:Y:S06]  /*1900*/  HMMA.16816.F32.BF16 R76, R8.reuse, R114, R160 ;  /* 0x00000072084c723c */ /* 0x040fec00000418a0 */
[C---:B------:R-:W-:Y:S06]  /*1910*/  HMMA.16816.F32.BF16 R124, R8.reuse, R100, R180 ;  /* 0x00000064087c723c */ /* 0x040fec00000418b4 */
[C---:B------:R-:W-:Y:S06]  /*1920*/  HMMA.16816.F32.BF16 R120, R8.reuse, R102, R188 ;  /* 0x000000660878723c */ /* 0x040fec00000418bc */
[C---:B------:R-:W-:Y:S06]  /*1930*/  HMMA.16816.F32.BF16 R112, R8.reuse, R92, R200 ;  /* 0x0000005c0870723c */ /* 0x040fec00000418c8 */
[C---:B------:R-:W-:Y:S06]  /*1940*/  HMMA.16816.F32.BF16 R100, R8.reuse, R94, R204 ;  /* 0x0000005e0864723c */ /* 0x040fec00000418cc */
[C---:B------:R-:W-:Y:S06]  /*1950*/  HMMA.16816.F32.BF16 R92, R8.reuse, R20, R84 ;  /* 0x00000014085c723c */ /* 0x040fec0000041854 */
[----:B------:R-:W-:Y:S06]  /*1960*/  HMMA.16816.F32.BF16 R84, R8, R22, R248 ;  /* 0x000000160854723c */ /* 0x000fec00000418f8 */
[----:B-----5:R-:W-:Y:S01]  /*1970*/  HMMA.16816.F32.BF16 R160, R4, R28, R224 ;  /* 0x0000001c04a0723c */ /* 0x020fe200000418e0 */
[----:B------:R-:W-:-:S02]  /*1980*/  IMAD.MOV.U32 R249, RZ, RZ, R232 ;  /* 0x000000fffff97224 */ /* 0x000fc400078e00e8 */
[----:B------:R-:W-:-:S03]  /*1990*/  IMAD.IADD R232, R0, 0x1, R231 ;  /* 0x0000000100e87824 */ /* 0x000fc600078e02e7 */
[----:B------:R-:W-:Y:S01]  /*19a0*/  HMMA.16816.F32.BF16 R128, R8, R108, R140 ;  /* 0x0000006c0880723c */ /* 0x000fe2000004188c */
[----:B------:R-:W-:Y:S01]  /*19b0*/  IMAD.IADD R227, R2, 0x1, R234 ;  /* 0x0000000102e37824 */ /* 0x000fe200078e02ea */
[----:B------:R-:W-:-:S04]  /*19c0*/  LOP3.LUT R2, R240, 0xffffffe0, RZ, 0xc0, !PT ;  /* 0xffffffe0f0027812 */ /* 0x000fc800078ec0ff */
[----:B------:R-:W-:Y:S01]  /*19d0*/  HMMA.16816.F32.BF16 R140, R8, R104, R168 ;  /* 0x00000068088c723c */ /* 0x000fe200000418a8 */
[----:B------:R-:W-:Y:S01]  /*19e0*/  LDSM.16.M88.4 R20, [R227+0x800] ;  /* 0x00080000e314783b */ /* 0x000fe20000000200 */
[----:B------:R-:W-:-:S04]  /*19f0*/  IMAD.IADD R2, R241, 0x1, -R2 ;  /* 0x00000001f1027824 */ /* 0x000fc800078e0a02 */
[C---:B------:R-:W-:Y:S06]  /*1a00*/  HMMA.16816.F32.BF16 R136, R8.reuse, R106, R176 ;  /* 0x0000006a0888723c */ /* 0x040fec00000418b0 */
[C---:B------:R-:W-:Y:S06]  /*1a10*/  HMMA.16816.F32.BF16 R144, R8.reuse, R110, R144 ;  /* 0x0000006e0890723c */ /* 0x040fec0000041890 */
[C---:B------:R-:W-:Y:S06]  /*1a20*/  HMMA.16816.F32.BF16 R116, R8.reuse, R96, R192 ;  /* 0x000000600874723c */ /* 0x040fec00000418c0 */
[C---:B------:R-:W-:Y:S06]  /*1a30*/  HMMA.16816.F32.BF16 R104, R8.reuse, R98, R196 ;  /* 0x000000620868723c */ /* 0x040fec00000418c4 */
[C---:B------:R-:W-:Y:S06]  /*1a40*/  HMMA.16816.F32.BF16 R108, R8.reuse, R88, R208 ;  /* 0x00000058086c723c */ /* 0x040fec00000418d0 */
[----:B------:R-:W-:Y:S01]  /*1a50*/  HMMA.16816.F32.BF16 R96, R8, R90, R132 ;  /* 0x0000005a0860723c */ /* 0x000fe20000041884 */
[----:B------:R-:W-:Y:S05]  /*1a60*/  LDSM.16.M88.4 R8, [R232+0x2000] ;  /* 0x00200000e808783b */ /* 0x000fea0000000200 */
[C---:B------:R-:W-:Y:S06]  /*1a70*/  HMMA.16816.F32.BF16 R180, R4.reuse, R40, R216 ;  /* 0x0000002804b4723c */ /* 0x040fec00000418d8 */
        /* <DEDUP_REMOVED lines=13> */
[----:B------:R-:W-:Y:S01]  /*1b50*/  HMMA.16816.F32.BF16 R152, R4, R46, R12 ;  /* 0x0000002e0498723c */ /* 0x000fe2000004180c */
[----:B------:R-:W2:Y:S04]  /*1b60*/  LDSM.16.M88.4 R4, [R227] ;  /* 0x00000000e304783b */ /* 0x000ea80000000200 */
[----:B------:R-:W3:Y:S01]  /*1b70*/  LDSM.16.M88.4 R12, [R232] ;  /* 0x00000000e80c783b */ /* 0x000ee20000000200 */
[C---:B-1----:R-:W-:Y:S06]  /*1b80*/  HMMA.16816.F32.BF16 R56, R16.reuse, R24, R56 ;  /* 0x000000181038723c */ /* 0x042fec0000041838 */
[C---:B------:R-:W-:Y:S06]  /*1b90*/  HMMA.16816.F32.BF16 R24, R16.reuse, R26, R76 ;  /* 0x0000001a1018723c */ /* 0x040fec000004184c */
[C---:B------:R-:W-:Y:S06]  /*1ba0*/  HMMA.16816.F32.BF16 R64, R16.reuse, R28, R128 ;  /* 0x0000001c1040723c */ /* 0x040fec0000041880 */
[C---:B------:R-:W-:Y:S06]  /*1bb0*/  HMMA.16816.F32.BF16 R156, R16.reuse, R32, R116 ;  /* 0x00000020109c723c */ /* 0x040fec0000041874 */
[C---:B------:R-:W-:Y:S01]  /*1bc0*/  HMMA.16816.F32.BF16 R148, R16.reuse, R34, R104 ;  /* 0x000000221094723c */ /* 0x040fe20000041868 */
[----:B------:R-:W-:Y:S05]  /*1bd0*/  LDSM.16.M88.4 R32, [R227+0x2800] ;  /* 0x00280000e320783b */ /* 0x000fea0000000200 */
[C---:B------:R-:W-:Y:S06]  /*1be0*/  HMMA.16816.F32.BF16 R128, R16.reuse, R52, R112 ;  /* 0x000000341080723c */ /* 0x040fec0000041870 */
[C---:B------:R-:W-:Y:S06]  /*1bf0*/  HMMA.16816.F32.BF16 R116, R16.reuse, R48, R108 ;  /* 0x000000301074723c */ /* 0x040fec000004186c */
[C---:B------:R-:W-:Y:S06]  /*1c00*/  HMMA.16816.F32.BF16 R112, R16.reuse, R50, R96 ;  /* 0x000000321070723c */ /* 0x040fec0000041860 */
[C---:B------:R-:W-:Y:S06]  /*1c10*/  HMMA.16816.F32.BF16 R108, R16.reuse, R44, R92 ;  /* 0x0000002c106c723c */ /* 0x040fec000004185c */
[----:B------:R-:W-:Y:S06]  /*1c20*/  HMMA.16816.F32.BF16 R104, R16, R46, R84 ;  /* 0x0000002e1068723c */ /* 0x000fec0000041854 */
[-C--:B--2---:R-:W-:Y:S06]  /*1c30*/  HMMA.16816.F32.BF16 R48, R8, R4.reuse, R88 ;  /* 0x000000040830723c */ /* 0x084fec0000041858 */
[----:B---3--:R-:W-:Y:S06]  /*1c40*/  HMMA.16816.F32.BF16 R44, R12, R4, R56 ;  /* 0x000000040c2c723c */ /* 0x008fec0000041838 */
[----:B------:R-:W-:Y:S01]  /*1c50*/  HMMA.16816.F32.BF16 R168, R16, R36, R124 ;  /* 0x0000002410a8723c */ /* 0x000fe2000004187c */
[----:B------:R-:W-:Y:S01]  /*1c60*/  SHF.R.S32.HI R4, RZ, 0x1f, R2 ;  /* 0x0000001fff047819 */ /* 0x000fe20000011402 */
[----:B------:R-:W-:-:S03]  /*1c70*/  IMAD.SHL.U32 R5, R241, 0x2, RZ ;  /* 0x00000002f1057824 */ /* 0x000fc600078e00ff */
[----:B------:R-:W-:Y:S01]  /*1c80*/  LEA.HI R2, R4, R2, RZ, 0x2 ;  /* 0x0000000204027211 */ /* 0x000fe200078f10ff */
[----:B------:R-:W-:Y:S01]  /*1c90*/  IMAD R4, R235, 0x10, R243 ;  /* 0x00000010eb047824 */ /* 0x000fe200078e02f3 */
[C---:B------:R-:W-:Y:S01]  /*1ca0*/  HMMA.16816.F32.BF16 R124, R16.reuse, R54, R100 ;  /* 0x00000036107c723c */ /* 0x040fe20000041864 */
[----:B------:R-:W1:Y:S01]  /*1cb0*/  LDSM.16.M88.4 R52, [R227+0x1800] ;  /* 0x00180000e334783b */ /* 0x000e620000000200 */
[----:B------:R-:W-:Y:S02]  /*1cc0*/  SHF.R.S32.HI R2, RZ, 0x2, R2 ;  /* 0x00000002ff027819 */ /* 0x000fe40000011402 */
[----:B------:R-:W-:Y:S02]  /*1cd0*/  LOP3.LUT R5, R5, 0x6, RZ, 0xc0, !PT ;  /* 0x0000000605057812 */ /* 0x000fe400078ec0ff */
[----:B------:R-:W-:Y:S01]  /*1ce0*/  HMMA.16816.F32.BF16 R144, R16, R30, R144 ;  /* 0x0000001e1090723c */ /* 0x000fe20000041890 */
[----:B------:R-:W-:Y:S01]  /*1cf0*/  LDSM.16.M88.4 R28, [R227+0x3000] ;  /* 0x00300000e31c783b */ /* 0x000fe20000000200 */
[----:B------:R-:W-:-:S04]  /*1d00*/  IADD3 R2, R4, 0x1, R2 ;  /* 0x0000000104027810 */ /* 0x000fc80007ffe002 */
[----:B------:R-:W-:Y:S01]  /*1d10*/  HMMA.16816.F32.BF16 R140, R16, R40, R140 ;  /* 0x00000028108c723c */ /* 0x000fe2000004188c */
[----:B------:R-:W-:Y:S01]  /*1d20*/  IADD3 R4, R81, -UR19, R2 ;  /* 0x8000001351047c10 */ /* 0x000fe2000fffe002 */
[----:B------:R-:W-:-:S04]  /*1d30*/  IMAD R2, R83, 0x80, R5 ;  /* 0x0000008053027824 */ /* 0x000fc800078e0205 */
[C---:B------:R-:W-:Y:S01]  /*1d40*/  HMMA.16816.F32.BF16 R136, R16.reuse, R42, R136 ;  /* 0x0000002a1088723c */ /* 0x040fe20000041888 */
[----:B------:R-:W-:Y:S05]  /*1d50*/  LDSM.16.M88.4 R40, [R227+0x2000] ;  /* 0x00200000e328783b */ /* 0x000fea0000000200 */
[----:B------:R-:W-:Y:S01]  /*1d60*/  HMMA.16816.F32.BF16 R164, R16, R38, R120 ;  /* 0x0000002610a4723c */ /* 0x000fe20000041878 */
[----:B------:R-:W2:Y:S05]  /*1d70*/  LDSM.16.M88.4 R36, [R227+0x1000] ;  /* 0x00100000e324783b */ /* 0x000eaa0000000200 */
[----:B------:R-:W-:Y:S01]  /*1d80*/  HMMA.16816.F32.BF16 R56, R12, R6, R24 ;  /* 0x000000060c38723c */ /* 0x000fe20000041818 */
[----:B------:R-:W3:Y:S01]  /*1d90*/  LDSM.16.M88.4 R24, [R227+0x3800] ;  /* 0x00380000e318783b */ /* 0x000ee20000000200 */
[----:B------:R-:W-:Y:S01]  /*1da0*/  VIADD R16, R2, 0x1 ;  /* 0x0000000102107836 */ /* 0x000fe20000000000 */
[----:B------:R-:W-:-:S04]  /*1db0*/  DEPBAR.LE SB0, 0x0 ;  /* 0x000080000000791a */ /* 0x000fc80000000000 */
[----:B------:R-:W-:Y:S01]  /*1dc0*/  HMMA.16816.F32.BF16 R60, R8, R6, R132 ;  /* 0x00000006083c723c */ /* 0x000fe20000041884 */
[----:B------:R-:W-:-:S05]  /*1dd0*/  VIADD R17, R2, 0x8 ;  /* 0x0000000802117836 */ /* 0x000fca0000000000 */
[----:B------:R-:W-:Y:S01]  /*1de0*/  HMMA.16816.F32.BF16 R64, R12, R20, R64 ;  /* 0x000000140c40723c */ /* 0x000fe20000041840 */
[----:B------:R-:W-:-:S05]  /*1df0*/  VIADD R6, R4, UR18 ;  /* 0x0000001204067c36 */ /* 0x000fca0008000000 */
[C-C-:B------:R-:W-:Y:S01]  /*1e00*/  VIADDMNMX R7, R6.reuse, 0x8, R81.reuse, PT ;  /* 0x0000000806077846 */ /* 0x140fe20003800151 */
[C---:B------:R-:W-:Y:S01]  /*1e10*/  HMMA.16816.F32.BF16 R68, R8.reuse, R20, R160 ;  /* 0x000000140844723c */ /* 0x040fe200000418a0 */
[C---:B------:R-:W-:Y:S02]  /*1e20*/  VIMNMX R5, R6.reuse, R81, PT ;  /* 0x0000005106057248 */ /* 0x040fe40003fe0100 */
[C-C-:B------:R-:W-:Y:S02]  /*1e30*/  VIADDMNMX R4, R6.reuse, 0x40, R81.reuse, PT ;  /* 0x0000004006047846 */ /* 0x140fe40003800151 */
[----:B------:R-:W-:Y:S01]  /*1e40*/  VIADDMNMX R6, R6, 0x48, R81, PT ;  /* 0x0000004806067846 */ /* 0x000fe20003800151 */
[----:B------:R-:W-:Y:S01]  /*1e50*/  HMMA.16816.F32.BF16 R72, R8, R22, R176 ;  /* 0x000000160848723c */ /* 0x000fe200000418b0 */
[----:B------:R-:W-:Y:S02]  /*1e60*/  ISETP.GE.AND P1, PT, R2, R7, PT ;  /* 0x000000070200720c */ /* 0x000fe40003f26270 */
[----:B------:R-:W-:-:S02]  /*1e70*/  ISETP.GE.AND P2, PT, R16, R5, PT ;  /* 0x000000051000720c */ /* 0x000fc40003f46270 */
[C---:B------:R-:W-:Y:S01]  /*1e80*/  ISETP.GE.AND P0, PT, R16.reuse, R7, PT ;  /* 0x000000071000720c */ /* 0x040fe20003f06270 */
[C---:B-1----:R-:W-:Y:S01]  /*1e90*/  HMMA.16816.F32.BF16 R84, R8.reuse, R54, R172 ;  /* 0x000000360854723c */ /* 0x042fe200000418ac */
[C---:B------:R-:W-:Y:S02]  /*1ea0*/  ISETP.GE.AND P3, PT, R16.reuse, R4, PT ;  /* 0x000000041000720c */ /* 0x040fe40003f66270 */
[----:B------:R-:W-:Y:S01]  /*1eb0*/  ISETP.GE.AND P4, PT, R16, R6, PT ;  /* 0x000000061000720c */ /* 0x000fe20003f86270 */
[----:B------:R-:W-:Y:S01]  /*1ec0*/  VIADD R16, R2, 0x9 ;  /* 0x0000000902107836 */ /* 0x000fe20000000000 */
[----:B------:R-:W-:Y:S01]  /*1ed0*/  FSEL R160, R46, -INF , !P1 ;  /* 0xff8000002ea07808 */ /* 0x000fe20004800000 */
[----:B--2---:R-:W-:Y:S01]  /*1ee0*/  HMMA.16816.F32.BF16 R88, R8, R36, R180 ;  /* 0x000000240858723c */ /* 0x004fe200000418b4 */
[----:B------:R-:W-:Y:S02]  /*1ef0*/  ISETP.GE.AND P1, PT, R17, R4, PT ;  /* 0x000000041100720c */ /* 0x000fe40003f26270 */
[----:B------:R-:W-:-:S02]  /*1f00*/  FSEL R161, R47, -INF , !P0 ;  /* 0xff8000002fa17808 */ /* 0x000fc40004000000 */
[----:B------:R-:W-:Y:S01]  /*1f10*/  FSEL R83, R49, -INF , !P3 ;  /* 0xff80000031537808 */ /* 0x000fe20005800000 */
[C---:B------:R-:W-:Y:S01]  /*1f20*/  HMMA.16816.F32.BF16 R76, R8.reuse, R38, R212 ;  /* 0x00000026084c723c */ /* 0x040fe200000418d4 */
[----:B------:R-:W-:Y:S02]  /*1f30*/  FSEL R120, R60, -INF , !P1 ;  /* 0xff8000003c787808 */ /* 0x000fe40004800000 */
[-C--:B------:R-:W-:Y:S02]  /*1f40*/  ISETP.GE.AND P0, PT, R2, R4.reuse, PT ;  /* 0x000000040200720c */ /* 0x080fe40003f06270 */
[----:B------:R-:W-:Y:S01]  /*1f50*/  ISETP.GE.AND P3, PT, R16, R4, PT ;  /* 0x000000041000720c */ /* 0x000fe20003f66270 */
[----:B------:R-:W-:Y:S01]  /*1f60*/  HMMA.16816.F32.BF16 R92, R8, R52, R184 ;  /* 0x00000034085c723c */ /* 0x000fe200000418b8 */
[----:B------:R-:W-:Y:S02]  /*1f70*/  ISETP.GE.AND P1, PT, R2, R6, PT ;  /* 0x000000060200720c */ /* 0x000fe40003f26270 */
[----:B------:R-:W-:-:S02]  /*1f80*/  FSEL R82, R48, -INF , !P0 ;  /* 0xff80000030527808 */ /* 0x000fc40004000000 */
[----:B------:R-:W-:Y:S01]  /*1f90*/  FSEL R121, R61, -INF , !P3 ;  /* 0xff8000003d797808 */ /* 0x000fe20005800000 */
[C---:B------:R-:W-:Y:S01]  /*1fa0*/  HMMA.16816.F32.BF16 R100, R8.reuse, R40, R196 ;  /* 0x000000280864723c */ /* 0x040fe200000418c4 */
[----:B------:R-:W-:Y:S02]  /*1fb0*/  FSEL R123, R50, -INF , !P1 ;  /* 0xff800000327b7808 */ /* 0x000fe40004800000 */
[C---:B------:R-:W-:Y:S02]  /*1fc0*/  ISETP.GE.AND P0, PT, R16.reuse, R5, PT ;  /* 0x000000051000720c */ /* 0x040fe40003f06270 */
[C---:B------:R-:W-:Y:S01]  /*1fd0*/  ISETP.GE.AND P3, PT, R16.reuse, R7, PT ;  /* 0x000000071000720c */ /* 0x040fe20003f66270 */
[----:B------:R-:W-:Y:S01]  /*1fe0*/  HMMA.16816.F32.BF16 R96, R8, R42, R204 ;  /* 0x0000002a0860723c */ /* 0x000fe200000418cc */
[----:B------:R-:W-:Y:S01]  /*1ff0*/  ISETP.GE.AND P1, PT, R16, R6, PT ;  /* 0x000000061000720c */ /* 0x000fe20003f26270 */
[----:B------:R-:W-:Y:S01]  /*2000*/  VIADD R16, R2, 0x10 ;  /* 0x0000001002107836 */ /* 0x000fe20000000000 */
[----:B------:R-:W-:-:S02]  /*2010*/  FSEL R122, R51, -INF , !P4 ;  /* 0xff800000337a7808 */ /* 0x000fc40006000000 */
[----:B------:R-:W-:Y:S01]  /*2020*/  ISETP.GE.AND P5, PT, R2, R5, PT ;  /* 0x000000050200720c */ /* 0x000fe20003fa6270 */
[----:B------:R-:W-:Y:S01]  /*2030*/  HMMA.16816.F32.BF16 R48, R12, R22, R144 ;  /* 0x000000160c30723c */ /* 0x000fe20000041890 */
[----:B------:R-:W-:Y:S02]  /*2040*/  ISETP.GE.AND P6, PT, R17, R7, PT ;  /* 0x000000071100720c */ /* 0x000fe40003fc6270 */
[----:B------:R-:W-:Y:S02]  /*2050*/  ISETP.GE.AND P4, PT, R16, R5, PT ;  /* 0x000000051000720c */ /* 0x000fe40003f86270 */
[----:B------:R-:W-:Y:S01]  /*2060*/  FSEL R80, R44, -INF , !P5 ;  /* 0xff8000002c507808 */ /* 0x000fe20006800000 */
[----:B------:R-:W-:Y:S01]  /*2070*/  HMMA.16816.F32.BF16 R208, R8, R32, R208 ;  /* 0x0000002008d0723c */ /* 0x000fe200000418d0 */
[----:B------:R-:W-:Y:S02]  /*2080*/  FSEL R81, R45, -INF , !P2 ;  /* 0xff8000002d517808 */ /* 0x000fe40005000000 */
[----:B------:R-:W-:-:S02]  /*2090*/  FSEL R60, R57, -INF , !P0 ;  /* 0xff800000393c7808 */ /* 0x000fc40004000000 */
[----:B------:R-:W-:Y:S01]  /*20a0*/  FSEL R135, R63, -INF , !P1 ;  /* 0xff8000003f877808 */ /* 0x000fe20004800000 */
[C---:B------:R-:W-:Y:S01]  /*20b0*/  HMMA.16816.F32.BF16 R200, R8.reuse, R34, R200 ;  /* 0x0000002208c8723c */ /* 0x040fe200000418c8 */
[----:B------:R-:W-:Y:S02]  /*20c0*/  FSEL R144, R58, -INF , !P6 ;  /* 0xff8000003a907808 */ /* 0x000fe40007000000 */
[----:B------:R-:W-:Y:S02]  /*20d0*/  FSEL R145, R59, -INF , !P3 ;  /* 0xff8000003b917808 */ /* 0x000fe40005800000 */
[----:B------:R-:W-:Y:S01]  /*20e0*/  FSEL R57, R64, -INF , !P4 ;  /* 0xff80000040397808 */ /* 0x000fe20006000000 */
[----:B------:R-:W-:Y:S01]  /*20f0*/  HMMA.16816.F32.BF16 R216, R8, R28, R216 ;  /* 0x0000001c08d8723c */ /* 0x000fe200000418d8 */
[C---:B------:R-:W-:Y:S01]  /*2100*/  ISETP.GE.AND P2, PT, R17.reuse, R6, PT ;  /* 0x000000061100720c */ /* 0x040fe20003f46270 */
[----:B------:R-:W-:Y:S01]  /*2110*/  BAR.SYNC.DEFER_BLOCKING 0x0 ;  /* 0x0000000000007b1d */ /* 0x000fe20000010000 */
[----:B------:R-:W-:-:S02]  /*2120*/  ISETP.GE.AND P5, PT, R17, R5, PT ;  /* 0x000000051100720c */ /* 0x000fc40003fa6270 */
[----:B------:R-:W-:Y:S01]  /*2130*/  ISETP.GE.AND P0, PT, R16, R4, PT ;  /* 0x000000041000720c */ /* 0x000fe20003f06270 */
[C---:B------:R-:W-:Y:S01]  /*2140*/  HMMA.16816.F32.BF16 R192, R8.reuse, R30, R192 ;  /* 0x0000001e08c0723c */ /* 0x040fe200000418c0 */
[----:B------:R-:W-:Y:S02]  /*2150*/  FSEL R56, R56, -INF , !P5 ;  /* 0xff80000038387808 */ /* 0x000fe40006800000 */
[----:B------:R-:W-:Y:S02]  /*2160*/  ISETP.GE.AND P5, PT, R16, R7, PT ;  /* 0x000000071000720c */ /* 0x000fe40003fa6270 */
[----:B------:R-:W-:Y:S01]  /*2170*/  FSEL R58, R68, -INF , !P0 ;  /* 0xff800000443a7808 */ /* 0x000fe20004000000 */
[C---:B---3--:R-:W-:Y:S06]  /*2180*/  HMMA.16816.F32.BF16 R188, R8.reuse, R24, R188 ;  /* 0x0000001808bc723c */ /* 0x048fec00000418bc */
[----:B------:R-:W-:Y:S06]  /*2190*/  HMMA.16816.F32.BF16 R172, R8, R26, R152 ;  /* 0x0000001a08ac723c */ /* 0x000fec0000041898 */
[----:B------:R-:W-:Y:S01]  /*21a0*/  HMMA.16816.F32.BF16 R44, R12, R36, R140 ;  /* 0x000000240c2c723c */ /* 0x000fe2000004188c */
[----:B------:R-:W-:Y:S01]  /*21b0*/  VIADD R8, R2, 0x11 ;  /* 0x0000001102087836 */ /* 0x000fe20000000000 */
[----:B------:R-:W-:Y:S01]  /*21c0*/  FSEL R152, R62, -INF , !P2 ;  /* 0xff8000003e987808 */ /* 0x000fe20005000000 */
[----:B------:R-:W-:Y:S01]  /*21d0*/  VIADD R9, R2, 0x18 ;  /* 0x0000001802097836 */ /* 0x000fe20000000000 */
[----:B------:R-:W-:-:S02]  /*21e0*/  ISETP.GE.AND P2, PT, R16, R6, PT ;  /* 0x000000061000720c */ /* 0x000fc40003f46270 */
[C---:B------:R-:W-:Y:S01]  /*21f0*/  ISETP.GE.AND P6, PT, R8.reuse, R5, PT ;  /* 0x000000050800720c */ /* 0x040fe20003fc6270 */
[C---:B------:R-:W-:Y:S01]  /*2200*/  HMMA.16816.F32.BF16 R16, R12.reuse, R38, R136 ;  /* 0x000000260c10723c */ /* 0x040fe20000041888 */
[C---:B------:R-:W-:Y:S02]  /*2210*/  ISETP.GE.AND P1, PT, R8.reuse, R7, PT ;  /* 0x000000070800720c */ /* 0x040fe40003f26270 */
[C---:B------:R-:W-:Y:S02]  /*2220*/  ISETP.GE.AND P3, PT, R8.reuse, R4, PT ;  /* 0x000000040800720c */ /* 0x040fe40003f66270 */
[----:B------:R-:W-:Y:S01]  /*2230*/  ISETP.GE.AND P4, PT, R8, R6, PT ;  /* 0x000000060800720c */ /* 0x000fe20003f86270 */
[----:B------:R-:W-:Y:S01]  /*2240*/  VIADD R8, R2, 0x19 ;  /* 0x0000001902087836 */ /* 0x000fe20000000000 */
[----:B------:R-:W-:Y:S01]  /*2250*/  FSEL R146, R67, -INF , !P1 ;  /* 0xff80000043927808 */ /* 0x000fe20004800000 */
[----:B------:R-:W-:Y:S01]  /*2260*/  HMMA.16816.F32.BF16 R20, R12, R52, R168 ;  /* 0x000000340c14723c */ /* 0x000fe200000418a8 */
[----:B------:R-:W-:-:S02]  /*2270*/  FSEL R59, R69, -INF , !P3 ;  /* 0xff800000453b7808 */ /* 0x000fc40005800000 */
[-C--:B------:R-:W-:Y:S02]  /*2280*/  ISETP.GE.AND P1, PT, R9, R4.reuse, PT ;  /* 0x000000040900720c */ /* 0x080fe40003f26270 */
[----:B------:R-:W-:Y:S01]  /*2290*/  ISETP.GE.AND P3, PT, R8, R4, PT ;  /* 0x000000040800720c */ /* 0x000fe20003f66270 */
[C---:B------:R-:W-:Y:S01]  /*22a0*/  HMMA.16816.F32.BF16 R52, R12.reuse, R54, R164 ;  /* 0x000000360c34723c */ /* 0x040fe200000418a4 */
[----:B------:R-:W-:Y:S02]  /*22b0*/  FSEL R61, R72, -INF , !P1 ;  /* 0xff800000483d7808 */ /* 0x000fe40004800000 */
[----:B------:R-:W-:Y:S02]  /*22c0*/  FSEL R63, R73, -INF , !P3 ;  /* 0xff800000493f7808 */ /* 0x000fe40005800000 */
[----:B------:R-:W-:Y:S01]  /*22d0*/  FSEL R62, R70, -INF , !P2 ;  /* 0xff800000463e7808 */ /* 0x000fe20005000000 */
[----:B------:R-:W-:Y:S01]  /*22e0*/  HMMA.16816.F32.BF16 R36, R12, R30, R112 ;  /* 0x0000001e0c24723c */ /* 0x000fe20000041870 */
[----:B------:R-:W-:-:S02]  /*22f0*/  FSEL R143, R66, -INF , !P5 ;  /* 0xff800000428f7808 */ /* 0x000fc40006800000 */
[C---:B------:R-:W-:Y:S02]  /*2300*/  ISETP.GE.AND P1, PT, R8.reuse, R5, PT ;  /* 0x000000050800720c */ /* 0x040fe40003f26270 */
[C---:B------:R-:W-:Y:S02]  /*2310*/  ISETP.GE.AND P3, PT, R8.reuse, R7, PT ;  /* 0x000000070800720c */ /* 0x040fe40003f66270 */
[-C--:B------:R-:W-:Y:S01]  /*2320*/  ISETP.GE.AND P2, PT, R8, R6.reuse, PT ;  /* 0x000000060800720c */ /* 0x080fe20003f46270 */
[----:B------:R-:W-:Y:S01]  /*2330*/  VIADD R8, R2, 0x20 ;  /* 0x0000002002087836 */ /* 0x000fe20000000000 */
[C---:B------:R-:W-:Y:S02]  /*2340*/  ISETP.GE.AND P5, PT, R9.reuse, R5, PT ;  /* 0x000000050900720c */ /* 0x040fe40003fa6270 */
[----:B------:R-:W-:Y:S02]  /*2350*/  ISETP.GE.AND P0, PT, R9, R6, PT ;  /* 0x000000060900720c */ /* 0x000fe40003f06270 */
[----:B------:R-:W-:-:S02]  /*2360*/  FSEL R72, R71, -INF , !P4 ;  /* 0xff80000047487808 */ /* 0x000fc40006000000 */
[----:B------:R-:W-:Y:S01]  /*2370*/  FSEL R137, R48, -INF , !P5 ;  /* 0xff80000030897808 */ /* 0x000fe20006800000 */
[C---:B------:R-:W-:Y:S01]  /*2380*/  HMMA.16816.F32.BF16 R68, R12.reuse, R40, R156 ;  /* 0x000000280c44723c */ /* 0x040fe2000004189c */
[----:B------:R-:W-:Y:S02]  /*2390*/  FSEL R138, R49, -INF , !P1 ;  /* 0xff800000318a7808 */ /* 0x000fe40004800000 */
[----:B------:R-:W-:Y:S02]  /*23a0*/  FSEL R74, R74, -INF , !P0 ;  /* 0xff8000004a4a7808 */ /* 0x000fe40004000000 */
[----:B------:R-:W-:Y:S02]  /*23b0*/  FSEL R140, R65, -INF , !P6 ;  /* 0xff800000418c7808 */ /* 0x000fe40007000000 */
[C---:B------:R-:W-:Y:S01]  /*23c0*/  ISETP.GE.AND P4, PT, R8.reuse, R5, PT ;  /* 0x000000050800720c */ /* 0x040fe20003f86270 */
[----:B------:R-:W-:Y:S01]  /*23d0*/  HMMA.16816.F32.BF16 R64, R12, R42, R148 ;  /* 0x0000002a0c40723c */ /* 0x000fe20000041894 */
[----:B------:R-:W-:-:S02]  /*23e0*/  ISETP.GE.AND P5, PT, R8, R7, PT ;  /* 0x000000070800720c */ /* 0x000fc40003fa6270 */
[C---:B------:R-:W-:Y:S02]  /*23f0*/  ISETP.GE.AND P1, PT, R8.reuse, R4, PT ;  /* 0x000000040800720c */ /* 0x040fe40003f26270 */
[----:B------:R-:W-:Y:S01]  /*2400*/  ISETP.GE.AND P0, PT, R8, R6, PT ;  /* 0x000000060800720c */ /* 0x000fe20003f06270 */
[C---:B------:R-:W-:Y:S01]  /*2410*/  VIADD R8, R2.reuse, 0x21 ;  /* 0x0000002102087836 */ /* 0x040fe20000000000 */
[----:B------:R-:W-:Y:S01]  /*2420*/  ISETP.GE.AND P6, PT, R9, R7, PT ;  /* 0x000000070900720c */ /* 0x000fe20003fc6270 */
[----:B------:R-:W-:Y:S01]  /*2430*/  VIADD R9, R2, 0x28 ;  /* 0x0000002802097836 */ /* 0x000fe20000000000 */
[----:B------:R-:W-:Y:S01]  /*2440*/  FSEL R133, R75, -INF , !P2 ;  /* 0xff8000004b857808 */ /* 0x000fe20005000000 */
[----:B------:R-:W-:Y:S01]  /*2450*/  HMMA.16816.F32.BF16 R40, R12, R34, R124 ;  /* 0x000000220c28723c */ /* 0x000fe2000004187c */
[----:B------:R-:W-:Y:S02]  /*2460*/  FSEL R141, R50, -INF , !P6 ;  /* 0xff800000328d7808 */ /* 0x000fe40007000000 */
[----:B------:R-:W-:-:S02]  /*2470*/  FSEL R142, R51, -INF , !P3 ;  /* 0xff800000338e7808 */ /* 0x000fc40005800000 */
[----:B------:R-:W-:Y:S01]  /*2480*/  FSEL R162, R44, -INF , !P4 ;  /* 0xff8000002ca27808 */ /* 0x000fe20006000000 */
[C---:B------:R-:W-:Y:S01]  /*2490*/  HMMA.16816.F32.BF16 R48, R12.reuse, R32, R128 ;  /* 0x000000200c30723c */ /* 0x040fe20000041880 */
[C---:B------:R-:W-:Y:S02]  /*24a0*/  ISETP.GE.AND P6, PT, R8.reuse, R5, PT ;  /* 0x000000050800720c */ /* 0x040fe40003fc6270 */
[C---:B------:R-:W-:Y:S02]  /*24b0*/  ISETP.GE.AND P2, PT, R8.reuse, R7, PT ;  /* 0x000000070800720c */ /* 0x040fe40003f46270 */
[C---:B------:R-:W-:Y:S01]  /*24c0*/  ISETP.GE.AND P3, PT, R8.reuse, R4, PT ;  /* 0x000000040800720c */ /* 0x040fe20003f66270 */
[----:B------:R-:W-:Y:S01]  /*24d0*/  HMMA.16816.F32.BF16 R32, R12, R24, R108 ;  /* 0x000000180c20723c */ /* 0x000fe2000004186c */
[----:B------:R-:W-:Y:S01]  /*24e0*/  ISETP.GE.AND P4, PT, R8, R6, PT ;  /* 0x000000060800720c */ /* 0x000fe20003f86270 */
[----:B------:R-:W-:Y:S01]  /*24f0*/  VIADD R8, R2, 0x29 ;  /* 0x0000002902087836 */ /* 0x000fe20000000000 */
[----:B------:R-:W-:-:S02]  /*2500*/  FSEL R156, R47, -INF , !P2 ;  /* 0xff8000002f9c7808 */ /* 0x000fc40005000000 */
[----:B------:R-:W-:Y:S02]  /*2510*/  FSEL R154, R89, -INF , !P3 ;  /* 0xff800000599a7808 */ /* 0x000fe40005800000 */
[-C--:B------:R-:W-:Y:S02]  /*2520*/  ISETP.GE.AND P2, PT, R9, R4.reuse, PT ;  /* 0x000000040900720c */ /* 0x080fe40003f46270 */
[----:B------:R-:W-:Y:S02]  /*2530*/  ISETP.GE.AND P3, PT, R8, R4, PT ;  /* 0x000000040800720c */ /* 0x000fe40003f66270 */
[----:B------:R-:W-:Y:S02]  /*2540*/  FSEL R147, R76, -INF , !P2 ;  /* 0xff8000004c937808 */ /* 0x000fe40005000000 */
[----:B------:R-:W-:Y:S02]  /*2550*/  FSEL R148, R77, -INF , !P3 ;  /* 0xff8000004d947808 */ /* 0x000fe40005800000 */
[----:B------:R-:W-:-:S02]  /*2560*/  FSEL R149, R90, -INF , !P0 ;  /* 0xff8000005a957808 */ /* 0x000fc40004000000 */
[----:B------:R-:W-:Y:S02]  /*2570*/  FSEL R157, R46, -INF , !P5 ;  /* 0xff8000002e9d7808 */ /* 0x000fe40006800000 */
[----:B------:R-:W-:Y:S02]  /*2580*/  FSEL R155, R88, -INF , !P1 ;  /* 0xff800000589b7808 */ /* 0x000fe40004800000 */
[C---:B------:R-:W-:Y:S02]  /*2590*/  ISETP.GE.AND P2, PT, R8.reuse, R5, PT ;  /* 0x000000050800720c */ /* 0x040fe40003f46270 */
[C---:B------:R-:W-:Y:S02]  /*25a0*/  ISETP.GE.AND P3, PT, R8.reuse, R7, PT ;  /* 0x000000070800720c */ /* 0x040fe40003f66270 */
[----:B------:R-:W-:Y:S01]  /*25b0*/  ISETP.GE.AND P0, PT, R8, R6, PT ;  /* 0x000000060800720c */ /* 0x000fe20003f06270 */
[----:B------:R-:W-:Y:S01]  /*25c0*/  VIADD R8, R2, 0x30 ;  /* 0x0000003002087836 */ /* 0x000fe20000000000 */
[----:B------:R-:W-:-:S02]  /*25d0*/  ISETP.GE.AND P5, PT, R9, R5, PT ;  /* 0x000000050900720c */ /* 0x000fc40003fa6270 */
[----:B------:R-:W-:Y:S02]  /*25e0*/  ISETP.GE.AND P1, PT, R9, R6, PT ;  /* 0x000000060900720c */ /* 0x000fe40003f26270 */
[----:B------:R-:W-:Y:S02]  /*25f0*/  FSEL R130, R91, -INF , !P4 ;  /* 0xff8000005b827808 */ /* 0x000fe40006000000 */
[----:B------:R-:W-:Y:S02]  /*2600*/  FSEL R129, R16, -INF , !P5 ;  /* 0xff80000010817808 */ /* 0x000fe40006800000 */
[----:B------:R-:W-:Y:S02]  /*2610*/  FSEL R128, R17, -INF , !P2 ;  /* 0xff80000011807808 */ /* 0x000fe40005000000 */
[----:B------:R-:W-:Y:S02]  /*2620*/  FSEL R131, R78, -INF , !P1 ;  /* 0xff8000004e837808 */ /* 0x000fe40004800000 */
[----:B------:R-:W-:-:S02]  /*2630*/  FSEL R153, R45, -INF , !P6 ;  /* 0xff8000002d997808 */ /* 0x000fc40007000000 */
[C---:B------:R-:W-:Y:S01]  /*2640*/  ISETP.GE.AND P5, PT, R8.reuse, R5, PT ;  /* 0x000000050800720c */ /* 0x040fe20003fa6270 */
[C---:B------:R-:W-:Y:S01]  /*2650*/  HMMA.16816.F32.BF16 R44, R12.reuse, R28, R116 ;  /* 0x0000001c0c2c723c */ /* 0x040fe20000041874 */
[CC--:B------:R-:W-:Y:S02]  /*2660*/  ISETP.GE.AND P4, PT, R8.reuse, R7.reuse, PT ;  /* 0x000000070800720c */ /* 0x0c0fe40003f86270 */
[C---:B------:R-:W-:Y:S02]  /*2670*/  ISETP.GE.AND P2, PT, R8.reuse, R4, PT ;  /* 0x000000040800720c */ /* 0x040fe40003f46270 */
[----:B------:R-:W-:Y:S01]  /*2680*/  ISETP.GE.AND P1, PT, R8, R6, PT ;  /* 0x000000060800720c */ /* 0x000fe20003f26270 */
[C---:B------:R-:W-:Y:S01]  /*2690*/  VIADD R8, R2.reuse, 0x31 ;  /* 0x0000003102087836 */ /* 0x040fe20000000000 */
[----:B------:R-:W-:Y:S01]  /*26a0*/  ISETP.GE.AND P6, PT, R9, R7, PT ;  /* 0x000000070900720c */ /* 0x000fe20003fc6270 */
[----:B------:R-:W-:Y:S01]  /*26b0*/  VIADD R9, R2, 0x38 ;  /* 0x0000003802097836 */ /* 0x000fe20000000000 */
[----:B------:R-:W-:Y:S01]  /*26c0*/  FSEL R124, R79, -INF , !P0 ;  /* 0xff8000004f7c7808 */ /* 0x000fe20004000000 */
[----:B------:R-:W-:Y:S01]  /*26d0*/  HMMA.16816.F32.BF16 R28, R12, R26, R104 ;  /* 0x0000001a0c1c723c */ /* 0x000fe20000041868 */
[----:B------:R-:W-:-:S02]  /*26e0*/  FSEL R126, R18, -INF , !P6 ;  /* 0xff800000127e7808 */ /* 0x000fc40007000000 */
[----:B------:R-:W-:Y:S02]  /*26f0*/  FSEL R125, R19, -INF , !P3 ;  /* 0xff800000137d7808 */ /* 0x000fe40005800000 */
[----:B------:R-:W-:Y:S02]  /*2700*/  FSEL R170, R20, -INF , !P5 ;  /* 0xff80000014aa7808 */ /* 0x000fe40006800000 */
[C---:B------:R-:W-:Y:S02]  /*2710*/  ISETP.GE.AND P6, PT, R8.reuse, R5, PT ;  /* 0x000000050800720c */ /* 0x040fe40003fc6270 */
[C---:B------:R-:W-:Y:S02]  /*2720*/  ISETP.GE.AND P0, PT, R8.reuse, R7, PT ;  /* 0x000000070800720c */ /* 0x040fe40003f06270 */
[C---:B------:R-:W-:Y:S02]  /*2730*/  ISETP.GE.AND P3, PT, R8.reuse, R4, PT ;  /* 0x000000040800720c */ /* 0x040fe40003f66270 */
[----:B------:R-:W-:Y:S01]  /*2740*/  ISETP.GE.AND P5, PT, R8, R6, PT ;  /* 0x000000060800720c */ /* 0x000fe20003fa6270 */
[C---:B------:R-:W-:Y:S01]  /*2750*/  VIADD R8, R2.reuse, 0x39 ;  /* 0x0000003902087836 */ /* 0x040fe20000000000 */
[----:B------:R-:W-:Y:S01]  /*2760*/  FSEL R163, R21, -INF , !P6 ;  /* 0xff80000015a37808 */ /* 0x000fe20007000000 */
[----:B------:R-:W-:Y:S01]  /*2770*/  VIADD R21, R2, 0x41 ;  /* 0x0000004102157836 */ /* 0x000fe20000000000 */
[----:B------:R-:W-:-:S02]  /*2780*/  FSEL R164, R93, -INF , !P3 ;  /* 0xff8000005da47808 */ /* 0x000fc40005800000 */
[----:B------:R-:W-:Y:S01]  /*2790*/  FSEL R167, R22, -INF , !P4 ;  /* 0xff80000016a77808 */ /* 0x000fe20006000000 */
[C---:B------:R-:W-:Y:S01]  /*27a0*/  VIADD R22, R2.reuse, 0x48 ;  /* 0x0000004802167836 */ /* 0x040fe20000000000 */
[----:B------:R-:W-:Y:S01]  /*27b0*/  FSEL R166, R23, -INF , !P0 ;  /* 0xff80000017a67808 */ /* 0x000fe20004000000 */
[----:B------:R-:W-:Y:S01]  /*27c0*/  VIADD R23, R2, 0x49 ;  /* 0x0000004902177836 */ /* 0x000fe20000000000 */
[CC--:B------:R-:W-:Y:S02]  /*27d0*/  ISETP.GE.AND P6, PT, R9.reuse, R4.reuse, PT ;  /* 0x000000040900720c */ /* 0x0c0fe40003fc6270 */
[----:B------:R-:W-:Y:S02]  /*27e0*/  ISETP.GE.AND P3, PT, R8, R4, PT ;  /* 0x000000040800720c */ /* 0x000fe40003f66270 */
[----:B------:R-:W-:Y:S02]  /*27f0*/  ISETP.GE.AND P0, PT, R9, R5, PT ;  /* 0x000000050900720c */ /* 0x000fe40003f06270 */
[----:B------:R-:W-:-:S02]  /*2800*/  FSEL R151, R84, -INF , !P6 ;  /* 0xff80000054977808 */ /* 0x000fc40007000000 */
[----:B------:R-:W-:Y:S02]  /*2810*/  FSEL R158, R85, -INF , !P3 ;  /* 0xff800000559e7808 */ /* 0x000fe40005800000 */
[----:B------:R-:W-:Y:S02]  /*2820*/  FSEL R168, R94, -INF , !P1 ;  /* 0xff8000005ea87808 */ /* 0x000fe40004800000 */
[C---:B------:R-:W-:Y:S02]  /*2830*/  ISETP.GE.AND P6, PT, R8.reuse, R5, PT ;  /* 0x000000050800720c */ /* 0x040fe40003fc6270 */
[C---:B------:R-:W-:Y:S02]  /*2840*/  ISETP.GE.AND P3, PT, R8.reuse, R7, PT ;  /* 0x000000070800720c */ /* 0x040fe40003f66270 */
[----:B------:R-:W-:Y:S01]  /*2850*/  ISETP.GE.AND P1, PT, R8, R6, PT ;  /* 0x000000060800720c */ /* 0x000fe20003f26270 */
[----:B------:R-:W-:Y:S01]  /*2860*/  VIADD R8, R2, 0x40 ;  /* 0x0000004002087836 */ /* 0x000fe20000000000 */
[----:B------:R-:W-:-:S02]  /*2870*/  FSEL R150, R52, -INF , !P0 ;  /* 0xff80000034967808 */ /* 0x000fc40004000000 */
[----:B------:R-:W-:Y:S02]  /*2880*/  ISETP.GE.AND P0, PT, R22, R4, PT ;  /* 0x000000041600720c */ /* 0x000fe40003f06270 */
[----:B------:R-:W-:Y:S02]  /*2890*/  FSEL R165, R92, -INF , !P2 ;  /* 0xff8000005ca57808 */ /* 0x000fe40005000000 */
[----:B------:R-:W-:Y:S02]  /*28a0*/  FSEL R183, R96, -INF , !P0 ;  /* 0xff80000060b77808 */ /* 0x000fe40004000000 */
[----:B------:R-:W-:Y:S02]  /*28b0*/  ISETP.GE.AND P0, PT, R8, R6, PT ;  /* 0x000000060800720c */ /* 0x000fe40003f06270 */
[----:B------:R-:W-:Y:S02]  /*28c0*/  FSEL R176, R87, -INF , !P1 ;  /* 0xff80000057b07808 */ /* 0x000fe40004800000 */
[----:B------:R-:W-:-:S02]  /*28d0*/  FSEL R182, R102, -INF , !P0 ;  /* 0xff80000066b67808 */ /* 0x000fc40004000000 */
[-C--:B------:R-:W-:Y:S02]  /*28e0*/  ISETP.GE.AND P0, PT, R22, R6.reuse, PT ;  /* 0x000000061600720c */ /* 0x080fe40003f06270 */
[----:B------:R-:W-:Y:S02]  /*28f0*/  ISETP.GE.AND P2, PT, R9, R6, PT ;  /* 0x000000060900720c */ /* 0x000fe40003f46270 */
[----:B------:R-:W-:Y:S02]  /*2900*/  ISETP.GE.AND P1, PT, R8, R4, PT ;  /* 0x000000040800720c */ /* 0x000fe40003f26270 */
[----:B------:R-:W-:Y:S02]  /*2910*/  FSEL R196, R98, -INF , !P0 ;  /* 0xff80000062c47808 */ /* 0x000fe40004000000 */
[----:B------:R-:W-:Y:S02]  /*2920*/  FSEL R171, R86, -INF , !P2 ;  /* 0xff80000056ab7808 */ /* 0x000fe40005000000 */
[----:B------:R-:W-:-:S02]  /*2930*/  FSEL R185, R100, -INF , !P1 ;  /* 0xff80000064b97808 */ /* 0x000fc40004800000 */
[----:B------:R-:W-:Y:S02]  /*2940*/  ISETP.NE.AND P0, PT, R249, 0x1, PT ;  /* 0x00000001f900780c */ /* 0x000fe40003f05270 */
[-C--:B------:R-:W-:Y:S02]  /*2950*/  ISETP.GE.AND P2, PT, R21, R4.reuse, PT ;  /* 0x000000041500720c */ /* 0x080fe40003f46270 */
[----:B------:R-:W-:Y:S02]  /*2960*/  ISETP.GE.AND P1, PT, R23, R4, PT ;  /* 0x000000041700720c */ /* 0x000fe40003f26270 */
[----:B------:R-:W-:Y:S02]  /*2970*/  FSEL R159, R95, -INF , !P5 ;  /* 0xff8000005f9f7808 */ /* 0x000fe40006800000 */
[----:B------:R-:W-:Y:S02]  /*2980*/  FSEL R184, R101, -INF , !P2 ;  /* 0xff80000065b87808 */ /* 0x000fe40005000000 */
[----:B------:R-:W-:-:S02]  /*2990*/  FSEL R187, R97, -INF , !P1 ;  /* 0xff80000061bb7808 */ /* 0x000fc40004800000 */
[C---:B------:R-:W-:Y:S02]  /*29a0*/  ISETP.GE.AND P5, PT, R8.reuse, R5, PT ;  /* 0x000000050800720c */ /* 0x040fe40003fa6270 */
[----:B------:R-:W-:Y:S02]  /*29b0*/  ISETP.GE.AND P2, PT, R8, R7, PT ;  /* 0x000000070800720c */ /* 0x000fe40003f46270 */
[-C--:B------:R-:W-:Y:S02]  /*29c0*/  ISETP.GE.AND P1, PT, R21, R6.reuse, PT ;  /* 0x000000061500720c */ /* 0x080fe40003f26270 */
[----:B------:R-:W-:Y:S02]  /*29d0*/  FMNMX.FTZ R8, R80, R81, !PT ;  /* 0x0000005150087209 */ /* 0x000fe40007810000 */
[----:B------:R-:W-:Y:S02]  /*29e0*/  FSEL R186, R103, -INF , !P1 ;  /* 0xff80000067ba7808 */ /* 0x000fe40004800000 */
[----:B------:R-:W-:-:S02]  /*29f0*/  ISETP.GE.AND P1, PT, R23, R6, PT ;  /* 0x000000061700720c */ /* 0x000fc40003f26270 */
[----:B------:R-:W-:Y:S02]  /*2a00*/  FMNMX.FTZ R8, R56, R8, !PT ;  /* 0x0000000838087209 */ /* 0x000fe40007810000 */
[----:B------:R-:W-:Y:S02]  /*2a10*/  ISETP.GE.AND P4, PT, R9, R7, PT ;  /* 0x000000070900720c */ /* 0x000fe40003f86270 */
[----:B------:R-:W-:Y:S02]  /*2a20*/  FSEL R197, R99, -INF , !P1 ;  /* 0xff80000063c57808 */ /* 0x000fe40004800000 */
[----:B------:R-:W-:Y:S01]  /*2a30*/  FMNMX.FTZ R20, R60, R8, !PT ;  /* 0x000000083c147209 */ /* 0x000fe20007810000 */
[----:B------:R-:W-:Y:S08]  /*2a40*/  @!P0 BRA `(.L_x_1) ;  /* 0x00000000008c8947 */ /* 0x000ff00003800000 */
[----:B------:R-:W2:Y:S01]  /*2a50*/  LDL.64 R250, [R1+0x50] ;  /* 0x0000500001fa7983 */ /* 0x000ea20000100a00 */
[----:B------:R-:W-:-:S04]  /*2a60*/  VIADD R8, R249, 0xfffffffe ;  /* 0xfffffffef9087836 */ /* 0x000fc80000000000 */
[----:B------:R-:W-:Y:S01]  /*2a70*/  IMAD R10, R8, UR12, RZ ;  /* 0x0000000c080a7c24 */ /* 0x000fe2000f8e02ff */
[----:B------:R-:W-:-:S05]  /*2a80*/  SHF.R.S32.HI R11, RZ, 0x1f, R8 ;  /* 0x0000001fff0b7819 */ /* 0x000fca0000011408 */
[----:B------:R-:W-:Y:S02]  /*2a90*/  IMAD R10, R11, UR13, R10 ;  /* 0x0000000d0b0a7c24 */ /* 0x000fe4000f8e020a */
[----:B--2---:R-:W-:-:S04]  /*2aa0*/  IMAD.WIDE.U32 R8, R8, UR13, R250 ;  /* 0x0000000d08087c25 */ /* 0x004fc8000f8e00fa */
[----:B------:R-:W-:Y:S01]  /*2ab0*/  IMAD.IADD R10, R9, 0x1, R10 ;  /* 0x00000001090a7824 */ /* 0x000fe200078e020a */
[----:B------:R-:W-:-:S04]  /*2ac0*/  LEA R18, P1, R8, UR10, 0x1 ;  /* 0x0000000a08127c11 */ /* 0x000fc8000f8208ff */
[----:B------:R-:W-:Y:S02]  /*2ad0*/  LEA.HI.X R19, R8, UR11, R10, 0x1, P1 ;  /* 0x0000000b08137c11 */ /* 0x000fe400088f0c0a */
[----:B------:R-:W-:-:S03]  /*2ae0*/  IADD3 R8, P1, R18, UR16, RZ ;  /* 0x0000001012087c10 */ /* 0x000fc6000ff3e0ff */
[----:B------:R-:W-:Y:S01]  /*2af0*/  @!PT LDS RZ, [RZ] ;  /* 0x00000000fffff984 */ /* 0x000fe20000000800 */
[----:B------:R-:W-:Y:S01]  /*2b00*/  @!PT LDS RZ, [RZ] ;  /* 0x00000000fffff984 */ /* 0x000fe20000000800 */
[----:B------:R-:W-:Y:S01]  /*2b10*/  @!PT LDS RZ, [RZ] ;  /* 0x00000000fffff984 */ /* 0x000fe20000000800 */
[----:B------:R-:W-:Y:S01]  /*2b20*/  LDGSTS.E.BYPASS.LTC128B.128 [R242+0x4000], desc[UR14][R18.64] ;  /* 0x0400000012f27fae */ /* 0x000fe2000b901d4e */
[----:B------:R-:W-:Y:S02]  /*2b30*/  IADD3.X R9, R19, UR17, RZ, P1, !PT ;  /* 0x0000001113097c10 */ /* 0x000fe40008ffe4ff */
[----:B------:R-:W-:-:S03]  /*2b40*/  IADD3 R16, P1, R8, UR16, RZ ;  /* 0x0000001008107c10 */ /* 0x000fc6000ff3e0ff */
[----:B------:R1:W-:Y:S01]  /*2b50*/  LDGSTS.E.BYPASS.LTC128B.128 [R242+0x4800], desc[UR14][R8.64] ;  /* 0x0480000008f27fae */ /* 0x0003e2000b901d4e */
        /* <DEDUP_REMOVED lines=9> */
[----:B------:R-:W-:-:S05]  /*2bf0*/  IADD3.X R11, R13, UR17, RZ, P1, !PT ;  /* 0x000000110d0b7c10 */ /* 0x000fca0008ffe4ff */
[----:B------:R3:W-:Y:S01]  /*2c00*/  LDGSTS.E.BYPASS.LTC128B.128 [R242+0x6800], desc[UR14][R10.64] ;  /* 0x068000000af27fae */ /* 0x0007e2000b901d4e */
[----:B-1----:R-:W-:-:S04]  /*2c10*/  IADD3 R8, P1, R10, UR16, RZ ;  /* 0x000000100a087c10 */ /* 0x002fc8000ff3e0ff */
[----:B------:R-:W-:Y:S02]  /*2c20*/  IADD3.X R9, R11, UR17, RZ, P1, !PT ;  /* 0x000000110b097c10 */ /* 0x000fe40008ffe4ff */
[----:B--2---:R-:W-:-:S03]  /*2c30*/  IADD3 R16, P1, R8, UR16, RZ ;  /* 0x0000001008107c10 */ /* 0x004fc6000ff3e0ff */
[----:B------:R3:W-:Y:S01]  /*2c40*/  LDGSTS.E.BYPASS.LTC128B.128 [R242+0x7000], desc[UR14][R8.64] ;  /* 0x0700000008f27fae */ /* 0x0007e2000b901d4e */
[----:B------:R-:W-:-:S05]  /*2c50*/  IADD3.X R17, R9, UR17, RZ, P1, !PT ;  /* 0x0000001109117c10 */ /* 0x000fca0008ffe4ff */
[----:B------:R3:W-:Y:S04]  /*2c60*/  LDGSTS.E.BYPASS.LTC128B.128 [R242+0x7800], desc[UR14][R16.64] ;  /* 0x0780000010f27fae */ /* 0x0007e8000b901d4e */
[----:B------:R-:W0:Y:S02]  /*2c70*/  LDGDEPBAR ;  /* 0x00000000000079af */ /* 0x000e240000000000 */
.L_x_1:
[----:B------:R-:W2:Y:S01]  /*2c80*/  LDL.LU R26, [R1+0xc] ;  /* 0x00000c00011a7983 */ /* 0x000ea20000300800 */
[----:B---3--:R-:W-:Y:S01]  /*2c90*/  FMNMX.FTZ R8, R57, R20, !PT ;  /* 0x0000001439087209 */ /* 0x008fe20007810000 */
[C---:B------:R-:W-:Y:S01]  /*2ca0*/  VIADD R10, R2.reuse, 0x50 ;  /* 0x00000050020a7836 */ /* 0x040fe20000000000 */
[C---:B------:R-:W-:Y:S01]  /*2cb0*/  IADD3 R11, R2.reuse, 0x51, RZ ;  /* 0x00000051020b7810 */ /* 0x040fe20007ffe0ff */
[----:B------:R-:W-:Y:S01]  /*2cc0*/  VIADD R12, R2, 0x58 ;  /* 0x00000058020c7836 */ /* 0x000fe20000000000 */
[----:B------:R-:W-:Y:S01]  /*2cd0*/  FMNMX.FTZ R8, R140, R8, !PT ;  /* 0x000000088c087209 */ /* 0x000fe20007810000 */
[C---:B------:R-:W-:Y:S01]  /*2ce0*/  VIADD R14, R2.reuse, 0x59 ;  /* 0x00000059020e7836 */ /* 0x040fe20000000000 */
[C---:B------:R-:W-:Y:S01]  /*2cf0*/  IADD3 R13, R2.reuse, 0x60, RZ ;  /* 0x00000060020d7810 */ /* 0x040fe20007ffe0ff */
[C---:B------:R-:W-:Y:S01]  /*2d00*/  VIADD R15, R2.reuse, 0x61 ;  /* 0x00000061020f7836 */ /* 0x040fe20000000000 */
[----:B------:R-:W-:Y:S01]  /*2d10*/  FMNMX.FTZ R8, R137, R8, !PT ;  /* 0x0000000889087209 */ /* 0x000fe20007810000 */
[C---:B------:R-:W-:Y:S01]  /*2d20*/  VIADD R17, R2.reuse, 0x68 ;  /* 0x0000006802117836 */ /* 0x040fe20000000000 */
[C---:B------:R-:W-:Y:S01]  /*2d30*/  IADD3 R16, R2.reuse, 0x69, RZ ;  /* 0x0000006902107810 */ /* 0x040fe20007ffe0ff */
[----:B------:R-:W-:Y:S01]  /*2d40*/  VIADD R18, R2, 0x70 ;  /* 0x0000007002127836 */ /* 0x000fe20000000000 */
[----:B------:R-:W-:Y:S01]  /*2d50*/  FMNMX.FTZ R8, R138, R8, !PT ;  /* 0x000000088a087209 */ /* 0x000fe20007810000 */
[C---:B------:R-:W-:Y:S01]  /*2d60*/  VIADD R19, R2.reuse, 0x71 ;  /* 0x0000007102137836 */ /* 0x040fe20000000000 */
[C---:B------:R-:W-:Y:S01]  /*2d70*/  IADD3 R20, R2.reuse, 0x78, RZ ;  /* 0x0000007802147810 */ /* 0x040fe20007ffe0ff */
[----:B------:R-:W-:Y:S01]  /*2d80*/  VIADD R24, R2, 0x79 ;  /* 0x0000007902187836 */ /* 0x000fe20000000000 */
[----:B------:R-:W-:Y:S01]  /*2d90*/  FMNMX.FTZ R2, R162, R8, !PT ;  /* 0x00000008a2027209 */ /* 0x000fe20007810000 */
[----:B------:R-:W-:Y:S01]  /*2da0*/  IMAD.MOV.U32 R25, RZ, RZ, R252 ;  /* 0x000000ffff197224 */ /* 0x000fe200078e00fc */
[----:B------:R-:W-:Y:S01]  /*2db0*/  FSEL R119, R53, -INF , !P6 ;  /* 0xff80000035777808 */ /* 0x000fe20007000000 */
[----:B------:R-:W-:Y:S01]  /*2dc0*/  ULDC UR4, c[0x0][0x2ec] ;  /* 0x0000bb0000047ab9 */ /* 0x000fe20000000800 */
[----:B------:R-:W-:Y:S01]  /*2dd0*/  FMNMX.FTZ R8, R153, R2, !PT ;  /* 0x0000000299087209 */ /* 0x000fe20007810000 */
[----:B------:R-:W-:Y:S01]  /*2de0*/  STL [R1+0x94], R234 ;  /* 0x000094ea01007387 */ /* 0x000fe20000100800 */
[----:B------:R-:W-:-:S02]  /*2df0*/  FMNMX.FTZ R2, R82, R83, !PT ;  /* 0x0000005352027209 */ /* 0x000fc40007810000 */
[----:B------:R-:W-:Y:S01]  /*2e00*/  FMNMX.FTZ R8, R129, R8, !PT ;  /* 0x0000000881087209 */ /* 0x000fe20007810000 */
[----:B------:R-:W-:Y:S01]  /*2e10*/  STL [R1+0x90], R242 ;  /* 0x000090f201007387 */ /* 0x000fe20000100800 */
[----:B------:R-:W-:Y:S02]  /*2e20*/  FMNMX.FTZ R2, R120, R2, !PT ;  /* 0x0000000278027209 */ /* 0x000fe40007810000 */
[----:B------:R-:W-:Y:S01]  /*2e30*/  FMNMX.FTZ R8, R128, R8, !PT ;  /* 0x0000000880087209 */ /* 0x000fe20007810000 */
[----:B------:R-:W-:Y:S01]  /*2e40*/  STL [R1+0x8c], R233 ;  /* 0x00008ce901007387 */ /* 0x000fe20000100800 */
[----:B------:R-:W-:Y:S02]  /*2e50*/  FMNMX.FTZ R2, R121, R2, !PT ;  /* 0x0000000279027209 */ /* 0x000fe40007810000 */
        /* <DEDUP_REMOVED lines=9> */
[----:B------:R-:W-:Y:S01]  /*2ef0*/  ISETP.GE.AND P1, PT, R21, R5, PT ;  /* 0x000000051500720c */ /* 0x000fe20003f26270 */
[----:B------:R-:W-:Y:S01]  /*2f00*/  STL [R1+0x7c], R229 ;  /* 0x00007ce501007387 */ /* 0x000fe20000100800 */
[----:B------:R-:W-:-:S02]  /*2f10*/  FMNMX.FTZ R2, R63, R2, !PT ;  /* 0x000000023f027209 */ /* 0x000fc40007810000 */
[----:B------:R-:W-:Y:S01]  /*2f20*/  FSEL R180, R68, -INF , !P5 ;  /* 0xff80000044b47808 */ /* 0x000fe20006800000 */
[----:B------:R-:W-:Y:S01]  /*2f30*/  STL [R1+0x78], R228 ;  /* 0x000078e401007387 */ /* 0x000fe20000100800 */
[----:B------:R-:W-:Y:S02]  /*2f40*/  FMNMX.FTZ R2, R155, R2, !PT ;  /* 0x000000029b027209 */ /* 0x000fe40007810000 */
[----:B------:R-:W-:Y:S01]  /*2f50*/  FMNMX.FTZ R8, R119, R8, !PT ;  /* 0x0000000877087209 */ /* 0x000fe20007810000 */
[----:B------:R-:W-:Y:S01]  /*2f60*/  STL [R1+0x74], R227 ;  /* 0x000074e301007387 */ /* 0x000fe20000100800 */
[----:B------:R-:W-:Y:S02]  /*2f70*/  FSEL R179, R69, -INF , !P1 ;  /* 0xff80000045b37808 */ /* 0x000fe40004800000 */
[----:B------:R-:W-:Y:S02]  /*2f80*/  FMNMX.FTZ R2, R154, R2, !PT ;  /* 0x000000029a027209 */ /* 0x000fe40007810000 */
[----:B------:R-:W-:-:S02]  /*2f90*/  ISETP.GE.AND P5, PT, R22, R5, PT ;  /* 0x000000051600720c */ /* 0x000fc40003fa6270 */
[-C--:B------:R-:W-:Y:S02]  /*2fa0*/  ISETP.GE.AND P1, PT, R23, R5.reuse, PT ;  /* 0x000000051700720c */ /* 0x080fe40003f26270 */
[----:B------:R-:W-:Y:S02]  /*2fb0*/  FMNMX.FTZ R9, R180, R8, !PT ;  /* 0x00000008b4097209 */ /* 0x000fe40007810000 */
[----:B------:R-:W-:Y:S02]  /*2fc0*/  FMNMX.FTZ R2, R147, R2, !PT ;  /* 0x0000000293027209 */ /* 0x000fe40007810000 */
[----:B------:R-:W-:Y:S02]  /*2fd0*/  FSEL R178, R64, -INF , !P5 ;  /* 0xff80000040b27808 */ /* 0x000fe40006800000 */
[----:B------:R-:W-:Y:S02]  /*2fe0*/  FSEL R177, R65, -INF , !P1 ;  /* 0xff80000041b17808 */ /* 0x000fe40004800000 */
[----:B------:R-:W-:-:S02]  /*2ff0*/  ISETP.GE.AND P5, PT, R10, R5, PT ;  /* 0x000000050a00720c */ /* 0x000fc40003fa6270 */
[----:B------:R-:W-:Y:S02]  /*3000*/  ISETP.GE.AND P1, PT, R11, R5, PT ;  /* 0x000000050b00720c */ /* 0x000fe40003f26270 */
        /* <DEDUP_REMOVED lines=10> */
[----:B------:R-:W-:-:S02]  /*30b0*/  FMNMX.FTZ R9, R177, R9, !PT ;  /* 0x00000009b1097209 */ /* 0x000fc40007810000 */
[-C--:B------:R-:W-:Y:S02]  /*30c0*/  ISETP.GE.AND P6, PT, R10, R4.reuse, PT ;  /* 0x000000040a00720c */ /* 0x080fe40003fc6270 */
[-C--:B------:R-:W-:Y:S02]  /*30d0*/  ISETP.GE.AND P5, PT, R11, R4.reuse, PT ;  /* 0x000000040b00720c */ /* 0x080fe40003fa6270 */
[----:B------:R-:W-:Y:S02]  /*30e0*/  ISETP.GE.AND P1, PT, R12, R4, PT ;  /* 0x000000040c00720c */ /* 0x000fe40003f26270 */
[----:B------:R-:W-:Y:S02]  /*30f0*/  FMNMX.FTZ R2, R164, R2, !PT ;  /* 0x00000002a4027209 */ /* 0x000fe40007810000 */
[----:B------:R-:W-:Y:S02]  /*3100*/  FMNMX.FTZ R9, R205, R9, !PT ;  /* 0x00000009cd097209 */ /* 0x000fe40007810000 */
[----:B------:R-:W-:-:S02]  /*3110*/  FSEL R221, R208, -INF , !P6 ;  /* 0xff800000d0dd7808 */ /* 0x000fc40007000000 */
[----:B------:R-:W-:Y:S02]  /*3120*/  FSEL R206, R209, -INF , !P5 ;  /* 0xff800000d1ce7808 */ /* 0x000fe40006800000 */
[----:B------:R-:W-:Y:S02]  /*3130*/  FSEL R200, R200, -INF , !P1 ;  /* 0xff800000c8c87808 */ /* 0x000fe40004800000 */
[----:B------:R-:W-:Y:S02]  /*3140*/  FMNMX.FTZ R2, R151, R2, !PT ;  /* 0x0000000297027209 */ /* 0x000fe40007810000 */
[----:B------:R-:W-:Y:S02]  /*3150*/  ISETP.GE.AND P6, PT, R14, R4, PT ;  /* 0x000000040e00720c */ /* 0x000fe40003fc6270 */
[-C--:B------:R-:W-:Y:S02]  /*3160*/  ISETP.GE.AND P5, PT, R13, R5.reuse, PT ;  /* 0x000000050d00720c */ /* 0x080fe40003fa6270 */
[----:B------:R-:W-:-:S02]  /*3170*/  ISETP.GE.AND P1, PT, R15, R5, PT ;  /* 0x000000050f00720c */ /* 0x000fc40003f26270 */
[----:B------:R-:W-:Y:S02]  /*3180*/  FMNMX.FTZ R9, R204, R9, !PT ;  /* 0x00000009cc097209 */ /* 0x000fe40007810000 */
[----:B------:R-:W-:Y:S02]  /*3190*/  FMNMX.FTZ R2, R158, R2, !PT ;  /* 0x000000029e027209 */ /* 0x000fe40007810000 */
[----:B------:R-:W-:Y:S02]  /*31a0*/  FSEL R201, R201, -INF , !P6 ;  /* 0xff800000c9c97808 */ /* 0x000fe40007000000 */
[----:B------:R-:W-:Y:S02]  /*31b0*/  FSEL R248, R44, -INF , !P5 ;  /* 0xff8000002cf87808 */ /* 0x000fe40006800000 */
[----:B------:R-:W-:Y:S02]  /*31c0*/  FSEL R247, R45, -INF , !P1 ;  /* 0xff8000002df77808 */ /* 0x000fe40004800000 */
[----:B------:R-:W-:-:S02]  /*31d0*/  ISETP.GE.AND P6, PT, R17, R5, PT ;  /* 0x000000051100720c */ /* 0x000fc40003fc6270 */
[-C--:B------:R-:W-:Y:S02]  /*31e0*/  ISETP.GE.AND P5, PT, R16, R5.reuse, PT ;  /* 0x000000051000720c */ /* 0x080fe40003fa6270 */
[----:B------:R-:W-:Y:S02]  /*31f0*/  ISETP.GE.AND P1, PT, R18, R5, PT ;  /* 0x000000051200720c */ /* 0x000fe40003f26270 */
[----:B------:R-:W-:Y:S02]  /*3200*/  FMNMX.FTZ R9, R199, R9, !PT ;  /* 0x00000009c7097209 */ /* 0x000fe40007810000 */
[----:B------:R-:W-:Y:S02]  /*3210*/  FMNMX.FTZ R8, R185, R2, !PT ;  /* 0x00000002b9087209 */ /* 0x000fe40007810000 */
[----:B------:R-:W-:Y:S02]  /*3220*/  FSEL R246, R36, -INF , !P6 ;  /* 0xff80000024f67808 */ /* 0x000fe40007000000 */
[----:B------:R-:W-:-:S02]  /*3230*/  FSEL R244, R37, -INF , !P5 ;  /* 0xff80000025f47808 */ /* 0x000fc40006800000 */
[----:B------:R-:W-:Y:S02]  /*3240*/  FSEL R241, R32, -INF , !P1 ;  /* 0xff80000020f17808 */ /* 0x000fe40004800000 */
[----:B------:R-:W-:Y:S02]  /*3250*/  FMNMX.FTZ R2, R123, R122, !PT ;  /* 0x0000007a7b027209 */ /* 0x000fe40007810000 */
[----:B------:R-:W-:Y:S02]  /*3260*/  FMNMX.FTZ R9, R198, R9, !PT ;  /* 0x00000009c6097209 */ /* 0x000fe40007810000 */
[-C--:B------:R-:W-:Y:S02]  /*3270*/  ISETP.GE.AND P6, PT, R19, R5.reuse, PT ;  /* 0x000000051300720c */ /* 0x080fe40003fc6270 */
[-C--:B------:R-:W-:Y:S02]  /*3280*/  ISETP.GE.AND P5, PT, R20, R5.reuse, PT ;  /* 0x000000051400720c */ /* 0x080fe40003fa6270 */
[----:B------:R-:W-:-:S02]  /*3290*/  ISETP.GE.AND P1, PT, R24, R5, PT ;  /* 0x000000051800720c */ /* 0x000fc40003f26270 */
[----:B------:R-:W-:Y:S02]  /*32a0*/  FMNMX.FTZ R5, R184, R8, !PT ;  /* 0x00000008b8057209 */ /* 0x000fe40007810000 */
[----:B------:R-:W-:Y:S02]  /*32b0*/  FMNMX.FTZ R2, R152, R2, !PT ;  /* 0x0000000298027209 */ /* 0x000fe40007810000 */
[----:B------:R-:W-:Y:S02]  /*32c0*/  FMNMX.FTZ R9, R248, R9, !PT ;  /* 0x00000009f8097209 */ /* 0x000fe40007810000 */
[----:B------:R-:W-:Y:S02]  /*32d0*/  FMNMX.FTZ R5, R183, R5, !PT ;  /* 0x00000005b7057209 */ /* 0x000fe40007810000 */
[----:B------:R-:W-:Y:S02]  /*32e0*/  FMNMX.FTZ R2, R135, R2, !PT ;  /* 0x0000000287027209 */ /* 0x000fe40007810000 */
[----:B------:R-:W-:-:S02]  /*32f0*/  FMNMX.FTZ R9, R247, R9, !PT ;  /* 0x00000009f7097209 */ /* 0x000fc40007810000 */
        /* <DEDUP_REMOVED lines=8> */
[----:B------:R-:W-:Y:S02]  /*3380*/  FSEL R240, R33, -INF , !P6 ;  /* 0xff80000021f07808 */ /* 0x000fe40007000000 */
[----:B------:R-:W-:Y:S02]  /*3390*/  FMNMX.FTZ R8, R241, R8, !PT ;  /* 0x00000008f1087209 */ /* 0x000fe40007810000 */
[----:B------:R-:W-:Y:S02]  /*33a0*/  ISETP.GE.AND P6, PT, R13, R4, PT ;  /* 0x000000040d00720c */ /* 0x000fe40003fc6270 */
[----:B------:R-:W-:-:S02]  /*33b0*/  FMNMX.FTZ R5, R200, R5, !PT ;  /* 0x00000005c8057209 */ /* 0x000fc40007810000 */
[----:B------:R-:W-:Y:S02]  /*33c0*/  FMNMX.FTZ R2, R133, R2, !PT ;  /* 0x0000000285027209 */ /* 0x000fe40007810000 */
[----:B------:R-:W-:Y:S02]  /*33d0*/  FSEL R235, R28, -INF , !P5 ;  /* 0xff8000001ceb7808 */ /* 0x000fe40006800000 */
[----:B------:R-:W-:Y:S02]  /*33e0*/  FMNMX.FTZ R8, R240, R8, !PT ;  /* 0x00000008f0087209 */ /* 0x000fe40007810000 */
[----:B------:R-:W-:Y:S02]  /*33f0*/  ISETP.GE.AND P5, PT, R15, R4, PT ;  /* 0x000000040f00720c */ /* 0x000fe40003fa6270 */
[----:B------:R-:W-:Y:S02]  /*3400*/  FSEL R238, R216, -INF , !P6 ;  /* 0xff800000d8ee7808 */ /* 0x000fe40007000000 */
        /* <DEDUP_REMOVED lines=8> */
[----:B------:R-:W-:Y:S02]  /*3490*/  FMNMX.FTZ R8, R223, R8, !PT ;  /* 0x00000008df087209 */ /* 0x000fe40007810000 */
[----:B------:R-:W-:Y:S02]  /*34a0*/  ISETP.GE.AND P5, PT, R16, R4, PT ;  /* 0x000000041000720c */ /* 0x000fe40003fa6270 */
[----:B------:R-:W-:Y:S01]  /*34b0*/  FSEL R236, R192, -INF , !P1 ;  /* 0xff800000c0ec7808 */ /* 0x000fe20004800000 */
[----:B------:R-:W1:Y:S01]  /*34c0*/  SHFL.BFLY PT, R9, R8, 0x2, 0x1f ;  /* 0x0c401f0008097f89 */ /* 0x000e6200000e0000 */
[----:B------:R-:W-:Y:S02]  /*34d0*/  FMNMX.FTZ R5, R237, R5, !PT ;  /* 0x00000005ed057209 */ /* 0x000fe40007810000 */
[----:B------:R-:W-:-:S02]  /*34e0*/  FMNMX.FTZ R2, R131, R2, !PT ;  /* 0x0000000283027209 */ /* 0x000fc40007810000 */
[----:B------:R-:W-:Y:S02]  /*34f0*/  ISETP.GE.AND P1, PT, R18, R4, PT ;  /* 0x000000041200720c */ /* 0x000fe40003f26270 */
[----:B------:R-:W-:Y:S02]  /*3500*/  FSEL R239, R193, -INF , !P5 ;  /* 0xff800000c1ef7808 */ /* 0x000fe40006800000 */
[----:B------:R-:W-:Y:S02]  /*3510*/  FMNMX.FTZ R5, R236, R5, !PT ;  /* 0x00000005ec057209 */ /* 0x000fe40007810000 */
[----:B------:R-:W-:Y:S02]  /*3520*/  FMNMX.FTZ R2, R124, R2, !PT ;  /* 0x000000027c027209 */ /* 0x000fe40007810000 */
[----:B------:R-:W-:Y:S02]  /*3530*/  ISETP.GE.AND P5, PT, R19, R4, PT ;  /* 0x000000041300720c */ /* 0x000fe40003fa6270 */
[----:B------:R-:W-:-:S02]  /*3540*/  FSEL R215, R188, -INF , !P1 ;  /* 0xff800000bcd77808 */ /* 0x000fc40004800000 */
[----:B------:R-:W-:Y:S02]  /*3550*/  FMNMX.FTZ R5, R239, R5, !PT ;  /* 0x00000005ef057209 */ /* 0x000fe40007810000 */
[----:B------:R-:W-:Y:S02]  /*3560*/  FMNMX.FTZ R2, R168, R2, !PT ;  /* 0x00000002a8027209 */ /* 0x000fe40007810000 */
[----:B------:R-:W-:Y:S02]  /*3570*/  ISETP.GE.AND P1, PT, R20, R4, PT ;  /* 0x000000041400720c */ /* 0x000fe40003f26270 */
[----:B------:R-:W-:Y:S02]  /*3580*/  FSEL R27, R189, -INF , !P5 ;  /* 0xff800000bd1b7808 */ /* 0x000fe40006800000 */
[----:B------:R-:W-:Y:S02]  /*3590*/  FMNMX.FTZ R5, R215, R5, !PT ;  /* 0x00000005d7057209 */ /* 0x000fe40007810000 */
[----:B------:R-:W-:Y:S01]  /*35a0*/  FMNMX.FTZ R2, R159, R2, !PT ;  /* 0x000000029f027209 */ /* 0x000fe20007810000 */
[----:B------:R-:W-:Y:S01]  /*35b0*/  STL [R1], R27 ;  /* 0x0000001b01007387 */ /* 0x000fe20000100800 */
[----:B------:R-:W-:-:S02]  /*35c0*/  ISETP.GE.AND P5, PT, R24, R4, PT ;  /* 0x000000041800720c */ /* 0x000fc40003fa6270 */
[----:B------:R-:W-:Y:S02]  /*35d0*/  FSEL R252, R172, -INF , !P1 ;  /* 0xff800000acfc7808 */ /* 0x000fe40004800000 */
[----:B------:R-:W-:Y:S02]  /*35e0*/  FMNMX.FTZ R5, R27, R5, !PT ;  /* 0x000000051b057209 */ /* 0x000fe40007810000 */
[----:B------:R-:W-:Y:S02]  /*35f0*/  FMNMX.FTZ R2, R171, R2, !PT ;  /* 0x00000002ab027209 */ /* 0x000fe40007810000 */
[----:B------:R-:W-:Y:S02]  /*3600*/  FSEL R251, R173, -INF , !P5 ;  /* 0xff800000adfb7808 */ /* 0x000fe40006800000 */
[----:B------:R-:W-:Y:S02]  /*3610*/  FMNMX.FTZ R5, R252, R5, !PT ;  /* 0x00000005fc057209 */ /* 0x000fe40007810000 */
[----:B------:R-:W-:-:S02]  /*3620*/  FMNMX.FTZ R4, R176, R2, !PT ;  /* 0x00000002b0047209 */ /* 0x000fc40007810000 */
[----:B------:R-:W-:Y:S02]  /*3630*/  FMNMX.FTZ R2, R251, R5, !PT ;  /* 0x00000005fb027209 */ /* 0x000fe40007810000 */
[----:B------:R-:W-:Y:S02]  /*3640*/  FMNMX.FTZ R4, R182, R4, !PT ;  /* 0x00000004b6047209 */ /* 0x000fe40007810000 */
[----:B-1----:R-:W-:Y:S02]  /*3650*/  FMNMX.FTZ R136, R8, R9, !PT ;  /* 0x0000000908887209 */ /* 0x002fe40007810000 */
[----:B------:R-:W1:Y:S01]  /*3660*/  SHFL.BFLY PT, R8, R2, 0x2, 0x1f ;  /* 0x0c401f0002087f89 */ /* 0x000e6200000e0000 */
[----:B------:R-:W-:Y:S02]  /*3670*/  FMNMX.FTZ R4, R186, R4, !PT ;  /* 0x00000004ba047209 */ /* 0x000fe40007810000 */
[----:B------:R-:W-:Y:S01]  /*3680*/  ISETP.GE.AND P1, PT, R10, R6, PT ;  /* 0x000000060a00720c */ /* 0x000fe20003f26270 */
[----:B------:R-:W3:Y:S01]  /*3690*/  SHFL.BFLY PT, R9, R136, 0x1, 0x1f ;  /* 0x0c201f0088097f89 */ /* 0x000ee200000e0000 */
[----:B------:R-:W-:-:S02]  /*36a0*/  FMNMX.FTZ R4, R196, R4, !PT ;  /* 0x00000004c4047209 */ /* 0x000fc40007810000 */
[----:B------:R-:W-:Y:S02]  /*36b0*/  ISETP.GE.AND P6, PT, R11, R6, PT ;  /* 0x000000060b00720c */ /* 0x000fe40003fc6270 */
[----:B------:R-:W-:Y:S02]  /*36c0*/  FSEL R173, R210, -INF , !P1 ;  /* 0xff800000d2ad7808 */ /* 0x000fe40004800000 */
[----:B------:R-:W-:Y:S02]  /*36d0*/  FMNMX.FTZ R4, R197, R4, !PT ;  /* 0x00000004c5047209 */ /* 0x000fe40007810000 */
[----:B------:R-:W-:Y:S02]  /*36e0*/  ISETP.GE.AND P5, PT, R12, R6, PT ;  /* 0x000000060c00720c */ /* 0x000fe40003fa6270 */
[----:B------:R-:W-:Y:S02]  /*36f0*/  FSEL R181, R211, -INF , !P6 ;  /* 0xff800000d3b57808 */ /* 0x000fe40007000000 */
[----:B------:R-:W-:-:S02]  /*3700*/  FMNMX.FTZ R4, R173, R4, !PT ;  /* 0x00000004ad047209 */ /* 0x000fc40007810000 */
[----:B------:R-:W-:Y:S02]  /*3710*/  ISETP.GE.AND P1, PT, R14, R6, PT ;  /* 0x000000060e00720c */ /* 0x000fe40003f26270 */
[----:B------:R-:W-:Y:S02]  /*3720*/  FSEL R202, R202, -INF , !P5 ;  /* 0xff800000caca7808 */ /* 0x000fe40006800000 */
[----:B------:R-:W-:Y:S02]  /*3730*/  FMNMX.FTZ R4, R181, R4, !PT ;  /* 0x00000004b5047209 */ /* 0x000fe40007810000 */
[----:B------:R-:W-:Y:S02]  /*3740*/  FSEL R203, R203, -INF , !P1 ;  /* 0xff800000cbcb7808 */ /* 0x000fe40004800000 */
[----:B------:R-:W-:Y:S02]  /*3750*/  ISETP.GE.AND P1, PT, R13, R6, PT ;  /* 0x000000060d00720c */ /* 0x000fe40003f26270 */
[----:B------:R-:W-:-:S02]  /*3760*/  FMNMX.FTZ R5, R202, R4, !PT ;  /* 0x00000004ca057209 */ /* 0x000fc40007810000 */
[----:B------:R-:W-:Y:S02]  /*3770*/  FMNMX.FTZ R4, R160, R161, !PT ;  /* 0x000000a1a0047209 */ /* 0x000fe40007810000 */
[----:B-1----:R-:W-:Y:S02]  /*3780*/  FMNMX.FTZ R134, R2, R8, !PT ;  /* 0x0000000802867209 */ /* 0x002fe40007810000 */
[----:B------:R-:W-:Y:S02]  /*3790*/  ISETP.GE.AND P6, PT, R15, R6, PT ;  /* 0x000000060f00720c */ /* 0x000fe40003fc6270 */
[----:B------:R-:W-:Y:S02]  /*37a0*/  FSEL R193, R218, -INF , !P1 ;  /* 0xff800000dac17808 */ /* 0x000fe40004800000 */
[----:B------:R-:W-:Y:S02]  /*37b0*/  FMNMX.FTZ R2, R203, R5, !PT ;  /* 0x00000005cb027209 */ /* 0x000fe40007810000 */
[----:B------:R-:W-:-:S02]  /*37c0*/  FMNMX.FTZ R4, R144, R4, !PT ;  /* 0x0000000490047209 */ /* 0x000fc40007810000 */
[----:B------:R-:W-:Y:S02]  /*37d0*/  ISETP.GE.AND P5, PT, R17, R6, PT ;  /* 0x000000061100720c */ /* 0x000fe40003fa6270 */
[----:B------:R-:W-:Y:S02]  /*37e0*/  FSEL R222, R219, -INF , !P6 ;  /* 0xff800000dbde7808 */ /* 0x000fe40007000000 */
[----:B------:R-:W-:Y:S02]  /*37f0*/  FMNMX.FTZ R2, R193, R2, !PT ;  /* 0x00000002c1027209 */ /* 0x000fe40007810000 */
[----:B------:R-:W-:Y:S02]  /*3800*/  FMNMX.FTZ R4, R145, R4, !PT ;  /* 0x0000000491047209 */ /* 0x000fe40007810000 */
[----:B------:R-:W-:Y:S02]  /*3810*/  FSEL R194, R194, -INF , !P5 ;  /* 0xff800000c2c27808 */ /* 0x000fe40006800000 */
[----:B------:R-:W-:-:S02]  /*3820*/  FMNMX.FTZ R2, R222, R2, !PT ;  /* 0x00000002de027209 */ /* 0x000fc40007810000 */
[----:B------:R-:W-:Y:S02]  /*3830*/  FMNMX.FTZ R4, R143, R4, !PT ;  /* 0x000000048f047209 */ /* 0x000fe40007810000 */
[----:B------:R-:W-:Y:S02]  /*3840*/  ISETP.GE.AND P1, PT, R16, R6, PT ;  /* 0x000000061000720c */ /* 0x000fe40003f26270 */
[----:B------:R-:W-:Y:S02]  /*3850*/  FMNMX.FTZ R132, R194, R2, !PT ;  /* 0x00000002c2847209 */ /* 0x000fe40007810000 */
[----:B------:R-:W-:Y:S02]  /*3860*/  FMNMX.FTZ R2, R146, R4, !PT ;  /* 0x0000000492027209 */ /* 0x000fe40007810000 */
[----:B------:R-:W-:Y:S02]  /*3870*/  FSEL R243, R195, -INF , !P1 ;  /* 0xff800000c3f37808 */ /* 0x000fe40004800000 */
[----:B---3--:R-:W-:-:S02]  /*3880*/  FMNMX.FTZ R136, R136, R9, !PT ;  /* 0x0000000988887209 */ /* 0x008fc40007810000 */
[----:B------:R-:W-:Y:S01]  /*3890*/  ISETP.GE.AND P1, PT, R19, R6, PT ;  /* 0x000000061300720c */ /* 0x000fe20003f26270 */
[----:B------:R-:W1:Y:S01]  /*38a0*/  SHFL.BFLY PT, R9, R134, 0x1, 0x1f ;  /* 0x0c201f0086097f89 */ /* 0x000e6200000e0000 */
[----:B------:R-:W-:Y:S01]  /*38b0*/  FMNMX.FTZ R2, R141, R2, !PT ;  /* 0x000000028d027209 */ /* 0x000fe20007810000 */
[----:B------:R-:W-:Y:S01]  /*38c0*/  FMUL.FTZ R8, R136, UR4 ;  /* 0x0000000488087c20 */ /* 0x000fe20008410000 */
[----:B------:R-:W-:Y:S01]  /*38d0*/  ISETP.GE.AND P5, PT, R18, R6, PT ;  /* 0x000000061200720c */ /* 0x000fe20003fa6270 */
[----:B------:R-:W-:Y:S01]  /*38e0*/  STL [R1+0x98], R136 ;  /* 0x0000988801007387 */ /* 0x000fe20000100800 */
[----:B------:R-:W-:Y:S02]  /*38f0*/  FSEL R250, R191, -INF , !P1 ;  /* 0xff800000bffa7808 */ /* 0x000fe40004800000 */
[----:B------:R-:W-:Y:S02]  /*3900*/  FSETP.NEU.FTZ.AND P1, PT, R136, -INF , PT ;  /* 0xff8000008800780b */ /* 0x000fe40003f3d000 */
[----:B------:R-:W-:-:S02]  /*3910*/  FMNMX.FTZ R2, R142, R2, !PT ;  /* 0x000000028e027209 */ /* 0x000fc40007810000 */
[----:B------:R-:W-:Y:S02]  /*3920*/  FSEL R249, R190, -INF , !P5 ;  /* 0xff800000bef97808 */ /* 0x000fe40006800000 */
[----:B------:R-:W-:Y:S02]  /*3930*/  FMNMX.FTZ R132, R243, R132, !PT ;  /* 0x00000084f3847209 */ /* 0x000fe40007810000 */
[----:B------:R-:W-:Y:S02]  /*3940*/  FSEL R8, R8, RZ, P1 ;  /* 0x000000ff08087208 */ /* 0x000fe40000800000 */
[----:B------:R-:W-:Y:S02]  /*3950*/  FMNMX.FTZ R2, R157, R2, !PT ;  /* 0x000000029d027209 */ /* 0x000fe40007810000 */
[----:B------:R-:W-:Y:S01]  /*3960*/  ISETP.GE.AND P5, PT, R20, R6, PT ;  /* 0x000000061400720c */ /* 0x000fe20003fa6270 */
[--C-:B------:R-:W-:Y:S01]  /*3970*/  FFMA.FTZ R4, R81, UR4, -R8.reuse ;  /* 0x0000000451047c23 */ /* 0x100fe20008010808 */
[----:B------:R-:W-:Y:S01]  /*3980*/  FMNMX.FTZ R132, R249, R132, !PT ;  /* 0x00000084f9847209 */ /* 0x000fe20007810000 */
[----:B------:R-:W-:Y:S01]  /*3990*/  FFMA.FTZ R5, R80, UR4, -R8 ;  /* 0x0000000450057c23 */ /* 0x000fe20008010808 */
[----:B------:R-:W-:Y:S01]  /*39a0*/  FMNMX.FTZ R2, R156, R2, !PT ;  /* 0x000000029c027209 */ /* 0x000fe20007810000 */
[----:B------:R3:W-:Y:S01]  /*39b0*/  MUFU.EX2 R217, R4 ;  /* 0x0000000400d97308 */ /* 0x0007e20000000800 */
[----:B------:R-:W-:-:S02]  /*39c0*/  FSEL R245, R174, -INF , !P5 ;  /* 0xff800000aef57808 */ /* 0x000fc40006800000 */
[----:B------:R-:W-:Y:S02]  /*39d0*/  ISETP.GE.AND P1, PT, R24, R6, PT ;  /* 0x000000061800720c */ /* 0x000fe40003f26270 */
[----:B------:R-:W-:Y:S02]  /*39e0*/  FMNMX.FTZ R132, R250, R132, !PT ;  /* 0x00000084fa847209 */ /* 0x000fe40007810000 */
[----:B------:R-:W-:Y:S01]  /*39f0*/  FMNMX.FTZ R2, R126, R2, !PT ;  /* 0x000000027e027209 */ /* 0x000fe20007810000 */
[----:B------:R4:W-:Y:S01]  /*3a00*/  MUFU.EX2 R216, R5 ;  /* 0x0000000500d87308 */ /* 0x0009e20000000800 */
[----:B------:R-:W-:Y:S02]  /*3a10*/  FSEL R195, R175, -INF , !P1 ;  /* 0xff800000afc37808 */ /* 0x000fe40004800000 */
[----:B------:R-:W-:Y:S02]  /*3a20*/  FMNMX.FTZ R132, R245, R132, !PT ;  /* 0x00000084f5847209 */ /* 0x000fe40007810000 */
[----:B------:R-:W-:-:S02]  /*3a30*/  FMNMX.FTZ R2, R125, R2, !PT ;  /* 0x000000027d027209 */ /* 0x000fc40007810000 */
[----:B------:R-:W-:Y:S01]  /*3a40*/  FMNMX.FTZ R132, R195, R132, !PT ;  /* 0x00000084c3847209 */ /* 0x000fe20007810000 */
[----:B---3--:R-:W-:Y:S01]  /*3a50*/  FFMA.FTZ R4, R56, UR4, -R8 ;  /* 0x0000000438047c23 */ /* 0x008fe20008010808 */
[----:B------:R-:W-:Y:S02]  /*3a60*/  FMNMX.FTZ R2, R167, R2, !PT ;  /* 0x00000002a7027209 */ /* 0x000fe40007810000 */
[----:B-1----:R-:W-:Y:S01]  /*3a70*/  FMNMX.FTZ R134, R134, R9, !PT ;  /* 0x0000000986867209 */ /* 0x002fe20007810000 */
[----:B------:R1:W-:Y:S01]  /*3a80*/  MUFU.EX2 R214, R4 ;  /* 0x0000000400d67308 */ /* 0x0003e20000000800 */
[----:B------:R-:W3:Y:S01]  /*3a90*/  SHFL.BFLY PT, R6, R132, 0x2, 0x1f ;  /* 0x0c401f0084067f89 */ /* 0x000ee200000e0000 */
[----:B------:R-:W-:Y:S02]  /*3aa0*/  FSEL R116, R54, -INF , !P4 ;  /* 0xff80000036747808 */ /* 0x000fe40006000000 */
[----:B------:R-:W-:Y:S01]  /*3ab0*/  FMNMX.FTZ R2, R166, R2, !PT ;  /* 0x00000002a6027209 */ /* 0x000fe20007810000 */
[----:B----4-:R-:W-:Y:S01]  /*3ac0*/  FMUL.FTZ R5, R134, UR4 ;  /* 0x0000000486057c20 */ /* 0x010fe20008410000 */
[----:B------:R-:W-:Y:S01]  /*3ad0*/  FSEL R117, R70, -INF , !P2 ;  /* 0xff80000046757808 */ /* 0x000fe20005000000 */
[----:B------:R-:W-:Y:S01]  /*3ae0*/  STL [R1+0x9c], R134 ;  /* 0x00009c8601007387 */ /* 0x000fe20000100800 */
[----:B------:R-:W-:-:S02]  /*3af0*/  FSEL R9, R55, -INF , !P3 ;  /* 0xff80000037097808 */ /* 0x000fc40005800000 */
[----:B------:R-:W-:Y:S02]  /*3b00*/  FSETP.NEU.FTZ.AND P2, PT, R134, -INF , PT ;  /* 0xff8000008600780b */ /* 0x000fe40003f5d000 */
[-C--:B------:R-:W-:Y:S02]  /*3b10*/  ISETP.GE.AND P6, PT, R21, R7.reuse, PT ;  /* 0x000000071500720c */ /* 0x080fe40003fc6270 */
[----:B------:R-:W-:Y:S02]  /*3b20*/  FSEL R5, R5, RZ, P2 ;  /* 0x000000ff05057208 */ /* 0x000fe40001000000 */
[-C--:B------:R-:W-:Y:S01]  /*3b30*/  ISETP.GE.AND P1, PT, R10, R7.reuse, PT ;  /* 0x000000070a00720c */ /* 0x080fe20003f26270 */
[----:B-1----:R-:W-:Y:S01]  /*3b40*/  FFMA.FTZ R4, R60, UR4, -R8 ;  /* 0x000000043c047c23 */ /* 0x002fe20008010808 */
[-C--:B------:R-:W-:Y:S02]  /*3b50*/  ISETP.GE.AND P5, PT, R22, R7.reuse, PT ;  /* 0x000000071600720c */ /* 0x080fe40003fa6270 */
[----:B------:R-:W-:Y:S01]  /*3b60*/  FSEL R10, R71, -INF , !P6 ;  /* 0xff800000470a7808 */ /* 0x000fe20007000000 */
[----:B------:R1:W-:Y:S01]  /*3b70*/  MUFU.EX2 R212, R4 ;  /* 0x0000000400d47308 */ /* 0x0003e20000000800 */
[----:B------:R-:W-:-:S02]  /*3b80*/  ISETP.GE.AND P4, PT, R23, R7, PT ;  /* 0x000000071700720c */ /* 0x000fc40003f86270 */
[----:B------:R-:W-:Y:S02]  /*3b90*/  FSEL R118, R66, -INF , !P5 ;  /* 0xff80000042767808 */ /* 0x000fe40006800000 */
[-C--:B------:R-:W-:Y:S02]  /*3ba0*/  ISETP.GE.AND P3, PT, R11, R7.reuse, PT ;  /* 0x000000070b00720c */ /* 0x080fe40003f66270 */
[----:B------:R-:W-:Y:S02]  /*3bb0*/  FSEL R11, R67, -INF , !P4 ;  /* 0xff800000430b7808 */ /* 0x000fe40006000000 */
[----:B---3--:R-:W-:Y:S02]  /*3bc0*/  FMNMX.FTZ R132, R132, R6, !PT ;  /* 0x0000000684847209 */ /* 0x008fe40007810000 */
[----:B------:R-:W-:Y:S02]  /*3bd0*/  FSEL R127, R50, -INF , !P1 ;  /* 0xff800000327f7808 */ /* 0x000fe40004800000 */
[-C--:B------:R-:W-:Y:S01]  /*3be0*/  ISETP.GE.AND P6, PT, R12, R7.reuse, PT ;  /* 0x000000070c00720c */ /* 0x080fe20003fc6270 */
[----:B------:R-:W3:Y:S01]  /*3bf0*/  SHFL.BFLY PT, R6, R132, 0x1, 0x1f ;  /* 0x0c201f0084067f89 */ /* 0x000ee200000e0000 */
[----:B------:R-:W-:Y:S01]  /*3c00*/  ISETP.GE.AND P2, PT, R14, R7, PT ;  /* 0x000000070e00720c */ /* 0x000fe20003f46270 */
[----:B-1----:R-:W-:Y:S01]  /*3c10*/  FFMA.FTZ R4, R57, UR4, -R8 ;  /* 0x0000000439047c23 */ /* 0x002fe20008010808 */
[----:B------:R-:W-:-:S02]  /*3c20*/  FSEL R169, R42, -INF , !P6 ;  /* 0xff8000002aa97808 */ /* 0x000fc40007000000 */
[-C--:B------:R-:W-:Y:S01]  /*3c30*/  ISETP.GE.AND P5, PT, R13, R7.reuse, PT ;  /* 0x000000070d00720c */ /* 0x080fe20003fa6270 */
[----:B------:R1:W-:Y:S01]  /*3c40*/  MUFU.EX2 R210, R4 ;  /* 0x0000000400d27308 */ /* 0x0003e20000000800 */
[-C--:B------:R-:W-:Y:S02]  /*3c50*/  ISETP.GE.AND P4, PT, R15, R7.reuse, PT ;  /* 0x000000070f00720c */ /* 0x080fe40003f86270 */
[----:B------:R-:W-:Y:S02]  /*3c60*/  FSEL R175, R46, -INF , !P5 ;  /* 0xff8000002eaf7808 */ /* 0x000fe40006800000 */
[----:B------:R-:W-:Y:S02]  /*3c70*/  ISETP.GE.AND P1, PT, R17, R7, PT ;  /* 0x000000071100720c */ /* 0x000fe40003f26270 */
[----:B------:R-:W-:Y:S02]  /*3c80*/  FSEL R174, R47, -INF , !P4 ;  /* 0xff8000002fae7808 */ /* 0x000fe40006000000 */
[----:B------:R-:W-:-:S02]  /*3c90*/  FSEL R172, R38, -INF , !P1 ;  /* 0xff80000026ac7808 */ /* 0x000fc40004800000 */
[-C--:B------:R-:W-:Y:S02]  /*3ca0*/  ISETP.GE.AND P6, PT, R18, R7.reuse, PT ;  /* 0x000000071200720c */ /* 0x080fe40003fc6270 */
[-C--:B------:R-:W-:Y:S02]  /*3cb0*/  ISETP.GE.AND P5, PT, R20, R7.reuse, PT ;  /* 0x000000071400720c */ /* 0x080fe40003fa6270 */
[----:B------:R-:W-:Y:S02]  /*3cc0*/  FSEL R191, R34, -INF , !P6 ;  /* 0xff80000022bf7808 */ /* 0x000fe40007000000 */
[----:B-1----:R-:W-:Y:S01]  /*3cd0*/  FMNMX.FTZ R4, R116, R2, !PT ;  /* 0x0000000274047209 */ /* 0x002fe20007810000 */
[--C-:B------:R-:W-:Y:S01]  /*3ce0*/  FFMA.FTZ R2, R82, UR4, -R5.reuse ;  /* 0x0000000452027c23 */ /* 0x100fe20008010805 */
[----:B---3--:R-:W-:Y:S01]  /*3cf0*/  FMNMX.FTZ R132, R132, R6, !PT ;  /* 0x0000000684847209 */ /* 0x008fe20007810000 */
[----:B------:R-:W-:Y:S01]  /*3d00*/  FFMA.FTZ R6, R61, UR4, -R5 ;  /* 0x000000043d067c23 */ /* 0x000fe20008010805 */
[----:B------:R-:W-:Y:S01]  /*3d10*/  FMNMX.FTZ R4, R9, R4, !PT ;  /* 0x0000000409047209 */ /* 0x000fe20007810000 */
[----:B------:R1:W-:Y:S01]  /*3d20*/  MUFU.EX2 R229, R2 ;  /* 0x0000000200e57308 */ /* 0x0003e20000000800 */
[----:B------:R-:W-:-:S02]  /*3d30*/  ISETP.GE.AND P1, PT, R24, R7, PT ;  /* 0x000000071800720c */ /* 0x000fc40003f26270 */
[----:B------:R-:W-:Y:S02]  /*3d40*/  FMNMX.FTZ R4, R117, R4, !PT ;  /* 0x0000000475047209 */ /* 0x000fe40007810000 */
[----:B------:R-:W-:Y:S02]  /*3d50*/  FSEL R189, R30, -INF , !P5 ;  /* 0xff8000001ebd7808 */ /* 0x000fe40006800000 */
[----:B------:R-:W-:Y:S01]  /*3d60*/  FMNMX.FTZ R4, R10, R4, !PT ;  /* 0x000000040a047209 */ /* 0x000fe20007810000 */
[----:B------:R-:W-:Y:S01]  /*3d70*/  MUFU.EX2 R234, R6 ;  /* 0x0000000600ea7308 */ /* 0x000fe20000000800 */
[----:B------:R-:W-:Y:S02]  /*3d80*/  FSEL R188, R31, -INF , !P1 ;  /* 0xff8000001fbc7808 */ /* 0x000fe40004800000 */
[----:B------:R-:W-:-:S04]  /*3d90*/  FMNMX.FTZ R4, R118, R4, !PT ;  /* 0x0000000476047209 */ /* 0x000fc80007810000 */
[----:B------:R-:W-:Y:S01]  /*3da0*/  FMNMX.FTZ R4, R11, R4, !PT ;  /* 0x000000040b047209 */ /* 0x000fe20007810000 */
[----:B-1----:R-:W-:-:S04]  /*3db0*/  FFMA.FTZ R2, R83, UR4, -R5 ;  /* 0x0000000453027c23 */ /* 0x002fc80008010805 */
[----:B------:R1:W3:Y:S02]  /*3dc0*/  MUFU.EX2 R209, R2 ;  /* 0x0000000200d17308 */ /* 0x0002e40000000800 */
[----:B-1----:R-:W-:Y:S01]  /*3dd0*/  FFMA.FTZ R2, R120, UR4, -R5 ;  /* 0x0000000478027c23 */ /* 0x002fe20008010805 */
[----:B------:R-:W-:Y:S02]  /*3de0*/  FSEL R120, R51, -INF , !P3 ;  /* 0xff80000033787808 */ /* 0x000fe40005800000 */
[----:B------:R-:W-:-:S03]  /*3df0*/  ISETP.GE.AND P3, PT, R16, R7, PT ;  /* 0x000000071000720c */ /* 0x000fc60003f66270 */
[----:B------:R1:W-:Y:S01]  /*3e00*/  MUFU.EX2 R213, R2 ;  /* 0x0000000200d57308 */ /* 0x0003e20000000800 */
[----:B---3--:R-:W-:Y:S02]  /*3e10*/  F2FP.BF16.F32.PACK_AB R12, R209, R229 ;  /* 0x000000e5d10c723e */ /* 0x008fe400000010ff */
[----:B------:R-:W-:Y:S02]  /*3e20*/  FSEL R192, R39, -INF , !P3 ;  /* 0xff80000027c07808 */ /* 0x000fe40005800000 */
[----:B------:R-:W-:Y:S02]  /*3e30*/  FSETP.NEU.FTZ.AND P3, PT, R132, -INF , PT ;  /* 0xff8000008400780b */ /* 0x000fe40003f7d000 */
[----:B-1----:R-:W-:Y:S01]  /*3e40*/  FMNMX.FTZ R2, R127, R4, !PT ;  /* 0x000000047f027209 */ /* 0x002fe20007810000 */
[----:B------:R-:W-:Y:S01]  /*3e50*/  FFMA.FTZ R4, R121, UR4, -R5 ;  /* 0x0000000479047c23 */ /* 0x000fe20008010805 */
[----:B------:R-:W-:Y:S02]  /*3e60*/  FSEL R121, R43, -INF , !P2 ;  /* 0xff8000002b797808 */ /* 0x000fe40005000000 */
[----:B------:R-:W-:Y:S01]  /*3e70*/  FMNMX.FTZ R2, R120, R2, !PT ;  /* 0x0000000278027209 */ /* 0x000fe20007810000 */
[----:B------:R1:W3:Y:S01]  /*3e80*/  MUFU.EX2 R220, R4 ;  /* 0x0000000400dc7308 */ /* 0x0002e20000000800 */
[----:B------:R-:W-:-:S02]  /*3e90*/  ISETP.GE.AND P2, PT, R19, R7, PT ;  /* 0x000000071300720c */ /* 0x000fc40003f46270 */
[----:B------:R-:W-:Y:S02]  /*3ea0*/  FMNMX.FTZ R2, R169, R2, !PT ;  /* 0x00000002a9027209 */ /* 0x000fe40007810000 */
[----:B------:R-:W-:Y:S02]  /*3eb0*/  FSEL R190, R35, -INF , !P2 ;  /* 0xff80000023be7808 */ /* 0x000fe40005000000 */
[----:B------:R-:W-:Y:S01]  /*3ec0*/  FMNMX.FTZ R2, R121, R2, !PT ;  /* 0x0000000279027209 */ /* 0x000fe20007810000 */
[----:B-1----:R-:W-:Y:S01]  /*3ed0*/  FFMA.FTZ R4, R58, UR4, -R5 ;  /* 0x000000043a047c23 */ /* 0x002fe20008010805 */
[----:B---3--:R-:W-:-:S03]  /*3ee0*/  F2FP.BF16.F32.PACK_AB R14, R220, R213 ;  /* 0x000000d5dc0e723e */ /* 0x008fc600000010ff */
[----:B------:R1:W3:Y:S02]  /*3ef0*/  MUFU.EX2 R32, R4 ;  /* 0x0000000400207308 */ /* 0x0002e40000000800 */
[----:B-1----:R-:W-:Y:S01]  /*3f00*/  FMNMX.FTZ R4, R175, R2, !PT ;  /* 0x00000002af047209 */ /* 0x002fe20007810000 */
[----:B------:R-:W-:Y:S01]  /*3f10*/  FFMA.FTZ R2, R59, UR4, -R5 ;  /* 0x000000043b027c23 */ /* 0x000fe20008010805 */
[----:B---3--:R-:W-:Y:S02]  /*3f20*/  STL [R1+0x6c], R32 ;  /* 0x00006c2001007387 */ /* 0x008fe40000100800 */
[----:B------:R-:W-:Y:S02]  /*3f30*/  FMNMX.FTZ R4, R174, R4, !PT ;  /* 0x00000004ae047209 */ /* 0x000fe40007810000 */
[----:B------:R1:W3:Y:S02]  /*3f40*/  MUFU.EX2 R33, R2 ;  /* 0x0000000200217308 */ /* 0x0002e40000000800 */
[----:B-1----:R-:W-:Y:S01]  /*3f50*/  FMNMX.FTZ R2, R172, R4, !PT ;  /* 0x00000004ac027209 */ /* 0x002fe20007810000 */
[----:B------:R-:W-:Y:S01]  /*3f60*/  FMUL.FTZ R4, R132, UR4 ;  /* 0x0000000484047c20 */ /* 0x000fe20008410000 */
[----:B---3--:R-:W-:Y:S02]  /*3f70*/  STL [R1+0x70], R33 ;  /* 0x0000702101007387 */ /* 0x008fe40000100800 */
[----:B------:R-:W-:-:S02]  /*3f80*/  FMNMX.FTZ R2, R192, R2, !PT ;  /* 0x00000002c0027209 */ /* 0x000fc40007810000 */
[----:B------:R-:W-:Y:S01]  /*3f90*/  FSEL R4, R4, RZ, P3 ;  /* 0x000000ff04047208 */ /* 0x000fe20001800000 */
[----:B------:R-:W-:Y:S01]  /*3fa0*/  STL [R1+0xa0], R132 ;  /* 0x0000a08401007387 */ /* 0x000fe20000100800 */
[----:B------:R-:W-:Y:S02]  /*3fb0*/  FMNMX.FTZ R7, R191, R2, !PT ;  /* 0x00000002bf077209 */ /* 0x000fe40007810000 */
[----:B--2---:R-:W-:Y:S01]  /*3fc0*/  LOP3.LUT R2, R25, R26, RZ, 0xfc, !PT ;  /* 0x0000001a19027212 */ /* 0x004fe200078efcff */
[----:B------:R-:W-:Y:S01]  /*3fd0*/  FFMA.FTZ R6, R123, UR4, -R4 ;  /* 0x000000047b067c23 */ /* 0x000fe20008010804 */
[----:B------:R-:W-:Y:S02]  /*3fe0*/  FMNMX.FTZ R7, R190, R7, !PT ;  /* 0x00000007be077209 */ /* 0x000fe40007810000 */
[----:B------:R-:W-:Y:S01]  /*3ff0*/  LEA R139, R2, UR5, 0x1 ;  /* 0x00000005028b7c11 */ /* 0x000fe2000f8e08ff */
[----:B------:R1:W-:Y:S01]  /*4000*/  MUFU.EX2 R207, R6 ;  /* 0x0000000600cf7308 */ /* 0x0003e20000000800 */
[----:B------:R-:W-:-:S02]  /*4010*/  FMNMX.FTZ R2, R189, R7, !PT ;  /* 0x00000007bd027209 */ /* 0x000fc40007810000 */
[----:B------:R-:W-:Y:S01]  /*4020*/  IADD3 R224, R3, R139, RZ ;  /* 0x0000008b03e07210 */ /* 0x000fe20007ffe0ff */
[----:B------:R-:W-:Y:S01]  /*4030*/  FFMA.FTZ R3, R152, UR4, -R4 ;  /* 0x0000000498037c23 */ /* 0x000fe20008010804 */
[----:B------:R-:W-:Y:S01]  /*4040*/  FMNMX.FTZ R2, R188, R2, !PT ;  /* 0x00000002bc027209 */ /* 0x000fe20007810000 */
[C---:B------:R-:W-:Y:S01]  /*4050*/  IMAD.IADD R226, R0.reuse, 0x1, R139 ;  /* 0x0000000100e27824 */ /* 0x040fe200078e028b */
[----:B------:R-:W-:Y:S01]  /*4060*/  LDSM.16.MT88.4 R36, [R139+0x8000] ;  /* 0x008000008b24783b */ /* 0x000fe20000004200 */
[----:B------:R-:W-:Y:S01]  /*4070*/  IMAD.IADD R225, R0, 0x1, R224 ;  /* 0x0000000100e17824 */ /* 0x000fe200078e02e0 */
[----:B------:R-:W-:Y:S01]  /*4080*/  MUFU.EX2 R219, R3 ;  /* 0x0000000300db7308 */ /* 0x000fe20000000800 */
[--C-:B------:R-:W-:Y:S01]  /*4090*/  FFMA.FTZ R0, R135, UR4, -R4.reuse ;  /* 0x0000000487007c23 */ /* 0x100fe20008010804 */
[----:B------:R-:W2:Y:S04]  /*40a0*/  LDSM.16.MT88.4 R28, [R226+0x8000] ;  /* 0x00800000e21c783b */ /* 0x000ea80000004200 */
[----:B------:R-:W3:Y:S01]  /*40b0*/  LDSM.16.MT88.4 R24, [R224+0x8000] ;  /* 0x00800000e018783b */ /* 0x000ee20000004200 */
[----:B-1----:R-:W-:-:S02]  /*40c0*/  FFMA.FTZ R6, R122, UR4, -R4 ;  /* 0x000000047a067c23 */ /* 0x002fc40008010804 */
[----:B------:R1:W4:Y:S01]  /*40d0*/  MUFU.EX2 R122, R0 ;  /* 0x00000000007a7308 */ /* 0x0003220000000800 */
[----:B------:R-:W-:Y:S04]  /*40e0*/  LDSM.16.MT88.4 R20, [R225+0x8000] ;  /* 0x00800000e114783b */ /* 0x000fe80000004200 */
[----:B------:R-:W-:Y:S03]  /*40f0*/  LDSM.16.MT88.4 R68, [R139+0x8800] ;  /* 0x008800008b44783b */ /* 0x000fe60000004200 */
[----:B------:R2:W2:Y:S01]  /*4100*/  MUFU.EX2 R134, R6 ;  /* 0x0000000600867308 */ /* 0x0004a20000000800 */
[----:B------:R-:W-:Y:S04]  /*4110*/  LDSM.16.MT88.4 R80, [R224+0x8800] ;  /* 0x00880000e050783b */ /* 0x000fe80000004200 */
[----:B------:R-:W-:Y:S01]  /*4120*/  LDSM.16.MT88.4 R76, [R225+0x8800] ;  /* 0x00880000e14c783b */ /* 0x000fe20000004200 */
[----:B-1----:R-:W-:Y:S01]  /*4130*/  FFMA.FTZ R0, R63, UR4, -R5 ;  /* 0x000000043f007c23 */ /* 0x002fe20008010805 */
[----:B----4-:R-:W-:-:S03]  /*4140*/  F2FP.BF16.F32.PACK_AB R15, R122, R219 ;  /* 0x000000db7a0f723e */ /* 0x010fc600000010ff */
[----:B------:R1:W-:Y:S01]  /*4150*/  MUFU.EX2 R16, R0 ;  /* 0x0000000000107308 */ /* 0x0003e20000000800 */
[----:B--2---:R-:W2:Y:S01]  /*4160*/  SHFL.BFLY PT, R6, R2, 0x2, 0x1f ;  /* 0x0c401f0002067f89 */ /* 0x004ea200000e0000 */
[----:B------:R-:W-:-:S07]  /*4170*/  F2FP.BF16.F32.PACK_AB R13, R134, R207 ;  /* 0x000000cf860d723e */ /* 0x000fce00000010ff */
[----:B------:R-:W-:Y:S01]  /*4180*/  HMMA.16816.F32.BF16 R56, R12, R28, RZ ;  /* 0x0000001c0c38723c */ /* 0x000fe200000418ff */
[----:B-1----:R-:W-:-:S05]  /*4190*/  FFMA.FTZ R0, R62, UR4, -R4 ;  /* 0x000000043e007c23 */ /* 0x002fca0008010804 */
[C---:B---3--:R-:W-:Y:S01]  /*41a0*/  HMMA.16816.F32.BF16 R52, R12.reuse, R24, RZ ;  /* 0x000000180c34723c */ /* 0x048fe200000418ff */
[----:B------:R1:W3:Y:S05]  /*41b0*/  MUFU.EX2 R17, R0 ;  /* 0x0000000000117308 */ /* 0x0002ea0000000800 */
[----:B------:R-:W-:Y:S01]  /*41c0*/  HMMA.16816.F32.BF16 R60, R12, R36, RZ ;  /* 0x000000240c3c723c */ /* 0x000fe200000418ff */
[----:B--2---:R-:W-:-:S05]  /*41d0*/  FMNMX.FTZ R2, R2, R6, !PT ;  /* 0x0000000602027209 */ /* 0x004fca0007810000 */
[C---:B------:R-:W-:Y:S01]  /*41e0*/  HMMA.16816.F32.BF16 R64, R12.reuse, R20, RZ ;  /* 0x000000140c40723c */ /* 0x040fe200000418ff */
[----:B------:R-:W2:Y:S05]  /*41f0*/  SHFL.BFLY PT, R3, R2, 0x1, 0x1f ;  /* 0x0c201f0002037f89 */ /* 0x000eaa00000e0000 */
[C---:B------:R-:W-:Y:S01]  /*4200*/  HMMA.16816.F32.BF16 R48, R12.reuse, R38, RZ ;  /* 0x000000260c30723c */ /* 0x040fe200000418ff */
[----:B-1----:R-:W-:Y:S01]  /*4210*/  FFMA.FTZ R0, R72, UR4, -R4 ;  /* 0x0000000448007c23 */ /* 0x002fe20008010804 */
[----:B---3--:R1:W-:Y:S03]  /*4220*/  STL [R1+0x68], R17 ;  /* 0x0000681101007387 */ /* 0x0083e60000100800 */
[----:B------:R3:W1:Y:S01]  /*4230*/  MUFU.EX2 R218, R0 ;  /* 0x0000000000da7308 */ /* 0x0006620000000800 */
[C---:B------:R-:W-:Y:S06]  /*4240*/  HMMA.16816.F32.BF16 R44, R12.reuse, R30, RZ ;  /* 0x0000001e0c2c723c */ /* 0x040fec00000418ff */
[----:B------:R-:W-:Y:S01]  /*4250*/  HMMA.16816.F32.BF16 R40, R12, R26, RZ ;  /* 0x0000001a0c28723c */ /* 0x000fe200000418ff */
[----:B--2---:R-:W-:Y:S01]  /*4260*/  FMNMX.FTZ R135, R2, R3, !PT ;  /* 0x0000000302877209 */ /* 0x004fe20007810000 */
[----:B------:R-:W-:Y:S01]  /*4270*/  FFMA.FTZ R2, R140, UR4, -R8 ;  /* 0x000000048c027c23 */ /* 0x000fe20008010808 */
[----:B---3--:R-:W-:-:S02]  /*4280*/  FFMA.FTZ R0, R74, UR4, -R4 ;  /* 0x000000044a007c23 */ /* 0x008fc40008010804 */
[----:B------:R-:W-:Y:S01]  /*4290*/  FSETP.NEU.FTZ.AND P1, PT, R135, -INF , PT ;  /* 0xff8000008700780b */ /* 0x000fe20003f3d000 */
[----:B------:R2:W-:Y:S01]  /*42a0*/  MUFU.EX2 R211, R2 ;  /* 0x0000000200d37308 */ /* 0x0005e20000000800 */
[----:B------:R-:W-:Y:S01]  /*42b0*/  STL [R1+0xa4], R135 ;  /* 0x0000a48701007387 */ /* 0x000fe20000100800 */
[----:B-1----:R-:W-:-:S03]  /*42c0*/  F2FP.BF16.F32.PACK_AB R17, R218, R17 ;  /* 0x00000011da11723e */ /* 0x002fc600000010ff */
[----:B------:R-:W-:Y:S03]  /*42d0*/  STL [R1+0xa8], R234 ;  /* 0x0000a8ea01007387 */ /* 0x000fe60000100800 */
[----:B------:R1:W-:Y:S01]  /*42e0*/  MUFU.EX2 R242, R0 ;  /* 0x0000000000f27308 */ /* 0x0003e20000000800 */
[----:B------:R-:W3:Y:S01]  /*42f0*/  LDSM.16.MT88.4 R72, [R226+0x8800] ;  /* 0x00880000e248783b */ /* 0x000ee20000004200 */
[----:B--2---:R-:W-:Y:S01]  /*4300*/  FFMA.FTZ R2, R137, UR4, -R8 ;  /* 0x0000000489027c23 */ /* 0x004fe20008010808 */
[----:B------:R-:W-:-:S05]  /*4310*/  IMAD.MOV.U32 R137, RZ, RZ, R220 ;  /* 0x000000ffff897224 */ /* 0x000fca00078e00dc */
[----:B------:R-:W-:Y:S01]  /*4320*/  MUFU.EX2 R132, R2 ;  /* 0x0000000200847308 */ /* 0x000fe20000000800 */
[----:B-1----:R-:W-:Y:S01]  /*4330*/  FFMA.FTZ R0, R133, UR4, -R4 ;  /* 0x0000000485007c23 */ /* 0x002fe20008010804 */
[----:B------:R-:W-:Y:S01]  /*4340*/  IMAD.MOV.U32 R133, RZ, RZ, R16 ;  /* 0x000000ffff857224 */ /* 0x000fe200078e0010 */
[----:B------:R-:W-:-:S05]  /*4350*/  F2FP.BF16.F32.PACK_AB R16, R33, R32 ;  /* 0x000000202110723e */ /* 0x000fca00000010ff */
[----:B------:R1:W2:Y:S01]  /*4360*/  MUFU.EX2 R208, R0 ;  /* 0x0000000000d07308 */ /* 0x0002a20000000800 */
[----:B------:R-:W-:Y:S01]  /*4370*/  HMMA.16816.F32.BF16 R32, R12, R22, RZ ;  /* 0x000000160c20723c */ /* 0x000fe200000418ff */
[----:B------:R-:W-:-:S06]  /*4380*/  F2FP.BF16.F32.PACK_AB R18, R133, R234 ;  /* 0x000000ea8512723e */ /* 0x000fcc00000010ff */
[----:B------:R-:W-:Y:S02]  /*4390*/  F2FP.BF16.F32.PACK_AB R12, R217, R216 ;  /* 0x000000d8d90c723e */ /* 0x000fe400000010ff */
[----:B------:R-:W-:Y:S01]  /*43a0*/  F2FP.BF16.F32.PACK_AB R14, R212, R214 ;  /* 0x000000d6d40e723e */ /* 0x000fe200000010ff */
[----:B-1----:R-:W-:Y:S01]  /*43b0*/  FMUL.FTZ R0, R135, UR4 ;  /* 0x0000000487007c20 */ /* 0x002fe20008410000 */
[----:B--2---:R-:W-:-:S04]  /*43c0*/  F2FP.BF16.F32.PACK_AB R19, R208, R242 ;  /* 0x000000f2d013723e */ /* 0x004fc800000010ff */
[----:B------:R-:W-:-:S03]  /*43d0*/  FSEL R0, R0, RZ, P1 ;  /* 0x000000ff00007208 */ /* 0x000fc60000800000 */
[----:B------:R-:W-:Y:S02]  /*43e0*/  HMMA.16816.F32.BF16 R108, R16, R68, R60 ;  /* 0x00000044106c723c */ /* 0x000fe4000004183c */
[----:B------:R-:W-:-:S04]  /*43f0*/  FFMA.FTZ R2, R160, UR4, -R0 ;  /* 0x00000004a0027c23 */ /* 0x000fc80008010800 */
[----:B------:R1:W-:Y:S01]  /*4400*/  MUFU.EX2 R7, R2 ;  /* 0x0000000200077308 */ /* 0x0003e20000000800 */
[C---:B---3--:R-:W-:Y:S06]  /*4410*/  HMMA.16816.F32.BF16 R100, R16.reuse, R72, R56 ;  /* 0x000000481064723c */ /* 0x048fec0000041838 */
[C---:B------:R-:W-:Y:S06]  /*4420*/  HMMA.16816.F32.BF16 R88, R16.reuse, R80, R52 ;  /* 0x000000501058723c */ /* 0x040fec0000041834 */
[----:B------:R-:W-:Y:S01]  /*4430*/  HMMA.16816.F32.BF16 R112, R16, R76, R64 ;  /* 0x0000004c1070723c */ /* 0x000fe20000041840 */
[----:B-1----:R-:W-:-:S05]  /*4440*/  FFMA.FTZ R2, R161, UR4, -R0 ;  /* 0x00000004a1027c23 */ /* 0x002fca0008010800 */
[C---:B------:R-:W-:Y:S01]  /*4450*/  HMMA.16816.F32.BF16 R60, R16.reuse, R70, R48 ;  /* 0x00000046103c723c */ /* 0x040fe20000041830 */
[----:B------:R1:W2:Y:S05]  /*4460*/  MUFU.EX2 R6, R2 ;  /* 0x0000000200067308 */ /* 0x0002aa0000000800 */
[C---:B------:R-:W-:Y:S06]  /*4470*/  HMMA.16816.F32.BF16 R92, R16.reuse, R74, R44 ;  /* 0x0000004a105c723c */ /* 0x040fec000004182c */
[C---:B------:R-:W-:Y:S06]  /*4480*/  HMMA.16816.F32.BF16 R104, R16.reuse, R82, R40 ;  /* 0x000000521068723c */ /* 0x040fec0000041828 */
[----:B------:R-:W-:Y:S01]  /*4490*/  HMMA.16816.F32.BF16 R96, R16, R78, R32 ;  /* 0x0000004e1060723c */ /* 0x000fe20000041820 */
[----:B-1----:R-:W-:Y:S01]  /*44a0*/  FFMA.FTZ R2, R144, UR4, -R0 ;  /* 0x0000000490027c23 */ /* 0x002fe20008010800 */
[----:B--2---:R-:W-:Y:S01]  /*44b0*/  F2FP.BF16.F32.PACK_AB R13, R6, R7 ;  /* 0x00000007060d723e */ /* 0x004fe200000010ff */
[----:B------:R-:W-:-:S02]  /*44c0*/  IMAD.MOV.U32 R144, RZ, RZ, R219 ;  /* 0x000000ffff907224 */ /* 0x000fc400078e00db */
[----:B------:R1:W-:Y:S02]  /*44d0*/  MUFU.EX2 R160, R2 ;  /* 0x0000000200a07308 */ /* 0x0003e40000000800 */
[----:B-1----:R-:W-:-:S06]  /*44e0*/  FFMA.FTZ R2, R145, UR4, -R0 ;  /* 0x0000000491027c23 */ /* 0x002fcc0008010800 */
[----:B------:R1:W2:Y:S02]  /*44f0*/  MUFU.EX2 R152, R2 ;  /* 0x0000000200987308 */ /* 0x0002a40000000800 */
[----:B-1----:R-:W-:Y:S01]  /*4500*/  FFMA.FTZ R2, R138, UR4, -R8 ;  /* 0x000000048a027c23 */ /* 0x002fe20008010808 */
[----:B--2---:R-:W-:Y:S02]  /*4510*/  F2FP.BF16.F32.PACK_AB R15, R152, R160 ;  /* 0x000000a0980f723e */ /* 0x004fe400000010ff */
[----:B------:R-:W-:-:S03]  /*4520*/  MOV R138, R229 ;  /* 0x000000e5008a7202 */ /* 0x000fc60000000f00 */
[----:B------:R1:W2:Y:S02]  /*4530*/  MUFU.EX2 R233, R2 ;  /* 0x0000000200e97308 */ /* 0x0002a40000000800 */
[C---:B------:R-:W-:Y:S06]  /*4540*/  HMMA.16816.F32.BF16 R44, R12.reuse, R36, RZ ;  /* 0x000000240c2c723c */ /* 0x040fec00000418ff */
[C---:B------:R-:W-:Y:S06]  /*4550*/  HMMA.16816.F32.BF16 R16, R12.reuse, R20, RZ ;  /* 0x000000140c10723c */ /* 0x040fec00000418ff */
[----:B------:R-:W-:Y:S01]  /*4560*/  HMMA.16816.F32.BF16 R20, R12, R22, RZ ;  /* 0x000000160c14723c */ /* 0x000fe200000418ff */
[----:B-1----:R-:W-:Y:S01]  /*4570*/  FFMA.FTZ R2, R143, UR4, -R0 ;  /* 0x000000048f027c23 */ /* 0x002fe20008010800 */
[----:B------:R-:W-:-:S03]  /*4580*/  MOV R143, R134 ;  /* 0x00000086008f7202 */ /* 0x000fc60000000f00 */
[----:B------:R1:W-:Y:S01]  /*4590*/  MUFU.EX2 R234, R2 ;  /* 0x0000000200ea7308 */ /* 0x0003e20000000800 */
[C---:B------:R-:W-:Y:S06]  /*45a0*/  HMMA.16816.F32.BF16 R40, R12.reuse, R28, RZ ;  /* 0x0000001c0c28723c */ /* 0x040fec00000418ff */
[C---:B------:R-:W-:Y:S06]  /*45b0*/  HMMA.16816.F32.BF16 R32, R12.reuse, R24, RZ ;  /* 0x000000180c20723c */ /* 0x040fec00000418ff */
[----:B------:R-:W-:Y:S01]  /*45c0*/  HMMA.16816.F32.BF16 R36, R12, R38, RZ ;  /* 0x000000260c24723c */ /* 0x000fe200000418ff */
[----:B-1----:R-:W-:Y:S01]  /*45d0*/  FFMA.FTZ R2, R146, UR4, -R0 ;  /* 0x0000000492027c23 */ /* 0x002fe20008010800 */
[----:B------:R-:W-:-:S04]  /*45e0*/  MOV R146, R218 ;  /* 0x000000da00927202 */ /* 0x000fc80000000f00 */
[C---:B------:R-:W-:Y:S01]  /*45f0*/  HMMA.16816.F32.BF16 R28, R12.reuse, R30, RZ ;  /* 0x0000001e0c1c723c */ /* 0x040fe200000418ff */
[----:B------:R1:W3:Y:S05]  /*4600*/  MUFU.EX2 R161, R2 ;  /* 0x0000000200a17308 */ /* 0x0002ea0000000800 */
[----:B------:R-:W-:Y:S07]  /*4610*/  HMMA.16816.F32.BF16 R24, R12, R26, RZ ;  /* 0x0000001a0c18723c */ /* 0x000fee00000418ff */
[----:B------:R-:W-:-:S02]  /*4620*/  F2FP.BF16.F32.PACK_AB R12, R211, R210 ;  /* 0x000000d2d30c723e */ /* 0x000fc400000010ff */
[----:B--2---:R-:W-:Y:S01]  /*4630*/  F2FP.BF16.F32.PACK_AB R14, R233, R132 ;  /* 0x00000084e90e723e */ /* 0x004fe200000010ff */
[----:B-1----:R-:W-:Y:S01]  /*4640*/  FFMA.FTZ R2, R141, UR4, -R0 ;  /* 0x000000048d027c23 */ /* 0x002fe20008010800 */
[----:B---3--:R-:W-:Y:S01]  /*4650*/  F2FP.BF16.F32.PACK_AB R13, R161, R234 ;  /* 0x000000eaa10d723e */ /* 0x008fe200000010ff */
[----:B------:R-:W-:Y:S02]  /*4660*/  IMAD.MOV.U32 R141, RZ, RZ, R216 ;  /* 0x000000ffff8d7224 */ /* 0x000fe400078e00d8 */
[----:B------:R1:W-:Y:S02]  /*4670*/  MUFU.EX2 R140, R2 ;  /* 0x00000002008c7308 */ /* 0x0003e40000000800 */
[----:B-1----:R-:W-:-:S06]  /*4680*/  FFMA.FTZ R2, R142, UR4, -R0 ;  /* 0x000000048e027c23 */ /* 0x002fcc0008010800 */
[----:B------:R1:W2:Y:S02]  /*4690*/  MUFU.EX2 R145, R2 ;  /* 0x0000000200917308 */ /* 0x0002a40000000800 */
[----:B-1----:R-:W-:Y:S01]  /*46a0*/  FFMA.FTZ R2, R162, UR4, -R8 ;  /* 0x00000004a2027c23 */ /* 0x002fe20008010808 */
[----:B--2---:R-:W-:-:S05]  /*46b0*/  F2FP.BF16.F32.PACK_AB R15, R145, R140 ;  /* 0x0000008c910f723e */ /* 0x004fca00000010ff */
[----:B------:R1:W-:Y:S02]  /*46c0*/  MUFU.EX2 R135, R2 ;  /* 0x0000000200877308 */ /* 0x0003e40000000800 */
[C---:B------:R-:W-:Y:S06]  /*46d0*/  HMMA.16816.F32.BF16 R56, R12.reuse, R68, R44 ;  /* 0x000000440c38723c */ /* 0x040fec000004182c */
[C---:B------:R-:W-:Y:S01]  /*46e0*/  HMMA.16816.F32.BF16 R44, R12.reuse, R78, R20 ;  /* 0x0000004e0c2c723c */ /* 0x040fe20000041814 */
[----:B------:R-:W2:Y:S05]  /*46f0*/  LDSM.16.MT88.4 R20, [R139+0x9000] ;  /* 0x009000008b14783b */ /* 0x000eaa0000004200 */
[----:B------:R-:W-:Y:S01]  /*4700*/  HMMA.16816.F32.BF16 R48, R12, R72, R40 ;  /* 0x000000480c30723c */ /* 0x000fe20000041828 */
[----:B-1----:R-:W-:-:S04]  /*4710*/  FFMA.FTZ R2, R153, UR4, -R8 ;  /* 0x0000000499027c23 */ /* 0x002fc80008010808 */
[----:B------:R1:W-:Y:S01]  /*4720*/  MUFU.EX2 R123, R2 ;  /* 0x00000002007b7308 */ /* 0x0003e20000000800 */
[C---:B------:R-:W-:Y:S06]  /*4730*/  HMMA.16816.F32.BF16 R64, R12.reuse, R80, R32 ;  /* 0x000000500c40723c */ /* 0x040fec0000041820 */
[C---:B------:R-:W-:Y:S01]  /*4740*/  HMMA.16816.F32.BF16 R84, R12.reuse, R76, R16 ;  /* 0x0000004c0c54723c */ /* 0x040fe20000041810 */
[----:B------:R-:W3:Y:S05]  /*4750*/  LDSM.16.MT88.4 R16, [R226+0x9000] ;  /* 0x00900000e210783b */ /* 0x000eea0000004200 */
[----:B------:R-:W-:Y:S01]  /*4760*/  HMMA.16816.F32.BF16 R36, R12, R70, R36 ;  /* 0x000000460c24723c */ /* 0x000fe20000041824 */
[----:B-1----:R-:W-:-:S05]  /*4770*/  FFMA.FTZ R2, R129, UR4, -R8 ;  /* 0x0000000481027c23 */ /* 0x002fca0008010808 */
[C---:B------:R-:W-:Y:S01]  /*4780*/  HMMA.16816.F32.BF16 R32, R12.reuse, R74, R28 ;  /* 0x0000004a0c20723c */ /* 0x040fe2000004181c */
[----:B------:R-:W-:Y:S01]  /*4790*/  LDSM.16.MT88.4 R28, [R225+0x9000] ;  /* 0x00900000e11c783b */ /* 0x000fe20000004200 */
[----:B------:R1:W-:Y:S04]  /*47a0*/  MUFU.EX2 R3, R2 ;  /* 0x0000000200037308 */ /* 0x0003e80000000800 */
[----:B------:R-:W-:Y:S01]  /*47b0*/  HMMA.16816.F32.BF16 R40, R12, R82, R24 ;  /* 0x000000520c28723c */ /* 0x000fe20000041818 */
[----:B------:R-:W4:Y:S01]  /*47c0*/  LDSM.16.MT88.4 R24, [R224+0x9000] ;  /* 0x00900000e018783b */ /* 0x000f220000004200 */
[----:B-1----:R-:W-:Y:S01]  /*47d0*/  FFMA.FTZ R2, R128, UR4, -R8 ;  /* 0x0000000480027c23 */ /* 0x002fe20008010808 */
[----:B------:R-:W-:-:S03]  /*47e0*/  IMAD.MOV.U32 R128, RZ, RZ, R217 ;  /* 0x000000ffff807224 */ /* 0x000fc600078e00d9 */
[----:B------:R1:W-:Y:S02]  /*47f0*/  MUFU.EX2 R136, R2 ;  /* 0x0000000200887308 */ /* 0x0003e40000000800 */
[----:B-1----:R-:W-:-:S06]  /*4800*/  FFMA.FTZ R2, R157, UR4, -R0 ;  /* 0x000000049d027c23 */ /* 0x002fcc0008010800 */
[----:B------:R1:W-:Y:S02]  /*4810*/  MUFU.EX2 R232, R2 ;  /* 0x0000000200e87308 */ /* 0x0003e40000000800 */
[----:B-1----:R-:W-:-:S06]  /*4820*/  FFMA.FTZ R2, R156, UR4, -R0 ;  /* 0x000000049c027c23 */ /* 0x002fcc0008010800 */
[----:B------:R1:W-:Y:S02]  /*4830*/  MUFU.EX2 R228, R2 ;  /* 0x0000000200e47308 */ /* 0x0003e40000000800 */
[----:B-1----:R-:W-:-:S06]  /*4840*/  FFMA.FTZ R2, R155, UR4, -R5 ;  /* 0x000000049b027c23 */ /* 0x002fcc0008010805 */
[----:B------:R1:W-:Y:S02]  /*4850*/  MUFU.EX2 R231, R2 ;  /* 0x0000000200e77308 */ /* 0x0003e40000000800 */
[----:B-1----:R-:W-:-:S06]  /*4860*/  FFMA.FTZ R2, R154, UR4, -R5 ;  /* 0x000000049a027c23 */ /* 0x002fcc0008010805 */
[----:B------:R1:W2:Y:S02]  /*4870*/  MUFU.EX2 R227, R2 ;  /* 0x0000000200e37308 */ /* 0x0002a40000000800 */
[----:B-1----:R-:W-:Y:S01]  /*4880*/  FFMA.FTZ R2, R147, UR4, -R5 ;  /* 0x0000000493027c23 */ /* 0x002fe20008010805 */
[----:B--2---:R-:W-:Y:S02]  /*4890*/  F2FP.BF16.F32.PACK_AB R12, R227, R231 ;  /* 0x000000e7e30c723e */ /* 0x004fe400000010ff */
[----:B------:R-:W-:-:S03]  /*48a0*/  MOV R147, R123 ;  /* 0x0000007b00937202 */ /* 0x000fc60000000f00 */
[----:B------:R1:W-:Y:S01]  /*48b0*/  MUFU.EX2 R154, R2 ;  /* 0x00000002009a7308 */ /* 0x0003e20000000800 */
[----:B------:R-:W-:Y:S02]  /*48c0*/  IMAD.MOV.U32 R123, RZ, RZ, R215 ;  /* 0x000000ffff7b7224 */ /* 0x000fe400078e00d7 */
[----:B-1----:R-:W-:-:S05]  /*48d0*/  FFMA.FTZ R2, R148, UR4, -R5 ;  /* 0x0000000494027c23 */ /* 0x002fca0008010805 */
[----:B------:R1:W2:Y:S02]  /*48e0*/  MUFU.EX2 R129, R2 ;  /* 0x0000000200817308 */ /* 0x0002a40000000800 */
[----:B-1----:R-:W-:Y:S01]  /*48f0*/  FFMA.FTZ R2, R149, UR4, -R4 ;  /* 0x0000000495027c23 */ /* 0x002fe20008010804 */
[----:B--2---:R-:W-:-:S05]  /*4900*/  F2FP.BF16.F32.PACK_AB R14, R129, R154 ;  /* 0x0000009a810e723e */ /* 0x004fca00000010ff */
[----:B------:R1:W-:Y:S02]  /*4910*/  MUFU.EX2 R230, R2 ;  /* 0x0000000200e67308 */ /* 0x0003e40000000800 */
[----:B-1----:R-:W-:-:S06]  /*4920*/  FFMA.FTZ R2, R130, UR4, -R4 ;  /* 0x0000000482027c23 */ /* 0x002fcc0008010804 */
[----:B------:R1:W2:Y:S02]  /*4930*/  MUFU.EX2 R52, R2 ;  /* 0x0000000200347308 */ /* 0x0002a40000000800 */
[----:B-1----:R-:W-:-:S06]  /*4940*/  FFMA.FTZ R2, R131, UR4, -R4 ;  /* 0x0000000483027c23 */ /* 0x002fcc0008010804 */
[----:B------:R1:W-:Y:S02]  /*4950*/  MUFU.EX2 R68, R2 ;  /* 0x0000000200447308 */ /* 0x0003e40000000800 */
[----:B-1----:R-:W-:Y:S01]  /*4960*/  FFMA.FTZ R2, R124, UR4, -R4 ;  /* 0x000000047c027c23 */ /* 0x002fe20008010804 */
[----:B------:R-:W-:-:S05]  /*4970*/  IMAD.MOV.U32 R124, RZ, RZ, R3 ;  /* 0x000000ffff7c7224 */ /* 0x000fca00078e0003 */
[----:B------:R1:W3:Y:S02]  /*4980*/  MUFU.EX2 R3, R2 ;  /* 0x0000000200037308 */ /* 0x0002e40000000800 */
[----:B-1----:R-:W-:Y:S01]  /*4990*/  FFMA.FTZ R2, R126, UR4, -R0 ;  /* 0x000000047e027c23 */ /* 0x002fe20008010800 */
[----:B--2---:R-:W-:Y:S01]  /*49a0*/  IMAD.MOV.U32 R126, RZ, RZ, R52 ;  /* 0x000000ffff7e7224 */ /* 0x004fe200078e0034 */
[----:B---3--:R-:W-:-:S04]  /*49b0*/  F2FP.BF16.F32.PACK_AB R15, R3, R68 ;  /* 0x00000044030f723e */ /* 0x008fc800000010ff */
[----:B------:R1:W-:Y:S01]  /*49c0*/  MUFU.EX2 R155, R2 ;  /* 0x00000002009b7308 */ /* 0x0003e20000000800 */
[----:B------:R-:W-:-:S07]  /*49d0*/  F2FP.BF16.F32.PACK_AB R13, R126, R230 ;  /* 0x000000e67e0d723e */ /* 0x000fce00000010ff */
[C---:B------:R-:W-:Y:S06]  /*49e0*/  HMMA.16816.F32.BF16 R52, R12.reuse, R20, R108 ;  /* 0x000000140c34723c */ /* 0x040fec000004186c */
[C---:B------:R-:W-:Y:S01]  /*49f0*/  HMMA.16816.F32.BF16 R72, R12.reuse, R16, R100 ;  /* 0x000000100c48723c */ /* 0x040fe20000041864 */
[----:B------:R-:W-:Y:S01]  /*4a00*/  MOV R110, R132 ;  /* 0x00000084006e7202 */ /* 0x000fe20000000f00 */
[----:B-1----:R-:W-:Y:S01]  /*4a10*/  FFMA.FTZ R2, R125, UR4, -R0 ;  /* 0x000000047d027c23 */ /* 0x002fe20008010800 */
[----:B------:R-:W-:Y:S02]  /*4a20*/  IMAD.MOV.U32 R111, RZ, RZ, R135 ;  /* 0x000000ffff6f7224 */ /* 0x000fe400078e0087 */
[----:B------:R-:W-:Y:S01]  /*4a30*/  IMAD.MOV.U32 R108, RZ, RZ, R214 ;  /* 0x000000ffff6c7224 */ /* 0x000fe200078e00d6 */
[----:B------:R1:W2:Y:S01]  /*4a40*/  MUFU.EX2 R134, R2 ;  /* 0x0000000200867308 */ /* 0x0002a20000000800 */
[----:B----4-:R-:W-:Y:S01]  /*4a50*/  HMMA.16816.F32.BF16 R88, R12, R24, R88 ;  /* 0x000000180c58723c */ /* 0x010fe20000041858 */
[----:B------:R-:W-:-:S05]  /*4a60*/  IMAD.MOV.U32 R109, RZ, RZ, R68 ;  /* 0x000000ffff6d7224 */ /* 0x000fca00078e0044 */
[C---:B------:R-:W-:Y:S06]  /*4a70*/  HMMA.16816.F32.BF16 R112, R12.reuse, R28, R112 ;  /* 0x0000001c0c70723c */ /* 0x040fec0000041870 */
[----:B------:R-:W-:Y:S01]  /*4a80*/  HMMA.16816.F32.BF16 R60, R12, R22, R60 ;  /* 0x000000160c3c723c */ /* 0x000fe2000004183c */
[----:B-1----:R-:W-:-:S05]  /*4a90*/  FFMA.FTZ R2, R170, UR4, -R8 ;  /* 0x00000004aa027c23 */ /* 0x002fca0008010808 */
[C---:B------:R-:W-:Y:S01]  /*4aa0*/  HMMA.16816.F32.BF16 R76, R12.reuse, R18, R92 ;  /* 0x000000120c4c723c */ /* 0x040fe2000004185c */
[----:B------:R1:W-:Y:S05]  /*4ab0*/  MUFU.EX2 R132, R2 ;  /* 0x0000000200847308 */ /* 0x0003ea0000000800 */
[C---:B------:R-:W-:Y:S06]  /*4ac0*/  HMMA.16816.F32.BF16 R104, R12.reuse, R26, R104 ;  /* 0x0000001a0c68723c */ /* 0x040fec0000041868 */
[----:B------:R-:W-:Y:S01]  /*4ad0*/  HMMA.16816.F32.BF16 R96, R12, R30, R96 ;  /* 0x0000001e0c60723c */ /* 0x000fe20000041860 */
[----:B-1----:R-:W-:-:S06]  /*4ae0*/  FFMA.FTZ R2, R163, UR4, -R8 ;  /* 0x00000004a3027c23 */ /* 0x002fcc0008010808 */
[----:B------:R-:W-:Y:S02]  /*4af0*/  F2FP.BF16.F32.PACK_AB R12, R147, R111 ;  /* 0x0000006f930c723e */ /* 0x000fe400000010ff */
[----:B------:R-:W-:Y:S01]  /*4b00*/  F2FP.BF16.F32.PACK_AB R13, R228, R232 ;  /* 0x000000e8e40d723e */ /* 0x000fe200000010ff */
[----:B------:R1:W-:Y:S01]  /*4b10*/  MUFU.EX2 R156, R2 ;  /* 0x00000002009c7308 */ /* 0x0003e20000000800 */
[----:B------:R-:W-:Y:S02]  /*4b20*/  F2FP.BF16.F32.PACK_AB R14, R136, R124 ;  /* 0x0000007c880e723e */ /* 0x000fe400000010ff */
[----:B--2---:R-:W-:-:S07]  /*4b30*/  F2FP.BF16.F32.PACK_AB R15, R134, R155 ;  /* 0x0000009b860f723e */ /* 0x004fce00000010ff */
[C---:B------:R-:W-:Y:S06]  /*4b40*/  HMMA.16816.F32.BF16 R100, R12.reuse, R20, R56 ;  /* 0x000000140c64723c */ /* 0x040fec0000041838 */
[C---:B------:R-:W-:Y:S01]  /*4b50*/  HMMA.16816.F32.BF16 R92, R12.reuse, R22, R36 ;  /* 0x000000160c5c723c */ /* 0x040fe20000041824 */
[--C-:B-1----:R-:W-:Y:S01]  /*4b60*/  FFMA.FTZ R2, R150, UR4, -R8.reuse ;  /* 0x0000000496027c23 */ /* 0x102fe20008010808 */
[----:B------:R-:W1:Y:S01]  /*4b70*/  LDSM.16.MT88.4 R20, [R139+0x9800] ;  /* 0x009800008b14783b */ /* 0x000e620000004200 */
[----:B------:R-:W-:Y:S02]  /*4b80*/  MOV R150, R213 ;  /* 0x000000d500967202 */ /* 0x000fe40000000f00 */
[----:B------:R2:W-:Y:S01]  /*4b90*/  MUFU.EX2 R130, R2 ;  /* 0x0000000200827308 */ /* 0x0005e20000000800 */
[C---:B------:R-:W-:Y:S06]  /*4ba0*/  HMMA.16816.F32.BF16 R80, R12.reuse, R16, R48 ;  /* 0x000000100c50723c */ /* 0x040fec0000041830 */
[C---:B------:R-:W-:Y:S01]  /*4bb0*/  HMMA.16816.F32.BF16 R68, R12.reuse, R18, R32 ;  /* 0x000000120c44723c */ /* 0x040fe20000041820 */
[----:B------:R-:W3:Y:S05]  /*4bc0*/  LDSM.16.MT88.4 R16, [R226+0x9800] ;  /* 0x00980000e210783b */ /* 0x000eea0000004200 */
[----:B------:R-:W-:Y:S01]  /*4bd0*/  HMMA.16816.F32.BF16 R48, R12, R24, R64 ;  /* 0x000000180c30723c */ /* 0x000fe20000041840 */
[----:B--2---:R-:W-:Y:S01]  /*4be0*/  FFMA.FTZ R2, R119, UR4, -R8 ;  /* 0x0000000477027c23 */ /* 0x004fe20008010808 */
[----:B------:R-:W-:-:S04]  /*4bf0*/  IMAD.MOV.U32 R119, RZ, RZ, R212 ;  /* 0x000000ffff777224 */ /* 0x000fc800078e00d4 */
[C---:B------:R-:W-:Y:S01]  /*4c00*/  HMMA.16816.F32.BF16 R40, R12.reuse, R26, R40 ;  /* 0x0000001a0c28723c */ /* 0x040fe20000041828 */
[----:B------:R-:W2:Y:S01]  /*4c10*/  LDSM.16.MT88.4 R24, [R224+0x9800] ;  /* 0x00980000e018783b */ /* 0x000ea20000004200 */
[----:B------:R4:W-:Y:S04]  /*4c20*/  MUFU.EX2 R220, R2 ;  /* 0x0000000200dc7308 */ /* 0x0009e80000000800 */
[C---:B------:R-:W-:Y:S06]  /*4c30*/  HMMA.16816.F32.BF16 R36, R12.reuse, R28, R84 ;  /* 0x0000001c0c24723c */ /* 0x040fec0000041854 */
[----:B------:R-:W-:Y:S01]  /*4c40*/  HMMA.16816.F32.BF16 R32, R12, R30, R44 ;  /* 0x0000001e0c20723c */ /* 0x000fe2000004182c */
[----:B------:R-:W2:Y:S01]  /*4c50*/  LDSM.16.MT88.4 R28, [R225+0x9800] ;  /* 0x00980000e11c783b */ /* 0x000ea20000004200 */
[----:B----4-:R-:W-:Y:S01]  /*4c60*/  FFMA.FTZ R2, R167, UR4, -R0 ;  /* 0x00000004a7027c23 */ /* 0x010fe20008010800 */
[----:B------:R-:W-:-:S02]  /*4c70*/  IMAD.MOV.U32 R167, RZ, RZ, R3 ;  /* 0x000000ffffa77224 */ /* 0x000fc400078e0003 */
[----:B------:R-:W-:Y:S01]  /*4c80*/  FFMA.FTZ R3, R171, UR4, -R4 ;  /* 0x00000004ab037c23 */ /* 0x000fe20008010804 */
[----:B------:R-:W-:Y:S01]  /*4c90*/  MOV R171, R109 ;  /* 0x0000006d00ab7202 */ /* 0x000fe20000000f00 */
[----:B------:R4:W-:Y:S08]  /*4ca0*/  MUFU.EX2 R135, R2 ;  /* 0x0000000200877308 */ /* 0x0009f00000000800 */
[----:B------:R1:W-:Y:S01]  /*4cb0*/  MUFU.EX2 R125, R3 ;  /* 0x00000003007d7308 */ /* 0x0003e20000000800 */
[----:B----4-:R-:W-:-:S07]  /*4cc0*/  FFMA.FTZ R2, R166, UR4, -R0 ;  /* 0x00000004a6027c23 */ /* 0x010fce0008010800 */
[----:B------:R4:W-:Y:S01]  /*4cd0*/  MUFU.EX2 R157, R2 ;  /* 0x00000002009d7308 */ /* 0x0009e20000000800 */
[----:B-1----:R-:W-:Y:S01]  /*4ce0*/  FFMA.FTZ R3, R196, UR4, -R4 ;  /* 0x00000004c4037c23 */ /* 0x002fe20008010804 */
[----:B----4-:R-:W-:-:S06]  /*4cf0*/  FFMA.FTZ R2, R165, UR4, -R5 ;  /* 0x00000004a5027c23 */ /* 0x010fcc0008010805 */
[----:B------:R1:W-:Y:S02]  /*4d00*/  MUFU.EX2 R149, R2 ;  /* 0x0000000200957308 */ /* 0x0003e40000000800 */
[----:B-1----:R-:W-:Y:S01]  /*4d10*/  FFMA.FTZ R2, R164, UR4, -R5 ;  /* 0x00000004a4027c23 */ /* 0x002fe20008010805 */
[----:B------:R-:W-:Y:S01]  /*4d20*/  IMAD.MOV.U32 R164, RZ, RZ, R167 ;  /* 0x000000ffffa47224 */ /* 0x000fe200078e00a7 */
[----:B------:R-:W-:-:S04]  /*4d30*/  MOV R167, R145 ;  /* 0x0000009100a77202 */ /* 0x000fc80000000f00 */
[----:B------:R1:W4:Y:S02]  /*4d40*/  MUFU.EX2 R142, R2 ;  /* 0x00000002008e7308 */ /* 0x0003240000000800 */
[----:B-1----:R-:W-:Y:S01]  /*4d50*/  FFMA.FTZ R2, R151, UR4, -R5 ;  /* 0x0000000497027c23 */ /* 0x002fe20008010805 */
[----:B----4-:R-:W-:Y:S01]  /*4d60*/  F2FP.BF16.F32.PACK_AB R12, R142, R149 ;  /* 0x000000958e0c723e */ /* 0x010fe200000010ff */
[----:B------:R-:W-:-:S04]  /*4d70*/  IMAD.MOV.U32 R151, RZ, RZ, R144 ;  /* 0x000000ffff977224 */ /* 0x000fc800078e0090 */
[----:B------:R1:W-:Y:S02]  /*4d80*/  MUFU.EX2 R170, R2 ;  /* 0x0000000200aa7308 */ /* 0x0003e40000000800 */
[----:B-1----:R-:W-:Y:S01]  /*4d90*/  FFMA.FTZ R2, R158, UR4, -R5 ;  /* 0x000000049e027c23 */ /* 0x002fe20008010805 */
[----:B------:R-:W-:-:S05]  /*4da0*/  MOV R158, R119 ;  /* 0x00000077009e7202 */ /* 0x000fca0000000f00 */
[----:B------:R1:W4:Y:S02]  /*4db0*/  MUFU.EX2 R131, R2 ;  /* 0x0000000200837308 */ /* 0x0003240000000800 */
[----:B-1----:R-:W-:Y:S01]  /*4dc0*/  FFMA.FTZ R2, R168, UR4, -R4 ;  /* 0x00000004a8027c23 */ /* 0x002fe20008010804 */
[----:B----4-:R-:W-:Y:S01]  /*4dd0*/  F2FP.BF16.F32.PACK_AB R14, R131, R170 ;  /* 0x000000aa830e723e */ /* 0x010fe200000010ff */
[----:B------:R-:W-:-:S04]  /*4de0*/  IMAD.MOV.U32 R168, RZ, RZ, R150 ;  /* 0x000000ffffa87224 */ /* 0x000fc800078e0096 */
[----:B------:R1:W-:Y:S01]  /*4df0*/  MUFU.EX2 R148, R2 ;  /* 0x0000000200947308 */ /* 0x0003e20000000800 */
[----:B------:R-:W-:Y:S02]  /*4e00*/  IMAD.MOV.U32 R150, RZ, RZ, R137 ;  /* 0x000000ffff967224 */ /* 0x000fe400078e0089 */
[----:B-1----:R-:W-:Y:S01]  /*4e10*/  FFMA.FTZ R2, R159, UR4, -R4 ;  /* 0x000000049f027c23 */ /* 0x002fe20008010804 */
[----:B------:R-:W-:-:S04]  /*4e20*/  IMAD.MOV.U32 R159, RZ, RZ, R108 ;  /* 0x000000ffff9f7224 */ /* 0x000fc800078e006c */
[----:B------:R1:W4:Y:S02]  /*4e30*/  MUFU.EX2 R229, R2 ;  /* 0x0000000200e57308 */ /* 0x0003240000000800 */
[----:B-1----:R-:W-:Y:S01]  /*4e40*/  FFMA.FTZ R2, R176, UR4, -R4 ;  /* 0x00000004b0027c23 */ /* 0x002fe20008010804 */
[----:B----4-:R-:W-:Y:S01]  /*4e50*/  F2FP.BF16.F32.PACK_AB R13, R229, R148 ;  /* 0x00000094e50d723e */ /* 0x010fe200000010ff */
[----:B------:R-:W-:-:S04]  /*4e60*/  IMAD.MOV.U32 R176, RZ, RZ, R110 ;  /* 0x000000ffffb07224 */ /* 0x000fc800078e006e */
[----:B------:R1:W4:Y:S02]  /*4e70*/  MUFU.EX2 R153, R2 ;  /* 0x0000000200997308 */ /* 0x0003240000000800 */
[----:B-1----:R-:W-:Y:S01]  /*4e80*/  FFMA.FTZ R2, R116, UR4, -R0 ;  /* 0x0000000474027c23 */ /* 0x002fe20008010800 */
[----:B----4-:R-:W-:-:S05]  /*4e90*/  F2FP.BF16.F32.PACK_AB R15, R153, R125 ;  /* 0x0000007d990f723e */ /* 0x010fca00000010ff */
[----:B------:R1:W-:Y:S02]  /*4ea0*/  MUFU.EX2 R218, R2 ;  /* 0x0000000200da7308 */ /* 0x0003e40000000800 */
[C---:B------:R-:W-:Y:S06]  /*4eb0*/  HMMA.16816.F32.BF16 R64, R12.reuse, R20, R52 ;  /* 0x000000140c40723c */ /* 0x040fec0000041834 */
[C---:B---3--:R-:W-:Y:S06]  /*4ec0*/  HMMA.16816.F32.BF16 R56, R12.reuse, R16, R72 ;  /* 0x000000100c38723c */ /* 0x048fec0000041848 */
[----:B------:R-:W-:Y:S01]  /*4ed0*/  HMMA.16816.F32.BF16 R52, R12, R18, R76 ;  /* 0x000000120c34723c */ /* 0x000fe2000004184c */
[----:B-1----:R-:W-:Y:S01]  /*4ee0*/  FFMA.FTZ R2, R9, UR4, -R0 ;  /* 0x0000000409027c23 */ /* 0x002fe20008010800 */
[----:B------:R-:W-:-:S03]  /*4ef0*/  IMAD.MOV.U32 R9, RZ, RZ, R111 ;  /* 0x000000ffff097224 */ /* 0x000fc600078e006f */
[----:B------:R1:W3:Y:S01]  /*4f00*/  MUFU.EX2 R219, R2 ;  /* 0x0000000200db7308 */ /* 0x0002e20000000800 */
[C---:B------:R-:W-:Y:S06]  /*4f10*/  HMMA.16816.F32.BF16 R60, R12.reuse, R22, R60 ;  /* 0x000000160c3c723c */ /* 0x040fec000004183c */
[C---:B--2---:R-:W-:Y:S06]  /*4f20*/  HMMA.16816.F32.BF16 R44, R12.reuse, R24, R88 ;  /* 0x000000180c2c723c */ /* 0x044fec0000041858 */
[----:B------:R-:W-:Y:S01]  /*4f30*/  HMMA.16816.F32.BF16 R72, R12, R26, R104 ;  /* 0x0000001a0c48723c */ /* 0x000fe20000041868 */
[----:B-1----:R-:W-:-:S05]  /*4f40*/  FFMA.FTZ R2, R180, UR4, -R8 ;  /* 0x00000004b4027c23 */ /* 0x002fca0008010808 */
[C---:B------:R-:W-:Y:S01]  /*4f50*/  HMMA.16816.F32.BF16 R112, R12.reuse, R28, R112 ;  /* 0x0000001c0c70723c */ /* 0x040fe20000041870 */
[----:B------:R1:W-:Y:S05]  /*4f60*/  MUFU.EX2 R180, R3 ;  /* 0x0000000300b47308 */ /* 0x0003ea0000000800 */
[----:B------:R-:W-:Y:S03]  /*4f70*/  HMMA.16816.F32.BF16 R76, R12, R30, R96 ;  /* 0x0000001e0c4c723c */ /* 0x000fe60000041860 */
[----:B------:R2:W-:Y:S04]  /*4f80*/  MUFU.EX2 R214, R2 ;  /* 0x0000000200d67308 */ /* 0x0005e80000000800 */
[----:B------:R-:W-:-:S02]  /*4f90*/  F2FP.BF16.F32.PACK_AB R14, R220, R130 ;  /* 0x00000082dc0e723e */ /* 0x000fc400000010ff */
[----:B------:R-:W-:Y:S02]  /*4fa0*/  F2FP.BF16.F32.PACK_AB R12, R156, R132 ;  /* 0x000000849c0c723e */ /* 0x000fe400000010ff */
[----:B------:R-:W-:Y:S01]  /*4fb0*/  F2FP.BF16.F32.PACK_AB R13, R157, R135 ;  /* 0x000000879d0d723e */ /* 0x000fe200000010ff */
[----:B-1----:R-:W-:Y:S01]  /*4fc0*/  FFMA.FTZ R3, R202, UR4, -R4 ;  /* 0x00000004ca037c23 */ /* 0x002fe20008010804 */
[----:B---3--:R-:W-:Y:S01]  /*4fd0*/  F2FP.BF16.F32.PACK_AB R15, R219, R218 ;  /* 0x000000dadb0f723e */ /* 0x008fe200000010ff */
[----:B--2---:R-:W-:Y:S01]  /*4fe0*/  FFMA.FTZ R2, R179, UR4, -R8 ;  /* 0x00000004b3027c23 */ /* 0x004fe20008010808 */
[----:B------:R-:W-:-:S05]  /*4ff0*/  MOV R179, R130 ;  /* 0x0000008200b37202 */ /* 0x000fca0000000f00 */
[C---:B------:R-:W-:Y:S01]  /*5000*/  HMMA.16816.F32.BF16 R104, R12.reuse, R20, R100 ;  /* 0x000000140c68723c */ /* 0x040fe20000041864 */
[----:B------:R-:W-:Y:S01]  /*5010*/  MOV R130, R210 ;  /* 0x000000d200827202 */ /* 0x000fe20000000f00 */
[----:B------:R1:W-:Y:S04]  /*5020*/  MUFU.EX2 R215, R2 ;  /* 0x0000000200d77308 */ /* 0x0003e80000000800 */
[C---:B------:R-:W-:Y:S01]  /*5030*/  HMMA.16816.F32.BF16 R100, R12.reuse, R22, R92 ;  /* 0x000000160c64723c */ /* 0x040fe2000004185c */
[----:B------:R-:W2:Y:S05]  /*5040*/  LDSM.16.MT88.4 R20, [R139+0xa000] ;  /* 0x00a000008b14783b */ /* 0x000eaa0000004200 */
[C---:B------:R-:W-:Y:S06]  /*5050*/  HMMA.16816.F32.BF16 R48, R12.reuse, R24, R48 ;  /* 0x000000180c30723c */ /* 0x040fec0000041830 */
[C---:B------:R-:W-:Y:S01]  /*5060*/  HMMA.16816.F32.BF16 R40, R12.reuse, R26, R40 ;  /* 0x0000001a0c28723c */ /* 0x040fe20000041828 */
[--C-:B-1----:R-:W-:Y:S01]  /*5070*/  FFMA.FTZ R2, R178, UR4, -R8.reuse ;  /* 0x00000004b2027c23 */ /* 0x102fe20008010808 */
[----:B------:R-:W1:Y:S03]  /*5080*/  LDSM.16.MT88.4 R24, [R224+0xa000] ;  /* 0x00a00000e018783b */ /* 0x000e660000004200 */
[----:B------:R3:W-:Y:S01]  /*5090*/  MUFU.EX2 R216, R2 ;  /* 0x0000000200d87308 */ /* 0x0007e20000000800 */
[C---:B------:R-:W-:Y:S06]  /*50a0*/  HMMA.16816.F32.BF16 R92, R12.reuse, R16, R80 ;  /* 0x000000100c5c723c */ /* 0x040fec0000041850 */
[C---:B------:R-:W-:Y:S01]  /*50b0*/  HMMA.16816.F32.BF16 R88, R12.reuse, R18, R68 ;  /* 0x000000120c58723c */ /* 0x040fe20000041844 */
[----:B------:R-:W4:Y:S05]  /*50c0*/  LDSM.16.MT88.4 R16, [R226+0xa000] ;  /* 0x00a00000e210783b */ /* 0x000f2a0000004200 */
[----:B------:R-:W-:Y:S01]  /*50d0*/  HMMA.16816.F32.BF16 R36, R12, R28, R36 ;  /* 0x0000001c0c24723c */ /* 0x000fe20000041824 */
[----:B---3--:R-:W-:-:S05]  /*50e0*/  FFMA.FTZ R2, R177, UR4, -R8 ;  /* 0x00000004b1027c23 */ /* 0x008fca0008010808 */
[----:B------:R-:W-:Y:S01]  /*50f0*/  HMMA.16816.F32.BF16 R32, R12, R30, R32 ;  /* 0x0000001e0c20723c */ /* 0x000fe20000041820 */
[----:B------:R-:W3:Y:S01]  /*5100*/  LDSM.16.MT88.4 R28, [R225+0xa000] ;  /* 0x00a00000e11c783b */ /* 0x000ee20000004200 */
[----:B------:R2:W-:Y:S02]  /*5110*/  MUFU.EX2 R217, R2 ;  /* 0x0000000200d97308 */ /* 0x0005e40000000800 */
[----:B--2---:R-:W-:-:S06]  /*5120*/  FFMA.FTZ R2, R117, UR4, -R0 ;  /* 0x0000000475027c23 */ /* 0x004fcc0008010800 */
[----:B------:R2:W-:Y:S02]  /*5130*/  MUFU.EX2 R212, R2 ;  /* 0x0000000200d47308 */ /* 0x0005e40000000800 */
[----:B--2---:R-:W-:Y:S01]  /*5140*/  FFMA.FTZ R2, R10, UR4, -R0 ;  /* 0x000000040a027c23 */ /* 0x004fe20008010800 */
[----:B------:R-:W-:Y:S02]  /*5150*/  IMAD.MOV.U32 R10, RZ, RZ, R147 ;  /* 0x000000ffff0a7224 */ /* 0x000fe400078e0093 */
[----:B------:R-:W-:-:S03]  /*5160*/  IMAD.MOV.U32 R147, RZ, RZ, R211 ;  /* 0x000000ffff937224 */ /* 0x000fc600078e00d3 */
[----:B------:R2:W-:Y:S02]  /*5170*/  MUFU.EX2 R213, R2 ;  /* 0x0000000200d57308 */ /* 0x0005e40000000800 */
[----:B--2---:R-:W-:Y:S01]  /*5180*/  FFMA.FTZ R2, R185, UR4, -R5 ;  /* 0x00000004b9027c23 */ /* 0x004fe20008010805 */
[----:B------:R-:W-:Y:S01]  /*5190*/  IMAD.MOV.U32 R185, RZ, RZ, R147 ;  /* 0x000000ffffb97224 */ /* 0x000fe200078e0093 */
[----:B------:R-:W-:Y:S01]  /*51a0*/  MOV R147, R141 ;  /* 0x0000008d00937202 */ /* 0x000fe20000000f00 */
[----:B------:R-:W-:-:S03]  /*51b0*/  IMAD.MOV.U32 R141, RZ, RZ, R208 ;  /* 0x000000ffff8d7224 */ /* 0x000fc600078e00d0 */
[----:B------:R2:W-:Y:S02]  /*51c0*/  MUFU.EX2 R177, R2 ;  /* 0x0000000200b17308 */ /* 0x0005e40000000800 */
[----:B--2---:R-:W-:Y:S01]  /*51d0*/  FFMA.FTZ R2, R184, UR4, -R5 ;  /* 0x00000004b8027c23 */ /* 0x004fe20008010805 */
[----:B------:R-:W-:Y:S01]  /*51e0*/  MOV R184, R130 ;  /* 0x0000008200b87202 */ /* 0x000fe20000000f00 */
[----:B------:R-:W-:-:S04]  /*51f0*/  IMAD.MOV.U32 R130, RZ, RZ, R128 ;  /* 0x000000ffff827224 */ /* 0x000fc800078e0080 */
[----:B------:R2:W1:Y:S01]  /*5200*/  MUFU.EX2 R163, R2 ;  /* 0x0000000200a37308 */ /* 0x0004620000000800 */
[----:B------:R-:W-:Y:S02]  /*5210*/  IMAD.MOV.U32 R128, RZ, RZ, R207 ;  /* 0x000000ffff807224 */ /* 0x000fe400078e00cf */
[----:B--2---:R-:W-:Y:S01]  /*5220*/  FFMA.FTZ R2, R183, UR4, -R5 ;  /* 0x00000004b7027c23 */ /* 0x004fe20008010805 */
[----:B------:R-:W-:Y:S01]  /*5230*/  IMAD.MOV.U32 R183, RZ, RZ, R131 ;  /* 0x000000ffffb77224 */ /* 0x000fe200078e0083 */
[----:B-1----:R-:W-:-:S03]  /*5240*/  F2FP.BF16.F32.PACK_AB R12, R163, R177 ;  /* 0x000000b1a30c723e */ /* 0x002fc600000010ff */
[----:B------:R1:W-:Y:S02]  /*5250*/  MUFU.EX2 R166, R2 ;  /* 0x0000000200a67308 */ /* 0x0003e40000000800 */
[----:B-1----:R-:W-:Y:S01]  /*5260*/  FFMA.FTZ R2, R187, UR4, -R5 ;  /* 0x00000004bb027c23 */ /* 0x002fe20008010805 */
[----:B------:R-:W-:-:S05]  /*5270*/  IMAD.MOV.U32 R187, RZ, RZ, R124 ;  /* 0x000000ffffbb7224 */ /* 0x000fca00078e007c */
[----:B------:R1:W2:Y:S02]  /*5280*/  MUFU.EX2 R165, R2 ;  /* 0x0000000200a57308 */ /* 0x0002a40000000800 */
[----:B-1----:R-:W-:Y:S01]  /*5290*/  FFMA.FTZ R2, R182, UR4, -R4 ;  /* 0x00000004b6027c23 */ /* 0x002fe20008010804 */
[----:B--2---:R-:W-:Y:S01]  /*52a0*/  MOV R196, R165 ;  /* 0x000000a500c47202 */ /* 0x004fe20000000f00 */
[----:B------:R-:W-:-:S04]  /*52b0*/  IMAD.MOV.U32 R165, RZ, RZ, R129 ;  /* 0x000000ffffa57224 */ /* 0x000fc800078e0081 */
[----:B------:R1:W-:Y:S02]  /*52c0*/  MUFU.EX2 R178, R2 ;  /* 0x0000000200b27308 */ /* 0x0003e40000000800 */
[----:B-1----:R-:W-:Y:S01]  /*52d0*/  FFMA.FTZ R2, R186, UR4, -R4 ;  /* 0x00000004ba027c23 */ /* 0x002fe20008010804 */
[----:B------:R-:W-:-:S05]  /*52e0*/  MOV R186, R126 ;  /* 0x0000007e00ba7202 */ /* 0x000fca0000000f00 */
[----:B------:R1:W2:Y:S02]  /*52f0*/  MUFU.EX2 R162, R2 ;  /* 0x0000000200a27308 */ /* 0x0002a40000000800 */
[----:B-1----:R-:W-:Y:S01]  /*5300*/  FFMA.FTZ R2, R197, UR4, -R4 ;  /* 0x00000004c5027c23 */ /* 0x002fe20008010804 */
[----:B------:R-:W-:Y:S01]  /*5310*/  IMAD.MOV.U32 R197, RZ, RZ, R166 ;  /* 0x000000ffffc57224 */ /* 0x000fe200078e00a6 */
[----:B--2---:R-:W-:Y:S01]  /*5320*/  F2FP.BF16.F32.PACK_AB R13, R162, R178 ;  /* 0x000000b2a20d723e */ /* 0x004fe200000010ff */
[----:B------:R-:W-:-:S03]  /*5330*/  IMAD.MOV.U32 R166, RZ, RZ, R146 ;  /* 0x000000ffffa67224 */ /* 0x000fc600078e0092 */
[----:B------:R1:W2:Y:S01]  /*5340*/  MUFU.EX2 R182, R2 ;  /* 0x0000000200b67308 */ /* 0x0002a20000000800 */
[----:B------:R-:W-:Y:S01]  /*5350*/  F2FP.BF16.F32.PACK_AB R14, R196, R197 ;  /* 0x000000c5c40e723e */ /* 0x000fe200000010ff */
[----:B-1----:R-:W-:Y:S01]  /*5360*/  FFMA.FTZ R2, R118, UR4, -R0 ;  /* 0x0000000476027c23 */ /* 0x002fe20008010800 */
[----:B--2---:R-:W-:-:S05]  /*5370*/  F2FP.BF16.F32.PACK_AB R15, R182, R180 ;  /* 0x000000b4b60f723e */ /* 0x004fca00000010ff */
[----:B------:R1:W-:Y:S02]  /*5380*/  MUFU.EX2 R210, R2 ;  /* 0x0000000200d27308 */ /* 0x0003e40000000800 */
[C---:B------:R-:W-:Y:S06]  /*5390*/  HMMA.16816.F32.BF16 R108, R12.reuse, R20, R64 ;  /* 0x000000140c6c723c */ /* 0x040fec0000041840 */
[C---:B------:R-:W-:Y:S06]  /*53a0*/  HMMA.16816.F32.BF16 R96, R12.reuse, R22, R60 ;  /* 0x000000160c60723c */ /* 0x040fec000004183c */
[----:B------:R-:W-:Y:S01]  /*53b0*/  HMMA.16816.F32.BF16 R68, R12, R24, R44 ;  /* 0x000000180c44723c */ /* 0x000fe2000004182c */
[----:B-1----:R-:W-:Y:S01]  /*53c0*/  FFMA.FTZ R2, R11, UR4, -R0 ;  /* 0x000000040b027c23 */ /* 0x002fe20008010800 */
[----:B------:R-:W-:-:S03]  /*53d0*/  IMAD.MOV.U32 R11, RZ, RZ, R147 ;  /* 0x000000ffff0b7224 */ /* 0x000fc600078e0093 */
[----:B------:R1:W2:Y:S01]  /*53e0*/  MUFU.EX2 R211, R2 ;  /* 0x0000000200d37308 */ /* 0x0002a20000000800 */
[C---:B----4-:R-:W-:Y:S06]  /*53f0*/  HMMA.16816.F32.BF16 R84, R12.reuse, R16, R56 ;  /* 0x000000100c54723c */ /* 0x050fec0000041838 */
[C---:B------:R-:W-:Y:S06]  /*5400*/  HMMA.16816.F32.BF16 R80, R12.reuse, R18, R52 ;  /* 0x000000120c50723c */ /* 0x040fec0000041834 */
[----:B------:R-:W-:Y:S01]  /*5410*/  HMMA.16816.F32.BF16 R64, R12, R26, R72 ;  /* 0x0000001a0c40723c */ /* 0x000fe20000041848 */
[----:B-1----:R-:W-:-:S05]  /*5420*/  FFMA.FTZ R2, R205, UR4, -R8 ;  /* 0x00000004cd027c23 */ /* 0x002fca0008010808 */
[C---:B---3--:R-:W-:Y:S01]  /*5430*/  HMMA.16816.F32.BF16 R60, R12.reuse, R28, R112 ;  /* 0x0000001c0c3c723c */ /* 0x048fe20000041870 */
[----:B------:R1:W-:Y:S05]  /*5440*/  MUFU.EX2 R205, R2 ;  /* 0x0000000200cd7308 */ /* 0x0003ea0000000800 */
[----:B------:R-:W-:Y:S07]  /*5450*/  HMMA.16816.F32.BF16 R44, R12, R30, R76 ;  /* 0x0000001e0c2c723c */ /* 0x000fee000004184c */
[----:B------:R-:W-:-:S02]  /*5460*/  F2FP.BF16.F32.PACK_AB R12, R215, R214 ;  /* 0x000000d6d70c723e */ /* 0x000fc400000010ff */
[----:B------:R-:W-:Y:S02]  /*5470*/  F2FP.BF16.F32.PACK_AB R13, R213, R212 ;  /* 0x000000d4d50d723e */ /* 0x000fe400000010ff */
[----:B------:R-:W-:Y:S01]  /*5480*/  F2FP.BF16.F32.PACK_AB R14, R217, R216 ;  /* 0x000000d8d90e723e */ /* 0x000fe200000010ff */
[----:B-1----:R-:W-:Y:S01]  /*5490*/  FFMA.FTZ R2, R204, UR4, -R8 ;  /* 0x00000004cc027c23 */ /* 0x002fe20008010808 */
[----:B--2---:R-:W-:-:S03]  /*54a0*/  F2FP.BF16.F32.PACK_AB R15, R211, R210 ;  /* 0x000000d2d30f723e */ /* 0x004fc600000010ff */
[----:B------:R1:W-:Y:S04]  /*54b0*/  MUFU.EX2 R207, R2 ;  /* 0x0000000200cf7308 */ /* 0x0003e80000000800 */
[C---:B------:R-:W-:Y:S06]  /*54c0*/  HMMA.16816.F32.BF16 R52, R12.reuse, R22, R100 ;  /* 0x000000160c34723c */ /* 0x040fec0000041864 */
[----:B------:R-:W-:Y:S01]  /*54d0*/  HMMA.16816.F32.BF16 R56, R12, R20, R104 ;  /* 0x000000140c38723c */ /* 0x000fe20000041868 */
[----:B------:R-:W-:Y:S01]  /*54e0*/  IMAD.MOV.U32 R101, RZ, RZ, R125 ;  /* 0x000000ffff657224 */ /* 0x000fe200078e007d */
[----:B------:R-:W-:Y:S01]  /*54f0*/  LDSM.16.MT88.4 R20, [R226+0xa800] ;  /* 0x00a80000e214783b */ /* 0x000fe20000004200 */
[----:B------:R-:W-:Y:S01]  /*5500*/  IMAD.MOV.U32 R102, RZ, RZ, R170 ;  /* 0x000000ffff667224 */ /* 0x000fe200078e00aa */
[----:B------:R-:W-:-:S02]  /*5510*/  MOV R170, R122 ;  /* 0x0000007a00aa7202 */ /* 0x000fc40000000f00 */
[C---:B------:R-:W-:Y:S01]  /*5520*/  HMMA.16816.F32.BF16 R72, R12.reuse, R16, R92 ;  /* 0x000000100c48723c */ /* 0x040fe2000004185c */
[--C-:B-1----:R-:W-:Y:S01]  /*5530*/  FFMA.FTZ R2, R199, UR4, -R8.reuse ;  /* 0x00000004c7027c23 */ /* 0x102fe20008010808 */
[----:B------:R-:W-:Y:S01]  /*5540*/  IMAD.MOV.U32 R199, RZ, RZ, R143 ;  /* 0x000000ffffc77224 */ /* 0x000fe200078e008f */
[----:B------:R-:W-:Y:S02]  /*5550*/  MOV R143, R133 ;  /* 0x00000085008f7202 */ /* 0x000fe40000000f00 */
[----:B------:R1:W-:Y:S01]  /*5560*/  MUFU.EX2 R208, R2 ;  /* 0x0000000200d07308 */ /* 0x0003e20000000800 */
[C---:B------:R-:W-:Y:S01]  /*5570*/  HMMA.16816.F32.BF16 R76, R12.reuse, R18, R88 ;  /* 0x000000120c4c723c */ /* 0x040fe20000041858 */
[----:B------:R-:W2:Y:S05]  /*5580*/  LDSM.16.MT88.4 R16, [R139+0xa800] ;  /* 0x00a800008b10783b */ /* 0x000eaa0000004200 */
[C---:B------:R-:W-:Y:S06]  /*5590*/  HMMA.16816.F32.BF16 R48, R12.reuse, R24, R48 ;  /* 0x000000180c30723c */ /* 0x040fec0000041830 */
[----:B------:R-:W-:Y:S01]  /*55a0*/  HMMA.16816.F32.BF16 R40, R12, R26, R40 ;  /* 0x0000001a0c28723c */ /* 0x000fe20000041828 */
[----:B------:R-:W3:Y:S01]  /*55b0*/  LDSM.16.MT88.4 R24, [R224+0xa800] ;  /* 0x00a80000e018783b */ /* 0x000ee20000004200 */
[----:B-1----:R-:W-:Y:S01]  /*55c0*/  FFMA.FTZ R2, R198, UR4, -R8 ;  /* 0x00000004c6027c23 */ /* 0x002fe20008010808 */
[----:B------:R-:W-:-:S03]  /*55d0*/  IMAD.MOV.U32 R198, RZ, RZ, R209 ;  /* 0x000000ffffc67224 */ /* 0x000fc600078e00d1 */
[C---:B------:R-:W-:Y:S01]  /*55e0*/  HMMA.16816.F32.BF16 R36, R12.reuse, R28, R36 ;  /* 0x0000001c0c24723c */ /* 0x040fe20000041824 */
[----:B------:R1:W-:Y:S05]  /*55f0*/  MUFU.EX2 R209, R2 ;  /* 0x0000000200d17308 */ /* 0x0003ea0000000800 */
[----:B------:R-:W-:Y:S01]  /*5600*/  HMMA.16816.F32.BF16 R32, R12, R30, R32 ;  /* 0x0000001e0c20723c */ /* 0x000fe20000041820 */
[----:B------:R-:W4:Y:S01]  /*5610*/  LDSM.16.MT88.4 R28, [R225+0xa800] ;  /* 0x00a80000e11c783b */ /* 0x000f220000004200 */
[--C-:B-1----:R-:W-:Y:S02]  /*5620*/  FFMA.FTZ R2, R127, UR4, -R0.reuse ;  /* 0x000000047f027c23 */ /* 0x102fe40008010800 */
[----:B------:R1:W-:Y:S08]  /*5630*/  MUFU.EX2 R127, R3 ;  /* 0x00000003007f7308 */ /* 0x0003f00000000800 */
[----:B------:R2:W-:Y:S01]  /*5640*/  MUFU.EX2 R133, R2 ;  /* 0x0000000200857308 */ /* 0x0005e20000000800 */
[--C-:B-1----:R-:W-:Y:S01]  /*5650*/  FFMA.FTZ R3, R192, UR4, -R0.reuse ;  /* 0x00000004c0037c23 */ /* 0x102fe20008010800 */
[----:B--2---:R-:W-:-:S06]  /*5660*/  FFMA.FTZ R2, R120, UR4, -R0 ;  /* 0x0000000478027c23 */ /* 0x004fcc0008010800 */
[----:B------:R1:W-:Y:S02]  /*5670*/  MUFU.EX2 R204, R2 ;  /* 0x0000000200cc7308 */ /* 0x0003e40000000800 */
[----:B-1----:R-:W-:Y:S01]  /*5680*/  FFMA.FTZ R2, R221, UR4, -R5 ;  /* 0x00000004dd027c23 */ /* 0x002fe20008010805 */
[----:B------:R-:W-:-:S05]  /*5690*/  MOV R221, R138 ;  /* 0x0000008a00dd7202 */ /* 0x000fca0000000f00 */
[----:B------:R1:W-:Y:S02]  /*56a0*/  MUFU.EX2 R131, R2 ;  /* 0x0000000200837308 */ /* 0x0003e40000000800 */
[----:B-1----:R-:W-:-:S06]  /*56b0*/  FFMA.FTZ R2, R206, UR4, -R5 ;  /* 0x00000004ce027c23 */ /* 0x002fcc0008010805 */
[----:B------:R1:W2:Y:S02]  /*56c0*/  MUFU.EX2 R138, R2 ;  /* 0x00000002008a7308 */ /* 0x0002a40000000800 */
[----:B-1----:R-:W-:Y:S01]  /*56d0*/  FFMA.FTZ R2, R200, UR4, -R5 ;  /* 0x00000004c8027c23 */ /* 0x002fe20008010805 */
[----:B------:R-:W-:Y:S02]  /*56e0*/  MOV R200, R128 ;  /* 0x0000008000c87202 */ /* 0x000fe40000000f00 */
[----:B--2---:R-:W-:-:S03]  /*56f0*/  F2FP.BF16.F32.PACK_AB R12, R138, R131 ;  /* 0x000000838a0c723e */ /* 0x004fc600000010ff */
[----:B------:R1:W-:Y:S02]  /*5700*/  MUFU.EX2 R206, R2 ;  /* 0x0000000200ce7308 */ /* 0x0003e40000000800 */
[----:B-1----:R-:W-:Y:S01]  /*5710*/  FFMA.FTZ R2, R201, UR4, -R5 ;  /* 0x00000004c9027c23 */ /* 0x002fe20008010805 */
[----:B------:R-:W-:-:S05]  /*5720*/  IMAD.MOV.U32 R201, RZ, RZ, R130 ;  /* 0x000000ffffc97224 */ /* 0x000fca00078e0082 */
[----:B------:R1:W2:Y:S02]  /*5730*/  MUFU.EX2 R137, R2 ;  /* 0x0000000200897308 */ /* 0x0002a40000000800 */
[----:B-1----:R-:W-:Y:S01]  /*5740*/  FFMA.FTZ R2, R173, UR4, -R4 ;  /* 0x00000004ad027c23 */ /* 0x002fe20008010804 */
[----:B------:R-:W-:Y:S01]  /*5750*/  IMAD.MOV.U32 R173, RZ, RZ, R123 ;  /* 0x000000ffffad7224 */ /* 0x000fe200078e007b */
[----:B--2---:R-:W-:-:S04]  /*5760*/  F2FP.BF16.F32.PACK_AB R14, R137, R206 ;  /* 0x000000ce890e723e */ /* 0x004fc800000010ff */
[----:B------:R1:W-:Y:S02]  /*5770*/  MUFU.EX2 R130, R2 ;  /* 0x0000000200827308 */ /* 0x0003e40000000800 */
[----:B-1----:R-:W-:-:S06]  /*5780*/  FFMA.FTZ R2, R181, UR4, -R4 ;  /* 0x00000004b5027c23 */ /* 0x002fcc0008010804 */
[----:B------:R1:W2:Y:S02]  /*5790*/  MUFU.EX2 R129, R2 ;  /* 0x0000000200817308 */ /* 0x0002a40000000800 */
[----:B-1----:R-:W-:Y:S01]  /*57a0*/  FFMA.FTZ R2, R203, UR4, -R4 ;  /* 0x00000004cb027c23 */ /* 0x002fe20008010804 */
[----:B--2---:R-:W-:-:S05]  /*57b0*/  F2FP.BF16.F32.PACK_AB R13, R129, R130 ;  /* 0x00000082810d723e */ /* 0x004fca00000010ff */
[----:B------:R1:W2:Y:S02]  /*57c0*/  MUFU.EX2 R128, R2 ;  /* 0x0000000200807308 */ /* 0x0002a40000000800 */
[----:B-1----:R-:W-:Y:S01]  /*57d0*/  FFMA.FTZ R2, R169, UR4, -R0 ;  /* 0x00000004a9027c23 */ /* 0x002fe20008010800 */
[----:B--2---:R-:W-:-:S05]  /*57e0*/  F2FP.BF16.F32.PACK_AB R15, R128, R127 ;  /* 0x0000007f800f723e */ /* 0x004fca00000010ff */
[----:B------:R1:W-:Y:S02]  /*57f0*/  MUFU.EX2 R125, R2 ;  /* 0x00000002007d7308 */ /* 0x0003e40000000800 */
[C---:B------:R-:W-:Y:S06]  /*5800*/  HMMA.16816.F32.BF16 R108, R12.reuse, R16, R108 ;  /* 0x000000100c6c723c */ /* 0x040fec000004186c */
[C---:B------:R-:W-:Y:S06]  /*5810*/  HMMA.16816.F32.BF16 R96, R12.reuse, R18, R96 ;  /* 0x000000120c60723c */ /* 0x040fec0000041860 */
[----:B------:R-:W-:Y:S01]  /*5820*/  HMMA.16816.F32.BF16 R84, R12, R20, R84 ;  /* 0x000000140c54723c */ /* 0x000fe20000041854 */
[----:B-1----:R-:W-:-:S04]  /*5830*/  FFMA.FTZ R2, R121, UR4, -R0 ;  /* 0x0000000479027c23 */ /* 0x002fc80008010800 */
[----:B------:R1:W2:Y:S01]  /*5840*/  MUFU.EX2 R126, R2 ;  /* 0x00000002007e7308 */ /* 0x0002a20000000800 */
[C---:B------:R-:W-:Y:S06]  /*5850*/  HMMA.16816.F32.BF16 R80, R12.reuse, R22, R80 ;  /* 0x000000160c50723c */ /* 0x040fec0000041850 */
[C---:B---3--:R-:W-:Y:S06]  /*5860*/  HMMA.16816.F32.BF16 R68, R12.reuse, R24, R68 ;  /* 0x000000180c44723c */ /* 0x048fec0000041844 */
[----:B------:R-:W-:Y:S01]  /*5870*/  HMMA.16816.F32.BF16 R64, R12, R26, R64 ;  /* 0x0000001a0c40723c */ /* 0x000fe20000041840 */
[----:B-1----:R-:W-:-:S05]  /*5880*/  FFMA.FTZ R2, R248, UR4, -R8 ;  /* 0x00000004f8027c23 */ /* 0x002fca0008010808 */
[C---:B----4-:R-:W-:Y:S01]  /*5890*/  HMMA.16816.F32.BF16 R60, R12.reuse, R28, R60 ;  /* 0x0000001c0c3c723c */ /* 0x050fe2000004183c */
        /* <DEDUP_REMOVED lines=9> */
[C---:B------:R-:W-:Y:S06]  /*5930*/  HMMA.16816.F32.BF16 R144, R12.reuse, R16, R56 ;  /* 0x000000100c90723c */ /* 0x040fec0000041838 */
[----:B------:R-:W-:Y:S01]  /*5940*/  HMMA.16816.F32.BF16 R36, R12, R30, R32 ;  /* 0x0000001e0c24723c */ /* 0x000fe20000041820 */
[----:B-1----:R-:W-:Y:S01]  /*5950*/  FFMA.FTZ R2, R246, UR4, -R8 ;  /* 0x00000004f6027c23 */ /* 0x002fe20008010808 */
[----:B------:R-:W-:-:S03]  /*5960*/  FFMA.FTZ R57, R188, UR4, -R0 ;  /* 0x00000004bc397c23 */ /* 0x000fc60008010800 */
[----:B------:R1:W-:Y:S01]  /*5970*/  MUFU.EX2 R119, R2 ;  /* 0x0000000200777308 */ /* 0x0003e20000000800 */
[C---:B------:R-:W-:Y:S01]  /*5980*/  HMMA.16816.F32.BF16 R92, R12.reuse, R18, R52 ;  /* 0x000000120c5c723c */ /* 0x040fe20000041834 */
[--C-:B------:R-:W-:Y:S01]  /*5990*/  FFMA.FTZ R33, R191, UR4, -R0.reuse ;  /* 0x00000004bf217c23 */ /* 0x100fe20008010800 */
[--C-:B------:R-:W-:Y:S01]  /*59a0*/  FFMA.FTZ R34, R190, UR4, -R0.reuse ;  /* 0x00000004be227c23 */ /* 0x100fe20008010800 */
[----:B------:R-:W-:Y:S01]  /*59b0*/  FFMA.FTZ R35, R189, UR4, -R0 ;  /* 0x00000004bd237c23 */ /* 0x000fe20008010800 */
[----:B------:R-:W-:Y:S02]  /*59c0*/  LDSM.16.MT88.4 R16, [R224+0xb000] ;  /* 0x00b00000e010783b */ /* 0x000fe40000004200 */
[C---:B------:R-:W-:Y:S06]  /*59d0*/  HMMA.16816.F32.BF16 R72, R12.reuse, R20, R72 ;  /* 0x000000140c48723c */ /* 0x040fec0000041848 */
[----:B------:R-:W-:Y:S01]  /*59e0*/  HMMA.16816.F32.BF16 R76, R12, R22, R76 ;  /* 0x000000160c4c723c */ /* 0x000fe2000004184c */
[----:B------:R-:W-:Y:S01]  /*59f0*/  LDSM.16.MT88.4 R20, [R226+0xb000] ;  /* 0x00b00000e214783b */ /* 0x000fe20000004200 */
[----:B-1----:R-:W-:-:S04]  /*5a00*/  FFMA.FTZ R2, R244, UR4, -R8 ;  /* 0x00000004f4027c23 */ /* 0x002fc80008010808 */
[C---:B------:R-:W-:Y:S01]  /*5a10*/  HMMA.16816.F32.BF16 R48, R12.reuse, R24, R48 ;  /* 0x000000180c30723c */ /* 0x040fe20000041830 */
[----:B------:R1:W-:Y:S05]  /*5a20*/  MUFU.EX2 R120, R2 ;  /* 0x0000000200787308 */ /* 0x0003ea0000000800 */
[----:B------:R-:W-:Y:S01]  /*5a30*/  HMMA.16816.F32.BF16 R40, R12, R26, R40 ;  /* 0x0000001a0c28723c */ /* 0x000fe20000041828 */
[----:B------:R-:W2:Y:S04]  /*5a40*/  LDSM.16.MT88.4 R24, [R139+0xb000] ;  /* 0x00b000008b18783b */ /* 0x000ea80000004200 */
[----:B------:R-:W3:Y:S01]  /*5a50*/  LDSM.16.MT88.4 R12, [R225+0xb000] ;  /* 0x00b00000e10c783b */ /* 0x000ee20000004200 */
[----:B-1----:R-:W-:-:S04]  /*5a60*/  FFMA.FTZ R2, R241, UR4, -R8 ;  /* 0x00000004f1027c23 */ /* 0x002fc80008010808 */
        /* <DEDUP_REMOVED lines=11> */
[----:B-1----:R-:W-:Y:S01]  /*5b20*/  FFMA.FTZ R2, R172, UR4, -R0 ;  /* 0x00000004ac027c23 */ /* 0x002fe20008010800 */
[----:B------:R-:W-:Y:S01]  /*5b30*/  FFMA.FTZ R0, R173, UR4, -R5 ;  /* 0x00000004ad007c23 */ /* 0x000fe20008010805 */
[----:B------:R-:W-:Y:S01]  /*5b40*/  IMAD.MOV.U32 R173, RZ, RZ, R201 ;  /* 0x000000ffffad7224 */ /* 0x000fe200078e00c9 */
[----:B------:R-:W-:Y:S01]  /*5b50*/  MOV R201, R221 ;  /* 0x000000dd00c97202 */ /* 0x000fe20000000f00 */
[----:B------:R-:W-:Y:S02]  /*5b60*/  IMAD.MOV.U32 R221, RZ, RZ, R198 ;  /* 0x000000ffffdd7224 */ /* 0x000fe400078e00c6 */
[----:B------:R1:W-:Y:S01]  /*5b70*/  MUFU.EX2 R116, R2 ;  /* 0x0000000200747308 */ /* 0x0003e20000000800 */
[----:B------:R-:W-:Y:S01]  /*5b80*/  IMAD.MOV.U32 R198, RZ, RZ, R199 ;  /* 0x000000ffffc67224 */ /* 0x000fe200078e00c7 */
[----:B------:R-:W-:Y:S01]  /*5b90*/  MOV R199, R101 ;  /* 0x0000006500c77202 */ /* 0x000fe20000000f00 */
[----:B------:R-:W-:-:S02]  /*5ba0*/  IMAD.MOV.U32 R101, RZ, RZ, R102 ;  /* 0x000000ffff657224 */ /* 0x000fc400078e0066 */
[----:B------:R-:W-:Y:S02]  /*5bb0*/  IMAD.MOV.U32 R102, RZ, RZ, R10 ;  /* 0x000000ffff667224 */ /* 0x000fe400078e000a */
[----:B------:R-:W4:Y:S01]  /*5bc0*/  LDL.LU R10, [R1] ;  /* 0x00000000010a7983 */ /* 0x000f220000300800 */
[----:B-1----:R-:W-:-:S04]  /*5bd0*/  FFMA.FTZ R2, R238, UR4, -R5 ;  /* 0x00000004ee027c23 */ /* 0x002fc80008010805 */
[----:B------:R1:W-:Y:S02]  /*5be0*/  MUFU.EX2 R106, R2 ;  /* 0x00000002006a7308 */ /* 0x0003e40000000800 */
[----:B-1----:R-:W-:-:S06]  /*5bf0*/  FFMA.FTZ R2, R237, UR4, -R5 ;  /* 0x00000004ed027c23 */ /* 0x002fcc0008010805 */
[----:B------:R1:W-:Y:S02]  /*5c00*/  MUFU.EX2 R113, R2 ;  /* 0x0000000200717308 */ /* 0x0003e40000000800 */
[----:B-1----:R-:W-:-:S06]  /*5c10*/  FFMA.FTZ R2, R236, UR4, -R5 ;  /* 0x00000004ec027c23 */ /* 0x002fcc0008010805 */
[----:B------:R1:W-:Y:S01]  /*5c20*/  MUFU.EX2 R115, R2 ;  /* 0x0000000200737308 */ /* 0x0003e20000000800 */
[----:B------:R-:W-:Y:S01]  /*5c30*/  MOV R202, R173 ;  /* 0x000000ad00ca7202 */ /* 0x000fe20000000f00 */
[----:B-1----:R-:W-:-:S06]  /*5c40*/  FFMA.FTZ R2, R239, UR4, -R5 ;  /* 0x00000004ef027c23 */ /* 0x002fcc0008010805 */
[----:B------:R1:W2:Y:S01]  /*5c50*/  MUFU.EX2 R112, R2 ;  /* 0x0000000200707308 */ /* 0x0002a20000000800 */
[----:B------:R-:W-:Y:S01]  /*5c60*/  IMAD.MOV.U32 R173, RZ, RZ, R201 ;  /* 0x000000ffffad7224 */ /* 0x000fe200078e00c9 */
[----:B------:R-:W-:Y:S01]  /*5c70*/  MOV R201, R198 ;  /* 0x000000c600c97202 */ /* 0x000fe20000000f00 */
[----:B------:R-:W-:Y:S02]  /*5c80*/  IMAD.MOV.U32 R198, RZ, RZ, R101 ;  /* 0x000000ffffc67224 */ /* 0x000fe400078e0065 */
[----:B-1----:R-:W-:-:S04]  /*5c90*/  FFMA.FTZ R2, R193, UR4, -R4 ;  /* 0x00000004c1027c23 */ /* 0x002fc80008010804 */
[----:B------:R1:W-:Y:S01]  /*5ca0*/  MUFU.EX2 R105, R2 ;  /* 0x0000000200697308 */ /* 0x0003e20000000800 */
[----:B------:R-:W-:Y:S01]  /*5cb0*/  MOV R101, R179 ;  /* 0x000000b300657202 */ /* 0x000fe20000000f00 */
[----:B------:R-:W-:Y:S01]  /*5cc0*/  IMAD.MOV.U32 R179, RZ, RZ, R176 ;  /* 0x000000ffffb37224 */ /* 0x000fe200078e00b0 */
[----:B------:R-:W-:Y:S01]  /*5cd0*/  MOV R176, R171 ;  /* 0x000000ab00b07202 */ /* 0x000fe20000000f00 */
[----:B------:R-:W-:Y:S02]  /*5ce0*/  IMAD.MOV.U32 R171, RZ, RZ, R159 ;  /* 0x000000ffffab7224 */ /* 0x000fe400078e009f */
[----:B-1----:R-:W-:-:S04]  /*5cf0*/  FFMA.FTZ R2, R222, UR4, -R4 ;  /* 0x00000004de027c23 */ /* 0x002fc80008010804 */
[----:B------:R1:W-:Y:S01]  /*5d00*/  MUFU.EX2 R104, R2 ;  /* 0x0000000200687308 */ /* 0x0003e20000000800 */
[----:B------:R-:W-:Y:S01]  /*5d10*/  IMAD.MOV.U32 R159, RZ, RZ, R168 ;  /* 0x000000ffff9f7224 */ /* 0x000fe200078e00a8 */
[----:B------:R-:W-:Y:S01]  /*5d20*/  MOV R168, R158 ;  /* 0x0000009e00a87202 */ /* 0x000fe20000000f00 */
[----:B------:R-:W-:Y:S02]  /*5d30*/  IMAD.MOV.U32 R181, RZ, RZ, R221 ;  /* 0x000000ffffb57224 */ /* 0x000fe400078e00dd */
[----:B-1----:R-:W-:-:S04]  /*5d40*/  FFMA.FTZ R2, R194, UR4, -R4 ;  /* 0x00000004c2027c23 */ /* 0x002fc80008010804 */
[----:B------:R1:W-:Y:S01]  /*5d50*/  MUFU.EX2 R100, R2 ;  /* 0x0000000200647308 */ /* 0x0003e20000000800 */
[----:B------:R-:W-:Y:S02]  /*5d60*/  IMAD.MOV.U32 R221, RZ, RZ, R102 ;  /* 0x000000ffffdd7224 */ /* 0x000fe400078e0066 */
[----:B------:R-:W-:Y:S02]  /*5d70*/  IMAD.MOV.U32 R102, RZ, RZ, R9 ;  /* 0x000000ffff667224 */ /* 0x000fe400078e0009 */
[----:B------:R-:W-:Y:S02]  /*5d80*/  IMAD.MOV.U32 R241, RZ, RZ, R168 ;  /* 0x000000fffff17224 */ /* 0x000fe400078e00a8 */
[----:B-1----:R-:W-:-:S04]  /*5d90*/  FFMA.FTZ R2, R243, UR4, -R4 ;  /* 0x00000004f3027c23 */ /* 0x002fc80008010804 */
[----:B------:R1:W3:Y:S01]  /*5da0*/  MUFU.EX2 R103, R2 ;  /* 0x0000000200677308 */ /* 0x0002e20000000800 */
[----:B------:R-:W-:Y:S01]  /*5db0*/  IMAD.MOV.U32 R52, RZ, RZ, R148 ;  /* 0x000000ffff347224 */ /* 0x000fe200078e0094 */
[----:B------:R-:W-:Y:S01]  /*5dc0*/  MOV R56, R141 ;  /* 0x0000008d00387202 */ /* 0x000fe20000000f00 */
[----:B------:R-:W-:Y:S01]  /*5dd0*/  FADD.FTZ R32, R200, R201 ;  /* 0x000000c9c8207221 */ /* 0x000fe20000010000 */
[----:B------:R-:W-:Y:S01]  /*5de0*/  MOV R201, R102 ;  /* 0x0000006600c97202 */ /* 0x000fe20000000f00 */
[----:B------:R-:W-:Y:S01]  /*5df0*/  FFMA.FTZ R9, R252, UR4, -R5 ;  /* 0x00000004fc097c23 */ /* 0x000fe20008010805 */
[----:B------:R-:W-:Y:S01]  /*5e00*/  MOV R235, R171 ;  /* 0x000000ab00eb7202 */ /* 0x000fe20000000f00 */
[----:B------:R-:W-:Y:S01]  /*5e10*/  FADD.FTZ R11, R11, R202 ;  /* 0x000000ca0b0b7221 */ /* 0x000fe20000010000 */
[----:B------:R-:W-:Y:S01]  /*5e20*/  FADD.FTZ R31, R173, R181 ;  /* 0x000000b5ad1f7221 */ /* 0x000fe20000010000 */
[----:B------:R-:W-:Y:S01]  /*5e30*/  IMAD.MOV.U32 R240, RZ, RZ, R159 ;  /* 0x000000fffff07224 */ /* 0x000fe200078e009f */
[----:B------:R-:W-:Y:S01]  /*5e40*/  MOV R247, R170 ;  /* 0x000000aa00f77202 */ /* 0x000fe20000000f00 */
[----:B------:R-:W-:Y:S01]  /*5e50*/  FADD.FTZ R30, R7, R6 ;  /* 0x00000006071e7221 */ /* 0x000fe20000010000 */
[----:B------:R-:W-:Y:S01]  /*5e60*/  MOV R223, R241 ;  /* 0x000000f100df7202 */ /* 0x000fe20000000f00 */
[----:B------:R-:W-:Y:S01]  /*5e70*/  IMAD.MOV.U32 R244, RZ, RZ, R151 ;  /* 0x000000fffff47224 */ /* 0x000fe200078e0097 */
[----:B------:R-:W-:Y:S01]  /*5e80*/  MOV R53, R156 ;  /* 0x0000009c00357202 */ /* 0x000fe20000000f00 */
[----:B------:R-:W-:-:S02]  /*5e90*/  IMAD.MOV.U32 R246, RZ, RZ, R150 ;  /* 0x000000fffff67224 */ /* 0x000fc400078e0096 */
[----:B------:R-:W-:Y:S02]  /*5ea0*/  IMAD.MOV.U32 R248, RZ, RZ, R149 ;  /* 0x000000fffff87224 */ /* 0x000fe400078e0095 */
[----:B------:R-:W-:Y:S02]  /*5eb0*/  IMAD.MOV.U32 R54, RZ, RZ, R157 ;  /* 0x000000ffff367224 */ /* 0x000fe400078e009d */
[----:B------:R-:W-:Y:S01]  /*5ec0*/  IMAD.MOV.U32 R241, RZ, RZ, R52 ;  /* 0x000000fffff17224 */ /* 0x000fe200078e0034 */
[----:B------:R2:W-:Y:S01]  /*5ed0*/  MUFU.EX2 R102, R0 ;  /* 0x0000000000667308 */ /* 0x0005e20000000800 */
[----:B------:R-:W-:Y:S02]  /*5ee0*/  IMAD.MOV.U32 R200, RZ, RZ, R101 ;  /* 0x000000ffffc87224 */ /* 0x000fe400078e0065 */
[----:B------:R-:W-:Y:S02]  /*5ef0*/  IMAD.MOV.U32 R203, RZ, RZ, R143 ;  /* 0x000000ffffcb7224 */ /* 0x000fe400078e008f */
[----:B------:R-:W-:Y:S01]  /*5f00*/  IMAD.MOV.U32 R52, RZ, RZ, R56 ;  /* 0x000000ffff347224 */ /* 0x000fe200078e0038 */
[----:B------:R-:W-:Y:S01]  /*5f10*/  MOV R56, R201 ;  /* 0x000000c900387202 */ /* 0x000fe20000000f00 */
[----:B------:R-:W-:Y:S01]  /*5f20*/  IMAD.MOV.U32 R55, RZ, RZ, R142 ;  /* 0x000000ffff377224 */ /* 0x000fe200078e008e */
[----:B------:R3:W4:Y:S01]  /*5f30*/  MUFU.EX2 R59, R3 ;  /* 0x00000003003b7308 */ /* 0x0007220000000800 */
[----:B------:R-:W-:-:S02]  /*5f40*/  IMAD.MOV.U32 R202, RZ, RZ, R140 ;  /* 0x000000ffffca7224 */ /* 0x000fc400078e008c */
[----:B------:R-:W-:Y:S01]  /*5f50*/  FFMA.FTZ R8, R251, UR4, -R5 ;  /* 0x00000004fb087c23 */ /* 0x000fe20008010805 */
[----:B------:R-:W-:Y:S02]  /*5f60*/  IMAD.MOV.U32 R181, RZ, RZ, R179 ;  /* 0x000000ffffb57224 */ /* 0x000fe400078e00b3 */
[--C-:B-1----:R-:W-:Y:S01]  /*5f70*/  FFMA.FTZ R2, R249, UR4, -R4.reuse ;  /* 0x00000004f9027c23 */ /* 0x102fe20008010804 */
[----:B------:R-:W-:Y:S02]  /*5f80*/  IMAD.MOV.U32 R201, RZ, RZ, R199 ;  /* 0x000000ffffc97224 */ /* 0x000fe400078e00c7 */
[--C-:B------:R-:W-:Y:S01]  /*5f90*/  FFMA.FTZ R29, R250, UR4, -R4.reuse ;  /* 0x00000004fa1d7c23 */ /* 0x100fe20008010804 */
[----:B------:R-:W-:Y:S01]  /*5fa0*/  FFMA.FTZ R28, R245, UR4, -R4 ;  /* 0x00000004f51c7c23 */ /* 0x000fe20008010804 */
[----:B------:R1:W-:Y:S01]  /*5fb0*/  MUFU.EX2 R58, R9 ;  /* 0x00000009003a7308 */ /* 0x0003e20000000800 */
[----:B--2---:R-:W-:Y:S01]  /*5fc0*/  FADD.FTZ R0, R235, R11 ;  /* 0x0000000beb007221 */ /* 0x004fe20000010000 */
[----:B------:R-:W-:Y:S01]  /*5fd0*/  FADD.FTZ R11, R244, R32 ;  /* 0x00000020f40b7221 */ /* 0x000fe20000010000 */
[----:B------:R-:W-:Y:S01]  /*5fe0*/  IMAD.MOV.U32 R235, RZ, RZ, R246 ;  /* 0x000000ffffeb7224 */ /* 0x000fe200078e00f6 */
[----:B------:R-:W-:Y:S01]  /*5ff0*/  F2FP.BF16.F32.PACK_AB R6, R112, R115 ;  /* 0x000000737006723e */ /* 0x000fe200000010ff */
[----:B------:R-:W-:Y:S01]  /*6000*/  IMAD.MOV.U32 R199, RZ, RZ, R184 ;  /* 0x000000ffffc77224 */ /* 0x000fe200078e00b8 */
[----:B---3--:R-:W-:Y:S01]  /*6010*/  F2FP.BF16.F32.PACK_AB R7, R103, R100 ;  /* 0x000000646707723e */ /* 0x008fe200000010ff */
[----:B------:R-:W-:Y:S01]  /*6020*/  IMAD.MOV.U32 R244, RZ, RZ, R53 ;  /* 0x000000fffff47224 */ /* 0x000fe200078e0035 */
[----:B------:R-:W-:Y:S01]  /*6030*/  MOV R246, R248 ;  /* 0x000000f800f67202 */ /* 0x000fe20000000f00 */
[----:B------:R-:W-:Y:S01]  /*6040*/  FFMA.FTZ R3, R195, UR4, -R4 ;  /* 0x00000004c3037c23 */ /* 0x000fe20008010804 */
[----:B------:R-:W-:Y:S01]  /*6050*/  F2FP.BF16.F32.PACK_AB R4, R113, R106 ;  /* 0x0000006a7104723e */ /* 0x000fe200000010ff */
[----:B------:R-:W-:Y:S01]  /*6060*/  IMAD.MOV.U32 R158, RZ, RZ, R164 ;  /* 0x000000ffff9e7224 */ /* 0x000fe200078e00a4 */
[----:B------:R-:W-:Y:S01]  /*6070*/  MOV R53, R203 ;  /* 0x000000cb00357202 */ /* 0x000fe20000000f00 */
[----:B------:R-:W-:-:S02]  /*6080*/  IMAD.MOV.U32 R248, RZ, RZ, R55 ;  /* 0x000000fffff87224 */ /* 0x000fc400078e0037 */
[----:B-1----:R-:W-:Y:S01]  /*6090*/  FADD.FTZ R9, R160, R30 ;  /* 0x0000001ea0097221 */ /* 0x002fe20000010000 */
[----:B------:R-:W-:Y:S01]  /*60a0*/  IMAD.MOV.U32 R55, RZ, RZ, R181 ;  /* 0x000000ffff377224 */ /* 0x000fe200078e00b5 */
[----:B------:R-:W-:Y:S01]  /*60b0*/  MOV R181, R198 ;  /* 0x000000c600b57202 */ /* 0x000fe20000000f00 */
[----:B------:R-:W-:Y:S02]  /*60c0*/  IMAD.MOV.U32 R195, RZ, RZ, R199 ;  /* 0x000000ffffc37224 */ /* 0x000fe400078e00c7 */
[----:B------:R-:W-:Y:S01]  /*60d0*/  FADD.FTZ R30, R152, R9 ;  /* 0x00000009981e7221 */ /* 0x000fe20000010000 */
[----:B------:R-:W-:Y:S01]  /*60e0*/  FADD.FTZ R0, R223, R0 ;  /* 0x00000000df007221 */ /* 0x000fe20000010000 */
[----:B------:R-:W-:Y:S01]  /*60f0*/  IMAD.MOV.U32 R179, RZ, RZ, R176 ;  /* 0x000000ffffb37224 */ /* 0x000fe200078e00b0 */
[----:B------:R-:W-:Y:S01]  /*6100*/  MOV R176, R158 ;  /* 0x0000009e00b07202 */ /* 0x000fe20000000f00 */
[----:B------:R-:W-:Y:S01]  /*6110*/  IMAD.MOV.U32 R203, RZ, RZ, R200 ;  /* 0x000000ffffcb7224 */ /* 0x000fe200078e00c8 */
[----:B------:R-:W2:Y:S01]  /*6120*/  LDL.LU R164, [R1+0x70] ;  /* 0x0000700001a47983 */ /* 0x000ea20000300800 */
[----:B------:R-:W-:Y:S01]  /*6130*/  IMAD.MOV.U32 R198, RZ, RZ, R183 ;  /* 0x000000ffffc67224 */ /* 0x000fe200078e00b7 */
[----:B------:R-:W-:Y:S01]  /*6140*/  MOV R183, R185 ;  /* 0x000000b900b77202 */ /* 0x000fe20000000f00 */
[----:B------:R-:W-:-:S02]  /*6150*/  IMAD.MOV.U32 R200, RZ, RZ, R186 ;  /* 0x000000ffffc87224 */ /* 0x000fc400078e00ba */
[----:B------:R-:W-:Y:S02]  /*6160*/  IMAD.MOV.U32 R194, RZ, RZ, R52 ;  /* 0x000000ffffc27224 */ /* 0x000fe400078e0034 */
[----:B------:R-:W-:Y:S02]  /*6170*/  IMAD.MOV.U32 R192, RZ, RZ, R53 ;  /* 0x000000ffffc07224 */ /* 0x000fe400078e0035 */
[----:B------:R-:W-:Y:S02]  /*6180*/  IMAD.MOV.U32 R252, RZ, RZ, R55 ;  /* 0x000000fffffc7224 */ /* 0x000fe400078e0037 */
[----:B----4-:R-:W-:Y:S01]  /*6190*/  FFMA.FTZ R10, R10, UR4, -R5 ;  /* 0x000000040a0a7c23 */ /* 0x010fe20008010805 */
[----:B------:R-:W-:-:S03]  /*61a0*/  F2FP.BF16.F32.PACK_AB R5, R104, R105 ;  /* 0x000000696805723e */ /* 0x000fc600000010ff */
[----:B------:R1:W3:Y:S04]  /*61b0*/  MUFU.EX2 R101, R10 ;  /* 0x0000000a00657308 */ /* 0x0002e80000000800 */
[C---:B------:R-:W-:Y:S01]  /*61c0*/  HMMA.16816.F32.BF16 R140, R4.reuse, R24, R108 ;  /* 0x00000018048c723c */ /* 0x040fe2000004186c */
[----:B-1----:R-:W-:Y:S01]  /*61d0*/  FADD.FTZ R10, R240, R31 ;  /* 0x0000001ff00a7221 */ /* 0x002fe20000010000 */
[----:B------:R-:W-:Y:S01]  /*61e0*/  IMAD.MOV.U32 R240, RZ, RZ, R247 ;  /* 0x000000fffff07224 */ /* 0x000fe200078e00f7 */
[----:B------:R-:W-:Y:S01]  /*61f0*/  MOV R247, R54 ;  /* 0x0000003600f77202 */ /* 0x000fe20000000f00 */
[----:B------:R-:W-:Y:S02]  /*6200*/  IMAD.MOV.U32 R54, RZ, RZ, R202 ;  /* 0x000000ffff367224 */ /* 0x000fe400078e00ca */
[----:B------:R-:W-:Y:S01]  /*6210*/  IMAD.MOV.U32 R202, RZ, RZ, R221 ;  /* 0x000000ffffca7224 */ /* 0x000fe200078e00dd */
[----:B------:R-:W-:Y:S01]  /*6220*/  MOV R221, R187 ;  /* 0x000000bb00dd7202 */ /* 0x000fe20000000f00 */
[----:B------:R-:W-:Y:S01]  /*6230*/  IMAD.MOV.U32 R193, RZ, RZ, R247 ;  /* 0x000000ffffc17224 */ /* 0x000fe200078e00f7 */
[----:B------:R-:W-:Y:S01]  /*6240*/  MOV R243, R54 ;  /* 0x0000003600f37202 */ /* 0x000fe20000000f00 */
[----:B------:R1:W-:Y:S01]  /*6250*/  MUFU.EX2 R247, R3 ;  /* 0x0000000300f77308 */ /* 0x0003e20000000800 */
[C---:B------:R-:W-:Y:S06]  /*6260*/  HMMA.16816.F32.BF16 R148, R4.reuse, R26, R96 ;  /* 0x0000001a0494723c */ /* 0x040fec0000041860 */
[C---:B------:R-:W-:Y:S06]  /*6270*/  HMMA.16816.F32.BF16 R156, R4.reuse, R20, R84 ;  /* 0x00000014049c723c */ /* 0x040fec0000041854 */
[----:B------:R-:W-:Y:S01]  /*6280*/  HMMA.16816.F32.BF16 R168, R4, R22, R80 ;  /* 0x0000001604a8723c */ /* 0x000fe20000041850 */
[----:B-1----:R-:W-:-:S05]  /*6290*/  FADD.FTZ R3, R234, R30 ;  /* 0x0000001eea037221 */ /* 0x002fca0000010000 */
[C---:B------:R-:W-:Y:S01]  /*62a0*/  HMMA.16816.F32.BF16 R172, R4.reuse, R16, R68 ;  /* 0x0000001004ac723c */ /* 0x040fe20000041844 */
[----:B------:R-:W4:Y:S05]  /*62b0*/  LDL.LU R234, [R1+0xa8] ;  /* 0x0000a80001ea7983 */ /* 0x000f2a0000300800 */
[C---:B------:R-:W-:Y:S06]  /*62c0*/  HMMA.16816.F32.BF16 R184, R4.reuse, R18, R64 ;  /* 0x0000001204b8723c */ /* 0x040fec0000041840 */
[C---:B------:R-:W-:Y:S06]  /*62d0*/  HMMA.16816.F32.BF16 R188, R4.reuse, R12, R60 ;  /* 0x0000000c04bc723c */ /* 0x040fec000004183c */
[----:B------:R-:W-:Y:S07]  /*62e0*/  HMMA.16816.F32.BF16 R52, R4, R14, R88 ;  /* 0x0000000e0434723c */ /* 0x000fee0000041858 */
[----:B------:R-:W-:-:S02]  /*62f0*/  FADD.FTZ R4, R195, R0 ;  /* 0x00000000c3047221 */ /* 0x000fc40000010000 */
[----:B------:R-:W3:Y:S01]  /*6300*/  LDL.LU R195, [R1+0x6c] ;  /* 0x00006c0001c37983 */ /* 0x000ee20000300800 */
[----:B------:R-:W-:Y:S01]  /*6310*/  FADD.FTZ R31, R235, R10 ;  /* 0x0000000aeb1f7221 */ /* 0x000fe20000010000 */
[----:B------:R-:W-:Y:S02]  /*6320*/  IMAD.MOV.U32 R236, RZ, RZ, R56 ;  /* 0x000000ffffec7224 */ /* 0x000fe400078e0038 */
[----:B------:R3:W-:Y:S02]  /*6330*/  MUFU.EX2 R56, R2 ;  /* 0x0000000200387308 */ /* 0x0007e40000000800 */
[----:B---3--:R-:W-:Y:S02]  /*6340*/  FADD.FTZ R2, R195, R31 ;  /* 0x0000001fc3027221 */ /* 0x008fe40000010000 */
[----:B------:R-:W3:Y:S01]  /*6350*/  LDL.LU R195, [R1+0x68] ;  /* 0x0000680001c37983 */ /* 0x000ee20000300800 */
[----:B------:R-:W-:Y:S01]  /*6360*/  FADD.FTZ R32, R240, R11 ;  /* 0x0000000bf0207221 */ /* 0x000fe20000010000 */
[----:B------:R-:W-:Y:S01]  /*6370*/  IMAD.MOV.U32 R250, RZ, RZ, R183 ;  /* 0x000000fffffa7224 */ /* 0x000fe200078e00b7 */
[----:B------:R-:W-:Y:S01]  /*6380*/  MOV R251, R166 ;  /* 0x000000a600fb7202 */ /* 0x000fe20000000f00 */
[----:B--2---:R-:W-:Y:S01]  /*6390*/  IMAD.MOV.U32 R249, RZ, RZ, R164 ;  /* 0x000000fffff97224 */ /* 0x004fe200078e00a4 */
[----:B------:R-:W-:Y:S01]  /*63a0*/  MOV R222, R248 ;  /* 0x000000f800de7202 */ /* 0x000fe20000000f00 */
[----:B------:R-:W-:Y:S01]  /*63b0*/  IMAD.MOV.U32 R239, RZ, RZ, R244 ;  /* 0x000000ffffef7224 */ /* 0x000fe200078e00f4 */
[----:B------:R-:W-:-:S02]  /*63c0*/  MOV R237, R203 ;  /* 0x000000cb00ed7202 */ /* 0x000fc40000000f00 */
[----:B------:R-:W-:Y:S01]  /*63d0*/  MOV R203, R198 ;  /* 0x000000c600cb7202 */ /* 0x000fe20000000f00 */
[----:B------:R-:W-:Y:S01]  /*63e0*/  FADD.FTZ R6, R161, R3 ;  /* 0x00000003a1067221 */ /* 0x000fe20000010000 */
[----:B------:R-:W-:Y:S01]  /*63f0*/  MOV R198, R176 ;  /* 0x000000b000c67202 */ /* 0x000fe20000000f00 */
[----:B------:R-:W-:Y:S01]  /*6400*/  IMAD.MOV.U32 R176, RZ, RZ, R167 ;  /* 0x000000ffffb07224 */ /* 0x000fe200078e00a7 */
[----:B------:R-:W-:Y:S01]  /*6410*/  MOV R235, R201 ;  /* 0x000000c900eb7202 */ /* 0x000fe20000000f00 */
[----:B------:R-:W-:Y:S01]  /*6420*/  IMAD.MOV.U32 R248, RZ, RZ, R196 ;  /* 0x000000fffff87224 */ /* 0x000fe200078e00c4 */
[----:B------:R-:W-:Y:S01]  /*6430*/  MOV R201, R155 ;  /* 0x0000009b00c97202 */ /* 0x000fe20000000f00 */
[----:B------:R-:W-:Y:S02]  /*6440*/  IMAD.MOV.U32 R238, RZ, RZ, R202 ;  /* 0x000000ffffee7224 */ /* 0x000fe400078e00ca */
[----:B------:R-:W-:Y:S02]  /*6450*/  IMAD.MOV.U32 R240, RZ, RZ, R200 ;  /* 0x000000fffff07224 */ /* 0x000fe400078e00c8 */
[----:B------:R-:W-:-:S02]  /*6460*/  IMAD.MOV.U32 R196, RZ, RZ, R165 ;  /* 0x000000ffffc47224 */ /* 0x000fc400078e00a5 */
[----:B------:R-:W-:Y:S02]  /*6470*/  IMAD.MOV.U32 R200, RZ, RZ, R154 ;  /* 0x000000ffffc87224 */ /* 0x000fe400078e009a */
[----:B------:R-:W-:Y:S01]  /*6480*/  IMAD.MOV.U32 R83, RZ, RZ, R236 ;  /* 0x000000ffff537224 */ /* 0x000fe200078e00ec */
[----:B------:R-:W-:Y:S01]  /*6490*/  MOV R85, R240 ;  /* 0x000000f000557202 */ /* 0x000fe20000000f00 */
[----:B------:R-:W-:Y:S01]  /*64a0*/  IMAD.MOV.U32 R84, RZ, RZ, R238 ;  /* 0x000000ffff547224 */ /* 0x000fe200078e00ee */
[----:B------:R-:W-:Y:S01]  /*64b0*/  MOV R87, R200 ;  /* 0x000000c800577202 */ /* 0x000fe20000000f00 */
[----:B------:R-:W-:Y:S02]  /*64c0*/  IMAD.MOV.U32 R86, RZ, RZ, R201 ;  /* 0x000000ffff567224 */ /* 0x000fe400078e00c9 */
[----:B------:R-:W-:Y:S02]  /*64d0*/  IMAD.MOV.U32 R96, RZ, RZ, R179 ;  /* 0x000000ffff607224 */ /* 0x000fe400078e00b3 */
[----:B------:R-:W-:-:S02]  /*64e0*/  IMAD.MOV.U32 R223, RZ, RZ, R181 ;  /* 0x000000ffffdf7224 */ /* 0x000fc400078e00b5 */
[----:B------:R-:W-:Y:S01]  /*64f0*/  IMAD.MOV.U32 R199, RZ, RZ, R180 ;  /* 0x000000ffffc77224 */ /* 0x000fe200078e00b4 */
[----:B------:R1:W-:Y:S01]  /*6500*/  MUFU.EX2 R245, R8 ;  /* 0x0000000800f57308 */ /* 0x0003e20000000800 */
[----:B------:R-:W-:Y:S01]  /*6510*/  IMAD.MOV.U32 R244, RZ, RZ, R221 ;  /* 0x000000fffff47224 */ /* 0x000fe200078e00dd */
[----:B------:R-:W-:Y:S01]  /*6520*/  F2FP.BF16.F32.PACK_AB R9, R114, R107 ;  /* 0x0000006b7209723e */ /* 0x000fe200000010ff */
[----:B---3--:R-:W-:Y:S01]  /*6530*/  FADD.FTZ R0, R195, R32 ;  /* 0x00000020c3007221 */ /* 0x008fe20000010000 */
[----:B------:R-:W-:Y:S01]  /*6540*/  IMAD.MOV.U32 R195, RZ, RZ, R250 ;  /* 0x000000ffffc37224 */ /* 0x000fe200078e00fa */
[----:B------:R-:W-:Y:S01]  /*6550*/  MOV R250, R249 ;  /* 0x000000f900fa7202 */ /* 0x000fe20000000f00 */
[----:B------:R-:W-:Y:S01]  /*6560*/  IMAD.MOV.U32 R249, RZ, RZ, R251 ;  /* 0x000000fffff97224 */ /* 0x000fe200078e00fb */
[----:B------:R-:W-:Y:S01]  /*6570*/  F2FP.BF16.F32.PACK_AB R10, R120, R119 ;  /* 0x00000077780a723e */ /* 0x000fe200000010ff */
[----:B------:R-:W-:Y:S01]  /*6580*/  IMAD.MOV.U32 R251, RZ, RZ, R252 ;  /* 0x000000fffffb7224 */ /* 0x000fe200078e00fc */
[----:B------:R-:W-:Y:S01]  /*6590*/  MOV R252, R243 ;  /* 0x000000f300fc7202 */ /* 0x000fe20000000f00 */
[----:B------:R-:W-:Y:S01]  /*65a0*/  FADD.FTZ R4, R195, R4 ;  /* 0x00000004c3047221 */ /* 0x000fe20000010000 */
[----:B------:R-:W-:Y:S01]  /*65b0*/  IMAD.MOV.U32 R195, RZ, RZ, R250 ;  /* 0x000000ffffc37224 */ /* 0x000fe200078e00fa */
[----:B------:R-:W-:Y:S01]  /*65c0*/  MOV R250, R249 ;  /* 0x000000f900fa7202 */ /* 0x000fe20000000f00 */
[----:B------:R-:W-:Y:S01]  /*65d0*/  IMAD.MOV.U32 R249, RZ, RZ, R251 ;  /* 0x000000fffff97224 */ /* 0x000fe200078e00fb */
[----:B------:R-:W-:Y:S01]  /*65e0*/  MOV R251, R252 ;  /* 0x000000fc00fb7202 */ /* 0x000fe20000000f00 */
[----:B------:R-:W-:Y:S01]  /*65f0*/  IMAD.MOV.U32 R243, RZ, RZ, R192 ;  /* 0x000000fffff37224 */ /* 0x000fe200078e00c0 */
[----:B------:R-:W-:Y:S01]  /*6600*/  F2FP.BF16.F32.PACK_AB R11, R59, R116 ;  /* 0x000000743b0b723e */ /* 0x000fe200000010ff */
[----:B------:R-:W-:Y:S01]  /*6610*/  IMAD.MOV.U32 R192, RZ, RZ, R194 ;  /* 0x000000ffffc07224 */ /* 0x000fe200078e00c2 */
[----:B------:R-:W-:Y:S01]  /*6620*/  MOV R194, R222 ;  /* 0x000000de00c27202 */ /* 0x000fe20000000f00 */
[----:B------:R-:W-:Y:S01]  /*6630*/  IMAD.MOV.U32 R222, RZ, RZ, R193 ;  /* 0x000000ffffde7224 */ /* 0x000fe200078e00c1 */
[----:B------:R-:W-:Y:S01]  /*6640*/  MOV R109, R249 ;  /* 0x000000f9006d7202 */ /* 0x000fe20000000f00 */
[----:B------:R-:W-:-:S02]  /*6650*/  IMAD.MOV.U32 R110, RZ, RZ, R251 ;  /* 0x000000ffff6e7224 */ /* 0x000fc400078e00fb */
[----:B------:R-:W-:Y:S01]  /*6660*/  FADD.FTZ R5, R195, R2 ;  /* 0x00000002c3057221 */ /* 0x000fe20000010000 */
[----:B------:R-:W-:Y:S01]  /*6670*/  IMAD.MOV.U32 R193, RZ, RZ, R239 ;  /* 0x000000ffffc17224 */ /* 0x000fe200078e00ef */
[----:B------:R-:W-:Y:S01]  /*6680*/  MOV R239, R241 ;  /* 0x000000f100ef7202 */ /* 0x000fe20000000f00 */
[----:B------:R-:W-:Y:S01]  /*6690*/  IMAD.MOV.U32 R252, RZ, RZ, R243 ;  /* 0x000000fffffc7224 */ /* 0x000fe200078e00f3 */
[----:B------:R-:W-:Y:S01]  /*66a0*/  MOV R243, R192 ;  /* 0x000000c000f37202 */ /* 0x000fe20000000f00 */
[----:B------:R-:W-:Y:S02]  /*66b0*/  IMAD.MOV.U32 R241, RZ, RZ, R246 ;  /* 0x000000fffff17224 */ /* 0x000fe400078e00f6 */
[----:B------:R-:W-:Y:S01]  /*66c0*/  FADD.FTZ R2, R109, R4 ;  /* 0x000000046d027221 */ /* 0x000fe20000010000 */
[----:B------:R-:W-:Y:S01]  /*66d0*/  IMAD.MOV.U32 R192, RZ, RZ, R194 ;  /* 0x000000ffffc07224 */ /* 0x000fe200078e00c2 */
[----:B------:R-:W-:Y:S01]  /*66e0*/  MOV R194, R222 ;  /* 0x000000de00c27202 */ /* 0x000fe20000000f00 */
[----:B------:R-:W-:Y:S01]  /*66f0*/  IMAD.MOV.U32 R222, RZ, RZ, R193 ;  /* 0x000000ffffde7224 */ /* 0x000fe200078e00c1 */
[----:B------:R-:W-:Y:S01]  /*6700*/  MOV R109, R110 ;  /* 0x0000006e006d7202 */ /* 0x000fe20000000f00 */
[----:B------:R-:W-:Y:S01]  /*6710*/  FADD.FTZ R3, R250, R0 ;  /* 0x00000000fa037221 */ /* 0x000fe20000010000 */
[----:B------:R-:W-:Y:S01]  /*6720*/  MOV R246, R135 ;  /* 0x0000008700f67202 */ /* 0x000fe20000000f00 */
[----:B------:R-:W-:Y:S01]  /*6730*/  IMAD.MOV.U32 R202, RZ, RZ, R153 ;  /* 0x000000ffffca7224 */ /* 0x000fe200078e0099 */
[----:B------:R-:W-:Y:S01]  /*6740*/  MOV R193, R239 ;  /* 0x000000ef00c17202 */ /* 0x000fe20000000f00 */
[----:B------:R-:W-:Y:S01]  /*6750*/  IMAD.MOV.U32 R239, RZ, RZ, R241 ;  /* 0x000000ffffef7224 */ /* 0x000fe200078e00f1 */
[----:B------:R-:W-:Y:S01]  /*6760*/  MOV R111, R252 ;  /* 0x000000fc006f7202 */ /* 0x000fe20000000f00 */
[----:B------:R-:W-:-:S02]  /*6770*/  IMAD.MOV.U32 R110, RZ, RZ, R176 ;  /* 0x000000ffff6e7224 */ /* 0x000fc400078e00b0 */
[----:B------:R-:W-:Y:S01]  /*6780*/  FADD.FTZ R0, R109, R6 ;  /* 0x000000066d007221 */ /* 0x000fe20000010000 */
[----:B------:R-:W-:Y:S01]  /*6790*/  MOV R241, R246 ;  /* 0x000000f600f17202 */ /* 0x000fe20000000f00 */
[----:B----4-:R-:W-:Y:S01]  /*67a0*/  FADD.FTZ R4, R234, R5 ;  /* 0x00000005ea047221 */ /* 0x010fe20000010000 */
[----:B------:R-:W-:Y:S02]  /*67b0*/  IMAD.MOV.U32 R246, RZ, RZ, R132 ;  /* 0x000000fffff67224 */ /* 0x000fe400078e0084 */
[----:B------:R-:W-:Y:S01]  /*67c0*/  FADD.FTZ R3, R242, R3 ;  /* 0x00000003f2037221 */ /* 0x000fe20000010000 */
[----:B------:R-:W-:Y:S01]  /*67d0*/  IMAD.MOV.U32 R195, RZ, RZ, R243 ;  /* 0x000000ffffc37224 */ /* 0x000fe200078e00f3 */
[----:B------:R-:W-:Y:S01]  /*67e0*/  MOV R243, R239 ;  /* 0x000000ef00f37202 */ /* 0x000fe20000000f00 */
[----:B------:R-:W-:Y:S01]  /*67f0*/  FADD.FTZ R5, R233, R2 ;  /* 0x00000002e9057221 */ /* 0x000fe20000010000 */
[----:B------:R-:W-:Y:S02]  /*6800*/  IMAD.MOV.U32 R250, RZ, RZ, R193 ;  /* 0x000000fffffa7224 */ /* 0x000fe400078e00c1 */
        /* <DEDUP_REMOVED lines=8> */
[----:B------:R-:W-:Y:S01]  /*6890*/  FADD.FTZ R4, R195, R3 ;  /* 0x00000003c3047221 */ /* 0x000fe20000010000 */
[----:B------:R-:W-:Y:S01]  /*68a0*/  MOV R252, R192 ;  /* 0x000000c000fc7202 */ /* 0x000fe20000000f00 */
[----:B------:R-:W-:Y:S01]  /*68b0*/  FADD.FTZ R3, R83, R5 ;  /* 0x0000000553037221 */ /* 0x000fe20000010000 */
[----:B------:R-:W-:Y:S01]  /*68c0*/  MOV R194, R246 ;  /* 0x000000f600c27202 */ /* 0x000fe20000000f00 */
[----:B------:R-:W-:Y:S01]  /*68d0*/  IMAD.MOV.U32 R192, RZ, RZ, R241 ;  /* 0x000000ffffc07224 */ /* 0x000fe200078e00f1 */
        /* <DEDUP_REMOVED lines=14> */
[----:B------:R2:W5:Y:S01]  /*69c0*/  LDL.LU R135, [R1+0xa4] ;  /* 0x0000a40001877983 */ /* 0x0005620000300800 */
[----:B------:R-:W-:Y:S01]  /*69d0*/  MOV R98, R99 ;  /* 0x0000006300627202 */ /* 0x000fe20000000f00 */
[----:B------:R-:W-:Y:S01]  /*69e0*/  IMAD.MOV.U32 R99, RZ, RZ, R108 ;  /* 0x000000ffff637224 */ /* 0x000fe200078e006c */
[----:B------:R-:W-:Y:S01]  /*69f0*/  MOV R108, R109 ;  /* 0x0000006d006c7202 */ /* 0x000fe20000000f00 */
[----:B------:R2:W5:Y:S01]  /*6a00*/  LDL.LU R132, [R1+0xa0] ;  /* 0x0000a00001847983 */ /* 0x0005620000300800 */
[----:B------:R-:W-:Y:S01]  /*6a10*/  IMAD.MOV.U32 R109, RZ, RZ, R110 ;  /* 0x000000ffff6d7224 */ /* 0x000fe200078e006e */
[----:B------:R-:W-:-:S02]  /*6a20*/  MOV R110, R111 ;  /* 0x0000006f006e7202 */ /* 0x000fc40000000f00 */
[----:B------:R2:W5:Y:S01]  /*6a30*/  LDL.LU R134, [R1+0x9c] ;  /* 0x00009c0001867983 */ /* 0x0005620000300800 */
[----:B------:R-:W-:-:S03]  /*6a40*/  IMAD.MOV.U32 R111, RZ, RZ, R250 ;  /* 0x000000ffff6f7224 */ /* 0x000fc600078e00fa */
[----:B------:R2:W5:Y:S01]  /*6a50*/  LDL.LU R136, [R1+0x98] ;  /* 0x0000980001887983 */ /* 0x0005620000300800 */
[----:B------:R-:W-:Y:S01]  /*6a60*/  FADD.FTZ R2, R232, R2 ;  /* 0x00000002e8027221 */ /* 0x000fe20000010000 */
[----:B------:R-:W-:Y:S02]  /*6a70*/  MOV R250, R249 ;  /* 0x000000f900fa7202 */ /* 0x000fe40000000f00 */
[----:B------:R-:W3:Y:S01]  /*6a80*/  LDL.LU R234, [R1+0x94] ;  /* 0x0000940001ea7983 */ /* 0x000ee20000300800 */
[----:B------:R-:W-:Y:S01]  /*6a90*/  FADD.FTZ R0, R231, R0 ;  /* 0x00000000e7007221 */ /* 0x000fe20000010000 */
[----:B------:R-:W-:Y:S02]  /*6aa0*/  IMAD.MOV.U32 R249, RZ, RZ, R251 ;  /* 0x000000fffff97224 */ /* 0x000fe400078e00fb */
[----:B------:R2:W5:Y:S01]  /*6ab0*/  LDL.LU R242, [R1+0x90] ;  /* 0x0000900001f27983 */ /* 0x0005620000300800 */
[----:B------:R-:W-:Y:S01]  /*6ac0*/  FADD.FTZ R4, R230, R4 ;  /* 0x00000004e6047221 */ /* 0x000fe20000010000 */
[----:B------:R-:W-:-:S02]  /*6ad0*/  MOV R251, R252 ;  /* 0x000000fc00fb7202 */ /* 0x000fc40000000f00 */
[----:B------:R2:W5:Y:S01]  /*6ae0*/  LDL.LU R233, [R1+0x8c] ;  /* 0x00008c0001e97983 */ /* 0x0005620000300800 */
[----:B------:R-:W-:-:S03]  /*6af0*/  IMAD.MOV.U32 R252, RZ, RZ, R229 ;  /* 0x000000fffffc7224 */ /* 0x000fc600078e00e5 */
[----:B------:R2:W5:Y:S01]  /*6b00*/  LDL.LU R232, [R1+0x88] ;  /* 0x0000880001e87983 */ /* 0x0005620000300800 */
[----:B------:R-:W-:-:S03]  /*6b10*/  FADD.FTZ R2, R228, R2 ;  /* 0x00000002e4027221 */ /* 0x000fc60000010000 */
[----:B------:R2:W5:Y:S01]  /*6b20*/  LDL.LU R231, [R1+0x84] ;  /* 0x0000840001e77983 */ /* 0x0005620000300800 */
[----:B------:R-:W-:-:S03]  /*6b30*/  FADD.FTZ R0, R227, R0 ;  /* 0x00000000e3007221 */ /* 0x000fc60000010000 */
[----:B------:R2:W5:Y:S04]  /*6b40*/  LDL.LU R230, [R1+0x80] ;  /* 0x0000800001e67983 */ /* 0x0005680000300800 */
[----:B------:R2:W5:Y:S04]  /*6b50*/  LDL.LU R229, [R1+0x7c] ;  /* 0x00007c0001e57983 */ /* 0x0005680000300800 */
[----:B------:R2:W5:Y:S04]  /*6b60*/  LDL.LU R228, [R1+0x78] ;  /* 0x0000780001e47983 */ /* 0x0005680000300800 */
[----:B------:R2:W5:Y:S01]  /*6b70*/  LDL.LU R227, [R1+0x74] ;  /* 0x0000740001e37983 */ /* 0x0005620000300800 */
[----:B------:R-:W-:Y:S01]  /*6b80*/  FADD.FTZ R3, R83, R3 ;  /* 0x0000000353037221 */ /* 0x000fe20000010000 */
[----:B------:R-:W-:Y:S01]  /*6b90*/  FADD.FTZ R4, R84, R4 ;  /* 0x0000000454047221 */ /* 0x000fe20000010000 */
[----:B------:R-:W-:Y:S01]  /*6ba0*/  IMAD.MOV.U32 R236, RZ, RZ, R203 ;  /* 0x000000ffffec7224 */ /* 0x000fe200078e00cb */
[----:B------:R-:W-:Y:S01]  /*6bb0*/  LDSM.16.MT88.4 R164, [R226+0xb800] ;  /* 0x00b80000e2a4783b */ /* 0x000fe20000004200 */
[----:B------:R-:W-:Y:S01]  /*6bc0*/  FADD.FTZ R244, R244, R3 ;  /* 0x00000003f4f47221 */ /* 0x000fe20000010000 */
        /* <DEDUP_REMOVED lines=11> */
[----:B------:R-:W-:Y:S01]  /*6c80*/  MOV R243, R237 ;  /* 0x000000ed00f37202 */ /* 0x000fe20000000f00 */
[----:B------:R-:W-:Y:S01]  /*6c90*/  IMAD.MOV.U32 R239, RZ, RZ, R235 ;  /* 0x000000ffffef7224 */ /* 0x000fe200078e00eb */
[----:B------:R-:W-:Y:S01]  /*6ca0*/  MOV R222, R223 ;  /* 0x000000df00de7202 */ /* 0x000fe20000000f00 */
[----:B------:R-:W-:Y:S01]  /*6cb0*/  FADD.FTZ R244, R250, R244 ;  /* 0x000000f4faf47221 */ /* 0x000fe20000010000 */
[----:B------:R-:W-:Y:S01]  /*6cc0*/  FADD.FTZ R3, R249, R3 ;  /* 0x00000003f9037221 */ /* 0x000fe20000010000 */
[----:B------:R-:W-:Y:S01]  /*6cd0*/  FADD.FTZ R2, R251, R2 ;  /* 0x00000002fb027221 */ /* 0x000fe20000010000 */
[----:B------:R-:W-:Y:S01]  /*6ce0*/  FADD.FTZ R0, R252, R0 ;  /* 0x00000000fc007221 */ /* 0x000fe20000010000 */
[----:B------:R-:W-:Y:S01]  /*6cf0*/  MOV R237, R202 ;  /* 0x000000ca00ed7202 */ /* 0x000fe20000000f00 */
[----:B------:R-:W-:Y:S01]  /*6d00*/  FADD.FTZ R244, R243, R244 ;  /* 0x000000f4f3f47221 */ /* 0x000fe20000010000 */
[----:B------:R-:W-:Y:S01]  /*6d10*/  FADD.FTZ R3, R218, R3 ;  /* 0x00000003da037221 */ /* 0x000fe20000010000 */
[----:B------:R-:W-:Y:S01]  /*6d20*/  FADD.FTZ R2, R222, R2 ;  /* 0x00000002de027221 */ /* 0x000fe20000010000 */
[----:B------:R-:W-:Y:S01]  /*6d30*/  FADD.FTZ R0, R239, R0 ;  /* 0x00000000ef007221 */ /* 0x000fe20000010000 */
[----:B------:R-:W-:Y:S01]  /*6d40*/  MOV R223, R178 ;  /* 0x000000b200df7202 */ /* 0x000fe20000000f00 */
[----:B------:R-:W-:-:S02]  /*6d50*/  IMAD.MOV.U32 R238, RZ, RZ, R177 ;  /* 0x000000ffffee7224 */ /* 0x000fc400078e00b1 */
[----:B------:R-:W-:Y:S01]  /*6d60*/  FADD.FTZ R244, R220, R244 ;  /* 0x000000f4dcf47221 */ /* 0x000fe20000010000 */
[----:B------:R-:W-:Y:S01]  /*6d70*/  FADD.FTZ R3, R219, R3 ;  /* 0x00000003db037221 */ /* 0x000fe20000010000 */
[----:B------:R-:W-:Y:S01]  /*6d80*/  FADD.FTZ R2, R236, R2 ;  /* 0x00000002ec027221 */ /* 0x000fe20000010000 */
[----:B------:R-:W-:Y:S01]  /*6d90*/  FADD.FTZ R0, R237, R0 ;  /* 0x00000000ed007221 */ /* 0x000fe20000010000 */
[----:B------:R-:W-:Y:S01]  /*6da0*/  MOV R240, R162 ;  /* 0x000000a200f07202 */ /* 0x000fe20000000f00 */
[----:B------:R-:W-:Y:S02]  /*6db0*/  IMAD.MOV.U32 R235, RZ, RZ, R163 ;  /* 0x000000ffffeb7224 */ /* 0x000fe400078e00a3 */
        /* <DEDUP_REMOVED lines=11> */
[----:B------:R-:W-:Y:S01]  /*6e70*/  FADD.FTZ R244, R216, R244 ;  /* 0x000000f4d8f47221 */ /* 0x000fe20000010000 */
[----:B-1----:R-:W-:Y:S01]  /*6e80*/  F2FP.BF16.F32.PACK_AB R8, R118, R117 ;  /* 0x000000757608723e */ /* 0x002fe200000010ff */
[----:B------:R-:W-:Y:S01]  /*6e90*/  FADD.FTZ R3, R210, R3 ;  /* 0x00000003d2037221 */ /* 0x000fe20000010000 */
[----:B------:R-:W-:Y:S01]  /*6ea0*/  FADD.FTZ R2, R241, R2 ;  /* 0x00000002f1027221 */ /* 0x000fe20000010000 */
[----:B------:R-:W-:Y:S01]  /*6eb0*/  FADD.FTZ R0, R246, R0 ;  /* 0x00000000f6007221 */ /* 0x000fe20000010000 */
[----:B------:R-:W-:Y:S01]  /*6ec0*/  FADD.FTZ R244, R217, R244 ;  /* 0x000000f4d9f47221 */ /* 0x000fe20000010000 */
[----:B------:R-:W-:Y:S01]  /*6ed0*/  FADD.FTZ R3, R211, R3 ;  /* 0x00000003d3037221 */ /* 0x000fe20000010000 */
[----:B------:R-:W-:Y:S01]  /*6ee0*/  FADD.FTZ R2, R248, R2 ;  /* 0x00000002f8027221 */ /* 0x000fe20000010000 */
[----:B------:R-:W-:Y:S01]  /*6ef0*/  FADD.FTZ R0, R221, R0 ;  /* 0x00000000dd007221 */ /* 0x000fe20000010000 */
[----:B------:R-:W1:Y:S01]  /*6f00*/  LDSM.16.MT88.4 R152, [R139+0xb800] ;  /* 0x00b800008b98783b */ /* 0x000e620000004200 */
[C---:B------:R-:W-:Y:S01]  /*6f10*/  HMMA.16816.F32.BF16 R48, R8.reuse, R16, R48 ;  /* 0x000000100830723c */ /* 0x040fe20000041830 */
[----:B------:R-:W-:Y:S01]  /*6f20*/  FADD.FTZ R244, R205, R244 ;  /* 0x000000f4cdf47221 */ /* 0x000fe20000010000 */
[----:B------:R-:W-:Y:S01]  /*6f30*/  FADD.FTZ R3, R133, R3 ;  /* 0x0000000385037221 */ /* 0x000fe20000010000 */
[----:B------:R-:W4:Y:S01]  /*6f40*/  LDSM.16.MT88.4 R180, [R224+0xb800] ;  /* 0x00b80000e0b4783b */ /* 0x000f220000004200 */
[----:B------:R-:W-:Y:S01]  /*6f50*/  FADD.FTZ R2, R131, R2 ;  /* 0x0000000283027221 */ /* 0x000fe20000010000 */
[----:B------:R-:W-:Y:S01]  /*6f60*/  FADD.FTZ R0, R130, R0 ;  /* 0x0000000082007221 */ /* 0x000fe20000010000 */
[C---:B------:R-:W-:Y:S01]  /*6f70*/  HMMA.16816.F32.BF16 R40, R8.reuse, R18, R40 ;  /* 0x000000120828723c */ /* 0x040fe20000041828 */
[----:B------:R-:W2:Y:S01]  /*6f80*/  LDSM.16.MT88.4 R16, [R225+0xb800] ;  /* 0x00b80000e110783b */ /* 0x000ea20000004200 */
        /* <DEDUP_REMOVED lines=12> */
[----:B------:R-:W-:Y:S01]  /*7050*/  HMMA.16816.F32.BF16 R144, R8, R24, R144 ;  /* 0x000000180890723c */ /* 0x000fe20000041890 */
[----:B------:R-:W1:Y:S01]  /*7060*/  MUFU.EX2 R29, R29 ;  /* 0x0000001d001d7308 */ /* 0x000e620000000800 */
[----:B------:R-:W-:Y:S01]  /*7070*/  FADD.FTZ R244, R117, R244 ;  /* 0x000000f475f47221 */ /* 0x000fe20000010000 */
[----:B------:R-:W-:Y:S01]  /*7080*/  FADD.FTZ R3, R107, R3 ;  /* 0x000000036b037221 */ /* 0x000fe20000010000 */
[----:B------:R-:W-:-:S02]  /*7090*/  FADD.FTZ R2, R106, R2 ;  /* 0x000000026a027221 */ /* 0x000fc40000010000 */
[C---:B------:R-:W-:Y:S01]  /*70a0*/  HMMA.16816.F32.BF16 R24, R8.reuse, R26, R92 ;  /* 0x0000001a0818723c */ /* 0x040fe2000004185c */
[----:B------:R-:W-:Y:S02]  /*70b0*/  FADD.FTZ R0, R105, R0 ;  /* 0x0000000069007221 */ /* 0x000fe40000010000 */
[----:B------:R-:W-:Y:S03]  /*70c0*/  MUFU.EX2 R28, R28 ;  /* 0x0000001c001c7308 */ /* 0x000fe60000000800 */
[C---:B------:R-:W-:Y:S05]  /*70d0*/  HMMA.16816.F32.BF16 R72, R8.reuse, R20, R72 ;  /* 0x000000140848723c */ /* 0x040fea0000041848 */
[----:B------:R-:W4:Y:S01]  /*70e0*/  MUFU.EX2 R20, R33 ;  /* 0x0000002100147308 */ /* 0x000f220000000800 */
[C---:B------:R-:W-:Y:S06]  /*70f0*/  HMMA.16816.F32.BF16 R76, R8.reuse, R22, R76 ;  /* 0x00000016084c723c */ /* 0x040fec000004184c */
[C---:B------:R-:W-:Y:S01]  /*7100*/  HMMA.16816.F32.BF16 R44, R8.reuse, R12, R44 ;  /* 0x0000000c082c723c */ /* 0x040fe2000004182c */
[----:B------:R-:W2:Y:S05]  /*7110*/  MUFU.EX2 R12, R34 ;  /* 0x00000022000c7308 */ /* 0x000eaa0000000800 */
[----:B------:R-:W-:Y:S03]  /*7120*/  HMMA.16816.F32.BF16 R36, R8, R14, R36 ;  /* 0x0000000e0824723c */ /* 0x000fe60000041824 */
[----:B------:R-:W-:Y:S01]  /*7130*/  MUFU.EX2 R8, R35 ;  /* 0x0000002300087308 */ /* 0x000fe20000000800 */
[----:B------:R-:W-:Y:S01]  /*7140*/  FADD.FTZ R244, R118, R244 ;  /* 0x000000f476f47221 */ /* 0x000fe20000010000 */
[----:B------:R-:W-:Y:S01]  /*7150*/  FADD.FTZ R3, R114, R3 ;  /* 0x0000000372037221 */ /* 0x000fe20000010000 */
[----:B------:R-:W-:-:S05]  /*7160*/  FADD.FTZ R2, R113, R2 ;  /* 0x0000000271027221 */ /* 0x000fca0000010000 */
[----:B------:R-:W2:Y:S01]  /*7170*/  MUFU.EX2 R7, R57 ;  /* 0x0000003900077308 */ /* 0x000ea20000000800 */
        /* <DEDUP_REMOVED lines=9> */
[----:B------:R-:W-:Y:S01]  /*7210*/  F2FP.BF16.F32.PACK_AB R196, R101, R102 ;  /* 0x0000006665c4723e */ /* 0x000fe200000010ff */
[----:B------:R-:W-:Y:S01]  /*7220*/  FADD.FTZ R244, R121, R244 ;  /* 0x000000f479f47221 */ /* 0x000fe20000010000 */
[----:B-1----:R-:W-:Y:S01]  /*7230*/  F2FP.BF16.F32.PACK_AB R197, R29, R56 ;  /* 0x000000381dc5723e */ /* 0x002fe200000010ff */
[----:B----4-:R-:W-:Y:S01]  /*7240*/  FADD.FTZ R3, R20, R3 ;  /* 0x0000000314037221 */ /* 0x010fe20000010000 */
[----:B------:R-:W-:Y:S01]  /*7250*/  F2FP.BF16.F32.PACK_AB R198, R245, R58 ;  /* 0x0000003af5c6723e */ /* 0x000fe200000010ff */
[----:B------:R-:W-:Y:S01]  /*7260*/  FADD.FTZ R2, R102, R2 ;  /* 0x0000000266027221 */ /* 0x000fe20000010000 */
[----:B------:R-:W-:Y:S01]  /*7270*/  F2FP.BF16.F32.PACK_AB R199, R247, R28 ;  /* 0x0000001cf7c7723e */ /* 0x000fe200000010ff */
[----:B------:R-:W-:Y:S01]  /*7280*/  FADD.FTZ R0, R56, R0 ;  /* 0x0000000038007221 */ /* 0x000fe20000010000 */
[----:B------:R-:W-:-:S02]  /*7290*/  F2FP.BF16.F32.PACK_AB R200, R123, R121 ;  /* 0x000000797bc8723e */ /* 0x000fc400000010ff */
[----:B--2---:R-:W-:Y:S02]  /*72a0*/  F2FP.BF16.F32.PACK_AB R201, R12, R20 ;  /* 0x000000140cc9723e */ /* 0x004fe400000010ff */
[----:B------:R-:W-:Y:S02]  /*72b0*/  F2FP.BF16.F32.PACK_AB R202, R122, R124 ;  /* 0x0000007c7aca723e */ /* 0x000fe400000010ff */
[----:B------:R-:W-:Y:S01]  /*72c0*/  F2FP.BF16.F32.PACK_AB R203, R7, R8 ;  /* 0x0000000807cb723e */ /* 0x000fe200000010ff */
[----:B------:R-:W-:Y:S01]  /*72d0*/  FADD.FTZ R244, R123, R244 ;  /* 0x000000f47bf47221 */ /* 0x000fe20000010000 */
[----:B------:R-:W-:Y:S01]  /*72e0*/  FADD.FTZ R3, R12, R3 ;  /* 0x000000030c037221 */ /* 0x000fe20000010000 */
[----:B------:R-:W-:Y:S01]  /*72f0*/  FADD.FTZ R2, R101, R2 ;  /* 0x0000000265027221 */ /* 0x000fe20000010000 */
[----:B------:R-:W-:Y:S01]  /*7300*/  FADD.FTZ R0, R29, R0 ;  /* 0x000000001d007221 */ /* 0x000fe20000010000 */
[----:B------:R-:W-:Y:S01]  /*7310*/  HMMA.16816.F32.BF16 R140, R196, R152, R140 ;  /* 0x00000098c48c723c */ /* 0x000fe2000004188c */
[----:B------:R-:W-:Y:S01]  /*7320*/  FADD.FTZ R244, R124, R244 ;  /* 0x000000f47cf47221 */ /* 0x000fe20000010000 */
[----:B------:R-:W-:Y:S01]  /*7330*/  FADD.FTZ R3, R8, R3 ;  /* 0x0000000308037221 */ /* 0x000fe20000010000 */
[----:B------:R-:W-:Y:S01]  /*7340*/  FADD.FTZ R2, R58, R2 ;  /* 0x000000023a027221 */ /* 0x000fe20000010000 */
[----:B------:R-:W-:-:S02]  /*7350*/  FADD.FTZ R0, R28, R0 ;  /* 0x000000001c007221 */ /* 0x000fc40000010000 */
[----:B------:R-:W-:Y:S01]  /*7360*/  HMMA.16816.F32.BF16 R148, R196, R154, R148 ;  /* 0x0000009ac494723c */ /* 0x000fe20000041894 */
[----:B------:R-:W-:-:S05]  /*7370*/  FADD.FTZ R244, R122, R244 ;  /* 0x000000f47af47221 */ /* 0x000fca0000010000 */
[----:B------:R-:W-:Y:S01]  /*7380*/  HMMA.16816.F32.BF16 R156, R196, R164, R156 ;  /* 0x000000a4c49c723c */ /* 0x000fe2000004189c */
[----:B------:R-:W-:-:S05]  /*7390*/  FADD.FTZ R246, R7, R3 ;  /* 0x0000000307f67221 */ /* 0x000fca0000010000 */
[----:B------:R-:W-:Y:S01]  /*73a0*/  HMMA.16816.F32.BF16 R168, R196, R166, R168 ;  /* 0x000000a6c4a8723c */ /* 0x000fe200000418a8 */
[----:B------:R-:W-:-:S05]  /*73b0*/  FADD.FTZ R245, R245, R2 ;  /* 0x00000002f5f57221 */ /* 0x000fca0000010000 */
[----:B------:R-:W-:Y:S01]  /*73c0*/  HMMA.16816.F32.BF16 R172, R196, R180, R172 ;  /* 0x000000b4c4ac723c */ /* 0x000fe200000418ac */
[----:B------:R-:W-:-:S05]  /*73d0*/  FADD.FTZ R247, R247, R0 ;  /* 0x00000000f7f77221 */ /* 0x000fca0000010000 */
[----:B------:R-:W-:Y:S06]  /*73e0*/  HMMA.16816.F32.BF16 R184, R196, R182, R184 ;  /* 0x000000b6c4b8723c */ /* 0x000fec00000418b8 */
[C---:B------:R-:W-:Y:S06]  /*73f0*/  HMMA.16816.F32.BF16 R144, R200.reuse, R152, R144 ;  /* 0x00000098c890723c */ /* 0x040fec0000041890 */
[C---:B------:R-:W-:Y:S06]  /*7400*/  HMMA.16816.F32.BF16 R160, R200.reuse, R164, R72 ;  /* 0x000000a4c8a0723c */ /* 0x040fec0000041848 */
[----:B------:R-:W-:Y:S06]  /*7410*/  HMMA.16816.F32.BF16 R176, R200, R180, R48 ;  /* 0x000000b4c8b0723c */ /* 0x000fec0000041830 */
[----:B------:R-:W-:Y:S06]  /*7420*/  HMMA.16816.F32.BF16 R188, R196, R16, R188 ;  /* 0x00000010c4bc723c */ /* 0x000fec00000418bc */
[C---:B------:R-:W-:Y:S06]  /*7430*/  HMMA.16816.F32.BF16 R152, R200.reuse, R154, R24 ;  /* 0x0000009ac898723c */ /* 0x040fec0000041818 */
[C---:B------:R-:W-:Y:S06]  /*7440*/  HMMA.16816.F32.BF16 R164, R200.reuse, R166, R76 ;  /* 0x000000a6c8a4723c */ /* 0x040fec000004184c */
[C---:B------:R-:W-:Y:S06]  /*7450*/  HMMA.16816.F32.BF16 R180, R200.reuse, R182, R40 ;  /* 0x000000b6c8b4723c */ /* 0x040fec0000041828 */
[----:B------:R-:W-:Y:S06]  /*7460*/  HMMA.16816.F32.BF16 R192, R200, R16, R44 ;  /* 0x00000010c8c0723c */ /* 0x000fec000004182c */
[-C--:B------:R-:W-:Y:S06]  /*7470*/  HMMA.16816.F32.BF16 R196, R196, R18.reuse, R52 ;  /* 0x00000012c4c4723c */ /* 0x080fec0000041834 */
[----:B------:R-:W-:Y:S01]  /*7480*/  HMMA.16816.F32.BF16 R200, R200, R18, R36 ;  /* 0x00000012c8c8723c */ /* 0x000fe20000041824 */
[C---:B---3--:R-:W-:Y:S01]  /*7490*/  IADD3 R241, R234.reuse, 0x800, RZ ;  /* 0x00000800eaf17810 */ /* 0x048fe20007ffe0ff */
[C---:B------:R-:W-:Y:S01]  /*74a0*/  VIADD R240, R234.reuse, 0x1000 ;  /* 0x00001000eaf07836 */ /* 0x040fe20000000000 */
[C---:B------:R-:W-:Y:S01]  /*74b0*/  IADD3 R239, R234.reuse, 0x1800, RZ ;  /* 0x00001800eaef7810 */ /* 0x040fe20007ffe0ff */
[C---:B------:R-:W-:Y:S01]  /*74c0*/  VIADD R238, R234.reuse, 0x2000 ;  /* 0x00002000eaee7836 */ /* 0x040fe20000000000 */
[C---:B------:R-:W-:Y:S01]  /*74d0*/  IADD3 R237, R234.reuse, 0x2800, RZ ;  /* 0x00002800eaed7810 */ /* 0x040fe20007ffe0ff */
[C---:B------:R-:W-:Y:S01]  /*74e0*/  VIADD R236, R234.reuse, 0x3000 ;  /* 0x00003000eaec7836 */ /* 0x040fe20000000000 */
[----:B------:R-:W-:Y:S01]  /*74f0*/  IADD3 R235, R234, 0x3800, RZ ;  /* 0x00003800eaeb7810 */ /* 0x000fe20007ffe0ff */
[----:B------:R-:W-:-:S01]  /*7500*/  NOP ;  /* 0x0000000000007918 */ /* 0x000fc20000000000 */
[----:B------:R-:W-:-:S15]  /*7510*/  @!P0 BRA `(.L_x_2) ;  /* 0x0000004800a88947 */ /* 0x000fde0003800000 */
[----:B------:R-:W2:Y:S01]  /*7520*/  LDL.LU R221, [R1+0x8] ;  /* 0x0000080001dd7983 */ /* 0x000ea20000300800 */
[----:B-----5:R-:W-:Y:S01]  /*7530*/  MOV R133, R135 ;  /* 0x0000008700857202 */ /* 0x020fe20000000f00 */
[----:B------:R-:W-:Y:S01]  /*7540*/  IMAD.MOV.U32 R3, RZ, RZ, R136 ;  /* 0x000000ffff037224 */ /* 0x000fe200078e0088 */
[----:B------:R-:W-:Y:S01]  /*7550*/  MOV R138, R132 ;  /* 0x00000084008a7202 */ /* 0x000fe20000000f00 */
[----:B------:R-:W-:Y:S01]  /*7560*/  IMAD.MOV.U32 R137, RZ, RZ, R134 ;  /* 0x000000ffff897224 */ /* 0x000fe200078e0086 */
[----:B------:R-:W-:Y:S01]  /*7570*/  ULDC UR4, c[0x0][0x2ec] ;  /* 0x0000bb0000047ab9 */ /* 0x000fe20000000800 */
[----:B------:R-:W-:Y:S01]  /*7580*/  ULDC.64 UR10, c[0x0][0x220] ;  /* 0x00008800000a7ab9 */ /* 0x000fe20000000a00 */
[----:B------:R-:W-:Y:S01]  /*7590*/  ULDC.64 UR12, c[0x0][0x250] ;  /* 0x00009400000c7ab9 */ /* 0x000fe20000000a00 */
[----:B------:R-:W-:Y:S01]  /*75a0*/  ULDC.64 UR6, c[0x0][0x218] ;  /* 0x0000860000067ab9 */ /* 0x000fe20000000a00 */
[----:B------:R-:W-:Y:S01]  /*75b0*/  ULDC.64 UR8, c[0x0][0x248] ;  /* 0x0000920000087ab9 */ /* 0x000fe20000000a00 */
[----:B--2---:R-:W-:Y:S01]  /*75c0*/  IADD3 R243, R221, -0x2, RZ ;  /* 0xfffffffeddf37810 */ /* 0x004fe20007ffe0ff */
[----:B------:R-:W-:Y:S06]  /*75d0*/  BRA `(.L_x_3) ;  /* 0x00000000009c7947 */ /* 0x000fec0003800000 */
.L_x_5:
[----:B------:R-:W2:Y:S01]  /*75e0*/  LDL.64 R250, [R1+0x60] ;  /* 0x0000600001fa7983 */ /* 0x000ea20000100a00 */
[----:B------:R-:W-:Y:S03]  /*75f0*/  VIADD R0, R243, 0xffffffff ;  /* 0xfffffffff3007836 */ /* 0x000fe60000000000 */
[----:B------:R-:W3:Y:S01]  /*7600*/  LDL.64 R248, [R1+0x50] ;  /* 0x0000500001f87983 */ /* 0x000ee20000100a00 */
[----:B------:R-:W-:Y:S01]  /*7610*/  IMAD.WIDE.U32 R204, R0, UR8, RZ ;  /* 0x0000000800cc7c25 */ /* 0x000fe2000f8e00ff */
[----:B------:R-:W-:Y:S05]  /*7620*/  SHF.R.S32.HI R2, RZ, 0x1f, R0 ;  /* 0x0000001fff027819 */ /* 0x000fea0000011400 */
[----:B------:R-:W-:Y:S04]  /*7630*/  IMAD R2, R2, UR8, RZ ;  /* 0x0000000802027c24 */ /* 0x000fe8000f8e02ff */
[----:B------:R-:W-:Y:S04]  /*7640*/  IMAD R2, R0, UR9, R2 ;  /* 0x0000000900027c24 */ /* 0x000fe8000f8e0202 */
[----:B------:R-:W-:Y:S01]  /*7650*/  IMAD.IADD R2, R205, 0x1, R2 ;  /* 0x00000001cd027824 */ /* 0x000fe200078e0202 */
[----:B--2---:R-:W-:Y:S04]  /*7660*/  LEA R0, P1, R204, R250, 0x7 ;  /* 0x000000facc007211 */ /* 0x004fe800078238ff */
[----:B------:R-:W-:Y:S02]  /*7670*/  LEA R134, P2, R0, UR6, 0x1 ;  /* 0x0000000600867c11 */ /* 0x000fe4000f8408ff */
[----:B---3--:R-:W-:Y:S02]  /*7680*/  LEA.HI.X R2, R204, R249, R2, 0x7, P1 ;  /* 0x000000f9cc027211 */ /* 0x008fe400008f3c02 */
[----:B------:R-:W-:Y:S02]  /*7690*/  IADD3 R206, P1, R134, UR16, RZ ;  /* 0x0000001086ce7c10 */ /* 0x000fe4000ff3e0ff */
[----:B------:R-:W-:Y:S02]  /*76a0*/  LEA.HI.X R135, R0, UR7, R2, 0x1, P2 ;  /* 0x0000000700877c11 */ /* 0x000fe400090f0c02 */
[----:B------:R-:W-:Y:S02]  /*76b0*/  IADD3 R212, P2, R206, UR16, RZ ;  /* 0x00000010ced47c10 */ /* 0x000fe4000ff5e0ff */
[----:B------:R-:W-:Y:S01]  /*76c0*/  IADD3.X R207, R135, UR17, RZ, P1, !PT ;  /* 0x0000001187cf7c10 */ /* 0x000fe20008ffe4ff */
[----:B------:R-:W-:Y:S01]  /*76d0*/  @!PT LDS RZ, [RZ] ;  /* 0x00000000fffff984 */ /* 0x000fe20000000800 */
[----:B------:R-:W-:Y:S01]  /*76e0*/  @!PT LDS RZ, [RZ] ;  /* 0x00000000fffff984 */ /* 0x000fe20000000800 */
[----:B------:R-:W-:Y:S01]  /*76f0*/  @!PT LDS RZ, [RZ] ;  /* 0x00000000fffff984 */ /* 0x000fe20000000800 */
[----:B------:R1:W-:Y:S01]  /*7700*/  LDGSTS.E.BYPASS.LTC128B.128 [R242+0x4000], desc[UR14][R134.64] ;  /* 0x0400000086f27fae */ /* 0x0003e2000b901d4e */
[----:B------:R-:W-:Y:S02]  /*7710*/  IADD3 R210, P1, R212, UR16, RZ ;  /* 0x00000010d4d27c10 */ /* 0x000fe4000ff3e0ff */
[----:B------:R-:W-:Y:S01]  /*7720*/  IADD3.X R213, R207, UR17, RZ, P2, !PT ;  /* 0x00000011cfd57c10 */ /* 0x000fe200097fe4ff */
[----:B------:R2:W-:Y:S01]  /*7730*/  LDGSTS.E.BYPASS.LTC128B.128 [R242+0x4800], desc[UR14][R206.64] ;  /* 0x04800000cef27fae */ /* 0x0005e2000b901d4e */
[----:B------:R-:W-:Y:S02]  /*7740*/  IADD3 R208, P2, R210, UR16, RZ ;  /* 0x00000010d2d07c10 */ /* 0x000fe4000ff5e0ff */
[----:B------:R-:W-:Y:S01]  /*7750*/  IADD3.X R211, R213, UR17, RZ, P1, !PT ;  /* 0x00000011d5d37c10 */ /* 0x000fe20008ffe4ff */
[----:B------:R3:W-:Y:S01]  /*7760*/  LDGSTS.E.BYPASS.LTC128B.128 [R242+0x5000], desc[UR14][R212.64] ;  /* 0x05000000d4f27fae */ /* 0x0007e2000b901d4e */
[----:B------:R-:W-:Y:S02]  /*7770*/  IADD3 R204, P1, R208, UR16, RZ ;  /* 0x00000010d0cc7c10 */ /* 0x000fe4000ff3e0ff */
[----:B------:R-:W-:Y:S01]  /*7780*/  IADD3.X R209, R211, UR17, RZ, P2, !PT ;  /* 0x00000011d3d17c10 */ /* 0x000fe200097fe4ff */
[----:B------:R3:W-:Y:S03]  /*7790*/  LDGSTS.E.BYPASS.LTC128B.128 [R242+0x5800], desc[UR14][R210.64] ;  /* 0x05800000d2f27fae */ /* 0x0007e6000b901d4e */
[----:B------:R-:W-:Y:S01]  /*77a0*/  IADD3.X R205, R209, UR17, RZ, P1, !PT ;  /* 0x00000011d1cd7c10 */ /* 0x000fe20008ffe4ff */
[----:B------:R3:W-:Y:S04]  /*77b0*/  LDGSTS.E.BYPASS.LTC128B.128 [R242+0x6000], desc[UR14][R208.64] ;  /* 0x06000000d0f27fae */ /* 0x0007e8000b901d4e */
[----:B------:R3:W-:Y:S01]  /*77c0*/  LDGSTS.E.BYPASS.LTC128B.128 [R242+0x6800], desc[UR14][R204.64] ;  /* 0x06800000ccf27fae */ /* 0x0007e2000b901d4e */
[----:B-1----:R-:W-:Y:S04]  /*77d0*/  IADD3 R134, P2, R204, UR16, RZ ;  /* 0x00000010cc867c10 */ /* 0x002fe8000ff5e0ff */
[----:B--2---:R-:W-:Y:S02]  /*77e0*/  IADD3 R206, P1, R134, UR16, RZ ;  /* 0x0000001086ce7c10 */ /* 0x004fe4000ff3e0ff */
[----:B------:R-:W-:Y:S04]  /*77f0*/  IADD3.X R135, R205, UR17, RZ, P2, !PT ;  /* 0x00000011cd877c10 */ /* 0x000fe800097fe4ff */
[----:B------:R-:W-:Y:S01]  /*7800*/  IADD3.X R207, R135, UR17, RZ, P1, !PT ;  /* 0x0000001187cf7c10 */ /* 0x000fe20008ffe4ff */
[----:B------:R3:W-:Y:S04]  /*7810*/  LDGSTS.E.BYPASS.LTC128B.128 [R242+0x7000], desc[UR14][R134.64] ;  /* 0x0700000086f27fae */ /* 0x0007e8000b901d4e */
[----:B------:R3:W-:Y:S04]  /*7820*/  LDGSTS.E.BYPASS.LTC128B.128 [R242+0x7800], desc[UR14][R206.64] ;  /* 0x07800000cef27fae */ /* 0x0007e8000b901d4e */
[----:B------:R-:W0:Y:S01]  /*7830*/  LDGDEPBAR ;  /* 0x00000000000079af */ /* 0x000e220000000000 */
[----:B------:R-:W-:Y:S05]  /*7840*/  BRA `(.L_x_4) ;  /* 0x0000001400307947 */ /* 0x000fea0003800000 */
.L_x_3:
[----:B------:R-:W2:Y:S01]  /*7850*/  LDL.64 R16, [R1+0x58] ;  /* 0x0000580001107983 */ /* 0x000ea20000100a00 */
[----:B------:R-:W-:Y:S01]  /*7860*/  SHF.R.S32.HI R0, RZ, 0x1f, R243 ;  /* 0x0000001fff007819 */ /* 0x000fe200000114f3 */
[----:B------:R-:W-:Y:S04]  /*7870*/  DEPBAR.LE SB0, 0x0 ;  /* 0x000080000000791a */ /* 0x000fe80000000000 */
[----:B------:R-:W3:Y:S01]  /*7880*/  LDL R8, [R1+0x4c] ;  /* 0x00004c0001087983 */ /* 0x000ee20000100800 */
[----:B------:R-:W-:Y:S02]  /*7890*/  IMAD R0, R0, UR12, RZ ;  /* 0x0000000c00007c24 */ /* 0x000fe4000f8e02ff */
[C---:B------:R-:W-:Y:S01]  /*78a0*/  IMAD.WIDE.U32 R6, R243.reuse, UR12, RZ ;  /* 0x0000000cf3067c25 */ /* 0x040fe2000f8e00ff */
[----:B------:R-:W-:Y:S03]  /*78b0*/  BAR.SYNC.DEFER_BLOCKING 0x0 ;  /* 0x0000000000007b1d */ /* 0x000fe60000010000 */
        /* <DEDUP_REMOVED lines=12> */
[----:B-----5:R1:W-:Y:S01]  /*7980*/  LDGSTS.E.BYPASS.LTC128B.128 [R242+0x8000], desc[UR14][R4.64] ;  /* 0x0800000004f27fae */ /* 0x0203e2000b901d4e */
[----:B------:R-:W-:Y:S02]  /*7990*/  IADD3 R12, P0, R14, UR20, RZ ;  /* 0x000000140e0c7c10 */ /* 0x000fe4000ff1e0ff */
[----:B------:R-:W-:Y:S02]  /*79a0*/  IADD3.X R15, R9, UR21, RZ, P1, !PT ;  /* 0x00000015090f7c10 */ /* 0x000fe40008ffe4ff */
[----:B------:R-:W-:Y:S02]  /*79b0*/  IADD3 R10, P1, R12, UR20, RZ ;  /* 0x000000140c0a7c10 */ /* 0x000fe4000ff3e0ff */
[----:B------:R-:W-:Y:S01]  /*79c0*/  IADD3.X R13, R15, UR21, RZ, P0, !PT ;  /* 0x000000150f0d7c10 */ /* 0x000fe200087fe4ff */
[----:B------:R2:W-:Y:S01]  /*79d0*/  LDGSTS.E.BYPASS.LTC128B.128 [R242+0x8800], desc[UR14][R8.64] ;  /* 0x0880000008f27fae */ /* 0x0005e2000b901d4e */
[----:B------:R-:W-:Y:S02]  /*79e0*/  IADD3 R6, P0, R10, UR20, RZ ;  /* 0x000000140a067c10 */ /* 0x000fe4000ff1e0ff */
[----:B------:R-:W-:Y:S04]  /*79f0*/  IADD3.X R11, R13, UR21, RZ, P1, !PT ;  /* 0x000000150d0b7c10 */ /* 0x000fe80008ffe4ff */
[----:B------:R-:W-:Y:S01]  /*7a00*/  IADD3.X R7, R11, UR21, RZ, P0, !PT ;  /* 0x000000150b077c10 */ /* 0x000fe200087fe4ff */
[----:B------:R-:W-:Y:S08]  /*7a10*/  LDGSTS.E.BYPASS.LTC128B.128 [R242+0x9000], desc[UR14][R14.64] ;  /* 0x090000000ef27fae */ /* 0x000ff0000b901d4e */
[----:B------:R-:W-:Y:S01]  /*7a20*/  LDGSTS.E.BYPASS.LTC128B.128 [R242+0x9800], desc[UR14][R12.64] ;  /* 0x098000000cf27fae */ /* 0x000fe2000b901d4e */
[----:B-1----:R-:W-:Y:S04]  /*7a30*/  IADD3 R4, P1, R6, UR20, RZ ;  /* 0x0000001406047c10 */ /* 0x002fe8000ff3e0ff */
[----:B------:R-:W-:Y:S03]  /*7a40*/  IADD3.X R5, R7, UR21, RZ, P1, !PT ;  /* 0x0000001507057c10 */ /* 0x000fe60008ffe4ff */
[----:B------:R-:W-:Y:S01]  /*7a50*/  LDGSTS.E.BYPASS.LTC128B.128 [R242+0xa000], desc[UR14][R10.64] ;  /* 0x0a0000000af27fae */ /* 0x000fe2000b901d4e */
[----:B--2---:R-:W-:Y:S04]  /*7a60*/  IADD3 R8, P0, R4, UR20, RZ ;  /* 0x0000001404087c10 */ /* 0x004fe8000ff1e0ff */
[----:B------:R-:W-:Y:S03]  /*7a70*/  IADD3.X R9, R5, UR21, RZ, P0, !PT ;  /* 0x0000001505097c10 */ /* 0x000fe600087fe4ff */
[----:B------:R-:W-:Y:S01]  /*7a80*/  LDGSTS.E.BYPASS.LTC128B.128 [R242+0xa800], desc[UR14][R6.64] ;  /* 0x0a80000006f27fae */ /* 0x000fe2000b901d4e */
[----:B------:R-:W-:Y:S07]  /*7a90*/  ISETP.GT.AND P0, PT, R243, RZ, PT ;  /* 0x000000fff300720c */ /* 0x000fee0003f04270 */
[----:B------:R1:W-:Y:S08]  /*7aa0*/  LDGSTS.E.BYPASS.LTC128B.128 [R242+0xb000], desc[UR14][R4.64] ;  /* 0x0b00000004f27fae */ /* 0x0003f0000b901d4e */
[----:B------:R2:W-:Y:S08]  /*7ab0*/  LDGSTS.E.BYPASS.LTC128B.128 [R242+0xb800], desc[UR14][R8.64] ;  /* 0x0b80000008f27fae */ /* 0x0005f0000b901d4e */
[----:B------:R-:W-:Y:S08]  /*7ac0*/  LDSM.16.M88.4 R128, [R230] ;  /* 0x00000000e680783b */ /* 0x000ff00000000200 */
[----:B------:R-:W1:Y:S08]  /*7ad0*/  LDSM.16.M88.4 R16, [R229] ;  /* 0x00000000e510783b */ /* 0x000e700000000200 */
[----:B------:R-:W2:Y:S08]  /*7ae0*/  LDSM.16.M88.4 R124, [R230+0x2000] ;  /* 0x00200000e67c783b */ /* 0x000eb00000000200 */
[----:B------:R-:W3:Y:S08]  /*7af0*/  LDSM.16.M88.4 R32, [R229+0x800] ;  /* 0x00080000e520783b */ /* 0x000ef00000000200 */
[----:B------:R-:W0:Y:S08]  /*7b00*/  LDGDEPBAR ;  /* 0x00000000000079af */ /* 0x000e300000000000 */
[----:B------:R-:W4:Y:S08]  /*7b10*/  LDSM.16.M88.4 R48, [R229+0x1000] ;  /* 0x00100000e530783b */ /* 0x000f300000000200 */
[----:B------:R-:W5:Y:S01]  /*7b20*/  LDSM.16.M88.4 R64, [R229+0x1800] ;  /* 0x00180000e540783b */ /* 0x000f620000000200 */
[-C--:B-1----:R-:W-:Y:S07]  /*7b30*/  HMMA.16816.F32.BF16 R4, R128, R16.reuse, RZ ;  /* 0x000000108004723c */ /* 0x082fee00000418ff */
[----:B------:R-:W1:Y:S01]  /*7b40*/  LDSM.16.M88.4 R80, [R229+0x2000] ;  /* 0x00200000e550783b */ /* 0x000e620000000200 */
[C---:B--2---:R-:W-:Y:S07]  /*7b50*/  HMMA.16816.F32.BF16 R8, R124.reuse, R16, RZ ;  /* 0x000000107c08723c */ /* 0x044fee00000418ff */
[----:B------:R-:W2:Y:S01]  /*7b60*/  LDSM.16.M88.4 R96, [R229+0x2800] ;  /* 0x00280000e560783b */ /* 0x000ea20000000200 */
[-C--:B------:R-:W-:Y:S06]  /*7b70*/  HMMA.16816.F32.BF16 R12, R124, R18.reuse, RZ ;  /* 0x000000127c0c723c */ /* 0x080fec00000418ff */
[C---:B------:R-:W-:Y:S01]  /*7b80*/  HMMA.16816.F32.BF16 R16, R128.reuse, R18, RZ ;  /* 0x000000128010723c */ /* 0x040fe200000418ff */
[----:B------:R-:W2:Y:S05]  /*7b90*/  LDSM.16.M88.4 R112, [R229+0x3000] ;  /* 0x00300000e570783b */ /* 0x000eaa0000000200 */
[-C--:B---3--:R-:W-:Y:S03]  /*7ba0*/  HMMA.16816.F32.BF16 R20, R128, R32.reuse, RZ ;  /* 0x000000208014723c */ /* 0x088fe600000418ff */
[----:B------:R-:W3:Y:S03]  /*7bb0*/  LDSM.16.M88.4 R204, [R229+0x3800] ;  /* 0x00380000e5cc783b */ /* 0x000ee60000000200 */
[C---:B------:R-:W-:Y:S05]  /*7bc0*/  HMMA.16816.F32.BF16 R24, R124.reuse, R32, RZ ;  /* 0x000000207c18723c */ /* 0x040fea00000418ff */
[----:B------:R-:W-:Y:S01]  /*7bd0*/  LDSM.16.M88.4 R208, [R233] ;  /* 0x00000000e9d0783b */ /* 0x000fe20000000200 */
[-C--:B------:R-:W-:Y:S06]  /*7be0*/  HMMA.16816.F32.BF16 R28, R124, R34.reuse, RZ ;  /* 0x000000227c1c723c */ /* 0x080fec00000418ff */
[C---:B------:R-:W-:Y:S01]  /*7bf0*/  HMMA.16816.F32.BF16 R32, R128.reuse, R34, RZ ;  /* 0x000000228020723c */ /* 0x040fe200000418ff */
[----:B------:R-:W3:Y:S05]  /*7c00*/  LDSM.16.M88.4 R212, [R228] ;  /* 0x00000000e4d4783b */ /* 0x000eea0000000200 */
[-C--:B----4-:R-:W-:Y:S03]  /*7c10*/  HMMA.16816.F32.BF16 R36, R128, R48.reuse, RZ ;  /* 0x000000308024723c */ /* 0x090fe600000418ff */
[----:B------:R-:W4:Y:S03]  /*7c20*/  LDSM.16.M88.4 R216, [R233+0x2000] ;  /* 0x00200000e9d8783b */ /* 0x000f260000000200 */
[C---:B------:R-:W-:Y:S05]  /*7c30*/  HMMA.16816.F32.BF16 R40, R124.reuse, R48, RZ ;  /* 0x000000307c28723c */ /* 0x040fea00000418ff */
[----:B------:R-:W4:Y:S01]  /*7c40*/  LDSM.16.M88.4 R220, [R228+0x800] ;  /* 0x00080000e4dc783b */ /* 0x000f220000000200 */
[-C--:B------:R-:W-:Y:S06]  /*7c50*/  HMMA.16816.F32.BF16 R44, R124, R50.reuse, RZ ;  /* 0x000000327c2c723c */ /* 0x080fec00000418ff */
[C---:B------:R-:W-:Y:S06]  /*7c60*/  HMMA.16816.F32.BF16 R48, R128.reuse, R50, RZ ;  /* 0x000000328030723c */ /* 0x040fec00000418ff */
[-C--:B-----5:R-:W-:Y:S06]  /*7c70*/  HMMA.16816.F32.BF16 R52, R128, R64.reuse, RZ ;  /* 0x000000408034723c */ /* 0x0a0fec00000418ff */
[C---:B------:R-:W-:Y:S06]  /*7c80*/  HMMA.16816.F32.BF16 R56, R124.reuse, R64, RZ ;  /* 0x000000407c38723c */ /* 0x040fec00000418ff */
[-C--:B------:R-:W-:Y:S06]  /*7c90*/  HMMA.16816.F32.BF16 R60, R124, R66.reuse, RZ ;  /* 0x000000427c3c723c */ /* 0x080fec00000418ff */
[C---:B------:R-:W-:Y:S06]  /*7ca0*/  HMMA.16816.F32.BF16 R64, R128.reuse, R66, RZ ;  /* 0x000000428040723c */ /* 0x040fec00000418ff */
[-C--:B-1----:R-:W-:Y:S06]  /*7cb0*/  HMMA.16816.F32.BF16 R68, R128, R80.reuse, RZ ;  /* 0x000000508044723c */ /* 0x082fec00000418ff */
[C---:B------:R-:W-:Y:S06]  /*7cc0*/  HMMA.16816.F32.BF16 R72, R124.reuse, R80, RZ ;  /* 0x000000507c48723c */ /* 0x040fec00000418ff */
[-C--:B------:R-:W-:Y:S06]  /*7cd0*/  HMMA.16816.F32.BF16 R76, R124, R82.reuse, RZ ;  /* 0x000000527c4c723c */ /* 0x080fec00000418ff */
[C---:B------:R-:W-:Y:S06]  /*7ce0*/  HMMA.16816.F32.BF16 R80, R128.reuse, R82, RZ ;  /* 0x000000528050723c */ /* 0x040fec00000418ff */
[-C--:B--2---:R-:W-:Y:S06]  /*7cf0*/  HMMA.16816.F32.BF16 R84, R128, R96.reuse, RZ ;  /* 0x000000608054723c */ /* 0x084fec00000418ff */
[C---:B------:R-:W-:Y:S06]  /*7d00*/  HMMA.16816.F32.BF16 R88, R124.reuse, R96, RZ ;  /* 0x000000607c58723c */ /* 0x040fec00000418ff */
[-C--:B------:R-:W-:Y:S06]  /*7d10*/  HMMA.16816.F32.BF16 R92, R124, R98.reuse, RZ ;  /* 0x000000627c5c723c */ /* 0x080fec00000418ff */
[C---:B------:R-:W-:Y:S06]  /*7d20*/  HMMA.16816.F32.BF16 R96, R128.reuse, R98, RZ ;  /* 0x000000628060723c */ /* 0x040fec00000418ff */
[-C--:B------:R-:W-:Y:S06]  /*7d30*/  HMMA.16816.F32.BF16 R100, R128, R112.reuse, RZ ;  /* 0x000000708064723c */ /* 0x080fec00000418ff */
[C---:B------:R-:W-:Y:S06]  /*7d40*/  HMMA.16816.F32.BF16 R104, R124.reuse, R112, RZ ;  /* 0x000000707c68723c */ /* 0x040fec00000418ff */
[-C--:B------:R-:W-:Y:S06]  /*7d50*/  HMMA.16816.F32.BF16 R108, R124, R114.reuse, RZ ;  /* 0x000000727c6c723c */ /* 0x080fec00000418ff */
[C---:B------:R-:W-:Y:S06]  /*7d60*/  HMMA.16816.F32.BF16 R112, R128.reuse, R114, RZ ;  /* 0x000000728070723c */ /* 0x040fec00000418ff */
[-C--:B---3--:R-:W-:Y:S06]  /*7d70*/  HMMA.16816.F32.BF16 R116, R128, R204.reuse, RZ ;  /* 0x000000cc8074723c */ /* 0x088fec00000418ff */
[C---:B------:R-:W-:Y:S06]  /*7d80*/  HMMA.16816.F32.BF16 R120, R124.reuse, R204, RZ ;  /* 0x000000cc7c78723c */ /* 0x040fec00000418ff */
[-C--:B------:R-:W-:Y:S06]  /*7d90*/  HMMA.16816.F32.BF16 R124, R124, R206.reuse, RZ ;  /* 0x000000ce7c7c723c */ /* 0x080fec00000418ff */
[----:B------:R-:W-:Y:S01]  /*7da0*/  HMMA.16816.F32.BF16 R128, R128, R206, RZ ;  /* 0x000000ce8080723c */ /* 0x000fe200000418ff */
[----:B------:R-:W1:Y:S05]  /*7db0*/  LDSM.16.M88.4 R204, [R228+0x1000] ;  /* 0x00100000e4cc783b */ /* 0x000e6a0000000200 */
[-C--:B------:R-:W-:Y:S06]  /*7dc0*/  HMMA.16816.F32.BF16 R4, R208, R212.reuse, R4 ;  /* 0x000000d4d004723c */ /* 0x080fec0000041804 */
[C---:B----4-:R-:W-:Y:S06]  /*7dd0*/  HMMA.16816.F32.BF16 R8, R216.reuse, R212, R8 ;  /* 0x000000d4d808723c */ /* 0x050fec0000041808 */
[-C--:B------:R-:W-:Y:S06]  /*7de0*/  HMMA.16816.F32.BF16 R12, R216, R214.reuse, R12 ;  /* 0x000000d6d80c723c */ /* 0x080fec000004180c */
[C---:B------:R-:W-:Y:S01]  /*7df0*/  HMMA.16816.F32.BF16 R16, R208.reuse, R214, R16 ;  /* 0x000000d6d010723c */ /* 0x040fe20000041810 */
[----:B------:R-:W2:Y:S05]  /*7e00*/  LDSM.16.M88.4 R212, [R228+0x1800] ;  /* 0x00180000e4d4783b */ /* 0x000eaa0000000200 */
[-C--:B------:R-:W-:Y:S06]  /*7e10*/  HMMA.16816.F32.BF16 R20, R208, R220.reuse, R20 ;  /* 0x000000dcd014723c */ /* 0x080fec0000041814 */
[C---:B------:R-:W-:Y:S06]  /*7e20*/  HMMA.16816.F32.BF16 R24, R216.reuse, R220, R24 ;  /* 0x000000dcd818723c */ /* 0x040fec0000041818 */
[-C--:B------:R-:W-:Y:S06]  /*7e30*/  HMMA.16816.F32.BF16 R28, R216, R222.reuse, R28 ;  /* 0x000000ded81c723c */ /* 0x080fec000004181c */
[C---:B------:R-:W-:Y:S01]  /*7e40*/  HMMA.16816.F32.BF16 R32, R208.reuse, R222, R32 ;  /* 0x000000ded020723c */ /* 0x040fe20000041820 */
[----:B------:R-:W3:Y:S05]  /*7e50*/  LDSM.16.M88.4 R220, [R228+0x2000] ;  /* 0x00200000e4dc783b */ /* 0x000eea0000000200 */
[-C--:B-1----:R-:W-:Y:S06]  /*7e60*/  HMMA.16816.F32.BF16 R36, R208, R204.reuse, R36 ;  /* 0x000000ccd024723c */ /* 0x082fec0000041824 */
[C---:B------:R-:W-:Y:S06]  /*7e70*/  HMMA.16816.F32.BF16 R40, R216.reuse, R204, R40 ;  /* 0x000000ccd828723c */ /* 0x040fec0000041828 */
[-C--:B------:R-:W-:Y:S06]  /*7e80*/  HMMA.16816.F32.BF16 R44, R216, R206.reuse, R44 ;  /* 0x000000ced82c723c */ /* 0x080fec000004182c */
[C---:B------:R-:W-:Y:S01]  /*7e90*/  HMMA.16816.F32.BF16 R48, R208.reuse, R206, R48 ;  /* 0x000000ced030723c */ /* 0x040fe20000041830 */
[----:B------:R-:W1:Y:S05]  /*7ea0*/  LDSM.16.M88.4 R204, [R228+0x2800] ;  /* 0x00280000e4cc783b */ /* 0x000e6a0000000200 */
[-C--:B--2---:R-:W-:Y:S06]  /*7eb0*/  HMMA.16816.F32.BF16 R52, R208, R212.reuse, R52 ;  /* 0x000000d4d034723c */ /* 0x084fec0000041834 */
[C---:B------:R-:W-:Y:S06]  /*7ec0*/  HMMA.16816.F32.BF16 R56, R216.reuse, R212, R56 ;  /* 0x000000d4d838723c */ /* 0x040fec0000041838 */
[-C--:B------:R-:W-:Y:S06]  /*7ed0*/  HMMA.16816.F32.BF16 R60, R216, R214.reuse, R60 ;  /* 0x000000d6d83c723c */ /* 0x080fec000004183c */
[C---:B------:R-:W-:Y:S01]  /*7ee0*/  HMMA.16816.F32.BF16 R64, R208.reuse, R214, R64 ;  /* 0x000000d6d040723c */ /* 0x040fe20000041840 */
[----:B------:R-:W2:Y:S05]  /*7ef0*/  LDSM.16.M88.4 R212, [R228+0x3000] ;  /* 0x00300000e4d4783b */ /* 0x000eaa0000000200 */
[-C--:B---3--:R-:W-:Y:S06]  /*7f00*/  HMMA.16816.F32.BF16 R68, R208, R220.reuse, R68 ;  /* 0x000000dcd044723c */ /* 0x088fec0000041844 */
        /* <DEDUP_REMOVED lines=8> */
[----:B------:R-:W-:Y:S05]  /*7f90*/  LDSM.16.M88.4 R204, [R231] ;  /* 0x00000000e7cc783b */ /* 0x000fea0000000200 */
[-C--:B--2---:R-:W-:Y:S06]  /*7fa0*/  HMMA.16816.F32.BF16 R100, R208, R212.reuse, R100 ;  /* 0x000000d4d064723c */ /* 0x084fec0000041864 */
[C---:B------:R-:W-:Y:S06]  /*7fb0*/  HMMA.16816.F32.BF16 R104, R216.reuse, R212, R104 ;  /* 0x000000d4d868723c */ /* 0x040fec0000041868 */
[-C--:B------:R-:W-:Y:S06]  /*7fc0*/  HMMA.16816.F32.BF16 R108, R216, R214.reuse, R108 ;  /* 0x000000d6d86c723c */ /* 0x080fec000004186c */
[C---:B------:R-:W-:Y:S01]  /*7fd0*/  HMMA.16816.F32.BF16 R112, R208.reuse, R214, R112 ;  /* 0x000000d6d070723c */ /* 0x040fe20000041870 */
[----:B------:R-:W1:Y:S05]  /*7fe0*/  LDSM.16.M88.4 R212, [R234] ;  /* 0x00000000ead4783b */ /* 0x000e6a0000000200 */
[-C--:B---3--:R-:W-:Y:S06]  /*7ff0*/  HMMA.16816.F32.BF16 R116, R208, R220.reuse, R116 ;  /* 0x000000dcd074723c */ /* 0x088fec0000041874 */
[C---:B------:R-:W-:Y:S06]  /*8000*/  HMMA.16816.F32.BF16 R120, R216.reuse, R220, R120 ;  /* 0x000000dcd878723c */ /* 0x040fec0000041878 */
[-C--:B------:R-:W-:Y:S01]  /*8010*/  HMMA.16816.F32.BF16 R124, R216, R222.reuse, R124 ;  /* 0x000000ded87c723c */ /* 0x080fe2000004187c */
[----:B------:R-:W2:Y:S05]  /*8020*/  LDSM.16.M88.4 R216, [R231+0x2000] ;  /* 0x00200000e7d8783b */ /* 0x000eaa0000000200 */
[----:B------:R-:W-:Y:S03]  /*8030*/  HMMA.16816.F32.BF16 R128, R208, R222, R128 ;  /* 0x000000ded080723c */ /* 0x000fe60000041880 */
[----:B------:R-:W3:Y:S08]  /*8040*/  LDSM.16.M88.4 R208, [R241] ;  /* 0x00000000f1d0783b */ /* 0x000ef00000000200 */
[----:B------:R-:W-:Y:S01]  /*8050*/  LDSM.16.M88.4 R220, [R239] ;  /* 0x00000000efdc783b */ /* 0x000fe20000000200 */
[-C--:B-1----:R-:W-:Y:S06]  /*8060*/  HMMA.16816.F32.BF16 R4, R204, R212.reuse, R4 ;  /* 0x000000d4cc04723c */ /* 0x082fec0000041804 */
[C---:B--2---:R-:W-:Y:S06]  /*8070*/  HMMA.16816.F32.BF16 R8, R216.reuse, R212, R8 ;  /* 0x000000d4d808723c */ /* 0x044fec0000041808 */
[-C--:B------:R-:W-:Y:S06]  /*8080*/  HMMA.16816.F32.BF16 R12, R216, R214.reuse, R12 ;  /* 0x000000d6d80c723c */ /* 0x080fec000004180c */
[C---:B------:R-:W-:Y:S01]  /*8090*/  HMMA.16816.F32.BF16 R16, R204.reuse, R214, R16 ;  /* 0x000000d6cc10723c */ /* 0x040fe20000041810 */
[----:B------:R-:W1:Y:S05]  /*80a0*/  LDSM.16.M88.4 R212, [R240] ;  /* 0x00000000f0d4783b */ /* 0x000e6a0000000200 */
[-C--:B---3--:R-:W-:Y:S06]  /*80b0*/  HMMA.16816.F32.BF16 R20, R204, R208.reuse, R20 ;  /* 0x000000d0cc14723c */ /* 0x088fec0000041814 */
[C---:B------:R-:W-:Y:S06]  /*80c0*/  HMMA.16816.F32.BF16 R24, R216.reuse, R208, R24 ;  /* 0x000000d0d818723c */ /* 0x040fec0000041818 */
[-C--:B------:R-:W-:Y:S06]  /*80d0*/  HMMA.16816.F32.BF16 R28, R216, R210.reuse, R28 ;  /* 0x000000d2d81c723c */ /* 0x080fec000004181c */
[C---:B------:R-:W-:Y:S01]  /*80e0*/  HMMA.16816.F32.BF16 R32, R204.reuse, R210, R32 ;  /* 0x000000d2cc20723c */ /* 0x040fe20000041820 */
[----:B------:R-:W2:Y:S05]  /*80f0*/  LDSM.16.M88.4 R208, [R238] ;  /* 0x00000000eed0783b */ /* 0x000eaa0000000200 */
[-C--:B-1----:R-:W-:Y:S06]  /*8100*/  HMMA.16816.F32.BF16 R36, R204, R212.reuse, R36 ;  /* 0x000000d4cc24723c */ /* 0x082fec0000041824 */
[C---:B------:R-:W-:Y:S06]  /*8110*/  HMMA.16816.F32.BF16 R40, R216.reuse, R212, R40 ;  /* 0x000000d4d828723c */ /* 0x040fec0000041828 */
[-C--:B------:R-:W-:Y:S06]  /*8120*/  HMMA.16816.F32.BF16 R44, R216, R214.reuse, R44 ;  /* 0x000000d6d82c723c */ /* 0x080fec000004182c */
[C---:B------:R-:W-:Y:S01]  /*8130*/  HMMA.16816.F32.BF16 R48, R204.reuse, R214, R48 ;  /* 0x000000d6cc30723c */ /* 0x040fe20000041830 */
[----:B------:R-:W1:Y:S05]  /*8140*/  LDSM.16.M88.4 R212, [R237] ;  /* 0x00000000edd4783b */ /* 0x000e6a0000000200 */
[-C--:B------:R-:W-:Y:S06]  /*8150*/  HMMA.16816.F32.BF16 R52, R204, R220.reuse, R52 ;  /* 0x000000dccc34723c */ /* 0x080fec0000041834 */
[C---:B------:R-:W-:Y:S06]  /*8160*/  HMMA.16816.F32.BF16 R56, R216.reuse, R220, R56 ;  /* 0x000000dcd838723c */ /* 0x040fec0000041838 */
[-C--:B------:R-:W-:Y:S06]  /*8170*/  HMMA.16816.F32.BF16 R60, R216, R222.reuse, R60 ;  /* 0x000000ded83c723c */ /* 0x080fec000004183c */
[C---:B------:R-:W-:Y:S01]  /*8180*/  HMMA.16816.F32.BF16 R64, R204.reuse, R222, R64 ;  /* 0x000000decc40723c */ /* 0x040fe20000041840 */
[----:B------:R-:W3:Y:S05]  /*8190*/  LDSM.16.M88.4 R220, [R236] ;  /* 0x00000000ecdc783b */ /* 0x000eea0000000200 */
[-C--:B--2---:R-:W-:Y:S06]  /*81a0*/  HMMA.16816.F32.BF16 R68, R204, R208.reuse, R68 ;  /* 0x000000d0cc44723c */ /* 0x084fec0000041844 */
        /* <DEDUP_REMOVED lines=8> */
[----:B------:R-:W-:Y:S05]  /*8230*/  LDSM.16.M88.4 R212, [R232] ;  /* 0x00000000e8d4783b */ /* 0x000fea0000000200 */
[-C--:B---3--:R-:W-:Y:S06]  /*8240*/  HMMA.16816.F32.BF16 R100, R204, R220.reuse, R100 ;  /* 0x000000dccc64723c */ /* 0x088fec0000041864 */
[C---:B------:R-:W-:Y:S06]  /*8250*/  HMMA.16816.F32.BF16 R104, R216.reuse, R220, R104 ;  /* 0x000000dcd868723c */ /* 0x040fec0000041868 */
[-C--:B------:R-:W-:Y:S06]  /*8260*/  HMMA.16816.F32.BF16 R108, R216, R222.reuse, R108 ;  /* 0x000000ded86c723c */ /* 0x080fec000004186c */
[C---:B------:R-:W-:Y:S01]  /*8270*/  HMMA.16816.F32.BF16 R112, R204.reuse, R222, R112 ;  /* 0x000000decc70723c */ /* 0x040fe20000041870 */
[----:B------:R-:W1:Y:S05]  /*8280*/  LDSM.16.M88.4 R220, [R227] ;  /* 0x00000000e3dc783b */ /* 0x000e6a0000000200 */
[-C--:B--2---:R-:W-:Y:S06]  /*8290*/  HMMA.16816.F32.BF16 R116, R204, R208.reuse, R116 ;  /* 0x000000d0cc74723c */ /* 0x084fec0000041874 */
[C---:B------:R-:W-:Y:S06]  /*82a0*/  HMMA.16816.F32.BF16 R120, R216.reuse, R208, R120 ;  /* 0x000000d0d878723c */ /* 0x040fec0000041878 */
[-C--:B------:R-:W-:Y:S01]  /*82b0*/  HMMA.16816.F32.BF16 R124, R216, R210.reuse, R124 ;  /* 0x000000d2d87c723c */ /* 0x080fe2000004187c */
[----:B------:R-:W2:Y:S05]  /*82c0*/  LDSM.16.M88.4 R216, [R232+0x2000] ;  /* 0x00200000e8d8783b */ /* 0x000eaa0000000200 */
[----:B------:R-:W-:Y:S03]  /*82d0*/  HMMA.16816.F32.BF16 R128, R204, R210, R128 ;  /* 0x000000d2cc80723c */ /* 0x000fe60000041880 */
[----:B------:R-:W3:Y:S08]  /*82e0*/  LDSM.16.M88.4 R204, [R227+0x800] ;  /* 0x00080000e3cc783b */ /* 0x000ef00000000200 */
[----:B------:R-:W4:Y:S01]  /*82f0*/  LDSM.16.M88.4 R208, [R227+0x1000] ;  /* 0x00100000e3d0783b */ /* 0x000f220000000200 */
[-C--:B-1----:R-:W-:Y:S06]  /*8300*/  HMMA.16816.F32.BF16 R4, R212, R220.reuse, R4 ;  /* 0x000000dcd404723c */ /* 0x082fec0000041804 */
[C---:B--2---:R-:W-:Y:S11]  /*8310*/  HMMA.16816.F32.BF16 R8, R216.reuse, R220, R8 ;  /* 0x000000dcd808723c */ /* 0x044ff60000041808 */
[----:B------:R-:W-:Y:S07]  /*8320*/  @!UPT UIADD3 URZ, URZ, URZ, URZ ;  /* 0x0000003f3f3ff290 */ /* 0x000fee000fffe03f */
[----:B------:R-:W-:Y:S01]  /*8330*/  FMNMX.FTZ R0, R4, R3, !PT ;  /* 0x0000000304007209 */ /* 0x000fe20007810000 */
[-C--:B------:R-:W-:Y:S03]  /*8340*/  HMMA.16816.F32.BF16 R12, R216, R222.reuse, R12 ;  /* 0x000000ded80c723c */ /* 0x080fe6000004180c */
[----:B------:R-:W-:Y:S02]  /*8350*/  FMNMX.FTZ R2, R6, R133, !PT ;  /* 0x0000008506027209 */ /* 0x000fe40007810000 */
[----:B------:R-:W-:Y:S01]  /*8360*/  FMNMX.FTZ R132, R5, R0, !PT ;  /* 0x0000000005847209 */ /* 0x000fe20007810000 */
[C---:B------:R-:W-:Y:S01]  /*8370*/  HMMA.16816.F32.BF16 R16, R212.reuse, R222, R16 ;  /* 0x000000ded410723c */ /* 0x040fe20000041810 */
[----:B------:R-:W1:Y:S04]  /*8380*/  LDSM.16.M88.4 R220, [R227+0x1800] ;  /* 0x00180000e3dc783b */ /* 0x000e680000000200 */
[----:B------:R-:W-:Y:S01]  /*8390*/  FMNMX.FTZ R0, R7, R2, !PT ;  /* 0x0000000207007209 */ /* 0x000fe20007810000 */
[-C--:B---3--:R-:W-:Y:S06]  /*83a0*/  HMMA.16816.F32.BF16 R20, R212, R204.reuse, R20 ;  /* 0x000000ccd414723c */ /* 0x088fec0000041814 */
[C---:B------:R-:W-:Y:S06]  /*83b0*/  HMMA.16816.F32.BF16 R24, R216.reuse, R204, R24 ;  /* 0x000000ccd818723c */ /* 0x040fec0000041818 */
[-C--:B------:R-:W-:Y:S06]  /*83c0*/  HMMA.16816.F32.BF16 R28, R216, R206.reuse, R28 ;  /* 0x000000ced81c723c */ /* 0x080fec000004181c */
[----:B------:R-:W-:Y:S01]  /*83d0*/  FMNMX.FTZ R2, R16, R132, !PT ;  /* 0x0000008410027209 */ /* 0x000fe20007810000 */
[C---:B------:R-:W-:Y:S01]  /*83e0*/  HMMA.16816.F32.BF16 R32, R212.reuse, R206, R32 ;  /* 0x000000ced420723c */ /* 0x040fe20000041820 */
[----:B------:R-:W2:Y:S03]  /*83f0*/  LDSM.16.M88.4 R204, [R227+0x2000] ;  /* 0x00200000e3cc783b */ /* 0x000ea60000000200 */
[----:B------:R-:W-:Y:S02]  /*8400*/  FMNMX.FTZ R132, R8, R137, !PT ;  /* 0x0000008908847209 */ /* 0x000fe40007810000 */
[----:B------:R-:W-:Y:S01]  /*8410*/  FMNMX.FTZ R134, R18, R0, !PT ;  /* 0x0000000012867209 */ /* 0x000fe20007810000 */
[-C--:B----4-:R-:W-:Y:S04]  /*8420*/  HMMA.16816.F32.BF16 R36, R212, R208.reuse, R36 ;  /* 0x000000d0d424723c */ /* 0x090fe80000041824 */
[----:B------:R-:W-:Y:S02]  /*8430*/  FMNMX.FTZ R135, R17, R2, !PT ;  /* 0x0000000211877209 */ /* 0x000fe40007810000 */
[----:B------:R-:W-:Y:S01]  /*8440*/  FMNMX.FTZ R0, R10, R138, !PT ;  /* 0x0000008a0a007209 */ /* 0x000fe20007810000 */
[C---:B------:R-:W-:Y:S04]  /*8450*/  HMMA.16816.F32.BF16 R40, R216.reuse, R208, R40 ;  /* 0x000000d0d828723c */ /* 0x040fe80000041828 */
[----:B------:R-:W-:Y:S02]  /*8460*/  FMNMX.FTZ R2, R9, R132, !PT ;  /* 0x0000008409027209 */ /* 0x000fe40007810000 */
[----:B------:R-:W-:Y:S01]  /*8470*/  FMNMX.FTZ R132, R19, R134, !PT ;  /* 0x0000008613847209 */ /* 0x000fe20007810000 */
[-C--:B------:R-:W-:Y:S04]  /*8480*/  HMMA.16816.F32.BF16 R44, R216, R210.reuse, R44 ;  /* 0x000000d2d82c723c */ /* 0x080fe8000004182c */
[----:B------:R-:W-:Y:S02]  /*8490*/  FMNMX.FTZ R135, R20, R135, !PT ;  /* 0x0000008714877209 */ /* 0x000fe40007810000 */
[----:B------:R-:W-:Y:S01]  /*84a0*/  FMNMX.FTZ R0, R11, R0, !PT ;  /* 0x000000000b007209 */ /* 0x000fe20007810000 */
[C---:B------:R-:W-:Y:S01]  /*84b0*/  HMMA.16816.F32.BF16 R48, R212.reuse, R210, R48 ;  /* 0x000000d2d430723c */ /* 0x040fe20000041830 */
[----:B------:R-:W3:Y:S03]  /*84c0*/  LDSM.16.M88.4 R208, [R227+0x2800] ;  /* 0x00280000e3d0783b */ /* 0x000ee60000000200 */
[----:B------:R-:W-:Y:S02]  /*84d0*/  FMNMX.FTZ R2, R12, R2, !PT ;  /* 0x000000020c027209 */ /* 0x000fe40007810000 */
[----:B------:R-:W-:Y:S01]  /*84e0*/  FMNMX.FTZ R132, R22, R132, !PT ;  /* 0x0000008416847209 */ /* 0x000fe20007810000 */
[-C--:B-1----:R-:W-:Y:S04]  /*84f0*/  HMMA.16816.F32.BF16 R52, R212, R220.reuse, R52 ;  /* 0x000000dcd434723c */ /* 0x082fe80000041834 */
        /* <DEDUP_REMOVED lines=9> */
[----:B------:R-:W1:Y:S03]  /*8590*/  LDSM.16.M88.4 R220, [R227+0x3000] ;  /* 0x00300000e3dc783b */ /* 0x000e660000000200 */
[----:B------:R-:W-:Y:S02]  /*85a0*/  FMNMX.FTZ R2, R24, R2, !PT ;  /* 0x0000000218027209 */ /* 0x000fe40007810000 */
[----:B------:R-:W-:Y:S01]  /*85b0*/  FMNMX.FTZ R132, R34, R132, !PT ;  /* 0x0000008422847209 */ /* 0x000fe20007810000 */
[-C--:B--2---:R-:W-:Y:S04]  /*85c0*/  HMMA.16816.F32.BF16 R68, R212, R204.reuse, R68 ;  /* 0x000000ccd444723c */ /* 0x084fe80000041844 */
        /* <DEDUP_REMOVED lines=9> */
[----:B------:R-:W2:Y:S01]  /*8660*/  LDSM.16.M88.4 R204, [R227+0x3800] ;  /* 0x00380000e3cc783b */ /* 0x000ea20000000200 */
[----:B------:R-:W-:Y:S04]  /*8670*/  DEPBAR.LE SB0, 0x0 ;  /* 0x000080000000791a */ /* 0x000fe80000000000 */
[----:B------:R-:W-:Y:S01]  /*8680*/  FMNMX.FTZ R2, R28, R2, !PT ;  /* 0x000000021c027209 */ /* 0x000fe20007810000 */
[-C--:B---3--:R-:W-:Y:S01]  /*8690*/  HMMA.16816.F32.BF16 R84, R212, R208.reuse, R84 ;  /* 0x000000d0d454723c */ /* 0x088fe20000041854 */
[----:B------:R-:W-:Y:S04]  /*86a0*/  BAR.SYNC.DEFER_BLOCKING 0x0 ;  /* 0x0000000000007b1d */ /* 0x000fe80000010000 */
[----:B------:R-:W-:Y:S01]  /*86b0*/  FMNMX.FTZ R132, R38, R132, !PT ;  /* 0x0000008426847209 */ /* 0x000fe20007810000 */
[C---:B------:R-:W-:Y:S05]  /*86c0*/  HMMA.16816.F32.BF16 R88, R216.reuse, R208, R88 ;  /* 0x000000d0d858723c */ /* 0x040fea0000041858 */
[----:B------:R-:W-:Y:S01]  /*86d0*/  FMNMX.FTZ R136, R37, R136, !PT ;  /* 0x0000008825887209 */ /* 0x000fe20007810000 */
[-C--:B------:R-:W-:Y:S05]  /*86e0*/  HMMA.16816.F32.BF16 R92, R216, R210.reuse, R92 ;  /* 0x000000d2d85c723c */ /* 0x080fea000004185c */
[----:B------:R-:W-:Y:S01]  /*86f0*/  FMNMX.FTZ R0, R30, R0, !PT ;  /* 0x000000001e007209 */ /* 0x000fe20007810000 */
[C---:B------:R-:W-:Y:S05]  /*8700*/  HMMA.16816.F32.BF16 R96, R212.reuse, R210, R96 ;  /* 0x000000d2d460723c */ /* 0x040fea0000041860 */
[----:B------:R-:W-:Y:S01]  /*8710*/  FMNMX.FTZ R2, R29, R2, !PT ;  /* 0x000000021d027209 */ /* 0x000fe20007810000 */
[-C--:B-1----:R-:W-:Y:S05]  /*8720*/  HMMA.16816.F32.BF16 R100, R212, R220.reuse, R100 ;  /* 0x000000dcd464723c */ /* 0x082fea0000041864 */
[----:B------:R-:W-:Y:S01]  /*8730*/  FMNMX.FTZ R132, R39, R132, !PT ;  /* 0x0000008427847209 */ /* 0x000fe20007810000 */
[C---:B------:R-:W-:Y:S05]  /*8740*/  HMMA.16816.F32.BF16 R104, R216.reuse, R220, R104 ;  /* 0x000000dcd868723c */ /* 0x040fea0000041868 */
[----:B------:R-:W-:Y:S01]  /*8750*/  FMNMX.FTZ R136, R48, R136, !PT ;  /* 0x0000008830887209 */ /* 0x000fe20007810000 */
[-C--:B------:R-:W-:Y:S05]  /*8760*/  HMMA.16816.F32.BF16 R108, R216, R222.reuse, R108 ;  /* 0x000000ded86c723c */ /* 0x080fea000004186c */
[----:B------:R-:W-:Y:S01]  /*8770*/  FMNMX.FTZ R0, R31, R0, !PT ;  /* 0x000000001f007209 */ /* 0x000fe20007810000 */
[C---:B------:R-:W-:Y:S05]  /*8780*/  HMMA.16816.F32.BF16 R112, R212.reuse, R222, R112 ;  /* 0x000000ded470723c */ /* 0x040fea0000041870 */
[----:B------:R-:W-:Y:S01]  /*8790*/  FMNMX.FTZ R2, R40, R2, !PT ;  /* 0x0000000228027209 */ /* 0x000fe20007810000 */
[-C--:B--2---:R-:W-:Y:S05]  /*87a0*/  HMMA.16816.F32.BF16 R116, R212, R204.reuse, R116 ;  /* 0x000000ccd474723c */ /* 0x084fea0000041874 */
[----:B------:R-:W-:Y:S01]  /*87b0*/  FMNMX.FTZ R132, R50, R132, !PT ;  /* 0x0000008432847209 */ /* 0x000fe20007810000 */
[C---:B------:R-:W-:Y:S05]  /*87c0*/  HMMA.16816.F32.BF16 R120, R216.reuse, R204, R120 ;  /* 0x000000ccd878723c */ /* 0x040fea0000041878 */
[----:B------:R-:W-:Y:S01]  /*87d0*/  FMNMX.FTZ R136, R49, R136, !PT ;  /* 0x0000008831887209 */ /* 0x000fe20007810000 */
[-C--:B------:R-:W-:Y:S05]  /*87e0*/  HMMA.16816.F32.BF16 R124, R216, R206.reuse, R124 ;  /* 0x000000ced87c723c */ /* 0x080fea000004187c */
[----:B------:R-:W-:Y:S01]  /*87f0*/  FMNMX.FTZ R0, R42, R0, !PT ;  /* 0x000000002a007209 */ /* 0x000fe20007810000 */
[----:B------:R-:W-:Y:S05]  /*8800*/  HMMA.16816.F32.BF16 R128, R212, R206, R128 ;  /* 0x000000ced480723c */ /* 0x000fea0000041880 */
[----:B------:R-:W-:Y:S02]  /*8810*/  FMNMX.FTZ R2, R41, R2, !PT ;  /* 0x0000000229027209 */ /* 0x000fe40007810000 */
[----:B------:R-:W-:Y:S04]  /*8820*/  FMNMX.FTZ R132, R51, R132, !PT ;  /* 0x0000008433847209 */ /* 0x000fe80007810000 */
[----:B------:R-:W-:Y:S02]  /*8830*/  FMNMX.FTZ R136, R52, R136, !PT ;  /* 0x0000008834887209 */ /* 0x000fe40007810000 */
        /* <DEDUP_REMOVED lines=75> */
[----:B------:R-:W-:Y:S01]  /*8cf0*/  FMNMX.FTZ R136, R129, R136, !PT ;  /* 0x0000008881887209 */ /* 0x000fe20007810000 */
[----:B------:R-:W-:Y:S06]  /*8d00*/  @P0 BRA `(.L_x_5) ;  /* 0xffffffe800340947 */ /* 0x000fec000383ffff */
.L_x_4:
[----:B---3--:R-:W-:Y:S01]  /*8d10*/  SHFL.BFLY PT, R135, R136, 0x2, 0x1f ;  /* 0x0c401f0088877f89 */ /* 0x008fe200000e0000 */
[----:B------:R-:W-:Y:S02]  /*8d20*/  FMNMX.FTZ R134, R131, R214, !PT ;  /* 0x000000d683867209 */ /* 0x000fe40007810000 */
[----:B------:R-:W-:Y:S05]  /*8d30*/  FMNMX.FTZ R2, R121, R132, !PT ;  /* 0x0000008479027209 */ /* 0x000fea0007810000 */
[----:B------:R-:W-:Y:S01]  /*8d40*/  STL [R1+0xb4], R243 ;  /* 0x0000b4f301007387 */ /* 0x000fe20000100800 */
[----:B------:R-:W-:Y:S02]  /*8d50*/  FMNMX.FTZ R0, R122, R215, !PT ;  /* 0x000000d77a007209 */ /* 0x000fe40007810000 */
[----:B------:R-:W-:Y:S01]  /*8d60*/  FMNMX.FTZ R2, R124, R2, !PT ;  /* 0x000000027c027209 */ /* 0x000fe20007810000 */
[----:B------:R-:W-:Y:S01]  /*8d70*/  SHFL.BFLY PT, R205, R134, 0x2, 0x1f ;  /* 0x0c401f0086cd7f89 */ /* 0x000fe200000e0000 */
[----:B------:R-:W-:Y:S02]  /*8d80*/  FMNMX.FTZ R0, R123, R0, !PT ;  /* 0x000000007b007209 */ /* 0x000fe40007810000 */
[----:B------:R-:W-:Y:S05]  /*8d90*/  FMNMX.FTZ R132, R125, R2, !PT ;  /* 0x000000027d847209 */ /* 0x000fea0007810000 */
[----:B------:R-:W-:Y:S01]  /*8da0*/  STL [R1+0xb0], R242 ;  /* 0x0000b0f201007387 */ /* 0x000fe20000100800 */
[----:B------:R-:W-:Y:S03]  /*8db0*/  FMNMX.FTZ R0, R126, R0, !PT ;  /* 0x000000007e007209 */ /* 0x000fe60007810000 */
[----:B------:R-:W-:Y:S01]  /*8dc0*/  SHFL.BFLY PT, R204, R132, 0x2, 0x1f ;  /* 0x0c401f0084cc7f89 */ /* 0x000fe200000e0000 */
[----:B------:R-:W-:Y:S07]  /*8dd0*/  FMNMX.FTZ R0, R127, R0, !PT ;  /* 0x000000007f007209 */ /* 0x000fee0007810000 */
[----:B------:R-:W-:Y:S04]  /*8de0*/  STL [R1+0xac], R241 ;  /* 0x0000acf101007387 */ /* 0x000fe80000100800 */
[----:B------:R-:W1:Y:S08]  /*8df0*/  SHFL.BFLY PT, R2, R0, 0x2, 0x1f ;  /* 0x0c401f0000027f89 */ /* 0x000e7000000e0000 */
[----:B------:R-:W-:Y:S04]  /*8e00*/  STL [R1+0xa8], R240 ;  /* 0x0000a8f001007387 */ /* 0x000fe80000100800 */
[----:B------:R-:W-:Y:S04]  /*8e10*/  STL [R1+0xa4], R239 ;  /* 0x0000a4ef01007387 */ /* 0x000fe80000100800 */
[----:B------:R-:W-:Y:S04]  /*8e20*/  STL [R1+0xa0], R238 ;  /* 0x0000a0ee01007387 */ /* 0x000fe80000100800 */
[----:B------:R-:W-:Y:S04]  /*8e30*/  STL [R1+0x9c], R237 ;  /* 0x00009ced01007387 */ /* 0x000fe80000100800 */
[----:B------:R-:W-:Y:S01]  /*8e40*/  STL [R1+0x98], R236 ;  /* 0x000098ec01007387 */ /* 0x000fe20000100800 */
[----:B-1----:R-:W-:Y:S03]  /*8e50*/  FMNMX.FTZ R2, R0, R2, !PT ;  /* 0x0000000200027209 */ /* 0x002fe60007810000 */
[----:B------:R-:W-:Y:S01]  /*8e60*/  STL [R1+0x94], R235 ;  /* 0x000094eb01007387 */ /* 0x000fe20000100800 */
[----:B------:R-:W-:Y:S02]  /*8e70*/  FMNMX.FTZ R136, R136, R135, !PT ;  /* 0x0000008788887209 */ /* 0x000fe40007810000 */
[----:B------:R-:W-:Y:S01]  /*8e80*/  FMNMX.FTZ R134, R134, R205, !PT ;  /* 0x000000cd86867209 */ /* 0x000fe20007810000 */
[----:B------:R-:W-:Y:S01]  /*8e90*/  STL [R1+0x90], R234 ;  /* 0x000090ea01007387 */ /* 0x000fe20000100800 */
[----:B------:R-:W-:Y:S03]  /*8ea0*/  FMNMX.FTZ R204, R132, R204, !PT ;  /* 0x000000cc84cc7209 */ /* 0x000fe60007810000 */
[----:B------:R-:W1:Y:S08]  /*8eb0*/  SHFL.BFLY PT, R135, R136, 0x1, 0x1f ;  /* 0x0c201f0088877f89 */ /* 0x000e7000000e0000 */
[----:B------:R-:W2:Y:S08]  /*8ec0*/  SHFL.BFLY PT, R205, R134, 0x1, 0x1f ;  /* 0x0c201f0086cd7f89 */ /* 0x000eb000000e0000 */
[----:B------:R-:W3:Y:S08]  /*8ed0*/  SHFL.BFLY PT, R206, R204, 0x1, 0x1f ;  /* 0x0c201f00ccce7f89 */ /* 0x000ef000000e0000 */
[----:B------:R-:W-:Y:S04]  /*8ee0*/  STL [R1+0x8c], R233 ;  /* 0x00008ce901007387 */ /* 0x000fe80000100800 */
[----:B------:R-:W-:Y:S04]  /*8ef0*/  STL [R1+0x88], R232 ;  /* 0x000088e801007387 */ /* 0x000fe80000100800 */
[----:B------:R-:W-:Y:S01]  /*8f00*/  STL [R1+0x84], R231 ;  /* 0x000084e701007387 */ /* 0x000fe20000100800 */
[----:B-1----:R-:W-:Y:S03]  /*8f10*/  FMNMX.FTZ R136, R136, R135, !PT ;  /* 0x0000008788887209 */ /* 0x002fe60007810000 */
[----:B------:R-:W1:Y:S01]  /*8f20*/  SHFL.BFLY PT, R132, R2, 0x1, 0x1f ;  /* 0x0c201f0002847f89 */ /* 0x000e6200000e0000 */
[----:B--2---:R-:W-:Y:S01]  /*8f30*/  FMNMX.FTZ R135, R134, R205, !PT ;  /* 0x000000cd86877209 */ /* 0x004fe20007810000 */
[C---:B------:R-:W-:Y:S06]  /*8f40*/  FADD.FTZ R0, -R136.reuse, R3 ;  /* 0x0000000388007221 */ /* 0x040fec0000010100 */
[----:B------:R-:W-:Y:S01]  /*8f50*/  STL [R1+0x80], R230 ;  /* 0x000080e601007387 */ /* 0x000fe20000100800 */
[----:B------:R-:W-:Y:S01]  /*8f60*/  FSETP.NEU.FTZ.AND P1, PT, R136, -INF , PT ;  /* 0xff8000008800780b */ /* 0x000fe20003f3d000 */
[----:B------:R-:W-:Y:S01]  /*8f70*/  FMUL.FTZ R3, R0, UR4 ;  /* 0x0000000400037c20 */ /* 0x000fe20008410000 */
[----:B------:R-:W-:Y:S01]  /*8f80*/  FADD.FTZ R0, -R135, R133 ;  /* 0x0000008587007221 */ /* 0x000fe20000010100 */
[----:B------:R-:W-:Y:S01]  /*8f90*/  STL [R1+0x7c], R229 ;  /* 0x00007ce501007387 */ /* 0x000fe20000100800 */
[----:B---3--:R-:W-:Y:S01]  /*8fa0*/  FMNMX.FTZ R134, R204, R206, !PT ;  /* 0x000000cecc867209 */ /* 0x008fe20007810000 */
[----:B------:R2:W-:Y:S02]  /*8fb0*/  MUFU.EX2 R133, R3 ;  /* 0x0000000300857308 */ /* 0x0005e40000000800 */
[----:B------:R-:W-:Y:S02]  /*8fc0*/  STL [R1+0x78], R228 ;  /* 0x000078e401007387 */ /* 0x000fe40000100800 */
[----:B------:R-:W-:Y:S02]  /*8fd0*/  FMUL.FTZ R204, R134, UR4 ;  /* 0x0000000486cc7c20 */ /* 0x000fe40008410000 */
[----:B------:R-:W-:Y:S04]  /*8fe0*/  STL [R1+0x74], R227 ;  /* 0x000074e301007387 */ /* 0x000fe80000100800 */
[----:B------:R-:W-:Y:S01]  /*8ff0*/  STL [R1+0xb8], R136 ;  /* 0x0000b88801007387 */ /* 0x000fe20000100800 */
[----:B-1----:R-:W-:Y:S03]  /*9000*/  FMNMX.FTZ R132, R2, R132, !PT ;  /* 0x0000008402847209 */ /* 0x002fe60007810000 */
[----:B------:R-:W-:Y:S01]  /*9010*/  STL [R1+0xbc], R135 ;  /* 0x0000bc8701007387 */ /* 0x000fe20000100800 */
[----:B--2---:R-:W-:Y:S01]  /*9020*/  FMUL.FTZ R3, R0, UR4 ;  /* 0x0000000400037c20 */ /* 0x004fe20008410000 */
[----:B------:R-:W-:Y:S01]  /*9030*/  FADD.FTZ R0, -R134, R137 ;  /* 0x0000008986007221 */ /* 0x000fe20000010100 */
[----:B------:R-:W-:Y:S01]  /*9040*/  FMUL.FTZ R137, R136, UR4 ;  /* 0x0000000488897c20 */ /* 0x000fe20008410000 */
[----:B------:R-:W-:Y:S01]  /*9050*/  STL [R1+0xc0], R134 ;  /* 0x0000c08601007387 */ /* 0x000fe20000100800 */
[----:B------:R-:W-:Y:S01]  /*9060*/  FMUL.FTZ R205, R132, UR4 ;  /* 0x0000000484cd7c20 */ /* 0x000fe20008410000 */
[----:B------:R-:W-:Y:S01]  /*9070*/  FMUL.FTZ R2, R0, UR4 ;  /* 0x0000000400027c20 */ /* 0x000fe20008410000 */
[----:B------:R-:W-:Y:S01]  /*9080*/  MUFU.EX2 R3, R3 ;  /* 0x0000000300037308 */ /* 0x000fe20000000800 */
[----:B------:R-:W-:Y:S01]  /*9090*/  FSEL R137, R137, RZ, P1 ;  /* 0x000000ff89897208 */ /* 0x000fe20000800000 */
[----:B------:R-:W-:Y:S01]  /*90a0*/  STL [R1+0xc4], R132 ;  /* 0x0000c48401007387 */ /* 0x000fe20000100800 */
[----:B------:R-:W-:Y:S01]  /*90b0*/  FADD.FTZ R0, -R132, R138 ;  /* 0x0000008a84007221 */ /* 0x000fe20000010100 */
[C---:B------:R-:W-:Y:S01]  /*90c0*/  FMUL.FTZ R138, R135.reuse, UR4 ;  /* 0x00000004878a7c20 */ /* 0x040fe20008410000 */
[----:B------:R-:W-:Y:S01]  /*90d0*/  FSETP.NEU.FTZ.AND P1, PT, R135, -INF , PT ;  /* 0xff8000008700780b */ /* 0x000fe20003f3d000 */
[--C-:B------:R-:W-:Y:S01]  /*90e0*/  FFMA.FTZ R4, R4, UR4, -R137.reuse ;  /* 0x0000000404047c23 */ /* 0x100fe20008010889 */
[--C-:B------:R-:W-:Y:S03]  /*90f0*/  FFMA.FTZ R21, R21, UR4, -R137.reuse ;  /* 0x0000000415157c23 */ /* 0x100fe60008010889 */
[----:B------:R-:W-:Y:S01]  /*9100*/  MUFU.EX2 R2, R2 ;  /* 0x0000000200027308 */ /* 0x000fe20000000800 */
[--C-:B------:R-:W-:Y:S01]  /*9110*/  FFMA.FTZ R20, R20, UR4, -R137.reuse ;  /* 0x0000000414147c23 */ /* 0x100fe20008010889 */
[----:B------:R-:W-:Y:S01]  /*9120*/  FSEL R138, R138, RZ, P1 ;  /* 0x000000ff8a8a7208 */ /* 0x000fe20000800000 */
[--C-:B------:R-:W-:Y:S01]  /*9130*/  FFMA.FTZ R5, R5, UR4, -R137.reuse ;  /* 0x0000000405057c23 */ /* 0x100fe20008010889 */
[--C-:B------:R-:W-:Y:S01]  /*9140*/  FFMA.FTZ R32, R32, UR4, -R137.reuse ;  /* 0x0000000420207c23 */ /* 0x100fe20008010889 */
[--C-:B------:R-:W-:Y:S01]  /*9150*/  FFMA.FTZ R33, R33, UR4, -R137.reuse ;  /* 0x0000000421217c23 */ /* 0x100fe20008010889 */
[----:B------:R-:W-:Y:S01]  /*9160*/  FSETP.NEU.FTZ.AND P1, PT, R134, -INF , PT ;  /* 0xff8000008600780b */ /* 0x000fe20003f3d000 */
[--C-:B------:R-:W-:Y:S03]  /*9170*/  FFMA.FTZ R23, R23, UR4, -R138.reuse ;  /* 0x0000000417177c23 */ /* 0x100fe6000801088a */
[----:B------:R-:W-:Y:S01]  /*9180*/  MUFU.EX2 R208, R4 ;  /* 0x0000000400d07308 */ /* 0x000fe20000000800 */
[--C-:B------:R-:W-:Y:S01]  /*9190*/  FFMA.FTZ R22, R22, UR4, -R138.reuse ;  /* 0x0000000416167c23 */ /* 0x100fe2000801088a */
[--C-:B------:R-:W-:Y:S01]  /*91a0*/  FFMA.FTZ R34, R34, UR4, -R138.reuse ;  /* 0x0000000422227c23 */ /* 0x100fe2000801088a */
[----:B------:R-:W-:Y:S01]  /*91b0*/  FFMA.FTZ R35, R35, UR4, -R138 ;  /* 0x0000000423237c23 */ /* 0x000fe2000801088a */
[----:B------:R-:W-:Y:S01]  /*91c0*/  FSEL R204, R204, RZ, P1 ;  /* 0x000000ffcccc7208 */ /* 0x000fe20000800000 */
[--C-:B------:R-:W-:Y:S01]  /*91d0*/  FFMA.FTZ R16, R16, UR4, -R137.reuse ;  /* 0x0000000410107c23 */ /* 0x100fe20008010889 */
[----:B------:R-:W-:Y:S01]  /*91e0*/  FSETP.NEU.FTZ.AND P1, PT, R132, -INF , PT ;  /* 0xff8000008400780b */ /* 0x000fe20003f3d000 */
[----:B------:R-:W-:Y:S03]  /*91f0*/  FFMA.FTZ R17, R17, UR4, -R137 ;  /* 0x0000000411117c23 */ /* 0x000fe60008010889 */
[----:B------:R-:W1:Y:S01]  /*9200*/  MUFU.EX2 R4, R21 ;  /* 0x0000001500047308 */ /* 0x000e620000000800 */
[--C-:B------:R-:W-:Y:S01]  /*9210*/  FFMA.FTZ R60, R60, UR4, -R204.reuse ;  /* 0x000000043c3c7c23 */ /* 0x100fe200080108cc */
[--C-:B------:R-:W-:Y:S01]  /*9220*/  FFMA.FTZ R61, R61, UR4, -R204.reuse ;  /* 0x000000043d3d7c23 */ /* 0x100fe200080108cc */
[--C-:B------:R-:W-:Y:S01]  /*9230*/  FFMA.FTZ R72, R72, UR4, -R204.reuse ;  /* 0x0000000448487c23 */ /* 0x100fe200080108cc */
[--C-:B------:R-:W-:Y:S01]  /*9240*/  FFMA.FTZ R73, R73, UR4, -R204.reuse ;  /* 0x0000000449497c23 */ /* 0x100fe200080108cc */
[--C-:B------:R-:W-:Y:S01]  /*9250*/  FFMA.FTZ R88, R88, UR4, -R204.reuse ;  /* 0x0000000458587c23 */ /* 0x100fe200080108cc */
[--C-:B------:R-:W-:Y:S01]  /*9260*/  FFMA.FTZ R89, R89, UR4, -R204.reuse ;  /* 0x0000000459597c23 */ /* 0x100fe200080108cc */
[----:B------:R-:W-:Y:S03]  /*9270*/  FSEL R205, R205, RZ, P1 ;  /* 0x000000ffcdcd7208 */ /* 0x000fe60000800000 */
[----:B------:R-:W-:Y:S01]  /*9280*/  MUFU.EX2 R215, R5 ;  /* 0x0000000500d77308 */ /* 0x000fe20000000800 */
[--C-:B------:R-:W-:Y:S01]  /*9290*/  FFMA.FTZ R25, R25, UR4, -R204.reuse ;  /* 0x0000000419197c23 */ /* 0x100fe200080108cc */
[--C-:B------:R-:W-:Y:S01]  /*92a0*/  FFMA.FTZ R28, R28, UR4, -R204.reuse ;  /* 0x000000041c1c7c23 */ /* 0x100fe200080108cc */
[----:B------:R-:W-:Y:S01]  /*92b0*/  FFMA.FTZ R29, R29, UR4, -R204 ;  /* 0x000000041d1d7c23 */ /* 0x000fe200080108cc */
[--C-:B------:R-:W-:Y:S01]  /*92c0*/  FFMA.FTZ R62, R62, UR4, -R205.reuse ;  /* 0x000000043e3e7c23 */ /* 0x100fe200080108cd */
[--C-:B------:R-:W-:Y:S01]  /*92d0*/  FFMA.FTZ R63, R63, UR4, -R205.reuse ;  /* 0x000000043f3f7c23 */ /* 0x100fe200080108cd */
[--C-:B------:R-:W-:Y:S01]  /*92e0*/  FFMA.FTZ R74, R74, UR4, -R205.reuse ;  /* 0x000000044a4a7c23 */ /* 0x100fe200080108cd */
[--C-:B------:R-:W-:Y:S03]  /*92f0*/  FFMA.FTZ R75, R75, UR4, -R205.reuse ;  /* 0x000000044b4b7c23 */ /* 0x100fe600080108cd */
[----:B------:R2:W-:Y:S01]  /*9300*/  MUFU.EX2 R5, R32 ;  /* 0x0000002000057308 */ /* 0x0005e20000000800 */
[----:B-1----:R1:W-:Y:S01]  /*9310*/  STL [R1+0x20], R4 ;  /* 0x0000200401007387 */ /* 0x0023e20000100800 */
[--C-:B------:R-:W-:Y:S01]  /*9320*/  FFMA.FTZ R90, R90, UR4, -R205.reuse ;  /* 0x000000045a5a7c23 */ /* 0x100fe200080108cd */
[--C-:B------:R-:W-:Y:S01]  /*9330*/  FFMA.FTZ R91, R91, UR4, -R205.reuse ;  /* 0x000000045b5b7c23 */ /* 0x100fe200080108cd */
[--C-:B------:R-:W-:Y:S01]  /*9340*/  FFMA.FTZ R94, R94, UR4, -R205.reuse ;  /* 0x000000045e5e7c23 */ /* 0x100fe200080108cd */
[--C-:B------:R-:W-:Y:S01]  /*9350*/  FFMA.FTZ R95, R95, UR4, -R205.reuse ;  /* 0x000000045f5f7c23 */ /* 0x100fe200080108cd */
[--C-:B------:R-:W-:Y:S01]  /*9360*/  FFMA.FTZ R26, R26, UR4, -R205.reuse ;  /* 0x000000041a1a7c23 */ /* 0x100fe200080108cd */
[--C-:B------:R-:W-:Y:S03]  /*9370*/  FFMA.FTZ R27, R27, UR4, -R205.reuse ;  /* 0x000000041b1b7c23 */ /* 0x100fe600080108cd */
[----:B------:R-:W-:Y:S01]  /*9380*/  MUFU.EX2 R220, R20 ;  /* 0x0000001400dc7308 */ /* 0x000fe20000000800 */
[--C-:B------:R-:W-:Y:S01]  /*9390*/  FFMA.FTZ R10, R10, UR4, -R205.reuse ;  /* 0x000000040a0a7c23 */ /* 0x100fe200080108cd */
[--C-:B------:R-:W-:Y:S01]  /*93a0*/  FFMA.FTZ R18, R18, UR4, -R138.reuse ;  /* 0x0000000412127c23 */ /* 0x100fe2000801088a */
[----:B------:R-:W-:Y:S01]  /*93b0*/  FFMA.FTZ R19, R19, UR4, -R138 ;  /* 0x0000000413137c23 */ /* 0x000fe2000801088a */
[--C-:B------:R-:W-:Y:S01]  /*93c0*/  FFMA.FTZ R12, R12, UR4, -R204.reuse ;  /* 0x000000040c0c7c23 */ /* 0x100fe200080108cc */
[----:B------:R-:W-:Y:S01]  /*93d0*/  FFMA.FTZ R13, R13, UR4, -R204 ;  /* 0x000000040d0d7c23 */ /* 0x000fe200080108cc */
[--C-:B------:R-:W-:Y:S01]  /*93e0*/  FFMA.FTZ R14, R14, UR4, -R205.reuse ;  /* 0x000000040e0e7c23 */ /* 0x100fe200080108cd */
[--C-:B------:R-:W-:Y:S03]  /*93f0*/  FFMA.FTZ R15, R15, UR4, -R205.reuse ;  /* 0x000000040f0f7c23 */ /* 0x100fe600080108cd */
[----:B------:R-:W-:Y:S01]  /*9400*/  MUFU.EX2 R222, R22 ;  /* 0x0000001600de7308 */ /* 0x000fe20000000800 */
[--C-:B------:R-:W-:Y:S01]  /*9410*/  FFMA.FTZ R30, R30, UR4, -R205.reuse ;  /* 0x000000041e1e7c23 */ /* 0x100fe200080108cd */
[----:B------:R-:W-:Y:S01]  /*9420*/  FFMA.FTZ R31, R31, UR4, -R205 ;  /* 0x000000041f1f7c23 */ /* 0x000fe200080108cd */
[----:B------:R-:W-:Y:S01]  /*9430*/  FFMA.FTZ R36, R36, UR4, -R137 ;  /* 0x0000000424247c23 */ /* 0x000fe20008010889 */
[----:B------:R-:W-:Y:S01]  /*9440*/  FFMA.FTZ R38, R38, UR4, -R138 ;  /* 0x0000000426267c23 */ /* 0x000fe2000801088a */
[----:B------:R-:W-:Y:S01]  /*9450*/  FFMA.FTZ R40, R40, UR4, -R204 ;  /* 0x0000000428287c23 */ /* 0x000fe200080108cc */
[----:B------:R-:W-:Y:S01]  /*9460*/  FFMA.FTZ R42, R42, UR4, -R205 ;  /* 0x000000042a2a7c23 */ /* 0x000fe200080108cd */
[----:B--2---:R-:W-:Y:S03]  /*9470*/  FMUL.FTZ R32, R133, R164 ;  /* 0x000000a485207220 */ /* 0x004fe60000410000 */
[----:B------:R-:W-:Y:S01]  /*9480*/  MUFU.EX2 R206, R10 ;  /* 0x0000000a00ce7308 */ /* 0x000fe20000000800 */
[--C-:B------:R-:W-:Y:S01]  /*9490*/  FFMA.FTZ R164, R114, UR4, -R138.reuse ;  /* 0x0000000472a47c23 */ /* 0x100fe2000801088a */
[----:B------:R-:W-:Y:S01]  /*94a0*/  FFMA.FTZ R37, R37, UR4, -R137 ;  /* 0x0000000425257c23 */ /* 0x000fe20008010889 */
[----:B------:R-:W-:Y:S01]  /*94b0*/  FFMA.FTZ R39, R39, UR4, -R138 ;  /* 0x0000000427277c23 */ /* 0x000fe2000801088a */
[--C-:B------:R-:W-:Y:S01]  /*94c0*/  FFMA.FTZ R41, R41, UR4, -R204.reuse ;  /* 0x0000000429297c23 */ /* 0x100fe200080108cc */
[--C-:B------:R-:W-:Y:S01]  /*94d0*/  FFMA.FTZ R43, R43, UR4, -R205.reuse ;  /* 0x000000042b2b7c23 */ /* 0x100fe200080108cd */
[--C-:B------:R-:W-:Y:S01]  /*94e0*/  FFMA.FTZ R44, R44, UR4, -R204.reuse ;  /* 0x000000042c2c7c23 */ /* 0x100fe200080108cc */
[----:B------:R-:W-:Y:S03]  /*94f0*/  FFMA.FTZ R45, R45, UR4, -R204 ;  /* 0x000000042d2d7c23 */ /* 0x000fe600080108cc */
[----:B-1----:R-:W1:Y:S01]  /*9500*/  MUFU.EX2 R4, R23 ;  /* 0x0000001700047308 */ /* 0x002e620000000800 */
[--C-:B------:R-:W-:Y:S01]  /*9510*/  FFMA.FTZ R46, R46, UR4, -R205.reuse ;  /* 0x000000042e2e7c23 */ /* 0x100fe200080108cd */
[----:B------:R-:W-:Y:S01]  /*9520*/  FFMA.FTZ R47, R47, UR4, -R205 ;  /* 0x000000042f2f7c23 */ /* 0x000fe200080108cd */
[--C-:B------:R-:W-:Y:S01]  /*9530*/  FFMA.FTZ R48, R48, UR4, -R137.reuse ;  /* 0x0000000430307c23 */ /* 0x100fe20008010889 */
[--C-:B------:R-:W-:Y:S01]  /*9540*/  FFMA.FTZ R49, R49, UR4, -R137.reuse ;  /* 0x0000000431317c23 */ /* 0x100fe20008010889 */
[--C-:B------:R-:W-:Y:S01]  /*9550*/  FFMA.FTZ R50, R50, UR4, -R138.reuse ;  /* 0x0000000432327c23 */ /* 0x100fe2000801088a */
[--C-:B------:R-:W-:Y:S01]  /*9560*/  FFMA.FTZ R51, R51, UR4, -R138.reuse ;  /* 0x0000000433337c23 */ /* 0x100fe2000801088a */
[--C-:B------:R-:W-:Y:S03]  /*9570*/  FFMA.FTZ R52, R52, UR4, -R137.reuse ;  /* 0x0000000434347c23 */ /* 0x100fe60008010889 */
[----:B------:R2:W-:Y:S01]  /*9580*/  MUFU.EX2 R10, R29 ;  /* 0x0000001d000a7308 */ /* 0x0005e20000000800 */
[--C-:B------:R-:W-:Y:S01]  /*9590*/  FFMA.FTZ R6, R6, UR4, -R138.reuse ;  /* 0x0000000406067c23 */ /* 0x100fe2000801088a */
[--C-:B------:R-:W-:Y:S01]  /*95a0*/  FFMA.FTZ R7, R7, UR4, -R138.reuse ;  /* 0x0000000407077c23 */ /* 0x100fe2000801088a */
[--C-:B------:R-:W-:Y:S01]  /*95b0*/  FFMA.FTZ R53, R53, UR4, -R137.reuse ;  /* 0x0000000435357c23 */ /* 0x100fe20008010889 */
[--C-:B------:R-:W-:Y:S01]  /*95c0*/  FFMA.FTZ R54, R54, UR4, -R138.reuse ;  /* 0x0000000436367c23 */ /* 0x100fe2000801088a */
[----:B------:R-:W-:Y:S01]  /*95d0*/  FFMA.FTZ R55, R55, UR4, -R138 ;  /* 0x0000000437377c23 */ /* 0x000fe2000801088a */
[----:B------:R-:W-:Y:S01]  /*95e0*/  FFMA.FTZ R64, R64, UR4, -R137 ;  /* 0x0000000440407c23 */ /* 0x000fe20008010889 */
[--C-:B------:R-:W-:Y:S03]  /*95f0*/  FFMA.FTZ R56, R56, UR4, -R204.reuse ;  /* 0x0000000438387c23 */ /* 0x100fe600080108cc */
[----:B------:R3:W4:Y:S01]  /*9600*/  MUFU.EX2 R209, R6 ;  /* 0x0000000600d17308 */ /* 0x0007220000000800 */
[----:B-1----:R1:W-:Y:S01]  /*9610*/  STL [R1+0x18], R4 ;  /* 0x0000180401007387 */ /* 0x0023e20000100800 */
[--C-:B------:R-:W-:Y:S01]  /*9620*/  FFMA.FTZ R57, R57, UR4, -R204.reuse ;  /* 0x0000000439397c23 */ /* 0x100fe200080108cc */
[--C-:B------:R-:W-:Y:S01]  /*9630*/  FFMA.FTZ R58, R58, UR4, -R205.reuse ;  /* 0x000000043a3a7c23 */ /* 0x100fe200080108cd */
[--C-:B------:R-:W-:Y:S01]  /*9640*/  FFMA.FTZ R76, R76, UR4, -R204.reuse ;  /* 0x000000044c4c7c23 */ /* 0x100fe200080108cc */
[----:B------:R-:W1:Y:S01]  /*9650*/  LDSM.16.MT88.4 R20, [R139+0x8000] ;  /* 0x008000008b14783b */ /* 0x000e620000004200 */
[--C-:B------:R-:W-:Y:S01]  /*9660*/  FFMA.FTZ R77, R77, UR4, -R204.reuse ;  /* 0x000000044d4d7c23 */ /* 0x100fe200080108cc */
[--C-:B------:R-:W-:Y:S03]  /*9670*/  FFMA.FTZ R78, R78, UR4, -R205.reuse ;  /* 0x000000044e4e7c23 */ /* 0x100fe600080108cd */
[----:B------:R4:W-:Y:S01]  /*9680*/  MUFU.EX2 R213, R7 ;  /* 0x0000000700d57308 */ /* 0x0009e20000000800 */
[----:B--2---:R-:W-:Y:S01]  /*9690*/  FMUL.FTZ R29, R2, R169 ;  /* 0x000000a9021d7220 */ /* 0x004fe20000410000 */
[--C-:B------:R-:W-:Y:S01]  /*96a0*/  FFMA.FTZ R79, R79, UR4, -R205.reuse ;  /* 0x000000044f4f7c23 */ /* 0x100fe200080108cd */
[----:B------:R-:W-:Y:S01]  /*96b0*/  FMUL.FTZ R0, R0, UR4 ;  /* 0x0000000400007c20 */ /* 0x000fe20008410000 */
[--C-:B------:R-:W-:Y:S01]  /*96c0*/  FFMA.FTZ R8, R8, UR4, -R204.reuse ;  /* 0x0000000408087c23 */ /* 0x100fe200080108cc */
[----:B------:R2:W-:Y:S01]  /*96d0*/  STL [R1+0x24], R5 ;  /* 0x0000240501007387 */ /* 0x0005e20000100800 */
[--C-:B------:R-:W-:Y:S01]  /*96e0*/  FFMA.FTZ R9, R9, UR4, -R204.reuse ;  /* 0x0000000409097c23 */ /* 0x100fe200080108cc */
[----:B------:R-:W-:Y:S03]  /*96f0*/  FFMA.FTZ R11, R11, UR4, -R205 ;  /* 0x000000040b0b7c23 */ /* 0x000fe600080108cd */
[----:B------:R1:W-:Y:S01]  /*9700*/  MUFU.EX2 R216, R16 ;  /* 0x0000001000d87308 */ /* 0x0003e20000000800 */
[----:B---3--:R-:W-:Y:S01]  /*9710*/  FMUL.FTZ R6, R3, R146 ;  /* 0x0000009203067220 */ /* 0x008fe20000410000 */
[----:B------:R-:W-:Y:S01]  /*9720*/  FFMA.FTZ R24, R24, UR4, -R204 ;  /* 0x0000000418187c23 */ /* 0x000fe200080108cc */
[--C-:B------:R-:W-:Y:S01]  /*9730*/  FFMA.FTZ R65, R65, UR4, -R137.reuse ;  /* 0x0000000441417c23 */ /* 0x100fe20008010889 */
[----:B------:R-:W-:Y:S01]  /*9740*/  FFMA.FTZ R169, R113, UR4, -R137 ;  /* 0x0000000471a97c23 */ /* 0x000fe20008010889 */
[----:B------:R-:W-:Y:S01]  /*9750*/  FFMA.FTZ R113, R82, UR4, -R138 ;  /* 0x0000000452717c23 */ /* 0x000fe2000801088a */
[----:B------:R-:W-:Y:S01]  /*9760*/  FFMA.FTZ R114, R92, UR4, -R204 ;  /* 0x000000045c727c23 */ /* 0x000fe200080108cc */
[C---:B----4-:R-:W-:Y:S03]  /*9770*/  FFMA.FTZ R92, R3.reuse, R246, R209 ;  /* 0x000000f6035c7223 */ /* 0x050fe600000100d1 */
[----:B------:R3:W4:Y:S01]  /*9780*/  MUFU.EX2 R248, R17 ;  /* 0x0000001100f87308 */ /* 0x0007220000000800 */
[----:B------:R-:W-:Y:S01]  /*9790*/  FMUL.FTZ R7, R3, R147 ;  /* 0x0000009303077220 */ /* 0x000fe20000410000 */
[--C-:B------:R-:W-:Y:S01]  /*97a0*/  FFMA.FTZ R118, R118, UR4, -R138.reuse ;  /* 0x0000000476767c23 */ /* 0x100fe2000801088a */
[--C-:B------:R-:W-:Y:S01]  /*97b0*/  FFMA.FTZ R119, R119, UR4, -R138.reuse ;  /* 0x0000000477777c23 */ /* 0x100fe2000801088a */
[----:B------:R-:W-:Y:S01]  /*97c0*/  FFMA.FTZ R130, R130, UR4, -R138 ;  /* 0x0000000482827c23 */ /* 0x000fe2000801088a */
[--C-:B------:R-:W-:Y:S01]  /*97d0*/  FFMA.FTZ R104, R104, UR4, -R204.reuse ;  /* 0x0000000468687c23 */ /* 0x100fe200080108cc */
[--C-:B------:R-:W-:Y:S01]  /*97e0*/  FFMA.FTZ R105, R105, UR4, -R204.reuse ;  /* 0x0000000469697c23 */ /* 0x100fe200080108cc */
[--C-:B------:R-:W-:Y:S03]  /*97f0*/  FFMA.FTZ R108, R108, UR4, -R204.reuse ;  /* 0x000000046c6c7c23 */ /* 0x100fe600080108cc */
[----:B-1----:R-:W1:Y:S01]  /*9800*/  MUFU.EX2 R4, R33 ;  /* 0x0000002100047308 */ /* 0x002e620000000800 */
[----:B------:R-:W-:Y:S01]  /*9810*/  FMUL.FTZ R16, R133, R152 ;  /* 0x0000009885107220 */ /* 0x000fe20000410000 */
[--C-:B------:R-:W-:Y:S01]  /*9820*/  FFMA.FTZ R109, R109, UR4, -R204.reuse ;  /* 0x000000046d6d7c23 */ /* 0x100fe200080108cc */
[--C-:B------:R-:W-:Y:S01]  /*9830*/  FFMA.FTZ R120, R120, UR4, -R204.reuse ;  /* 0x0000000478787c23 */ /* 0x100fe200080108cc */
[--C-:B------:R-:W-:Y:S01]  /*9840*/  FFMA.FTZ R121, R121, UR4, -R204.reuse ;  /* 0x0000000479797c23 */ /* 0x100fe200080108cc */
[----:B------:R-:W-:Y:S01]  /*9850*/  FFMA.FTZ R124, R124, UR4, -R204 ;  /* 0x000000047c7c7c23 */ /* 0x000fe200080108cc */
[--C-:B------:R-:W-:Y:S01]  /*9860*/  FFMA.FTZ R106, R106, UR4, -R205.reuse ;  /* 0x000000046a6a7c23 */ /* 0x100fe200080108cd */
[--C-:B------:R-:W-:Y:S03]  /*9870*/  FFMA.FTZ R107, R107, UR4, -R205.reuse ;  /* 0x000000046b6b7c23 */ /* 0x100fe600080108cd */
[----:B--2---:R-:W2:Y:S01]  /*9880*/  MUFU.EX2 R5, R34 ;  /* 0x0000002200057308 */ /* 0x004ea20000000800 */
[----:B---3--:R-:W-:Y:S01]  /*9890*/  FMUL.FTZ R17, R133, R153 ;  /* 0x0000009985117220 */ /* 0x008fe20000410000 */
[----:B----4-:R-:W-:Y:S01]  /*98a0*/  F2FP.BF16.F32.PACK_AB R146, R248, R216 ;  /* 0x000000d8f892723e */ /* 0x010fe200000010ff */
[--C-:B------:R-:W-:Y:S01]  /*98b0*/  FFMA.FTZ R110, R110, UR4, -R205.reuse ;  /* 0x000000046e6e7c23 */ /* 0x100fe200080108cd */
[--C-:B------:R-:W-:Y:S01]  /*98c0*/  FFMA.FTZ R111, R111, UR4, -R205.reuse ;  /* 0x000000046f6f7c23 */ /* 0x100fe200080108cd */
[--C-:B------:R-:W-:Y:S01]  /*98d0*/  FFMA.FTZ R122, R122, UR4, -R205.reuse ;  /* 0x000000047a7a7c23 */ /* 0x100fe200080108cd */
[--C-:B------:R-:W-:Y:S01]  /*98e0*/  FFMA.FTZ R123, R123, UR4, -R205.reuse ;  /* 0x000000047b7b7c23 */ /* 0x100fe200080108cd */
[----:B------:R-:W-:Y:S03]  /*98f0*/  FFMA.FTZ R126, R126, UR4, -R205 ;  /* 0x000000047e7e7c23 */ /* 0x000fe600080108cd */
[----:B------:R3:W-:Y:S01]  /*9900*/  MUFU.EX2 R214, R18 ;  /* 0x0000001200d67308 */ /* 0x0007e20000000800 */
[----:B-1----:R1:W-:Y:S01]  /*9910*/  STL [R1+0x48], R4 ;  /* 0x0000480401007387 */ /* 0x0023e20000100800 */
[----:B------:R-:W-:Y:S01]  /*9920*/  FMUL.FTZ R33, R133, R165 ;  /* 0x000000a585217220 */ /* 0x000fe20000410000 */
[----:B------:R-:W-:Y:S01]  /*9930*/  FFMA.FTZ R165, R115, UR4, -R138 ;  /* 0x0000000473a57c23 */ /* 0x000fe2000801088a */
[--C-:B------:R-:W-:Y:S01]  /*9940*/  FFMA.FTZ R115, R93, UR4, -R204.reuse ;  /* 0x000000045d737c23 */ /* 0x100fe200080108cc */
[----:B------:R-:W-:Y:S05]  /*9950*/  FFMA.FTZ R204, R125, UR4, -R204 ;  /* 0x000000047dcc7c23 */ /* 0x000fea00080108cc */
[----:B------:R4:W1:Y:S01]  /*9960*/  MUFU.EX2 R223, R19 ;  /* 0x0000001300df7308 */ /* 0x0008620000000800 */
[----:B--2---:R2:W-:Y:S01]  /*9970*/  STL [R1+0x1c], R5 ;  /* 0x00001c0501007387 */ /* 0x0045e20000100800 */
[C---:B------:R-:W-:Y:S01]  /*9980*/  FMUL.FTZ R34, R3.reuse, R166 ;  /* 0x000000a603227220 */ /* 0x040fe20000410000 */
[--C-:B------:R-:W-:Y:S07]  /*9990*/  FFMA.FTZ R166, R100, UR4, -R137.reuse ;  /* 0x0000000464a67c23 */ /* 0x100fee0008010889 */
[----:B------:R-:W2:Y:S01]  /*99a0*/  MUFU.EX2 R0, R0 ;  /* 0x0000000000007308 */ /* 0x000ea20000000800 */
[C---:B---3--:R-:W-:Y:S09]  /*99b0*/  FMUL.FTZ R18, R3.reuse, R154 ;  /* 0x0000009a03127220 */ /* 0x048ff20000410000 */
[----:B------:R3:W-:Y:S01]  /*99c0*/  MUFU.EX2 R207, R8 ;  /* 0x0000000800cf7308 */ /* 0x0007e20000000800 */
[----:B----4-:R-:W-:Y:S01]  /*99d0*/  FMUL.FTZ R19, R3, R155 ;  /* 0x0000009b03137220 */ /* 0x010fe20000410000 */
[----:B-1----:R-:W-:Y:S01]  /*99e0*/  F2FP.BF16.F32.PACK_AB R147, R223, R214 ;  /* 0x000000d6df93723e */ /* 0x002fe200000010ff */
[----:B------:R-:W-:Y:S07]  /*99f0*/  LDSM.16.MT88.4 R152, [R225+0x8000] ;  /* 0x00800000e198783b */ /* 0x000fee0000004200 */
[----:B------:R-:W1:Y:S01]  /*9a00*/  MUFU.EX2 R4, R35 ;  /* 0x0000002300047308 */ /* 0x000e620000000800 */
[----:B--2---:R-:W-:Y:S09]  /*9a10*/  FFMA.FTZ R93, R0, R247, R206 ;  /* 0x000000f7005d7223 */ /* 0x004ff200000100ce */
[----:B------:R2:W-:Y:S01]  /*9a20*/  MUFU.EX2 R5, R26 ;  /* 0x0000001a00057308 */ /* 0x0005e20000000800 */
[----:B---3--:R-:W-:Y:S09]  /*9a30*/  FMUL.FTZ R8, R2, R140 ;  /* 0x0000008c02087220 */ /* 0x008ff20000410000 */
[----:B------:R-:W3:Y:S01]  /*9a40*/  MUFU.EX2 R212, R9 ;  /* 0x0000000900d47308 */ /* 0x000ee20000000800 */
[----:B-1----:R1:W-:Y:S01]  /*9a50*/  STL [R1+0x44], R4 ;  /* 0x0000440401007387 */ /* 0x0023e20000100800 */
[----:B------:R-:W-:Y:S01]  /*9a60*/  FMUL.FTZ R35, R3, R167 ;  /* 0x000000a703237220 */ /* 0x000fe20000410000 */
[--C-:B------:R-:W-:Y:S07]  /*9a70*/  FFMA.FTZ R167, R101, UR4, -R137.reuse ;  /* 0x0000000465a77c23 */ /* 0x100fee0008010889 */
[----:B------:R-:W4:Y:S01]  /*9a80*/  MUFU.EX2 R210, R11 ;  /* 0x0000000b00d27308 */ /* 0x000f220000000800 */
[----:B--2---:R-:W-:Y:S01]  /*9a90*/  FMUL.FTZ R26, R0, R158 ;  /* 0x0000009e001a7220 */ /* 0x004fe20000410000 */
[--C-:B------:R-:W-:Y:S08]  /*9aa0*/  FFMA.FTZ R158, R81, UR4, -R137.reuse ;  /* 0x00000004519e7c23 */ /* 0x100ff00008010889 */
[----:B------:R2:W-:Y:S01]  /*9ab0*/  MUFU.EX2 R211, R12 ;  /* 0x0000000c00d37308 */ /* 0x0005e20000000800 */
[----:B---3--:R-:W-:Y:S01]  /*9ac0*/  F2FP.BF16.F32.PACK_AB R140, R212, R207 ;  /* 0x000000cfd48c723e */ /* 0x008fe200000010ff */
[----:B------:R-:W-:Y:S08]  /*9ad0*/  FMUL.FTZ R9, R2, R141 ;  /* 0x0000008d02097220 */ /* 0x000ff00000410000 */
[----:B------:R3:W-:Y:S01]  /*9ae0*/  MUFU.EX2 R219, R13 ;  /* 0x0000000d00db7308 */ /* 0x0007e20000000800 */
[----:B----4-:R-:W-:Y:S01]  /*9af0*/  F2FP.BF16.F32.PACK_AB R141, R210, R206 ;  /* 0x000000ced28d723e */ /* 0x010fe200000010ff */
[----:B------:R-:W-:Y:S08]  /*9b00*/  FMUL.FTZ R11, R0, R143 ;  /* 0x0000008f000b7220 */ /* 0x000ff00000410000 */
[----:B-1----:R-:W1:Y:S01]  /*9b10*/  MUFU.EX2 R4, R25 ;  /* 0x0000001900047308 */ /* 0x002e620000000800 */
[C---:B--2---:R-:W-:Y:S09]  /*9b20*/  FMUL.FTZ R12, R2.reuse, R148 ;  /* 0x00000094020c7220 */ /* 0x044ff20000410000 */
[----:B------:R-:W-:Y:S01]  /*9b30*/  MUFU.EX2 R218, R14 ;  /* 0x0000000e00da7308 */ /* 0x000fe20000000800 */
[C---:B---3--:R-:W-:Y:S09]  /*9b40*/  FMUL.FTZ R13, R2.reuse, R149 ;  /* 0x00000095020d7220 */ /* 0x048ff20000410000 */
[----:B------:R-:W2:Y:S01]  /*9b50*/  MUFU.EX2 R221, R15 ;  /* 0x0000000f00dd7308 */ /* 0x000ea20000000800 */
[----:B-1----:R1:W-:Y:S01]  /*9b60*/  STL [R1+0x14], R4 ;  /* 0x0000140401007387 */ /* 0x0023e20000100800 */
[----:B------:R-:W-:Y:S01]  /*9b70*/  FMUL.FTZ R25, R2, R157 ;  /* 0x0000009d02197220 */ /* 0x000fe20000410000 */
[--C-:B------:R-:W-:Y:S01]  /*9b80*/  FFMA.FTZ R157, R69, UR4, -R137.reuse ;  /* 0x00000004459d7c23 */ /* 0x100fe20008010889 */
[--C-:B------:R-:W-:Y:S01]  /*9b90*/  FFMA.FTZ R69, R67, UR4, -R138.reuse ;  /* 0x0000000443457c23 */ /* 0x100fe2000801088a */
[----:B------:R3:W-:Y:S01]  /*9ba0*/  STL [R1+0x4], R5 ;  /* 0x0000040501007387 */ /* 0x0007e20000100800 */
[C---:B------:R-:W-:Y:S04]  /*9bb0*/  FMUL.FTZ R67, R0.reuse, R191 ;  /* 0x000000bf00437220 */ /* 0x040fe80000410000 */
[----:B------:R4:W-:Y:S10]  /*9bc0*/  MUFU.EX2 R14, R30 ;  /* 0x0000001e000e7308 */ /* 0x0009f40000000800 */
[----:B------:R3:W-:Y:S01]  /*9bd0*/  MUFU.EX2 R217, R24 ;  /* 0x0000001800d97308 */ /* 0x0007e20000000800 */
[----:B--2---:R-:W-:Y:S01]  /*9be0*/  F2FP.BF16.F32.PACK_AB R143, R221, R218 ;  /* 0x000000dadd8f723e */ /* 0x004fe200000010ff */
[C---:B------:R-:W-:Y:S08]  /*9bf0*/  FMUL.FTZ R15, R0.reuse, R151 ;  /* 0x00000097000f7220 */ /* 0x040ff00000410000 */
[----:B------:R2:W-:Y:S01]  /*9c00*/  MUFU.EX2 R132, R37 ;  /* 0x0000002500847308 */ /* 0x0005e20000000800 */
[----:B----4-:R-:W-:Y:S01]  /*9c10*/  FMUL.FTZ R30, R0, R170 ;  /* 0x000000aa001e7220 */ /* 0x010fe20000410000 */
[--C-:B------:R-:W-:Y:S01]  /*9c20*/  FFMA.FTZ R170, R116, UR4, -R137.reuse ;  /* 0x0000000474aa7c23 */ /* 0x100fe20008010889 */
[--C-:B------:R-:W-:Y:S01]  /*9c30*/  FFMA.FTZ R116, R70, UR4, -R138.reuse ;  /* 0x0000000446747c23 */ /* 0x100fe2000801088a */
[----:B------:R-:W-:Y:S06]  /*9c40*/  FMUL.FTZ R70, R0, R198 ;  /* 0x000000c600467220 */ /* 0x000fec0000410000 */
[----:B-1----:R-:W1:Y:S01]  /*9c50*/  MUFU.EX2 R4, R27 ;  /* 0x0000001b00047308 */ /* 0x002e620000000800 */
[----:B---3--:R-:W-:Y:S01]  /*9c60*/  FMUL.FTZ R24, R2, R156 ;  /* 0x0000009c02187220 */ /* 0x008fe20000410000 */
[--C-:B------:R-:W-:Y:S01]  /*9c70*/  FFMA.FTZ R156, R68, UR4, -R137.reuse ;  /* 0x00000004449c7c23 */ /* 0x100fe20008010889 */
[--C-:B------:R-:W-:Y:S01]  /*9c80*/  FFMA.FTZ R68, R66, UR4, -R138.reuse ;  /* 0x0000000442447c23 */ /* 0x100fe2000801088a */
[C---:B------:R-:W-:Y:S06]  /*9c90*/  FMUL.FTZ R66, R0.reuse, R190 ;  /* 0x000000be00427220 */ /* 0x040fec0000410000 */
[----:B------:R-:W3:Y:S01]  /*9ca0*/  MUFU.EX2 R5, R28 ;  /* 0x0000001c00057308 */ /* 0x000ee20000000800 */
[----:B--2---:R-:W-:Y:S09]  /*9cb0*/  FMUL.FTZ R37, R133, R177 ;  /* 0x000000b185257220 */ /* 0x004ff20000410000 */
[----:B------:R2:W-:Y:S01]  /*9cc0*/  MUFU.EX2 R28, R40 ;  /* 0x00000028001c7308 */ /* 0x0005e20000000800 */
[----:B-1----:R1:W-:Y:S01]  /*9cd0*/  STL [R1+0x10], R4 ;  /* 0x0000100401007387 */ /* 0x0023e20000100800 */
[----:B------:R-:W-:Y:S01]  /*9ce0*/  FMUL.FTZ R27, R0, R159 ;  /* 0x0000009f001b7220 */ /* 0x000fe20000410000 */
[----:B------:R-:W-:Y:S01]  /*9cf0*/  FFMA.FTZ R159, R80, UR4, -R137 ;  /* 0x00000004509f7c23 */ /* 0x000fe20008010889 */
[--C-:B------:R-:W-:Y:S01]  /*9d00*/  FFMA.FTZ R80, R59, UR4, -R205.reuse ;  /* 0x000000043b507c23 */ /* 0x100fe200080108cd */
[----:B------:R-:W-:Y:S01]  /*9d10*/  FMUL.FTZ R59, R3, R203 ;  /* 0x000000cb033b7220 */ /* 0x000fe20000410000 */
[----:B------:R-:W-:Y:S04]  /*9d20*/  FFMA.FTZ R205, R127, UR4, -R205 ;  /* 0x000000047fcd7c23 */ /* 0x000fe800080108cd */
[----:B------:R4:W-:Y:S01]  /*9d30*/  MUFU.EX2 R134, R39 ;  /* 0x0000002700867308 */ /* 0x0009e20000000800 */
[----:B---3--:R3:W-:Y:S04]  /*9d40*/  STL [R1+0xc], R5 ;  /* 0x00000c0501007387 */ /* 0x0087e80000100800 */
[----:B------:R3:W-:Y:S05]  /*9d50*/  STL [R1+0x3c], R10 ;  /* 0x00003c0a01007387 */ /* 0x0007ea0000100800 */
[----:B------:R3:W-:Y:S01]  /*9d60*/  MUFU.EX2 R135, R41 ;  /* 0x0000002900877308 */ /* 0x0007e20000000800 */
[----:B------:R3:W-:Y:S01]  /*9d70*/  STL [R1+0x34], R14 ;  /* 0x0000340e01007387 */ /* 0x0007e20000100800 */
[----:B--2---:R-:W-:Y:S01]  /*9d80*/  FMUL.FTZ R40, R2, R172 ;  /* 0x000000ac02287220 */ /* 0x004fe20000410000 */
[--C-:B------:R-:W-:Y:S01]  /*9d90*/  FFMA.FTZ R172, R128, UR4, -R137.reuse ;  /* 0x0000000480ac7c23 */ /* 0x100fe20008010889 */
[--C-:B------:R-:W-:Y:S06]  /*9da0*/  FFMA.FTZ R128, R87, UR4, -R138.reuse ;  /* 0x0000000457807c23 */ /* 0x100fec000801088a */
[----:B------:R2:W-:Y:S01]  /*9db0*/  MUFU.EX2 R136, R43 ;  /* 0x0000002b00887308 */ /* 0x0005e20000000800 */
[----:B----4-:R-:W-:Y:S01]  /*9dc0*/  FMUL.FTZ R39, R3, R179 ;  /* 0x000000b303277220 */ /* 0x010fe20000410000 */
[----:B-1----:R-:W-:Y:S01]  /*9dd0*/  FMUL.FTZ R4, R133, R144 ;  /* 0x0000009085047220 */ /* 0x002fe20000410000 */
[----:B------:R-:W-:Y:S07]  /*9de0*/  F2FP.BF16.F32.PACK_AB R144, R215, R208 ;  /* 0x000000d0d790723e */ /* 0x000fee00000010ff */
[----:B------:R1:W-:Y:S01]  /*9df0*/  MUFU.EX2 R241, R44 ;  /* 0x0000002c00f17308 */ /* 0x0003e20000000800 */
[----:B---3--:R-:W-:Y:S01]  /*9e00*/  FMUL.FTZ R41, R2, R173 ;  /* 0x000000ad02297220 */ /* 0x008fe20000410000 */
[----:B------:R-:W-:Y:S01]  /*9e10*/  FMUL.FTZ R5, R133, R145 ;  /* 0x0000009185057220 */ /* 0x000fe20000410000 */
[----:B------:R-:W-:Y:S01]  /*9e20*/  F2FP.BF16.F32.PACK_AB R145, R213, R209 ;  /* 0x000000d1d591723e */ /* 0x000fe200000010ff */
[C---:B------:R-:W-:Y:S01]  /*9e30*/  FMUL.FTZ R10, R0.reuse, R142 ;  /* 0x0000008e000a7220 */ /* 0x040fe20000410000 */
[----:B------:R-:W-:Y:S05]  /*9e40*/  F2FP.BF16.F32.PACK_AB R142, R219, R211 ;  /* 0x000000d3db8e723e */ /* 0x000fea00000010ff */
[----:B------:R-:W-:Y:S01]  /*9e50*/  MUFU.EX2 R237, R45 ;  /* 0x0000002d00ed7308 */ /* 0x000fe20000000800 */
[C---:B--2---:R-:W-:Y:S01]  /*9e60*/  FMUL.FTZ R43, R0.reuse, R175 ;  /* 0x000000af002b7220 */ /* 0x044fe20000410000 */
[-C--:B------:R-:W-:Y:S05]  /*9e70*/  HMMA.16816.F32.BF16 R4, R144, R20.reuse, R4 ;  /* 0x000000149004723c */ /* 0x080fea0000041804 */
[----:B------:R-:W-:Y:S01]  /*9e80*/  FMUL.FTZ R14, R0, R150 ;  /* 0x00000096000e7220 */ /* 0x000fe20000410000 */
[C---:B------:R-:W-:Y:S02]  /*9e90*/  HMMA.16816.F32.BF16 R8, R140.reuse, R20, R8 ;  /* 0x000000148c08723c */ /* 0x040fe40000041808 */
[----:B------:R-:W2:Y:S01]  /*9ea0*/  MUFU.EX2 R20, R31 ;  /* 0x0000001f00147308 */ /* 0x000ea20000000800 */
[----:B------:R-:W3:Y:S02]  /*9eb0*/  LDSM.16.MT88.4 R148, [R226+0x8000] ;  /* 0x00800000e294783b */ /* 0x000ee40000004200 */
[----:B-1----:R-:W-:Y:S01]  /*9ec0*/  FMUL.FTZ R44, R2, R184 ;  /* 0x000000b8022c7220 */ /* 0x002fe20000410000 */
[-C--:B------:R-:W-:Y:S06]  /*9ed0*/  HMMA.16816.F32.BF16 R12, R140, R22.reuse, R12 ;  /* 0x000000168c0c723c */ /* 0x080fec000004180c */
[----:B------:R1:W-:Y:S01]  /*9ee0*/  MUFU.EX2 R240, R46 ;  /* 0x0000002e00f07308 */ /* 0x0003e20000000800 */
[----:B------:R-:W-:Y:S01]  /*9ef0*/  FMUL.FTZ R21, R133, R161 ;  /* 0x000000a185157220 */ /* 0x000fe20000410000 */
[C---:B------:R-:W-:Y:S08]  /*9f00*/  HMMA.16816.F32.BF16 R16, R144.reuse, R22, R16 ;  /* 0x000000169010723c */ /* 0x040ff00000041810 */
[----:B------:R4:W-:Y:S01]  /*9f10*/  MUFU.EX2 R236, R47 ;  /* 0x0000002f00ec7308 */ /* 0x0009e20000000800 */
[----:B--2---:R2:W-:Y:S02]  /*9f20*/  STL [R1+0x38], R20 ;  /* 0x0000381401007387 */ /* 0x0045e40000100800 */
[C---:B------:R-:W-:Y:S01]  /*9f30*/  FMUL.FTZ R22, R3.reuse, R162 ;  /* 0x000000a203167220 */ /* 0x040fe20000410000 */
[----:B------:R-:W-:Y:S01]  /*9f40*/  FMUL.FTZ R23, R3, R163 ;  /* 0x000000a303177220 */ /* 0x000fe20000410000 */
[----:B------:R-:W-:Y:S01]  /*9f50*/  FMUL.FTZ R31, R0, R171 ;  /* 0x000000ab001f7220 */ /* 0x000fe20000410000 */
[----:B------:R-:W-:Y:S04]  /*9f60*/  FMUL.FTZ R45, R2, R185 ;  /* 0x000000b9022d7220 */ /* 0x000fe80000410000 */
[----:B------:R3:W-:Y:S01]  /*9f70*/  MUFU.EX2 R243, R48 ;  /* 0x0000003000f37308 */ /* 0x0007e20000000800 */
[C---:B-1----:R-:W-:Y:S01]  /*9f80*/  FMUL.FTZ R46, R0.reuse, R186 ;  /* 0x000000ba002e7220 */ /* 0x042fe20000410000 */
[--C-:B------:R-:W-:Y:S01]  /*9f90*/  FFMA.FTZ R171, R117, UR4, -R137.reuse ;  /* 0x0000000475ab7c23 */ /* 0x100fe20008010889 */
[--C-:B------:R-:W-:Y:S01]  /*9fa0*/  FFMA.FTZ R117, R71, UR4, -R138.reuse ;  /* 0x0000000447757c23 */ /* 0x100fe2000801088a */
[----:B------:R-:W-:Y:S01]  /*9fb0*/  FMUL.FTZ R71, R0, R199 ;  /* 0x000000c700477220 */ /* 0x000fe20000410000 */
[--C-:B------:R-:W-:Y:S01]  /*9fc0*/  FFMA.FTZ R161, R85, UR4, -R137.reuse ;  /* 0x0000000455a17c23 */ /* 0x100fe20008010889 */
[--C-:B------:R-:W-:Y:S01]  /*9fd0*/  FFMA.FTZ R162, R96, UR4, -R137.reuse ;  /* 0x0000000460a27c23 */ /* 0x100fe20008010889 */
[--C-:B------:R-:W-:Y:S03]  /*9fe0*/  FFMA.FTZ R163, R97, UR4, -R137.reuse ;  /* 0x0000000461a37c23 */ /* 0x100fe60008010889 */
[----:B------:R1:W-:Y:S01]  /*9ff0*/  MUFU.EX2 R239, R49 ;  /* 0x0000003100ef7308 */ /* 0x0003e20000000800 */
[C---:B----4-:R-:W-:Y:S09]  /*a000*/  FMUL.FTZ R47, R0.reuse, R187 ;  /* 0x000000bb002f7220 */ /* 0x050ff20000410000 */
[----:B------:R4:W-:Y:S01]  /*a010*/  MUFU.EX2 R242, R50 ;  /* 0x0000003200f27308 */ /* 0x0009e20000000800 */
[C---:B---3--:R-:W-:Y:S09]  /*a020*/  FMUL.FTZ R48, R133.reuse, R180 ;  /* 0x000000b485307220 */ /* 0x048ff20000410000 */
[----:B--2---:R-:W2:Y:S01]  /*a030*/  MUFU.EX2 R20, R36 ;  /* 0x0000002400147308 */ /* 0x004ea20000000800 */
[----:B-1----:R-:W-:Y:S09]  /*a040*/  FMUL.FTZ R49, R133, R181 ;  /* 0x000000b585317220 */ /* 0x002ff20000410000 */
[----:B------:R1:W-:Y:S01]  /*a050*/  MUFU.EX2 R36, R42 ;  /* 0x0000002a00247308 */ /* 0x0003e20000000800 */
[C---:B----4-:R-:W-:Y:S09]  /*a060*/  FMUL.FTZ R50, R3.reuse, R182 ;  /* 0x000000b603327220 */ /* 0x050ff20000410000 */
[----:B------:R3:W-:Y:S01]  /*a070*/  MUFU.EX2 R238, R51 ;  /* 0x0000003300ee7308 */ /* 0x0007e20000000800 */
[----:B--2---:R2:W-:Y:S09]  /*a080*/  STL [R1+0x30], R20 ;  /* 0x0000301401007387 */ /* 0x0045f20000100800 */
[----:B------:R4:W-:Y:S01]  /*a090*/  MUFU.EX2 R235, R52 ;  /* 0x0000003400eb7308 */ /* 0x0009e20000000800 */
[----:B-1----:R-:W-:Y:S09]  /*a0a0*/  FMUL.FTZ R42, R0, R174 ;  /* 0x000000ae002a7220 */ /* 0x002ff20000410000 */
[----:B------:R1:W-:Y:S01]  /*a0b0*/  MUFU.EX2 R231, R53 ;  /* 0x0000003500e77308 */ /* 0x0003e20000000800 */
[----:B---3--:R-:W-:Y:S09]  /*a0c0*/  FMUL.FTZ R51, R3, R183 ;  /* 0x000000b703337220 */ /* 0x008ff20000410000 */
[----:B------:R3:W-:Y:S01]  /*a0d0*/  MUFU.EX2 R234, R54 ;  /* 0x0000003600ea7308 */ /* 0x0007e20000000800 */
[C---:B----4-:R-:W-:Y:S09]  /*a0e0*/  FMUL.FTZ R52, R133.reuse, R192 ;  /* 0x000000c085347220 */ /* 0x050ff20000410000 */
[----:B--2---:R-:W2:Y:S01]  /*a0f0*/  MUFU.EX2 R20, R38 ;  /* 0x0000002600147308 */ /* 0x004ea20000000800 */
[----:B-1----:R-:W-:Y:S09]  /*a100*/  FMUL.FTZ R53, R133, R193 ;  /* 0x000000c185357220 */ /* 0x002ff20000410000 */
[----:B------:R1:W-:Y:S01]  /*a110*/  MUFU.EX2 R230, R55 ;  /* 0x0000003700e67308 */ /* 0x0003e20000000800 */
[C---:B---3--:R-:W-:Y:S09]  /*a120*/  FMUL.FTZ R54, R3.reuse, R194 ;  /* 0x000000c203367220 */ /* 0x048ff20000410000 */
[----:B------:R3:W-:Y:S01]  /*a130*/  MUFU.EX2 R227, R64 ;  /* 0x0000004000e37308 */ /* 0x0007e20000000800 */
[----:B--2---:R2:W-:Y:S01]  /*a140*/  STL [R1+0x2c], R20 ;  /* 0x00002c1401007387 */ /* 0x0045e20000100800 */
[C---:B------:R-:W-:Y:S03]  /*a150*/  FMUL.FTZ R38, R3.reuse, R178 ;  /* 0x000000b203267220 */ /* 0x040fe60000410000 */
[----:B------:R4:W-:Y:S05]  /*a160*/  STL [R1+0x28], R28 ;  /* 0x0000281c01007387 */ /* 0x0009ea0000100800 */
[----:B------:R2:W4:Y:S01]  /*a170*/  MUFU.EX2 R175, R65 ;  /* 0x0000004100af7308 */ /* 0x0005220000000800 */
[----:B------:R4:W-:Y:S01]  /*a180*/  STL [R1+0x40], R36 ;  /* 0x0000402401007387 */ /* 0x0009e20000100800 */
[----:B-1----:R-:W-:Y:S03]  /*a190*/  FMUL.FTZ R55, R3, R195 ;  /* 0x000000c303377220 */ /* 0x002fe60000410000 */
[----:B------:R-:W4:Y:S05]  /*a1a0*/  LDL.LU R180, [R1+0x40] ;  /* 0x0000400001b47983 */ /* 0x000f2a0000300800 */
[----:B------:R1:W-:Y:S01]  /*a1b0*/  MUFU.EX2 R173, R68 ;  /* 0x0000004400ad7308 */ /* 0x0003e20000000800 */
[----:B------:R-:W4:Y:S01]  /*a1c0*/  LDL.LU R181, [R1+0x28] ;  /* 0x0000280001b57983 */ /* 0x000f220000300800 */
[C---:B---3--:R-:W-:Y:S03]  /*a1d0*/  FMUL.FTZ R64, R2.reuse, R188 ;  /* 0x000000bc02407220 */ /* 0x048fe60000410000 */
[----:B------:R-:W3:Y:S05]  /*a1e0*/  LDL.LU R182, [R1+0x2c] ;  /* 0x00002c0001b67983 */ /* 0x000eea0000300800 */
[----:B------:R1:W-:Y:S01]  /*a1f0*/  MUFU.EX2 R233, R56 ;  /* 0x0000003800e97308 */ /* 0x0003e20000000800 */
[----:B--2---:R-:W-:Y:S01]  /*a200*/  FMUL.FTZ R65, R2, R189 ;  /* 0x000000bd02417220 */ /* 0x004fe20000410000 */
[----:B------:R-:W-:Y:S01]  /*a210*/  FMUL.FTZ R20, R133, R160 ;  /* 0x000000a085147220 */ /* 0x000fe20000410000 */
[----:B------:R-:W2:Y:S01]  /*a220*/  LDL.LU R183, [R1+0x30] ;  /* 0x0000300001b77983 */ /* 0x000ea20000300800 */
[--C-:B------:R-:W-:Y:S01]  /*a230*/  FFMA.FTZ R160, R84, UR4, -R137.reuse ;  /* 0x0000000454a07c23 */ /* 0x100fe20008010889 */
[----:B----4-:R-:W-:Y:S01]  /*a240*/  MOV R209, R175 ;  /* 0x000000af00d17202 */ /* 0x010fe20000000f00 */
[----:B------:R-:W-:Y:S01]  /*a250*/  FMUL.FTZ R28, R2, R168 ;  /* 0x000000a8021c7220 */ /* 0x000fe20000410000 */
[--C-:B------:R-:W-:Y:S03]  /*a260*/  FFMA.FTZ R168, R112, UR4, -R137.reuse ;  /* 0x0000000470a87c23 */ /* 0x100fe60008010889 */
[----:B------:R4:W-:Y:S01]  /*a270*/  MUFU.EX2 R229, R57 ;  /* 0x0000003900e57308 */ /* 0x0009e20000000800 */
[-C--:B------:R-:W-:Y:S03]  /*a280*/  HMMA.16816.F32.BF16 R20, R144, R148.reuse, R20 ;  /* 0x000000949014723c */ /* 0x080fe60000041814 */
[----:B-1----:R-:W-:Y:S01]  /*a290*/  FMUL.FTZ R68, R2, R196 ;  /* 0x000000c402447220 */ /* 0x002fe20000410000 */
[----:B------:R-:W-:Y:S01]  /*a2a0*/  FFMA.FTZ R137, R129, UR4, -R137 ;  /* 0x0000000481897c23 */ /* 0x000fe20008010889 */
[--C-:B------:R-:W-:Y:S01]  /*a2b0*/  FFMA.FTZ R129, R86, UR4, -R138.reuse ;  /* 0x0000000456817c23 */ /* 0x100fe2000801088a */
[C---:B------:R-:W-:Y:S01]  /*a2c0*/  HMMA.16816.F32.BF16 R24, R140.reuse, R148, R24 ;  /* 0x000000948c18723c */ /* 0x040fe20000041818 */
[----:B------:R-:W-:Y:S02]  /*a2d0*/  LDSM.16.MT88.4 R84, [R139+0x8800] ;  /* 0x008800008b54783b */ /* 0x000fe40000004200 */
[----:B------:R1:W-:Y:S02]  /*a2e0*/  MUFU.EX2 R232, R58 ;  /* 0x0000003a00e87308 */ /* 0x0003e40000000800 */
[C---:B------:R-:W-:Y:S01]  /*a2f0*/  FMUL.FTZ R56, R133.reuse, R200 ;  /* 0x000000c885387220 */ /* 0x040fe20000410000 */
[-C--:B------:R-:W-:Y:S07]  /*a300*/  HMMA.16816.F32.BF16 R28, R140, R150.reuse, R28 ;  /* 0x000000968c1c723c */ /* 0x080fee000004181c */
[----:B------:R-:W-:Y:S01]  /*a310*/  MUFU.EX2 R228, R80 ;  /* 0x0000005000e47308 */ /* 0x000fe20000000800 */
[C---:B----4-:R-:W-:Y:S01]  /*a320*/  FMUL.FTZ R57, R133.reuse, R201 ;  /* 0x000000c985397220 */ /* 0x050fe20000410000 */
[C---:B------:R-:W-:Y:S01]  /*a330*/  HMMA.16816.F32.BF16 R32, R144.reuse, R150, R32 ;  /* 0x000000969020723c */ /* 0x040fe20000041820 */
[----:B------:R-:W4:Y:S03]  /*a340*/  LDSM.16.MT88.4 R148, [R224+0x8000] ;  /* 0x00800000e094783b */ /* 0x000f260000004200 */
[----:B------:R-:W-:Y:S04]  /*a350*/  FMUL.FTZ R36, R133, R176 ;  /* 0x000000b085247220 */ /* 0x000fe80000410000 */
[----:B------:R-:W1:Y:S03]  /*a360*/  MUFU.EX2 R174, R60 ;  /* 0x0000003c00ae7308 */ /* 0x000e660000000800 */
[----:B-1----:R-:W-:Y:S01]  /*a370*/  FMUL.FTZ R58, R3, R202 ;  /* 0x000000ca033a7220 */ /* 0x002fe20000410000 */
[----:B------:R-:W-:Y:S01]  /*a380*/  FFMA.FTZ R112, R83, UR4, -R138 ;  /* 0x0000000453707c23 */ /* 0x000fe2000801088a */
[----:B------:R-:W-:Y:S05]  /*a390*/  FFMA.FTZ R133, R133, R244, R208 ;  /* 0x000000f485857223 */ /* 0x000fea00000100d0 */
[----:B------:R-:W-:Y:S01]  /*a3a0*/  MUFU.EX2 R184, R61 ;  /* 0x0000003d00b87308 */ /* 0x000fe20000000800 */
[----:B------:R-:W-:Y:S09]  /*a3b0*/  FADD.FTZ R3, R215, R133 ;  /* 0x00000085d7037221 */ /* 0x000ff20000010000 */
[----:B------:R-:W-:Y:S01]  /*a3c0*/  MUFU.EX2 R249, R62 ;  /* 0x0000003e00f97308 */ /* 0x000fe20000000800 */
[----:B------:R-:W-:Y:S09]  /*a3d0*/  MOV R246, R174 ;  /* 0x000000ae00f67202 */ /* 0x000ff20000000f00 */
[----:B------:R1:W-:Y:S10]  /*a3e0*/  MUFU.EX2 R185, R63 ;  /* 0x0000003f00b97308 */ /* 0x0003f40000000800 */
[----:B------:R-:W-:Y:S01]  /*a3f0*/  MUFU.EX2 R193, R73 ;  /* 0x0000004900c17308 */ /* 0x000fe20000000800 */
[-C--:B----4-:R-:W-:Y:S09]  /*a400*/  HMMA.16816.F32.BF16 R36, R144, R148.reuse, R36 ;  /* 0x000000949024723c */ /* 0x090ff20000041824 */
[----:B------:R-:W-:Y:S01]  /*a410*/  MUFU.EX2 R191, R75 ;  /* 0x0000004b00bf7308 */ /* 0x000fe20000000800 */
[C---:B------:R-:W-:Y:S01]  /*a420*/  HMMA.16816.F32.BF16 R40, R140.reuse, R148, R40 ;  /* 0x000000948c28723c */ /* 0x040fe20000041828 */
[----:B-1----:R-:W-:Y:S05]  /*a430*/  LDSM.16.MT88.4 R60, [R225+0x8800] ;  /* 0x00880000e13c783b */ /* 0x002fea0000004200 */
[-C--:B------:R-:W-:Y:S03]  /*a440*/  HMMA.16816.F32.BF16 R44, R140, R150.reuse, R44 ;  /* 0x000000968c2c723c */ /* 0x080fe6000004182c */
[----:B------:R-:W-:Y:S02]  /*a450*/  MUFU.EX2 R175, R88 ;  /* 0x0000005800af7308 */ /* 0x000fe40000000800 */
[--C-:B------:R-:W-:Y:S01]  /*a460*/  FFMA.FTZ R148, R98, UR4, -R138.reuse ;  /* 0x0000000462947c23 */ /* 0x100fe2000801088a */
[C---:B------:R-:W-:Y:S07]  /*a470*/  HMMA.16816.F32.BF16 R48, R144.reuse, R150, R48 ;  /* 0x000000969030723c */ /* 0x040fee0000041830 */
[----:B------:R-:W-:Y:S01]  /*a480*/  MUFU.EX2 R174, R89 ;  /* 0x0000005900ae7308 */ /* 0x000fe20000000800 */
[--C-:B------:R-:W-:Y:S01]  /*a490*/  FFMA.FTZ R149, R99, UR4, -R138.reuse ;  /* 0x0000000463957c23 */ /* 0x100fe2000801088a */
[-C--:B------:R-:W-:Y:S08]  /*a4a0*/  HMMA.16816.F32.BF16 R52, R144, R152.reuse, R52 ;  /* 0x000000989034723c */ /* 0x080ff00000041834 */
[----:B------:R1:W-:Y:S01]  /*a4b0*/  MUFU.EX2 R176, R69 ;  /* 0x0000004500b07308 */ /* 0x0003e20000000800 */
[C---:B------:R-:W-:Y:S01]  /*a4c0*/  HMMA.16816.F32.BF16 R64, R140.reuse, R152, R64 ;  /* 0x000000988c40723c */ /* 0x040fe20000041840 */
[----:B------:R-:W4:Y:S04]  /*a4d0*/  LDL.LU R152, [R1+0x3c] ;  /* 0x00003c0001987983 */ /* 0x000f280000300800 */
[----:B------:R-:W3:Y:S01]  /*a4e0*/  LDL.LU R153, [R1+0x38] ;  /* 0x0000380001997983 */ /* 0x000ee20000300800 */
[--C-:B------:R-:W-:Y:S01]  /*a4f0*/  FFMA.FTZ R151, R102, UR4, -R138.reuse ;  /* 0x0000000466977c23 */ /* 0x100fe2000801088a */
[--C-:B------:R-:W-:Y:S02]  /*a500*/  FFMA.FTZ R150, R103, UR4, -R138.reuse ;  /* 0x0000000467967c23 */ /* 0x100fe4000801088a */
[----:B------:R-:W-:Y:S01]  /*a510*/  MUFU.EX2 R186, R156 ;  /* 0x0000009c00ba7308 */ /* 0x000fe20000000800 */
[----:B------:R-:W2:Y:S01]  /*a520*/  LDL.LU R196, [R1+0x44] ;  /* 0x0000440001c47983 */ /* 0x000ea20000300800 */
[----:B------:R-:W-:Y:S03]  /*a530*/  FFMA.FTZ R138, R131, UR4, -R138 ;  /* 0x00000004838a7c23 */ /* 0x000fe6000801088a */
[----:B------:R-:W2:Y:S01]  /*a540*/  LDSM.16.MT88.4 R100, [R226+0x8800] ;  /* 0x00880000e264783b */ /* 0x000ea20000004200 */
[----:B-1----:R-:W-:Y:S04]  /*a550*/  FMUL.FTZ R69, R2, R197 ;  /* 0x000000c502457220 */ /* 0x002fe80000410000 */
[----:B------:R-:W-:Y:S03]  /*a560*/  MUFU.EX2 R156, R74 ;  /* 0x0000004a009c7308 */ /* 0x000fe60000000800 */
[----:B------:R-:W2:Y:S01]  /*a570*/  LDL.LU R197, [R1+0x48] ;  /* 0x0000480001c57983 */ /* 0x000ea20000300800 */
[-C--:B------:R-:W-:Y:S03]  /*a580*/  HMMA.16816.F32.BF16 R68, R140, R154.reuse, R68 ;  /* 0x0000009a8c44723c */ /* 0x080fe60000041844 */
[----:B------:R-:W3:Y:S03]  /*a590*/  LDL.LU R198, [R1+0x34] ;  /* 0x0000340001c67983 */ /* 0x000ee60000300800 */
[----:B------:R-:W-:Y:S01]  /*a5a0*/  MUFU.EX2 R131, R91 ;  /* 0x0000005b00837308 */ /* 0x000fe20000000800 */
[----:B------:R-:W-:Y:S01]  /*a5b0*/  HMMA.16816.F32.BF16 R56, R144, R154, R56 ;  /* 0x0000009a9038723c */ /* 0x000fe20000041838 */
[----:B------:R-:W4:Y:S04]  /*a5c0*/  LDL.LU R199, [R1+0xc] ;  /* 0x00000c0001c77983 */ /* 0x000f280000300800 */
[----:B------:R-:W2:Y:S04]  /*a5d0*/  LDL.LU R140, [R1+0x14] ;  /* 0x00001400018c7983 */ /* 0x000ea80000300800 */
[----:B------:R-:W-:Y:S01]  /*a5e0*/  MUFU.EX2 R252, R157 ;  /* 0x0000009d00fc7308 */ /* 0x000fe20000000800 */
[----:B------:R-:W2:Y:S04]  /*a5f0*/  LDL.LU R141, [R1+0x10] ;  /* 0x00001000018d7983 */ /* 0x000ea80000300800 */
[----:B------:R-:W2:Y:S05]  /*a600*/  LDL.LU R142, [R1+0x24] ;  /* 0x00002400018e7983 */ /* 0x000eaa0000300800 */
[----:B------:R1:W-:Y:S01]  /*a610*/  MUFU.EX2 R157, R72 ;  /* 0x00000048009d7308 */ /* 0x0003e20000000800 */
[----:B------:R-:W2:Y:S04]  /*a620*/  LDL.LU R143, [R1+0x1c] ;  /* 0x00001c00018f7983 */ /* 0x000ea80000300800 */
[----:B------:R-:W2:Y:S05]  /*a630*/  LDL.LU R200, [R1+0x18] ;  /* 0x0000180001c87983 */ /* 0x000eaa0000300800 */
[----:B------:R-:W-:Y:S01]  /*a640*/  MUFU.EX2 R194, R76 ;  /* 0x0000004c00c27308 */ /* 0x000fe20000000800 */
[----:B------:R-:W2:Y:S04]  /*a650*/  LDL.LU R201, [R1+0x20] ;  /* 0x0000200001c97983 */ /* 0x000ea80000300800 */
[----:B------:R-:W2:Y:S05]  /*a660*/  LDL.LU R202, [R1+0x4] ;  /* 0x0000040001ca7983 */ /* 0x000eaa0000300800 */
[----:B------:R-:W-:Y:S01]  /*a670*/  MUFU.EX2 R192, R77 ;  /* 0x0000004d00c07308 */ /* 0x000fe20000000800 */
[----:B-1----:R-:W-:Y:S09]  /*a680*/  LDSM.16.MT88.4 R72, [R139+0x9000] ;  /* 0x009000008b48783b */ /* 0x002ff20000004200 */
[----:B------:R1:W-:Y:S10]  /*a690*/  MUFU.EX2 R179, R78 ;  /* 0x0000004e00b37308 */ /* 0x0003f40000000800 */
[----:B------:R1:W-:Y:S10]  /*a6a0*/  MUFU.EX2 R178, R79 ;  /* 0x0000004f00b27308 */ /* 0x0003f40000000800 */
[----:B------:R-:W1:Y:S02]  /*a6b0*/  MUFU.EX2 R187, R112 ;  /* 0x0000007000bb7308 */ /* 0x000e640000000800 */
[----:B-1----:R-:W-:Y:S08]  /*a6c0*/  F2FP.BF16.F32.PACK_AB R78, R237, R241 ;  /* 0x000000f1ed4e723e */ /* 0x002ff000000010ff */
[----:B------:R-:W1:Y:S01]  /*a6d0*/  MUFU.EX2 R158, R158 ;  /* 0x0000009e009e7308 */ /* 0x000e620000000800 */
[----:B------:R-:W-:Y:S09]  /*a6e0*/  F2FP.BF16.F32.PACK_AB R79, R236, R240 ;  /* 0x000000f0ec4f723e */ /* 0x000ff200000010ff */
[----:B------:R1:W-:Y:S01]  /*a6f0*/  MUFU.EX2 R177, R160 ;  /* 0x000000a000b17308 */ /* 0x0003e20000000800 */
[----:B------:R-:W-:Y:S09]  /*a700*/  MOV R208, R187 ;  /* 0x000000bb00d07202 */ /* 0x000ff20000000f00 */
[----:B------:R1:W-:Y:S02]  /*a710*/  MUFU.EX2 R187, R161 ;  /* 0x000000a100bb7308 */ /* 0x0003e40000000800 */
[----:B-1----:R-:W-:Y:S02]  /*a720*/  MOV R244, R158 ;  /* 0x0000009e00f47202 */ /* 0x002fe40000000f00 */
[----:B------:R-:W-:Y:S06]  /*a730*/  MOV R158, R185 ;  /* 0x000000b9009e7202 */ /* 0x000fec0000000f00 */
[----:B------:R1:W-:Y:S01]  /*a740*/  MUFU.EX2 R251, R159 ;  /* 0x0000009f00fb7308 */ /* 0x0003e20000000800 */
[----:B------:R-:W-:Y:S09]  /*a750*/  MOV R160, R184 ;  /* 0x000000b800a07202 */ /* 0x000ff20000000f00 */
[----:B------:R-:W-:Y:S01]  /*a760*/  MUFU.EX2 R127, R94 ;  /* 0x0000005e007f7308 */ /* 0x000fe20000000800 */
[----:B------:R-:W-:Y:S09]  /*a770*/  MOV R161, R176 ;  /* 0x000000b000a17202 */ /* 0x000ff20000000f00 */
[----:B------:R-:W-:Y:S01]  /*a780*/  MUFU.EX2 R125, R95 ;  /* 0x0000005f007d7308 */ /* 0x000fe20000000800 */
[----:B-1----:R-:W-:Y:S09]  /*a790*/  MOV R159, R186 ;  /* 0x000000ba009f7202 */ /* 0x002ff20000000f00 */
[----:B------:R-:W-:Y:S10]  /*a7a0*/  MUFU.EX2 R190, R116 ;  /* 0x0000007400be7308 */ /* 0x000ff40000000800 */
[----:B------:R-:W-:Y:S10]  /*a7b0*/  MUFU.EX2 R116, R167 ;  /* 0x000000a700747308 */ /* 0x000ff40000000800 */
[----:B------:R-:W-:Y:S10]  /*a7c0*/  MUFU.EX2 R195, R117 ;  /* 0x0000007500c37308 */ /* 0x000ff40000000800 */
[----:B------:R-:W-:Y:S10]  /*a7d0*/  MUFU.EX2 R117, R166 ;  /* 0x000000a600757308 */ /* 0x000ff40000000800 */
[----:B------:R-:W-:Y:S10]  /*a7e0*/  MUFU.EX2 R250, R113 ;  /* 0x0000007100fa7308 */ /* 0x000ff40000000800 */
[----:B------:R-:W-:Y:S10]  /*a7f0*/  MUFU.EX2 R176, R129 ;  /* 0x0000008100b07308 */ /* 0x000ff40000000800 */
[----:B------:R-:W-:Y:S01]  /*a800*/  MUFU.EX2 R186, R128 ;  /* 0x0000008000ba7308 */ /* 0x000fe20000000800 */
[----:B------:R-:W-:Y:S02]  /*a810*/  F2FP.BF16.F32.PACK_AB R77, R136, R180 ;  /* 0x000000b4884d723e */ /* 0x000fe400000010ff */
[----:B------:R-:W-:Y:S07]  /*a820*/  F2FP.BF16.F32.PACK_AB R76, R135, R181 ;  /* 0x000000b5874c723e */ /* 0x000fee00000010ff */
[----:B------:R-:W-:Y:S10]  /*a830*/  MUFU.EX2 R185, R162 ;  /* 0x000000a200b97308 */ /* 0x000ff40000000800 */
        /* <DEDUP_REMOVED lines=15> */
[----:B------:R-:W-:Y:S01]  /*a930*/  MUFU.EX2 R106, R106 ;  /* 0x0000006a006a7308 */ /* 0x000fe20000000800 */
[----:B---3--:R-:W-:Y:S02]  /*a940*/  F2FP.BF16.F32.PACK_AB R99, R153, R198 ;  /* 0x000000c69963723e */ /* 0x008fe400000010ff */
[----:B----4-:R-:W-:Y:S07]  /*a950*/  F2FP.BF16.F32.PACK_AB R98, R152, R199 ;  /* 0x000000c79862723e */ /* 0x010fee00000010ff */
[----:B------:R-:W-:Y:S01]  /*a960*/  MUFU.EX2 R107, R107 ;  /* 0x0000006b006b7308 */ /* 0x000fe20000000800 */
[----:B--2---:R-:W-:Y:S09]  /*a970*/  F2FP.BF16.F32.PACK_AB R96, R140, R217 ;  /* 0x000000d98c60723e */ /* 0x004ff200000010ff */
[----:B------:R-:W-:Y:S01]  /*a980*/  MUFU.EX2 R108, R108 ;  /* 0x0000006c006c7308 */ /* 0x000fe20000000800 */
[----:B------:R-:W-:Y:S02]  /*a990*/  F2FP.BF16.F32.PACK_AB R82, R197, R142 ;  /* 0x0000008ec552723e */ /* 0x000fe400000010ff */
[----:B------:R-:W-:Y:S07]  /*a9a0*/  F2FP.BF16.F32.PACK_AB R83, R196, R143 ;  /* 0x0000008fc453723e */ /* 0x000fee00000010ff */
[----:B------:R-:W-:Y:S01]  /*a9b0*/  MUFU.EX2 R109, R109 ;  /* 0x0000006d006d7308 */ /* 0x000fe20000000800 */
[----:B------:R-:W-:Y:S02]  /*a9c0*/  F2FP.BF16.F32.PACK_AB R81, R200, R222 ;  /* 0x000000dec851723e */ /* 0x000fe400000010ff */
[----:B------:R-:W-:Y:S07]  /*a9d0*/  F2FP.BF16.F32.PACK_AB R80, R201, R220 ;  /* 0x000000dcc950723e */ /* 0x000fee00000010ff */
[----:B------:R-:W-:Y:S01]  /*a9e0*/  MUFU.EX2 R110, R110 ;  /* 0x0000006e006e7308 */ /* 0x000fe20000000800 */
[----:B------:R-:W-:Y:S01]  /*a9f0*/  F2FP.BF16.F32.PACK_AB R97, R141, R202 ;  /* 0x000000ca8d61723e */ /* 0x000fe200000010ff */
[-C--:B------:R-:W-:Y:S08]  /*aa00*/  HMMA.16816.F32.BF16 R4, R80, R84.reuse, R4 ;  /* 0x000000545004723c */ /* 0x080ff00000041804 */
[----:B------:R-:W-:Y:S01]  /*aa10*/  MUFU.EX2 R111, R111 ;  /* 0x0000006f006f7308 */ /* 0x000fe20000000800 */
[C---:B------:R-:W-:Y:S09]  /*aa20*/  HMMA.16816.F32.BF16 R8, R96.reuse, R84, R8 ;  /* 0x000000546008723c */ /* 0x040ff20000041808 */
[----:B------:R-:W-:Y:S01]  /*aa30*/  MUFU.EX2 R122, R122 ;  /* 0x0000007a007a7308 */ /* 0x000fe20000000800 */
[-C--:B------:R-:W-:Y:S06]  /*aa40*/  HMMA.16816.F32.BF16 R12, R96, R86.reuse, R12 ;  /* 0x00000056600c723c */ /* 0x080fec000004180c */
[C---:B------:R-:W-:Y:S01]  /*aa50*/  HMMA.16816.F32.BF16 R16, R80.reuse, R86, R16 ;  /* 0x000000565010723c */ /* 0x040fe20000041810 */
[----:B------:R-:W1:Y:S02]  /*aa60*/  LDSM.16.MT88.4 R84, [R224+0x8800] ;  /* 0x00880000e054783b */ /* 0x000e640000004200 */
[----:B------:R-:W-:Y:S03]  /*aa70*/  MUFU.EX2 R123, R123 ;  /* 0x0000007b007b7308 */ /* 0x000fe60000000800 */
[-C--:B------:R-:W-:Y:S07]  /*aa80*/  HMMA.16816.F32.BF16 R20, R80, R100.reuse, R20 ;  /* 0x000000645014723c */ /* 0x080fee0000041814 */
[----:B------:R-:W-:Y:S01]  /*aa90*/  MUFU.EX2 R204, R204 ;  /* 0x000000cc00cc7308 */ /* 0x000fe20000000800 */
[C---:B------:R-:W-:Y:S06]  /*aaa0*/  HMMA.16816.F32.BF16 R24, R96.reuse, R100, R24 ;  /* 0x000000646018723c */ /* 0x040fec0000041818 */
[-C--:B------:R-:W-:Y:S03]  /*aab0*/  HMMA.16816.F32.BF16 R28, R96, R102.reuse, R28 ;  /* 0x00000066601c723c */ /* 0x080fe6000004181c */
[----:B------:R-:W-:Y:S02]  /*aac0*/  MUFU.EX2 R101, R170 ;  /* 0x000000aa00657308 */ /* 0x000fe40000000800 */
[----:B------:R-:W-:Y:S01]  /*aad0*/  FFMA.FTZ R100, R2, R245, R207 ;  /* 0x000000f502647223 */ /* 0x000fe200000100cf */
[C---:B------:R-:W-:Y:S07]  /*aae0*/  HMMA.16816.F32.BF16 R32, R80.reuse, R102, R32 ;  /* 0x000000665020723c */ /* 0x040fee0000041820 */
[----:B------:R-:W-:Y:S01]  /*aaf0*/  MUFU.EX2 R103, R164 ;  /* 0x000000a400677308 */ /* 0x000fe20000000800 */
[----:B------:R-:W-:Y:S03]  /*ab00*/  MOV R207, R173 ;  /* 0x000000ad00cf7202 */ /* 0x000fe60000000f00 */
[----:B------:R-:W-:Y:S01]  /*ab10*/  FADD.FTZ R2, R213, R92 ;  /* 0x0000005cd5027221 */ /* 0x000fe20000010000 */
[----:B------:R-:W-:Y:S01]  /*ab20*/  FADD.FTZ R92, R210, R93 ;  /* 0x0000005dd25c7221 */ /* 0x000fe20000010000 */
[----:B------:R-:W-:Y:S04]  /*ab30*/  FADD.FTZ R0, R212, R100 ;  /* 0x00000064d4007221 */ /* 0x000fe80000010000 */
[----:B------:R2:W-:Y:S01]  /*ab40*/  MUFU.EX2 R173, R90 ;  /* 0x0000005a00ad7308 */ /* 0x0005e20000000800 */
[----:B------:R-:W-:Y:S01]  /*ab50*/  FADD.FTZ R93, R214, R2 ;  /* 0x00000002d65d7221 */ /* 0x000fe20000010000 */
[-C--:B-1----:R-:W-:Y:S08]  /*ab60*/  HMMA.16816.F32.BF16 R36, R80, R84.reuse, R36 ;  /* 0x000000545024723c */ /* 0x082ff00000041824 */
[----:B------:R1:W-:Y:S01]  /*ab70*/  MUFU.EX2 R102, R165 ;  /* 0x000000a500667308 */ /* 0x0003e20000000800 */
[C---:B------:R-:W-:Y:S09]  /*ab80*/  HMMA.16816.F32.BF16 R40, R96.reuse, R84, R40 ;  /* 0x000000546028723c */ /* 0x040ff20000041828 */
[----:B------:R-:W-:Y:S01]  /*ab90*/  MUFU.EX2 R100, R171 ;  /* 0x000000ab00647308 */ /* 0x000fe20000000800 */
[----:B--2---:R-:W-:Y:S01]  /*aba0*/  LDSM.16.MT88.4 R88, [R224+0x9800] ;  /* 0x00980000e058783b */ /* 0x004fe20000004200 */
[-C--:B------:R-:W-:Y:S06]  /*abb0*/  HMMA.16816.F32.BF16 R44, R96, R86.reuse, R44 ;  /* 0x00000056602c723c */ /* 0x080fec000004182c */
[C---:B------:R-:W-:Y:S01]  /*abc0*/  HMMA.16816.F32.BF16 R48, R80.reuse, R86, R48 ;  /* 0x000000565030723c */ /* 0x040fe20000041830 */
[----:B------:R-:W2:Y:S01]  /*abd0*/  LDSM.16.MT88.4 R84, [R226+0x9000] ;  /* 0x00900000e254783b */ /* 0x000ea20000004200 */
[----:B------:R-:W-:Y:S04]  /*abe0*/  MUFU.EX2 R205, R205 ;  /* 0x000000cd00cd7308 */ /* 0x000fe80000000800 */
[-C--:B------:R-:W-:Y:S03]  /*abf0*/  HMMA.16816.F32.BF16 R52, R80, R60.reuse, R52 ;  /* 0x0000003c5034723c */ /* 0x080fe60000041834 */
[----:B-1----:R-:W-:Y:S03]  /*ac00*/  LDSM.16.MT88.4 R164, [R226+0xb800] ;  /* 0x00b80000e2a4783b */ /* 0x002fe60000004200 */
[C---:B------:R-:W-:Y:S06]  /*ac10*/  HMMA.16816.F32.BF16 R64, R96.reuse, R60, R64 ;  /* 0x0000003c6040723c */ /* 0x040fec0000041840 */
[-C--:B------:R-:W-:Y:S01]  /*ac20*/  HMMA.16816.F32.BF16 R68, R96, R62.reuse, R68 ;  /* 0x0000003e6044723c */ /* 0x080fe20000041844 */
[----:B------:R-:W1:Y:S04]  /*ac30*/  LDSM.16.MT88.4 R96, [R224+0x9000] ;  /* 0x00900000e060783b */ /* 0x000e680000004200 */
[----:B------:R-:W-:Y:S01]  /*ac40*/  F2FP.BF16.F32.PACK_AB R60, R132, R183 ;  /* 0x000000b7843c723e */ /* 0x000fe200000010ff */
[----:B------:R-:W-:Y:S03]  /*ac50*/  HMMA.16816.F32.BF16 R56, R80, R62, R56 ;  /* 0x0000003e5038723c */ /* 0x000fe60000041838 */
[----:B------:R-:W3:Y:S02]  /*ac60*/  LDSM.16.MT88.4 R80, [R225+0x9000] ;  /* 0x00900000e150783b */ /* 0x000ee40000004200 */
[----:B------:R-:W-:Y:S02]  /*ac70*/  F2FP.BF16.F32.PACK_AB R61, R134, R182 ;  /* 0x000000b6863d723e */ /* 0x000fe400000010ff */
[----:B------:R-:W-:Y:S04]  /*ac80*/  F2FP.BF16.F32.PACK_AB R62, R239, R243 ;  /* 0x000000f3ef3e723e */ /* 0x000fe800000010ff */
[----:B------:R-:W-:Y:S07]  /*ac90*/  F2FP.BF16.F32.PACK_AB R63, R238, R242 ;  /* 0x000000f2ee3f723e */ /* 0x000fee00000010ff */
[-C--:B------:R-:W-:Y:S06]  /*aca0*/  HMMA.16816.F32.BF16 R4, R60, R72.reuse, R4 ;  /* 0x000000483c04723c */ /* 0x080fec0000041804 */
[C---:B------:R-:W-:Y:S06]  /*acb0*/  HMMA.16816.F32.BF16 R8, R76.reuse, R72, R8 ;  /* 0x000000484c08723c */ /* 0x040fec0000041808 */
[-C--:B------:R-:W-:Y:S06]  /*acc0*/  HMMA.16816.F32.BF16 R12, R76, R74.reuse, R12 ;  /* 0x0000004a4c0c723c */ /* 0x080fec000004180c */
[C---:B------:R-:W-:Y:S01]  /*acd0*/  HMMA.16816.F32.BF16 R16, R60.reuse, R74, R16 ;  /* 0x0000004a3c10723c */ /* 0x040fe20000041810 */
[----:B------:R-:W4:Y:S05]  /*ace0*/  LDSM.16.MT88.4 R72, [R139+0x9800] ;  /* 0x009800008b48783b */ /* 0x000f2a0000004200 */
[-C--:B--2---:R-:W-:Y:S06]  /*acf0*/  HMMA.16816.F32.BF16 R20, R60, R84.reuse, R20 ;  /* 0x000000543c14723c */ /* 0x084fec0000041814 */
[C---:B------:R-:W-:Y:S06]  /*ad00*/  HMMA.16816.F32.BF16 R24, R76.reuse, R84, R24 ;  /* 0x000000544c18723c */ /* 0x040fec0000041818 */
[-C--:B------:R-:W-:Y:S06]  /*ad10*/  HMMA.16816.F32.BF16 R28, R76, R86.reuse, R28 ;  /* 0x000000564c1c723c */ /* 0x080fec000004181c */
[C---:B------:R-:W-:Y:S01]  /*ad20*/  HMMA.16816.F32.BF16 R32, R60.reuse, R86, R32 ;  /* 0x000000563c20723c */ /* 0x040fe20000041820 */
[----:B------:R-:W2:Y:S05]  /*ad30*/  LDSM.16.MT88.4 R84, [R226+0x9800] ;  /* 0x00980000e254783b */ /* 0x000eaa0000004200 */
[-C--:B-1----:R-:W-:Y:S06]  /*ad40*/  HMMA.16816.F32.BF16 R36, R60, R96.reuse, R36 ;  /* 0x000000603c24723c */ /* 0x082fec0000041824 */
[C---:B------:R-:W-:Y:S06]  /*ad50*/  HMMA.16816.F32.BF16 R40, R76.reuse, R96, R40 ;  /* 0x000000604c28723c */ /* 0x040fec0000041828 */
[-C--:B------:R-:W-:Y:S05]  /*ad60*/  HMMA.16816.F32.BF16 R44, R76, R98.reuse, R44 ;  /* 0x000000624c2c723c */ /* 0x080fea000004182c */
[----:B------:R-:W-:Y:S01]  /*ad70*/  FADD.FTZ R96, R216, R3 ;  /* 0x00000003d8607221 */ /* 0x000fe20000010000 */
[C---:B------:R-:W-:Y:S01]  /*ad80*/  HMMA.16816.F32.BF16 R48, R60.reuse, R98, R48 ;  /* 0x000000623c30723c */ /* 0x040fe20000041830 */
[----:B------:R-:W1:Y:S04]  /*ad90*/  MUFU.EX2 R99, R172 ;  /* 0x000000ac00637308 */ /* 0x000e680000000800 */
[----:B------:R-:W-:Y:S01]  /*ada0*/  FADD.FTZ R3, R211, R0 ;  /* 0x00000000d3037221 */ /* 0x000fe20000010000 */
[-C--:B---3--:R-:W-:Y:S05]  /*adb0*/  HMMA.16816.F32.BF16 R52, R60, R80.reuse, R52 ;  /* 0x000000503c34723c */ /* 0x088fea0000041834 */
[----:B------:R-:W-:Y:S01]  /*adc0*/  FADD.FTZ R0, R218, R92 ;  /* 0x0000005cda007221 */ /* 0x000fe20000010000 */
[C---:B------:R-:W-:Y:S05]  /*add0*/  HMMA.16816.F32.BF16 R64, R76.reuse, R80, R64 ;  /* 0x000000504c40723c */ /* 0x040fea0000041840 */
[----:B------:R-:W-:Y:S01]  /*ade0*/  FADD.FTZ R2, R248, R96 ;  /* 0x00000060f8027221 */ /* 0x000fe20000010000 */
[-C--:B------:R-:W-:Y:S05]  /*adf0*/  HMMA.16816.F32.BF16 R68, R76, R82.reuse, R68 ;  /* 0x000000524c44723c */ /* 0x080fea0000041844 */
[----:B------:R-:W-:Y:S01]  /*ae00*/  FADD.FTZ R97, R220, R2 ;  /* 0x00000002dc617221 */ /* 0x000fe20000010000 */
[----:B------:R-:W-:Y:S01]  /*ae10*/  HMMA.16816.F32.BF16 R56, R60, R82, R56 ;  /* 0x000000523c38723c */ /* 0x000fe20000041838 */
[----:B------:R-:W3:Y:S04]  /*ae20*/  LDSM.16.MT88.4 R80, [R225+0x9800] ;  /* 0x00980000e150783b */ /* 0x000ee80000004200 */
[----:B------:R-:W-:Y:S01]  /*ae30*/  F2FP.BF16.F32.PACK_AB R76, R229, R233 ;  /* 0x000000e9e54c723e */ /* 0x000fe200000010ff */
[----:B------:R-:W-:Y:S01]  /*ae40*/  FADD.FTZ R3, R219, R3 ;  /* 0x00000003db037221 */ /* 0x000fe20000010000 */
[----:B------:R-:W-:Y:S01]  /*ae50*/  F2FP.BF16.F32.PACK_AB R60, R231, R235 ;  /* 0x000000ebe73c723e */ /* 0x000fe200000010ff */
[----:B------:R-:W-:Y:S03]  /*ae60*/  FADD.FTZ R0, R221, R0 ;  /* 0x00000000dd007221 */ /* 0x000fe60000010000 */
[----:B------:R-:W-:Y:S01]  /*ae70*/  F2FP.BF16.F32.PACK_AB R61, R230, R234 ;  /* 0x000000eae63d723e */ /* 0x000fe200000010ff */
[----:B------:R-:W-:Y:S01]  /*ae80*/  FADD.FTZ R98, R217, R3 ;  /* 0x00000003d9627221 */ /* 0x000fe20000010000 */
[----:B------:R-:W-:Y:S01]  /*ae90*/  F2FP.BF16.F32.PACK_AB R62, R209, R227 ;  /* 0x000000e3d13e723e */ /* 0x000fe200000010ff */
[----:B------:R-:W-:Y:S01]  /*aea0*/  FADD.FTZ R2, R202, R0 ;  /* 0x00000000ca027221 */ /* 0x000fe20000010000 */
[----:B------:R-:W-:Y:S01]  /*aeb0*/  F2FP.BF16.F32.PACK_AB R63, R161, R207 ;  /* 0x000000cfa13f723e */ /* 0x000fe200000010ff */
[----:B------:R-:W-:Y:S01]  /*aec0*/  FADD.FTZ R0, R140, R98 ;  /* 0x000000628c007221 */ /* 0x000fe20000010000 */
[----:B------:R-:W-:Y:S01]  /*aed0*/  F2FP.BF16.F32.PACK_AB R77, R228, R232 ;  /* 0x000000e8e44d723e */ /* 0x000fe200000010ff */
[----:B------:R-:W-:Y:S01]  /*aee0*/  FADD.FTZ R2, R141, R2 ;  /* 0x000000028d027221 */ /* 0x000fe20000010000 */
[----:B------:R-:W-:Y:S01]  /*aef0*/  F2FP.BF16.F32.PACK_AB R78, R160, R246 ;  /* 0x000000f6a04e723e */ /* 0x000fe200000010ff */
[----:B------:R-:W2:Y:S01]  /*af00*/  MUFU.EX2 R98, R130 ;  /* 0x0000008200627308 */ /* 0x000ea20000000800 */
[----:B------:R-:W-:Y:S01]  /*af10*/  F2FP.BF16.F32.PACK_AB R79, R158, R249 ;  /* 0x000000f99e4f723e */ /* 0x000fe200000010ff */
[-C--:B----4-:R-:W-:Y:S03]  /*af20*/  HMMA.16816.F32.BF16 R4, R60, R72.reuse, R4 ;  /* 0x000000483c04723c */ /* 0x090fe60000041804 */
[----:B-1----:R-:W-:Y:S03]  /*af30*/  F2FP.BF16.F32.PACK_AB R202, R137, R99 ;  /* 0x0000006389ca723e */ /* 0x002fe600000010ff */
[C---:B------:R-:W-:Y:S06]  /*af40*/  HMMA.16816.F32.BF16 R8, R76.reuse, R72, R8 ;  /* 0x000000484c08723c */ /* 0x040fec0000041808 */
[-C--:B------:R-:W-:Y:S05]  /*af50*/  HMMA.16816.F32.BF16 R12, R76, R74.reuse, R12 ;  /* 0x0000004a4c0c723c */ /* 0x080fea000004180c */
[----:B--2---:R-:W-:Y:S01]  /*af60*/  F2FP.BF16.F32.PACK_AB R203, R138, R98 ;  /* 0x000000628acb723e */ /* 0x004fe200000010ff */
[C---:B------:R-:W-:Y:S01]  /*af70*/  HMMA.16816.F32.BF16 R16, R60.reuse, R74, R16 ;  /* 0x0000004a3c10723c */ /* 0x040fe20000041810 */
[----:B------:R-:W1:Y:S05]  /*af80*/  LDSM.16.MT88.4 R72, [R139+0xa000] ;  /* 0x00a000008b48783b */ /* 0x000e6a0000004200 */
[-C--:B------:R-:W-:Y:S06]  /*af90*/  HMMA.16816.F32.BF16 R20, R60, R84.reuse, R20 ;  /* 0x000000543c14723c */ /* 0x080fec0000041814 */
[C---:B------:R-:W-:Y:S06]  /*afa0*/  HMMA.16816.F32.BF16 R24, R76.reuse, R84, R24 ;  /* 0x000000544c18723c */ /* 0x040fec0000041818 */
[-C--:B------:R-:W-:Y:S06]  /*afb0*/  HMMA.16816.F32.BF16 R28, R76, R86.reuse, R28 ;  /* 0x000000564c1c723c */ /* 0x080fec000004181c */
[C---:B------:R-:W-:Y:S01]  /*afc0*/  HMMA.16816.F32.BF16 R32, R60.reuse, R86, R32 ;  /* 0x000000563c20723c */ /* 0x040fe20000041820 */
[----:B------:R-:W2:Y:S05]  /*afd0*/  LDSM.16.MT88.4 R84, [R226+0xa000] ;  /* 0x00a00000e254783b */ /* 0x000eaa0000004200 */
[-C--:B------:R-:W-:Y:S06]  /*afe0*/  HMMA.16816.F32.BF16 R36, R60, R88.reuse, R36 ;  /* 0x000000583c24723c */ /* 0x080fec0000041824 */
[C---:B------:R-:W-:Y:S06]  /*aff0*/  HMMA.16816.F32.BF16 R40, R76.reuse, R88, R40 ;  /* 0x000000584c28723c */ /* 0x040fec0000041828 */
[-C--:B------:R-:W-:Y:S06]  /*b000*/  HMMA.16816.F32.BF16 R44, R76, R90.reuse, R44 ;  /* 0x0000005a4c2c723c */ /* 0x080fec000004182c */
[C---:B------:R-:W-:Y:S01]  /*b010*/  HMMA.16816.F32.BF16 R48, R60.reuse, R90, R48 ;  /* 0x0000005a3c30723c */ /* 0x040fe20000041830 */
[----:B------:R-:W4:Y:S05]  /*b020*/  LDSM.16.MT88.4 R88, [R224+0xa000] ;  /* 0x00a00000e058783b */ /* 0x000f2a0000004200 */
[-C--:B---3--:R-:W-:Y:S06]  /*b030*/  HMMA.16816.F32.BF16 R52, R60, R80.reuse, R52 ;  /* 0x000000503c34723c */ /* 0x088fec0000041834 */
[C---:B------:R-:W-:Y:S06]  /*b040*/  HMMA.16816.F32.BF16 R64, R76.reuse, R80, R64 ;  /* 0x000000504c40723c */ /* 0x040fec0000041840 */
[-C--:B------:R-:W-:Y:S05]  /*b050*/  HMMA.16816.F32.BF16 R68, R76, R82.reuse, R68 ;  /* 0x000000524c44723c */ /* 0x080fea0000041844 */
[----:B------:R-:W-:Y:S01]  /*b060*/  FADD.FTZ R80, R223, R93 ;  /* 0x0000005ddf507221 */ /* 0x000fe20000010000 */
[----:B------:R-:W-:Y:S01]  /*b070*/  HMMA.16816.F32.BF16 R56, R60, R82, R56 ;  /* 0x000000523c38723c */ /* 0x000fe20000041838 */
[----:B------:R-:W3:Y:S04]  /*b080*/  LDSM.16.MT88.4 R92, [R225+0xa000] ;  /* 0x00a00000e15c783b */ /* 0x000ee80000004200 */
[----:B------:R-:W-:Y:S01]  /*b090*/  F2FP.BF16.F32.PACK_AB R76, R193, R157 ;  /* 0x0000009dc14c723e */ /* 0x000fe200000010ff */
[----:B------:R-:W-:Y:S01]  /*b0a0*/  FADD.FTZ R96, R222, R80 ;  /* 0x00000050de607221 */ /* 0x000fe20000010000 */
[----:B------:R-:W-:Y:S02]  /*b0b0*/  F2FP.BF16.F32.PACK_AB R60, R252, R159 ;  /* 0x0000009ffc3c723e */ /* 0x000fe400000010ff */
[----:B------:R-:W-:Y:S02]  /*b0c0*/  LDSM.16.MT88.4 R80, [R226+0xa800] ;  /* 0x00a80000e250783b */ /* 0x000fe40000004200 */
[----:B------:R-:W-:Y:S01]  /*b0d0*/  F2FP.BF16.F32.PACK_AB R61, R195, R190 ;  /* 0x000000bec33d723e */ /* 0x000fe200000010ff */
[----:B------:R-:W-:Y:S01]  /*b0e0*/  FADD.FTZ R3, R200, R96 ;  /* 0x00000060c8037221 */ /* 0x000fe20000010000 */
[----:B------:R-:W-:Y:S02]  /*b0f0*/  F2FP.BF16.F32.PACK_AB R62, R244, R251 ;  /* 0x000000fbf43e723e */ /* 0x000fe400000010ff */
[----:B------:R-:W-:Y:S01]  /*b100*/  F2FP.BF16.F32.PACK_AB R63, R208, R250 ;  /* 0x000000fad03f723e */ /* 0x000fe200000010ff */
[----:B------:R-:W-:Y:S01]  /*b110*/  FADD.FTZ R3, R143, R3 ;  /* 0x000000038f037221 */ /* 0x000fe20000010000 */
[----:B------:R-:W-:Y:S02]  /*b120*/  F2FP.BF16.F32.PACK_AB R77, R191, R156 ;  /* 0x0000009cbf4d723e */ /* 0x000fe400000010ff */
[----:B------:R-:W-:Y:S01]  /*b130*/  F2FP.BF16.F32.PACK_AB R78, R192, R194 ;  /* 0x000000c2c04e723e */ /* 0x000fe200000010ff */
[----:B------:R-:W-:Y:S01]  /*b140*/  FADD.FTZ R3, R196, R3 ;  /* 0x00000003c4037221 */ /* 0x000fe20000010000 */
[----:B------:R-:W-:Y:S01]  /*b150*/  F2FP.BF16.F32.PACK_AB R79, R178, R179 ;  /* 0x000000b3b24f723e */ /* 0x000fe200000010ff */
[-C--:B-1----:R-:W-:Y:S03]  /*b160*/  HMMA.16816.F32.BF16 R4, R60, R72.reuse, R4 ;  /* 0x000000483c04723c */ /* 0x082fe60000041804 */
[----:B------:R-:W-:Y:S03]  /*b170*/  F2FP.BF16.F32.PACK_AB R200, R100, R101 ;  /* 0x0000006564c8723e */ /* 0x000fe600000010ff */
[C---:B------:R-:W-:Y:S06]  /*b180*/  HMMA.16816.F32.BF16 R8, R76.reuse, R72, R8 ;  /* 0x000000484c08723c */ /* 0x040fec0000041808 */
[-C--:B------:R-:W-:Y:S06]  /*b190*/  HMMA.16816.F32.BF16 R12, R76, R74.reuse, R12 ;  /* 0x0000004a4c0c723c */ /* 0x080fec000004180c */
[C---:B------:R-:W-:Y:S01]  /*b1a0*/  HMMA.16816.F32.BF16 R16, R60.reuse, R74, R16 ;  /* 0x0000004a3c10723c */ /* 0x040fe20000041810 */
[----:B------:R-:W1:Y:S05]  /*b1b0*/  LDSM.16.MT88.4 R72, [R139+0xa800] ;  /* 0x00a800008b48783b */ /* 0x000e6a0000004200 */
[-C--:B--2---:R-:W-:Y:S06]  /*b1c0*/  HMMA.16816.F32.BF16 R20, R60, R84.reuse, R20 ;  /* 0x000000543c14723c */ /* 0x084fec0000041814 */
[C---:B------:R-:W-:Y:S06]  /*b1d0*/  HMMA.16816.F32.BF16 R24, R76.reuse, R84, R24 ;  /* 0x000000544c18723c */ /* 0x040fec0000041818 */
[-C--:B------:R-:W-:Y:S06]  /*b1e0*/  HMMA.16816.F32.BF16 R28, R76, R86.reuse, R28 ;  /* 0x000000564c1c723c */ /* 0x080fec000004181c */
[C---:B------:R-:W-:Y:S01]  /*b1f0*/  HMMA.16816.F32.BF16 R32, R60.reuse, R86, R32 ;  /* 0x000000563c20723c */ /* 0x040fe20000041820 */
[----:B------:R-:W2:Y:S05]  /*b200*/  LDSM.16.MT88.4 R84, [R224+0xa800] ;  /* 0x00a80000e054783b */ /* 0x000eaa0000004200 */
[-C--:B----4-:R-:W-:Y:S06]  /*b210*/  HMMA.16816.F32.BF16 R36, R60, R88.reuse, R36 ;  /* 0x000000583c24723c */ /* 0x090fec0000041824 */
[C---:B------:R-:W-:Y:S06]  /*b220*/  HMMA.16816.F32.BF16 R40, R76.reuse, R88, R40 ;  /* 0x000000584c28723c */ /* 0x040fec0000041828 */
[-C--:B------:R-:W-:Y:S05]  /*b230*/  HMMA.16816.F32.BF16 R44, R76, R90.reuse, R44 ;  /* 0x0000005a4c2c723c */ /* 0x080fea000004182c */
[----:B------:R-:W-:Y:S01]  /*b240*/  FADD.FTZ R88, R201, R97 ;  /* 0x00000061c9587221 */ /* 0x000fe20000010000 */
[C---:B------:R-:W-:Y:S05]  /*b250*/  HMMA.16816.F32.BF16 R48, R60.reuse, R90, R48 ;  /* 0x0000005a3c30723c */ /* 0x040fea0000041830 */
[----:B------:R-:W-:Y:S01]  /*b260*/  FADD.FTZ R96, R142, R88 ;  /* 0x000000588e607221 */ /* 0x000fe20000010000 */
[-C--:B---3--:R-:W-:Y:S01]  /*b270*/  HMMA.16816.F32.BF16 R52, R60, R92.reuse, R52 ;  /* 0x0000005c3c34723c */ /* 0x088fe20000041834 */
[----:B------:R-:W3:Y:S04]  /*b280*/  LDSM.16.MT88.4 R88, [R225+0xa800] ;  /* 0x00a80000e158783b */ /* 0x000ee80000004200 */
[----:B------:R-:W-:Y:S01]  /*b290*/  F2FP.BF16.F32.PACK_AB R201, R119, R118 ;  /* 0x0000007677c9723e */ /* 0x000fe200000010ff */
[C---:B------:R-:W-:Y:S06]  /*b2a0*/  HMMA.16816.F32.BF16 R64, R76.reuse, R92, R64 ;  /* 0x0000005c4c40723c */ /* 0x040fec0000041840 */
[-C--:B------:R-:W-:Y:S05]  /*b2b0*/  HMMA.16816.F32.BF16 R68, R76, R94.reuse, R68 ;  /* 0x0000005e4c44723c */ /* 0x080fea0000041844 */
[----:B------:R-:W-:Y:S01]  /*b2c0*/  FADD.FTZ R93, R199, R0 ;  /* 0x00000000c75d7221 */ /* 0x000fe20000010000 */
[----:B------:R-:W-:Y:S05]  /*b2d0*/  HMMA.16816.F32.BF16 R56, R60, R94, R56 ;  /* 0x0000005e3c38723c */ /* 0x000fea0000041838 */
        /* <DEDUP_REMOVED lines=10> */
[----:B------:R-:W-:Y:S02]  /*b380*/  F2FP.BF16.F32.PACK_AB R77, R131, R173 ;  /* 0x000000ad834d723e */ /* 0x000fe400000010ff */
[----:B------:R-:W-:Y:S01]  /*b390*/  F2FP.BF16.F32.PACK_AB R78, R128, R129 ;  /* 0x00000081804e723e */ /* 0x000fe200000010ff */
[----:B------:R-:W-:Y:S01]  /*b3a0*/  FADD.FTZ R3, R132, R97 ;  /* 0x0000006184037221 */ /* 0x000fe20000010000 */
[----:B------:R-:W-:Y:S01]  /*b3b0*/  F2FP.BF16.F32.PACK_AB R79, R125, R127 ;  /* 0x0000007f7d4f723e */ /* 0x000fe200000010ff */
[-C--:B-1----:R-:W-:Y:S01]  /*b3c0*/  HMMA.16816.F32.BF16 R4, R60, R72.reuse, R4 ;  /* 0x000000483c04723c */ /* 0x082fe20000041804 */
[----:B------:R-:W4:Y:S02]  /*b3d0*/  LDL.LU R132, [R1+0xc4] ;  /* 0x0000c40001847983 */ /* 0x000f240000300800 */
[----:B------:R-:W-:Y:S01]  /*b3e0*/  FADD.FTZ R3, R243, R3 ;  /* 0x00000003f3037221 */ /* 0x000fe20000010000 */
[----:B------:R-:W-:Y:S02]  /*b3f0*/  F2FP.BF16.F32.PACK_AB R197, R123, R122 ;  /* 0x0000007a7bc5723e */ /* 0x000fe400000010ff */
[C---:B------:R-:W-:Y:S05]  /*b400*/  HMMA.16816.F32.BF16 R8, R76.reuse, R72, R8 ;  /* 0x000000484c08723c */ /* 0x040fea0000041808 */
[----:B------:R-:W-:Y:S01]  /*b410*/  FADD.FTZ R3, R239, R3 ;  /* 0x00000003ef037221 */ /* 0x000fe20000010000 */
[-C--:B------:R-:W-:Y:S06]  /*b420*/  HMMA.16816.F32.BF16 R12, R76, R74.reuse, R12 ;  /* 0x0000004a4c0c723c */ /* 0x080fec000004180c */
[C---:B------:R-:W-:Y:S01]  /*b430*/  HMMA.16816.F32.BF16 R16, R60.reuse, R74, R16 ;  /* 0x0000004a3c10723c */ /* 0x040fe20000041810 */
[----:B------:R-:W1:Y:S05]  /*b440*/  LDSM.16.MT88.4 R72, [R139+0xb000] ;  /* 0x00b000008b48783b */ /* 0x000e6a0000004200 */
[-C--:B------:R-:W-:Y:S06]  /*b450*/  HMMA.16816.F32.BF16 R20, R60, R80.reuse, R20 ;  /* 0x000000503c14723c */ /* 0x080fec0000041814 */
        /* <DEDUP_REMOVED lines=9> */
[-C--:B---3--:R-:W-:Y:S06]  /*b4f0*/  HMMA.16816.F32.BF16 R52, R60, R88.reuse, R52 ;  /* 0x000000583c34723c */ /* 0x088fec0000041834 */
[C---:B------:R-:W-:Y:S06]  /*b500*/  HMMA.16816.F32.BF16 R64, R76.reuse, R88, R64 ;  /* 0x000000584c40723c */ /* 0x040fec0000041840 */
[-C--:B------:R-:W-:Y:S05]  /*b510*/  HMMA.16816.F32.BF16 R68, R76, R90.reuse, R68 ;  /* 0x0000005a4c44723c */ /* 0x080fea0000041844 */
[----:B------:R-:W-:Y:S01]  /*b520*/  FADD.FTZ R88, R153, R92 ;  /* 0x0000005c99587221 */ /* 0x000fe20000010000 */
[----:B------:R-:W-:Y:S01]  /*b530*/  HMMA.16816.F32.BF16 R56, R60, R90, R56 ;  /* 0x0000005a3c38723c */ /* 0x000fe20000041838 */
[----:B------:R-:W3:Y:S01]  /*b540*/  LDSM.16.MT88.4 R92, [R225+0xb000] ;  /* 0x00b00000e15c783b */ /* 0x000ee20000004200 */
[----:B------:R-:W-:Y:S03]  /*b550*/  MUFU.EX2 R91, R120 ;  /* 0x00000078005b7308 */ /* 0x000fe60000000800 */
[----:B------:R-:W-:Y:S01]  /*b560*/  F2FP.BF16.F32.PACK_AB R76, R105, R104 ;  /* 0x00000068694c723e */ /* 0x000fe200000010ff */
[----:B------:R-:W-:Y:S01]  /*b570*/  FADD.FTZ R89, R181, R2 ;  /* 0x00000002b5597221 */ /* 0x000fe20000010000 */
[----:B------:R-:W-:Y:S01]  /*b580*/  F2FP.BF16.F32.PACK_AB R60, R116, R117 ;  /* 0x00000075743c723e */ /* 0x000fe200000010ff */
[----:B------:R-:W-:Y:S01]  /*b590*/  FADD.FTZ R2, R134, R96 ;  /* 0x0000006086027221 */ /* 0x000fe20000010000 */
[----:B------:R-:W3:Y:S03]  /*b5a0*/  LDSM.16.MT88.4 R152, [R139+0xb800] ;  /* 0x00b800008b98783b */ /* 0x000ee60000004200 */
[----:B------:R-:W2:Y:S01]  /*b5b0*/  MUFU.EX2 R90, R121 ;  /* 0x00000079005a7308 */ /* 0x000ea20000000800 */
[----:B------:R-:W-:Y:S01]  /*b5c0*/  F2FP.BF16.F32.PACK_AB R61, R114, R115 ;  /* 0x00000073723d723e */ /* 0x000fe200000010ff */
[----:B------:R-:W-:Y:S01]  /*b5d0*/  FADD.FTZ R0, R180, R88 ;  /* 0x00000058b4007221 */ /* 0x000fe20000010000 */
[----:B------:R-:W-:Y:S01]  /*b5e0*/  F2FP.BF16.F32.PACK_AB R62, R112, R113 ;  /* 0x00000071703e723e */ /* 0x000fe200000010ff */
[----:B------:R-:W-:Y:S01]  /*b5f0*/  FADD.FTZ R2, R242, R2 ;  /* 0x00000002f2027221 */ /* 0x000fe20000010000 */
[----:B------:R-:W-:Y:S02]  /*b600*/  F2FP.BF16.F32.PACK_AB R63, R102, R103 ;  /* 0x00000067663f723e */ /* 0x000fe400000010ff */
[----:B------:R-:W-:Y:S01]  /*b610*/  F2FP.BF16.F32.PACK_AB R77, R107, R106 ;  /* 0x0000006a6b4d723e */ /* 0x000fe200000010ff */
[----:B------:R-:W4:Y:S01]  /*b620*/  LDL.LU R134, [R1+0xc0] ;  /* 0x0000c00001867983 */ /* 0x000f220000300800 */
[----:B------:R-:W-:Y:S02]  /*b630*/  F2FP.BF16.F32.PACK_AB R78, R109, R108 ;  /* 0x0000006c6d4e723e */ /* 0x000fe400000010ff */
[----:B------:R-:W-:Y:S01]  /*b640*/  F2FP.BF16.F32.PACK_AB R79, R111, R110 ;  /* 0x0000006e6f4f723e */ /* 0x000fe200000010ff */
[-C--:B-1----:R-:W-:Y:S01]  /*b650*/  HMMA.16816.F32.BF16 R4, R60, R72.reuse, R4 ;  /* 0x000000483c04723c */ /* 0x082fe20000041804 */
[----:B------:R-:W1:Y:S02]  /*b660*/  LDSM.16.MT88.4 R180, [R224+0xb800] ;  /* 0x00b80000e0b4783b */ /* 0x000e640000004200 */
[----:B--2---:R-:W-:Y:S03]  /*b670*/  F2FP.BF16.F32.PACK_AB R196, R90, R91 ;  /* 0x0000005b5ac4723e */ /* 0x004fe600000010ff */
[C---:B------:R-:W-:Y:S06]  /*b680*/  HMMA.16816.F32.BF16 R8, R76.reuse, R72, R8 ;  /* 0x000000484c08723c */ /* 0x040fec0000041808 */
[-C--:B------:R-:W-:Y:S05]  /*b690*/  HMMA.16816.F32.BF16 R12, R76, R74.reuse, R12 ;  /* 0x0000004a4c0c723c */ /* 0x080fea000004180c */
[----:B------:R-:W-:Y:S01]  /*b6a0*/  FADD.FTZ R73, R135, R89 ;  /* 0x0000005987497221 */ /* 0x000fe20000010000 */
[C---:B------:R-:W-:Y:S01]  /*b6b0*/  HMMA.16816.F32.BF16 R16, R60.reuse, R74, R16 ;  /* 0x0000004a3c10723c */ /* 0x040fe20000041810 */
[----:B------:R-:W2:Y:S01]  /*b6c0*/  LDL.LU R135, [R1+0xbc] ;  /* 0x0000bc0001877983 */ /* 0x000ea20000300800 */
[----:B------:R-:W-:Y:S03]  /*b6d0*/  MUFU.EX2 R75, R126 ;  /* 0x0000007e004b7308 */ /* 0x000fe60000000800 */
[----:B------:R-:W-:Y:S01]  /*b6e0*/  FADD.FTZ R72, R136, R0 ;  /* 0x0000000088487221 */ /* 0x000fe20000010000 */
[-C--:B------:R-:W-:Y:S01]  /*b6f0*/  HMMA.16816.F32.BF16 R20, R60, R80.reuse, R20 ;  /* 0x000000503c14723c */ /* 0x080fe20000041814 */
[----:B------:R-:W2:Y:S04]  /*b700*/  LDL.LU R136, [R1+0xb8] ;  /* 0x0000b80001887983 */ /* 0x000ea80000300800 */
[----:B------:R-:W2:Y:S01]  /*b710*/  LDL.LU R243, [R1+0xb4] ;  /* 0x0000b40001f37983 */ /* 0x000ea20000300800 */
[C---:B------:R-:W-:Y:S01]  /*b720*/  HMMA.16816.F32.BF16 R24, R76.reuse, R80, R24 ;  /* 0x000000504c18723c */ /* 0x040fe20000041818 */
[----:B------:R-:W1:Y:S02]  /*b730*/  MUFU.EX2 R80, R124 ;  /* 0x0000007c00507308 */ /* 0x000e640000000800 */
[----:B------:R1:W5:Y:S02]  /*b740*/  LDL.LU R242, [R1+0xb0] ;  /* 0x0000b00001f27983 */ /* 0x0003640000300800 */
[----:B------:R-:W-:Y:S01]  /*b750*/  FADD.FTZ R0, R241, R73 ;  /* 0x00000049f1007221 */ /* 0x000fe20000010000 */
[-C--:B------:R-:W-:Y:S01]  /*b760*/  HMMA.16816.F32.BF16 R28, R76, R82.reuse, R28 ;  /* 0x000000524c1c723c */ /* 0x080fe2000004181c */
[----:B------:R1:W5:Y:S04]  /*b770*/  LDL.LU R241, [R1+0xac] ;  /* 0x0000ac0001f17983 */ /* 0x0003680000300800 */
[----:B------:R-:W-:Y:S01]  /*b780*/  FADD.FTZ R72, R240, R72 ;  /* 0x00000048f0487221 */ /* 0x000fe20000010000 */
[C---:B------:R-:W-:Y:S01]  /*b790*/  HMMA.16816.F32.BF16 R32, R60.reuse, R82, R32 ;  /* 0x000000523c20723c */ /* 0x040fe20000041820 */
[----:B------:R1:W5:Y:S04]  /*b7a0*/  LDL.LU R240, [R1+0xa8] ;  /* 0x0000a80001f07983 */ /* 0x0003680000300800 */
[----:B------:R1:W5:Y:S01]  /*b7b0*/  LDL.LU R239, [R1+0xa4] ;  /* 0x0000a40001ef7983 */ /* 0x0003620000300800 */
[-C--:B------:R-:W-:Y:S05]  /*b7c0*/  HMMA.16816.F32.BF16 R36, R60, R84.reuse, R36 ;  /* 0x000000543c24723c */ /* 0x080fea0000041824 */
[----:B------:R-:W-:Y:S01]  /*b7d0*/  FADD.FTZ R73, R238, R2 ;  /* 0x00000002ee497221 */ /* 0x000fe20000010000 */
[C---:B------:R-:W-:Y:S01]  /*b7e0*/  HMMA.16816.F32.BF16 R40, R76.reuse, R84, R40 ;  /* 0x000000544c28723c */ /* 0x040fe20000041828 */
[----:B------:R1:W5:Y:S04]  /*b7f0*/  LDL.LU R238, [R1+0xa0] ;  /* 0x0000a00001ee7983 */ /* 0x0003680000300800 */
[----:B------:R-:W-:Y:S01]  /*b800*/  FADD.FTZ R74, R237, R0 ;  /* 0x00000000ed4a7221 */ /* 0x000fe20000010000 */
[-C--:B------:R-:W-:Y:S01]  /*b810*/  HMMA.16816.F32.BF16 R44, R76, R86.reuse, R44 ;  /* 0x000000564c2c723c */ /* 0x080fe2000004182c */
[----:B------:R1:W5:Y:S04]  /*b820*/  LDL.LU R237, [R1+0x9c] ;  /* 0x00009c0001ed7983 */ /* 0x0003680000300800 */
[----:B------:R-:W-:Y:S01]  /*b830*/  FADD.FTZ R2, R236, R72 ;  /* 0x00000048ec027221 */ /* 0x000fe20000010000 */
[C---:B------:R-:W-:Y:S01]  /*b840*/  HMMA.16816.F32.BF16 R48, R60.reuse, R86, R48 ;  /* 0x000000563c30723c */ /* 0x040fe20000041830 */
[----:B------:R1:W5:Y:S04]  /*b850*/  LDL.LU R236, [R1+0x98] ;  /* 0x0000980001ec7983 */ /* 0x0003680000300800 */
[----:B------:R-:W-:Y:S01]  /*b860*/  FADD.FTZ R0, R234, R73 ;  /* 0x00000049ea007221 */ /* 0x000fe20000010000 */
[-C--:B---3--:R-:W-:Y:S05]  /*b870*/  HMMA.16816.F32.BF16 R52, R60, R92.reuse, R52 ;  /* 0x0000005c3c34723c */ /* 0x088fea0000041834 */
[----:B------:R-:W-:Y:S01]  /*b880*/  FADD.FTZ R2, R232, R2 ;  /* 0x00000002e8027221 */ /* 0x000fe20000010000 */
[C---:B------:R-:W-:Y:S05]  /*b890*/  HMMA.16816.F32.BF16 R64, R76.reuse, R92, R64 ;  /* 0x0000005c4c40723c */ /* 0x040fea0000041840 */
[----:B------:R-:W-:Y:S01]  /*b8a0*/  FADD.FTZ R0, R230, R0 ;  /* 0x00000000e6007221 */ /* 0x000fe20000010000 */
[-C--:B------:R-:W-:Y:S05]  /*b8b0*/  HMMA.16816.F32.BF16 R68, R76, R94.reuse, R68 ;  /* 0x0000005e4c44723c */ /* 0x080fea0000041844 */
[----:B------:R-:W-:Y:S01]  /*b8c0*/  FADD.FTZ R2, R228, R2 ;  /* 0x00000002e4027221 */ /* 0x000fe20000010000 */
[----:B------:R-:W-:Y:S05]  /*b8d0*/  HMMA.16816.F32.BF16 R56, R60, R94, R56 ;  /* 0x0000005e3c38723c */ /* 0x000fea0000041838 */
[----:B------:R-:W-:Y:S01]  /*b8e0*/  FADD.FTZ R2, R249, R2 ;  /* 0x00000002f9027221 */ /* 0x000fe20000010000 */
[-C--:B------:R-:W-:Y:S05]  /*b8f0*/  HMMA.16816.F32.BF16 R144, R200, R152.reuse, R4 ;  /* 0x00000098c890723c */ /* 0x080fea0000041804 */
[----:B-1----:R-:W-:Y:S02]  /*b900*/  F2FP.BF16.F32.PACK_AB R198, R204, R80 ;  /* 0x00000050ccc6723e */ /* 0x002fe400000010ff */
[----:B------:R-:W-:Y:S01]  /*b910*/  FADD.FTZ R4, R235, R3 ;  /* 0x00000003eb047221 */ /* 0x000fe20000010000 */
[----:B------:R-:W-:Y:S01]  /*b920*/  FADD.FTZ R3, R233, R74 ;  /* 0x0000004ae9037221 */ /* 0x000fe20000010000 */
[----:B------:R1:W5:Y:S02]  /*b930*/  LDL.LU R235, [R1+0x94] ;  /* 0x0000940001eb7983 */ /* 0x0003640000300800 */
[----:B------:R-:W-:Y:S01]  /*b940*/  FADD.FTZ R4, R231, R4 ;  /* 0x00000004e7047221 */ /* 0x000fe20000010000 */
[----:B------:R-:W-:Y:S01]  /*b950*/  FADD.FTZ R3, R229, R3 ;  /* 0x00000003e5037221 */ /* 0x000fe20000010000 */
[----:B------:R1:W5:Y:S01]  /*b960*/  LDL.LU R234, [R1+0x90] ;  /* 0x0000900001ea7983 */ /* 0x0003620000300800 */
[----:B------:R-:W-:Y:S01]  /*b970*/  F2FP.BF16.F32.PACK_AB R199, R205, R75 ;  /* 0x0000004bcdc7723e */ /* 0x000fe200000010ff */
[----:B------:R-:W-:Y:S01]  /*b980*/  FADD.FTZ R4, R227, R4 ;  /* 0x00000004e3047221 */ /* 0x000fe20000010000 */
[----:B------:R-:W-:Y:S01]  /*b990*/  FADD.FTZ R5, R207, R0 ;  /* 0x00000000cf057221 */ /* 0x000fe20000010000 */
[----:B------:R1:W5:Y:S01]  /*b9a0*/  LDL.LU R233, [R1+0x8c] ;  /* 0x00008c0001e97983 */ /* 0x0003620000300800 */
[----:B------:R-:W-:Y:S01]  /*b9b0*/  FADD.FTZ R0, R246, R3 ;  /* 0x00000003f6007221 */ /* 0x000fe20000010000 */
[----:B------:R-:W-:Y:S01]  /*b9c0*/  FADD.FTZ R4, R209, R4 ;  /* 0x00000004d1047221 */ /* 0x000fe20000010000 */
[----:B------:R-:W-:Y:S01]  /*b9d0*/  FADD.FTZ R5, R161, R5 ;  /* 0x00000005a1057221 */ /* 0x000fe20000010000 */
[C---:B------:R-:W-:Y:S01]  /*b9e0*/  HMMA.16816.F32.BF16 R140, R196.reuse, R152, R8 ;  /* 0x00000098c48c723c */ /* 0x040fe20000041808 */
[----:B------:R1:W5:Y:S03]  /*b9f0*/  LDL.LU R232, [R1+0x88] ;  /* 0x0000880001e87983 */ /* 0x0003660000300800 */
[----:B------:R-:W-:Y:S01]  /*ba00*/  FADD.FTZ R3, R160, R0 ;  /* 0x00000000a0037221 */ /* 0x000fe20000010000 */
[----:B------:R1:W5:Y:S01]  /*ba10*/  LDL.LU R231, [R1+0x84] ;  /* 0x0000840001e77983 */ /* 0x0003620000300800 */
[-C--:B------:R-:W-:Y:S03]  /*ba20*/  HMMA.16816.F32.BF16 R148, R196, R154.reuse, R12 ;  /* 0x0000009ac494723c */ /* 0x080fe6000004180c */
[----:B------:R1:W5:Y:S02]  /*ba30*/  LDL.LU R230, [R1+0x80] ;  /* 0x0000800001e67983 */ /* 0x0003640000300800 */
[----:B------:R-:W-:Y:S01]  /*ba40*/  FADD.FTZ R9, R190, R5 ;  /* 0x00000005be097221 */ /* 0x000fe20000010000 */
[C---:B------:R-:W-:Y:S01]  /*ba50*/  HMMA.16816.F32.BF16 R152, R200.reuse, R154, R16 ;  /* 0x0000009ac898723c */ /* 0x040fe20000041810 */
[----:B------:R1:W5:Y:S04]  /*ba60*/  LDL.LU R229, [R1+0x7c] ;  /* 0x00007c0001e57983 */ /* 0x0003680000300800 */
[----:B------:R1:W5:Y:S01]  /*ba70*/  LDL.LU R228, [R1+0x78] ;  /* 0x0000780001e47983 */ /* 0x0003620000300800 */
[-C--:B------:R-:W-:Y:S03]  /*ba80*/  HMMA.16816.F32.BF16 R160, R200, R164.reuse, R20 ;  /* 0x000000a4c8a0723c */ /* 0x080fe60000041814 */
[----:B------:R1:W5:Y:S02]  /*ba90*/  LDL.LU R227, [R1+0x74] ;  /* 0x0000740001e37983 */ /* 0x0003640000300800 */
[----:B------:R-:W-:Y:S01]  /*baa0*/  FADD.FTZ R0, R158, R2 ;  /* 0x000000029e007221 */ /* 0x000fe20000010000 */
[----:B------:R-:W-:Y:S01]  /*bab0*/  FADD.FTZ R8, R157, R3 ;  /* 0x000000039d087221 */ /* 0x000fe20000010000 */
[----:B------:R-:W-:Y:S02]  /*bac0*/  FADD.FTZ R2, R159, R4 ;  /* 0x000000049f027221 */ /* 0x000fe40000010000 */
[----:B------:R-:W3:Y:S02]  /*bad0*/  LDSM.16.MT88.4 R4, [R225+0xb800] ;  /* 0x00b80000e104783b */ /* 0x000ee40000004200 */
[----:B------:R-:W-:Y:S01]  /*bae0*/  FADD.FTZ R3, R156, R0 ;  /* 0x000000009c037221 */ /* 0x000fe20000010000 */
[----:B------:R-:W-:Y:S01]  /*baf0*/  FADD.FTZ R0, R252, R2 ;  /* 0x00000002fc007221 */ /* 0x000fe20000010000 */
[C---:B------:R-:W-:Y:S04]  /*bb00*/  HMMA.16816.F32.BF16 R156, R196.reuse, R164, R24 ;  /* 0x000000a4c49c723c */ /* 0x040fe80000041818 */
[----:B------:R-:W-:Y:S01]  /*bb10*/  FADD.FTZ R2, R195, R9 ;  /* 0x00000009c3027221 */ /* 0x000fe20000010000 */
[----:B------:R-:W-:Y:S01]  /*bb20*/  FADD.FTZ R8, R193, R8 ;  /* 0x00000008c1087221 */ /* 0x000fe20000010000 */
[-C--:B------:R-:W-:Y:S05]  /*bb30*/  HMMA.16816.F32.BF16 R168, R196, R166.reuse, R28 ;  /* 0x000000a6c4a8723c */ /* 0x080fea000004181c */
[----:B------:R-:W-:Y:S01]  /*bb40*/  FADD.FTZ R3, R191, R3 ;  /* 0x00000003bf037221 */ /* 0x000fe20000010000 */
[----:B------:R-:W-:Y:S01]  /*bb50*/  FADD.FTZ R0, R251, R0 ;  /* 0x00000000fb007221 */ /* 0x000fe20000010000 */
[----:B------:R-:W-:Y:S01]  /*bb60*/  FADD.FTZ R2, R250, R2 ;  /* 0x00000002fa027221 */ /* 0x000fe20000010000 */
[----:B------:R-:W-:Y:S01]  /*bb70*/  FADD.FTZ R8, R194, R8 ;  /* 0x00000008c2087221 */ /* 0x000fe20000010000 */
[C---:B------:R-:W-:Y:S04]  /*bb80*/  HMMA.16816.F32.BF16 R164, R200.reuse, R166, R32 ;  /* 0x000000a6c8a4723c */ /* 0x040fe80000041820 */
[----:B------:R-:W-:Y:S01]  /*bb90*/  FADD.FTZ R3, R179, R3 ;  /* 0x00000003b3037221 */ /* 0x000fe20000010000 */
[----:B------:R-:W-:Y:S01]  /*bba0*/  FADD.FTZ R9, R244, R0 ;  /* 0x00000000f4097221 */ /* 0x000fe20000010000 */
[----:B------:R-:W-:Y:S01]  /*bbb0*/  FADD.FTZ R0, R208, R2 ;  /* 0x00000002d0007221 */ /* 0x000fe20000010000 */
[----:B------:R-:W-:Y:S01]  /*bbc0*/  FADD.FTZ R2, R192, R8 ;  /* 0x00000008c0027221 */ /* 0x000fe20000010000 */
[----:B------:R-:W-:Y:S03]  /*bbd0*/  FADD.FTZ R3, R178, R3 ;  /* 0x00000003b2037221 */ /* 0x000fe60000010000 */
[----:B------:R-:W-:Y:S01]  /*bbe0*/  FADD.FTZ R9, R177, R9 ;  /* 0x00000009b1097221 */ /* 0x000fe20000010000 */
[----:B------:R-:W-:Y:S01]  /*bbf0*/  FADD.FTZ R8, R176, R0 ;  /* 0x00000000b0087221 */ /* 0x000fe20000010000 */
[----:B------:R-:W-:Y:S01]  /*bc00*/  FADD.FTZ R0, R175, R2 ;  /* 0x00000002af007221 */ /* 0x000fe20000010000 */
[-C--:B------:R-:W-:Y:S03]  /*bc10*/  HMMA.16816.F32.BF16 R176, R200, R180.reuse, R36 ;  /* 0x000000b4c8b0723c */ /* 0x080fe60000041824 */
[----:B------:R-:W-:Y:S01]  /*bc20*/  FADD.FTZ R2, R173, R3 ;  /* 0x00000003ad027221 */ /* 0x000fe20000010000 */
        /* <DEDUP_REMOVED lines=8> */
[-C--:B------:R-:W-:Y:S04]  /*bcb0*/  HMMA.16816.F32.BF16 R184, R196, R182.reuse, R44 ;  /* 0x000000b6c4b8723c */ /* 0x080fe8000004182c */
[----:B------:R-:W-:Y:S01]  /*bcc0*/  FADD.FTZ R2, R127, R0 ;  /* 0x000000007f027221 */ /* 0x000fe20000010000 */
[----:B------:R-:W-:Y:S01]  /*bcd0*/  FADD.FTZ R0, R189, R3 ;  /* 0x00000003bd007221 */ /* 0x000fe20000010000 */
[C---:B------:R-:W-:Y:S05]  /*bce0*/  HMMA.16816.F32.BF16 R180, R200.reuse, R182, R48 ;  /* 0x000000b6c8b4723c */ /* 0x040fea0000041830 */
[----:B------:R-:W-:Y:S01]  /*bcf0*/  FADD.FTZ R9, R188, R9 ;  /* 0x00000009bc097221 */ /* 0x000fe20000010000 */
[-C--:B---3--:R-:W-:Y:S05]  /*bd00*/  HMMA.16816.F32.BF16 R192, R200, R4.reuse, R52 ;  /* 0x00000004c8c0723c */ /* 0x088fea0000041834 */
        /* <DEDUP_REMOVED lines=16> */
[----:B------:R-:W-:Y:S01]  /*be10*/  FADD.FTZ R2, R112, R9 ;  /* 0x0000000970027221 */ /* 0x000fe20000010000 */
[----:B------:R-:W-:Y:S04]  /*be20*/  HMMA.16816.F32.BF16 R200, R200, R6, R56 ;  /* 0x00000006c8c8723c */ /* 0x000fe80000041838 */
        /* <DEDUP_REMOVED lines=17> */
[----:B----4-:R-:W-:Y:S01]  /*bf40*/  MOV R138, R132 ;  /* 0x00000084008a7202 */ /* 0x010fe20000000f00 */
[----:B------:R-:W-:Y:S01]  /*bf50*/  FADD.FTZ R245, R204, R2 ;  /* 0x00000002ccf57221 */ /* 0x000fe20000010000 */
[----:B------:R-:W-:Y:S01]  /*bf60*/  FADD.FTZ R247, R205, R0 ;  /* 0x00000000cdf77221 */ /* 0x000fe20000010000 */
[----:B------:R-:W-:Y:S02]  /*bf70*/  MOV R137, R134 ;  /* 0x0000008600897202 */ /* 0x000fe40000000f00 */
[----:B--2---:R-:W-:Y:S02]  /*bf80*/  MOV R133, R135 ;  /* 0x0000008700857202 */ /* 0x004fe40000000f00 */
[----:B------:R-:W-:Y:S02]  /*bf90*/  MOV R3, R136 ;  /* 0x0000008800037202 */ /* 0x000fe40000000f00 */
[----:B------:R-:W-:Y:S01]  /*bfa0*/  IADD3 R243, R243, -0x1, RZ ;  /* 0xfffffffff3f37810 */ /* 0x000fe20007ffe0ff */
[----:B-1----:R-:W-:Y:S06]  /*bfb0*/  @P0 BRA `(.L_x_3) ;  /* 0xffffffb800240947 */ /* 0x002fec000383ffff */
.L_x_2:
[----:B------:R-:W1:Y:S01]  /*bfc0*/  SHFL.BFLY PT, R3, R244, 0x2, 0x1f ;  /* 0x0c401f00f4037f89 */ /* 0x000e6200000e0000 */
[----:B------:R-:W2:Y:S01]  /*bfd0*/  S2UR UR4, SR_CgaCtaId ;  /* 0x00000000000479c3 */ /* 0x000ea20000008800 */
[----:B------:R-:W-:Y:S01]  /*bfe0*/  UMOV UR5, 0x400 ;  /* 0x0000040000057882 */ /* 0x000fe20000000000 */
[----:B------:R-:W-:Y:S01]  /*bff0*/  UMOV UR16, URZ ;  /* 0x0000003f00107c82 */ /* 0x000fe20008000000 */
[----:B------:R-:W3:Y:S01]  /*c000*/  SHFL.BFLY PT, R2, R246, 0x2, 0x1f ;  /* 0x0c401f00f6027f89 */ /* 0x000ee200000e0000 */
[----:B------:R-:W-:Y:S01]  /*c010*/  UMOV UR17, URZ ;  /* 0x0000003f00117c82 */ /* 0x000fe20008000000 */
[----:B------:R-:W-:Y:S02]  /*c020*/  BSSY B0, `(.L_x_6) ;  /* 0x0000131000007945 */ /* 0x000fe40003800000 */
[----:B------:R-:W4:Y:S01]  /*c030*/  SHFL.BFLY PT, R0, R245, 0x2, 0x1f ;  /* 0x0c401f00f5007f89 */ /* 0x000f2200000e0000 */
[----:B------:R-:W4:Y:S03]  /*c040*/  S2UR UR12, SR_CTAID.Y ;  /* 0x00000000000c79c3 */ /* 0x000f260000002600 */
[----:B------:R-:W4:Y:S01]  /*c050*/  SHFL.BFLY PT, R5, R247, 0x2, 0x1f ;  /* 0x0c401f00f7057f89 */ /* 0x000f2200000e0000 */
[----:B------:R-:W4:Y:S04]  /*c060*/  S2R R9, SR_TID.X ;  /* 0x0000000000097919 */ /* 0x000f280000002100 */
[----:B------:R-:W4:Y:S01]  /*c070*/  S2UR UR10, SR_CTAID.X ;  /* 0x00000000000a79c3 */ /* 0x000f220000002500 */
[----:B------:R-:W4:Y:S01]  /*c080*/  S2R R41, SR_TID.X ;  /* 0x0000000000297919 */ /* 0x000f220000002100 */
[----:B-1----:R-:W-:Y:S01]  /*c090*/  FADD.FTZ R3, R3, R244 ;  /* 0x000000f403037221 */ /* 0x002fe20000010000 */
[----:B--2---:R-:W-:-:S05]  /*c0a0*/  ULEA UR4, UR4, UR5, 0x18 ;  /* 0x0000000504047291 */ /* 0x004fca000f8ec03f */
[----:B------:R-:W1:Y:S01]  /*c0b0*/  S2UR UR11, SR_CTAID.Z ;  /* 0x00000000000b79c3 */ /* 0x000e620000002700 */
[----:B---3--:R-:W-:Y:S01]  /*c0c0*/  FADD.FTZ R2, R2, R246 ;  /* 0x000000f602027221 */ /* 0x008fe20000010000 */
[----:B------:R-:W2:Y:S01]  /*c0d0*/  SHFL.BFLY PT, R7, R3, 0x1, 0x1f ;  /* 0x0c201f0003077f89 */ /* 0x000ea200000e0000 */
[----:B------:R-:W-:Y:S01]  /*c0e0*/  ULDC.U8 UR5, c[0x0][0x3d8] ;  /* 0x0000f60000057ab9 */ /* 0x000fe20000000000 */
[----:B----4-:R-:W-:Y:S02]  /*c0f0*/  FADD.FTZ R0, R0, R245 ;  /* 0x000000f500007221 */ /* 0x010fe40000010000 */
[----:B------:R-:W3:Y:S01]  /*c100*/  SHFL.BFLY PT, R6, R2, 0x1, 0x1f ;  /* 0x0c201f0002067f89 */ /* 0x000ee200000e0000 */
[----:B------:R-:W-:Y:S01]  /*c110*/  UISETP.NE.AND UP1, UPT, UR5, URZ, UPT ;  /* 0x0000003f0500728c */ /* 0x000fe2000bf25270 */
[----:B------:R-:W-:Y:S02]  /*c120*/  FADD.FTZ R5, R5, R247 ;  /* 0x000000f705057221 */ /* 0x000fe40000010000 */
[----:B------:R-:W4:Y:S04]  /*c130*/  SHFL.BFLY PT, R4, R0, 0x1, 0x1f ;  /* 0x0c201f0000047f89 */ /* 0x000f2800000e0000 */
[----:B------:R-:W1:Y:S01]  /*c140*/  SHFL.BFLY PT, R8, R5, 0x1, 0x1f ;  /* 0x0c201f0005087f89 */ /* 0x000e6200000e0000 */
[----:B------:R-:W-:Y:S01]  /*c150*/  SHF.R.S32.HI R42, RZ, 0x1f, R41 ;  /* 0x0000001fff2a7819 */ /* 0x000fe20000011429 */
[----:B--2---:R-:W-:-:S03]  /*c160*/  FADD.FTZ R38, R3, R7 ;  /* 0x0000000703267221 */ /* 0x004fc60000010000 */
[----:B------:R-:W-:Y:S01]  /*c170*/  LEA.HI R42, R42, R41, RZ, 0x3 ;  /* 0x000000292a2a7211 */ /* 0x000fe200078f18ff */
[----:B---3--:R-:W-:Y:S01]  /*c180*/  FADD.FTZ R37, R2, R6 ;  /* 0x0000000602257221 */ /* 0x008fe20000010000 */
[----:B------:R-:W-:Y:S02]  /*c190*/  SHF.R.S32.HI R2, RZ, 0x1f, R9 ;  /* 0x0000001fff027819 */ /* 0x000fe40000011409 */
[----:B------:R-:W-:Y:S01]  /*c1a0*/  FSETP.NE.FTZ.AND P5, PT, R38, RZ, PT ;  /* 0x000000ff2600720b */ /* 0x000fe20003fb5000 */
[----:B----4-:R-:W-:Y:S01]  /*c1b0*/  FADD.FTZ R39, R0, R4 ;  /* 0x0000000400277221 */ /* 0x010fe20000010000 */
[CC--:B------:R-:W-:Y:S02]  /*c1c0*/  LEA.HI R4, R2.reuse, R9.reuse, RZ, 0x2 ;  /* 0x0000000902047211 */ /* 0x0c0fe400078f10ff */
[----:B------:R-:W-:Y:S01]  /*c1d0*/  LEA.HI R2, R2, R9, RZ, 0x5 ;  /* 0x0000000902027211 */ /* 0x000fe200078f28ff */
[----:B-1----:R-:W-:Y:S01]  /*c1e0*/  FADD.FTZ R40, R5, R8 ;  /* 0x0000000805287221 */ /* 0x002fe20000010000 */
[----:B------:R-:W-:-:S02]  /*c1f0*/  MOV R0, 0x3f800000 ;  /* 0x3f80000000007802 */ /* 0x000fc40000000f00 */
[----:B------:R-:W-:Y:S02]  /*c200*/  SHF.R.S32.HI R6, RZ, 0x5, R2 ;  /* 0x00000005ff067819 */ /* 0x000fe40000011402 */
[----:B------:R-:W-:Y:S02]  /*c210*/  LOP3.LUT R2, R2, 0xffffffe0, RZ, 0xc0, !PT ;  /* 0xffffffe002027812 */ /* 0x000fe400078ec0ff */
[----:B------:R-:W-:Y:S01]  /*c220*/  FSETP.NE.FTZ.AND P4, PT, R37, RZ, PT ;  /* 0x000000ff2500720b */ /* 0x000fe20003f95000 */
[----:B------:R-:W1:Y:S01]  /*c230*/  @P5 MUFU.RCP R0, R38 ;  /* 0x0000002600005308 */ /* 0x000e620000001000 */
[----:B------:R-:W-:Y:S02]  /*c240*/  FSETP.NE.FTZ.AND P3, PT, R39, RZ, PT ;  /* 0x000000ff2700720b */ /* 0x000fe40003f75000 */
[----:B------:R-:W-:Y:S02]  /*c250*/  LOP3.LUT R3, R42, 0xfffffff8, RZ, 0xc0, !PT ;  /* 0xfffffff82a037812 */ /* 0x000fe400078ec0ff */
[----:B------:R-:W-:-:S02]  /*c260*/  IADD3 R2, -R2, R9, RZ ;  /* 0x0000000902027210 */ /* 0x000fc40007ffe1ff */
[----:B------:R-:W-:Y:S02]  /*c270*/  IADD3 R41, -R3, R41, RZ ;  /* 0x0000002903297210 */ /* 0x000fe40007ffe1ff */
[----:B------:R-:W-:Y:S02]  /*c280*/  LOP3.LUT P6, RZ, R2, 0x3, RZ, 0xc0, !PT ;  /* 0x0000000302ff7812 */ /* 0x000fe400078cc0ff */
[----:B------:R-:W-:Y:S02]  /*c290*/  MOV R3, 0x3f800000 ;  /* 0x3f80000000037802 */ /* 0x000fe40000000f00 */
[----:B------:R-:W-:Y:S02]  /*c2a0*/  MOV R2, 0x3f800000 ;  /* 0x3f80000000027802 */ /* 0x000fe40000000f00 */
[----:B------:R-:W-:Y:S02]  /*c2b0*/  LOP3.LUT R7, R4, 0x3ffffffc, RZ, 0xc0, !PT ;  /* 0x3ffffffc04077812 */ /* 0x000fe400078ec0ff */
[----:B------:R-:W2:Y:S01]  /*c2c0*/  @P4 MUFU.RCP R3, R37 ;  /* 0x0000002500034308 */ /* 0x000ea20000001000 */
[----:B------:R-:W-:Y:S01]  /*c2d0*/  FSETP.NE.FTZ.AND P0, PT, R40, RZ, PT ;  /* 0x000000ff2800720b */ /* 0x000fe20003f15000 */
[C---:B-1----:R-:W-:Y:S01]  /*c2e0*/  FMUL.FTZ R144, R0.reuse, R144 ;  /* 0x0000009000907220 */ /* 0x042fe20000410000 */
[----:B------:R-:W-:Y:S01]  /*c2f0*/  IADD3 R7, -R7, R9, RZ ;  /* 0x0000000907077210 */ /* 0x000fe20007ffe1ff */
[C---:B------:R-:W-:Y:S01]  /*c300*/  FMUL.FTZ R152, R0.reuse, R152 ;  /* 0x0000009800987220 */ /* 0x040fe20000410000 */
[C---:B------:R-:W-:Y:S01]  /*c310*/  FMUL.FTZ R153, R0.reuse, R153 ;  /* 0x0000009900997220 */ /* 0x040fe20000410000 */
[----:B------:R-:W-:Y:S01]  /*c320*/  FMUL.FTZ R160, R0, R160 ;  /* 0x000000a000a07220 */ /* 0x000fe20000410000 */
[----:B------:R-:W-:Y:S01]  /*c330*/  LEA R7, R6, R7, 0x9 ;  /* 0x0000000706077211 */ /* 0x000fe200078e48ff */
[----:B------:R-:W1:Y:S01]  /*c340*/  @P3 MUFU.RCP R2, R39 ;  /* 0x0000002700023308 */ /* 0x000e620000001000 */
[C---:B------:R-:W-:Y:S01]  /*c350*/  FMUL.FTZ R6, R0.reuse, R145 ;  /* 0x0000009100067220 */ /* 0x040fe20000410000 */
        /* <DEDUP_REMOVED lines=10> */
[----:B------:R-:W-:Y:S01]  /*c400*/  FMUL.FTZ R19, R0, R201 ;  /* 0x000000c900137220 */ /* 0x000fe20000410000 */
[----:B------:R-:W-:Y:S01]  /*c410*/  MOV R0, 0x3f800000 ;  /* 0x3f80000000007802 */ /* 0x000fe20000000f00 */
[C---:B--2---:R-:W-:Y:S01]  /*c420*/  FMUL.FTZ R146, R3.reuse, R146 ;  /* 0x0000009203927220 */ /* 0x044fe20000410000 */
[C---:B------:R-:W-:Y:S01]  /*c430*/  FMUL.FTZ R5, R3.reuse, R147 ;  /* 0x0000009303057220 */ /* 0x040fe20000410000 */
[C---:B------:R-:W-:Y:S01]  /*c440*/  FMUL.FTZ R154, R3.reuse, R154 ;  /* 0x0000009a039a7220 */ /* 0x040fe20000410000 */
[C---:B------:R-:W-:Y:S01]  /*c450*/  FMUL.FTZ R8, R3.reuse, R155 ;  /* 0x0000009b03087220 */ /* 0x040fe20000410000 */
[C---:B------:R-:W-:Y:S01]  /*c460*/  FMUL.FTZ R162, R3.reuse, R162 ;  /* 0x000000a203a27220 */ /* 0x040fe20000410000 */
[----:B------:R-:W2:Y:S01]  /*c470*/  @P0 MUFU.RCP R0, R40 ;  /* 0x0000002800000308 */ /* 0x000ea20000001000 */
        /* <DEDUP_REMOVED lines=11> */
[C---:B-1----:R-:W-:Y:S01]  /*c530*/  FMUL.FTZ R140, R2.reuse, R140 ;  /* 0x0000008c028c7220 */ /* 0x042fe20000410000 */
        /* <DEDUP_REMOVED lines=15> */
[--C-:B------:R-:W-:Y:S01]  /*c630*/  SHF.R.S32.HI R3, RZ, 0x2, R4.reuse ;  /* 0x00000002ff037819 */ /* 0x100fe20000011404 */
[C---:B--2---:R-:W-:Y:S01]  /*c640*/  FMUL.FTZ R143, R0.reuse, R143 ;  /* 0x0000008f008f7220 */ /* 0x044fe20000410000 */
[----:B------:R-:W-:Y:S01]  /*c650*/  SHF.R.S32.HI R2, RZ, 0x1f, R4 ;  /* 0x0000001fff027819 */ /* 0x000fe20000011404 */
[C---:B------:R-:W-:Y:S01]  /*c660*/  FMUL.FTZ R10, R0.reuse, R142 ;  /* 0x0000008e000a7220 */ /* 0x040fe20000410000 */
[C---:B------:R-:W-:Y:S01]  /*c670*/  FMUL.FTZ R151, R0.reuse, R151 ;  /* 0x0000009700977220 */ /* 0x040fe20000410000 */
[----:B------:R-:W-:Y:S01]  /*c680*/  FMUL.FTZ R16, R0, R150 ;  /* 0x0000009600107220 */ /* 0x000fe20000410000 */
[----:B------:R-:W-:Y:S01]  /*c690*/  LEA.HI R2, R2, R3, RZ, 0x3 ;  /* 0x0000000302027211 */ /* 0x000fe200078f18ff */
[C---:B------:R-:W-:Y:S01]  /*c6a0*/  FMUL.FTZ R159, R0.reuse, R159 ;  /* 0x0000009f009f7220 */ /* 0x040fe20000410000 */
[C---:B------:R-:W-:Y:S01]  /*c6b0*/  FMUL.FTZ R22, R0.reuse, R158 ;  /* 0x0000009e00167220 */ /* 0x040fe20000410000 */
[----:B------:R-:W-:Y:S01]  /*c6c0*/  FMUL.FTZ R171, R0, R171 ;  /* 0x000000ab00ab7220 */ /* 0x000fe20000410000 */
[----:B------:R-:W-:Y:S01]  /*c6d0*/  LOP3.LUT R2, R2, 0xfffffff8, RZ, 0xc0, !PT ;  /* 0xfffffff802027812 */ /* 0x000fe200078ec0ff */
        /* <DEDUP_REMOVED lines=9> */
[----:B------:R-:W-:Y:S01]  /*c770*/  IMAD.IADD R0, R3, 0x1, -R2 ;  /* 0x0000000103007824 */ /* 0x000fe200078e0a02 */
[----:B------:R-:W-:-:S02]  /*c780*/  F2FP.BF16.F32.PACK_AB R6, R6, R144 ;  /* 0x000000900606723e */ /* 0x000fc400000010ff */
[----:B------:R-:W-:Y:S02]  /*c790*/  F2FP.BF16.F32.PACK_AB R5, R5, R146 ;  /* 0x000000920505723e */ /* 0x000fe400000010ff */
[C---:B------:R-:W-:Y:S02]  /*c7a0*/  SHF.L.U32 R2, R0.reuse, 0x6, RZ ;  /* 0x0000000600027819 */ /* 0x040fe400000006ff */
[----:B------:R-:W-:Y:S02]  /*c7b0*/  LOP3.LUT R3, R0, 0x1, RZ, 0xc0, !PT ;  /* 0x0000000100037812 */ /* 0x000fe400078ec0ff */
[----:B------:R-:W-:Y:S02]  /*c7c0*/  LOP3.LUT R2, R2, 0x1c0, RZ, 0xc0, !PT ;  /* 0x000001c002027812 */ /* 0x000fe400078ec0ff */
[----:B------:R-:W-:Y:S02]  /*c7d0*/  ISETP.NE.U32.AND P1, PT, R3, 0x1, PT ;  /* 0x000000010300780c */ /* 0x000fe40003f25070 */
[----:B------:R-:W-:-:S02]  /*c7e0*/  LEA.HI R2, R2, R2, RZ, 0x1d ;  /* 0x0000000202027211 */ /* 0x000fc400078fe8ff */
[----:B------:R-:W-:Y:S02]  /*c7f0*/  MOV R3, 0xfffffff0 ;  /* 0xfffffff000037802 */ /* 0x000fe40000000f00 */
[----:B------:R-:W-:Y:S02]  /*c800*/  LEA R2, R7, R2, 0x1 ;  /* 0x0000000207027211 */ /* 0x000fe400078e08ff */
[----:B------:R-:W-:Y:S02]  /*c810*/  SEL R7, R3, 0x10, !P1 ;  /* 0x0000001003077807 */ /* 0x000fe40004800000 */
[----:B------:R-:W-:Y:S01]  /*c820*/  LEA R2, R2, UR4, 0x1 ;  /* 0x0000000402027c11 */ /* 0x000fe2000f8e08ff */
[----:B------:R-:W-:Y:S01]  /*c830*/  ULDC.U8 UR4, c[0x0][0x3d9] ;  /* 0x0000f64000047ab9 */ /* 0x000fe20000000000 */
[----:B------:R-:W-:Y:S01]  /*c840*/  R2P PR, R0, 0x6 ;  /* 0x0000000600007804 */ /* 0x000fe20000000000 */
[----:B------:R-:W-:Y:S01]  /*c850*/  UISETP.NE.AND UP0, UPT, UR4, URZ, UPT ;  /* 0x0000003f0400728c */ /* 0x000fe2000bf05270 */
[----:B------:R-:W-:Y:S01]  /*c860*/  F2FP.BF16.F32.PACK_AB R4, R153, R152 ;  /* 0x000000989904723e */ /* 0x000fe200000010ff */
[----:B------:R-:W-:Y:S01]  /*c870*/  STS [R2], R6 ;  /* 0x0000000602007388 */ /* 0x000fe20000000800 */
[----:B------:R-:W-:Y:S01]  /*c880*/  IADD3 R3, R2, R7, RZ ;  /* 0x0000000702037210 */ /* 0x000fe20007ffe0ff */
[----:B------:R-:W-:Y:S01]  /*c890*/  UISETP.NE.OR UP2, UPT, UR4, URZ, !UP1 ;  /* 0x0000003f0400728c */ /* 0x000fe2000cf45670 */
[----:B------:R-:W-:Y:S01]  /*c8a0*/  MOV R0, 0x20 ;  /* 0x0000002000007802 */ /* 0x000fe20000000f00 */
[----:B------:R-:W-:Y:S01]  /*c8b0*/  STS [R2+0x400], R5 ;  /* 0x0004000502007388 */ /* 0x000fe20000000800 */
[----:B------:R-:W-:-:S02]  /*c8c0*/  F2FP.BF16.F32.PACK_AB R8, R8, R154 ;  /* 0x0000009a0808723e */ /* 0x000fc400000010ff */
[----:B------:R-:W-:Y:S01]  /*c8d0*/  F2FP.BF16.F32.PACK_AB R9, R9, R140 ;  /* 0x0000008c0909723e */ /* 0x000fe200000010ff */
[----:B------:R1:W-:Y:S01]  /*c8e0*/  STS [R3], R4 ;  /* 0x0000000403007388 */ /* 0x0003e20000000800 */
[----:B------:R-:W-:Y:S01]  /*c8f0*/  F2FP.BF16.F32.PACK_AB R10, R143, R10 ;  /* 0x0000000a8f0a723e */ /* 0x000fe200000010ff */
[----:B------:R-:W-:Y:S01]  /*c900*/  @UP0 ULDC.64 UR8, c[0x0][0x2c0] ;  /* 0x0000b00000080ab9 */ /* 0x000fe20000000a00 */
[----:B------:R-:W-:Y:S01]  /*c910*/  F2FP.BF16.F32.PACK_AB R17, R17, R148 ;  /* 0x000000941111723e */ /* 0x000fe200000010ff */
[----:B------:R2:W-:Y:S01]  /*c920*/  STS [R3+0x400], R8 ;  /* 0x0004000803007388 */ /* 0x0005e20000000800 */
[----:B------:R-:W-:Y:S01]  /*c930*/  F2FP.BF16.F32.PACK_AB R16, R151, R16 ;  /* 0x000000109710723e */ /* 0x000fe200000010ff */
[----:B------:R-:W-:Y:S01]  /*c940*/  @UP0 UIMAD UR8, UR9, UR8, URZ ;  /* 0x00000008090802a4 */ /* 0x000fe2000f8e023f */
[----:B------:R-:W-:Y:S01]  /*c950*/  F2FP.BF16.F32.PACK_AB R15, R15, R160 ;  /* 0x000000a00f0f723e */ /* 0x000fe200000010ff */
[----:B------:R-:W-:Y:S01]  /*c960*/  STS [R2+0x2000], R9 ;  /* 0x0020000902007388 */ /* 0x000fe20000000800 */
[----:B------:R-:W-:Y:S01]  /*c970*/  F2FP.BF16.F32.PACK_AB R14, R14, R162 ;  /* 0x000000a20e0e723e */ /* 0x000fe200000010ff */
[----:B------:R-:W-:Y:S01]  /*c980*/  @!UP0 ULDC UR6, c[0x0][0x2e4] ;  /* 0x0000b90000068ab9 */ /* 0x000fe20000000800 */
[----:B------:R-:W-:Y:S01]  /*c990*/  F2FP.BF16.F32.PACK_AB R13, R13, R164 ;  /* 0x000000a40d0d723e */ /* 0x000fe200000010ff */
[----:B------:R3:W-:Y:S01]  /*c9a0*/  STS [R2+0x2400], R10 ;  /* 0x0024000a02007388 */ /* 0x0007e20000000800 */
[----:B------:R-:W-:Y:S01]  /*c9b0*/  F2FP.BF16.F32.PACK_AB R21, R21, R166 ;  /* 0x000000a61515723e */ /* 0x000fe200000010ff */
[----:B------:R-:W-:Y:S01]  /*c9c0*/  @!UP0 ULDC UR9, c[0x0][0x2c4] ;  /* 0x0000b10000098ab9 */ /* 0x000fe20000000800 */
[----:B------:R-:W-:Y:S01]  /*c9d0*/  F2FP.BF16.F32.PACK_AB R23, R23, R156 ;  /* 0x0000009c1717723e */ /* 0x000fe200000010ff */
[----:B------:R-:W-:Y:S01]  /*c9e0*/  STS [R3+0x2000], R17 ;  /* 0x0020001103007388 */ /* 0x000fe20000000800 */
[----:B------:R-:W-:Y:S01]  /*c9f0*/  F2FP.BF16.F32.PACK_AB R22, R159, R22 ;  /* 0x000000169f16723e */ /* 0x000fe200000010ff */
[----:B------:R-:W-:Y:S01]  /*ca00*/  @!UP0 USEL UR8, UR9, UR6, !UP1 ;  /* 0x0000000609088287 */ /* 0x000fe2000c800000 */
[----:B------:R-:W-:Y:S01]  /*ca10*/  F2FP.BF16.F32.PACK_AB R30, R30, R168 ;  /* 0x000000a81e1e723e */ /* 0x000fe200000010ff */
[----:B------:R4:W-:Y:S01]  /*ca20*/  STS [R3+0x2400], R16 ;  /* 0x0024001003007388 */ /* 0x0009e20000000800 */
[----:B------:R-:W-:Y:S01]  /*ca30*/  F2FP.BF16.F32.PACK_AB R29, R171, R29 ;  /* 0x0000001dab1d723e */ /* 0x000fe200000010ff */
[----:B------:R-:W-:Y:S01]  /*ca40*/  @!UP0 ULDC UR5, c[0x0][0x270] ;  /* 0x00009c0000058ab9 */ /* 0x000fe20000000800 */
[----:B------:R-:W-:Y:S01]  /*ca50*/  F2FP.BF16.F32.PACK_AB R28, R28, R176 ;  /* 0x000000b01c1c723e */ /* 0x000fe200000010ff */
[----:B------:R-:W-:Y:S01]  /*ca60*/  @UP0 UMOV UR7, 0x1 ;  /* 0x0000000100070882 */ /* 0x000fe20000000000 */
[----:B-1----:R-:W-:Y:S01]  /*ca70*/  SEL R4, R0, 0xffffffe0, !P1 ;  /* 0xffffffe000047807 */ /* 0x002fe20004800000 */
[C---:B------:R-:W-:Y:S01]  /*ca80*/  VIADD R0, R2.reuse, 0x40 ;  /* 0x0000004002007836 */ /* 0x040fe20000000000 */
[C---:B------:R-:W-:Y:S01]  /*ca90*/  @P2 IADD3 R0, R2.reuse, -0x40, RZ ;  /* 0xffffffc002002810 */ /* 0x040fe20007ffe0ff */
[----:B------:R-:W-:Y:S01]  /*caa0*/  @!UP0 UIMAD UR7, UR8, UR5, URZ ;  /* 0x00000005080782a4 */ /* 0x000fe2000f8e023f */
[-C--:B------:R-:W-:Y:S01]  /*cab0*/  IADD3 R6, R2, R4.reuse, RZ ;  /* 0x0000000402067210 */ /* 0x080fe20007ffe0ff */
[----:B--2---:R-:W1:Y:S01]  /*cac0*/  @P4 LDC R8, c[0x0][0x2e8] ;  /* 0x0000ba00ff084b82 */ /* 0x004e620000000800 */
[----:B------:R-:W-:Y:S01]  /*cad0*/  IADD3 R5, R3, R4, RZ ;  /* 0x0000000403057210 */ /* 0x000fe20007ffe0ff */
[----:B------:R-:W-:Y:S01]  /*cae0*/  UIMAD UR6, UR12, UR7, URZ ;  /* 0x000000070c0672a4 */ /* 0x000fe2000f8e023f */
[----:B------:R-:W-:Y:S01]  /*caf0*/  F2FP.BF16.F32.PACK_AB R27, R27, R178 ;  /* 0x000000b21b1b723e */ /* 0x000fe200000010ff */
[----:B------:R-:W-:Y:S01]  /*cb00*/  STS [R6], R15 ;  /* 0x0000000f06007388 */ /* 0x000fe20000000800 */
[----:B------:R-:W-:Y:S01]  /*cb10*/  F2FP.BF16.F32.PACK_AB R25, R25, R180 ;  /* 0x000000b41919723e */ /* 0x000fe200000010ff */
[----:B------:R-:W-:Y:S01]  /*cb20*/  @UP0 ULDC UR13, c[0x0][0x2c0] ;  /* 0x0000b000000d0ab9 */ /* 0x000fe20000000800 */
[----:B---3--:R-:W-:Y:S01]  /*cb30*/  IADD3 R2, R0, 0x400, RZ ;  /* 0x0000040000027810 */ /* 0x008fe20007ffe0ff */
[----:B------:R-:W-:Y:S01]  /*cb40*/  STS [R6+0x400], R14 ;  /* 0x0004000e06007388 */ /* 0x000fe20000000800 */
[----:B------:R-:W-:Y:S01]  /*cb50*/  F2FP.BF16.F32.PACK_AB R24, R24, R182 ;  /* 0x000000b61818723e */ /* 0x000fe200000010ff */
[----:B------:R-:W-:Y:S01]  /*cb60*/  @!UP2 ULDC UR4, c[0x0][0x2c4] ;  /* 0x0000b1000004aab9 */ /* 0x000fe20000000800 */
[----:B------:R-:W-:Y:S01]  /*cb70*/  F2FP.BF16.F32.PACK_AB R26, R26, R172 ;  /* 0x000000ac1a1a723e */ /* 0x000fe200000010ff */
[----:B------:R2:W-:Y:S01]  /*cb80*/  STS [R5], R13 ;  /* 0x0000000d05007388 */ /* 0x0005e20000000800 */
[----:B------:R-:W-:Y:S01]  /*cb90*/  F2FP.BF16.F32.PACK_AB R32, R175, R32 ;  /* 0x00000020af20723e */ /* 0x000fe200000010ff */
[----:B------:R-:W-:Y:S01]  /*cba0*/  @!UP0 UMOV UR13, 0x1 ;  /* 0x00000001000d8882 */ /* 0x000fe20000000000 */
[----:B------:R-:W-:Y:S01]  /*cbb0*/  F2FP.BF16.F32.PACK_AB R36, R36, R184 ;  /* 0x000000b82424723e */ /* 0x000fe200000010ff */
[----:B------:R-:W-:Y:S01]  /*cbc0*/  STS [R5+0x400], R21 ;  /* 0x0004001505007388 */ /* 0x000fe20000000800 */
[----:B------:R-:W-:Y:S01]  /*cbd0*/  F2FP.BF16.F32.PACK_AB R35, R187, R35 ;  /* 0x00000023bb23723e */ /* 0x000fe200000010ff */
[----:B----4-:R-:W-:Y:S01]  /*cbe0*/  IMAD.IADD R3, R4, 0x1, R0 ;  /* 0x0000000104037824 */ /* 0x010fe200078e0200 */
[----:B------:R-:W-:Y:S01]  /*cbf0*/  F2FP.BF16.F32.PACK_AB R34, R34, R192 ;  /* 0x000000c02222723e */ /* 0x000fe200000010ff */
[----:B------:R-:W-:Y:S01]  /*cc00*/  STS [R6+0x2000], R23 ;  /* 0x0020001706007388 */ /* 0x000fe20000000800 */
[----:B------:R-:W-:Y:S01]  /*cc10*/  F2FP.BF16.F32.PACK_AB R33, R33, R194 ;  /* 0x000000c22121723e */ /* 0x000fe200000010ff */
[----:B------:R-:W-:Y:S01]  /*cc20*/  @!UP2 UIMAD UR4, UR12, UR4, URZ ;  /* 0x000000040c04a2a4 */ /* 0x000fe2000f8e023f */
[----:B------:R-:W-:Y:S01]  /*cc30*/  F2FP.BF16.F32.PACK_AB R19, R19, R200 ;  /* 0x000000c81313723e */ /* 0x000fe200000010ff */
[----:B------:R3:W-:Y:S01]  /*cc40*/  STS [R6+0x2400], R22 ;  /* 0x0024001606007388 */ /* 0x0007e20000000800 */
[----:B------:R-:W-:Y:S01]  /*cc50*/  F2FP.BF16.F32.PACK_AB R12, R12, R202 ;  /* 0x000000ca0c0c723e */ /* 0x000fe200000010ff */
[----:B------:R-:W-:Y:S01]  /*cc60*/  USEL UR6, UR6, URZ, UP2 ;  /* 0x0000003f06067287 */ /* 0x000fe20009000000 */
[----:B------:R-:W-:Y:S01]  /*cc70*/  F2FP.BF16.F32.PACK_AB R31, R31, R188 ;  /* 0x000000bc1f1f723e */ /* 0x000fe200000010ff */
[----:B------:R-:W-:Y:S01]  /*cc80*/  STS [R5+0x2000], R30 ;  /* 0x0020001e05007388 */ /* 0x000fe20000000800 */
[----:B------:R-:W-:Y:S01]  /*cc90*/  F2FP.BF16.F32.PACK_AB R20, R191, R20 ;  /* 0x00000014bf14723e */ /* 0x000fe200000010ff */
[----:B------:R-:W-:Y:S01]  /*cca0*/  UIMAD UR5, UR10, UR13, URZ ;  /* 0x0000000d0a0572a4 */ /* 0x000fe2000f8e023f */
[----:B------:R-:W-:Y:S01]  /*ccb0*/  F2FP.BF16.F32.PACK_AB R11, R11, R196 ;  /* 0x000000c40b0b723e */ /* 0x000fe200000010ff */
[----:B------:R4:W-:Y:S01]  /*ccc0*/  STS [R5+0x2400], R29 ;  /* 0x0024001d05007388 */ /* 0x0009e20000000800 */
[----:B------:R-:W-:Y:S01]  /*ccd0*/  F2FP.BF16.F32.PACK_AB R18, R199, R18 ;  /* 0x00000012c712723e */ /* 0x000fe200000010ff */
[----:B------:R-:W-:-:S02]  /*cce0*/  UIMAD UR8, UR11, UR8, UR6 ;  /* 0x000000080b0872a4 */ /* 0x000fc4000f8e0206 */
[----:B------:R-:W-:Y:S01]  /*ccf0*/  STS [R0], R28 ;  /* 0x0000001c00007388 */ /* 0x000fe20000000800 */
[----:B------:R-:W-:Y:S01]  /*cd00*/  USHF.L.U32 UR7, UR5, 0x7, URZ ;  /* 0x0000000705077899 */ /* 0x000fe2000800063f */
[----:B--2---:R-:W-:Y:S01]  /*cd10*/  MOV R13, 0x7f800000 ;  /* 0x7f800000000d7802 */ /* 0x004fe20000000f00 */
[----:B------:R-:W-:Y:S01]  /*cd20*/  @!UP2 UMOV UR16, UR4 ;  /* 0x000000040010ac82 */ /* 0x000fe20008000000 */
[----:B------:R-:W-:Y:S01]  /*cd30*/  STS [R0+0x400], R27 ;  /* 0x0004001b00007388 */ /* 0x000fe20000000800 */
[----:B------:R-:W-:Y:S02]  /*cd40*/  USHF.R.S32.HI UR6, URZ, 0x1f, UR8 ;  /* 0x0000001f3f067899 */ /* 0x000fe40008011408 */
[----:B------:R-:W-:Y:S02]  /*cd50*/  @!UP2 USHF.R.S32.HI UR17, URZ, 0x1f, UR4 ;  /* 0x0000001f3f11a899 */ /* 0x000fe40008011404 */
[----:B------:R-:W-:Y:S02]  /*cd60*/  USHF.R.S32.HI UR5, URZ, 0x1f, UR7 ;  /* 0x0000001f3f057899 */ /* 0x000fe40008011407 */
[----:B------:R-:W-:Y:S01]  /*cd70*/  UIADD3 UR8, UP1, UP0, UR7, UR16, UR8 ;  /* 0x0000001007087290 */ /* 0x000fe2000f83e008 */
[C---:B---3--:R-:W-:Y:S01]  /*cd80*/  IADD3 R6, R7.reuse, R2, R4 ;  /* 0x0000000207067210 */ /* 0x048fe20007ffe004 */
[----:B------:R-:W2:Y:S01]  /*cd90*/  LDC.64 R22, c[0x0][0x290] ;  /* 0x0000a400ff167b82 */ /* 0x000ea20000000a00 */
[----:B------:R-:W-:Y:S01]  /*cda0*/  IADD3 R2, R7, R0, RZ ;  /* 0x0000000007027210 */ /* 0x000fe20007ffe0ff */
[----:B------:R-:W-:Y:S01]  /*cdb0*/  UIADD3.X UR16, UR5, UR17, UR6, UP1, UP0 ;  /* 0x0000001105107290 */ /* 0x000fe20008fe0406 */
[----:B------:R-:W-:Y:S02]  /*cdc0*/  @P4 MUFU.LG2 R7, R37 ;  /* 0x0000002500074308 */ /* 0x000fe40000000c00 */
[----:B------:R-:W-:Y:S01]  /*cdd0*/  IADD3 R4, R4, R2, RZ ;  /* 0x0000000204047210 */ /* 0x000fe20007ffe0ff */
[----:B------:R-:W-:Y:S02]  /*cde0*/  STS [R2], R25 ;  /* 0x0000001902007388 */ /* 0x000fe40000000800 */
[----:B----4-:R-:W3:Y:S02]  /*cdf0*/  @P3 LDC R5, c[0x0][0x2e8] ;  /* 0x0000ba00ff053b82 */ /* 0x010ee40000000800 */
[----:B------:R4:W-:Y:S04]  /*ce00*/  STS [R2+0x400], R24 ;  /* 0x0004001802007388 */ /* 0x0009e80000000800 */
[----:B------:R-:W-:Y:S04]  /*ce10*/  STS [R0+0x2000], R26 ;  /* 0x0020001a00007388 */ /* 0x000fe80000000800 */
[----:B------:R1:W-:Y:S04]  /*ce20*/  STS [R0+0x2400], R32 ;  /* 0x0024002000007388 */ /* 0x0003e80000000800 */
[----:B------:R-:W-:Y:S04]  /*ce30*/  STS [R2+0x2000], R36 ;  /* 0x0020002402007388 */ /* 0x000fe80000000800 */
[----:B------:R2:W-:Y:S04]  /*ce40*/  STS [R2+0x2400], R35 ;  /* 0x0024002302007388 */ /* 0x0005e80000000800 */
[----:B------:R-:W-:Y:S04]  /*ce50*/  STS [R3], R34 ;  /* 0x0000002203007388 */ /* 0x000fe80000000800 */
[----:B------:R-:W-:Y:S01]  /*ce60*/  STS [R3+0x400], R33 ;  /* 0x0004002103007388 */ /* 0x000fe20000000800 */
[----:B----4-:R-:W4:Y:S03]  /*ce70*/  LDC.64 R24, c[0x0][0x2a0] ;  /* 0x0000a800ff187b82 */ /* 0x010f260000000a00 */
[----:B------:R3:W-:Y:S04]  /*ce80*/  STS [R4], R19 ;  /* 0x0000001304007388 */ /* 0x0007e80000000800 */
[----:B------:R3:W-:Y:S01]  /*ce90*/  STS [R6], R12 ;  /* 0x0000000c06007388 */ /* 0x0007e20000000800 */
[----:B-1----:R-:W1:Y:S03]  /*cea0*/  @P5 MUFU.LG2 R0, R38 ;  /* 0x0000002600005308 */ /* 0x002e660000000c00 */
[----:B------:R-:W-:Y:S04]  /*ceb0*/  STS [R3+0x2000], R31 ;  /* 0x0020001f03007388 */ /* 0x000fe80000000800 */
[----:B------:R4:W-:Y:S01]  /*cec0*/  STS [R3+0x2400], R20 ;  /* 0x0024001403007388 */ /* 0x0009e20000000800 */
[----:B--2---:R-:W2:Y:S03]  /*ced0*/  @P5 LDC R2, c[0x0][0x2e8] ;  /* 0x0000ba00ff025b82 */ /* 0x004ea60000000800 */
[----:B------:R2:W-:Y:S04]  /*cee0*/  STS [R4+0x2000], R11 ;  /* 0x0020000b04007388 */ /* 0x0005e80000000800 */
[----:B------:R2:W-:Y:S01]  /*cef0*/  STS [R6+0x2000], R18 ;  /* 0x0020001206007388 */ /* 0x0005e20000000800 */
[----:B-1----:R-:W-:Y:S01]  /*cf00*/  @P5 FMUL.FTZ R0, R0, 0.69314718246459960938 ;  /* 0x3f31721800005820 */ /* 0x002fe20000410000 */
[----:B---3--:R-:W-:-:S02]  /*cf10*/  MOV R19, 0x7f800000 ;  /* 0x7f80000000137802 */ /* 0x008fc40000000f00 */
[----:B------:R-:W-:Y:S01]  /*cf20*/  SHF.L.U32 R12, R41, 0x3, RZ ;  /* 0x00000003290c7819 */ /* 0x000fe200000006ff */
[----:B----4-:R-:W1:Y:S01]  /*cf30*/  @P0 MUFU.LG2 R3, R40 ;  /* 0x0000002800030308 */ /* 0x010e620000000c00 */
[----:B------:R-:W-:Y:S01]  /*cf40*/  MOV R20, 0x7f800000 ;  /* 0x7f80000000147802 */ /* 0x000fe20000000f00 */
[----:B--2--5:R-:W-:Y:S01]  /*cf50*/  @P5 FFMA.FTZ R20, R136, R2, R0 ;  /* 0x0000000288145223 */ /* 0x024fe20000010000 */
[----:B------:R-:W-:Y:S01]  /*cf60*/  @P4 FMUL.FTZ R0, R7, 0.69314718246459960938 ;  /* 0x3f31721807004820 */ /* 0x000fe20000410000 */
[----:B------:R-:W2:Y:S03]  /*cf70*/  @P0 LDC R4, c[0x0][0x2e8] ;  /* 0x0000ba00ff040b82 */ /* 0x000ea60000000800 */
[----:B------:R-:W-:Y:S01]  /*cf80*/  @P4 FFMA.FTZ R19, R135, R8, R0 ;  /* 0x0000000887134223 */ /* 0x000fe20000010000 */
[----:B------:R-:W3:Y:S01]  /*cf90*/  @P3 MUFU.LG2 R6, R39 ;  /* 0x0000002700063308 */ /* 0x000ee20000000c00 */
[----:B------:R-:W-:Y:S01]  /*cfa0*/  MOV R18, 0x7f800000 ;  /* 0x7f80000000127802 */ /* 0x000fe20000000f00 */
[----:B-1----:R-:W-:Y:S01]  /*cfb0*/  @P0 FMUL.FTZ R0, R3, 0.69314718246459960938 ;  /* 0x3f31721803000820 */ /* 0x002fe20000410000 */
[----:B---3--:R-:W-:-:S03]  /*cfc0*/  @P3 FMUL.FTZ R2, R6, 0.69314718246459960938 ;  /* 0x3f31721806023820 */ /* 0x008fc60000410000 */
[----:B--2---:R-:W-:Y:S01]  /*cfd0*/  @P0 FFMA.FTZ R18, R132, R4, R0 ;  /* 0x0000000484120223 */ /* 0x004fe20000010000 */
[----:B------:R-:W-:Y:S01]  /*cfe0*/  @P3 FFMA.FTZ R13, R134, R5, R2 ;  /* 0x00000005860d3223 */ /* 0x000fe20000010002 */
[----:B------:R-:W-:Y:S06]  /*cff0*/  BAR.SYNC.DEFER_BLOCKING 0x0 ;  /* 0x0000000000007b1d */ /* 0x000fec0000010000 */
[----:B------:R-:W-:Y:S05]  /*d000*/  @P6 BRA `(.L_x_7) ;  /* 0x0000000000c86947 */ /* 0x000fea0003800000 */
[----:B------:R-:W1:Y:S01]  /*d010*/  S2R R3, SR_TID.X ;  /* 0x0000000000037919 */ /* 0x000e620000002100 */
[----:B------:R-:W-:Y:S01]  /*d020*/  UIMAD UR4, UR10, -0x80, UR9 ;  /* 0xffffff800a0478a4 */ /* 0x000fe2000f8e0209 */
[----:B-1----:R-:W-:-:S04]  /*d030*/  SHF.R.S32.HI R2, RZ, 0x1f, R3 ;  /* 0x0000001fff027819 */ /* 0x002fc80000011403 */
[----:B------:R-:W-:-:S04]  /*d040*/  LEA.HI R2, R2, R3, RZ, 0x5 ;  /* 0x0000000302027211 */ /* 0x000fc800078f28ff */
[----:B------:R-:W-:Y:S02]  /*d050*/  LOP3.LUT R0, R2, 0xffffffe0, RZ, 0xc0, !PT ;  /* 0xffffffe002007812 */ /* 0x000fe400078ec0ff */
[--C-:B------:R-:W-:Y:S02]  /*d060*/  SHF.R.S32.HI R4, RZ, 0x5, R2.reuse ;  /* 0x00000005ff047819 */ /* 0x100fe40000011402 */
[----:B------:R-:W-:Y:S01]  /*d070*/  SHF.R.S32.HI R2, RZ, 0x1f, R2 ;  /* 0x0000001fff027819 */ /* 0x000fe20000011402 */
[----:B------:R-:W-:-:S03]  /*d080*/  IMAD.IADD R0, R3, 0x1, -R0 ;  /* 0x0000000103007824 */ /* 0x000fc600078e0a00 */
[----:B------:R-:W-:Y:S02]  /*d090*/  LEA.HI R2, R2, R4, RZ, 0x2 ;  /* 0x0000000402027211 */ /* 0x000fe400078f10ff */
[----:B------:R-:W-:Y:S02]  /*d0a0*/  SHF.R.S32.HI R3, RZ, 0x1f, R0 ;  /* 0x0000001fff037819 */ /* 0x000fe40000011400 */
[----:B------:R-:W-:Y:S02]  /*d0b0*/  LOP3.LUT R2, R2, 0xfffffffc, RZ, 0xc0, !PT ;  /* 0xfffffffc02027812 */ /* 0x000fe400078ec0ff */
[----:B------:R-:W-:-:S03]  /*d0c0*/  LEA.HI R3, R3, R0, RZ, 0x2 ;  /* 0x0000000003037211 */ /* 0x000fc600078f10ff */
[----:B------:R-:W-:Y:S01]  /*d0d0*/  IMAD.IADD R0, R4, 0x1, -R2 ;  /* 0x0000000104007824 */ /* 0x000fe200078e0a02 */
[----:B------:R-:W-:-:S05]  /*d0e0*/  SHF.R.S32.HI R2, RZ, 0x2, R3 ;  /* 0x00000002ff027819 */ /* 0x000fca0000011403 */
[----:B------:R-:W-:-:S04]  /*d0f0*/  IMAD R0, R0, 0x10, R2 ;  /* 0x0000001000007824 */ /* 0x000fc800078e0202 */
[C---:B------:R-:W-:Y:S01]  /*d100*/  VIADD R2, R0.reuse, 0x8 ;  /* 0x0000000800027836 */ /* 0x040fe20000000000 */
[C---:B------:R-:W-:Y:S01]  /*d110*/  ISETP.GE.AND P6, PT, R0.reuse, UR4, PT ;  /* 0x0000000400007c0c */ /* 0x040fe2000bfc6270 */
[C---:B------:R-:W-:Y:S02]  /*d120*/  VIADD R5, R0.reuse, 0x40 ;  /* 0x0000004000057836 */ /* 0x040fe40000000000 */
[----:B------:R-:W-:Y:S01]  /*d130*/  VIADD R4, R0, 0x48 ;  /* 0x0000004800047836 */ /* 0x000fe20000000000 */
[----:B------:R-:W-:Y:S02]  /*d140*/  ISETP.GE.AND P5, PT, R2, UR4, PT ;  /* 0x0000000402007c0c */ /* 0x000fe4000bfa6270 */
[----:B------:R-:W-:Y:S02]  /*d150*/  ISETP.GE.AND P4, PT, R5, UR4, PT ;  /* 0x0000000405007c0c */ /* 0x000fe4000bf86270 */
[----:B------:R-:W-:-:S05]  /*d160*/  ISETP.GE.AND P3, PT, R4, UR4, PT ;  /* 0x0000000404007c0c */ /* 0x000fca000bf66270 */
[----:B------:R-:W1:Y:S01]  /*d170*/  @!P6 LDC.64 R10, c[0x0][0x2b0] ;  /* 0x0000ac00ff0aeb82 */ /* 0x000e620000000a00 */
[----:B------:R-:W-:-:S03]  /*d180*/  @!P6 IMAD R3, R0, UR13, RZ ;  /* 0x0000000d0003ec24 */ /* 0x000fc6000f8e02ff */
[----:B------:R-:W-:Y:S02]  /*d190*/  @!P5 IMAD R2, R2, UR13, RZ ;  /* 0x0000000d0202dc24 */ /* 0x000fe4000f8e02ff */
[----:B------:R-:W-:Y:S01]  /*d1a0*/  @!P6 IADD3 R0, P0, R3, UR8, RZ ;  /* 0x000000080300ec10 */ /* 0x000fe2000ff1e0ff */
[----:B------:R-:W-:Y:S01]  /*d1b0*/  @!P4 IMAD R5, R5, UR13, RZ ;  /* 0x0000000d0505cc24 */ /* 0x000fe2000f8e02ff */
[----:B------:R-:W2:Y:S02]  /*d1c0*/  @!P5 LDC.64 R8, c[0x0][0x2b0] ;  /* 0x0000ac00ff08db82 */ /* 0x000ea40000000a00 */
[----:B------:R-:W-:Y:S01]  /*d1d0*/  @!P6 LEA.HI.X.SX32 R6, R3, UR16, 0x1, P0 ;  /* 0x000000100306ec11 */ /* 0x000fe200080f0eff */
[----:B------:R-:W-:Y:S01]  /*d1e0*/  @!P3 IMAD R3, R4, UR13, RZ ;  /* 0x0000000d0403bc24 */ /* 0x000fe2000f8e02ff */
[----:B------:R-:W-:-:S04]  /*d1f0*/  @!P5 IADD3 R7, P0, R2, UR8, RZ ;  /* 0x000000080207dc10 */ /* 0x000fc8000ff1e0ff */
[----:B------:R-:W3:Y:S01]  /*d200*/  @!P4 LDC.64 R14, c[0x0][0x2b0] ;  /* 0x0000ac00ff0ecb82 */ /* 0x000ee20000000a00 */
[----:B------:R-:W-:-:S07]  /*d210*/  @!P5 LEA.HI.X.SX32 R2, R2, UR16, 0x1, P0 ;  /* 0x000000100202dc11 */ /* 0x000fce00080f0eff */
[----:B------:R-:W4:Y:S01]  /*d220*/  @!P3 LDC.64 R16, c[0x0][0x2b0] ;  /* 0x0000ac00ff10bb82 */ /* 0x000f220000000a00 */
[----:B-1----:R-:W-:-:S04]  /*d230*/  @!P6 LEA R10, P1, R0, R10, 0x2 ;  /* 0x0000000a000ae211 */ /* 0x002fc800078210ff */
[----:B------:R-:W-:Y:S02]  /*d240*/  @!P6 LEA.HI.X R11, R0, R11, R6, 0x2, P1 ;  /* 0x0000000b000be211 */ /* 0x000fe400008f1406 */
[----:B------:R-:W-:Y:S02]  /*d250*/  @!P4 IADD3 R0, P1, R5, UR8, RZ ;  /* 0x000000080500cc10 */ /* 0x000fe4000ff3e0ff */
[----:B--2---:R-:W-:Y:S01]  /*d260*/  @!P5 LEA R6, P2, R7, R8, 0x2 ;  /* 0x000000080706d211 */ /* 0x004fe200078410ff */
[----:B------:R1:W-:Y:S01]  /*d270*/  @!P6 STG.E desc[UR14][R10.64], R20 ;  /* 0x000000140a00e986 */ /* 0x0003e2000c10190e */
[----:B------:R-:W-:Y:S02]  /*d280*/  @!P3 IADD3 R8, P0, R3, UR8, RZ ;  /* 0x000000080308bc10 */ /* 0x000fe4000ff1e0ff */
[----:B------:R-:W-:Y:S02]  /*d290*/  @!P4 LEA.HI.X.SX32 R5, R5, UR16, 0x1, P1 ;  /* 0x000000100505cc11 */ /* 0x000fe400088f0eff */
[----:B------:R-:W-:-:S02]  /*d2a0*/  @!P5 LEA.HI.X R7, R7, R9, R2, 0x2, P2 ;  /* 0x000000090707d211 */ /* 0x000fc400010f1402 */
[----:B------:R-:W-:Y:S02]  /*d2b0*/  @!P3 LEA.HI.X.SX32 R3, R3, UR16, 0x1, P0 ;  /* 0x000000100303bc11 */ /* 0x000fe400080f0eff */
[C---:B---3--:R-:W-:Y:S01]  /*d2c0*/  @!P4 LEA R4, P1, R0.reuse, R14, 0x2 ;  /* 0x0000000e0004c211 */ /* 0x048fe200078210ff */
[----:B------:R1:W-:Y:S03]  /*d2d0*/  @!P5 STG.E desc[UR14][R6.64], R19 ;  /* 0x000000130600d986 */ /* 0x0003e6000c10190e */
[----:B------:R-:W-:Y:S02]  /*d2e0*/  @!P4 LEA.HI.X R5, R0, R15, R5, 0x2, P1 ;  /* 0x0000000f0005c211 */ /* 0x000fe400008f1405 */
[----:B----4-:R-:W-:-:S03]  /*d2f0*/  @!P3 LEA R2, P0, R8, R16, 0x2 ;  /* 0x000000100802b211 */ /* 0x010fc600078010ff */
[----:B------:R1:W-:Y:S01]  /*d300*/  @!P4 STG.E desc[UR14][R4.64], R13 ;  /* 0x0000000d0400c986 */ /* 0x0003e2000c10190e */
[----:B------:R-:W-:-:S05]  /*d310*/  @!P3 LEA.HI.X R3, R8, R17, R3, 0x2, P0 ;  /* 0x000000110803b211 */ /* 0x000fca00000f1403 */
[----:B------:R1:W-:Y:S04]  /*d320*/  @!P3 STG.E desc[UR14][R2.64], R18 ;  /* 0x000000120200b986 */ /* 0x0003e8000c10190e */
.L_x_7:
[----:B------:R-:W-:Y:S05]  /*d330*/  BSYNC B0 ;  /* 0x0000000000007941 */ /* 0x000fea0003800000 */
.L_x_6:
[----:B-1----:R-:W1:Y:S01]  /*d340*/  S2R R7, SR_CTAID.X ;  /* 0x0000000000077919 */ /* 0x002e620000002500 */
[----:B------:R-:W-:Y:S01]  /*d350*/  USHF.R.S32.HI UR4, URZ, 0x1f, UR12 ;  /* 0x0000001f3f047899 */ /* 0x000fe2000801140c */
[----:B------:R-:W-:Y:S01]  /*d360*/  SHF.R.S32.HI R13, RZ, 0x1f, R12 ;  /* 0x0000001fff0d7819 */ /* 0x000fe2000001140c */
[----:B------:R-:W-:Y:S01]  /*d370*/  ULDC.64 UR6, c[0x0][0x298] ;  /* 0x0000a60000067ab9 */ /* 0x000fe20000000a00 */
[----:B------:R-:W-:Y:S01]  /*d380*/  SHF.R.S32.HI R4, RZ, 0x3, R42 ;  /* 0x00000003ff047819 */ /* 0x000fe2000001142a */
[----:B------:R-:W2:Y:S02]  /*d390*/  LDS.128 R44, [R242] ;  /* 0x00000000f22c7984 */ /* 0x000ea40000000c00 */
[C---:B------:R-:W-:Y:S01]  /*d3a0*/  IMAD R0, R22.reuse, UR4, RZ ;  /* 0x0000000416007c24 */ /* 0x040fe2000f8e02ff */
[----:B------:R-:W-:Y:S01]  /*d3b0*/  USHF.R.S32.HI UR4, URZ, 0x1f, UR11 ;  /* 0x0000001f3f047899 */ /* 0x000fe2000801140b */
[----:B------:R-:W-:Y:S01]  /*d3c0*/  IMAD.WIDE.U32 R2, R22, UR12, R12 ;  /* 0x0000000c16027c25 */ /* 0x000fe2000f8e000c */
[----:B------:R-:W-:Y:S01]  /*d3d0*/  SHF.R.S32.HI R5, RZ, 0x1f, R4 ;  /* 0x0000001fff057819 */ /* 0x000fe20000011404 */
[----:B------:R-:W3:Y:S02]  /*d3e0*/  LDS.128 R40, [R242+0x800] ;  /* 0x00080000f2287984 */ /* 0x000ee40000000c00 */
[----:B------:R-:W-:-:S02]  /*d3f0*/  IMAD R0, R23, UR12, R0 ;  /* 0x0000000c17007c24 */ /* 0x000fc4000f8e0200 */
[C---:B------:R-:W-:Y:S01]  /*d400*/  IMAD R6, R24.reuse, UR4, RZ ;  /* 0x0000000418067c24 */ /* 0x040fe2000f8e02ff */
[----:B------:R-:W4:Y:S01]  /*d410*/  LDS.128 R32, [R242+0x1000] ;  /* 0x00100000f2207984 */ /* 0x000f220000000c00 */
[----:B------:R-:W-:Y:S01]  /*d420*/  IMAD.IADD R3, R3, 0x1, R0 ;  /* 0x0000000103037824 */ /* 0x000fe200078e0200 */
[----:B------:R-:W-:Y:S01]  /*d430*/  ULDC.64 UR4, c[0x0][0x280] ;  /* 0x0000a00000047ab9 */ /* 0x000fe20000000a00 */
[----:B------:R-:W-:Y:S01]  /*d440*/  IMAD R6, R25, UR11, R6 ;  /* 0x0000000b19067c24 */ /* 0x000fe2000f8e0206 */
[----:B------:R-:W5:Y:S01]  /*d450*/  LDS.128 R36, [R242+0x1800] ;  /* 0x00180000f2247984 */ /* 0x000f620000000c00 */
[----:B------:R-:W-:-:S03]  /*d460*/  IMAD.WIDE.U32 R2, R24, UR11, R2 ;  /* 0x0000000b18027c25 */ /* 0x000fc6000f8e0002 */
[----:B------:R-:W5:Y:S01]  /*d470*/  LDS.128 R28, [R242+0x2000] ;  /* 0x00200000f21c7984 */ /* 0x000f620000000c00 */
[----:B------:R-:W-:-:S03]  /*d480*/  IMAD.IADD R3, R3, 0x1, R6 ;  /* 0x0000000103037824 */ /* 0x000fc600078e0206 */
[----:B------:R-:W5:Y:S01]  /*d490*/  LDS.128 R24, [R242+0x2800] ;  /* 0x00280000f2187984 */ /* 0x000f620000000c00 */
[----:B-1----:R-:W-:-:S03]  /*d4a0*/  IMAD.WIDE R4, R7, 0x80, R4 ;  /* 0x0000008007047825 */ /* 0x002fc600078e0204 */
[----:B------:R-:W1:Y:S01]  /*d4b0*/  LDS.128 R20, [R242+0x3000] ;  /* 0x00300000f2147984 */ /* 0x000e620000000c00 */
[----:B------:R-:W-:-:S03]  /*d4c0*/  IMAD R0, R5, UR6, RZ ;  /* 0x0000000605007c24 */ /* 0x000fc6000f8e02ff */
[----:B------:R-:W1:Y:S01]  /*d4d0*/  LDS.128 R16, [R242+0x3800] ;  /* 0x00380000f2107984 */ /* 0x000e620000000c00 */
[----:B------:R-:W-:-:S04]  /*d4e0*/  IMAD.WIDE.U32 R2, R4, UR6, R2 ;  /* 0x0000000604027c25 */ /* 0x000fc8000f8e0002 */
[----:B------:R-:W-:Y:S01]  /*d4f0*/  IMAD R0, R4, UR7, R0 ;  /* 0x0000000704007c24 */ /* 0x000fe2000f8e0200 */
[----:B------:R-:W-:Y:S01]  /*d500*/  LEA R12, P0, R2, UR4, 0x1 ;  /* 0x00000004020c7c11 */ /* 0x000fe2000f8008ff */
[----:B------:R-:W-:Y:S02]  /*d510*/  USHF.L.U32 UR4, UR6, 0x5, URZ ;  /* 0x0000000506047899 */ /* 0x000fe4000800063f */
[----:B------:R-:W-:Y:S01]  /*d520*/  IMAD.IADD R0, R3, 0x1, R0 ;  /* 0x0000000103007824 */ /* 0x000fe200078e0200 */
[----:B------:R-:W-:-:S04]  /*d530*/  USHF.L.U64.HI UR6, UR6, 0x5, UR7 ;  /* 0x0000000506067899 */ /* 0x000fc80008010207 */
[----:B------:R-:W-:Y:S02]  /*d540*/  LEA.HI.X R13, R2, UR5, R0, 0x1, P0 ;  /* 0x00000005020d7c11 */ /* 0x000fe400080f0c00 */
[----:B------:R-:W-:-:S03]  /*d550*/  IADD3 R2, P0, R12, UR4, RZ ;  /* 0x000000040c027c10 */ /* 0x000fc6000ff1e0ff */
[----:B--2---:R-:W-:Y:S01]  /*d560*/  STG.E.128 desc[UR14][R12.64], R44 ;  /* 0x0000002c0c007986 */ /* 0x004fe2000c101d0e */
[----:B------:R-:W-:Y:S02]  /*d570*/  IADD3.X R3, R13, UR6, RZ, P0, !PT ;  /* 0x000000060d037c10 */ /* 0x000fe400087fe4ff */
[----:B------:R-:W-:-:S03]  /*d580*/  IADD3 R10, P0, R2, UR4, RZ ;  /* 0x00000004020a7c10 */ /* 0x000fc6000ff1e0ff */
[----:B---3--:R2:W-:Y:S01]  /*d590*/  STG.E.128 desc[UR14][R2.64], R40 ;  /* 0x0000002802007986 */ /* 0x0085e2000c101d0e */
[----:B------:R-:W-:Y:S02]  /*d5a0*/  IADD3.X R11, R3, UR6, RZ, P0, !PT ;  /* 0x00000006030b7c10 */ /* 0x000fe400087fe4ff */
[----:B------:R-:W-:-:S03]  /*d5b0*/  IADD3 R8, P0, R10, UR4, RZ ;  /* 0x000000040a087c10 */ /* 0x000fc6000ff1e0ff */
[----:B----4-:R3:W-:Y:S01]  /*d5c0*/  STG.E.128 desc[UR14][R10.64], R32 ;  /* 0x000000200a007986 */ /* 0x0107e2000c101d0e */
[----:B------:R-:W-:Y:S02]  /*d5d0*/  IADD3.X R9, R11, UR6, RZ, P0, !PT ;  /* 0x000000060b097c10 */ /* 0x000fe400087fe4ff */
[----:B------:R-:W-:-:S03]  /*d5e0*/  IADD3 R6, P0, R8, UR4, RZ ;  /* 0x0000000408067c10 */ /* 0x000fc6000ff1e0ff */
[----:B-----5:R-:W-:Y:S01]  /*d5f0*/  STG.E.128 desc[UR14][R8.64], R36 ;  /* 0x0000002408007986 */ /* 0x020fe2000c101d0e */
[----:B------:R-:W-:Y:S02]  /*d600*/  IADD3.X R7, R9, UR6, RZ, P0, !PT ;  /* 0x0000000609077c10 */ /* 0x000fe400087fe4ff */
[----:B------:R-:W-:-:S03]  /*d610*/  IADD3 R4, P0, R6, UR4, RZ ;  /* 0x0000000406047c10 */ /* 0x000fc6000ff1e0ff */
[----:B------:R-:W-:Y:S01]  /*d620*/  STG.E.128 desc[UR14][R6.64], R28 ;  /* 0x0000001c06007986 */ /* 0x000fe2000c101d0e */
[----:B------:R-:W-:-:S05]  /*d630*/  IADD3.X R5, R7, UR6, RZ, P0, !PT ;  /* 0x0000000607057c10 */ /* 0x000fca00087fe4ff */
[----:B------:R-:W-:Y:S01]  /*d640*/  STG.E.128 desc[UR14][R4.64], R24 ;  /* 0x0000001804007986 */ /* 0x000fe2000c101d0e */
[----:B--2---:R-:W-:-:S04]  /*d650*/  IADD3 R2, P0, R4, UR4, RZ ;  /* 0x0000000404027c10 */ /* 0x004fc8000ff1e0ff */
[----:B------:R-:W-:Y:S02]  /*d660*/  IADD3.X R3, R5, UR6, RZ, P0, !PT ;  /* 0x0000000605037c10 */ /* 0x000fe400087fe4ff */
[----:B---3--:R-:W-:-:S03]  /*d670*/  IADD3 R10, P0, R2, UR4, RZ ;  /* 0x00000004020a7c10 */ /* 0x008fc6000ff1e0ff */
[----:B-1----:R-:W-:Y:S01]  /*d680*/  STG.E.128 desc[UR14][R2.64], R20 ;  /* 0x0000001402007986 */ /* 0x002fe2000c101d0e */
[----:B------:R-:W-:-:S05]  /*d690*/  IADD3.X R11, R3, UR6, RZ, P0, !PT ;  /* 0x00000006030b7c10 */ /* 0x000fca00087fe4ff */
[----:B------:R-:W-:Y:S01]  /*d6a0*/  STG.E.128 desc[UR14][R10.64], R16 ;  /* 0x000000100a007986 */ /* 0x000fe2000c101d0e */
[----:B------:R-:W-:Y:S05]  /*d6b0*/  EXIT ;  /* 0x000000000000794d */ /* 0x000fea0003800000 */
.L_x_0:
[----:B------:R-:W-:Y:S01]  /*d6c0*/  SHF.R.S32.HI R6, RZ, 0x1f, R241 ;  /* 0x0000001fff067819 */ /* 0x000fe200000114f1 */
[----:B------:R-:W1:Y:S01]  /*d6d0*/  S2R R5, SR_CTAID.X ;  /* 0x0000000000057919 */ /* 0x000e620000002500 */
[----:B------:R-:W-:Y:S01]  /*d6e0*/  SHF.R.S32.HI R0, RZ, 0x1f, R23 ;  /* 0x0000001fff007819 */ /* 0x000fe20000011417 */
[----:B------:R-:W-:Y:S01]  /*d6f0*/  ULDC.U8 UR8, c[0x0][0x3d9] ;  /* 0x0000f64000087ab9 */ /* 0x000fe20000000000 */
[----:B------:R-:W-:Y:S01]  /*d700*/  LEA.HI R6, R6, R241, RZ, 0x3 ;  /* 0x000000f106067211 */ /* 0x000fe200078f18ff */
[----:B------:R-:W-:Y:S01]  /*d710*/  ULDC.64 UR4, c[0x0][0x290] ;  /* 0x0000a40000047ab9 */ /* 0x000fe20000000a00 */
[----:B------:R-:W-:Y:S01]  /*d720*/  UISETP.NE.AND UP1, UPT, UR8, URZ, UPT ;  /* 0x0000003f0800728c */ /* 0x000fe2000bf25270 */
[----:B------:R-:W-:Y:S01]  /*d730*/  IMAD R0, R0, UR4, RZ ;  /* 0x0000000400007c24 */ /* 0x000fe2000f8e02ff */
[----:B------:R-:W-:Y:S01]  /*d740*/  LOP3.LUT R2, R6, 0x1ffffff8, RZ, 0xc0, !PT ;  /* 0x1ffffff806027812 */ /* 0x000fe200078ec0ff */
[----:B------:R-:W-:Y:S01]  /*d750*/  ULDC.U8 UR10, c[0x0][0x3d8] ;  /* 0x0000f600000a7ab9 */ /* 0x000fe20000000000 */
[----:B------:R-:W-:Y:S01]  /*d760*/  SHF.R.S32.HI R4, RZ, 0x1f, R25 ;  /* 0x0000001fff047819 */ /* 0x000fe20000011419 */
[----:B------:R-:W-:Y:S01]  /*d770*/  IMAD R0, R23, UR5, R0 ;  /* 0x0000000517007c24 */ /* 0x000fe2000f8e0200 */
[----:B------:R-:W-:Y:S01]  /*d780*/  SHF.R.S32.HI R6, RZ, 0x3, R6 ;  /* 0x00000003ff067819 */ /* 0x000fe20000011406 */
[----:B------:R-:W-:Y:S01]  /*d790*/  IMAD.IADD R2, R241, 0x1, -R2 ;  /* 0x00000001f1027824 */ /* 0x000fe200078e0a02 */
[----:B------:R-:W-:Y:S01]  /*d7a0*/  ISETP.NE.AND P1, PT, RZ, UR10, PT ;  /* 0x0000000aff007c0c */ /* 0x000fe2000bf25270 */
[C---:B------:R-:W-:Y:S01]  /*d7b0*/  IMAD R10, R23.reuse, UR19, RZ ;  /* 0x00000013170a7c24 */ /* 0x040fe2000f8e02ff */
[----:B------:R-:W-:Y:S01]  /*d7c0*/  SHF.R.S32.HI R7, RZ, 0x1f, R6 ;  /* 0x0000001fff077819 */ /* 0x000fe20000011406 */
[----:B------:R-:W-:Y:S01]  /*d7d0*/  IMAD.SHL.U32 R2, R2, 0x8, RZ ;  /* 0x0000000802027824 */ /* 0x000fe200078e00ff */
[----:B------:R-:W-:Y:S01]  /*d7e0*/  @!UP1 UISETP.NE.AND UP0, UPT, UR10, URZ, UPT ;  /* 0x0000003f0a00928c */ /* 0x000fe2000bf05270 */
[----:B------:R-:W-:Y:S01]  /*d7f0*/  ISETP.EQ.AND P1, PT, RZ, UR8, P1 ;  /* 0x00000008ff007c0c */ /* 0x000fe20008f22270 */
[----:B------:R-:W-:Y:S01]  /*d800*/  @UP1 ULDC UR9, c[0x0][0x2c0] ;  /* 0x0000b00000091ab9 */ /* 0x000fe20000000800 */
[----:B------:R-:W-:Y:S01]  /*d810*/  @!UP1 ULDC UR6, c[0x0][0x2e4] ;  /* 0x0000b90000069ab9 */ /* 0x000fe20000000800 */
[--C-:B------:R-:W-:Y:S01]  /*d820*/  SHF.R.S32.HI R3, RZ, 0x1f, R2.reuse ;  /* 0x0000001fff037819 */ /* 0x100fe20000011402 */
[----:B------:R-:W-:Y:S01]  /*d830*/  @UP1 UIMAD UR9, UR19, UR9, URZ ;  /* 0x00000009130912a4 */ /* 0x000fe2000f8e023f */
[----:B------:R-:W-:Y:S01]  /*d840*/  BSSY B0, `(.L_x_8) ;  /* 0x000004c000007945 */ /* 0x000fe20003800000 */
[----:B------:R-:W-:Y:S01]  /*d850*/  @!UP1 USEL UR9, UR19, UR6, !UP0 ;  /* 0x0000000613099287 */ /* 0x000fe2000c000000 */
[----:B------:R-:W-:Y:S01]  /*d860*/  IMAD.WIDE.U32 R2, R23, UR4, R2 ;  /* 0x0000000417027c25 */ /* 0x000fe2000f8e0002 */
[----:B------:R-:W-:Y:S01]  /*d870*/  ULDC.64 UR4, c[0x0][0x2a0] ;  /* 0x0000a80000047ab9 */ /* 0x000fe20000000a00 */
[----:B------:R-:W-:Y:S01]  /*d880*/  ULDC.64 UR6, c[0x0][0x298] ;  /* 0x0000a60000067ab9 */ /* 0x000fe20000000a00 */
[----:B------:R-:W-:Y:S01]  /*d890*/  @UP1 UMOV UR11, 0x1 ;  /* 0x00000001000b1882 */ /* 0x000fe20000000000 */
[----:B------:R-:W-:-:S02]  /*d8a0*/  IMAD.IADD R3, R0, 0x1, R3 ;  /* 0x0000000100037824 */ /* 0x000fc400078e0203 */
[----:B------:R-:W-:Y:S02]  /*d8b0*/  IMAD R0, R4, UR4, RZ ;  /* 0x0000000404007c24 */ /* 0x000fe4000f8e02ff */
[C---:B------:R-:W-:Y:S01]  /*d8c0*/  IMAD.WIDE.U32 R2, R25.reuse, UR4, R2 ;  /* 0x0000000419027c25 */ /* 0x040fe2000f8e0002 */
[----:B------:R-:W-:Y:S02]  /*d8d0*/  @!UP1 ULDC UR4, c[0x0][0x270] ;  /* 0x00009c0000049ab9 */ /* 0x000fe40000000800 */
[----:B------:R-:W-:Y:S01]  /*d8e0*/  @!UP1 UIMAD UR11, UR9, UR4, URZ ;  /* 0x00000004090b92a4 */ /* 0x000fe2000f8e023f */
[----:B------:R-:W-:Y:S02]  /*d8f0*/  IMAD R0, R25, UR5, R0 ;  /* 0x0000000519007c24 */ /* 0x000fe4000f8e0200 */
[----:B-1----:R-:W-:Y:S01]  /*d900*/  IMAD.WIDE R4, R5, 0x80, R6 ;  /* 0x0000008005047825 */ /* 0x002fe200078e0206 */
[----:B------:R-:W-:-:S03]  /*d910*/  ULDC.64 UR4, c[0x0][0x280] ;  /* 0x0000a00000047ab9 */ /* 0x000fc60000000a00 */
[----:B------:R-:W-:Y:S02]  /*d920*/  IMAD.IADD R3, R0, 0x1, R3 ;  /* 0x0000000100037824 */ /* 0x000fe400078e0203 */
[----:B------:R-:W-:Y:S02]  /*d930*/  IMAD R0, R5, UR6, RZ ;  /* 0x0000000605007c24 */ /* 0x000fe4000f8e02ff */
[----:B------:R-:W-:-:S04]  /*d940*/  IMAD.WIDE.U32 R2, R4, UR6, R2 ;  /* 0x0000000604027c25 */ /* 0x000fc8000f8e0002 */
[----:B------:R-:W-:Y:S01]  /*d950*/  IMAD R0, R4, UR7, R0 ;  /* 0x0000000704007c24 */ /* 0x000fe2000f8e0200 */
[----:B------:R-:W-:Y:S01]  /*d960*/  LEA R8, P0, R2, UR4, 0x1 ;  /* 0x0000000402087c11 */ /* 0x000fe2000f8008ff */
[----:B------:R-:W-:Y:S01]  /*d970*/  IMAD R5, R23, UR11, RZ ;  /* 0x0000000b17057c24 */ /* 0x000fe2000f8e02ff */
[----:B------:R-:W-:Y:S01]  /*d980*/  USHF.L.U32 UR4, UR6, 0x5, URZ ;  /* 0x0000000506047899 */ /* 0x000fe2000800063f */
[----:B------:R-:W-:Y:S01]  /*d990*/  IMAD.IADD R0, R0, 0x1, R3 ;  /* 0x0000000100007824 */ /* 0x000fe200078e0203 */
[----:B------:R-:W-:Y:S02]  /*d9a0*/  USHF.L.U64.HI UR7, UR6, 0x5, UR7 ;  /* 0x0000000506077899 */ /* 0x000fe40008010207 */
[----:B------:R-:W-:Y:S01]  /*d9b0*/  SEL R5, R5, RZ, !P1 ;  /* 0x000000ff05057207 */ /* 0x000fe20004800000 */
[----:B------:R-:W-:Y:S01]  /*d9c0*/  @UP1 ULDC UR6, c[0x0][0x2c0] ;  /* 0x0000b00000061ab9 */ /* 0x000fe20000000800 */
[----:B------:R-:W-:Y:S01]  /*d9d0*/  LEA.HI.X R9, R2, UR5, R0, 0x1, P0 ;  /* 0x0000000502097c11 */ /* 0x000fe200080f0c00 */
[----:B------:R-:W-:Y:S01]  /*d9e0*/  @!UP1 UMOV UR6, 0x1 ;  /* 0x0000000100069882 */ /* 0x000fe20000000000 */
[----:B------:R-:W-:Y:S01]  /*d9f0*/  SHF.R.S32.HI R2, RZ, 0x1f, R10 ;  /* 0x0000001fff027819 */ /* 0x000fe2000001140a */
[----:B------:R-:W-:Y:S01]  /*da00*/  IMAD R3, R25, UR9, R5 ;  /* 0x0000000919037c24 */ /* 0x000fe2000f8e0205 */
[----:B------:R-:W-:Y:S01]  /*da10*/  IADD3 R4, P0, R8, UR4, RZ ;  /* 0x0000000408047c10 */ /* 0x000fe2000ff1e0ff */
[----:B------:R-:W-:Y:S01]  /*da20*/  IMAD R0, R243, UR6, RZ ;  /* 0x00000006f3007c24 */ /* 0x000fe2000f8e02ff */
[----:B------:R-:W-:Y:S01]  /*da30*/  SEL R10, R10, RZ, P1 ;  /* 0x000000ff0a0a7207 */ /* 0x000fe20000800000 */
[----:B------:R1:W-:Y:S01]  /*da40*/  STG.E.128 desc[UR14][R8.64], RZ ;  /* 0x000000ff08007986 */ /* 0x0003e2000c101d0e */
[----:B------:R-:W-:-:S02]  /*da50*/  SEL R11, R2, RZ, P1 ;  /* 0x000000ff020b7207 */ /* 0x000fc40000800000 */
[----:B------:R-:W-:Y:S02]  /*da60*/  IADD3.X R5, R9, UR7, RZ, P0, !PT ;  /* 0x0000000709057c10 */ /* 0x000fe400087fe4ff */
[----:B------:R-:W-:Y:S02]  /*da70*/  IADD3 R2, P0, R4, UR4, RZ ;  /* 0x0000000404027c10 */ /* 0x000fe4000ff1e0ff */
[--C-:B------:R-:W-:Y:S01]  /*da80*/  IADD3 R15, P3, P2, R0, R10, R3.reuse ;  /* 0x0000000a000f7210 */ /* 0x100fe20007a7e003 */
[----:B------:R2:W-:Y:S01]  /*da90*/  STG.E.128 desc[UR14][R4.64], RZ ;  /* 0x000000ff04007986 */ /* 0x0005e2000c101d0e */
[----:B------:R-:W-:Y:S02]  /*daa0*/  SHF.R.S32.HI R14, RZ, 0x1f, R0 ;  /* 0x0000001fff0e7819 */ /* 0x000fe40000011400 */
[----:B------:R-:W-:Y:S02]  /*dab0*/  SHF.R.S32.HI R0, RZ, 0x1f, R3 ;  /* 0x0000001fff007819 */ /* 0x000fe40000011403 */
[----:B------:R-:W-:-:S02]  /*dac0*/  IADD3.X R3, R5, UR7, RZ, P0, !PT ;  /* 0x0000000705037c10 */ /* 0x000fc400087fe4ff */
[----:B------:R-:W-:Y:S02]  /*dad0*/  IADD3 R12, P0, R2, UR4, RZ ;  /* 0x00000004020c7c10 */ /* 0x000fe4000ff1e0ff */
[----:B------:R-:W-:Y:S01]  /*dae0*/  IADD3.X R14, R14, R11, R0, P3, P2 ;  /* 0x0000000b0e0e7210 */ /* 0x000fe20001fe4400 */
[----:B------:R4:W-:Y:S01]  /*daf0*/  STG.E.128 desc[UR14][R2.64], RZ ;  /* 0x000000ff02007986 */ /* 0x0009e2000c101d0e */
[----:B------:R-:W-:Y:S02]  /*db00*/  IADD3.X R13, R3, UR7, RZ, P0, !PT ;  /* 0x00000007030d7c10 */ /* 0x000fe400087fe4ff */
[----:B------:R-:W-:Y:S02]  /*db10*/  IADD3 R10, P0, R12, UR4, RZ ;  /* 0x000000040c0a7c10 */ /* 0x000fe4000ff1e0ff */
[----:B------:R-:W-:Y:S01]  /*db20*/  LOP3.LUT P1, RZ, R241, 0x7, RZ, 0xc0, !PT ;  /* 0x00000007f1ff7812 */ /* 0x000fe2000782c0ff */
[----:B------:R5:W-:Y:S01]  /*db30*/  STG.E.128 desc[UR14][R12.64], RZ ;  /* 0x000000ff0c007986 */ /* 0x000be2000c101d0e */
[----:B------:R-:W-:-:S02]  /*db40*/  IADD3.X R11, R13, UR7, RZ, P0, !PT ;  /* 0x000000070d0b7c10 */ /* 0x000fc400087fe4ff */
[----:B-1----:R-:W-:Y:S02]  /*db50*/  IADD3 R8, P0, R10, UR4, RZ ;  /* 0x000000040a087c10 */ /* 0x002fe4000ff1e0ff */
[----:B------:R-:W-:Y:S01]  /*db60*/  IADD3 R0, -R243, UR19, RZ ;  /* 0x00000013f3007c10 */ /* 0x000fe2000fffe1ff */
[----:B------:R1:W-:Y:S01]  /*db70*/  STG.E.128 desc[UR14][R10.64], RZ ;  /* 0x000000ff0a007986 */ /* 0x0003e2000c101d0e */
[----:B------:R-:W-:Y:S02]  /*db80*/  IADD3.X R9, R11, UR7, RZ, P0, !PT ;  /* 0x000000070b097c10 */ /* 0x000fe400087fe4ff */
[C---:B------:R-:W-:Y:S01]  /*db90*/  ISETP.GE.OR P2, PT, R6.reuse, R0, P1 ;  /* 0x000000000600720c */ /* 0x040fe20000f46670 */
[----:B--2---:R-:W-:Y:S02]  /*dba0*/  VIADD R5, R6, 0x10 ;  /* 0x0000001006057836 */ /* 0x004fe40000000000 */
[----:B------:R2:W-:Y:S01]  /*dbb0*/  STG.E.128 desc[UR14][R8.64], RZ ;  /* 0x000000ff08007986 */ /* 0x0005e2000c101d0e */
[----:B----4-:R-:W-:-:S04]  /*dbc0*/  IADD3 R2, P0, R8, UR4, RZ ;  /* 0x0000000408027c10 */ /* 0x010fc8000ff1e0ff */
[----:B------:R-:W-:Y:S01]  /*dbd0*/  IADD3.X R3, R9, UR7, RZ, P0, !PT ;  /* 0x0000000709037c10 */ /* 0x000fe200087fe4ff */
[----:B-----5:R-:W-:-:S04]  /*dbe0*/  VIADD R12, R6, 0x60 ;  /* 0x00000060060c7836 */ /* 0x020fc80000000000 */
[----:B------:R4:W-:Y:S01]  /*dbf0*/  STG.E.128 desc[UR14][R2.64], RZ ;  /* 0x000000ff02007986 */ /* 0x0009e2000c101d0e */
[C---:B-1----:R-:W-:Y:S02]  /*dc00*/  VIADD R10, R6.reuse, 0x40 ;  /* 0x00000040060a7836 */ /* 0x042fe40000000000 */
[C---:B------:R-:W-:Y:S02]  /*dc10*/  VIADD R11, R6.reuse, 0x50 ;  /* 0x00000050060b7836 */ /* 0x040fe40000000000 */
[C---:B--2---:R-:W-:Y:S02]  /*dc20*/  VIADD R8, R6.reuse, 0x20 ;  /* 0x0000002006087836 */ /* 0x044fe40000000000 */
[----:B------:R-:W-:Y:S01]  /*dc30*/  VIADD R9, R6, 0x30 ;  /* 0x0000003006097836 */ /* 0x000fe20000000000 */
[----:B----4-:R-:W-:-:S04]  /*dc40*/  IADD3 R2, P0, R2, UR4, RZ ;  /* 0x0000000402027c10 */ /* 0x010fc8000ff1e0ff */
[----:B------:R-:W-:-:S05]  /*dc50*/  IADD3.X R3, R3, UR7, RZ, P0, !PT ;  /* 0x0000000703037c10 */ /* 0x000fca00087fe4ff */
[----:B------:R1:W-:Y:S01]  /*dc60*/  STG.E.128 desc[UR14][R2.64], RZ ;  /* 0x000000ff02007986 */ /* 0x0003e2000c101d0e */
[----:B------:R-:W-:Y:S05]  /*dc70*/  @P2 BRA `(.L_x_9) ;  /* 0x0000000000202947 */ /* 0x000fea0003800000 */
[----:B-1----:R-:W-:Y:S01]  /*dc80*/  IMAD R2, R6, UR6, RZ ;  /* 0x0000000606027c24 */ /* 0x002fe2000f8e02ff */
[----:B------:R-:W-:-:S04]  /*dc90*/  ULDC.64 UR4, c[0x0][0x2b0] ;  /* 0x0000ac0000047ab9 */ /* 0x000fc80000000a00 */
[----:B------:R-:W-:-:S04]  /*dca0*/  IADD3 R3, P0, R2, R15, RZ ;  /* 0x0000000f02037210 */ /* 0x000fc80007f1e0ff */
[----:B------:R-:W-:Y:S02]  /*dcb0*/  LEA.HI.X.SX32 R4, R2, R14, 0x1, P0 ;  /* 0x0000000e02047211 */ /* 0x000fe400000f0eff */
[----:B------:R-:W-:-:S04]  /*dcc0*/  LEA R2, P0, R3, UR4, 0x2 ;  /* 0x0000000403027c11 */ /* 0x000fc8000f8010ff */
[----:B------:R-:W-:Y:S01]  /*dcd0*/  LEA.HI.X R3, R3, UR5, R4, 0x2, P0 ;  /* 0x0000000503037c11 */ /* 0x000fe200080f1404 */
[----:B------:R-:W-:-:S05]  /*dce0*/  IMAD.MOV.U32 R4, RZ, RZ, 0x7f800000 ;  /* 0x7f800000ff047424 */ /* 0x000fca00078e00ff */
[----:B------:R2:W-:Y:S03]  /*dcf0*/  STG.E desc[UR14][R2.64], R4 ;  /* 0x0000000402007986 */ /* 0x0005e6000c10190e */
.L_x_9:
[----:B------:R-:W-:Y:S05]  /*dd00*/  BSYNC B0 ;  /* 0x0000000000007941 */ /* 0x000fea0003800000 */
.L_x_8:
[-C--:B------:R-:W-:Y:S01]  /*dd10*/  ISETP.GE.OR P0, PT, R5, R0.reuse, P1 ;  /* 0x000000000500720c */ /* 0x080fe20000f06670 */
[----:B------:R-:W-:Y:S01]  /*dd20*/  VIADD R6, R6, 0x70 ;  /* 0x0000007006067836 */ /* 0x000fe20000000000 */
[----:B------:R-:W-:Y:S01]  /*dd30*/  BSSY B0, `(.L_x_10) ;  /* 0x0000010000007945 */ /* 0x000fe20003800000 */
[-C--:B------:R-:W-:Y:S02]  /*dd40*/  ISETP.GE.OR P6, PT, R8, R0.reuse, P1 ;  /* 0x000000000800720c */ /* 0x080fe40000fc6670 */
[-C--:B------:R-:W-:Y:S02]  /*dd50*/  ISETP.GE.OR P5, PT, R9, R0.reuse, P1 ;  /* 0x000000000900720c */ /* 0x080fe40000fa6670 */
[-C--:B------:R-:W-:Y:S02]  /*dd60*/  ISETP.GE.OR P4, PT, R10, R0.reuse, P1 ;  /* 0x000000000a00720c */ /* 0x080fe40000f86670 */
[-C--:B------:R-:W-:Y:S02]  /*dd70*/  ISETP.GE.OR P3, PT, R11, R0.reuse, P1 ;  /* 0x000000000b00720c */ /* 0x080fe40000f66670 */
[----:B------:R-:W-:-:S02]  /*dd80*/  ISETP.GE.OR P2, PT, R12, R0, P1 ;  /* 0x000000000c00720c */ /* 0x000fc40000f46670 */
[----:B------:R-:W-:Y:S01]  /*dd90*/  ISETP.GE.OR P1, PT, R6, R0, P1 ;  /* 0x000000000600720c */ /* 0x000fe20000f26670 */
[----:B------:R-:W-:-:S12]  /*dda0*/  @P0 BRA `(.L_x_11) ;  /* 0x0000000000200947 */ /* 0x000fd80003800000 */
[----:B------:R-:W-:Y:S01]  /*ddb0*/  IMAD R0, R5, UR6, RZ ;  /* 0x0000000605007c24 */ /* 0x000fe2000f8e02ff */
[----:B------:R-:W-:-:S04]  /*ddc0*/  ULDC.64 UR4, c[0x0][0x2b0] ;  /* 0x0000ac0000047ab9 */ /* 0x000fc80000000a00 */
[----:B-12---:R-:W-:-:S04]  /*ddd0*/  IADD3 R3, P0, R0, R15, RZ ;  /* 0x0000000f00037210 */ /* 0x006fc80007f1e0ff */
[----:B------:R-:W-:Y:S02]  /*dde0*/  LEA.HI.X.SX32 R0, R0, R14, 0x1, P0 ;  /* 0x0000000e00007211 */ /* 0x000fe400000f0eff */
[----:B------:R-:W-:-:S04]  /*ddf0*/  LEA R2, P0, R3, UR4, 0x2 ;  /* 0x0000000403027c11 */ /* 0x000fc8000f8010ff */
[----:B------:R-:W-:Y:S01]  /*de00*/  LEA.HI.X R3, R3, UR5, R0, 0x2, P0 ;  /* 0x0000000503037c11 */ /* 0x000fe200080f1400 */
[----:B------:R-:W-:-:S05]  /*de10*/  IMAD.MOV.U32 R0, RZ, RZ, 0x7f800000 ;  /* 0x7f800000ff007424 */ /* 0x000fca00078e00ff */
[----:B------:R4:W-:Y:S03]  /*de20*/  STG.E desc[UR14][R2.64], R0 ;  /* 0x0000000002007986 */ /* 0x0009e6000c10190e */
.L_x_11:
[----:B------:R-:W-:Y:S05]  /*de30*/  BSYNC B0 ;  /* 0x0000000000007941 */ /* 0x000fea0003800000 */
.L_x_10:
[----:B------:R-:W-:Y:S04]  /*de40*/  BSSY B0, `(.L_x_12) ;  /* 0x000000a000007945 */ /* 0x000fe80003800000 */
[----:B------:R-:W-:Y:S05]  /*de50*/  @P6 BRA `(.L_x_13) ;  /* 0x0000000000206947 */ /* 0x000fea0003800000 */
[----:B----4-:R-:W-:Y:S01]  /*de60*/  IMAD R0, R8, UR6, RZ ;  /* 0x0000000608007c24 */ /* 0x010fe2000f8e02ff */
[----:B------:R-:W-:-:S04]  /*de70*/  ULDC.64 UR4, c[0x0][0x2b0] ;  /* 0x0000ac0000047ab9 */ /* 0x000fc80000000a00 */
[----:B-12---:R-:W-:-:S04]  /*de80*/  IADD3 R3, P0, R0, R15, RZ ;  /* 0x0000000f00037210 */ /* 0x006fc80007f1e0ff */
[----:B------:R-:W-:Y:S02]  /*de90*/  LEA.HI.X.SX32 R0, R0, R14, 0x1, P0 ;  /* 0x0000000e00007211 */ /* 0x000fe400000f0eff */
[----:B------:R-:W-:-:S04]  /*dea0*/  LEA R2, P0, R3, UR4, 0x2 ;  /* 0x0000000403027c11 */ /* 0x000fc8000f8010ff */
[----:B------:R-:W-:Y:S01]  /*deb0*/  LEA.HI.X R3, R3, UR5, R0, 0x2, P0 ;  /* 0x0000000503037c11 */ /* 0x000fe200080f1400 */
[----:B------:R-:W-:-:S05]  /*dec0*/  IMAD.MOV.U32 R0, RZ, RZ, 0x7f800000 ;  /* 0x7f800000ff007424 */ /* 0x000fca00078e00ff */
[----:B------:R1:W-:Y:S03]  /*ded0*/  STG.E desc[UR14][R2.64], R0 ;  /* 0x0000000002007986 */ /* 0x0003e6000c10190e */
.L_x_13:
[----:B------:R-:W-:Y:S05]  /*dee0*/  BSYNC B0 ;  /* 0x0000000000007941 */ /* 0x000fea0003800000 */
.L_x_12:
[----:B------:R-:W-:Y:S04]  /*def0*/  BSSY B0, `(.L_x_14) ;  /* 0x000000a000007945 */ /* 0x000fe80003800000 */
[----:B------:R-:W-:Y:S05]  /*df00*/  @P5 BRA `(.L_x_15) ;  /* 0x0000000000205947 */ /* 0x000fea0003800000 */
[----:B-1--4-:R-:W-:Y:S01]  /*df10*/  IMAD R0, R9, UR6, RZ ;  /* 0x0000000609007c24 */ /* 0x012fe2000f8e02ff */
[----:B------:R-:W-:-:S04]  /*df20*/  ULDC.64 UR4, c[0x0][0x2b0] ;  /* 0x0000ac0000047ab9 */ /* 0x000fc80000000a00 */
[----:B--2---:R-:W-:-:S04]  /*df30*/  IADD3 R3, P0, R0, R15, RZ ;  /* 0x0000000f00037210 */ /* 0x004fc80007f1e0ff */
[----:B------:R-:W-:Y:S02]  /*df40*/  LEA.HI.X.SX32 R0, R0, R14, 0x1, P0 ;  /* 0x0000000e00007211 */ /* 0x000fe400000f0eff */
[----:B------:R-:W-:-:S04]  /*df50*/  LEA R2, P0, R3, UR4, 0x2 ;  /* 0x0000000403027c11 */ /* 0x000fc8000f8010ff */
[----:B------:R-:W-:Y:S01]  /*df60*/  LEA.HI.X R3, R3, UR5, R0, 0x2, P0 ;  /* 0x0000000503037c11 */ /* 0x000fe200080f1400 */
[----:B------:R-:W-:-:S05]  /*df70*/  IMAD.MOV.U32 R0, RZ, RZ, 0x7f800000 ;  /* 0x7f800000ff007424 */ /* 0x000fca00078e00ff */
[----:B------:R1:W-:Y:S03]  /*df80*/  STG.E desc[UR14][R2.64], R0 ;  /* 0x0000000002007986 */ /* 0x0003e6000c10190e */
.L_x_15:
[----:B------:R-:W-:Y:S05]  /*df90*/  BSYNC B0 ;  /* 0x0000000000007941 */ /* 0x000fea0003800000 */
.L_x_14:
        /* <DEDUP_REMOVED lines=10> */
.L_x_17:
[----:B------:R-:W-:Y:S05]  /*e040*/  BSYNC B0 ;  /* 0x0000000000007941 */ /* 0x000fea0003800000 */
.L_x_16:
        /* <DEDUP_REMOVED lines=10> */
.L_x_19:
[----:B------:R-:W-:Y:S05]  /*e0f0*/  BSYNC B0 ;  /* 0x0000000000007941 */ /* 0x000fea0003800000 */
.L_x_18:
        /* <DEDUP_REMOVED lines=10> */
.L_x_21:
[----:B------:R-:W-:Y:S05]  /*e1a0*/  BSYNC B0 ;  /* 0x0000000000007941 */ /* 0x000fea0003800000 */
.L_x_20:
[----:B------:R-:W-:Y:S05]  /*e1b0*/  @P1 EXIT ;  /* 0x000000000000194d */ /* 0x000fea0003800000 */
[----:B-1--4-:R-:W-:Y:S01]  /*e1c0*/  IMAD R0, R6, UR6, RZ ;  /* 0x0000000606007c24 */ /* 0x012fe2000f8e02ff */
[----:B------:R-:W-:-:S04]  /*e1d0*/  ULDC.64 UR4, c[0x0][0x2b0] ;  /* 0x0000ac0000047ab9 */ /* 0x000fc80000000a00 */
[----:B--2---:R-:W-:-:S04]  /*e1e0*/  IADD3 R3, P0, R0, R15, RZ ;  /* 0x0000000f00037210 */ /* 0x004fc80007f1e0ff */
[----:B------:R-:W-:Y:S02]  /*e1f0*/  LEA.HI.X.SX32 R0, R0, R14, 0x1, P0 ;  /* 0x0000000e00007211 */ /* 0x000fe400000f0eff */
[----:B------:R-:W-:-:S04]  /*e200*/  LEA R2, P0, R3, UR4, 0x2 ;  /* 0x0000000403027c11 */ /* 0x000fc8000f8010ff */
[----:B------:R-:W-:Y:S01]  /*e210*/  LEA.HI.X R3, R3, UR5, R0, 0x2, P0 ;  /* 0x0000000503037c11 */ /* 0x000fe200080f1400 */
[----:B------:R-:W-:-:S05]  /*e220*/  IMAD.MOV.U32 R0, RZ, RZ, 0x7f800000 ;  /* 0x7f800000ff007424 */ /* 0x000fca00078e00ff */
[----:B------:R-:W-:Y:S01]  /*e230*/  STG.E desc[UR14][R2.64], R0 ;  /* 0x0000000002007986 */ /* 0x000fe2000c10190e */
[----:B------:R-:W-:Y:S05]  /*e240*/  EXIT ;  /* 0x000000000000794d */ /* 0x000fea0003800000 */
.L_x_22:
[----:B------:R-:W-:-:S00]  /*e250*/  BRA `(.L_x_22) ;  /* 0xfffffffc00fc7947 */ /* 0x000fc0000383ffff */
[----:B------:R-:W-:-:S00]  /*e260*/  NOP ;  /* 0x0000000000007918 */ /* 0x000fc00000000000 */
        /* <DEDUP_REMOVED lines=9> */
.L_x_1415:


//--------------------- .text._ZN5flash16flash_fwd_kernelI23Flash_fwd_kernel_traitsILi64ELi128ELi128ELi4ELb0ELb0EN7cutlass10bfloat16_tE19Flash_kernel_traitsILi64ELi128ELi128ELi4ES3_EELb0ELb1ELb0ELb0ELb1ELb1ELb1ELb0EEEvNS_16Flash_fwd_paramsE --------------------------
	.section	.text._ZN5flash16flash_fwd_kernelI23Flash_fwd_kernel_traitsILi64ELi128ELi128ELi4ELb0ELb0EN7cutlass10bfloat16_tE19Flash_kernel_traitsILi64ELi128ELi128ELi4ES3_EELb0ELb1ELb0ELb0ELb1ELb1ELb1ELb0EEEvNS_16Flash_fwd_paramsE,"ax",@progbits
	.align	128
        .global         _ZN5flash16flash_fwd_kernelI23Flash_fwd_kernel_traitsILi64ELi128ELi128ELi4ELb0ELb0EN7cutlass10bfloat16_tE19Flash_kernel_traitsILi64ELi128ELi128ELi4ES3_EELb0ELb1ELb0ELb0ELb1ELb1ELb1ELb0EEEvNS_16Flash_fwd_paramsE
        .type           _ZN5flash16flash_fwd_kernelI23Flash_fwd_kernel_traitsILi64ELi128ELi128ELi4ELb0ELb0EN7cutlass10bfloat16_tE19Flash_kernel_traitsILi64ELi128ELi128ELi4ES3_EELb0ELb1ELb0ELb0ELb1ELb1ELb1ELb0EEEvNS_16Flash_fwd_paramsE,@function
        .size           _ZN5flash16flash_fwd_kernelI23Flash_fwd_kernel_traitsILi64ELi128ELi128ELi4ELb0ELb0EN7cutlass10bfloat16_tE19Flash_kernel_traitsILi64ELi128ELi128ELi4ES3_EELb0ELb1ELb0ELb0ELb1ELb1ELb1ELb0EEEvNS_16Flash_fwd_paramsE,(.L_x_1416 - _ZN5flash16flash_fwd_kernelI23Flash_fwd_kernel_traitsILi64ELi128ELi128ELi4ELb0ELb0EN7cutlass10bfloat16_tE19Flash_kernel_traitsILi64ELi128ELi128ELi4ES3_EELb0ELb1ELb0ELb0ELb1ELb1ELb1ELb0EEEvNS_16Flash_fwd_paramsE)
        .other          _ZN5flash16flash_fwd_kernelI23Flash_fwd_kernel_traitsILi64ELi128ELi128ELi4ELb0ELb0EN7cutlass10bfloat16_tE19Flash_kernel_traitsILi64ELi128ELi128ELi4ES3_EELb0ELb1ELb0ELb0ELb1ELb1ELb1ELb0EEEvNS_16Flash_fwd_paramsE,@"STO_CUDA_ENTRY STV_DEFAULT"
_ZN5flash16flash_fwd_kernelI23Flash_fwd_kernel_traitsILi64ELi128ELi128ELi4ELb0ELb0EN7cutlass10bfloat16_tE19Flash_kernel_traitsILi64ELi128ELi128ELi4ES3_EELb0ELb1ELb0ELb0ELb1ELb1ELb1ELb0EEEvNS_16Flash_fwd_paramsE:
.text._ZN5flash16flash_fwd_kernelI23Flash_fwd_kernel_traitsILi64ELi128ELi128ELi4ELb0ELb0EN7cutlass10bfloat16_tE19Flash_kernel_traitsILi64ELi128ELi128ELi4ES3_EELb0ELb1ELb0ELb0ELb1ELb1ELb1ELb0EEEvNS_16Flash_fwd_paramsE:
        /* <DEDUP_REMOVED lines=263> */
[C---:B------:R-:W-:Y:S02]  /*1070*/  LEA R36, R0.reuse, UR5, 0x1 ;  /* 0x0000000500247c11 */ /* 0x040fe4000f8e08ff */
[----:B------:R-:W-:Y:S01]  /*1080*/  IADD3.X R5, R9, UR21, RZ, P0, !PT ;  /* 0x0000001509057c10 */ /* 0x000fe200087fe4ff */
[----:B------:R4:W-:Y:S01]  /*1090*/  LDGSTS.E.BYPASS.LTC128B.128 [R240+0x9000], desc[UR14][R8.64] ;  /* 0x0900000008f07fae */ /* 0x0009e2000b901d4e */
[----:B------:R-:W-:Y:S01]  /*10a0*/  LEA R229, R0, UR4, 0x1 ;  /* 0x0000000400e57c11 */ /* 0x000fe2000f8e08ff */
[----:B------:R-:W-:-:S02]  /*10b0*/  ULDC UR4, c[0x0][0x39c] ;  /* 0x0000e70000047ab9 */ /* 0x000fc40000000800 */
[----:B------:R5:W-:Y:S02]  /*10c0*/  LDGSTS.E.BYPASS.LTC128B.128 [R240+0x9800], desc[UR14][R4.64] ;  /* 0x0980000004f07fae */ /* 0x000be4000b901d4e */
[----:B------:R-:W-:Y:S02]  /*10d0*/  VIADD R230, R229, 0x40 ;  /* 0x00000040e5e67836 */ /* 0x000fe40000000000 */
[----:B-1----:R-:W-:Y:S01]  /*10e0*/  IMAD.SHL.U32 R3, R19, 0x40, RZ ;  /* 0x0000004013037824 */ /* 0x002fe200078e00ff */
[----:B------:R-:W-:-:S04]  /*10f0*/  IADD3 R2, P1, R4, UR20, RZ ;  /* 0x0000001404027c10 */ /* 0x000fc8000ff3e0ff */
[----:B------:R-:W-:Y:S02]  /*1100*/  LOP3.LUT R206, R3, 0xfffffe00, RZ, 0xc0, !PT ;  /* 0xfffffe0003ce7812 */ /* 0x000fe400078ec0ff */
[----:B------:R-:W-:Y:S02]  /*1110*/  IADD3.X R3, R5, UR21, RZ, P1, !PT ;  /* 0x0000001505037c10 */ /* 0x000fe40008ffe4ff */
[----:B--2---:R-:W-:-:S03]  /*1120*/  IADD3 R6, P0, R2, UR20, RZ ;  /* 0x0000001402067c10 */ /* 0x004fc6000ff1e0ff */
[----:B------:R1:W-:Y:S01]  /*1130*/  LDGSTS.E.BYPASS.LTC128B.128 [R240+0xa000], desc[UR14][R2.64] ;  /* 0x0a00000002f07fae */ /* 0x0003e2000b901d4e */
[----:B------:R-:W-:Y:S01]  /*1140*/  IADD3.X R7, R3, UR21, RZ, P0, !PT ;  /* 0x0000001503077c10 */ /* 0x000fe200087fe4ff */
[----:B----4-:R-:W-:-:S04]  /*1150*/  IMAD R9, R94, 0x400, R206 ;  /* 0x000004005e097824 */ /* 0x010fc800078e02ce */
[----:B------:R-:W-:Y:S01]  /*1160*/  LDGSTS.E.BYPASS.LTC128B.128 [R240+0xa800], desc[UR14][R6.64] ;  /* 0x0a80000006f07fae */ /* 0x000fe2000b901d4e */
[----:B-----5:R-:W-:-:S04]  /*1170*/  IADD3 R4, P1, R6, UR20, RZ ;  /* 0x0000001406047c10 */ /* 0x020fc8000ff3e0ff */
[----:B------:R-:W-:Y:S02]  /*1180*/  IADD3 R8, P0, R4, UR20, RZ ;  /* 0x0000001404087c10 */ /* 0x000fe4000ff1e0ff */
[----:B------:R-:W-:Y:S02]  /*1190*/  IADD3.X R5, R7, UR21, RZ, P1, !PT ;  /* 0x0000001507057c10 */ /* 0x000fe40008ffe4ff */
[----:B------:R-:W-:-:S03]  /*11a0*/  LOP3.LUT P1, RZ, R33, 0x2, RZ, 0xc0, !PT ;  /* 0x0000000221ff7812 */ /* 0x000fc6000782c0ff */
[----:B------:R2:W-:Y:S01]  /*11b0*/  LDGSTS.E.BYPASS.LTC128B.128 [R240+0xb000], desc[UR14][R4.64] ;  /* 0x0b00000004f07fae */ /* 0x0005e2000b901d4e */
[----:B-1----:R-:W-:Y:S01]  /*11c0*/  IMAD.IADD R2, R9, 0x1, R209 ;  /* 0x0000000109027824 */ /* 0x002fe200078e02d1 */
[----:B------:R-:W-:Y:S01]  /*11d0*/  IADD3.X R9, R5, UR21, RZ, P0, !PT ;  /* 0x0000001505097c10 */ /* 0x000fe200087fe4ff */
[----:B------:R-:W-:Y:S01]  /*11e0*/  IMAD.MOV.U32 R3, RZ, RZ, 0x20 ;  /* 0x00000020ff037424 */ /* 0x000fe200078e00ff */
[----:B------:R-:W-:Y:S02]  /*11f0*/  LOP3.LUT P0, RZ, R32, 0x2, RZ, 0xc0, !PT ;  /* 0x0000000220ff7812 */ /* 0x000fe4000780c0ff */
[----:B------:R-:W-:Y:S01]  /*1200*/  LEA R231, R2, UR5, 0x1 ;  /* 0x0000000502e77c11 */ /* 0x000fe2000f8e08ff */
[----:B------:R1:W-:Y:S01]  /*1210*/  LDGSTS.E.BYPASS.LTC128B.128 [R240+0xb800], desc[UR14][R8.64] ;  /* 0x0b80000008f07fae */ /* 0x0003e2000b901d4e */
[C---:B------:R-:W-:Y:S02]  /*1220*/  SEL R2, R3.reuse, 0xffffffe0, !P0 ;  /* 0xffffffe003027807 */ /* 0x040fe40004000000 */
[----:B------:R-:W-:Y:S01]  /*1230*/  SEL R0, R3, 0xffffffe0, !P1 ;  /* 0xffffffe003007807 */ /* 0x000fe20004800000 */
[----:B------:R-:W-:Y:S01]  /*1240*/  LDSM.16.M88.4 R24, [R36+0x4000] ;  /* 0x004000002418783b */ /* 0x000fe20000000200 */
[----:B------:R-:W-:Y:S01]  /*1250*/  LOP3.LUT P0, RZ, R32, 0x4, RZ, 0xc0, !PT ;  /* 0x0000000420ff7812 */ /* 0x000fe2000780c0ff */
[----:B------:R-:W-:Y:S01]  /*1260*/  IMAD.IADD R228, R229, 0x1, R2 ;  /* 0x00000001e5e47824 */ /* 0x000fe200078e0202 */
[----:B------:R-:W-:Y:S01]  /*1270*/  LOP3.LUT P1, RZ, R33, 0x4, RZ, 0xc0, !PT ;  /* 0x0000000421ff7812 */ /* 0x000fe2000782c0ff */
[----:B------:R-:W4:Y:S01]  /*1280*/  LDSM.16.M88.4 R16, [R231+0x2000] ;  /* 0x00200000e710783b */ /* 0x000f220000000200 */
[----:B------:R-:W-:-:S02]  /*1290*/  IMAD.IADD R234, R231, 0x1, R0 ;  /* 0x00000001e7ea7824 */ /* 0x000fc400078e0200 */
[----:B------:R-:W-:Y:S01]  /*12a0*/  IMAD.MOV.U32 R3, RZ, RZ, 0x40 ;  /* 0x00000040ff037424 */ /* 0x000fe200078e00ff */
[----:B------:R-:W5:Y:S04]  /*12b0*/  LDSM.16.M88.4 R20, [R231] ;  /* 0x00000000e714783b */ /* 0x000f680000000200 */
[----:B------:R-:W-:Y:S01]  /*12c0*/  LDSM.16.M88.4 R28, [R228] ;  /* 0x00000000e41c783b */ /* 0x000fe20000000200 */
[----:B------:R-:W-:Y:S01]  /*12d0*/  SEL R3, R3, 0xffffffc0, !P1 ;  /* 0xffffffc003037807 */ /* 0x000fe20004800000 */
[----:B------:R-:W-:Y:S02]  /*12e0*/  @P0 VIADD R230, R229, 0xffffffc0 ;  /* 0xffffffc0e5e60836 */ /* 0x000fe40000000000 */
[----:B--2---:R-:W2:Y:S02]  /*12f0*/  LDSM.16.M88.4 R4, [R234+0x2000] ;  /* 0x00200000ea04783b */ /* 0x004ea40000000200 */
[----:B------:R-:W-:-:S02]  /*1300*/  IMAD.IADD R232, R231, 0x1, R3 ;  /* 0x00000001e7e87824 */ /* 0x000fc400078e0203 */
[----:B------:R-:W-:Y:S01]  /*1310*/  LDSM.16.M88.4 R68, [R230] ;  /* 0x00000000e644783b */ /* 0x000fe20000000200 */
[----:B------:R-:W-:Y:S02]  /*1320*/  IMAD.IADD R227, R2, 0x1, R230 ;  /* 0x0000000102e37824 */ /* 0x000fe400078e02e6 */
[----:B------:R-:W-:Y:S01]  /*1330*/  IMAD.IADD R233, R0, 0x1, R232 ;  /* 0x0000000100e97824 */ /* 0x000fe200078e02e8 */
[----:B-1----:R-:W1:Y:S04]  /*1340*/  LDSM.16.M88.4 R8, [R234] ;  /* 0x00000000ea08783b */ /* 0x002e680000000200 */
[----:B------:R-:W3:Y:S04]  /*1350*/  LDSM.16.M88.4 R12, [R232+0x2000] ;  /* 0x00200000e80c783b */ /* 0x000ee80000000200 */
[----:B------:R-:W3:Y:S04]  /*1360*/  LDSM.16.M88.4 R32, [R232] ;  /* 0x00000000e820783b */ /* 0x000ee80000000200 */
[----:B------:R-:W3:Y:S04]  /*1370*/  LDSM.16.M88.4 R56, [R36+0x4800] ;  /* 0x004800002438783b */ /* 0x000ee80000000200 */
[----:B------:R-:W3:Y:S01]  /*1380*/  LDSM.16.M88.4 R52, [R36+0x5000] ;  /* 0x005000002434783b */ /* 0x000ee20000000200 */
[-C--:B----4-:R-:W-:Y:S03]  /*1390*/  HMMA.16816.F32.BF16 R48, R16, R24.reuse, RZ ;  /* 0x000000181030723c */ /* 0x090fe600000418ff */
[----:B------:R-:W-:Y:S04]  /*13a0*/  LDSM.16.M88.4 R60, [R36+0x6800] ;  /* 0x00680000243c783b */ /* 0x000fe80000000200 */
[----:B------:R-:W-:Y:S01]  /*13b0*/  LDSM.16.M88.4 R64, [R36+0x7000] ;  /* 0x007000002440783b */ /* 0x000fe20000000200 */
[----:B-----5:R-:W-:Y:S03]  /*13c0*/  HMMA.16816.F32.BF16 R44, R20, R24, RZ ;  /* 0x00000018142c723c */ /* 0x020fe600000418ff */
[----:B------:R-:W0:Y:S03]  /*13d0*/  LDGDEPBAR ;  /* 0x00000000000079af */ /* 0x000e260000000000 */
[-C--:B------:R-:W-:Y:S06]  /*13e0*/  HMMA.16816.F32.BF16 R40, R16, R26.reuse, RZ ;  /* 0x0000001a1028723c */ /* 0x080fec00000418ff */
[----:B------:R-:W-:Y:S06]  /*13f0*/  HMMA.16816.F32.BF16 R24, R20, R26, RZ ;  /* 0x0000001a1418723c */ /* 0x000fec00000418ff */
[-C--:B--2---:R-:W-:Y:S06]  /*1400*/  HMMA.16816.F32.BF16 R48, R4, R28.reuse, R48 ;  /* 0x0000001c0430723c */ /* 0x084fec0000041830 */
[----:B-1----:R-:W-:Y:S06]  /*1410*/  HMMA.16816.F32.BF16 R44, R8, R28, R44 ;  /* 0x0000001c082c723c */ /* 0x002fec000004182c */
[-C--:B------:R-:W-:Y:S01]  /*1420*/  HMMA.16816.F32.BF16 R76, R4, R30.reuse, R40 ;  /* 0x0000001e044c723c */ /* 0x080fe20000041828 */
[----:B------:R-:W-:Y:S05]  /*1430*/  LDSM.16.M88.4 R40, [R227] ;  /* 0x00000000e328783b */ /* 0x000fea0000000200 */
[----:B------:R-:W-:Y:S01]  /*1440*/  HMMA.16816.F32.BF16 R72, R8, R30, R24 ;  /* 0x0000001e0848723c */ /* 0x000fe20000041818 */
[----:B------:R-:W1:Y:S04]  /*1450*/  LDSM.16.M88.4 R24, [R233+0x2000] ;  /* 0x00200000e918783b */ /* 0x000e680000000200 */
[----:B------:R-:W2:Y:S01]  /*1460*/  LDSM.16.M88.4 R28, [R233] ;  /* 0x00000000e91c783b */ /* 0x000ea20000000200 */
[-C--:B---3--:R-:W-:Y:S03]  /*1470*/  HMMA.16816.F32.BF16 R84, R12, R68.reuse, R48 ;  /* 0x000000440c54723c */ /* 0x088fe60000041830 */
[----:B------:R-:W3:Y:S03]  /*1480*/  LDSM.16.M88.4 R48, [R36+0x5800] ;  /* 0x005800002430783b */ /* 0x000ee60000000200 */
[----:B------:R-:W-:Y:S01]  /*1490*/  HMMA.16816.F32.BF16 R80, R32, R68, R44 ;  /* 0x000000442050723c */ /* 0x000fe2000004182c */
[----:B------:R-:W4:Y:S05]  /*14a0*/  LDSM.16.M88.4 R44, [R36+0x6000] ;  /* 0x00600000242c783b */ /* 0x000f2a0000000200 */
[-C--:B------:R-:W-:Y:S06]  /*14b0*/  HMMA.16816.F32.BF16 R76, R12, R70.reuse, R76 ;  /* 0x000000460c4c723c */ /* 0x080fec000004184c */
[----:B------:R-:W-:Y:S01]  /*14c0*/  HMMA.16816.F32.BF16 R72, R32, R70, R72 ;  /* 0x000000462048723c */ /* 0x000fe20000041848 */
[----:B------:R-:W5:Y:S04]  /*14d0*/  LDSM.16.M88.4 R68, [R36+0x7800] ;  /* 0x007800002444783b */ /* 0x000f680000000200 */
[----:B------:R-:W-:Y:S01]  /*14e0*/  LDSM.16.M88.4 R36, [R230+0x800] ;  /* 0x00080000e624783b */ /* 0x000fe20000000200 */
[C---:B------:R-:W-:Y:S06]  /*14f0*/  HMMA.16816.F32.BF16 R96, R16.reuse, R58, RZ ;  /* 0x0000003a1060723c */ /* 0x040fec00000418ff */
[----:B------:R-:W-:Y:S06]  /*1500*/  HMMA.16816.F32.BF16 R108, R16, R52, RZ ;  /* 0x00000034106c723c */ /* 0x000fec00000418ff */
[-C--:B-1----:R-:W-:Y:S06]  /*1510*/  HMMA.16816.F32.BF16 R104, R24, R42.reuse, R76 ;  /* 0x0000002a1868723c */ /* 0x082fec000004184c */
[C---:B--2---:R-:W-:Y:S01]  /*1520*/  HMMA.16816.F32.BF16 R76, R28.reuse, R42, R72 ;  /* 0x0000002a1c4c723c */ /* 0x044fe20000041848 */
[----:B------:R-:W1:Y:S05]  /*1530*/  LDSM.16.M88.4 R72, [R228+0x800] ;  /* 0x00080000e448783b */ /* 0x000e6a0000000200 */
[-C--:B------:R-:W-:Y:S06]  /*1540*/  HMMA.16816.F32.BF16 R80, R28, R40.reuse, R80 ;  /* 0x000000281c50723c */ /* 0x080fec0000041850 */
[----:B------:R-:W-:Y:S01]  /*1550*/  HMMA.16816.F32.BF16 R88, R24, R40, R84 ;  /* 0x000000281858723c */ /* 0x000fe20000041854 */
[----:B------:R-:W2:Y:S05]  /*1560*/  LDSM.16.M88.4 R40, [R227+0x800] ;  /* 0x00080000e328783b */ /* 0x000eaa0000000200 */
[C---:B------:R-:W-:Y:S06]  /*1570*/  HMMA.16816.F32.BF16 R84, R16.reuse, R56, RZ ;  /* 0x000000381054723c */ /* 0x040fec00000418ff */
[C---:B------:R-:W-:Y:S06]  /*1580*/  HMMA.16816.F32.BF16 R116, R16.reuse, R54, RZ ;  /* 0x000000361074723c */ /* 0x040fec00000418ff */
[----:B---3--:R-:W-:Y:S01]  /*1590*/  HMMA.16816.F32.BF16 R124, R16, R48, RZ ;  /* 0x00000030107c723c */ /* 0x008fe200000418ff */
[----:B------:R-:W-:-:S04]  /*15a0*/  FMUL.FTZ R2, R80, UR4 ;  /* 0x0000000450027c20 */ /* 0x000fc80008410000 */
[----:B------:R3:W2:Y:S01]  /*15b0*/  MUFU.TANH R205, R2 ;  /* 0x0000000200cd7308 */ /* 0x0006a20000002400 */
[C---:B------:R-:W-:Y:S06]  /*15c0*/  HMMA.16816.F32.BF16 R132, R16.reuse, R50, RZ ;  /* 0x000000321084723c */ /* 0x040fec00000418ff */
[C---:B----4-:R-:W-:Y:S06]  /*15d0*/  HMMA.16816.F32.BF16 R136, R16.reuse, R44, RZ ;  /* 0x0000002c1088723c */ /* 0x050fec00000418ff */
[----:B------:R-:W-:Y:S01]  /*15e0*/  HMMA.16816.F32.BF16 R140, R16, R46, RZ ;  /* 0x0000002e108c723c */ /* 0x000fe200000418ff */
[----:B---3--:R-:W-:-:S05]  /*15f0*/  FMUL.FTZ R2, R81, UR4 ;  /* 0x0000000451027c20 */ /* 0x008fca0008410000 */
[C---:B------:R-:W-:Y:S01]  /*1600*/  HMMA.16816.F32.BF16 R144, R16.reuse, R60, RZ ;  /* 0x0000003c1090723c */ /* 0x040fe200000418ff */
[----:B------:R3:W-:Y:S05]  /*1610*/  MUFU.TANH R251, R2 ;  /* 0x0000000200fb7308 */ /* 0x0007ea0000002400 */
[C---:B------:R-:W-:Y:S06]  /*1620*/  HMMA.16816.F32.BF16 R148, R16.reuse, R62, RZ ;  /* 0x0000003e1094723c */ /* 0x040fec00000418ff */
[C---:B------:R-:W-:Y:S06]  /*1630*/  HMMA.16816.F32.BF16 R152, R16.reuse, R64, RZ ;  /* 0x000000401098723c */ /* 0x040fec00000418ff */
[----:B------:R-:W-:Y:S01]  /*1640*/  HMMA.16816.F32.BF16 R156, R16, R66, RZ ;  /* 0x00000042109c723c */ /* 0x000fe200000418ff */
[----:B---3--:R-:W-:-:S04]  /*1650*/  FMUL.FTZ R2, R82, UR4 ;  /* 0x0000000452027c20 */ /* 0x008fc80008410000 */
[----:B------:R3:W-:Y:S01]  /*1660*/  MUFU.TANH R201, R2 ;  /* 0x0000000200c97308 */ /* 0x0007e20000002400 */
[C---:B-----5:R-:W-:Y:S06]  /*1670*/  HMMA.16816.F32.BF16 R160, R16.reuse, R68, RZ ;  /* 0x0000004410a0723c */ /* 0x060fec00000418ff */
[----:B------:R-:W-:Y:S06]  /*1680*/  HMMA.16816.F32.BF16 R168, R16, R70, RZ ;  /* 0x0000004610a8723c */ /* 0x000fec00000418ff */
[----:B------:R-:W-:Y:S01]  /*1690*/  HMMA.16816.F32.BF16 R16, R20, R56, RZ ;  /* 0x000000381410723c */ /* 0x000fe200000418ff */
[----:B---3--:R-:W-:-:S05]  /*16a0*/  FMUL.FTZ R2, R83, UR4 ;  /* 0x0000000453027c20 */ /* 0x008fca0008410000 */
[C---:B------:R-:W-:Y:S01]  /*16b0*/  HMMA.16816.F32.BF16 R56, R20.reuse, R58, RZ ;  /* 0x0000003a1438723c */ /* 0x040fe200000418ff */
[----:B------:R3:W-:Y:S05]  /*16c0*/  MUFU.TANH R252, R2 ;  /* 0x0000000200fc7308 */ /* 0x0007ea0000002400 */
[C---:B------:R-:W-:Y:S06]  /*16d0*/  HMMA.16816.F32.BF16 R164, R20.reuse, R44, RZ ;  /* 0x0000002c14a4723c */ /* 0x040fec00000418ff */
[----:B------:R-:W-:Y:S06]  /*16e0*/  HMMA.16816.F32.BF16 R172, R20, R46, RZ ;  /* 0x0000002e14ac723c */ /* 0x000fec00000418ff */
[----:B-1----:R-:W-:Y:S01]  /*16f0*/  HMMA.16816.F32.BF16 R16, R8, R72, R16 ;  /* 0x000000480810723c */ /* 0x002fe20000041810 */
[----:B---3--:R-:W-:-:S04]  /*1700*/  FMUL.FTZ R2, R88, UR4 ;  /* 0x0000000458027c20 */ /* 0x008fc80008410000 */
[----:B------:R1:W-:Y:S01]  /*1710*/  MUFU.TANH R200, R2 ;  /* 0x0000000200c87308 */ /* 0x0003e20000002400 */
[----:B------:R-:W-:Y:S06]  /*1720*/  HMMA.16816.F32.BF16 R44, R8, R74, R56 ;  /* 0x0000004a082c723c */ /* 0x000fec0000041838 */
[C---:B------:R-:W-:Y:S06]  /*1730*/  HMMA.16816.F32.BF16 R120, R20.reuse, R48, RZ ;  /* 0x000000301478723c */ /* 0x040fec00000418ff */
[----:B------:R-:W-:Y:S01]  /*1740*/  HMMA.16816.F32.BF16 R128, R20, R50, RZ ;  /* 0x000000321480723c */ /* 0x000fe200000418ff */
[----:B-1----:R-:W-:-:S05]  /*1750*/  FMUL.FTZ R2, R89, UR4 ;  /* 0x0000000459027c20 */ /* 0x002fca0008410000 */
[----:B------:R-:W-:Y:S01]  /*1760*/  HMMA.16816.F32.BF16 R48, R32, R36, R16 ;  /* 0x000000242030723c */ /* 0x000fe20000041810 */
[----:B------:R-:W1:Y:S01]  /*1770*/  LDSM.16.M88.4 R16, [R228+0x1000] ;  /* 0x00100000e410783b */ /* 0x000e620000000200 */
[----:B------:R3:W4:Y:S04]  /*1780*/  MUFU.TANH R204, R2 ;  /* 0x0000000200cc7308 */ /* 0x0007280000002400 */
[C---:B------:R-:W-:Y:S06]  /*1790*/  HMMA.16816.F32.BF16 R100, R20.reuse, R52, RZ ;  /* 0x000000341464723c */ /* 0x040fec00000418ff */
[C---:B------:R-:W-:Y:S06]  /*17a0*/  HMMA.16816.F32.BF16 R112, R20.reuse, R54, RZ ;  /* 0x000000361470723c */ /* 0x040fec00000418ff */
[----:B------:R-:W-:Y:S01]  /*17b0*/  HMMA.16816.F32.BF16 R176, R20, R60, RZ ;  /* 0x0000003c14b0723c */ /* 0x000fe200000418ff */
[----:B---3--:R-:W-:-:S04]  /*17c0*/  FMUL.FTZ R2, R90, UR4 ;  /* 0x000000045a027c20 */ /* 0x008fc80008410000 */
[----:B------:R3:W5:Y:S01]  /*17d0*/  MUFU.TANH R202, R2 ;  /* 0x0000000200ca7308 */ /* 0x0007620000002400 */
[C---:B------:R-:W-:Y:S06]  /*17e0*/  HMMA.16816.F32.BF16 R180, R20.reuse, R62, RZ ;  /* 0x0000003e14b4723c */ /* 0x040fec00000418ff */
[C---:B------:R-:W-:Y:S06]  /*17f0*/  HMMA.16816.F32.BF16 R192, R20.reuse, R64, RZ ;  /* 0x0000004014c0723c */ /* 0x040fec00000418ff */
[----:B------:R-:W-:Y:S01]  /*1800*/  HMMA.16816.F32.BF16 R188, R20, R66, RZ ;  /* 0x0000004214bc723c */ /* 0x000fe200000418ff */
[----:B---3--:R-:W-:-:S05]  /*1810*/  FMUL.FTZ R2, R76, UR4 ;  /* 0x000000044c027c20 */ /* 0x008fca0008410000 */
[C---:B------:R-:W-:Y:S01]  /*1820*/  HMMA.16816.F32.BF16 R184, R20.reuse, R68, RZ ;  /* 0x0000004414b8723c */ /* 0x040fe200000418ff */
[----:B------:R3:W-:Y:S05]  /*1830*/  MUFU.TANH R247, R2 ;  /* 0x0000000200f77308 */ /* 0x0007ea0000002400 */
[----:B------:R-:W-:Y:S06]  /*1840*/  HMMA.16816.F32.BF16 R196, R20, R70, RZ ;  /* 0x0000004614c4723c */ /* 0x000fec00000418ff */
[----:B------:R-:W-:Y:S06]  /*1850*/  HMMA.16816.F32.BF16 R20, R32, R38, R44 ;  /* 0x000000262014723c */ /* 0x000fec000004182c */
[----:B------:R-:W-:Y:S01]  /*1860*/  HMMA.16816.F32.BF16 R44, R4, R72, R84 ;  /* 0x00000048042c723c */ /* 0x000fe20000041854 */
[----:B---3--:R-:W-:-:S04]  /*1870*/  FMUL.FTZ R2, R77, UR4 ;  /* 0x000000044d027c20 */ /* 0x008fc80008410000 */
[----:B------:R3:W-:Y:S01]  /*1880*/  MUFU.TANH R244, R2 ;  /* 0x0000000200f47308 */ /* 0x0007e20000002400 */
[----:B--2---:R-:W-:Y:S01]  /*1890*/  HMMA.16816.F32.BF16 R56, R28, R40, R48 ;  /* 0x000000281c38723c */ /* 0x004fe20000041830 */
[----:B------:R-:W-:Y:S05]  /*18a0*/  LDSM.16.M88.4 R48, [R228+0x1800] ;  /* 0x00180000e430783b */ /* 0x000fea0000000200 */
[----:B------:R-:W-:Y:S06]  /*18b0*/  HMMA.16816.F32.BF16 R52, R4, R74, R96 ;  /* 0x0000004a0434723c */ /* 0x000fec0000041860 */
[----:B------:R-:W-:Y:S01]  /*18c0*/  HMMA.16816.F32.BF16 R64, R28, R42, R20 ;  /* 0x0000002a1c40723c */ /* 0x000fe20000041814 */
[----:B------:R-:W2:Y:S01]  /*18d0*/  LDSM.16.M88.4 R20, [R230+0x1000] ;  /* 0x00100000e614783b */ /* 0x000ea20000000200 */
[----:B---3--:R-:W-:-:S04]  /*18e0*/  FMUL.FTZ R2, R78, UR4 ;  /* 0x000000044e027c20 */ /* 0x008fc80008410000 */
[----:B------:R-:W-:Y:S01]  /*18f0*/  HMMA.16816.F32.BF16 R44, R12, R36, R44 ;  /* 0x000000240c2c723c */ /* 0x000fe2000004182c */
[----:B------:R3:W5:Y:S05]  /*1900*/  MUFU.TANH R246, R2 ;  /* 0x0000000200f67308 */ /* 0x00076a0000002400 */
[----:B-1----:R-:W-:Y:S06]  /*1910*/  HMMA.16816.F32.BF16 R68, R8, R16, R100 ;  /* 0x000000100844723c */ /* 0x002fec0000041864 */
[----:B------:R-:W-:Y:S06]  /*1920*/  HMMA.16816.F32.BF16 R52, R12, R38, R52 ;  /* 0x000000260c34723c */ /* 0x000fec0000041834 */
[----:B------:R-:W-:Y:S01]  /*1930*/  HMMA.16816.F32.BF16 R72, R4, R18, R116 ;  /* 0x000000120448723c */ /* 0x000fe20000041874 */
[----:B---3--:R-:W-:-:S04]  /*1940*/  FMUL.FTZ R2, R79, UR4 ;  /* 0x000000044f027c20 */ /* 0x008fc80008410000 */
[----:B------:R1:W3:Y:S01]  /*1950*/  MUFU.TANH R245, R2 ;  /* 0x0000000200f57308 */ /* 0x0002e20000002400 */
[----:B------:R-:W-:Y:S06]  /*1960*/  HMMA.16816.F32.BF16 R76, R4, R16, R108 ;  /* 0x00000010044c723c */ /* 0x000fec000004186c */
[----:B------:R-:W-:Y:S01]  /*1970*/  HMMA.16816.F32.BF16 R36, R8, R18, R112 ;  /* 0x000000120824723c */ /* 0x000fe20000041870 */
[----:B------:R-:W4:Y:S05]  /*1980*/  LDSM.16.M88.4 R16, [R227+0x1000] ;  /* 0x00100000e310783b */ /* 0x000f2a0000000200 */
[----:B------:R-:W-:Y:S01]  /*1990*/  HMMA.16816.F32.BF16 R44, R24, R40, R44 ;  /* 0x00000028182c723c */ /* 0x000fe2000004182c */
[----:B-1----:R-:W-:-:S05]  /*19a0*/  FMUL.FTZ R2, R104, UR4 ;  /* 0x0000000468027c20 */ /* 0x002fca0008410000 */
[----:B------:R-:W-:Y:S01]  /*19b0*/  HMMA.16816.F32.BF16 R60, R24, R42, R52 ;  /* 0x0000002a183c723c */ /* 0x000fe20000041834 */
[----:B------:R1:W3:Y:S05]  /*19c0*/  MUFU.TANH R249, R2 ;  /* 0x0000000200f97308 */ /* 0x0002ea0000002400 */
[C---:B--2---:R-:W-:Y:S06]  /*19d0*/  HMMA.16816.F32.BF16 R40, R32.reuse, R20, R68 ;  /* 0x000000142028723c */ /* 0x044fec0000041844 */
[----:B------:R-:W-:Y:S06]  /*19e0*/  HMMA.16816.F32.BF16 R36, R32, R22, R36 ;  /* 0x000000162024723c */ /* 0x000fec0000041824 */
[----:B------:R-:W-:Y:S01]  /*19f0*/  HMMA.16816.F32.BF16 R84, R8, R48, R120 ;  /* 0x000000300854723c */ /* 0x000fe20000041878 */
[----:B-1----:R-:W-:-:S04]  /*1a00*/  FMUL.FTZ R2, R105, UR4 ;  /* 0x0000000469027c20 */ /* 0x002fc80008410000 */
[----:B------:R1:W2:Y:S01]  /*1a10*/  MUFU.TANH R243, R2 ;  /* 0x0000000200f37308 */ /* 0x0002a20000002400 */
[----:B------:R-:W-:Y:S06]  /*1a20*/  HMMA.16816.F32.BF16 R96, R4, R48, R124 ;  /* 0x000000300460723c */ /* 0x000fec000004187c */
[C---:B----4-:R-:W-:Y:S01]  /*1a30*/  HMMA.16816.F32.BF16 R68, R28.reuse, R16, R40 ;  /* 0x000000101c44723c */ /* 0x050fe20000041828 */
[----:B------:R-:W4:Y:S05]  /*1a40*/  LDSM.16.M88.4 R40, [R228+0x2000] ;  /* 0x00200000e428783b */ /* 0x000f2a0000000200 */
[----:B------:R-:W-:Y:S01]  /*1a50*/  HMMA.16816.F32.BF16 R52, R28, R18, R36 ;  /* 0x000000121c34723c */ /* 0x000fe20000041824 */
[----:B------:R-:W-:Y:S01]  /*1a60*/  LDSM.16.M88.4 R36, [R227+0x1800] ;  /* 0x00180000e324783b */ /* 0x000fe20000000200 */
[----:B-1----:R-:W-:-:S04]  /*1a70*/  FMUL.FTZ R2, R91, UR4 ;  /* 0x000000045b027c20 */ /* 0x002fc80008410000 */
[----:B------:R-:W-:Y:S01]  /*1a80*/  HMMA.16816.F32.BF16 R80, R4, R50, R132 ;  /* 0x000000320450723c */ /* 0x000fe20000041884 */
[----:B------:R1:W-:Y:S02]  /*1a90*/  MUFU.TANH R248, R2 ;  /* 0x0000000200f87308 */ /* 0x0003e40000002400 */
[----:B-1----:R-:W-:-:S06]  /*1aa0*/  FMUL.FTZ R2, R106, UR4 ;  /* 0x000000046a027c20 */ /* 0x002fcc0008410000 */
[----:B------:R1:W-:Y:S01]  /*1ab0*/  MUFU.TANH R242, R2 ;  /* 0x0000000200f27308 */ /* 0x0003e20000002400 */
[C---:B----4-:R-:W-:Y:S06]  /*1ac0*/  HMMA.16816.F32.BF16 R120, R4.reuse, R42, R140 ;  /* 0x0000002a0478723c */ /* 0x050fec000004188c */
[----:B------:R-:W-:Y:S01]  /*1ad0*/  HMMA.16816.F32.BF16 R88, R4, R40, R136 ;  /* 0x000000280458723c */ /* 0x000fe20000041888 */
[----:B-1----:R-:W-:-:S04]  /*1ae0*/  FMUL.FTZ R2, R107, UR4 ;  /* 0x000000046b027c20 */ /* 0x002fc80008410000 */
[----:B------:R1:W-:Y:S02]  /*1af0*/  MUFU.TANH R241, R2 ;  /* 0x0000000200f17308 */ /* 0x0003e40000002400 */
[----:B-1----:R-:W-:-:S06]  /*1b00*/  FMUL.FTZ R2, R56, UR4 ;  /* 0x0000000438027c20 */ /* 0x002fcc0008410000 */
[----:B------:R1:W4:Y:S02]  /*1b10*/  MUFU.TANH R239, R2 ;  /* 0x0000000200ef7308 */ /* 0x0003240000002400 */
[----:B-1----:R-:W-:-:S06]  /*1b20*/  FMUL.FTZ R2, R57, UR4 ;  /* 0x0000000439027c20 */ /* 0x002fcc0008410000 */
[----:B------:R1:W-:Y:S02]  /*1b30*/  MUFU.TANH R238, R2 ;  /* 0x0000000200ee7308 */ /* 0x0003e40000002400 */
[----:B-1----:R-:W-:-:S06]  /*1b40*/  FMUL.FTZ R2, R64, UR4 ;  /* 0x0000000440027c20 */ /* 0x002fcc0008410000 */
[----:B------:R1:W4:Y:S02]  /*1b50*/  MUFU.TANH R237, R2 ;  /* 0x0000000200ed7308 */ /* 0x0003240000002400 */
[----:B-1----:R-:W-:-:S06]  /*1b60*/  FMUL.FTZ R2, R65, UR4 ;  /* 0x0000000441027c20 */ /* 0x002fcc0008410000 */
[----:B------:R1:W-:Y:S02]  /*1b70*/  MUFU.TANH R236, R2 ;  /* 0x0000000200ec7308 */ /* 0x0003e40000002400 */
[----:B-1----:R-:W-:-:S06]  /*1b80*/  FMUL.FTZ R2, R58, UR4 ;  /* 0x000000043a027c20 */ /* 0x002fcc0008410000 */
[----:B------:R1:W4:Y:S02]  /*1b90*/  MUFU.TANH R235, R2 ;  /* 0x0000000200eb7308 */ /* 0x0003240000002400 */
[----:B-1----:R-:W-:Y:S02]  /*1ba0*/  FMUL.FTZ R2, R59, UR4 ;  /* 0x000000043b027c20 */ /* 0x002fe40008410000 */
[----:B------:R-:W-:Y:S01]  /*1bb0*/  HMMA.16816.F32.BF16 R56, R12, R22, R72 ;  /* 0x000000160c38723c */ /* 0x000fe20000041848 */
[----:B------:R-:W1:Y:S03]  /*1bc0*/  LDSM.16.M88.4 R72, [R228+0x3800] ;  /* 0x00380000e448783b */ /* 0x000e660000000200 */
[----:B------:R5:W-:Y:S02]  /*1bd0*/  MUFU.TANH R226, R2 ;  /* 0x0000000200e27308 */ /* 0x000be40000002400 */
[----:B-----5:R-:W-:-:S06]  /*1be0*/  FMUL.FTZ R2, R66, UR4 ;  /* 0x0000000442027c20 */ /* 0x020fcc0008410000 */
[----:B------:R5:W-:-:S12]  /*1bf0*/  MUFU.TANH R224, R2 ;  /* 0x0000000200e07308 */ /* 0x000bd80000002400 */
[----:B------:R-:W-:Y:S01]  /*1c00*/  HMMA.16816.F32.BF16 R56, R24, R18, R56 ;  /* 0x000000121838723c */ /* 0x000fe20000041838 */
[----:B-----5:R-:W-:-:S05]  /*1c10*/  FMUL.FTZ R2, R67, UR4 ;  /* 0x0000000443027c20 */ /* 0x020fca0008410000 */
[----:B-1----:R-:W-:Y:S01]  /*1c20*/  HMMA.16816.F32.BF16 R136, R4, R72, R160 ;  /* 0x000000480488723c */ /* 0x002fe200000418a0 */
[----:B------:R1:W-:Y:S05]  /*1c30*/  MUFU.TANH R223, R2 ;  /* 0x0000000200df7308 */ /* 0x0003ea0000002400 */
[----:B------:R-:W-:Y:S01]  /*1c40*/  HMMA.16816.F32.BF16 R64, R12, R20, R76 ;  /* 0x000000140c40723c */ /* 0x000fe2000004184c */
[----:B------:R-:W-:Y:S04]  /*1c50*/  LDSM.16.M88.4 R20, [R230+0x1800] ;  /* 0x00180000e614783b */ /* 0x000fe80000000200 */
[----:B------:R-:W5:Y:S01]  /*1c60*/  LDSM.16.M88.4 R76, [R228+0x3000] ;  /* 0x00300000e44c783b */ /* 0x000f620000000200 */
[----:B------:R-:W-:Y:S01]  /*1c70*/  HMMA.16816.F32.BF16 R108, R8, R72, R184 ;  /* 0x00000048086c723c */ /* 0x000fe200000418b8 */
[----:B-1----:R-:W-:-:S04]  /*1c80*/  FMUL.FTZ R2, R44, UR4 ;  /* 0x000000042c027c20 */ /* 0x002fc80008410000 */
[----:B------:R1:W4:-:S13]  /*1c90*/  MUFU.TANH R225, R2 ;  /* 0x0000000200e17308 */ /* 0x00031a0000002400 */
[----:B------:R-:W-:Y:S01]  /*1ca0*/  HMMA.16816.F32.BF16 R64, R24, R16, R64 ;  /* 0x000000101840723c */ /* 0x000fe20000041840 */
[----:B-1----:R-:W-:-:S04]  /*1cb0*/  FMUL.FTZ R2, R45, UR4 ;  /* 0x000000042d027c20 */ /* 0x002fc80008410000 */
[----:B------:R1:W-:Y:S01]  /*1cc0*/  MUFU.TANH R222, R2 ;  /* 0x0000000200de7308 */ /* 0x0003e20000002400 */
[----:B-----5:R-:W-:Y:S06]  /*1cd0*/  HMMA.16816.F32.BF16 R140, R4, R78, R156 ;  /* 0x0000004e048c723c */ /* 0x020fec000004189c */
[----:B------:R-:W-:Y:S01]  /*1ce0*/  HMMA.16816.F32.BF16 R100, R8, R76, R192 ;  /* 0x0000004c0864723c */ /* 0x000fe200000418c0 */
[----:B------:R-:W-:Y:S02]  /*1cf0*/  IMAD.MOV.U32 R158, RZ, RZ, R205 ;  /* 0x000000ffff9e7224 */ /* 0x000fe400078e00cd */
[----:B------:R-:W-:-:S02]  /*1d00*/  IMAD.MOV.U32 R159, RZ, RZ, R204 ;  /* 0x000000ffff9f7224 */ /* 0x000fc400078e00cc */
[----:B-1----:R-:W-:Y:S01]  /*1d10*/  FMUL.FTZ R2, R60, UR4 ;  /* 0x000000043c027c20 */ /* 0x002fe20008410000 */
[----:B------:R-:W-:Y:S01]  /*1d20*/  IMAD.MOV.U32 R157, RZ, RZ, R200 ;  /* 0x000000ffff9d7224 */ /* 0x000fe200078e00c8 */
[----:B------:R-:W-:Y:S02]  /*1d30*/  HMMA.16816.F32.BF16 R104, R8, R78, R188 ;  /* 0x0000004e0868723c */ /* 0x000fe400000418bc */
[----:B------:R1:W5:Y:S02]  /*1d40*/  MUFU.TANH R221, R2 ;  /* 0x0000000200dd7308 */ /* 0x0003640000002400 */
[----:B-1----:R-:W-:-:S06]  /*1d50*/  FMUL.FTZ R2, R61, UR4 ;  /* 0x000000043d027c20 */ /* 0x002fcc0008410000 */
[----:B------:R1:W-:Y:S02]  /*1d60*/  MUFU.TANH R220, R2 ;  /* 0x0000000200dc7308 */ /* 0x0003e40000002400 */
[----:B-1----:R-:W-:-:S06]  /*1d70*/  FMUL.FTZ R2, R46, UR4 ;  /* 0x000000042e027c20 */ /* 0x002fcc0008410000 */
[----:B------:R1:W5:Y:S02]  /*1d80*/  MUFU.TANH R218, R2 ;  /* 0x0000000200da7308 */ /* 0x0003640000002400 */
[----:B-1----:R-:W-:Y:S02]  /*1d90*/  FMUL.FTZ R2, R47, UR4 ;  /* 0x000000042f027c20 */ /* 0x002fe40008410000 */
[----:B------:R-:W1:Y:S04]  /*1da0*/  LDSM.16.M88.4 R44, [R228+0x2800] ;  /* 0x00280000e42c783b */ /* 0x000e680000000200 */
[----:B------:R3:W-:Y:S02]  /*1db0*/  MUFU.TANH R219, R2 ;  /* 0x0000000200db7308 */ /* 0x0007e40000002400 */
[----:B---3--:R-:W-:-:S06]  /*1dc0*/  FMUL.FTZ R2, R62, UR4 ;  /* 0x000000043e027c20 */ /* 0x008fcc0008410000 */
[----:B------:R3:W-:Y:S02]  /*1dd0*/  MUFU.TANH R217, R2 ;  /* 0x0000000200d97308 */ /* 0x0007e40000002400 */
[----:B---3--:R-:W-:Y:S01]  /*1de0*/  FMUL.FTZ R2, R63, UR4 ;  /* 0x000000043f027c20 */ /* 0x008fe20008410000 */
[----:B-1----:R-:W-:Y:S05]  /*1df0*/  HMMA.16816.F32.BF16 R124, R4, R44, R144 ;  /* 0x0000002c047c723c */ /* 0x002fea0000041890 */
[----:B------:R1:W3:Y:S01]  /*1e00*/  MUFU.TANH R216, R2 ;  /* 0x0000000200d87308 */ /* 0x0002e20000002400 */
[----:B------:R-:W-:Y:S06]  /*1e10*/  HMMA.16816.F32.BF16 R60, R8, R50, R128 ;  /* 0x00000032083c723c */ /* 0x000fec0000041880 */
[----:B------:R-:W-:Y:S01]  /*1e20*/  HMMA.16816.F32.BF16 R48, R32, R20, R84 ;  /* 0x000000142030723c */ /* 0x000fe20000041854 */
[----:B------:R-:W2:Y:S05]  /*1e30*/  S2R R87, SR_CTAID.X ;  /* 0x0000000000577919 */ /* 0x000eaa0000002500 */
[----:B------:R-:W-:Y:S01]  /*1e40*/  HMMA.16816.F32.BF16 R144, R4, R76, R152 ;  /* 0x0000004c0490723c */ /* 0x000fe20000041898 */
[----:B-1----:R-:W-:-:S04]  /*1e50*/  FMUL.FTZ R2, R68, UR4 ;  /* 0x0000000444027c20 */ /* 0x002fc80008410000 */
[----:B------:R1:W3:Y:S01]  /*1e60*/  MUFU.TANH R215, R2 ;  /* 0x0000000200d77308 */ /* 0x0002e20000002400 */
[----:B------:R-:W-:Y:S01]  /*1e70*/  HMMA.16816.F32.BF16 R132, R4, R46, R148 ;  /* 0x0000002e0484723c */ /* 0x000fe20000041894 */
[----:B------:R-:W-:Y:S02]  /*1e80*/  IMAD.MOV.U32 R154, RZ, RZ, R202 ;  /* 0x000000ffff9a7224 */ /* 0x000fe400078e00ca */
[----:B------:R-:W-:-:S03]  /*1e90*/  IMAD.MOV.U32 R155, RZ, RZ, R201 ;  /* 0x000000ffff9b7224 */ /* 0x000fc600078e00c9 */
[----:B------:R-:W-:Y:S01]  /*1ea0*/  HMMA.16816.F32.BF16 R16, R32, R22, R60 ;  /* 0x000000162010723c */ /* 0x000fe2000004183c */
[----:B------:R-:W-:-:S05]  /*1eb0*/  IMAD.MOV.U32 R151, RZ, RZ, R203 ;  /* 0x000000ffff977224 */ /* 0x000fca00078e00cb */
[----:B------:R-:W-:Y:S01]  /*1ec0*/  HMMA.16816.F32.BF16 R60, R28, R36, R48 ;  /* 0x000000241c3c723c */ /* 0x000fe20000041830 */
[----:B-1----:R-:W-:-:S05]  /*1ed0*/  FMUL.FTZ R2, R69, UR4 ;  /* 0x0000000445027c20 */ /* 0x002fca0008410000 */
[----:B------:R-:W-:Y:S01]  /*1ee0*/  HMMA.16816.F32.BF16 R128, R4, R74, R168 ;  /* 0x0000004a0480723c */ /* 0x000fe200000418a8 */
[----:B------:R-:W1:Y:S01]  /*1ef0*/  LDSM.16.M88.4 R4, [R230+0x2000] ;  /* 0x00200000e604783b */ /* 0x000e620000000200 */
[----:B------:R4:W-:Y:S01]  /*1f00*/  MUFU.TANH R214, R2 ;  /* 0x0000000200d67308 */ /* 0x0009e20000002400 */
[----:B--2---:R-:W-:-:S03]  /*1f10*/  IMAD.SHL.U32 R162, R87, 0x80, RZ ;  /* 0x0000008057a27824 */ /* 0x004fc600078e00ff */
[C---:B------:R-:W-:Y:S06]  /*1f20*/  HMMA.16816.F32.BF16 R116, R8.reuse, R44, R176 ;  /* 0x0000002c0874723c */ /* 0x040fec00000418b0 */
[C---:B------:R-:W-:Y:S06]  /*1f30*/  HMMA.16816.F32.BF16 R112, R8.reuse, R46, R180 ;  /* 0x0000002e0870723c */ /* 0x040fec00000418b4 */
[----:B------:R-:W-:Y:S01]  /*1f40*/  HMMA.16816.F32.BF16 R72, R8, R74, R196 ;  /* 0x0000004a0848723c */ /* 0x000fe200000418c4 */
[----:B----4-:R-:W-:Y:S01]  /*1f50*/  FMUL.FTZ R2, R52, UR4 ;  /* 0x0000000434027c20 */ /* 0x010fe20008410000 */
[----:B------:R-:W-:-:S03]  /*1f60*/  IMAD.MOV.U32 R181, RZ, RZ, R151 ;  /* 0x000000ffffb57224 */ /* 0x000fc600078e0097 */
[----:B------:R2:W-:Y:S02]  /*1f70*/  MUFU.TANH R213, R2 ;  /* 0x0000000200d57308 */ /* 0x0005e40000002400 */
[----:B--2---:R-:W-:-:S06]  /*1f80*/  FMUL.FTZ R2, R53, UR4 ;  /* 0x0000000435027c20 */ /* 0x004fcc0008410000 */
[----:B------:R2:W-:Y:S02]  /*1f90*/  MUFU.TANH R212, R2 ;  /* 0x0000000200d47308 */ /* 0x0005e40000002400 */
[----:B--2---:R-:W-:-:S06]  /*1fa0*/  FMUL.FTZ R2, R70, UR4 ;  /* 0x0000000446027c20 */ /* 0x004fcc0008410000 */
[----:B------:R2:W-:Y:S02]  /*1fb0*/  MUFU.TANH R211, R2 ;  /* 0x0000000200d37308 */ /* 0x0005e40000002400 */
[----:B--2---:R-:W-:-:S06]  /*1fc0*/  FMUL.FTZ R2, R71, UR4 ;  /* 0x0000000447027c20 */ /* 0x004fcc0008410000 */
[----:B------:R2:W4:Y:S02]  /*1fd0*/  MUFU.TANH R210, R2 ;  /* 0x0000000200d27308 */ /* 0x0005240000002400 */
[----:B--2---:R-:W-:-:S06]  /*1fe0*/  FMUL.FTZ R2, R54, UR4 ;  /* 0x0000000436027c20 */ /* 0x004fcc0008410000 */
[----:B------:R2:W-:Y:S02]  /*1ff0*/  MUFU.TANH R208, R2 ;  /* 0x0000000200d07308 */ /* 0x0005e40000002400 */
[----:B--2---:R-:W-:Y:S02]  /*2000*/  FMUL.FTZ R2, R55, UR4 ;  /* 0x0000000437027c20 */ /* 0x004fe40008410000 */
[----:B------:R-:W-:Y:S04]  /*2010*/  HMMA.16816.F32.BF16 R52, R28, R38, R16 ;  /* 0x000000261c34723c */ /* 0x000fe80000041810 */
[----:B------:R2:W4:Y:S02]  /*2020*/  MUFU.TANH R207, R2 ;  /* 0x0000000200cf7308 */ /* 0x0005240000002400 */
[C---:B------:R-:W-:Y:S06]  /*2030*/  HMMA.16816.F32.BF16 R16, R12.reuse, R20, R96 ;  /* 0x000000140c10723c */ /* 0x040fec0000041860 */
[----:B------:R-:W-:Y:S01]  /*2040*/  HMMA.16816.F32.BF16 R20, R12, R22, R80 ;  /* 0x000000160c14723c */ /* 0x000fe20000041850 */
[----:B--2---:R-:W-:-:S04]  /*2050*/  FMUL.FTZ R2, R64, UR4 ;  /* 0x0000000440027c20 */ /* 0x004fc80008410000 */
[----:B------:R2:W4:-:S13]  /*2060*/  MUFU.TANH R153, R2 ;  /* 0x0000000200997308 */ /* 0x00051a0000002400 */
[C---:B------:R-:W-:Y:S01]  /*2070*/  HMMA.16816.F32.BF16 R48, R24.reuse, R36, R16 ;  /* 0x000000241830723c */ /* 0x040fe20000041810 */
[----:B------:R-:W5:Y:S05]  /*2080*/  LDSM.16.M88.4 R16, [R227+0x2000] ;  /* 0x00200000e310783b */ /* 0x000f6a0000000200 */
[----:B------:R-:W-:Y:S01]  /*2090*/  HMMA.16816.F32.BF16 R36, R24, R38, R20 ;  /* 0x000000261824723c */ /* 0x000fe20000041814 */
[----:B--2---:R-:W-:-:S04]  /*20a0*/  FMUL.FTZ R2, R65, UR4 ;  /* 0x0000000441027c20 */ /* 0x004fc80008410000 */
[----:B------:R2:W4:Y:S02]  /*20b0*/  MUFU.TANH R205, R2 ;  /* 0x0000000200cd7308 */ /* 0x0005240000002400 */
[----:B--2---:R-:W-:-:S06]  /*20c0*/  FMUL.FTZ R2, R56, UR4 ;  /* 0x0000000438027c20 */ /* 0x004fcc0008410000 */
[----:B------:R2:W-:Y:S02]  /*20d0*/  MUFU.TANH R204, R2 ;  /* 0x0000000200cc7308 */ /* 0x0005e40000002400 */
[----:B--2---:R-:W-:-:S06]  /*20e0*/  FMUL.FTZ R2, R57, UR4 ;  /* 0x0000000439027c20 */ /* 0x004fcc0008410000 */
[----:B------:R2:W4:Y:S02]  /*20f0*/  MUFU.TANH R203, R2 ;  /* 0x0000000200cb7308 */ /* 0x0005240000002400 */
[----:B--2---:R-:W-:-:S06]  /*2100*/  FMUL.FTZ R2, R66, UR4 ;  /* 0x0000000442027c20 */ /* 0x004fcc0008410000 */
[----:B------:R2:W4:Y:S02]  /*2110*/  MUFU.TANH R152, R2 ;  /* 0x0000000200987308 */ /* 0x0005240000002400 */
[----:B--2---:R-:W-:Y:S02]  /*2120*/  FMUL.FTZ R2, R67, UR4 ;  /* 0x0000000443027c20 */ /* 0x004fe40008410000 */
[C---:B------:R-:W-:Y:S04]  /*2130*/  HMMA.16816.F32.BF16 R64, R8.reuse, R40, R164 ;  /* 0x000000280840723c */ /* 0x040fe800000418a4 */
[----:B------:R2:W-:Y:S02]  /*2140*/  MUFU.TANH R202, R2 ;  /* 0x0000000200ca7308 */ /* 0x0005e40000002400 */
[----:B------:R-:W-:Y:S01]  /*2150*/  HMMA.16816.F32.BF16 R40, R8, R42, R172 ;  /* 0x0000002a0828723c */ /* 0x000fe200000418ac */
[----:B--2---:R-:W-:-:S05]  /*2160*/  FMUL.FTZ R2, R58, UR4 ;  /* 0x000000043a027c20 */ /* 0x004fca0008410000 */
[----:B------:R2:W-:-:S12]  /*2170*/  MUFU.TANH R150, R2 ;  /* 0x0000000200967308 */ /* 0x0005d80000002400 */
[C---:B-1----:R-:W-:Y:S06]  /*2180*/  HMMA.16816.F32.BF16 R20, R32.reuse, R4, R64 ;  /* 0x000000042014723c */ /* 0x042fec0000041840 */
[----:B------:R-:W-:Y:S01]  /*2190*/  HMMA.16816.F32.BF16 R44, R32, R6, R40 ;  /* 0x00000006202c723c */ /* 0x000fe20000041828 */
[----:B------:R-:W1:Y:S01]  /*21a0*/  LDSM.16.M88.4 R40, [R230+0x2800] ;  /* 0x00280000e628783b */ /* 0x000e620000000200 */
[----:B--2---:R-:W-:-:S04]  /*21b0*/  FMUL.FTZ R2, R59, UR4 ;  /* 0x000000043b027c20 */ /* 0x004fc80008410000 */
[----:B------:R2:W4:-:S12]  /*21c0*/  MUFU.TANH R163, R2 ;  /* 0x0000000200a37308 */ /* 0x0005180000002400 */
[C---:B-----5:R-:W-:Y:S06]  /*21d0*/  HMMA.16816.F32.BF16 R56, R28.reuse, R16, R20 ;  /* 0x000000101c38723c */ /* 0x060fec0000041814 */
[----:B------:R-:W-:Y:S06]  /*21e0*/  HMMA.16816.F32.BF16 R44, R28, R18, R44 ;  /* 0x000000121c2c723c */ /* 0x000fec000004182c */
[----:B------:R-:W-:Y:S01]  /*21f0*/  HMMA.16816.F32.BF16 R20, R12, R4, R88 ;  /* 0x000000040c14723c */ /* 0x000fe20000041858 */
[----:B--2---:R-:W-:-:S04]  /*2200*/  FMUL.FTZ R2, R60, UR4 ;  /* 0x000000043c027c20 */ /* 0x004fc80008410000 */
[----:B------:R2:W5:Y:S01]  /*2210*/  MUFU.TANH R200, R2 ;  /* 0x0000000200c87308 */ /* 0x0005620000002400 */
[C---:B-1----:R-:W-:Y:S06]  /*2220*/  HMMA.16816.F32.BF16 R68, R12.reuse, R40, R124 ;  /* 0x000000280c44723c */ /* 0x042fec000004187c */
[----:B------:R-:W-:Y:S06]  /*2230*/  HMMA.16816.F32.BF16 R76, R12, R42, R132 ;  /* 0x0000002a0c4c723c */ /* 0x000fec0000041884 */
[----:B------:R-:W-:Y:S01]  /*2240*/  FMUL.FTZ R4, R44, UR4 ;  /* 0x000000042c047c20 */ /* 0x000fe20008410000 */
[----:B------:R-:W-:Y:S01]  /*2250*/  FMUL.FTZ R9, R46, UR4 ;  /* 0x000000042e097c20 */ /* 0x000fe20008410000 */
[----:B--2---:R-:W-:-:S04]  /*2260*/  FMUL.FTZ R2, R61, UR4 ;  /* 0x000000043d027c20 */ /* 0x004fc80008410000 */
[----:B------:R1:W-:Y:S02]  /*2270*/  MUFU.TANH R174, R2 ;  /* 0x0000000200ae7308 */ /* 0x0003e40000002400 */
[----:B-1----:R-:W-:-:S06]  /*2280*/  FMUL.FTZ R2, R52, UR4 ;  /* 0x0000000434027c20 */ /* 0x002fcc0008410000 */
[----:B------:R1:W-:Y:S02]  /*2290*/  MUFU.TANH R175, R2 ;  /* 0x0000000200af7308 */ /* 0x0003e40000002400 */
[----:B-1----:R-:W-:-:S06]  /*22a0*/  FMUL.FTZ R2, R53, UR4 ;  /* 0x0000000435027c20 */ /* 0x002fcc0008410000 */
[----:B------:R1:W-:Y:S02]  /*22b0*/  MUFU.TANH R171, R2 ;  /* 0x0000000200ab7308 */ /* 0x0003e40000002400 */
[----:B-1----:R-:W-:-:S06]  /*22c0*/  FMUL.FTZ R2, R62, UR4 ;  /* 0x000000043e027c20 */ /* 0x002fcc0008410000 */
[----:B------:R1:W-:Y:S02]  /*22d0*/  MUFU.TANH R170, R2 ;  /* 0x0000000200aa7308 */ /* 0x0003e40000002400 */
[----:B-1----:R-:W-:Y:S02]  /*22e0*/  FMUL.FTZ R2, R63, UR4 ;  /* 0x000000043f027c20 */ /* 0x002fe40008410000 */
[----:B------:R-:W-:Y:S01]  /*22f0*/  HMMA.16816.F32.BF16 R60, R24, R16, R20 ;  /* 0x00000010183c723c */ /* 0x000fe20000041814 */
[----:B------:R-:W-:Y:S03]  /*2300*/  LDSM.16.M88.4 R20, [R227+0x2800] ;  /* 0x00280000e314783b */ /* 0x000fe60000000200 */
[----:B------:R1:W-:Y:S02]  /*2310*/  MUFU.TANH R172, R2 ;  /* 0x0000000200ac7308 */ /* 0x0003e40000002400 */
[----:B-1----:R-:W-:-:S06]  /*2320*/  FMUL.FTZ R2, R54, UR4 ;  /* 0x0000000436027c20 */ /* 0x002fcc0008410000 */
[----:B------:R1:W-:-:S12]  /*2330*/  MUFU.TANH R179, R2 ;  /* 0x0000000200b37308 */ /* 0x0003d80000002400 */
[----:B------:R-:W-:Y:S01]  /*2340*/  FMUL.FTZ R10, R60, UR4 ;  /* 0x000000043c0a7c20 */ /* 0x000fe20008410000 */
[----:B-1----:R-:W-:Y:S02]  /*2350*/  FMUL.FTZ R2, R55, UR4 ;  /* 0x0000000437027c20 */ /* 0x002fe40008410000 */
[----:B------:R-:W1:Y:S02]  /*2360*/  LDSM.16.M88.4 R52, [R230+0x3000] ;  /* 0x00300000e634783b */ /* 0x000e640000000200 */
[----:B------:R2:W-:Y:S02]  /*2370*/  MUFU.TANH R201, R2 ;  /* 0x0000000200c97308 */ /* 0x0005e40000002400 */
[----:B--2---:R-:W-:-:S06]  /*2380*/  FMUL.FTZ R2, R48, UR4 ;  /* 0x0000000430027c20 */ /* 0x004fcc0008410000 */
[----:B------:R2:W5:Y:S02]  /*2390*/  MUFU.TANH R169, R2 ;  /* 0x0000000200a97308 */ /* 0x0005640000002400 */
[----:B--2---:R-:W-:Y:S01]  /*23a0*/  FMUL.FTZ R2, R49, UR4 ;  /* 0x0000000431027c20 */ /* 0x004fe20008410000 */
[C---:B-1----:R-:W-:Y:S05]  /*23b0*/  HMMA.16816.F32.BF16 R84, R12.reuse, R52, R144 ;  /* 0x000000340c54723c */ /* 0x042fea0000041890 */
[----:B------:R1:W-:Y:S01]  /*23c0*/  MUFU.TANH R168, R2 ;  /* 0x0000000200a87308 */ /* 0x0003e20000002400 */
[----:B------:R-:W-:Y:S06]  /*23d0*/  HMMA.16816.F32.BF16 R88, R12, R54, R140 ;  /* 0x000000360c58723c */ /* 0x000fec000004188c */
[----:B------:R-:W-:Y:S01]  /*23e0*/  HMMA.16816.F32.BF16 R64, R32, R52, R100 ;  /* 0x000000342040723c */ /* 0x000fe20000041864 */
[----:B-1----:R-:W-:-:S04]  /*23f0*/  FMUL.FTZ R2, R36, UR4 ;  /* 0x0000000424027c20 */ /* 0x002fc80008410000 */
[----:B------:R1:W2:Y:S02]  /*2400*/  MUFU.TANH R166, R2 ;  /* 0x0000000200a67308 */ /* 0x0002a40000002400 */
[----:B-1----:R-:W-:-:S06]  /*2410*/  FMUL.FTZ R2, R37, UR4 ;  /* 0x0000000425027c20 */ /* 0x002fcc0008410000 */
[----:B------:R1:W1:Y:S02]  /*2420*/  MUFU.TANH R164, R2 ;  /* 0x0000000200a47308 */ /* 0x0002640000002400 */
[----:B-1----:R-:W-:-:S06]  /*2430*/  FMUL.FTZ R2, R50, UR4 ;  /* 0x0000000432027c20 */ /* 0x002fcc0008410000 */
[----:B------:R1:W1:Y:S02]  /*2440*/  MUFU.TANH R156, R2 ;  /* 0x00000002009c7308 */ /* 0x0002640000002400 */
[----:B-1----:R-:W-:Y:S02]  /*2450*/  FMUL.FTZ R2, R51, UR4 ;  /* 0x0000000433027c20 */ /* 0x002fe40008410000 */
[----:B------:R-:W1:Y:S04]  /*2460*/  LDSM.16.M88.4 R48, [R230+0x3800] ;  /* 0x00380000e630783b */ /* 0x000e680000000200 */
[----:B------:R3:W1:Y:S02]  /*2470*/  MUFU.TANH R177, R2 ;  /* 0x0000000200b17308 */ /* 0x0006640000002400 */
[----:B---3--:R-:W-:-:S06]  /*2480*/  FMUL.FTZ R2, R38, UR4 ;  /* 0x0000000426027c20 */ /* 0x008fcc0008410000 */
[----:B------:R3:W1:Y:S02]  /*2490*/  MUFU.TANH R178, R2 ;  /* 0x0000000200b27308 */ /* 0x0006640000002400 */
[----:B---3--:R-:W-:Y:S01]  /*24a0*/  FMUL.FTZ R2, R39, UR4 ;  /* 0x0000000427027c20 */ /* 0x008fe20008410000 */
[C---:B-1----:R-:W-:Y:S05]  /*24b0*/  HMMA.16816.F32.BF16 R96, R12.reuse, R48, R136 ;  /* 0x000000300c60723c */ /* 0x042fea0000041888 */
[----:B------:R1:W3:Y:S01]  /*24c0*/  MUFU.TANH R176, R2 ;  /* 0x0000000200b07308 */ /* 0x0002e20000002400 */
[C---:B------:R-:W-:Y:S07]  /*24d0*/  HMMA.16816.F32.BF16 R36, R12.reuse, R6, R120 ;  /* 0x000000060c24723c */ /* 0x040fee0000041878 */
[----:B------:R4:W2:Y:S01]  /*24e0*/  MUFU.TANH R123, R4 ;  /* 0x00000004007b7308 */ /* 0x0008a20000002400 */
[----:B------:R-:W-:Y:S06]  /*24f0*/  HMMA.16816.F32.BF16 R80, R12, R50, R128 ;  /* 0x000000320c50723c */ /* 0x000fec0000041880 */
[----:B------:R-:W-:Y:S01]  /*2500*/  HMMA.16816.F32.BF16 R12, R32, R40, R116 ;  /* 0x00000028200c723c */ /* 0x000fe20000041874 */
[----:B------:R5:W2:Y:S01]  /*2510*/  MUFU.TANH R128, R9 ;  /* 0x0000000900807308 */ /* 0x000aa20000002400 */
[----:B-1----:R-:W-:-:S07]  /*2520*/  FMUL.FTZ R2, R56, UR4 ;  /* 0x0000000438027c20 */ /* 0x002fce0008410000 */
[----:B------:R1:W1:Y:S01]  /*2530*/  MUFU.TANH R149, R2 ;  /* 0x0000000200957308 */ /* 0x0002620000002400 */
[----:B----4-:R-:W-:Y:S01]  /*2540*/  FMUL.FTZ R4, R45, UR4 ;  /* 0x000000042d047c20 */ /* 0x010fe20008410000 */
[----:B------:R-:W-:Y:S06]  /*2550*/  HMMA.16816.F32.BF16 R16, R24, R18, R36 ;  /* 0x000000121810723c */ /* 0x000fec0000041824 */
[----:B------:R4:W2:Y:S01]  /*2560*/  MUFU.TANH R122, R4 ;  /* 0x00000004007a7308 */ /* 0x0008a20000002400 */
[----:B-----5:R-:W-:Y:S01]  /*2570*/  FMUL.FTZ R9, R47, UR4 ;  /* 0x000000042f097c20 */ /* 0x020fe20008410000 */
[----:B------:R-:W-:Y:S06]  /*2580*/  HMMA.16816.F32.BF16 R36, R32, R42, R112 ;  /* 0x0000002a2024723c */ /* 0x000fec0000041870 */
[----:B------:R-:W2:Y:S01]  /*2590*/  MUFU.TANH R127, R9 ;  /* 0x00000009007f7308 */ /* 0x000ea20000002400 */
[----:B-1----:R-:W-:Y:S01]  /*25a0*/  FMUL.FTZ R2, R57, UR4 ;  /* 0x0000000439027c20 */ /* 0x002fe20008410000 */
[----:B------:R-:W-:Y:S06]  /*25b0*/  HMMA.16816.F32.BF16 R44, R28, R20, R12 ;  /* 0x000000141c2c723c */ /* 0x000fec000004180c */
[----:B------:R1:W1:Y:S01]  /*25c0*/  MUFU.TANH R148, R2 ;  /* 0x0000000200947308 */ /* 0x0002620000002400 */
[----:B----4-:R-:W-:-:S02]  /*25d0*/  IMAD R4, R94, 0x10, R162 ;  /* 0x000000105e047824 */ /* 0x010fc400078e02a2 */
[----:B------:R-:W-:Y:S01]  /*25e0*/  FMUL.FTZ R12, R19, UR4 ;  /* 0x00000004130c7c20 */ /* 0x000fe20008410000 */
[----:B------:R-:W-:-:S04]  /*25f0*/  FMUL.FTZ R11, R18, UR4 ;  /* 0x00000004120b7c20 */ /* 0x000fc80008410000 */
[----:B------:R4:W2:Y:S02]  /*2600*/  MUFU.TANH R118, R10 ;  /* 0x0000000a00767308 */ /* 0x0008a40000002400 */
[----:B------:R-:W-:Y:S06]  /*2610*/  HMMA.16816.F32.BF16 R40, R28, R22, R36 ;  /* 0x000000161c28723c */ /* 0x000fec0000041824 */
[----:B------:R5:W2:Y:S01]  /*2620*/  MUFU.TANH R140, R12 ;  /* 0x0000000c008c7308 */ /* 0x000aa20000002400 */
[----:B-1----:R-:W-:Y:S01]  /*2630*/  LOP3.LUT R2, R250, 0xffffffe0, RZ, 0xc0, !PT ;  /* 0xffffffe0fa027812 */ /* 0x002fe200078ec0ff */
[----:B------:R-:W-:Y:S04]  /*2640*/  HMMA.16816.F32.BF16 R36, R24, R20, R68 ;  /* 0x000000141824723c */ /* 0x000fe80000041844 */
[----:B------:R-:W-:-:S02]  /*2650*/  IMAD.IADD R2, R95, 0x1, -R2 ;  /* 0x000000015f027824 */ /* 0x000fc400078e0a02 */
[----:B------:R-:W-:Y:S02]  /*2660*/  IMAD.SHL.U32 R95, R95, 0x2, RZ ;  /* 0x000000025f5f7824 */ /* 0x000fe400078e00ff */
[----:B----4-:R-:W-:Y:S01]  /*2670*/  FMUL.FTZ R10, R61, UR4 ;  /* 0x000000043d0a7c20 */ /* 0x010fe20008410000 */
[----:B------:R1:W4:Y:S01]  /*2680*/  MUFU.TANH R132, R11 ;  /* 0x0000000b00847308 */ /* 0x0003220000002400 */
[----:B------:R-:W-:-:S04]  /*2690*/  SHF.R.S32.HI R5, RZ, 0x1f, R2 ;  /* 0x0000001fff057819 */ /* 0x000fc80000011402 */
[----:B------:R-:W-:Y:S01]  /*26a0*/  LEA.HI R2, R5, R2, RZ, 0x2 ;  /* 0x0000000205027211 */ /* 0x000fe200078f10ff */
[----:B------:R-:W-:Y:S01]  /*26b0*/  FMUL.FTZ R5, R58, UR4 ;  /* 0x000000043a057c20 */ /* 0x000fe20008410000 */
[----:B-----5:R-:W5:Y:S01]  /*26c0*/  LDSM.16.M88.4 R12, [R227+0x3000] ;  /* 0x00300000e30c783b */ /* 0x020f620000000200 */
[----:B------:R3:W2:Y:S01]  /*26d0*/  MUFU.TANH R116, R10 ;  /* 0x0000000a00747308 */ /* 0x0006a20000002400 */
[----:B------:R-:W-:-:S04]  /*26e0*/  SHF.R.S32.HI R2, RZ, 0x2, R2 ;  /* 0x00000002ff027819 */ /* 0x000fc80000011402 */
[----:B------:R-:W-:Y:S01]  /*26f0*/  IADD3 R2, R4, 0x1, R2 ;  /* 0x0000000104027810 */ /* 0x000fe20007ffe002 */
[----:B------:R-:W-:Y:S02]  /*2700*/  FMUL.FTZ R4, R59, UR4 ;  /* 0x000000043b047c20 */ /* 0x000fe40008410000 */
[----:B------:R4:W2:Y:S01]  /*2710*/  MUFU.TANH R189, R5 ;  /* 0x0000000500bd7308 */ /* 0x0008a20000002400 */
[----:B------:R-:W-:Y:S01]  /*2720*/  IADD3 R2, R92, -UR19, R2 ;  /* 0x800000135c027c10 */ /* 0x000fe2000fffe002 */
[----:B------:R-:W-:Y:S01]  /*2730*/  HMMA.16816.F32.BF16 R56, R32, R54, R104 ;  /* 0x000000362038723c */ /* 0x000fe20000041868 */
[----:B-1----:R-:W-:-:S03]  /*2740*/  FMUL.FTZ R11, R47, UR4 ;  /* 0x000000042f0b7c20 */ /* 0x002fc60008410000 */
[----:B------:R-:W-:Y:S02]  /*2750*/  VIADD R6, R2, UR18 ;  /* 0x0000001202067c36 */ /* 0x000fe40008000000 */
[----:B------:R1:W1:Y:S01]  /*2760*/  MUFU.TANH R135, R4 ;  /* 0x0000000400877308 */ /* 0x0002620000002400 */
[----:B---3--:R-:W-:Y:S01]  /*2770*/  FMUL.FTZ R10, R62, UR4 ;  /* 0x000000043e0a7c20 */ /* 0x008fe20008410000 */
[----:B------:R-:W-:Y:S01]  /*2780*/  HMMA.16816.F32.BF16 R52, R32, R48, R108 ;  /* 0x000000302034723c */ /* 0x000fe2000004186c */
[----:B------:R-:W-:-:S05]  /*2790*/  VIADDMNMX R7, R6, 0x8, R92, PT ;  /* 0x0000000806077846 */ /* 0x000fca000380015c */
[----:B------:R3:W2:Y:S01]  /*27a0*/  MUFU.TANH R138, R10 ;  /* 0x0000000a008a7308 */ /* 0x0006a20000002400 */
[----:B----4-:R-:W-:Y:S01]  /*27b0*/  LOP3.LUT R5, R95, 0x6, RZ, 0xc0, !PT ;  /* 0x000000065f057812 */ /* 0x010fe200078ec0ff */
[----:B------:R-:W-:Y:S04]  /*27c0*/  HMMA.16816.F32.BF16 R48, R32, R50, R72 ;  /* 0x000000322030723c */ /* 0x000fe80000041848 */
[----:B------:R-:W-:Y:S01]  /*27d0*/  IMAD R2, R93, 0x80, R5 ;  /* 0x000000805d027824 */ /* 0x000fe200078e0205 */
[C-C-:B------:R-:W-:Y:S01]  /*27e0*/  VIADDMNMX R5, R6.reuse, 0x40, R92.reuse, PT ;  /* 0x0000004006057846 */ /* 0x140fe2000380015c */
[----:B------:R-:W-:Y:S01]  /*27f0*/  HMMA.16816.F32.BF16 R32, R24, R22, R76 ;  /* 0x000000161820723c */ /* 0x000fe2000004184c */
[----:B-1----:R-:W-:Y:S01]  /*2800*/  VIMNMX R4, R6, R92, PT ;  /* 0x0000005c06047248 */ /* 0x002fe20003fe0100 */
[----:B------:R-:W-:Y:S01]  /*2810*/  VIADD R8, R2, 0x1 ;  /* 0x0000000102087836 */ /* 0x000fe20000000000 */
[----:B------:R-:W-:Y:S01]  /*2820*/  VIADDMNMX R6, R6, 0x48, R92, PT ;  /* 0x0000004806067846 */ /* 0x000fe2000380015c */
[C---:B------:R-:W-:Y:S01]  /*2830*/  VIADD R9, R2.reuse, 0x8 ;  /* 0x0000000802097836 */ /* 0x040fe20000000000 */
[-C--:B------:R-:W-:Y:S01]  /*2840*/  ISETP.GE.AND P5, PT, R2, R4.reuse, PT ;  /* 0x000000040200720c */ /* 0x080fe20003fa6270 */
[----:B------:R1:W4:Y:S01]  /*2850*/  MUFU.TANH R134, R11 ;  /* 0x0000000b00867308 */ /* 0x0003220000002400 */
[C---:B------:R-:W-:Y:S01]  /*2860*/  ISETP.GE.AND P6, PT, R8.reuse, R4, PT ;  /* 0x000000040800720c */ /* 0x040fe20003fc6270 */
[----:B-----5:R-:W-:Y:S01]  /*2870*/  HMMA.16816.F32.BF16 R20, R28, R12, R64 ;  /* 0x0000000c1c14723c */ /* 0x020fe20000041840 */
[----:B------:R-:W-:Y:S01]  /*2880*/  ISETP.GE.AND P1, PT, R8, R7, PT ;  /* 0x000000070800720c */ /* 0x000fe20003f26270 */
[----:B---3--:R-:W-:Y:S01]  /*2890*/  VIADD R10, R2, 0x19 ;  /* 0x00000019020a7836 */ /* 0x008fe20000000000 */
[----:B------:R-:W-:-:S02]  /*28a0*/  ISETP.GE.AND P3, PT, R8, R5, PT ;  /* 0x000000050800720c */ /* 0x000fc40003f66270 */
[----:B------:R-:W-:Y:S01]  /*28b0*/  ISETP.GE.AND P2, PT, R8, R6, PT ;  /* 0x000000060800720c */ /* 0x000fe20003f46270 */
[----:B------:R-:W-:Y:S01]  /*28c0*/  VIADD R8, R2, 0x9 ;  /* 0x0000000902087836 */ /* 0x000fe20000000000 */
[----:B------:R-:W-:Y:S01]  /*28d0*/  FSEL R117, R158, -INF , !P5 ;  /* 0xff8000009e757808 */ /* 0x000fe20006800000 */
[----:B------:R-:W-:Y:S01]  /*28e0*/  IMAD.MOV.U32 R158, RZ, RZ, R159 ;  /* 0x000000ffff9e7224 */ /* 0x000fe200078e009f */
[-C--:B------:R-:W-:Y:S01]  /*28f0*/  ISETP.GE.AND P5, PT, R2, R7.reuse, PT ;  /* 0x000000070200720c */ /* 0x080fe20003fa6270 */
[----:B------:R-:W-:Y:S01]  /*2900*/  IMAD.MOV.U32 R159, RZ, RZ, R154 ;  /* 0x000000ffff9f7224 */ /* 0x000fe200078e009a */
[----:B------:R-:W-:Y:S01]  /*2910*/  FSEL R119, R251, -INF , !P6 ;  /* 0xff800000fb777808 */ /* 0x000fe20007000000 */
[----:B------:R-:W-:Y:S01]  /*2920*/  HMMA.16816.F32.BF16 R56, R28, R14, R56 ;  /* 0x0000000e1c38723c */ /* 0x000fe20000041838 */
[-C--:B------:R-:W-:Y:S02]  /*2930*/  ISETP.GE.AND P6, PT, R9, R7.reuse, PT ;  /* 0x000000070900720c */ /* 0x080fe40003fc6270 */
[----:B------:R-:W-:Y:S01]  /*2940*/  FSEL R137, R155, -INF , !P5 ;  /* 0xff8000009b897808 */ /* 0x000fe20006800000 */
[----:B-1----:R-:W-:Y:S01]  /*2950*/  FMUL.FTZ R11, R42, UR4 ;  /* 0x000000042a0b7c20 */ /* 0x002fe20008410000 */
[----:B------:R-:W-:-:S02]  /*2960*/  ISETP.GE.AND P5, PT, R8, R7, PT ;  /* 0x000000070800720c */ /* 0x000fc40003fa6270 */
[----:B------:R-:W-:Y:S01]  /*2970*/  FSEL R141, R252, -INF , !P1 ;  /* 0xff800000fc8d7808 */ /* 0x000fe20004800000 */
[----:B------:R1:W3:Y:S01]  /*2980*/  MUFU.TANH R77, R11 ;  /* 0x0000000b004d7308 */ /* 0x0002e20000002400 */
[----:B------:R-:W-:Y:S02]  /*2990*/  FSEL R155, R246, -INF , !P6 ;  /* 0xff800000f69b7808 */ /* 0x000fe40007000000 */
[C---:B------:R-:W-:Y:S02]  /*29a0*/  ISETP.GE.AND P4, PT, R8.reuse, R4, PT ;  /* 0x000000040800720c */ /* 0x040fe40003f86270 */
[C---:B------:R-:W-:Y:S02]  /*29b0*/  ISETP.GE.AND P1, PT, R8.reuse, R5, PT ;  /* 0x000000050800720c */ /* 0x040fe40003f26270 */
[----:B------:R-:W-:Y:S01]  /*29c0*/  ISETP.GE.AND P6, PT, R8, R6, PT ;  /* 0x000000060800720c */ /* 0x000fe20003fc6270 */
[----:B------:R-:W-:Y:S01]  /*29d0*/  FMUL.FTZ R8, R17, UR4 ;  /* 0x0000000411087c20 */ /* 0x000fe20008410000 */
[----:B------:R-:W-:-:S02]  /*29e0*/  FSEL R154, R245, -INF , !P5 ;  /* 0xff800000f59a7808 */ /* 0x000fc40006800000 */
[----:B------:R-:W-:Y:S01]  /*29f0*/  ISETP.GE.AND P0, PT, R9, R4, PT ;  /* 0x000000040900720c */ /* 0x000fe20003f06270 */
[----:B------:R5:W2:Y:S01]  /*2a00*/  MUFU.TANH R93, R8 ;  /* 0x00000008005d7308 */ /* 0x000aa20000002400 */
[-C--:B------:R-:W-:Y:S02]  /*2a10*/  ISETP.GE.AND P5, PT, R2, R5.reuse, PT ;  /* 0x000000050200720c */ /* 0x080fe40003fa6270 */
[----:B------:R-:W-:Y:S02]  /*2a20*/  FSEL R120, R247, -INF , !P0 ;  /* 0xff800000f7787808 */ /* 0x000fe40004000000 */
[----:B------:R-:W-:Y:S01]  /*2a30*/  FSEL R121, R244, -INF , !P4 ;  /* 0xff800000f4797808 */ /* 0x000fe20006000000 */
[----:B-1----:R-:W-:Y:S01]  /*2a40*/  FMUL.FTZ R11, R39, UR4 ;  /* 0x00000004270b7c20 */ /* 0x002fe20008410000 */
[----:B------:R-:W-:Y:S02]  /*2a50*/  FSEL R100, R157, -INF , !P5 ;  /* 0xff8000009d647808 */ /* 0x000fe40006800000 */
[C---:B------:R-:W-:Y:S01]  /*2a60*/  ISETP.GE.AND P0, PT, R9.reuse, R5, PT ;  /* 0x000000050900720c */ /* 0x040fe20003f06270 */
[----:B------:R-:W1:Y:S01]  /*2a70*/  MUFU.TANH R64, R11 ;  /* 0x0000000b00407308 */ /* 0x000e620000002400 */
[-C--:B------:R-:W-:Y:S01]  /*2a80*/  ISETP.GE.AND P4, PT, R9, R6.reuse, PT ;  /* 0x000000060900720c */ /* 0x080fe20003f86270 */
[----:B------:R-:W-:Y:S01]  /*2a90*/  FMUL.FTZ R9, R16, UR4 ;  /* 0x0000000410097c20 */ /* 0x000fe20008410000 */
[----:B------:R-:W-:Y:S01]  /*2aa0*/  ISETP.GE.AND P5, PT, R2, R6, PT ;  /* 0x000000060200720c */ /* 0x000fe20003fa6270 */
[----:B------:R-:W4:Y:S01]  /*2ab0*/  LDSM.16.M88.4 R16, [R227+0x3800] ;  /* 0x00380000e310783b */ /* 0x000f220000000200 */
[----:B------:R-:W-:Y:S01]  /*2ac0*/  FSEL R101, R158, -INF , !P3 ;  /* 0xff8000009e657808 */ /* 0x000fe20005800000 */
[----:B------:R-:W-:-:S04]  /*2ad0*/  DEPBAR.LE SB0, 0x0 ;  /* 0x000080000000791a */ /* 0x000fc80000000000 */
[----:B-----5:R-:W-:Y:S01]  /*2ae0*/  VIADD R8, R2, 0x10 ;  /* 0x0000001002087836 */ /* 0x020fe20000000000 */
[----:B------:R-:W-:Y:S01]  /*2af0*/  FSEL R112, R249, -INF , !P0 ;  /* 0xff800000f9707808 */ /* 0x000fe20004000000 */
[----:B------:R5:W1:Y:S01]  /*2b00*/  MUFU.TANH R94, R9 ;  /* 0x00000009005e7308 */ /* 0x000a620000002400 */
[----:B------:R-:W-:Y:S02]  /*2b10*/  FSEL R113, R243, -INF , !P1 ;  /* 0xff800000f3717808 */ /* 0x000fe40004800000 */
[----:B------:R-:W-:Y:S02]  /*2b20*/  FSEL R114, R159, -INF , !P5 ;  /* 0xff8000009f727808 */ /* 0x000fe40006800000 */
[C---:B------:R-:W-:Y:S02]  /*2b30*/  ISETP.GE.AND P3, PT, R8.reuse, R4, PT ;  /* 0x000000040800720c */ /* 0x040fe40003f66270 */
[C---:B------:R-:W-:Y:S02]  /*2b40*/  ISETP.GE.AND P0, PT, R8.reuse, R7, PT ;  /* 0x000000070800720c */ /* 0x040fe40003f06270 */
[----:B------:R-:W-:-:S02]  /*2b50*/  ISETP.GE.AND P1, PT, R8, R5, PT ;  /* 0x000000050800720c */ /* 0x000fc40003f26270 */
[----:B------:R-:W-:Y:S01]  /*2b60*/  ISETP.GE.AND P5, PT, R8, R6, PT ;  /* 0x000000060800720c */ /* 0x000fe20003fa6270 */
[----:B------:R-:W-:Y:S01]  /*2b70*/  VIADD R8, R2, 0x18 ;  /* 0x0000001802087836 */ /* 0x000fe20000000000 */
[----:B------:R-:W-:Y:S02]  /*2b80*/  FSEL R95, R239, -INF , !P3 ;  /* 0xff800000ef5f7808 */ /* 0x000fe40005800000 */
[----:B------:R-:W-:Y:S01]  /*2b90*/  FSEL R104, R248, -INF , !P2 ;  /* 0xff800000f8687808 */ /* 0x000fe20005000000 */
[----:B-----5:R-:W-:Y:S01]  /*2ba0*/  FMUL.FTZ R9, R63, UR4 ;  /* 0x000000043f097c20 */ /* 0x020fe20008410000 */
[----:B------:R-:W-:Y:S01]  /*2bb0*/  ISETP.GE.AND P3, PT, R8, R4, PT ;  /* 0x000000040800720c */ /* 0x000fe20003f66270 */
[----:B------:R-:W-:Y:S01]  /*2bc0*/  HMMA.16816.F32.BF16 R60, R24, R14, R88 ;  /* 0x0000000e183c723c */ /* 0x000fe20000041858 */
[----:B------:R-:W-:Y:S01]  /*2bd0*/  FSEL R107, R242, -INF , !P4 ;  /* 0xff800000f26b7808 */ /* 0x000fe20006000000 */
[----:B------:R5:W1:Y:S01]  /*2be0*/  MUFU.TANH R131, R9 ;  /* 0x0000000900837308 */ /* 0x000a620000002400 */
[----:B------:R-:W-:-:S02]  /*2bf0*/  FSEL R115, R241, -INF , !P6 ;  /* 0xff800000f1737808 */ /* 0x000fc40007000000 */
[----:B------:R-:W-:Y:S02]  /*2c00*/  FSEL R130, R237, -INF , !P3 ;  /* 0xff800000ed827808 */ /* 0x000fe40005800000 */
[----:B------:R-:W-:Y:S02]  /*2c10*/  FSEL R139, R235, -INF , !P0 ;  /* 0xff800000eb8b7808 */ /* 0x000fe40004000000 */
[----:B------:R-:W-:Y:S02]  /*2c20*/  ISETP.GE.AND P0, PT, R8, R5, PT ;  /* 0x000000050800720c */ /* 0x000fe40003f06270 */
[----:B------:R-:W-:Y:S02]  /*2c30*/  FSEL R75, R225, -INF , !P1 ;  /* 0xff800000e14b7808 */ /* 0x000fe40004800000 */
[----:B------:R-:W-:Y:S01]  /*2c40*/  ISETP.GE.AND P1, PT, R10, R6, PT ;  /* 0x000000060a00720c */ /* 0x000fe20003f26270 */
[----:B----4-:R-:W-:Y:S01]  /*2c50*/  HMMA.16816.F32.BF16 R52, R28, R16, R52 ;  /* 0x000000101c34723c */ /* 0x010fe20000041834 */
[----:B------:R-:W-:-:S02]  /*2c60*/  FSEL R70, R221, -INF , !P0 ;  /* 0xff800000dd467808 */ /* 0x000fc40004000000 */
[----:B------:R-:W-:Y:S01]  /*2c70*/  FSEL R102, R218, -INF , !P5 ;  /* 0xff800000da667808 */ /* 0x000fe20006800000 */
[----:B-----5:R-:W-:Y:S01]  /*2c80*/  VIADD R9, R2, 0x11 ;  /* 0x0000001102097836 */ /* 0x020fe20000000000 */
[----:B------:R-:W-:Y:S01]  /*2c90*/  FSEL R106, R216, -INF , !P1 ;  /* 0xff800000d86a7808 */ /* 0x000fe20004800000 */
[----:B------:R-:W-:Y:S01]  /*2ca0*/  HMMA.16816.F32.BF16 R48, R28, R18, R48 ;  /* 0x000000121c30723c */ /* 0x000fe20000041830 */
[----:B------:R-:W-:Y:S02]  /*2cb0*/  BAR.SYNC.DEFER_BLOCKING 0x0 ;  /* 0x0000000000007b1d */ /* 0x000fe40000010000 */
[C---:B------:R-:W-:Y:S02]  /*2cc0*/  ISETP.GE.AND P2, PT, R9.reuse, R4, PT ;  /* 0x000000040900720c */ /* 0x040fe40003f46270 */
[C---:B------:R-:W-:Y:S01]  /*2cd0*/  ISETP.GE.AND P4, PT, R9.reuse, R7, PT ;  /* 0x000000070900720c */ /* 0x040fe20003f86270 */
[C---:B------:R-:W-:Y:S01]  /*2ce0*/  HMMA.16816.F32.BF16 R96, R24.reuse, R16, R96 ;  /* 0x000000101860723c */ /* 0x040fe20000041860 */
[----:B------:R-:W-:Y:S01]  /*2cf0*/  ISETP.GE.AND P6, PT, R9, R5, PT ;  /* 0x000000050900720c */ /* 0x000fe20003fc6270 */
[----:B------:R-:W-:Y:S01]  /*2d00*/  FMUL.FTZ R28, R21, UR4 ;  /* 0x00000004151c7c20 */ /* 0x000fe20008410000 */
[----:B------:R-:W-:Y:S01]  /*2d10*/  ISETP.GE.AND P3, PT, R9, R6, PT ;  /* 0x000000060900720c */ /* 0x000fe20003f66270 */
[----:B------:R-:W-:Y:S01]  /*2d20*/  FMUL.FTZ R9, R44, UR4 ;  /* 0x000000042c097c20 */ /* 0x000fe20008410000 */
[----:B------:R-:W-:Y:S01]  /*2d30*/  FSEL R129, R238, -INF , !P2 ;  /* 0xff800000ee817808 */ /* 0x000fe20005000000 */
[----:B------:R-:W-:Y:S01]  /*2d40*/  HMMA.16816.F32.BF16 R80, R24, R18, R80 ;  /* 0x000000121850723c */ /* 0x000fe20000041850 */
[----:B------:R-:W-:Y:S01]  /*2d50*/  ISETP.GE.AND P2, PT, R10, R4, PT ;  /* 0x000000040a00720c */ /* 0x000fe20003f46270 */
[----:B------:R4:W1:Y:S01]  /*2d60*/  MUFU.TANH R92, R9 ;  /* 0x00000009005c7308 */ /* 0x0008620000002400 */
[----:B------:R-:W-:-:S02]  /*2d70*/  FSEL R146, R226, -INF , !P4 ;  /* 0xff800000e2927808 */ /* 0x000fc40006000000 */
[----:B------:R-:W-:Y:S02]  /*2d80*/  FSEL R133, R236, -INF , !P2 ;  /* 0xff800000ec857808 */ /* 0x000fe40005000000 */
[-C--:B------:R-:W-:Y:S02]  /*2d90*/  ISETP.GE.AND P2, PT, R8, R7.reuse, PT ;  /* 0x000000070800720c */ /* 0x080fe40003f46270 */
[----:B------:R-:W-:Y:S02]  /*2da0*/  ISETP.GE.AND P4, PT, R10, R7, PT ;  /* 0x000000070a00720c */ /* 0x000fe40003f86270 */
[----:B------:R-:W-:Y:S02]  /*2db0*/  FSEL R151, R224, -INF , !P2 ;  /* 0xff800000e0977808 */ /* 0x000fe40005000000 */
[----:B------:R-:W-:Y:S01]  /*2dc0*/  ISETP.GE.AND P2, PT, R8, R6, PT ;  /* 0x000000060800720c */ /* 0x000fe20003f46270 */
[----:B------:R-:W-:Y:S01]  /*2dd0*/  VIADD R8, R2, 0x20 ;  /* 0x0000002002087836 */ /* 0x000fe20000000000 */
[----:B------:R-:W-:-:S02]  /*2de0*/  FSEL R144, R223, -INF , !P4 ;  /* 0xff800000df907808 */ /* 0x000fc40006000000 */
[----:B------:R-:W-:Y:S01]  /*2df0*/  ISETP.GE.AND P4, PT, R10, R5, PT ;  /* 0x000000050a00720c */ /* 0x000fe20003f86270 */
[----:B------:R-:W-:Y:S02]  /*2e00*/  VIADD R10, R2, 0x21 ;  /* 0x00000021020a7836 */ /* 0x000fe40000000000 */
[----:B----4-:R-:W-:Y:S01]  /*2e10*/  FMUL.FTZ R9, R45, UR4 ;  /* 0x000000042d097c20 */ /* 0x010fe20008410000 */
[----:B------:R-:W-:Y:S02]  /*2e20*/  FSEL R68, R222, -INF , !P6 ;  /* 0xff800000de447808 */ /* 0x000fe40007000000 */
[----:B------:R-:W-:Y:S01]  /*2e30*/  ISETP.GE.AND P6, PT, R8, R4, PT ;  /* 0x000000040800720c */ /* 0x000fe20003fc6270 */
[----:B------:R4:W1:Y:S01]  /*2e40*/  MUFU.TANH R73, R9 ;  /* 0x0000000900497308 */ /* 0x0008620000002400 */
[----:B------:R-:W-:Y:S02]  /*2e50*/  FSEL R103, R220, -INF , !P4 ;  /* 0xff800000dc677808 */ /* 0x000fe40006000000 */
[----:B------:R-:W-:-:S02]  /*2e60*/  ISETP.GE.AND P0, PT, R8, R7, PT ;  /* 0x000000070800720c */ /* 0x000fc40003f06270 */
[C---:B------:R-:W-:Y:S02]  /*2e70*/  ISETP.GE.AND P4, PT, R8.reuse, R5, PT ;  /* 0x000000050800720c */ /* 0x040fe40003f86270 */
[----:B------:R-:W-:Y:S01]  /*2e80*/  ISETP.GE.AND P5, PT, R8, R6, PT ;  /* 0x000000060800720c */ /* 0x000fe20003fa6270 */
[----:B------:R-:W-:Y:S01]  /*2e90*/  VIADD R8, R2, 0x29 ;  /* 0x0000002902087836 */ /* 0x000fe20000000000 */
[----:B------:R-:W-:Y:S02]  /*2ea0*/  FSEL R105, R217, -INF , !P2 ;  /* 0xff800000d9697808 */ /* 0x000fe40005000000 */
[----:B------:R-:W-:Y:S02]  /*2eb0*/  FSEL R71, R219, -INF , !P3 ;  /* 0xff800000db477808 */ /* 0x000fe40005800000 */
[----:B------:R-:W-:Y:S02]  /*2ec0*/  ISETP.GE.AND P2, PT, R10, R7, PT ;  /* 0x000000070a00720c */ /* 0x000fe40003f46270 */
[----:B------:R-:W-:Y:S01]  /*2ed0*/  FSEL R160, R215, -INF , !P6 ;  /* 0xff800000d7a07808 */ /* 0x000fe20007000000 */
[----:B----4-:R-:W-:Y:S01]  /*2ee0*/  FMUL.FTZ R9, R40, UR4 ;  /* 0x0000000428097c20 */ /* 0x010fe20008410000 */
[----:B------:R-:W-:-:S02]  /*2ef0*/  ISETP.GE.AND P3, PT, R10, R4, PT ;  /* 0x000000040a00720c */ /* 0x000fc40003f66270 */
[----:B------:R-:W-:Y:S01]  /*2f00*/  FSEL R157, R210, -INF , !P2 ;  /* 0xff800000d29d7808 */ /* 0x000fe20005000000 */
[----:B------:R4:W1:Y:S01]  /*2f10*/  MUFU.TANH R72, R9 ;  /* 0x0000000900487308 */ /* 0x0008620000002400 */
[----:B------:R-:W-:Y:S02]  /*2f20*/  FSEL R162, R214, -INF , !P3 ;  /* 0xff800000d6a27808 */ /* 0x000fe40005800000 */
[----:B------:R-:W-:Y:S02]  /*2f30*/  ISETP.GE.AND P2, PT, R8, R7, PT ;  /* 0x000000070800720c */ /* 0x000fe40003f46270 */
[----:B------:R-:W-:Y:S02]  /*2f40*/  ISETP.GE.AND P1, PT, R10, R5, PT ;  /* 0x000000050a00720c */ /* 0x000fe40003f26270 */
[----:B------:R-:W-:Y:S02]  /*2f50*/  ISETP.GE.AND P3, PT, R8, R4, PT ;  /* 0x000000040800720c */ /* 0x000fe40003f66270 */
[----:B------:R-:W-:-:S02]  /*2f60*/  FSEL R165, R207, -INF , !P2 ;  /* 0xff800000cfa57808 */ /* 0x000fc40005000000 */
[----:B------:R-:W-:Y:S02]  /*2f70*/  FSEL R153, R153, -INF , !P4 ;  /* 0xff80000099997808 */ /* 0x000fe40006000000 */
[----:B------:R-:W-:Y:S02]  /*2f80*/  FSEL R158, R212, -INF , !P3 ;  /* 0xff800000d49e7808 */ /* 0x000fe40005800000 */
[----:B------:R-:W-:Y:S01]  /*2f90*/  FSEL R159, R211, -INF , !P0 ;  /* 0xff800000d39f7808 */ /* 0x000fe20004000000 */
[----:B----4-:R-:W-:Y:S01]  /*2fa0*/  FMUL.FTZ R9, R41, UR4 ;  /* 0x0000000429097c20 */ /* 0x010fe20008410000 */
[C---:B------:R-:W-:Y:S02]  /*2fb0*/  ISETP.GE.AND P2, PT, R8.reuse, R5, PT ;  /* 0x000000050800720c */ /* 0x040fe40003f46270 */
[----:B------:R-:W-:Y:S01]  /*2fc0*/  ISETP.GE.AND P4, PT, R8, R6, PT ;  /* 0x000000060800720c */ /* 0x000fe20003f86270 */
[----:B------:R4:W1:Y:S01]  /*2fd0*/  MUFU.TANH R45, R9 ;  /* 0x00000009002d7308 */ /* 0x0008620000002400 */
[----:B------:R-:W-:Y:S01]  /*2fe0*/  VIADD R8, R2, 0x30 ;  /* 0x0000003002087836 */ /* 0x000fe20000000000 */
[----:B------:R-:W-:-:S02]  /*2ff0*/  FSEL R143, R205, -INF , !P1 ;  /* 0xff800000cd8f7808 */ /* 0x000fc40004800000 */
[----:B------:R-:W-:Y:S02]  /*3000*/  FSEL R147, R203, -INF , !P2 ;  /* 0xff800000cb937808 */ /* 0x000fe40005000000 */
[----:B------:R-:W-:Y:S02]  /*3010*/  FSEL R152, R152, -INF , !P5 ;  /* 0xff80000098987808 */ /* 0x000fe40006800000 */
[C---:B------:R-:W-:Y:S02]  /*3020*/  ISETP.GE.AND P1, PT, R8.reuse, R4, PT ;  /* 0x000000040800720c */ /* 0x040fe40003f26270 */
[C---:B------:R-:W-:Y:S02]  /*3030*/  ISETP.GE.AND P2, PT, R8.reuse, R5, PT ;  /* 0x000000050800720c */ /* 0x040fe40003f46270 */
[----:B------:R-:W-:Y:S02]  /*3040*/  ISETP.GE.AND P5, PT, R8, R6, PT ;  /* 0x000000060800720c */ /* 0x000fe40003fa6270 */
[----:B------:R-:W-:-:S02]  /*3050*/  FSEL R163, R163, -INF , !P4 ;  /* 0xff800000a3a37808 */ /* 0x000fc40006000000 */
[----:B------:R-:W-:Y:S01]  /*3060*/  FSEL R173, R200, -INF , !P1 ;  /* 0xff800000c8ad7808 */ /* 0x000fe20004800000 */
[----:B----4-:R-:W-:Y:S01]  /*3070*/  FMUL.FTZ R9, R46, UR4 ;  /* 0x000000042e097c20 */ /* 0x010fe20008410000 */
[----:B------:R-:W-:-:S03]  /*3080*/  FSEL R169, R169, -INF , !P2 ;  /* 0xff800000a9a97808 */ /* 0x000fc60005000000 */
[----:B------:R4:W1:Y:S02]  /*3090*/  MUFU.TANH R136, R9 ;  /* 0x0000000900887308 */ /* 0x0008640000002400 */
[----:B----4-:R-:W-:-:S05]  /*30a0*/  VIADD R9, R2, 0x28 ;  /* 0x0000002802097836 */ /* 0x010fca0000000000 */
[C---:B------:R-:W-:Y:S02]  /*30b0*/  ISETP.GE.AND P6, PT, R9.reuse, R4, PT ;  /* 0x000000040900720c */ /* 0x040fe40003fc6270 */
[----:B------:R-:W-:Y:S02]  /*30c0*/  ISETP.GE.AND P3, PT, R9, R7, PT ;  /* 0x000000070900720c */ /* 0x000fe40003f66270 */
[----:B------:R-:W-:Y:S02]  /*30d0*/  FSEL R161, R213, -INF , !P6 ;  /* 0xff800000d5a17808 */ /* 0x000fe40007000000 */
[----:B------:R-:W-:Y:S01]  /*30e0*/  ISETP.GE.AND P6, PT, R10, R6, PT ;  /* 0x000000060a00720c */ /* 0x000fe20003fc6270 */
[----:B------:R-:W-:Y:S01]  /*30f0*/  FMUL.FTZ R10, R43, UR4 ;  /* 0x000000042b0a7c20 */ /* 0x000fe20008410000 */
[----:B------:R-:W-:Y:S01]  /*3100*/  ISETP.GE.AND P0, PT, R9, R5, PT ;  /* 0x000000050900720c */ /* 0x000fe20003f06270 */
[----:B------:R-:W-:Y:S01]  /*3110*/  HMMA.16816.F32.BF16 R40, R24, R12, R84 ;  /* 0x0000000c1828723c */ /* 0x000fe20000041854 */
[----:B------:R-:W-:Y:S01]  /*3120*/  FSEL R167, R208, -INF , !P3 ;  /* 0xff800000d0a77808 */ /* 0x000fe20005800000 */
[----:B------:R4:W1:Y:S01]  /*3130*/  MUFU.TANH R76, R10 ;  /* 0x0000000a004c7308 */ /* 0x0008620000002400 */
[----:B------:R-:W-:-:S02]  /*3140*/  FSEL R142, R204, -INF , !P0 ;  /* 0xff800000cc8e7808 */ /* 0x000fc40004000000 */
[----:B------:R-:W-:Y:S01]  /*3150*/  ISETP.GE.AND P3, PT, R9, R6, PT ;  /* 0x000000060900720c */ /* 0x000fe20003f66270 */
[----:B------:R-:W-:Y:S01]  /*3160*/  FMUL.FTZ R9, R37, UR4 ;  /* 0x0000000425097c20 */ /* 0x000fe20008410000 */
[----:B------:R-:W-:Y:S01]  /*3170*/  ISETP.GE.AND P0, PT, R8, R7, PT ;  /* 0x000000070800720c */ /* 0x000fe20003f06270 */
[----:B------:R-:W-:Y:S01]  /*3180*/  FMUL.FTZ R8, R33, UR4 ;  /* 0x0000000421087c20 */ /* 0x000fe20008410000 */
[----:B------:R-:W-:Y:S01]  /*3190*/  FSEL R145, R202, -INF , !P6 ;  /* 0xff800000ca917808 */ /* 0x000fe20007000000 */
[----:B------:R5:W1:Y:S01]  /*31a0*/  MUFU.TANH R37, R9 ;  /* 0x0000000900257308 */ /* 0x000a620000002400 */
[----:B------:R-:W-:Y:S01]  /*31b0*/  FSEL R150, R150, -INF , !P3 ;  /* 0xff80000096967808 */ /* 0x000fe20005800000 */
[----:B------:R-:W-:Y:S01]  /*31c0*/  FMUL.FTZ R12, R38, UR4 ;  /* 0x00000004260c7c20 */ /* 0x000fe20008410000 */
[----:B------:R-:W-:Y:S01]  /*31d0*/  FSEL R170, R170, -INF , !P0 ;  /* 0xff800000aaaa7808 */ /* 0x000fe20004000000 */
[----:B------:R-:W-:Y:S01]  /*31e0*/  FMUL.FTZ R27, R22, UR4 ;  /* 0x00000004161b7c20 */ /* 0x000fe20008410000 */
[----:B------:R-:W-:-:S03]  /*31f0*/  FMUL.FTZ R26, R23, UR4 ;  /* 0x00000004171a7c20 */ /* 0x000fc60008410000 */
[----:B------:R3:W1:Y:S01]  /*3200*/  MUFU.TANH R33, R8 ;  /* 0x0000000800217308 */ /* 0x0006620000002400 */
[----:B----4-:R-:W-:-:S05]  /*3210*/  FMUL.FTZ R10, R36, UR4 ;  /* 0x00000004240a7c20 */ /* 0x010fca0008410000 */
[----:B------:R-:W-:Y:S01]  /*3220*/  FMUL.FTZ R24, R40, UR4 ;  /* 0x0000000428187c20 */ /* 0x000fe20008410000 */
[----:B------:R-:W-:Y:S01]  /*3230*/  FMUL.FTZ R25, R41, UR4 ;  /* 0x0000000429197c20 */ /* 0x000fe20008410000 */
[----:B------:R4:W1:Y:S01]  /*3240*/  MUFU.TANH R44, R10 ;  /* 0x0000000a002c7308 */ /* 0x0008620000002400 */
[----:B-----5:R-:W-:Y:S01]  /*3250*/  FMUL.FTZ R9, R32, UR4 ;  /* 0x0000000420097c20 */ /* 0x020fe20008410000 */
[----:B------:R-:W-:Y:S01]  /*3260*/  FMUL.FTZ R29, R42, UR4 ;  /* 0x000000042a1d7c20 */ /* 0x000fe20008410000 */
[----:B------:R-:W-:-:S05]  /*3270*/  FMUL.FTZ R30, R43, UR4 ;  /* 0x000000042b1e7c20 */ /* 0x000fca0008410000 */
[----:B------:R5:W1:Y:S01]  /*3280*/  MUFU.TANH R36, R9 ;  /* 0x0000000900247308 */ /* 0x000a620000002400 */
[----:B---3--:R-:W-:-:S05]  /*3290*/  VIADD R8, R2, 0x39 ;  /* 0x0000003902087836 */ /* 0x008fca0000000000 */
[----:B------:R-:W-:Y:S02]  /*32a0*/  ISETP.GE.AND P2, PT, R8, R6, PT ;  /* 0x000000060800720c */ /* 0x000fe40003f46270 */
[----:B------:R3:W1:Y:S01]  /*32b0*/  MUFU.TANH R65, R12 ;  /* 0x0000000c00417308 */ /* 0x0006620000002400 */
[----:B----4-:R-:W-:-:S05]  /*32c0*/  VIADD R10, R2, 0x31 ;  /* 0x00000031020a7836 */ /* 0x010fca0000000000 */
[CC--:B------:R-:W-:Y:S02]  /*32d0*/  ISETP.GE.AND P6, PT, R10.reuse, R4.reuse, PT ;  /* 0x000000040a00720c */ /* 0x0c0fe40003fc6270 */
[----:B------:R-:W-:Y:S01]  /*32e0*/  ISETP.GE.AND P3, PT, R10, R7, PT ;  /* 0x000000070a00720c */ /* 0x000fe20003f66270 */
[----:B-----5:R-:W-:Y:S01]  /*32f0*/  VIADD R9, R2, 0x38 ;  /* 0x0000003802097836 */ /* 0x020fe20000000000 */
[----:B------:R-:W-:Y:S02]  /*3300*/  FSEL R174, R174, -INF , !P6 ;  /* 0xff800000aeae7808 */ /* 0x000fe40007000000 */
[-C--:B------:R-:W-:Y:S02]  /*3310*/  ISETP.GE.AND P6, PT, R8, R4.reuse, PT ;  /* 0x000000040800720c */ /* 0x080fe40003fc6270 */
[----:B------:R-:W-:Y:S02]  /*3320*/  ISETP.GE.AND P4, PT, R9, R4, PT ;  /* 0x000000040900720c */ /* 0x000fe40003f86270 */
[----:B------:R-:W-:-:S02]  /*3330*/  FSEL R171, R171, -INF , !P6 ;  /* 0xff800000abab7808 */ /* 0x000fc40007000000 */
[C---:B------:R-:W-:Y:S02]  /*3340*/  ISETP.GE.AND P6, PT, R9.reuse, R7, PT ;  /* 0x000000070900720c */ /* 0x040fe40003fc6270 */
[----:B------:R-:W-:Y:S02]  /*3350*/  ISETP.GE.AND P0, PT, R9, R5, PT ;  /* 0x000000050900720c */ /* 0x000fe40003f06270 */
[----:B------:R-:W-:Y:S02]  /*3360*/  FSEL R179, R179, -INF , !P6 ;  /* 0xff800000b3b37808 */ /* 0x000fe40007000000 */
[----:B------:R-:W-:Y:S02]  /*3370*/  ISETP.GE.AND P6, PT, R8, R7, PT ;  /* 0x000000070800720c */ /* 0x000fe40003fc6270 */
[----:B------:R-:W-:Y:S02]  /*3380*/  FSEL R175, R175, -INF , !P4 ;  /* 0xff800000afaf7808 */ /* 0x000fe40006000000 */
[----:B------:R-:W-:-:S02]  /*3390*/  FSEL R172, R172, -INF , !P3 ;  /* 0xff800000acac7808 */ /* 0x000fc40005800000 */
[----:B------:R-:W-:Y:S02]  /*33a0*/  P2R R32, PR, RZ, 0x40 ;  /* 0x00000040ff207803 */ /* 0x000fe40000000000 */
[CC--:B------:R-:W-:Y:S02]  /*33b0*/  ISETP.GE.AND P1, PT, R10.reuse, R5.reuse, PT ;  /* 0x000000050a00720c */ /* 0x0c0fe40003f26270 */
[-C--:B------:R-:W-:Y:S01]  /*33c0*/  ISETP.GE.AND P4, PT, R10, R6.reuse, PT ;  /* 0x000000060a00720c */ /* 0x080fe20003f86270 */
[----:B------:R-:W-:Y:S01]  /*33d0*/  FMUL.FTZ R10, R34, UR4 ;  /* 0x00000004220a7c20 */ /* 0x000fe20008410000 */
[----:B------:R-:W-:Y:S01]  /*33e0*/  ISETP.GE.AND P3, PT, R9, R6, PT ;  /* 0x000000060900720c */ /* 0x000fe20003f66270 */
[----:B------:R-:W-:Y:S01]  /*33f0*/  FMUL.FTZ R9, R35, UR4 ;  /* 0x0000000423097c20 */ /* 0x000fe20008410000 */
[----:B------:R-:W-:Y:S01]  /*3400*/  ISETP.GE.AND P6, PT, R8, R5, PT ;  /* 0x000000050800720c */ /* 0x000fe20003fc6270 */
[----:B------:R-:W-:Y:S01]  /*3410*/  FMUL.FTZ R8, R20, UR4 ;  /* 0x0000000414087c20 */ /* 0x000fe20008410000 */
[----:B--2---:R-:W-:Y:S01]  /*3420*/  FSEL R166, R166, -INF , !P0 ;  /* 0xff800000a6a67808 */ /* 0x004fe20004000000 */
[----:B------:R3:W2:Y:S01]  /*3430*/  MUFU.TANH R47, R10 ;  /* 0x0000000a002f7308 */ /* 0x0006a20000002400 */
[----:B------:R-:W-:-:S02]  /*3440*/  ISETP.NE.AND P0, PT, R181, 0x1, PT ;  /* 0x00000001b500780c */ /* 0x000fc40003f05270 */
[----:B------:R-:W-:-:S05]  /*3450*/  FSEL R168, R168, -INF , !P1 ;  /* 0xff800000a8a87808 */ /* 0x000fca0004800000 */
[----:B------:R3:W4:Y:S08]  /*3460*/  MUFU.TANH R46, R9 ;  /* 0x00000009002e7308 */ /* 0x0007300000002400 */
[----:B------:R3:W1:Y:S01]  /*3470*/  MUFU.TANH R31, R8 ;  /* 0x00000008001f7308 */ /* 0x0006620000002400 */
[----:B--2---:R-:W-:Y:S05]  /*3480*/  @!P0 BRA `(.L_x_24) ;  /* 0x00000000008c8947 */ /* 0x004fea0003800000 */
[----:B------:R-:W2:Y:S01]  /*3490*/  LDL.64 R182, [R1+0x40] ;  /* 0x0000400001b67983 */ /* 0x000ea20000100a00 */
[----:B---3--:R-:W-:-:S04]  /*34a0*/  VIADD R8, R181, 0xfffffffe ;  /* 0xfffffffeb5087836 */ /* 0x008fc80000000000 */
        /* <DEDUP_REMOVED lines=31> */
[----:B------:R2:W-:Y:S04]  /*36a0*/  LDGSTS.E.BYPASS.LTC128B.128 [R240+0x7800], desc[UR14][R22.64] ;  /* 0x0780000016f07fae */ /* 0x0005e8000b901d4e */
[----:B------:R-:W0:Y:S02]  /*36b0*/  LDGDEPBAR ;  /* 0x00000000000079af */ /* 0x000e240000000000 */
.L_x_24:
[----:B------:R-:W-:Y:S01]  /*36c0*/  FSEL R164, R164, -INF , !P6 ;  /* 0xff800000a4a47808 */ /* 0x000fe20007000000 */
[----:B--23--:R2:W-:Y:S01]  /*36d0*/  MUFU.TANH R10, R28 ;  /* 0x0000001c000a7308 */ /* 0x00c5e20000002400 */
[----:B------:R-:W-:Y:S01]  /*36e0*/  ISETP.NE.AND P6, PT, R32, RZ, PT ;  /* 0x000000ff2000720c */ /* 0x000fe20003fc5270 */
[C---:B------:R-:W-:Y:S01]  /*36f0*/  VIADD R16, R2.reuse, 0x40 ;  /* 0x0000004002107836 */ /* 0x040fe20000000000 */
[C---:B------:R-:W-:Y:S01]  /*3700*/  IADD3 R18, R2.reuse, 0x48, RZ ;  /* 0x0000004802127810 */ /* 0x040fe20007ffe0ff */
[C---:B------:R-:W-:Y:S01]  /*3710*/  VIADD R17, R2.reuse, 0x41 ;  /* 0x0000004102117836 */ /* 0x040fe20000000000 */
[C---:B------:R-:W-:Y:S01]  /*3720*/  IADD3 R21, R2.reuse, 0x51, RZ ;  /* 0x0000005102157810 */ /* 0x040fe20007ffe0ff */
[C---:B------:R-:W-:Y:S01]  /*3730*/  VIADD R19, R2.reuse, 0x49 ;  /* 0x0000004902137836 */ /* 0x040fe20000000000 */
[C---:B------:R-:W-:Y:S01]  /*3740*/  IADD3 R34, R2.reuse, 0x60, RZ ;  /* 0x0000006002227810 */ /* 0x040fe20007ffe0ff */
[----:B------:R3:W-:Y:S01]  /*3750*/  MUFU.TANH R42, R27 ;  /* 0x0000001b002a7308 */ /* 0x0007e20000002400 */
[----:B------:R-:W-:Y:S01]  /*3760*/  VIADD R20, R2, 0x50 ;  /* 0x0000005002147836 */ /* 0x000fe20000000000 */
[----:B------:R-:W-:Y:S01]  /*3770*/  ISETP.GE.AND P1, PT, R16, R4, PT ;  /* 0x000000041000720c */ /* 0x000fe20003f26270 */
[----:B------:R-:W-:-:S02]  /*3780*/  VIADD R22, R2, 0x58 ;  /* 0x0000005802167836 */ /* 0x000fc40000000000 */
[----:B------:R-:W-:Y:S01]  /*3790*/  FMUL.FTZ R8, R60, UR4 ;  /* 0x000000043c087c20 */ /* 0x000fe20008410000 */
[C---:B------:R-:W-:Y:S01]  /*37a0*/  VIADD R35, R2.reuse, 0x61 ;  /* 0x0000006102237836 */ /* 0x040fe20000000000 */
[----:B------:R-:W-:Y:S01]  /*37b0*/  FSEL R181, R149, -INF , !P1 ;  /* 0xff80000095b57808 */ /* 0x000fe20004800000 */
[C---:B------:R-:W-:Y:S01]  /*37c0*/  VIADD R38, R2.reuse, 0x68 ;  /* 0x0000006802267836 */ /* 0x040fe20000000000 */
[----:B------:R4:W-:Y:S01]  /*37d0*/  MUFU.TANH R41, R26 ;  /* 0x0000001a00297308 */ /* 0x0009e20000002400 */
[----:B--2---:R-:W-:Y:S01]  /*37e0*/  VIADD R28, R2, 0x59 ;  /* 0x00000059021c7836 */ /* 0x004fe20000000000 */
[-C--:B------:R-:W-:Y:S01]  /*37f0*/  ISETP.GE.AND P1, PT, R18, R4.reuse, PT ;  /* 0x000000041200720c */ /* 0x080fe20003f26270 */
[----:B------:R-:W-:Y:S01]  /*3800*/  VIADD R39, R2, 0x70 ;  /* 0x0000007002277836 */ /* 0x000fe20000000000 */
[----:B------:R-:W-:Y:S01]  /*3810*/  FSEL R156, R156, -INF , !P5 ;  /* 0xff8000009c9c7808 */ /* 0x000fe20006800000 */
[C---:B------:R-:W-:Y:S01]  /*3820*/  VIADD R40, R2.reuse, 0x71 ;  /* 0x0000007102287836 */ /* 0x040fe20000000000 */
[----:B------:R-:W-:Y:S01]  /*3830*/  FSEL R184, R123, -INF , !P1 ;  /* 0xff8000007bb87808 */ /* 0x000fe20004800000 */
[C---:B------:R-:W-:Y:S01]  /*3840*/  VIADD R32, R2.reuse, 0x79 ;  /* 0x0000007902207836 */ /* 0x040fe20000000000 */
[----:B------:R-:W-:Y:S01]  /*3850*/  MUFU.TANH R15, R8 ;  /* 0x00000008000f7308 */ /* 0x000fe20000002400 */
[----:B---3--:R-:W-:Y:S01]  /*3860*/  IADD3 R27, R2, 0x69, RZ ;  /* 0x00000069021b7810 */ /* 0x008fe20007ffe0ff */
[----:B------:R-:W-:Y:S01]  /*3870*/  FMUL.FTZ R9, R61, UR4 ;  /* 0x000000043d097c20 */ /* 0x000fe20008410000 */
[----:B------:R-:W-:Y:S01]  /*3880*/  ISETP.GE.AND P1, PT, R16, R5, PT ;  /* 0x000000051000720c */ /* 0x000fe20003f26270 */
[----:B------:R-:W-:Y:S01]  /*3890*/  STL [R1+0x7c], R230 ;  /* 0x00007ce601007387 */ /* 0x000fe20000100800 */
[----:B------:R-:W-:-:S02]  /*38a0*/  ISETP.GE.AND P5, PT, R17, R4, PT ;  /* 0x000000041100720c */ /* 0x000fc40003fa6270 */
[----:B------:R-:W-:Y:S01]  /*38b0*/  FSEL R185, R118, -INF , !P1 ;  /* 0xff80000076b97808 */ /* 0x000fe20004800000 */
[----:B------:R-:W-:Y:S01]  /*38c0*/  MUFU.TANH R12, R25 ;  /* 0x00000019000c7308 */ /* 0x000fe20000002400 */
[----:B----4-:R-:W-:Y:S01]  /*38d0*/  IADD3 R26, R2, 0x78, RZ ;  /* 0x00000078021a7810 */ /* 0x010fe20007ffe0ff */
[----:B------:R-:W-:Y:S01]  /*38e0*/  STL [R1+0x78], R240 ;  /* 0x000078f001007387 */ /* 0x000fe20000100800 */
[----:B------:R-:W-:Y:S02]  /*38f0*/  FMNMX.FTZ R2, R117, R119, !PT ;  /* 0x0000007775027209 */ /* 0x000fe40007810000 */
[----:B------:R-:W-:Y:S01]  /*3900*/  ISETP.GE.AND P1, PT, R18, R5, PT ;  /* 0x000000051200720c */ /* 0x000fe20003f26270 */
[----:B------:R-:W-:Y:S01]  /*3910*/  STL [R1+0x74], R234 ;  /* 0x000074ea01007387 */ /* 0x000fe20000100800 */
[----:B------:R-:W-:Y:S01]  /*3920*/  FMNMX.FTZ R2, R120, R2, !PT ;  /* 0x0000000278027209 */ /* 0x000fe20007810000 */
[----:B------:R2:W-:Y:S01]  /*3930*/  MUFU.TANH R25, R9 ;  /* 0x0000000900197308 */ /* 0x0005e20000002400 */
[----:B------:R-:W-:Y:S01]  /*3940*/  FSEL R182, R148, -INF , !P5 ;  /* 0xff80000094b67808 */ /* 0x000fe20006800000 */
[----:B------:R-:W-:Y:S01]  /*3950*/  STL [R1+0x70], R233 ;  /* 0x000070e901007387 */ /* 0x000fe20000100800 */
[----:B------:R-:W-:-:S02]  /*3960*/  FMNMX.FTZ R2, R121, R2, !PT ;  /* 0x0000000279027209 */ /* 0x000fc40007810000 */
[----:B-1----:R-:W-:Y:S01]  /*3970*/  FSEL R186, R94, -INF , !P1 ;  /* 0xff8000005eba7808 */ /* 0x002fe20004800000 */
[----:B------:R-:W-:Y:S01]  /*3980*/  STL [R1+0x6c], R232 ;  /* 0x00006ce801007387 */ /* 0x000fe20000100800 */
[----:B------:R-:W-:Y:S01]  /*3990*/  FMNMX.FTZ R2, R95, R2, !PT ;  /* 0x000000025f027209 */ /* 0x000fe20007810000 */
[----:B------:R-:W1:Y:S01]  /*39a0*/  MUFU.TANH R11, R24 ;  /* 0x00000018000b7308 */ /* 0x000e620000002400 */
[----:B------:R-:W-:Y:S01]  /*39b0*/  ISETP.GE.AND P5, PT, R19, R4, PT ;  /* 0x000000041300720c */ /* 0x000fe20003fa6270 */
[----:B------:R-:W-:Y:S01]  /*39c0*/  STL [R1+0x68], R231 ;  /* 0x000068e701007387 */ /* 0x000fe20000100800 */
[----:B------:R-:W-:Y:S02]  /*39d0*/  FMNMX.FTZ R2, R129, R2, !PT ;  /* 0x0000000281027209 */ /* 0x000fe40007810000 */
[----:B------:R-:W-:Y:S01]  /*39e0*/  ISETP.GE.AND P1, PT, R20, R4, PT ;  /* 0x000000041400720c */ /* 0x000fe20003f26270 */
[----:B------:R-:W-:Y:S01]  /*39f0*/  STL [R1+0x64], R229 ;  /* 0x000064e501007387 */ /* 0x000fe20000100800 */
[----:B------:R-:W-:Y:S01]  /*3a00*/  FMNMX.FTZ R2, R130, R2, !PT ;  /* 0x0000000282027209 */ /* 0x000fe20007810000 */
[----:B------:R-:W-:Y:S01]  /*3a10*/  MUFU.TANH R23, R30 ;  /* 0x0000001e00177308 */ /* 0x000fe20000002400 */
[----:B------:R-:W-:Y:S01]  /*3a20*/  FSEL R183, R122, -INF , !P5 ;  /* 0xff8000007ab77808 */ /* 0x000fe20006800000 */
[----:B--2---:R-:W-:Y:S01]  /*3a30*/  FMUL.FTZ R9, R62, UR4 ;  /* 0x000000043e097c20 */ /* 0x004fe20008410000 */
[----:B------:R-:W-:Y:S01]  /*3a40*/  FMNMX.FTZ R2, R133, R2, !PT ;  /* 0x0000000285027209 */ /* 0x000fe20007810000 */
[----:B------:R-:W-:Y:S01]  /*3a50*/  STL [R1+0x60], R228 ;  /* 0x000060e401007387 */ /* 0x000fe20000100800 */
[----:B------:R-:W-:-:S02]  /*3a60*/  FSEL R196, R92, -INF , !P1 ;  /* 0xff8000005cc47808 */ /* 0x000fc40004800000 */
[----:B------:R-:W-:Y:S01]  /*3a70*/  FMNMX.FTZ R8, R160, R2, !PT ;  /* 0x00000002a0087209 */ /* 0x000fe20007810000 */
[----:B------:R-:W-:Y:S01]  /*3a80*/  MUFU.TANH R24, R29 ;  /* 0x0000001d00187308 */ /* 0x000fe20000002400 */
[----:B------:R-:W-:Y:S01]  /*3a90*/  FMNMX.FTZ R2, R100, R101, !PT ;  /* 0x0000006564027209 */ /* 0x000fe20007810000 */
[----:B------:R-:W-:Y:S01]  /*3aa0*/  STL [R1+0x5c], R227 ;  /* 0x00005ce301007387 */ /* 0x000fe20000100800 */
[----:B------:R-:W-:Y:S02]  /*3ab0*/  FMNMX.FTZ R8, R162, R8, !PT ;  /* 0x00000008a2087209 */ /* 0x000fe40007810000 */
[----:B------:R-:W-:Y:S02]  /*3ac0*/  FMNMX.FTZ R2, R112, R2, !PT ;  /* 0x0000000270027209 */ /* 0x000fe40007810000 */
[----:B------:R-:W-:Y:S02]  /*3ad0*/  FMNMX.FTZ R8, R161, R8, !PT ;  /* 0x00000008a1087209 */ /* 0x000fe40007810000 */
[----:B------:R-:W-:-:S02]  /*3ae0*/  FMNMX.FTZ R2, R113, R2, !PT ;  /* 0x0000000271027209 */ /* 0x000fc40007810000 */
[----:B------:R-:W-:Y:S02]  /*3af0*/  FMNMX.FTZ R8, R158, R8, !PT ;  /* 0x000000089e087209 */ /* 0x000fe40007810000 */
[----:B------:R-:W-:Y:S02]  /*3b00*/  FMNMX.FTZ R2, R75, R2, !PT ;  /* 0x000000024b027209 */ /* 0x000fe40007810000 */
[----:B------:R-:W-:Y:S02]  /*3b10*/  ISETP.GE.AND P5, PT, R17, R5, PT ;  /* 0x000000051100720c */ /* 0x000fe40003fa6270 */
[----:B------:R-:W-:Y:S02]  /*3b20*/  ISETP.GE.AND P1, PT, R22, R4, PT ;  /* 0x000000041600720c */ /* 0x000fe40003f26270 */
[----:B------:R-:W-:Y:S02]  /*3b30*/  FMNMX.FTZ R2, R68, R2, !PT ;  /* 0x0000000244027209 */ /* 0x000fe40007810000 */
[----:B------:R-:W-:-:S02]  /*3b40*/  FMNMX.FTZ R8, R173, R8, !PT ;  /* 0x00000008ad087209 */ /* 0x000fc40007810000 */
[----:B------:R-:W-:Y:S02]  /*3b50*/  FSEL R187, R116, -INF , !P5 ;  /* 0xff80000074bb7808 */ /* 0x000fe40006800000 */
[----:B------:R-:W-:Y:S02]  /*3b60*/  FSEL R193, R72, -INF , !P1 ;  /* 0xff80000048c17808 */ /* 0x000fe40004800000 */
[----:B------:R-:W-:Y:S02]  /*3b70*/  FMNMX.FTZ R2, R70, R2, !PT ;  /* 0x0000000246027209 */ /* 0x000fe40007810000 */
[-C--:B------:R-:W-:Y:S02]  /*3b80*/  ISETP.GE.AND P5, PT, R19, R5.reuse, PT ;  /* 0x000000051300720c */ /* 0x080fe40003fa6270 */
[----:B------:R-:W-:Y:S02]  /*3b90*/  ISETP.GE.AND P1, PT, R20, R5, PT ;  /* 0x000000051400720c */ /* 0x000fe40003f26270 */
[----:B------:R-:W-:-:S02]  /*3ba0*/  FMNMX.FTZ R8, R174, R8, !PT ;  /* 0x00000008ae087209 */ /* 0x000fc40007810000 */
[----:B------:R-:W-:Y:S02]  /*3bb0*/  FMNMX.FTZ R2, R103, R2, !PT ;  /* 0x0000000267027209 */ /* 0x000fe40007810000 */
[----:B------:R-:W-:Y:S02]  /*3bc0*/  FSEL R188, R93, -INF , !P5 ;  /* 0xff8000005dbc7808 */ /* 0x000fe40006800000 */
[----:B------:R-:W-:Y:S02]  /*3bd0*/  FSEL R199, R44, -INF , !P1 ;  /* 0xff8000002cc77808 */ /* 0x000fe40004800000 */
[----:B------:R-:W-:Y:S02]  /*3be0*/  ISETP.GE.AND P5, PT, R21, R4, PT ;  /* 0x000000041500720c */ /* 0x000fe40003fa6270 */
[----:B------:R-:W-:Y:S02]  /*3bf0*/  ISETP.GE.AND P1, PT, R22, R5, PT ;  /* 0x000000051600720c */ /* 0x000fe40003f26270 */
[----:B------:R-:W-:-:S02]  /*3c00*/  FMNMX.FTZ R8, R175, R8, !PT ;  /* 0x00000008af087209 */ /* 0x000fc40007810000 */
[----:B------:R-:W-:Y:S02]  /*3c10*/  FMNMX.FTZ R2, R153, R2, !PT ;  /* 0x0000000299027209 */ /* 0x000fe40007810000 */
[----:B------:R-:W-:Y:S02]  /*3c20*/  FSEL R194, R73, -INF , !P5 ;  /* 0xff80000049c27808 */ /* 0x000fe40006800000 */
[----:B------:R-:W-:Y:S02]  /*3c30*/  FSEL R197, R36, -INF , !P1 ;  /* 0xff80000024c57808 */ /* 0x000fe40004800000 */
[-C--:B------:R-:W-:Y:S02]  /*3c40*/  ISETP.GE.AND P5, PT, R28, R4.reuse, PT ;  /* 0x000000041c00720c */ /* 0x080fe40003fa6270 */
[----:B------:R-:W-:Y:S02]  /*3c50*/  ISETP.GE.AND P1, PT, R34, R4, PT ;  /* 0x000000042200720c */ /* 0x000fe40003f26270 */
[----:B------:R-:W-:-:S02]  /*3c60*/  FMNMX.FTZ R8, R171, R8, !PT ;  /* 0x00000008ab087209 */ /* 0x000fc40007810000 */
[----:B------:R-:W-:Y:S02]  /*3c70*/  FMNMX.FTZ R2, R143, R2, !PT ;  /* 0x000000028f027209 */ /* 0x000fe40007810000 */
[----:B------:R-:W-:Y:S02]  /*3c80*/  FSEL R195, R45, -INF , !P5 ;  /* 0xff8000002dc37808 */ /* 0x000fe40006800000 */
[----:B------:R-:W-:Y:S02]  /*3c90*/  FSEL R202, R31, -INF , !P1 ;  /* 0xff8000001fca7808 */ /* 0x000fe40004800000 */
[----:B------:R-:W-:Y:S01]  /*3ca0*/  FMNMX.FTZ R8, R181, R8, !PT ;  /* 0x00000008b5087209 */ /* 0x000fe20007810000 */
[----:B------:R2:W-:Y:S01]  /*3cb0*/  MUFU.TANH R31, R9 ;  /* 0x00000009001f7308 */ /* 0x0005e20000002400 */
[----:B------:R-:W-:Y:S02]  /*3cc0*/  ISETP.GE.AND P5, PT, R21, R5, PT ;  /* 0x000000051500720c */ /* 0x000fe40003fa6270 */
[----:B------:R-:W-:-:S02]  /*3cd0*/  FMNMX.FTZ R2, R142, R2, !PT ;  /* 0x000000028e027209 */ /* 0x000fc40007810000 */
[----:B------:R-:W-:Y:S02]  /*3ce0*/  FMNMX.FTZ R8, R182, R8, !PT ;  /* 0x00000008b6087209 */ /* 0x000fe40007810000 */
[----:B------:R-:W-:Y:S02]  /*3cf0*/  FSEL R198, R37, -INF , !P5 ;  /* 0xff80000025c67808 */ /* 0x000fe40006800000 */
[----:B------:R-:W-:Y:S02]  /*3d00*/  FMNMX.FTZ R2, R147, R2, !PT ;  /* 0x0000000293027209 */ /* 0x000fe40007810000 */
[----:B------:R-:W-:Y:S02]  /*3d10*/  ISETP.GE.AND P5, PT, R28, R5, PT ;  /* 0x000000051c00720c */ /* 0x000fe40003fa6270 */
[----:B------:R-:W-:Y:S02]  /*3d20*/  FMNMX.FTZ R8, R184, R8, !PT ;  /* 0x00000008b8087209 */ /* 0x000fe40007810000 */
[----:B------:R-:W-:Y:S01]  /*3d30*/  FMNMX.FTZ R2, R169, R2, !PT ;  /* 0x00000002a9027209 */ /* 0x000fe20007810000 */
[----:B--2---:R-:W-:Y:S01]  /*3d40*/  FMUL.FTZ R9, R56, UR4 ;  /* 0x0000000438097c20 */ /* 0x004fe20008410000 */
[----:B------:R-:W-:-:S02]  /*3d50*/  FSEL R200, R33, -INF , !P5 ;  /* 0xff80000021c87808 */ /* 0x000fc40006800000 */
[----:B------:R-:W-:Y:S01]  /*3d60*/  ISETP.GE.AND P5, PT, R34, R5, PT ;  /* 0x000000052200720c */ /* 0x000fe20003fa6270 */
[----:B------:R2:W3:Y:S01]  /*3d70*/  MUFU.TANH R14, R9 ;  /* 0x00000009000e7308 */ /* 0x0004e20000002400 */
[----:B------:R-:W-:Y:S02]  /*3d80*/  FMNMX.FTZ R8, R183, R8, !PT ;  /* 0x00000008b7087209 */ /* 0x000fe40007810000 */
[----:B------:R-:W-:Y:S02]  /*3d90*/  FMNMX.FTZ R2, R168, R2, !PT ;  /* 0x00000002a8027209 */ /* 0x000fe40007810000 */
[----:B-1----:R-:W-:Y:S02]  /*3da0*/  FSEL R218, R11, -INF , !P5 ;  /* 0xff8000000bda7808 */ /* 0x002fe40006800000 */
[----:B------:R-:W-:Y:S02]  /*3db0*/  ISETP.GE.AND P1, PT, R35, R4, PT ;  /* 0x000000042300720c */ /* 0x000fe40003f26270 */
[----:B------:R-:W-:-:S02]  /*3dc0*/  FMNMX.FTZ R8, R196, R8, !PT ;  /* 0x00000008c4087209 */ /* 0x000fc40007810000 */
[----:B------:R-:W-:Y:S02]  /*3dd0*/  FMNMX.FTZ R2, R166, R2, !PT ;  /* 0x00000002a6027209 */ /* 0x000fe40007810000 */
[----:B------:R-:W-:Y:S02]  /*3de0*/  FSEL R203, R10, -INF , !P1 ;  /* 0xff8000000acb7808 */ /* 0x000fe40004800000 */
[----:B------:R-:W-:Y:S01]  /*3df0*/  FMNMX.FTZ R8, R194, R8, !PT ;  /* 0x00000008c2087209 */ /* 0x000fe20007810000 */
[----:B--2---:R-:W-:Y:S01]  /*3e00*/  FMUL.FTZ R9, R57, UR4 ;  /* 0x0000000439097c20 */ /* 0x004fe20008410000 */
[----:B------:R-:W-:Y:S02]  /*3e10*/  FMNMX.FTZ R2, R164, R2, !PT ;  /* 0x00000002a4027209 */ /* 0x000fe40007810000 */
[-C--:B------:R-:W-:Y:S01]  /*3e20*/  ISETP.GE.AND P1, PT, R35, R5.reuse, PT ;  /* 0x000000052300720c */ /* 0x080fe20003f26270 */
[----:B------:R1:W2:Y:S01]  /*3e30*/  MUFU.TANH R13, R9 ;  /* 0x00000009000d7308 */ /* 0x0002a20000002400 */
[----:B------:R-:W-:-:S02]  /*3e40*/  ISETP.GE.AND P5, PT, R38, R5, PT ;  /* 0x000000052600720c */ /* 0x000fc40003fa6270 */
[----:B------:R-:W-:Y:S02]  /*3e50*/  FMNMX.FTZ R8, R193, R8, !PT ;  /* 0x00000008c1087209 */ /* 0x000fe40007810000 */
[----:B------:R-:W-:Y:S02]  /*3e60*/  FMNMX.FTZ R2, R185, R2, !PT ;  /* 0x00000002b9027209 */ /* 0x000fe40007810000 */
[----:B------:R-:W-:Y:S02]  /*3e70*/  FSEL R235, R12, -INF , !P1 ;  /* 0xff8000000ceb7808 */ /* 0x000fe40004800000 */
[----:B------:R-:W-:Y:S02]  /*3e80*/  FSEL R223, R15, -INF , !P5 ;  /* 0xff8000000fdf7808 */ /* 0x000fe40006800000 */
[----:B------:R-:W-:Y:S02]  /*3e90*/  FMNMX.FTZ R8, R195, R8, !PT ;  /* 0x00000008c3087209 */ /* 0x000fe40007810000 */
[----:B------:R-:W-:-:S02]  /*3ea0*/  ISETP.GE.AND P1, PT, R38, R4, PT ;  /* 0x000000042600720c */ /* 0x000fc40003f26270 */
[----:B------:R-:W-:Y:S01]  /*3eb0*/  ISETP.GE.AND P5, PT, R27, R4, PT ;  /* 0x000000041b00720c */ /* 0x000fe20003fa6270 */
[----:B-1----:R-:W-:Y:S01]  /*3ec0*/  FMUL.FTZ R9, R52, UR4 ;  /* 0x0000000434097c20 */ /* 0x002fe20008410000 */
[----:B------:R-:W-:Y:S02]  /*3ed0*/  FMNMX.FTZ R2, R187, R2, !PT ;  /* 0x00000002bb027209 */ /* 0x000fe40007810000 */
[----:B------:R-:W-:Y:S01]  /*3ee0*/  FMNMX.FTZ R8, R202, R8, !PT ;  /* 0x00000008ca087209 */ /* 0x000fe20007810000 */
[----:B------:R1:W4:Y:S01]  /*3ef0*/  MUFU.TANH R11, R9 ;  /* 0x00000009000b7308 */ /* 0x0003220000002400 */
[----:B---3--:R-:W-:Y:S02]  /*3f00*/  FSEL R252, R14, -INF , !P1 ;  /* 0xff8000000efc7808 */ /* 0x008fe40004800000 */
[----:B--2---:R-:W-:Y:S02]  /*3f10*/  FSEL R251, R13, -INF , !P5 ;  /* 0xff8000000dfb7808 */ /* 0x004fe40006800000 */
[----:B------:R-:W-:Y:S01]  /*3f20*/  FMNMX.FTZ R2, R186, R2, !PT ;  /* 0x00000002ba027209 */ /* 0x000fe20007810000 */
[----:B------:R-:W-:Y:S01]  /*3f30*/  STL [R1+0x9c], R252 ;  /* 0x00009cfc01007387 */ /* 0x000fe20000100800 */
[----:B------:R-:W-:-:S02]  /*3f40*/  ISETP.GE.AND P1, PT, R39, R4, PT ;  /* 0x000000042700720c */ /* 0x000fc40003f26270 */
[----:B------:R-:W-:Y:S02]  /*3f50*/  ISETP.GE.AND P5, PT, R40, R4, PT ;  /* 0x000000042800720c */ /* 0x000fe40003fa6270 */
[----:B------:R-:W-:Y:S02]  /*3f60*/  FMNMX.FTZ R8, R203, R8, !PT ;  /* 0x00000008cb087209 */ /* 0x000fe40007810000 */
[----:B------:R-:W-:Y:S02]  /*3f70*/  FMNMX.FTZ R2, R188, R2, !PT ;  /* 0x00000002bc027209 */ /* 0x000fe40007810000 */
[----:B------:R-:W-:Y:S01]  /*3f80*/  FSEL R124, R177, -INF , !P4 ;  /* 0xff800000b17c7808 */ /* 0x000fe20006000000 */
[----:B-1----:R-:W-:Y:S01]  /*3f90*/  FMUL.FTZ R9, R53, UR4 ;  /* 0x0000000435097c20 */ /* 0x002fe20008410000 */
[----:B----4-:R-:W-:Y:S02]  /*3fa0*/  FSEL R250, R11, -INF , !P1 ;  /* 0xff8000000bfa7808 */ /* 0x010fe40004800000 */
[----:B------:R-:W-:Y:S01]  /*3fb0*/  ISETP.GE.AND P1, PT, R26, R4, PT ;  /* 0x000000041a00720c */ /* 0x000fe20003f26270 */
[----:B------:R1:W2:Y:S01]  /*3fc0*/  MUFU.TANH R10, R9 ;  /* 0x00000009000a7308 */ /* 0x0002a20000002400 */
[----:B------:R-:W-:-:S02]  /*3fd0*/  FMNMX.FTZ R2, R199, R2, !PT ;  /* 0x00000002c7027209 */ /* 0x000fc40007810000 */
[----:B------:R-:W-:Y:S02]  /*3fe0*/  FSEL R125, R178, -INF , !P3 ;  /* 0xff800000b27d7808 */ /* 0x000fe40005800000 */
[----:B------:R-:W-:Y:S02]  /*3ff0*/  FMNMX.FTZ R2, R198, R2, !PT ;  /* 0x00000002c6027209 */ /* 0x000fe40007810000 */
[----:B------:R-:W-:Y:S02]  /*4000*/  FSEL R126, R176, -INF , !P2 ;  /* 0xff800000b07e7808 */ /* 0x000fe40005000000 */
[----:B------:R-:W-:Y:S02]  /*4010*/  FMNMX.FTZ R2, R197, R2, !PT ;  /* 0x00000002c5027209 */ /* 0x000fe40007810000 */
[----:B------:R-:W-:Y:S02]  /*4020*/  ISETP.GE.AND P3, PT, R17, R6, PT ;  /* 0x000000061100720c */ /* 0x000fe40003f66270 */
[----:B------:R-:W-:-:S02]  /*4030*/  FMNMX.FTZ R2, R200, R2, !PT ;  /* 0x00000002c8027209 */ /* 0x000fc40007810000 */
[----:B------:R-:W-:Y:S01]  /*4040*/  FSEL R131, R131, -INF , !P3 ;  /* 0xff80000083837808 */ /* 0x000fe20005800000 */
[----:B-1----:R-:W-:Y:S01]  /*4050*/  FMUL.FTZ R9, R48, UR4 ;  /* 0x0000000430097c20 */ /* 0x002fe20008410000 */
[----:B--2---:R-:W-:Y:S01]  /*4060*/  FSEL R248, R10, -INF , !P5 ;  /* 0xff8000000af87808 */ /* 0x004fe20006800000 */
[----:B------:R-:W-:Y:S01]  /*4070*/  FMUL.FTZ R10, R63, UR4 ;  /* 0x000000043f0a7c20 */ /* 0x000fe20008410000 */
[----:B------:R-:W-:Y:S01]  /*4080*/  ISETP.GE.AND P5, PT, R32, R4, PT ;  /* 0x000000042000720c */ /* 0x000fe20003fa6270 */
[----:B------:R1:W2:Y:S01]  /*4090*/  MUFU.TANH R15, R9 ;  /* 0x00000009000f7308 */ /* 0x0002a20000002400 */
[----:B------:R-:W-:Y:S01]  /*40a0*/  FMNMX.FTZ R4, R252, R8, !PT ;  /* 0x00000008fc047209 */ /* 0x000fe20007810000 */
[----:B------:R-:W-:Y:S01]  /*40b0*/  FMUL.FTZ R8, R97, UR4 ;  /* 0x0000000461087c20 */ /* 0x000fe20008410000 */
[----:B------:R-:W-:Y:S02]  /*40c0*/  FMNMX.FTZ R2, R218, R2, !PT ;  /* 0x00000002da027209 */ /* 0x000fe40007810000 */
[----:B------:R-:W-:-:S02]  /*40d0*/  FMNMX.FTZ R4, R251, R4, !PT ;  /* 0x00000004fb047209 */ /* 0x000fc40007810000 */
[----:B------:R-:W-:Y:S01]  /*40e0*/  ISETP.GE.AND P3, PT, R19, R6, PT ;  /* 0x000000061300720c */ /* 0x000fe20003f66270 */
[----:B------:R3:W4:Y:S01]  /*40f0*/  MUFU.TANH R12, R8 ;  /* 0x00000008000c7308 */ /* 0x0007220000002400 */
[----:B------:R-:W-:Y:S02]  /*4100*/  FMNMX.FTZ R4, R250, R4, !PT ;  /* 0x00000004fa047209 */ /* 0x000fe40007810000 */
[----:B------:R-:W-:Y:S02]  /*4110*/  FSEL R140, R140, -INF , !P3 ;  /* 0xff8000008c8c7808 */ /* 0x000fe40005800000 */
[----:B------:R-:W-:Y:S02]  /*4120*/  FMNMX.FTZ R4, R248, R4, !PT ;  /* 0x00000004f8047209 */ /* 0x000fe40007810000 */
[----:B------:R-:W-:Y:S01]  /*4130*/  ISETP.GE.AND P3, PT, R21, R6, PT ;  /* 0x000000061500720c */ /* 0x000fe20003f66270 */
[----:B-1----:R-:W-:Y:S01]  /*4140*/  FMUL.FTZ R9, R49, UR4 ;  /* 0x0000000431097c20 */ /* 0x002fe20008410000 */
[----:B--2---:R-:W-:-:S02]  /*4150*/  FSEL R210, R15, -INF , !P1 ;  /* 0xff8000000fd27808 */ /* 0x004fc40004800000 */
[-C--:B------:R-:W-:Y:S01]  /*4160*/  ISETP.GE.AND P1, PT, R27, R5.reuse, PT ;  /* 0x000000051b00720c */ /* 0x080fe20003f26270 */
[----:B------:R1:W2:Y:S01]  /*4170*/  MUFU.TANH R13, R9 ;  /* 0x00000009000d7308 */ /* 0x0002a20000002400 */
[----:B------:R-:W-:Y:S02]  /*4180*/  FMNMX.FTZ R4, R210, R4, !PT ;  /* 0x00000004d2047209 */ /* 0x000fe40007810000 */
[----:B------:R-:W-:Y:S01]  /*4190*/  FSEL R249, R25, -INF , !P1 ;  /* 0xff80000019f97808 */ /* 0x000fe20004800000 */
[----:B---3--:R-:W-:Y:S01]  /*41a0*/  FMUL.FTZ R8, R80, UR4 ;  /* 0x0000000450087c20 */ /* 0x008fe20008410000 */
[-C--:B------:R-:W-:Y:S02]  /*41b0*/  ISETP.GE.AND P1, PT, R40, R5.reuse, PT ;  /* 0x000000052800720c */ /* 0x080fe40003f26270 */
[----:B------:R-:W-:Y:S01]  /*41c0*/  FSEL R177, R64, -INF , !P3 ;  /* 0xff80000040b17808 */ /* 0x000fe20005800000 */
[----:B------:R3:W-:Y:S01]  /*41d0*/  MUFU.TANH R11, R8 ;  /* 0x00000008000b7308 */ /* 0x0007e20000002400 */
[----:B----4-:R-:W-:Y:S01]  /*41e0*/  FSEL R66, R12, -INF , !P1 ;  /* 0xff8000000c427808 */ /* 0x010fe20004800000 */
[----:B------:R-:W-:Y:S01]  /*41f0*/  FMUL.FTZ R12, R82, UR4 ;  /* 0x00000004520c7c20 */ /* 0x000fe20008410000 */
[----:B------:R-:W-:-:S02]  /*4200*/  ISETP.GE.AND P1, PT, R32, R5, PT ;  /* 0x000000052000720c */ /* 0x000fc40003f26270 */
[----:B------:R-:W-:Y:S02]  /*4210*/  ISETP.GE.AND P3, PT, R28, R6, PT ;  /* 0x000000061c00720c */ /* 0x000fe40003f66270 */
[----:B------:R-:W-:Y:S01]  /*4220*/  ISETP.GE.AND P4, PT, R17, R7, PT ;  /* 0x000000071100720c */ /* 0x000fe20003f86270 */
[----:B------:R-:W-:Y:S01]  /*4230*/  MUFU.TANH R12, R12 ;  /* 0x0000000c000c7308 */ /* 0x000fe20000002400 */
[----:B-1----:R-:W-:Y:S01]  /*4240*/  FMUL.FTZ R9, R96, UR4 ;  /* 0x0000000460097c20 */ /* 0x002fe20008410000 */
[----:B--2---:R-:W-:Y:S02]  /*4250*/  FSEL R212, R13, -INF , !P5 ;  /* 0xff8000000dd47808 */ /* 0x004fe40006800000 */
[----:B------:R-:W-:Y:S02]  /*4260*/  ISETP.GE.AND P5, PT, R39, R5, PT ;  /* 0x000000052700720c */ /* 0x000fe40003fa6270 */
[----:B------:R-:W-:Y:S02]  /*4270*/  FMNMX.FTZ R74, R212, R4, !PT ;  /* 0x00000004d44a7209 */ /* 0x000fe40007810000 */
[----:B------:R1:W2:Y:S01]  /*4280*/  MUFU.TANH R14, R9 ;  /* 0x00000009000e7308 */ /* 0x0002a20000002400 */
[----:B---3--:R-:W-:Y:S01]  /*4290*/  FMUL.FTZ R8, R81, UR4 ;  /* 0x0000000451087c20 */ /* 0x008fe20008410000 */
[----:B------:R-:W-:-:S02]  /*42a0*/  FMNMX.FTZ R4, R235, R2, !PT ;  /* 0x00000002eb047209 */ /* 0x000fc40007810000 */
[----:B------:R-:W-:Y:S02]  /*42b0*/  FMNMX.FTZ R2, R114, R104, !PT ;  /* 0x0000006872027209 */ /* 0x000fe40007810000 */
[----:B------:R-:W-:Y:S02]  /*42c0*/  FMNMX.FTZ R4, R223, R4, !PT ;  /* 0x00000004df047209 */ /* 0x000fe40007810000 */
[----:B------:R-:W3:Y:S01]  /*42d0*/  MUFU.TANH R8, R8 ;  /* 0x0000000800087308 */ /* 0x000ee20000002400 */
[----:B------:R-:W-:Y:S02]  /*42e0*/  FMNMX.FTZ R2, R107, R2, !PT ;  /* 0x000000026b027209 */ /* 0x000fe40007810000 */
[----:B------:R-:W-:Y:S02]  /*42f0*/  FMNMX.FTZ R4, R249, R4, !PT ;  /* 0x00000004f9047209 */ /* 0x000fe40007810000 */
[----:B------:R-:W-:Y:S02]  /*4300*/  FMNMX.FTZ R2, R115, R2, !PT ;  /* 0x0000000273027209 */ /* 0x000fe40007810000 */
[----:B------:R-:W-:Y:S01]  /*4310*/  FSEL R180, R46, -INF , !P3 ;  /* 0xff8000002eb47808 */ /* 0x000fe20005800000 */
[----:B-1----:R-:W1:Y:S01]  /*4320*/  SHFL.BFLY PT, R9, R74, 0x2, 0x1f ;  /* 0x0c401f004a097f89 */ /* 0x002e6200000e0000 */
[----:B--2---:R-:W-:-:S02]  /*4330*/  FSEL R67, R14, -INF , !P5 ;  /* 0xff8000000e437808 */ /* 0x004fc40006800000 */
[----:B------:R-:W-:Y:S01]  /*4340*/  ISETP.GE.AND P5, PT, R26, R5, PT ;  /* 0x000000051a00720c */ /* 0x000fe20003fa6270 */
[----:B------:R-:W-:Y:S01]  /*4350*/  FMUL.FTZ R5, R58, UR4 ;  /* 0x000000043a057c20 */ /* 0x000fe20008410000 */
[----:B------:R-:W-:Y:S01]  /*4360*/  FMNMX.FTZ R4, R67, R4, !PT ;  /* 0x0000000443047209 */ /* 0x000fe20007810000 */
[----:B------:R2:W4:Y:S01]  /*4370*/  MUFU.TANH R14, R10 ;  /* 0x0000000a000e7308 */ /* 0x0005220000002400 */
[----:B------:R-:W-:Y:S01]  /*4380*/  FMNMX.FTZ R2, R102, R2, !PT ;  /* 0x0000000266027209 */ /* 0x000fe20007810000 */
[----:B------:R-:W-:Y:S01]  /*4390*/  STL [R1+0x8], R67 ;  /* 0x0000084301007387 */ /* 0x000fe20000100800 */
[----:B------:R-:W-:Y:S01]  /*43a0*/  FSEL R43, R11, -INF , !P5 ;  /* 0xff8000000b2b7808 */ /* 0x000fe20006800000 */
[----:B------:R-:W-:Y:S01]  /*43b0*/  FMUL.FTZ R11, R99, UR4 ;  /* 0x00000004630b7c20 */ /* 0x000fe20008410000 */
[----:B------:R-:W-:Y:S01]  /*43c0*/  FMNMX.FTZ R4, R66, R4, !PT ;  /* 0x0000000442047209 */ /* 0x000fe20007810000 */
[----:B------:R-:W-:Y:S01]  /*43d0*/  STL [R1+0x4], R66 ;  /* 0x0000044201007387 */ /* 0x000fe20000100800 */
[----:B------:R-:W-:Y:S01]  /*43e0*/  FMNMX.FTZ R2, R71, R2, !PT ;  /* 0x0000000247027209 */ /* 0x000fe20007810000 */
[----:B------:R4:W-:Y:S01]  /*43f0*/  MUFU.TANH R30, R5 ;  /* 0x00000005001e7308 */ /* 0x0009e20000002400 */
[----:B---3--:R-:W-:Y:S01]  /*4400*/  FSEL R217, R8, -INF , !P1 ;  /* 0xff80000008d97808 */ /* 0x008fe20004800000 */
[----:B------:R-:W-:Y:S01]  /*4410*/  FMUL.FTZ R8, R59, UR4 ;  /* 0x000000043b087c20 */ /* 0x000fe20008410000 */
[-C--:B------:R-:W-:Y:S01]  /*4420*/  ISETP.GE.AND P1, PT, R16, R6.reuse, PT ;  /* 0x000000061000720c */ /* 0x080fe20003f26270 */
[----:B------:R-:W-:Y:S01]  /*4430*/  STL [R1+0x8c], R249 ;  /* 0x00008cf901007387 */ /* 0x000fe20000100800 */
[----:B------:R-:W-:-:S02]  /*4440*/  ISETP.GE.AND P3, PT, R35, R6, PT ;  /* 0x000000062300720c */ /* 0x000fc40003f66270 */
[----:B------:R-:W-:Y:S01]  /*4450*/  FSEL R138, R138, -INF , !P1 ;  /* 0xff8000008a8a7808 */ /* 0x000fe20004800000 */
[----:B------:R3:W-:Y:S01]  /*4460*/  MUFU.TANH R29, R8 ;  /* 0x00000008001d7308 */ /* 0x0007e20000002400 */
[-C--:B------:R-:W-:Y:S01]  /*4470*/  ISETP.GE.AND P1, PT, R18, R6.reuse, PT ;  /* 0x000000061200720c */ /* 0x080fe20003f26270 */
[----:B------:R-:W-:Y:S01]  /*4480*/  STL [R1+0x24], R43 ;  /* 0x0000242b01007387 */ /* 0x000fe20000100800 */
[----:B-1----:R-:W-:Y:S02]  /*4490*/  FMNMX.FTZ R74, R74, R9, !PT ;  /* 0x000000094a4a7209 */ /* 0x002fe40007810000 */
[----:B------:R-:W-:Y:S02]  /*44a0*/  FSEL R132, R132, -INF , !P1 ;  /* 0xff80000084847808 */ /* 0x000fe40004800000 */
[----:B------:R-:W-:Y:S01]  /*44b0*/  ISETP.GE.AND P1, PT, R20, R6, PT ;  /* 0x000000061400720c */ /* 0x000fe20003f26270 */
[----:B--2---:R-:W-:Y:S01]  /*44c0*/  SHFL.BFLY PT, R10, R74, 0x1, 0x1f ;  /* 0x0c201f004a0a7f89 */ /* 0x004fe200000e0000 */
[----:B----4-:R-:W-:Y:S01]  /*44d0*/  FMNMX.FTZ R5, R43, R4, !PT ;  /* 0x000000042b057209 */ /* 0x010fe20007810000 */
[----:B------:R-:W-:Y:S01]  /*44e0*/  MUFU.TANH R11, R11 ;  /* 0x0000000b000b7308 */ /* 0x000fe20000002400 */
[----:B------:R-:W-:-:S02]  /*44f0*/  FMNMX.FTZ R4, R105, R2, !PT ;  /* 0x0000000269047209 */ /* 0x000fc40007810000 */
[----:B------:R-:W-:Y:S01]  /*4500*/  FMNMX.FTZ R2, R217, R5, !PT ;  /* 0x00000005d9027209 */ /* 0x000fe20007810000 */
[----:B------:R-:W-:Y:S01]  /*4510*/  FMUL.FTZ R5, R54, UR4 ;  /* 0x0000000436057c20 */ /* 0x000fe20008410000 */
[----:B------:R-:W-:Y:S02]  /*4520*/  FMNMX.FTZ R4, R106, R4, !PT ;  /* 0x000000046a047209 */ /* 0x000fe40007810000 */
[----:B------:R-:W-:Y:S01]  /*4530*/  FSEL R176, R65, -INF , !P1 ;  /* 0xff80000041b07808 */ /* 0x000fe20004800000 */
[----:B------:R-:W1:Y:S01]  /*4540*/  SHFL.BFLY PT, R9, R2, 0x2, 0x1f ;  /* 0x0c401f0002097f89 */ /* 0x000e6200000e0000 */
[----:B------:R-:W-:Y:S01]  /*4550*/  FMNMX.FTZ R4, R152, R4, !PT ;  /* 0x0000000498047209 */ /* 0x000fe20007810000 */
[----:B---3--:R-:W-:Y:S01]  /*4560*/  FMUL.FTZ R8, R98, UR4 ;  /* 0x0000000462087c20 */ /* 0x008fe20008410000 */
[----:B------:R-:W-:Y:S01]  /*4570*/  ISETP.GE.AND P1, PT, R22, R6, PT ;  /* 0x000000061600720c */ /* 0x000fe20003f26270 */
[----:B------:R2:W-:Y:S01]  /*4580*/  MUFU.TANH R25, R5 ;  /* 0x0000000500197308 */ /* 0x0005e20000002400 */
[----:B------:R-:W-:-:S02]  /*4590*/  FMNMX.FTZ R4, R145, R4, !PT ;  /* 0x0000000491047209 */ /* 0x000fc40007810000 */
[----:B------:R-:W-:Y:S02]  /*45a0*/  FSEL R178, R47, -INF , !P1 ;  /* 0xff8000002fb27808 */ /* 0x000fe40004800000 */
[----:B------:R-:W-:Y:S02]  /*45b0*/  FMNMX.FTZ R4, R150, R4, !PT ;  /* 0x0000000496047209 */ /* 0x000fe40007810000 */
[----:B------:R-:W-:Y:S01]  /*45c0*/  ISETP.GE.AND P1, PT, R34, R6, PT ;  /* 0x000000062200720c */ /* 0x000fe20003f26270 */
[----:B------:R-:W3:Y:S01]  /*45d0*/  MUFU.TANH R8, R8 ;  /* 0x0000000800087308 */ /* 0x000ee20000002400 */
[----:B------:R-:W-:Y:S02]  /*45e0*/  FMNMX.FTZ R4, R163, R4, !PT ;  /* 0x00000004a3047209 */ /* 0x000fe40007810000 */
[----:B------:R-:W-:Y:S02]  /*45f0*/  FSEL R190, R24, -INF , !P1 ;  /* 0xff80000018be7808 */ /* 0x000fe40004800000 */
[----:B------:R-:W-:Y:S01]  /*4600*/  FMNMX.FTZ R13, R156, R4, !PT ;  /* 0x000000049c0d7209 */ /* 0x000fe20007810000 */
[----:B------:R-:W-:Y:S01]  /*4610*/  FMUL.FTZ R4, R51, UR4 ;  /* 0x0000000433047c20 */ /* 0x000fe20008410000 */
[----:B------:R-:W-:Y:S01]  /*4620*/  ISETP.GE.AND P5, PT, R16, R7, PT ;  /* 0x000000071000720c */ /* 0x000fe20003fa6270 */
[----:B------:R-:W-:Y:S01]  /*4630*/  STL [R1+0x90], R190 ;  /* 0x000090be01007387 */ /* 0x000fe20000100800 */
[----:B------:R-:W-:Y:S01]  /*4640*/  FMNMX.FTZ R13, R124, R13, !PT ;  /* 0x0000000d7c0d7209 */ /* 0x000fe20007810000 */
[----:B--2---:R-:W-:Y:S01]  /*4650*/  FMUL.FTZ R5, R55, UR4 ;  /* 0x0000000437057c20 */ /* 0x004fe20008410000 */
[----:B------:R-:W-:-:S02]  /*4660*/  ISETP.GE.AND P1, PT, R38, R6, PT ;  /* 0x000000062600720c */ /* 0x000fc40003f26270 */
[----:B-1----:R-:W-:Y:S01]  /*4670*/  FMNMX.FTZ R9, R2, R9, !PT ;  /* 0x0000000902097209 */ /* 0x002fe20007810000 */
[----:B------:R1:W-:Y:S01]  /*4680*/  MUFU.TANH R16, R5 ;  /* 0x0000000500107308 */ /* 0x0003e20000002400 */
[----:B------:R-:W-:Y:S02]  /*4690*/  FMNMX.FTZ R2, R125, R13, !PT ;  /* 0x0000000d7d027209 */ /* 0x000fe40007810000 */
[----:B------:R-:W-:Y:S01]  /*46a0*/  FSEL R191, R23, -INF , !P3 ;  /* 0xff80000017bf7808 */ /* 0x000fe20005800000 */
[----:B------:R-:W2:Y:S01]  /*46b0*/  SHFL.BFLY PT, R72, R9, 0x1, 0x1f ;  /* 0x0c201f0009487f89 */ /* 0x000ea200000e0000 */
[----:B------:R-:W-:Y:S02]  /*46c0*/  FMNMX.FTZ R2, R126, R2, !PT ;  /* 0x000000027e027209 */ /* 0x000fe40007810000 */
[----:B------:R-:W-:Y:S01]  /*46d0*/  FSEL R192, R31, -INF , !P1 ;  /* 0xff8000001fc07808 */ /* 0x000fe20004800000 */
[----:B------:R4:W-:Y:S01]  /*46e0*/  MUFU.TANH R13, R4 ;  /* 0x00000004000d7308 */ /* 0x0009e20000002400 */
[----:B------:R-:W-:-:S02]  /*46f0*/  FMNMX.FTZ R2, R138, R2, !PT ;  /* 0x000000028a027209 */ /* 0x000fc40007810000 */
[----:B------:R-:W-:Y:S02]  /*4700*/  ISETP.GE.AND P3, PT, R27, R6, PT ;  /* 0x000000061b00720c */ /* 0x000fe40003f66270 */
[----:B------:R-:W-:Y:S02]  /*4710*/  FMNMX.FTZ R2, R131, R2, !PT ;  /* 0x0000000283027209 */ /* 0x000fe40007810000 */
[----:B------:R-:W-:Y:S02]  /*4720*/  FMNMX.FTZ R74, R74, R10, !PT ;  /* 0x0000000a4a4a7209 */ /* 0x000fe40007810000 */
[----:B------:R-:W-:Y:S01]  /*4730*/  FMNMX.FTZ R2, R132, R2, !PT ;  /* 0x0000000284027209 */ /* 0x000fe20007810000 */
[----:B-1----:R-:W-:Y:S01]  /*4740*/  FMUL.FTZ R5, R50, UR4 ;  /* 0x0000000432057c20 */ /* 0x002fe20008410000 */
[----:B------:R-:W-:Y:S01]  /*4750*/  ISETP.GE.AND P1, PT, R39, R6, PT ;  /* 0x000000062700720c */ /* 0x000fe20003f26270 */
[----:B------:R-:W-:Y:S01]  /*4760*/  STL [R1+0x80], R74 ;  /* 0x0000804a01007387 */ /* 0x000fe20000100800 */
[----:B------:R-:W-:Y:S01]  /*4770*/  FMNMX.FTZ R2, R140, R2, !PT ;  /* 0x000000028c027209 */ /* 0x000fe20007810000 */
[----:B------:R1:W-:Y:S01]  /*4780*/  MUFU.TANH R15, R5 ;  /* 0x00000005000f7308 */ /* 0x0003e20000002400 */
[----:B------:R-:W-:Y:S01]  /*4790*/  FSEL R245, R14, -INF , !P3 ;  /* 0xff8000000ef57808 */ /* 0x000fe20005800000 */
[----:B------:R-:W-:Y:S01]  /*47a0*/  STL [R1+0x94], R191 ;  /* 0x000094bf01007387 */ /* 0x000fe20000100800 */
[----:B------:R-:W-:-:S02]  /*47b0*/  FMNMX.FTZ R2, R176, R2, !PT ;  /* 0x00000002b0027209 */ /* 0x000fc40007810000 */
[----:B----4-:R-:W-:Y:S01]  /*47c0*/  FMNMX.FTZ R4, R137, R141, !PT ;  /* 0x0000008d89047209 */ /* 0x010fe20007810000 */
[----:B------:R-:W-:Y:S01]  /*47d0*/  STL [R1+0x98], R192 ;  /* 0x000098c001007387 */ /* 0x000fe20000100800 */
[----:B------:R-:W-:Y:S02]  /*47e0*/  FMNMX.FTZ R2, R177, R2, !PT ;  /* 0x00000002b1027209 */ /* 0x000fe40007810000 */
[----:B------:R-:W-:Y:S01]  /*47f0*/  FMNMX.FTZ R4, R155, R4, !PT ;  /* 0x000000049b047209 */ /* 0x000fe20007810000 */
[----:B------:R-:W-:Y:S01]  /*4800*/  STL [R1+0x88], R245 ;  /* 0x000088f501007387 */ /* 0x000fe20000100800 */
[----:B------:R-:W-:Y:S02]  /*4810*/  FMNMX.FTZ R2, R178, R2, !PT ;  /* 0x00000002b2027209 */ /* 0x000fe40007810000 */
[----:B------:R-:W-:Y:S02]  /*4820*/  FMNMX.FTZ R4, R154, R4, !PT ;  /* 0x000000049a047209 */ /* 0x000fe40007810000 */
[----:B------:R-:W-:-:S02]  /*4830*/  FMNMX.FTZ R2, R180, R2, !PT ;  /* 0x00000002b4027209 */ /* 0x000fc40007810000 */
[----:B------:R-:W-:Y:S01]  /*4840*/  FMNMX.FTZ R4, R139, R4, !PT ;  /* 0x000000048b047209 */ /* 0x000fe20007810000 */
[----:B-1----:R-:W-:Y:S01]  /*4850*/  FMUL.FTZ R5, R83, UR4 ;  /* 0x0000000453057c20 */ /* 0x002fe20008410000 */
[----:B------:R-:W-:Y:S01]  /*4860*/  FMNMX.FTZ R2, R190, R2, !PT ;  /* 0x00000002be027209 */ /* 0x000fe20007810000 */
[----:B------:R-:W-:Y:S01]  /*4870*/  ULDC UR4, c[0x0][0x2ec] ;  /* 0x0000bb0000047ab9 */ /* 0x000fe20000000800 */
[----:B------:R-:W-:Y:S01]  /*4880*/  ISETP.GE.AND P3, PT, R40, R6, PT ;  /* 0x000000062800720c */ /* 0x000fe20003f66270 */
[----:B------:R1:W4:Y:S01]  /*4890*/  MUFU.TANH R10, R5 ;  /* 0x00000005000a7308 */ /* 0x0003220000002400 */
[----:B------:R-:W-:Y:S02]  /*48a0*/  FMNMX.FTZ R2, R191, R2, !PT ;  /* 0x00000002bf027209 */ /* 0x000fe40007810000 */
[----:B---3--:R-:W-:Y:S01]  /*48b0*/  FSEL R247, R8, -INF , !P1 ;  /* 0xff80000008f77808 */ /* 0x008fe20004800000 */
[----:B------:R-:W-:Y:S01]  /*48c0*/  FMUL.FTZ R8, R74, UR4 ;  /* 0x000000044a087c20 */ /* 0x000fe20008410000 */
[----:B------:R-:W-:-:S02]  /*48d0*/  FMNMX.FTZ R69, R192, R2, !PT ;  /* 0x00000002c0457209 */ /* 0x000fc40007810000 */
[----:B------:R-:W-:Y:S01]  /*48e0*/  FMNMX.FTZ R2, R146, R4, !PT ;  /* 0x0000000492027209 */ /* 0x000fe20007810000 */
[----:B------:R-:W-:Y:S01]  /*48f0*/  STL [R1+0x84], R247 ;  /* 0x000084f701007387 */ /* 0x000fe20000100800 */
[----:B------:R-:W-:Y:S02]  /*4900*/  FMNMX.FTZ R69, R245, R69, !PT ;  /* 0x00000045f5457209 */ /* 0x000fe40007810000 */
[----:B------:R-:W-:Y:S02]  /*4910*/  FMNMX.FTZ R2, R151, R2, !PT ;  /* 0x0000000297027209 */ /* 0x000fe40007810000 */
[----:B------:R-:W-:Y:S02]  /*4920*/  FSETP.NEU.FTZ.AND P1, PT, R74, -INF , PT ;  /* 0xff8000004a00780b */ /* 0x000fe40003f3d000 */
[----:B------:R-:W-:Y:S02]  /*4930*/  FMNMX.FTZ R2, R144, R2, !PT ;  /* 0x0000000290027209 */ /* 0x000fe40007810000 */
[----:B------:R-:W-:-:S02]  /*4940*/  FSEL R246, R11, -INF , !P3 ;  /* 0xff8000000bf67808 */ /* 0x000fc40005800000 */
[----:B------:R-:W-:Y:S02]  /*4950*/  ISETP.GE.AND P3, PT, R26, R6, PT ;  /* 0x000000061a00720c */ /* 0x000fe40003f66270 */
[----:B------:R-:W-:Y:S02]  /*4960*/  FMNMX.FTZ R69, R247, R69, !PT ;  /* 0x00000045f7457209 */ /* 0x000fe40007810000 */
[----:B------:R-:W-:Y:S02]  /*4970*/  FMNMX.FTZ R2, R159, R2, !PT ;  /* 0x000000029f027209 */ /* 0x000fe40007810000 */
[----:B------:R-:W-:Y:S02]  /*4980*/  FSEL R8, R8, RZ, P1 ;  /* 0x000000ff08087208 */ /* 0x000fe40000800000 */
[----:B------:R-:W-:Y:S02]  /*4990*/  ISETP.GE.AND P1, PT, R32, R6, PT ;  /* 0x000000062000720c */ /* 0x000fe40003f26270 */
[----:B------:R-:W-:Y:S01]  /*49a0*/  FSEL R249, R12, -INF , !P3 ;  /* 0xff8000000cf97808 */ /* 0x000fe20005800000 */
[--C-:B------:R-:W-:Y:S01]  /*49b0*/  FFMA.FTZ R4, R119, UR4, -R8.reuse ;  /* 0x0000000477047c23 */ /* 0x100fe20008010808 */
[----:B------:R-:W-:Y:S01]  /*49c0*/  FMNMX.FTZ R69, R246, R69, !PT ;  /* 0x00000045f6457209 */ /* 0x000fe20007810000 */
[----:B-1----:R-:W-:Y:S01]  /*49d0*/  FFMA.FTZ R5, R117, UR4, -R8 ;  /* 0x0000000475057c23 */ /* 0x002fe20008010808 */
[----:B------:R-:W-:Y:S01]  /*49e0*/  FMNMX.FTZ R2, R157, R2, !PT ;  /* 0x000000029d027209 */ /* 0x000fe20007810000 */
[----:B------:R1:W-:Y:S01]  /*49f0*/  MUFU.EX2 R92, R4 ;  /* 0x00000004005c7308 */ /* 0x0003e20000000800 */
[----:B----4-:R-:W-:-:S02]  /*4a00*/  FSEL R221, R10, -INF , !P1 ;  /* 0xff8000000add7808 */ /* 0x010fc40004800000 */
[----:B------:R-:W-:Y:S02]  /*4a10*/  FMNMX.FTZ R69, R249, R69, !PT ;  /* 0x00000045f9457209 */ /* 0x000fe40007810000 */
[----:B------:R-:W-:Y:S02]  /*4a20*/  FMNMX.FTZ R2, R167, R2, !PT ;  /* 0x00000002a7027209 */ /* 0x000fe40007810000 */
[----:B------:R-:W-:Y:S01]  /*4a30*/  FMNMX.FTZ R69, R221, R69, !PT ;  /* 0x00000045dd457209 */ /* 0x000fe20007810000 */
[----:B------:R3:W-:Y:S01]  /*4a40*/  MUFU.EX2 R220, R5 ;  /* 0x0000000500dc7308 */ /* 0x0007e20000000800 */
[----:B--2---:R-:W-:Y:S02]  /*4a50*/  FMNMX.FTZ R72, R9, R72, !PT ;  /* 0x0000004809487209 */ /* 0x004fe40007810000 */
[----:B------:R-:W-:Y:S01]  /*4a60*/  FMNMX.FTZ R2, R165, R2, !PT ;  /* 0x00000002a5027209 */ /* 0x000fe20007810000 */
[----:B------:R-:W2:Y:S01]  /*4a70*/  SHFL.BFLY PT, R6, R69, 0x2, 0x1f ;  /* 0x0c401f0045067f89 */ /* 0x000ea200000e0000 */
[----:B------:R-:W-:-:S02]  /*4a80*/  FSEL R11, R189, -INF , !P5 ;  /* 0xff800000bd0b7808 */ /* 0x000fc40006800000 */
[----:B------:R-:W-:Y:S01]  /*4a90*/  FMNMX.FTZ R2, R170, R2, !PT ;  /* 0x00000002aa027209 */ /* 0x000fe20007810000 */
[----:B-1----:R-:W-:Y:S01]  /*4aa0*/  FFMA.FTZ R4, R120, UR4, -R8 ;  /* 0x0000000478047c23 */ /* 0x002fe20008010808 */
[----:B------:R-:W-:Y:S02]  /*4ab0*/  FSETP.NEU.FTZ.AND P5, PT, R72, -INF , PT ;  /* 0xff8000004800780b */ /* 0x000fe40003fbd000 */
[----:B------:R-:W-:Y:S01]  /*4ac0*/  FMNMX.FTZ R2, R172, R2, !PT ;  /* 0x00000002ac027209 */ /* 0x000fe20007810000 */
[----:B------:R1:W-:Y:S01]  /*4ad0*/  MUFU.EX2 R237, R4 ;  /* 0x0000000400ed7308 */ /* 0x0003e20000000800 */
[----:B------:R-:W-:Y:S02]  /*4ae0*/  FSEL R9, R201, -INF , !P6 ;  /* 0xff800000c9097808 */ /* 0x000fe40007000000 */
[----:B------:R-:W-:Y:S01]  /*4af0*/  FMNMX.FTZ R2, R179, R2, !PT ;  /* 0x00000002b3027209 */ /* 0x000fe20007810000 */
[----:B---3--:R-:W-:Y:S01]  /*4b00*/  FMUL.FTZ R5, R72, UR4 ;  /* 0x0000000448057c20 */ /* 0x008fe20008410000 */
[----:B------:R-:W-:-:S02]  /*4b10*/  ISETP.GE.AND P2, PT, R18, R7, PT ;  /* 0x000000071200720c */ /* 0x000fc40003f46270 */
[----:B------:R-:W-:Y:S02]  /*4b20*/  FMNMX.FTZ R2, R9, R2, !PT ;  /* 0x0000000209027209 */ /* 0x000fe40007810000 */
[----:B------:R-:W-:Y:S02]  /*4b30*/  FSEL R5, R5, RZ, P5 ;  /* 0x000000ff05057208 */ /* 0x000fe40002800000 */
[----:B------:R-:W-:Y:S02]  /*4b40*/  FSEL R10, R135, -INF , !P4 ;  /* 0xff800000870a7808 */ /* 0x000fe40006000000 */
[----:B------:R-:W-:Y:S02]  /*4b50*/  ISETP.GE.AND P3, PT, R19, R7, PT ;  /* 0x000000071300720c */ /* 0x000fe40003f66270 */
[----:B------:R-:W-:Y:S01]  /*4b60*/  FSEL R128, R128, -INF , !P2 ;  /* 0xff80000080807808 */ /* 0x000fe20005000000 */
[----:B-1----:R-:W-:Y:S01]  /*4b70*/  FFMA.FTZ R4, R121, UR4, -R8 ;  /* 0x0000000479047c23 */ /* 0x002fe20008010808 */
[----:B--2---:R-:W-:-:S02]  /*4b80*/  FMNMX.FTZ R69, R69, R6, !PT ;  /* 0x0000000645457209 */ /* 0x004fc40007810000 */
[-C--:B------:R-:W-:Y:S01]  /*4b90*/  ISETP.GE.AND P1, PT, R20, R7.reuse, PT ;  /* 0x000000071400720c */ /* 0x080fe20003f26270 */
[----:B------:R1:W-:Y:S01]  /*4ba0*/  MUFU.EX2 R190, R4 ;  /* 0x0000000400be7308 */ /* 0x0003e20000000800 */
[----:B------:R-:W-:Y:S01]  /*4bb0*/  FSEL R127, R127, -INF , !P3 ;  /* 0xff8000007f7f7808 */ /* 0x000fe20005800000 */
[----:B------:R-:W2:Y:S01]  /*4bc0*/  SHFL.BFLY PT, R6, R69, 0x1, 0x1f ;  /* 0x0c201f0045067f89 */ /* 0x000ea200000e0000 */
[-C--:B------:R-:W-:Y:S02]  /*4bd0*/  ISETP.GE.AND P6, PT, R21, R7.reuse, PT ;  /* 0x000000071500720c */ /* 0x080fe40003fc6270 */
[----:B------:R-:W-:Y:S02]  /*4be0*/  FSEL R136, R136, -INF , !P1 ;  /* 0xff80000088887808 */ /* 0x000fe40004800000 */
[----:B------:R-:W-:Y:S02]  /*4bf0*/  ISETP.GE.AND P5, PT, R22, R7, PT ;  /* 0x000000071600720c */ /* 0x000fe40003fa6270 */
[----:B------:R-:W-:-:S02]  /*4c00*/  FSEL R134, R134, -INF , !P6 ;  /* 0xff80000086867808 */ /* 0x000fc40007000000 */
[-C--:B------:R-:W-:Y:S02]  /*4c10*/  ISETP.GE.AND P4, PT, R28, R7.reuse, PT ;  /* 0x000000071c00720c */ /* 0x080fe40003f86270 */
[----:B------:R-:W-:Y:S02]  /*4c20*/  FSEL R149, R77, -INF , !P5 ;  /* 0xff8000004d957808 */ /* 0x000fe40006800000 */
[-C--:B------:R-:W-:Y:S01]  /*4c30*/  ISETP.GE.AND P2, PT, R34, R7.reuse, PT ;  /* 0x000000072200720c */ /* 0x080fe20003f46270 */
[----:B-1----:R-:W-:Y:S01]  /*4c40*/  FFMA.FTZ R4, R95, UR4, -R8 ;  /* 0x000000045f047c23 */ /* 0x002fe20008010808 */
[----:B------:R-:W-:Y:S02]  /*4c50*/  FSEL R148, R76, -INF , !P4 ;  /* 0xff8000004c947808 */ /* 0x000fe40006000000 */
[----:B------:R-:W-:Y:S01]  /*4c60*/  ISETP.GE.AND P3, PT, R35, R7, PT ;  /* 0x000000072300720c */ /* 0x000fe20003f66270 */
[----:B------:R1:W-:Y:S01]  /*4c70*/  MUFU.EX2 R208, R4 ;  /* 0x0000000400d07308 */ /* 0x0003e20000000800 */
[----:B------:R-:W-:-:S02]  /*4c80*/  FSEL R215, R42, -INF , !P2 ;  /* 0xff8000002ad77808 */ /* 0x000fc40005000000 */
[-C--:B------:R-:W-:Y:S02]  /*4c90*/  ISETP.GE.AND P1, PT, R38, R7.reuse, PT ;  /* 0x000000072600720c */ /* 0x080fe40003f26270 */
[----:B------:R-:W-:Y:S02]  /*4ca0*/  FSEL R219, R41, -INF , !P3 ;  /* 0xff80000029db7808 */ /* 0x000fe40005800000 */
[-C--:B------:R-:W-:Y:S02]  /*4cb0*/  ISETP.GE.AND P6, PT, R27, R7.reuse, PT ;  /* 0x000000071b00720c */ /* 0x080fe40003fc6270 */
[----:B--2---:R-:W-:Y:S01]  /*4cc0*/  FMNMX.FTZ R69, R69, R6, !PT ;  /* 0x0000000645457209 */ /* 0x004fe20007810000 */
[--C-:B------:R-:W-:Y:S01]  /*4cd0*/  FFMA.FTZ R6, R70, UR4, -R5.reuse ;  /* 0x0000000446067c23 */ /* 0x100fe20008010805 */
[-C--:B------:R-:W-:Y:S02]  /*4ce0*/  ISETP.GE.AND P5, PT, R39, R7.reuse, PT ;  /* 0x000000072700720c */ /* 0x080fe40003fa6270 */
[----:B------:R-:W-:Y:S01]  /*4cf0*/  FSEL R211, R29, -INF , !P6 ;  /* 0xff8000001dd37808 */ /* 0x000fe20007000000 */
[----:B------:R-:W-:Y:S01]  /*4d00*/  MUFU.EX2 R213, R6 ;  /* 0x0000000600d57308 */ /* 0x000fe20000000800 */
[----:B------:R-:W-:Y:S01]  /*4d10*/  FSETP.NEU.FTZ.AND P3, PT, R69, -INF , PT ;  /* 0xff8000004500780b */ /* 0x000fe20003f7d000 */
[----:B-1----:R-:W-:Y:S01]  /*4d20*/  FFMA.FTZ R4, R100, UR4, -R5 ;  /* 0x0000000464047c23 */ /* 0x002fe20008010805 */
[----:B------:R-:W-:-:S02]  /*4d30*/  ISETP.GE.AND P4, PT, R40, R7, PT ;  /* 0x000000072800720c */ /* 0x000fc40003f86270 */
[----:B------:R-:W-:-:S03]  /*4d40*/  FSEL R245, R25, -INF , !P5 ;  /* 0xff80000019f57808 */ /* 0x000fc60006800000 */
[----:B------:R1:W-:Y:S01]  /*4d50*/  MUFU.EX2 R204, R4 ;  /* 0x0000000400cc7308 */ /* 0x0003e20000000800 */
[----:B------:R-:W-:Y:S02]  /*4d60*/  ISETP.GE.AND P2, PT, R26, R7, PT ;  /* 0x000000071a00720c */ /* 0x000fe40003f46270 */
[----:B------:R-:W-:Y:S02]  /*4d70*/  FSEL R189, R16, -INF , !P4 ;  /* 0xff80000010bd7808 */ /* 0x000fe40006000000 */
[----:B-1----:R-:W-:Y:S01]  /*4d80*/  FMNMX.FTZ R4, R11, R2, !PT ;  /* 0x000000020b047209 */ /* 0x002fe20007810000 */
[----:B------:R-:W-:-:S03]  /*4d90*/  FFMA.FTZ R2, R101, UR4, -R5 ;  /* 0x0000000465027c23 */ /* 0x000fc60008010805 */
[----:B------:R-:W-:Y:S01]  /*4da0*/  FMNMX.FTZ R4, R10, R4, !PT ;  /* 0x000000040a047209 */ /* 0x000fe20007810000 */
[----:B------:R1:W2:Y:S03]  /*4db0*/  MUFU.EX2 R205, R2 ;  /* 0x0000000200cd7308 */ /* 0x0002a60000000800 */
[----:B-1----:R-:W-:Y:S01]  /*4dc0*/  FMNMX.FTZ R2, R128, R4, !PT ;  /* 0x0000000480027209 */ /* 0x002fe20007810000 */
[----:B------:R-:W-:Y:S01]  /*4dd0*/  FFMA.FTZ R4, R112, UR4, -R5 ;  /* 0x0000000470047c23 */ /* 0x000fe20008010805 */
[----:B--2---:R-:W-:Y:S02]  /*4de0*/  F2FP.BF16.F32.PACK_AB R12, R205, R204 ;  /* 0x000000cccd0c723e */ /* 0x004fe400000010ff */
[----:B------:R-:W-:Y:S01]  /*4df0*/  FMNMX.FTZ R2, R127, R2, !PT ;  /* 0x000000027f027209 */ /* 0x000fe20007810000 */
[----:B------:R1:W-:Y:S03]  /*4e00*/  MUFU.EX2 R247, R4 ;  /* 0x0000000400f77308 */ /* 0x0003e60000000800 */
[----:B------:R-:W-:-:S04]  /*4e10*/  FMNMX.FTZ R2, R136, R2, !PT ;  /* 0x0000000288027209 */ /* 0x000fc80007810000 */
[----:B------:R-:W-:-:S04]  /*4e20*/  FMNMX.FTZ R2, R134, R2, !PT ;  /* 0x0000000286027209 */ /* 0x000fc80007810000 */
[----:B------:R-:W-:-:S04]  /*4e30*/  FMNMX.FTZ R2, R149, R2, !PT ;  /* 0x0000000295027209 */ /* 0x000fc80007810000 */
[----:B------:R-:W-:Y:S01]  /*4e40*/  FMNMX.FTZ R2, R148, R2, !PT ;  /* 0x0000000294027209 */ /* 0x000fe20007810000 */
[----:B-1----:R-:W-:-:S04]  /*4e50*/  FFMA.FTZ R4, R113, UR4, -R5 ;  /* 0x0000000471047c23 */ /* 0x002fc80008010805 */
[----:B------:R1:W2:Y:S02]  /*4e60*/  MUFU.EX2 R214, R4 ;  /* 0x0000000400d67308 */ /* 0x0002a40000000800 */
[----:B-1----:R-:W-:Y:S01]  /*4e70*/  FFMA.FTZ R4, R75, UR4, -R5 ;  /* 0x000000044b047c23 */ /* 0x002fe20008010805 */
[----:B------:R-:W-:Y:S02]  /*4e80*/  FSEL R75, R30, -INF , !P1 ;  /* 0xff8000001e4b7808 */ /* 0x000fe40004800000 */
[----:B------:R-:W-:-:S03]  /*4e90*/  ISETP.GE.AND P1, PT, R32, R7, PT ;  /* 0x000000072000720c */ /* 0x000fc60003f26270 */
[----:B------:R1:W-:Y:S01]  /*4ea0*/  MUFU.EX2 R240, R4 ;  /* 0x0000000400f07308 */ /* 0x0003e20000000800 */
[----:B--2---:R-:W-:Y:S02]  /*4eb0*/  F2FP.BF16.F32.PACK_AB R14, R214, R247 ;  /* 0x000000f7d60e723e */ /* 0x004fe400000010ff */
[----:B-1----:R-:W-:Y:S01]  /*4ec0*/  FMNMX.FTZ R4, R215, R2, !PT ;  /* 0x00000002d7047209 */ /* 0x002fe20007810000 */
[----:B------:R-:W-:Y:S01]  /*4ed0*/  FFMA.FTZ R2, R68, UR4, -R5 ;  /* 0x0000000444027c23 */ /* 0x000fe20008010805 */
[----:B------:R-:W-:Y:S02]  /*4ee0*/  FSEL R68, R15, -INF , !P2 ;  /* 0xff8000000f447808 */ /* 0x000fe40005000000 */
[----:B------:R-:W-:Y:S01]  /*4ef0*/  FMNMX.FTZ R4, R219, R4, !PT ;  /* 0x00000004db047209 */ /* 0x000fe20007810000 */
[----:B------:R1:W2:Y:S03]  /*4f00*/  MUFU.EX2 R74, R2 ;  /* 0x00000002004a7308 */ /* 0x0002a60000000800 */
[----:B-1----:R-:W-:Y:S01]  /*4f10*/  FMNMX.FTZ R2, R75, R4, !PT ;  /* 0x000000044b027209 */ /* 0x002fe20007810000 */
[----:B------:R-:W-:Y:S01]  /*4f20*/  FMUL.FTZ R4, R69, UR4 ;  /* 0x0000000445047c20 */ /* 0x000fe20008410000 */
[----:B--2---:R-:W-:-:S02]  /*4f30*/  F2FP.BF16.F32.PACK_AB R16, R74, R240 ;  /* 0x000000f04a10723e */ /* 0x004fc400000010ff */
[----:B------:R-:W-:Y:S02]  /*4f40*/  FMNMX.FTZ R2, R211, R2, !PT ;  /* 0x00000002d3027209 */ /* 0x000fe40007810000 */
[----:B------:R-:W-:Y:S02]  /*4f50*/  FSEL R4, R4, RZ, P3 ;  /* 0x000000ff04047208 */ /* 0x000fe40001800000 */
[----:B------:R-:W-:Y:S02]  /*4f60*/  FMNMX.FTZ R6, R245, R2, !PT ;  /* 0x00000002f5067209 */ /* 0x000fe40007810000 */
[----:B------:R-:W-:Y:S01]  /*4f70*/  LOP3.LUT R2, R209, R206, RZ, 0xfc, !PT ;  /* 0x000000ced1027212 */ /* 0x000fe200078efcff */
[--C-:B------:R-:W-:Y:S01]  /*4f80*/  FFMA.FTZ R7, R114, UR4, -R4.reuse ;  /* 0x0000000472077c23 */ /* 0x100fe20008010804 */
[----:B------:R-:W-:Y:S02]  /*4f90*/  FMNMX.FTZ R6, R189, R6, !PT ;  /* 0x00000006bd067209 */ /* 0x000fe40007810000 */
[----:B------:R-:W-:Y:S01]  /*4fa0*/  LEA R135, R2, UR5, 0x1 ;  /* 0x0000000502877c11 */ /* 0x000fe2000f8e08ff */
[----:B------:R1:W-:Y:S01]  /*4fb0*/  MUFU.EX2 R222, R7 ;  /* 0x0000000700de7308 */ /* 0x0003e20000000800 */
[----:B------:R-:W-:Y:S01]  /*4fc0*/  FMNMX.FTZ R2, R68, R6, !PT ;  /* 0x0000000644027209 */ /* 0x000fe20007810000 */
[--C-:B------:R-:W-:Y:S01]  /*4fd0*/  FFMA.FTZ R6, R104, UR4, -R4.reuse ;  /* 0x0000000468067c23 */ /* 0x100fe20008010804 */
[----:B------:R-:W-:Y:S01]  /*4fe0*/  IADD3 R224, R3, R135, RZ ;  /* 0x0000008703e07210 */ /* 0x000fe20007ffe0ff */
[----:B------:R-:W-:Y:S01]  /*4ff0*/  FFMA.FTZ R3, R107, UR4, -R4 ;  /* 0x000000046b037c23 */ /* 0x000fe20008010804 */
[C---:B------:R-:W-:Y:S01]  /*5000*/  IMAD.IADD R226, R0.reuse, 0x1, R135 ;  /* 0x0000000100e27824 */ /* 0x040fe200078e0287 */
[----:B------:R-:W2:Y:S02]  /*5010*/  LDSM.16.MT88.4 R36, [R135+0x8000] ;  /* 0x008000008724783b */ /* 0x000ea40000004200 */
[----:B------:R-:W3:Y:S01]  /*5020*/  MUFU.EX2 R207, R6 ;  /* 0x0000000600cf7308 */ /* 0x000ee20000000800 */
[----:B------:R-:W-:-:S02]  /*5030*/  IMAD.IADD R225, R0, 0x1, R224 ;  /* 0x0000000100e17824 */ /* 0x000fc400078e02e0 */
[----:B------:R-:W-:Y:S01]  /*5040*/  FFMA.FTZ R0, R115, UR4, -R4 ;  /* 0x0000000473007c23 */ /* 0x000fe20008010804 */
[----:B------:R-:W-:Y:S04]  /*5050*/  LDSM.16.MT88.4 R28, [R226+0x8000] ;  /* 0x00800000e21c783b */ /* 0x000fe80000004200 */
[----:B------:R-:W-:Y:S01]  /*5060*/  LDSM.16.MT88.4 R24, [R224+0x8000] ;  /* 0x00800000e018783b */ /* 0x000fe20000004200 */
[----:B------:R-:W-:Y:S01]  /*5070*/  MUFU.EX2 R216, R3 ;  /* 0x0000000300d87308 */ /* 0x000fe20000000800 */
[----:B-1----:R-:W-:Y:S02]  /*5080*/  FSEL R7, R13, -INF , !P1 ;  /* 0xff8000000d077808 */ /* 0x002fe40004800000 */
[----:B------:R-:W-:Y:S02]  /*5090*/  LDSM.16.MT88.4 R20, [R225+0x8000] ;  /* 0x00800000e114783b */ /* 0x000fe40000004200 */
[----:B------:R-:W-:-:S02]  /*50a0*/  FMNMX.FTZ R2, R7, R2, !PT ;  /* 0x0000000207027209 */ /* 0x000fc40007810000 */
[----:B------:R-:W-:Y:S01]  /*50b0*/  LDSM.16.MT88.4 R76, [R135+0x8800] ;  /* 0x00880000874c783b */ /* 0x000fe20000004200 */
[----:B------:R1:W4:Y:S01]  /*50c0*/  MUFU.EX2 R191, R0 ;  /* 0x0000000000bf7308 */ /* 0x0003220000000800 */
[----:B---3--:R-:W-:Y:S02]  /*50d0*/  F2FP.BF16.F32.PACK_AB R13, R207, R222 ;  /* 0x000000decf0d723e */ /* 0x008fe400000010ff */
[----:B------:R-:W3:Y:S04]  /*50e0*/  SHFL.BFLY PT, R6, R2, 0x2, 0x1f ;  /* 0x0c401f0002067f89 */ /* 0x000ee800000e0000 */
[----:B------:R-:W-:Y:S04]  /*50f0*/  LDSM.16.MT88.4 R80, [R226+0x8800] ;  /* 0x00880000e250783b */ /* 0x000fe80000004200 */
[----:B------:R-:W-:Y:S04]  /*5100*/  LDSM.16.MT88.4 R88, [R224+0x8800] ;  /* 0x00880000e058783b */ /* 0x000fe80000004200 */
[----:B------:R-:W-:Y:S01]  /*5110*/  LDSM.16.MT88.4 R84, [R225+0x8800] ;  /* 0x00880000e154783b */ /* 0x000fe20000004200 */
[----:B-1----:R-:W-:Y:S01]  /*5120*/  FFMA.FTZ R0, R103, UR4, -R5 ;  /* 0x0000000467007c23 */ /* 0x002fe20008010805 */
[----:B----4-:R-:W-:-:S03]  /*5130*/  F2FP.BF16.F32.PACK_AB R15, R191, R216 ;  /* 0x000000d8bf0f723e */ /* 0x010fc600000010ff */
[----:B------:R1:W4:Y:S04]  /*5140*/  MUFU.EX2 R70, R0 ;  /* 0x0000000000467308 */ /* 0x0003280000000800 */
[----:B--2---:R-:W-:Y:S01]  /*5150*/  HMMA.16816.F32.BF16 R60, R12, R36, RZ ;  /* 0x000000240c3c723c */ /* 0x004fe200000418ff */
[----:B---3--:R-:W-:-:S05]  /*5160*/  FMNMX.FTZ R2, R2, R6, !PT ;  /* 0x0000000602027209 */ /* 0x008fca0007810000 */
[C---:B------:R-:W-:Y:S01]  /*5170*/  HMMA.16816.F32.BF16 R56, R12.reuse, R28, RZ ;  /* 0x0000001c0c38723c */ /* 0x040fe200000418ff */
[----:B------:R-:W2:Y:S05]  /*5180*/  SHFL.BFLY PT, R3, R2, 0x1, 0x1f ;  /* 0x0c201f0002037f89 */ /* 0x000eaa00000e0000 */
[----:B------:R-:W-:Y:S01]  /*5190*/  HMMA.16816.F32.BF16 R52, R12, R24, RZ ;  /* 0x000000180c34723c */ /* 0x000fe200000418ff */
[----:B-1----:R-:W-:Y:S01]  /*51a0*/  FFMA.FTZ R0, R102, UR4, -R4 ;  /* 0x0000000466007c23 */ /* 0x002fe20008010804 */
[----:B----4-:R-:W-:-:S03]  /*51b0*/  F2FP.BF16.F32.PACK_AB R18, R70, R213 ;  /* 0x000000d54612723e */ /* 0x010fc600000010ff */
[----:B------:R1:W-:Y:S01]  /*51c0*/  MUFU.EX2 R234, R0 ;  /* 0x0000000000ea7308 */ /* 0x0003e20000000800 */
[C---:B------:R-:W-:Y:S06]  /*51d0*/  HMMA.16816.F32.BF16 R64, R12.reuse, R20, RZ ;  /* 0x000000140c40723c */ /* 0x040fec00000418ff */
[C---:B------:R-:W-:Y:S06]  /*51e0*/  HMMA.16816.F32.BF16 R48, R12.reuse, R38, RZ ;  /* 0x000000260c30723c */ /* 0x040fec00000418ff */
[----:B------:R-:W-:Y:S01]  /*51f0*/  HMMA.16816.F32.BF16 R44, R12, R30, RZ ;  /* 0x0000001e0c2c723c */ /* 0x000fe200000418ff */
[----:B--2---:R-:W-:Y:S01]  /*5200*/  FMNMX.FTZ R73, R2, R3, !PT ;  /* 0x0000000302497209 */ /* 0x004fe20007810000 */
[----:B------:R-:W-:Y:S01]  /*5210*/  FFMA.FTZ R2, R129, UR4, -R8 ;  /* 0x0000000481027c23 */ /* 0x000fe20008010808 */
[----:B-1----:R-:W-:-:S02]  /*5220*/  FFMA.FTZ R0, R71, UR4, -R4 ;  /* 0x0000000447007c23 */ /* 0x002fc40008010804 */
[----:B------:R-:W-:Y:S01]  /*5230*/  FSETP.NEU.FTZ.AND P1, PT, R73, -INF , PT ;  /* 0xff8000004900780b */ /* 0x000fe20003f3d000 */
[----:B------:R1:W-:Y:S01]  /*5240*/  MUFU.EX2 R201, R2 ;  /* 0x0000000200c97308 */ /* 0x0003e20000000800 */
[----:B------:R-:W-:Y:S07]  /*5250*/  HMMA.16816.F32.BF16 R40, R12, R26, RZ ;  /* 0x0000001a0c28723c */ /* 0x000fee00000418ff */
[----:B------:R2:W3:Y:S01]  /*5260*/  MUFU.EX2 R229, R0 ;  /* 0x0000000000e57308 */ /* 0x0004e20000000800 */
[----:B-1----:R-:W-:-:S07]  /*5270*/  FFMA.FTZ R2, R130, UR4, -R8 ;  /* 0x0000000482027c23 */ /* 0x002fce0008010808 */
[----:B------:R-:W-:Y:S01]  /*5280*/  MUFU.EX2 R238, R2 ;  /* 0x0000000200ee7308 */ /* 0x000fe20000000800 */
[----:B--2---:R-:W-:Y:S01]  /*5290*/  FFMA.FTZ R0, R105, UR4, -R4 ;  /* 0x0000000469007c23 */ /* 0x004fe20008010804 */
[----:B---3--:R-:W-:-:S06]  /*52a0*/  F2FP.BF16.F32.PACK_AB R17, R229, R234 ;  /* 0x000000eae511723e */ /* 0x008fcc00000010ff */
[----:B------:R1:W-:Y:S02]  /*52b0*/  MUFU.EX2 R236, R0 ;  /* 0x0000000000ec7308 */ /* 0x0003e40000000800 */
[----:B-1----:R-:W-:-:S06]  /*52c0*/  FFMA.FTZ R0, R106, UR4, -R4 ;  /* 0x000000046a007c23 */ /* 0x002fcc0008010804 */
[----:B------:R1:W2:Y:S02]  /*52d0*/  MUFU.EX2 R33, R0 ;  /* 0x0000000000217308 */ /* 0x0002a40000000800 */
[----:B-1----:R-:W-:Y:S01]  /*52e0*/  FMUL.FTZ R0, R73, UR4 ;  /* 0x0000000449007c20 */ /* 0x002fe20008410000 */
[----:B--2---:R-:W-:Y:S02]  /*52f0*/  IMAD.MOV.U32 R129, RZ, RZ, R33 ;  /* 0x000000ffff817224 */ /* 0x004fe400078e0021 */
[----:B------:R-:W-:Y:S02]  /*5300*/  HMMA.16816.F32.BF16 R32, R12, R22, RZ ;  /* 0x000000160c20723c */ /* 0x000fe400000418ff */
[----:B------:R-:W-:Y:S02]  /*5310*/  FSEL R0, R0, RZ, P1 ;  /* 0x000000ff00007208 */ /* 0x000fe40000800000 */
[----:B------:R-:W-:-:S03]  /*5320*/  F2FP.BF16.F32.PACK_AB R19, R129, R236 ;  /* 0x000000ec8113723e */ /* 0x000fc600000010ff */
[----:B------:R-:W-:Y:S01]  /*5330*/  FFMA.FTZ R2, R137, UR4, -R0 ;  /* 0x0000000489027c23 */ /* 0x000fe20008010800 */
[----:B------:R-:W-:-:S03]  /*5340*/  F2FP.BF16.F32.PACK_AB R14, R190, R237 ;  /* 0x000000edbe0e723e */ /* 0x000fc600000010ff */
[----:B------:R1:W-:Y:S01]  /*5350*/  MUFU.EX2 R71, R2 ;  /* 0x0000000200477308 */ /* 0x0003e20000000800 */
[C---:B------:R-:W-:Y:S06]  /*5360*/  HMMA.16816.F32.BF16 R116, R16.reuse, R76, R60 ;  /* 0x0000004c1074723c */ /* 0x040fec000004183c */
        /* <DEDUP_REMOVED lines=9> */
[----:B--2---:R-:W-:-:S03]  /*5400*/  F2FP.BF16.F32.PACK_AB R13, R6, R71 ;  /* 0x00000047060d723e */ /* 0x004fc600000010ff */
[----:B------:R1:W-:Y:S01]  /*5410*/  MUFU.EX2 R155, R2 ;  /* 0x00000002009b7308 */ /* 0x0003e20000000800 */
[----:B------:R-:W-:Y:S01]  /*5420*/  HMMA.16816.F32.BF16 R104, R16, R86, R32 ;  /* 0x000000561068723c */ /* 0x000fe20000041820 */
[----:B-1----:R-:W-:-:S06]  /*5430*/  FFMA.FTZ R2, R154, UR4, -R0 ;  /* 0x000000049a027c23 */ /* 0x002fcc0008010800 */
[----:B------:R1:W2:Y:S02]  /*5440*/  MUFU.EX2 R154, R2 ;  /* 0x00000002009a7308 */ /* 0x0002a40000000800 */
[----:B-1----:R-:W-:Y:S01]  /*5450*/  FFMA.FTZ R2, R133, UR4, -R8 ;  /* 0x0000000485027c23 */ /* 0x002fe20008010808 */
[----:B--2---:R-:W-:-:S05]  /*5460*/  F2FP.BF16.F32.PACK_AB R15, R154, R155 ;  /* 0x0000009b9a0f723e */ /* 0x004fca00000010ff */
[----:B------:R1:W-:Y:S02]  /*5470*/  MUFU.EX2 R227, R2 ;  /* 0x0000000200e37308 */ /* 0x0003e40000000800 */
[----:B-1----:R-:W-:Y:S01]  /*5480*/  FFMA.FTZ R2, R139, UR4, -R0 ;  /* 0x000000048b027c23 */ /* 0x002fe20008010800 */
[----:B------:R-:W-:-:S05]  /*5490*/  MOV R139, R92 ;  /* 0x0000005c008b7202 */ /* 0x000fca0000000f00 */
[----:B------:R1:W-:Y:S01]  /*54a0*/  MUFU.EX2 R230, R2 ;  /* 0x0000000200e67308 */ /* 0x0003e20000000800 */
[----:B------:R-:W-:-:S07]  /*54b0*/  F2FP.BF16.F32.PACK_AB R12, R139, R220 ;  /* 0x000000dc8b0c723e */ /* 0x000fce00000010ff */
[C---:B------:R-:W-:Y:S06]  /*54c0*/  HMMA.16816.F32.BF16 R44, R12.reuse, R36, RZ ;  /* 0x000000240c2c723c */ /* 0x040fec00000418ff */
[----:B------:R-:W-:Y:S01]  /*54d0*/  HMMA.16816.F32.BF16 R40, R12, R28, RZ ;  /* 0x0000001c0c28723c */ /* 0x000fe200000418ff */
[----:B-1----:R-:W-:-:S05]  /*54e0*/  FFMA.FTZ R2, R146, UR4, -R0 ;  /* 0x0000000492027c23 */ /* 0x002fca0008010800 */
[C---:B------:R-:W-:Y:S01]  /*54f0*/  HMMA.16816.F32.BF16 R32, R12.reuse, R24, RZ ;  /* 0x000000180c20723c */ /* 0x040fe200000418ff */
[----:B------:R1:W2:Y:S05]  /*5500*/  MUFU.EX2 R232, R2 ;  /* 0x0000000200e87308 */ /* 0x0002aa0000000800 */
[C---:B------:R-:W-:Y:S06]  /*5510*/  HMMA.16816.F32.BF16 R16, R12.reuse, R20, RZ ;  /* 0x000000140c10723c */ /* 0x040fec00000418ff */
[----:B------:R-:W-:Y:S01]  /*5520*/  HMMA.16816.F32.BF16 R28, R12, R30, RZ ;  /* 0x0000001e0c1c723c */ /* 0x000fe200000418ff */
[----:B-1----:R-:W-:-:S05]  /*5530*/  FFMA.FTZ R2, R151, UR4, -R0 ;  /* 0x0000000497027c23 */ /* 0x002fca0008010800 */
[C---:B------:R-:W-:Y:S01]  /*5540*/  HMMA.16816.F32.BF16 R24, R12.reuse, R26, RZ ;  /* 0x0000001a0c18723c */ /* 0x040fe200000418ff */
[----:B------:R-:W-:Y:S01]  /*5550*/  MOV R151, R204 ;  /* 0x000000cc00977202 */ /* 0x000fe20000000f00 */
[----:B------:R1:W-:Y:S04]  /*5560*/  MUFU.EX2 R137, R2 ;  /* 0x0000000200897308 */ /* 0x0003e80000000800 */
[C---:B------:R-:W-:Y:S06]  /*5570*/  HMMA.16816.F32.BF16 R20, R12.reuse, R22, RZ ;  /* 0x000000160c14723c */ /* 0x040fec00000418ff */
[----:B------:R-:W-:Y:S07]  /*5580*/  HMMA.16816.F32.BF16 R36, R12, R38, RZ ;  /* 0x000000260c24723c */ /* 0x000fee00000418ff */
[----:B------:R-:W-:Y:S01]  /*5590*/  F2FP.BF16.F32.PACK_AB R12, R201, R208 ;  /* 0x000000d0c90c723e */ /* 0x000fe200000010ff */
[----:B-1----:R-:W-:Y:S01]  /*55a0*/  FFMA.FTZ R2, R144, UR4, -R0 ;  /* 0x0000000490027c23 */ /* 0x002fe20008010800 */
[----:B--2---:R-:W-:-:S02]  /*55b0*/  F2FP.BF16.F32.PACK_AB R13, R232, R230 ;  /* 0x000000e6e80d723e */ /* 0x004fc400000010ff */
[----:B------:R-:W-:Y:S01]  /*55c0*/  F2FP.BF16.F32.PACK_AB R14, R227, R238 ;  /* 0x000000eee30e723e */ /* 0x000fe200000010ff */
[----:B------:R1:W2:Y:S02]  /*55d0*/  MUFU.EX2 R209, R2 ;  /* 0x0000000200d17308 */ /* 0x0002a40000000800 */
[----:B-1----:R-:W-:Y:S01]  /*55e0*/  FFMA.FTZ R2, R160, UR4, -R8 ;  /* 0x00000004a0027c23 */ /* 0x002fe20008010808 */
[----:B--2---:R-:W-:-:S05]  /*55f0*/  F2FP.BF16.F32.PACK_AB R15, R209, R137 ;  /* 0x00000089d10f723e */ /* 0x004fca00000010ff */
[----:B------:R1:W-:Y:S02]  /*5600*/  MUFU.EX2 R133, R2 ;  /* 0x0000000200857308 */ /* 0x0003e40000000800 */
[C---:B------:R-:W-:Y:S06]  /*5610*/  HMMA.16816.F32.BF16 R56, R12.reuse, R76, R44 ;  /* 0x0000004c0c38723c */ /* 0x040fec000004182c */
[C---:B------:R-:W-:Y:S06]  /*5620*/  HMMA.16816.F32.BF16 R48, R12.reuse, R80, R40 ;  /* 0x000000500c30723c */ /* 0x040fec0000041828 */
[----:B------:R-:W-:Y:S01]  /*5630*/  HMMA.16816.F32.BF16 R64, R12, R88, R32 ;  /* 0x000000580c40723c */ /* 0x000fe20000041820 */
[----:B-1----:R-:W-:Y:S01]  /*5640*/  FFMA.FTZ R2, R162, UR4, -R8 ;  /* 0x00000004a2027c23 */ /* 0x002fe20008010808 */
[----:B------:R-:W-:-:S03]  /*5650*/  MOV R162, R213 ;  /* 0x000000d500a27202 */ /* 0x000fc60000000f00 */
[----:B------:R1:W-:Y:S01]  /*5660*/  MUFU.EX2 R252, R2 ;  /* 0x0000000200fc7308 */ /* 0x0003e20000000800 */
[C---:B------:R-:W-:Y:S01]  /*5670*/  HMMA.16816.F32.BF16 R92, R12.reuse, R84, R16 ;  /* 0x000000540c5c723c */ /* 0x040fe20000041810 */
[----:B------:R-:W-:Y:S05]  /*5680*/  LDSM.16.MT88.4 R16, [R226+0x9000] ;  /* 0x00900000e210783b */ /* 0x000fea0000004200 */
[C---:B------:R-:W-:Y:S01]  /*5690*/  HMMA.16816.F32.BF16 R32, R12.reuse, R82, R28 ;  /* 0x000000520c20723c */ /* 0x040fe2000004181c */
[----:B------:R-:W-:Y:S05]  /*56a0*/  LDSM.16.MT88.4 R28, [R225+0x9000] ;  /* 0x00900000e11c783b */ /* 0x000fea0000004200 */
[----:B------:R-:W-:Y:S01]  /*56b0*/  HMMA.16816.F32.BF16 R40, R12, R90, R24 ;  /* 0x0000005a0c28723c */ /* 0x000fe20000041818 */
[----:B------:R-:W-:Y:S01]  /*56c0*/  LDSM.16.MT88.4 R24, [R224+0x9000] ;  /* 0x00900000e018783b */ /* 0x000fe20000004200 */
[----:B-1----:R-:W-:-:S04]  /*56d0*/  FFMA.FTZ R2, R161, UR4, -R8 ;  /* 0x00000004a1027c23 */ /* 0x002fc80008010808 */
[C---:B------:R-:W-:Y:S01]  /*56e0*/  HMMA.16816.F32.BF16 R44, R12.reuse, R86, R20 ;  /* 0x000000560c2c723c */ /* 0x040fe20000041814 */
[----:B------:R-:W1:Y:S01]  /*56f0*/  LDSM.16.MT88.4 R20, [R135+0x9000] ;  /* 0x009000008714783b */ /* 0x000e620000004200 */
[----:B------:R2:W-:Y:S04]  /*5700*/  MUFU.EX2 R206, R2 ;  /* 0x0000000200ce7308 */ /* 0x0005e80000000800 */
[----:B------:R-:W-:Y:S01]  /*5710*/  HMMA.16816.F32.BF16 R36, R12, R78, R36 ;  /* 0x0000004e0c24723c */ /* 0x000fe20000041824 */
[----:B--2---:R-:W-:-:S04]  /*5720*/  FFMA.FTZ R2, R158, UR4, -R8 ;  /* 0x000000049e027c23 */ /* 0x004fc80008010808 */
[----:B------:R2:W-:Y:S02]  /*5730*/  MUFU.EX2 R160, R2 ;  /* 0x0000000200a07308 */ /* 0x0005e40000000800 */
[----:B--2---:R-:W-:-:S06]  /*5740*/  FFMA.FTZ R2, R159, UR4, -R0 ;  /* 0x000000049f027c23 */ /* 0x004fcc0008010800 */
[----:B------:R2:W-:Y:S02]  /*5750*/  MUFU.EX2 R141, R2 ;  /* 0x00000002008d7308 */ /* 0x0005e40000000800 */
[----:B--2---:R-:W-:-:S06]  /*5760*/  FFMA.FTZ R2, R157, UR4, -R0 ;  /* 0x000000049d027c23 */ /* 0x004fcc0008010800 */
[----:B------:R2:W-:Y:S02]  /*5770*/  MUFU.EX2 R130, R2 ;  /* 0x0000000200827308 */ /* 0x0005e40000000800 */
[----:B--2---:R-:W-:-:S06]  /*5780*/  FFMA.FTZ R2, R153, UR4, -R5 ;  /* 0x0000000499027c23 */ /* 0x004fcc0008010805 */
[----:B------:R2:W-:Y:S02]  /*5790*/  MUFU.EX2 R231, R2 ;  /* 0x0000000200e77308 */ /* 0x0005e40000000800 */
[----:B--2---:R-:W-:-:S06]  /*57a0*/  FFMA.FTZ R2, R143, UR4, -R5 ;  /* 0x000000048f027c23 */ /* 0x004fcc0008010805 */
[----:B------:R2:W3:Y:S02]  /*57b0*/  MUFU.EX2 R192, R2 ;  /* 0x0000000200c07308 */ /* 0x0004e40000000800 */
[----:B--2---:R-:W-:Y:S01]  /*57c0*/  FFMA.FTZ R2, R142, UR4, -R5 ;  /* 0x000000048e027c23 */ /* 0x004fe20008010805 */
[----:B---3--:R-:W-:-:S05]  /*57d0*/  F2FP.BF16.F32.PACK_AB R12, R192, R231 ;  /* 0x000000e7c00c723e */ /* 0x008fca00000010ff */
[----:B------:R2:W-:Y:S02]  /*57e0*/  MUFU.EX2 R146, R2 ;  /* 0x0000000200927308 */ /* 0x0005e40000000800 */
[----:B--2---:R-:W-:-:S06]  /*57f0*/  FFMA.FTZ R2, R147, UR4, -R5 ;  /* 0x0000000493027c23 */ /* 0x004fcc0008010805 */
[----:B------:R2:W3:Y:S02]  /*5800*/  MUFU.EX2 R3, R2 ;  /* 0x0000000200037308 */ /* 0x0004e40000000800 */
[----:B--2---:R-:W-:Y:S01]  /*5810*/  FFMA.FTZ R2, R152, UR4, -R4 ;  /* 0x0000000498027c23 */ /* 0x004fe20008010804 */
[----:B---3--:R-:W-:-:S05]  /*5820*/  IMAD.MOV.U32 R152, RZ, RZ, R3 ;  /* 0x000000ffff987224 */ /* 0x008fca00078e0003 */
[----:B------:R2:W3:Y:S01]  /*5830*/  MUFU.EX2 R3, R2 ;  /* 0x0000000200037308 */ /* 0x0004e20000000800 */
[----:B------:R-:W-:Y:S01]  /*5840*/  F2FP.BF16.F32.PACK_AB R14, R152, R146 ;  /* 0x00000092980e723e */ /* 0x000fe200000010ff */
[----:B--2---:R-:W-:Y:S01]  /*5850*/  FFMA.FTZ R2, R145, UR4, -R4 ;  /* 0x0000000491027c23 */ /* 0x004fe20008010804 */
[----:B------:R-:W-:-:S05]  /*5860*/  MOV R145, R236 ;  /* 0x000000ec00917202 */ /* 0x000fca0000000f00 */
[----:B------:R2:W4:Y:S02]  /*5870*/  MUFU.EX2 R142, R2 ;  /* 0x00000002008e7308 */ /* 0x0005240000000800 */
[----:B--2---:R-:W-:-:S06]  /*5880*/  FFMA.FTZ R2, R150, UR4, -R4 ;  /* 0x0000000496027c23 */ /* 0x004fcc0008010804 */
[----:B------:R2:W-:Y:S02]  /*5890*/  MUFU.EX2 R147, R2 ;  /* 0x0000000200937308 */ /* 0x0005e40000000800 */
[--C-:B--2---:R-:W-:Y:S01]  /*58a0*/  FFMA.FTZ R2, R163, UR4, -R4.reuse ;  /* 0x00000004a3027c23 */ /* 0x104fe20008010804 */
[----:B---3--:R-:W-:Y:S02]  /*58b0*/  IMAD.MOV.U32 R163, RZ, RZ, R3 ;  /* 0x000000ffffa37224 */ /* 0x008fe400078e0003 */
[----:B------:R-:W-:Y:S01]  /*58c0*/  FFMA.FTZ R3, R125, UR4, -R4 ;  /* 0x000000047d037c23 */ /* 0x000fe20008010804 */
[----:B------:R-:W-:Y:S02]  /*58d0*/  MOV R125, R238 ;  /* 0x000000ee007d7202 */ /* 0x000fe40000000f00 */
[----:B------:R2:W3:Y:S01]  /*58e0*/  MUFU.EX2 R153, R2 ;  /* 0x0000000200997308 */ /* 0x0004e20000000800 */
[----:B----4-:R-:W-:-:S07]  /*58f0*/  F2FP.BF16.F32.PACK_AB R13, R142, R163 ;  /* 0x000000a38e0d723e */ /* 0x010fce00000010ff */
[----:B------:R4:W-:Y:S01]  /*5900*/  MUFU.EX2 R239, R3 ;  /* 0x0000000300ef7308 */ /* 0x0009e20000000800 */
[----:B--2---:R-:W-:Y:S01]  /*5910*/  FFMA.FTZ R2, R167, UR4, -R0 ;  /* 0x00000004a7027c23 */ /* 0x004fe20008010800 */
[----:B---3--:R-:W-:-:S06]  /*5920*/  F2FP.BF16.F32.PACK_AB R15, R153, R147 ;  /* 0x00000093990f723e */ /* 0x008fcc00000010ff */
[----:B------:R2:W-:Y:S01]  /*5930*/  MUFU.EX2 R144, R2 ;  /* 0x0000000200907308 */ /* 0x0005e20000000800 */
[----:B-1----:R-:W-:Y:S01]  /*5940*/  HMMA.16816.F32.BF16 R52, R12, R20, R116 ;  /* 0x000000140c34723c */ /* 0x002fe20000041874 */
[----:B----4-:R-:W-:-:S06]  /*5950*/  FFMA.FTZ R3, R132, UR4, -R4 ;  /* 0x0000000484037c23 */ /* 0x010fcc0008010804 */
[----:B------:R1:W-:Y:S01]  /*5960*/  MUFU.EX2 R213, R3 ;  /* 0x0000000300d57308 */ /* 0x0003e20000000800 */
[C---:B------:R-:W-:Y:S06]  /*5970*/  HMMA.16816.F32.BF16 R80, R12.reuse, R16, R108 ;  /* 0x000000100c50723c */ /* 0x040fec000004186c */
[----:B------:R-:W-:Y:S01]  /*5980*/  HMMA.16816.F32.BF16 R96, R12, R24, R96 ;  /* 0x000000180c60723c */ /* 0x000fe20000041860 */
[----:B--2---:R-:W-:-:S04]  /*5990*/  FFMA.FTZ R2, R165, UR4, -R0 ;  /* 0x00000004a5027c23 */ /* 0x004fc80008010800 */
[----:B------:R2:W3:Y:S01]  /*59a0*/  MUFU.EX2 R161, R2 ;  /* 0x0000000200a17308 */ /* 0x0004e20000000800 */
[----:B------:R-:W-:Y:S01]  /*59b0*/  HMMA.16816.F32.BF16 R120, R12, R28, R120 ;  /* 0x0000001c0c78723c */ /* 0x000fe20000041878 */
[----:B-1----:R-:W-:-:S05]  /*59c0*/  FFMA.FTZ R3, R178, UR4, -R4 ;  /* 0x00000004b2037c23 */ /* 0x002fca0008010804 */
[C---:B------:R-:W-:Y:S01]  /*59d0*/  HMMA.16816.F32.BF16 R60, R12.reuse, R22, R60 ;  /* 0x000000160c3c723c */ /* 0x040fe2000004183c */
[----:B------:R-:W-:Y:S05]  /*59e0*/  MUFU.EX2 R132, R3 ;  /* 0x0000000300847308 */ /* 0x000fea0000000800 */
[----:B------:R-:W-:Y:S01]  /*59f0*/  HMMA.16816.F32.BF16 R84, R12, R18, R100 ;  /* 0x000000120c54723c */ /* 0x000fe20000041864 */
[----:B--2---:R-:W-:-:S05]  /*5a00*/  FFMA.FTZ R2, R173, UR4, -R8 ;  /* 0x00000004ad027c23 */ /* 0x004fca0008010808 */
[C---:B------:R-:W-:Y:S01]  /*5a10*/  HMMA.16816.F32.BF16 R112, R12.reuse, R26, R112 ;  /* 0x0000001a0c70723c */ /* 0x040fe20000041870 */
[----:B------:R1:W-:Y:S05]  /*5a20*/  MUFU.EX2 R228, R2 ;  /* 0x0000000200e47308 */ /* 0x0003ea0000000800 */
[----:B------:R-:W-:Y:S07]  /*5a30*/  HMMA.16816.F32.BF16 R104, R12, R30, R104 ;  /* 0x0000001e0c68723c */ /* 0x000fee0000041868 */
[----:B------:R-:W-:-:S02]  /*5a40*/  F2FP.BF16.F32.PACK_AB R12, R252, R133 ;  /* 0x00000085fc0c723e */ /* 0x000fc400000010ff */
[----:B------:R-:W-:Y:S02]  /*5a50*/  F2FP.BF16.F32.PACK_AB R13, R130, R141 ;  /* 0x0000008d820d723e */ /* 0x000fe400000010ff */
[----:B------:R-:W-:Y:S01]  /*5a60*/  F2FP.BF16.F32.PACK_AB R14, R160, R206 ;  /* 0x000000cea00e723e */ /* 0x000fe200000010ff */
[----:B-1----:R-:W-:Y:S01]  /*5a70*/  FFMA.FTZ R2, R174, UR4, -R8 ;  /* 0x00000004ae027c23 */ /* 0x002fe20008010808 */
[----:B---3--:R-:W-:-:S03]  /*5a80*/  F2FP.BF16.F32.PACK_AB R15, R161, R144 ;  /* 0x00000090a10f723e */ /* 0x008fc600000010ff */
[----:B------:R1:W-:Y:S04]  /*5a90*/  MUFU.EX2 R173, R2 ;  /* 0x0000000200ad7308 */ /* 0x0003e80000000800 */
[C---:B------:R-:W-:Y:S06]  /*5aa0*/  HMMA.16816.F32.BF16 R108, R12.reuse, R20, R56 ;  /* 0x000000140c6c723c */ /* 0x040fec0000041838 */
[C---:B------:R-:W-:Y:S01]  /*5ab0*/  HMMA.16816.F32.BF16 R100, R12.reuse, R22, R36 ;  /* 0x000000160c64723c */ /* 0x040fe20000041824 */
[----:B------:R-:W2:Y:S05]  /*5ac0*/  LDSM.16.MT88.4 R20, [R135+0x9800] ;  /* 0x009800008714783b */ /* 0x000eaa0000004200 */
[----:B------:R-:W-:Y:S01]  /*5ad0*/  HMMA.16816.F32.BF16 R88, R12, R16, R48 ;  /* 0x000000100c58723c */ /* 0x000fe20000041830 */
[----:B-1----:R-:W-:Y:S01]  /*5ae0*/  FFMA.FTZ R2, R175, UR4, -R8 ;  /* 0x00000004af027c23 */ /* 0x002fe20008010808 */
[----:B------:R-:W-:-:S03]  /*5af0*/  IMAD.MOV.U32 R175, RZ, RZ, R211 ;  /* 0x000000ffffaf7224 */ /* 0x000fc600078e00d3 */
[----:B------:R1:W-:Y:S01]  /*5b00*/  MUFU.EX2 R159, R2 ;  /* 0x00000002009f7308 */ /* 0x0003e20000000800 */
[C---:B------:R-:W-:Y:S01]  /*5b10*/  HMMA.16816.F32.BF16 R76, R12.reuse, R18, R32 ;  /* 0x000000120c4c723c */ /* 0x040fe20000041820 */
[----:B------:R-:W3:Y:S05]  /*5b20*/  LDSM.16.MT88.4 R16, [R226+0x9800] ;  /* 0x00980000e210783b */ /* 0x000eea0000004200 */
[C---:B------:R-:W-:Y:S06]  /*5b30*/  HMMA.16816.F32.BF16 R48, R12.reuse, R24, R64 ;  /* 0x000000180c30723c */ /* 0x040fec0000041840 */
[----:B------:R-:W-:Y:S01]  /*5b40*/  HMMA.16816.F32.BF16 R40, R12, R26, R40 ;  /* 0x0000001a0c28723c */ /* 0x000fe20000041828 */
[----:B------:R-:W4:Y:S01]  /*5b50*/  LDSM.16.MT88.4 R24, [R224+0x9800] ;  /* 0x00980000e018783b */ /* 0x000f220000004200 */
[----:B-1----:R-:W-:Y:S01]  /*5b60*/  FFMA.FTZ R2, R171, UR4, -R8 ;  /* 0x00000004ab027c23 */ /* 0x002fe20008010808 */
[----:B------:R-:W-:-:S03]  /*5b70*/  MOV R171, R201 ;  /* 0x000000c900ab7202 */ /* 0x000fc60000000f00 */
[C---:B------:R-:W-:Y:S01]  /*5b80*/  HMMA.16816.F32.BF16 R36, R12.reuse, R28, R92 ;  /* 0x0000001c0c24723c */ /* 0x040fe2000004185c */
[----:B------:R1:W-:Y:S05]  /*5b90*/  MUFU.EX2 R150, R2 ;  /* 0x0000000200967308 */ /* 0x0003ea0000000800 */
[----:B------:R-:W-:Y:S01]  /*5ba0*/  HMMA.16816.F32.BF16 R32, R12, R30, R44 ;  /* 0x0000001e0c20723c */ /* 0x000fe2000004182c */
[----:B------:R-:W4:Y:S01]  /*5bb0*/  LDSM.16.MT88.4 R28, [R225+0x9800] ;  /* 0x00980000e11c783b */ /* 0x000f220000004200 */
[----:B-1----:R-:W-:Y:S01]  /*5bc0*/  FFMA.FTZ R2, R170, UR4, -R0 ;  /* 0x00000004aa027c23 */ /* 0x002fe20008010800 */
[----:B------:R-:W-:-:S03]  /*5bd0*/  IMAD.MOV.U32 R170, RZ, RZ, R133 ;  /* 0x000000ffffaa7224 */ /* 0x000fc600078e0085 */
[----:B------:R1:W-:Y:S02]  /*5be0*/  MUFU.EX2 R233, R2 ;  /* 0x0000000200e97308 */ /* 0x0003e40000000800 */
[----:B-1----:R-:W-:Y:S01]  /*5bf0*/  FFMA.FTZ R2, R172, UR4, -R0 ;  /* 0x00000004ac027c23 */ /* 0x002fe20008010800 */
[----:B------:R-:W-:-:S05]  /*5c00*/  IMAD.MOV.U32 R172, RZ, RZ, R214 ;  /* 0x000000ffffac7224 */ /* 0x000fca00078e00d6 */
[----:B------:R1:W-:Y:S02]  /*5c10*/  MUFU.EX2 R165, R2 ;  /* 0x0000000200a57308 */ /* 0x0003e40000000800 */
[----:B-1----:R-:W-:Y:S01]  /*5c20*/  FFMA.FTZ R2, R169, UR4, -R5 ;  /* 0x00000004a9027c23 */ /* 0x002fe20008010805 */
[----:B------:R-:W-:-:S05]  /*5c30*/  IMAD.MOV.U32 R169, RZ, RZ, R141 ;  /* 0x000000ffffa97224 */ /* 0x000fca00078e008d */
[----:B------:R1:W-:Y:S02]  /*5c40*/  MUFU.EX2 R174, R2 ;  /* 0x0000000200ae7308 */ /* 0x0003e40000000800 */
[----:B-1----:R-:W-:Y:S01]  /*5c50*/  FFMA.FTZ R2, R168, UR4, -R5 ;  /* 0x00000004a8027c23 */ /* 0x002fe20008010805 */
[----:B------:R-:W-:-:S05]  /*5c60*/  MOV R168, R208 ;  /* 0x000000d000a87202 */ /* 0x000fca0000000f00 */
[----:B------:R1:W2:Y:S02]  /*5c70*/  MUFU.EX2 R167, R2 ;  /* 0x0000000200a77308 */ /* 0x0002a40000000800 */
[----:B-1----:R-:W-:Y:S01]  /*5c80*/  FFMA.FTZ R2, R166, UR4, -R5 ;  /* 0x00000004a6027c23 */ /* 0x002fe20008010805 */
[----:B--2---:R-:W-:Y:S01]  /*5c90*/  F2FP.BF16.F32.PACK_AB R12, R167, R174 ;  /* 0x000000aea70c723e */ /* 0x004fe200000010ff */
[----:B------:R-:W-:-:S04]  /*5ca0*/  IMAD.MOV.U32 R166, RZ, RZ, R205 ;  /* 0x000000ffffa67224 */ /* 0x000fc800078e00cd */
[----:B------:R1:W-:Y:S02]  /*5cb0*/  MUFU.EX2 R157, R2 ;  /* 0x00000002009d7308 */ /* 0x0003e40000000800 */
[----:B-1----:R-:W-:Y:S01]  /*5cc0*/  FFMA.FTZ R2, R164, UR4, -R5 ;  /* 0x00000004a4027c23 */ /* 0x002fe20008010805 */
[----:B------:R-:W-:-:S05]  /*5cd0*/  MOV R164, R216 ;  /* 0x000000d800a47202 */ /* 0x000fca0000000f00 */
[----:B------:R1:W2:Y:S02]  /*5ce0*/  MUFU.EX2 R244, R2 ;  /* 0x0000000200f47308 */ /* 0x0002a40000000800 */
[----:B-1----:R-:W-:Y:S01]  /*5cf0*/  FFMA.FTZ R2, R156, UR4, -R4 ;  /* 0x000000049c027c23 */ /* 0x002fe20008010804 */
[----:B------:R-:W-:Y:S01]  /*5d00*/  IMAD.MOV.U32 R156, RZ, RZ, R237 ;  /* 0x000000ffff9c7224 */ /* 0x000fe200078e00ed */
[----:B--2---:R-:W-:-:S04]  /*5d10*/  F2FP.BF16.F32.PACK_AB R14, R244, R157 ;  /* 0x0000009df40e723e */ /* 0x004fc800000010ff */
[----:B------:R1:W-:Y:S02]  /*5d20*/  MUFU.EX2 R243, R2 ;  /* 0x0000000200f37308 */ /* 0x0003e40000000800 */
[----:B-1----:R-:W-:Y:S01]  /*5d30*/  FFMA.FTZ R2, R124, UR4, -R4 ;  /* 0x000000047c027c23 */ /* 0x002fe20008010804 */
[----:B------:R-:W-:-:S05]  /*5d40*/  IMAD.MOV.U32 R124, RZ, RZ, R130 ;  /* 0x000000ffff7c7224 */ /* 0x000fca00078e0082 */
[----:B------:R1:W2:Y:S02]  /*5d50*/  MUFU.EX2 R242, R2 ;  /* 0x0000000200f27308 */ /* 0x0002a40000000800 */
[----:B-1----:R-:W-:Y:S01]  /*5d60*/  FFMA.FTZ R2, R126, UR4, -R4 ;  /* 0x000000047e027c23 */ /* 0x002fe20008010804 */
[----:B--2---:R-:W-:Y:S01]  /*5d70*/  F2FP.BF16.F32.PACK_AB R13, R242, R243 ;  /* 0x000000f3f20d723e */ /* 0x004fe200000010ff */
[----:B------:R-:W-:-:S04]  /*5d80*/  IMAD.MOV.U32 R126, RZ, RZ, R209 ;  /* 0x000000ffff7e7224 */ /* 0x000fc800078e00d1 */
[----:B------:R1:W2:Y:S02]  /*5d90*/  MUFU.EX2 R241, R2 ;  /* 0x0000000200f17308 */ /* 0x0002a40000000800 */
[----:B-1----:R-:W-:Y:S01]  /*5da0*/  FFMA.FTZ R2, R179, UR4, -R0 ;  /* 0x00000004b3027c23 */ /* 0x002fe20008010800 */
[----:B--2---:R-:W-:Y:S01]  /*5db0*/  F2FP.BF16.F32.PACK_AB R15, R241, R239 ;  /* 0x000000eff10f723e */ /* 0x004fe200000010ff */
[----:B------:R-:W-:-:S04]  /*5dc0*/  IMAD.MOV.U32 R179, RZ, RZ, R206 ;  /* 0x000000ffffb37224 */ /* 0x000fc800078e00ce */
[----:B------:R1:W-:Y:S02]  /*5dd0*/  MUFU.EX2 R158, R2 ;  /* 0x00000002009e7308 */ /* 0x0003e40000000800 */
[C---:B------:R-:W-:Y:S06]  /*5de0*/  HMMA.16816.F32.BF16 R64, R12.reuse, R20, R52 ;  /* 0x000000140c40723c */ /* 0x040fec0000041834 */
[C---:B---3--:R-:W-:Y:S06]  /*5df0*/  HMMA.16816.F32.BF16 R56, R12.reuse, R16, R80 ;  /* 0x000000100c38723c */ /* 0x048fec0000041850 */
[----:B------:R-:W-:Y:S01]  /*5e00*/  HMMA.16816.F32.BF16 R52, R12, R18, R84 ;  /* 0x000000120c34723c */ /* 0x000fe20000041854 */
[----:B-1----:R-:W-:Y:S01]  /*5e10*/  FFMA.FTZ R2, R9, UR4, -R0 ;  /* 0x0000000409027c23 */ /* 0x002fe20008010800 */
[----:B------:R-:W-:-:S03]  /*5e20*/  IMAD.MOV.U32 R9, RZ, RZ, R223 ;  /* 0x000000ffff097224 */ /* 0x000fc600078e00df */
[----:B------:R1:W2:Y:S01]  /*5e30*/  MUFU.EX2 R238, R2 ;  /* 0x0000000200ee7308 */ /* 0x0002a20000000800 */
[C---:B------:R-:W-:Y:S06]  /*5e40*/  HMMA.16816.F32.BF16 R60, R12.reuse, R22, R60 ;  /* 0x000000160c3c723c */ /* 0x040fec000004183c */
[C---:B----4-:R-:W-:Y:S06]  /*5e50*/  HMMA.16816.F32.BF16 R44, R12.reuse, R24, R96 ;  /* 0x000000180c2c723c */ /* 0x050fec0000041860 */
[----:B------:R-:W-:Y:S01]  /*5e60*/  HMMA.16816.F32.BF16 R80, R12, R26, R112 ;  /* 0x0000001a0c50723c */ /* 0x000fe20000041870 */
[----:B-1----:R-:W-:Y:S01]  /*5e70*/  FFMA.FTZ R2, R181, UR4, -R8 ;  /* 0x00000004b5027c23 */ /* 0x002fe20008010808 */
[----:B------:R-:W-:-:S04]  /*5e80*/  IMAD.MOV.U32 R181, RZ, RZ, R142 ;  /* 0x000000ffffb57224 */ /* 0x000fc800078e008e */
[C---:B------:R-:W-:Y:S01]  /*5e90*/  HMMA.16816.F32.BF16 R120, R12.reuse, R28, R120 ;  /* 0x0000001c0c78723c */ /* 0x040fe20000041878 */
[----:B------:R1:W-:Y:S05]  /*5ea0*/  MUFU.EX2 R223, R2 ;  /* 0x0000000200df7308 */ /* 0x0003ea0000000800 */
[----:B------:R-:W-:Y:S07]  /*5eb0*/  HMMA.16816.F32.BF16 R84, R12, R30, R104 ;  /* 0x0000001e0c54723c */ /* 0x000fee0000041868 */
[----:B------:R-:W-:-:S02]  /*5ec0*/  F2FP.BF16.F32.PACK_AB R12, R173, R228 ;  /* 0x000000e4ad0c723e */ /* 0x000fc400000010ff */
[----:B------:R-:W-:Y:S02]  /*5ed0*/  F2FP.BF16.F32.PACK_AB R13, R165, R233 ;  /* 0x000000e9a50d723e */ /* 0x000fe400000010ff */
[----:B------:R-:W-:Y:S01]  /*5ee0*/  F2FP.BF16.F32.PACK_AB R14, R150, R159 ;  /* 0x0000009f960e723e */ /* 0x000fe200000010ff */
[--C-:B-1----:R-:W-:Y:S01]  /*5ef0*/  FFMA.FTZ R2, R182, UR4, -R8.reuse ;  /* 0x00000004b6027c23 */ /* 0x102fe20008010808 */
[----:B------:R-:W-:Y:S01]  /*5f00*/  IMAD.MOV.U32 R182, RZ, RZ, R235 ;  /* 0x000000ffffb67224 */ /* 0x000fe200078e00eb */
[----:B--2---:R-:W-:Y:S02]  /*5f10*/  F2FP.BF16.F32.PACK_AB R15, R238, R158 ;  /* 0x0000009eee0f723e */ /* 0x004fe400000010ff */
[----:B------:R1:W-:Y:S05]  /*5f20*/  MUFU.EX2 R235, R2 ;  /* 0x0000000200eb7308 */ /* 0x0003ea0000000800 */
[C---:B------:R-:W-:Y:S06]  /*5f30*/  HMMA.16816.F32.BF16 R112, R12.reuse, R20, R108 ;  /* 0x000000140c70723c */ /* 0x040fec000004186c */
[----:B------:R-:W-:Y:S01]  /*5f40*/  HMMA.16816.F32.BF16 R108, R12, R22, R100 ;  /* 0x000000160c6c723c */ /* 0x000fe20000041864 */
[----:B------:R-:W2:Y:S01]  /*5f50*/  LDSM.16.MT88.4 R20, [R135+0xa000] ;  /* 0x00a000008714783b */ /* 0x000ea20000004200 */
[----:B-1----:R-:W-:Y:S01]  /*5f60*/  FFMA.FTZ R2, R184, UR4, -R8 ;  /* 0x00000004b8027c23 */ /* 0x002fe20008010808 */
[----:B------:R-:W-:-:S03]  /*5f70*/  MOV R184, R221 ;  /* 0x000000dd00b87202 */ /* 0x000fc60000000f00 */
[C---:B------:R-:W-:Y:S01]  /*5f80*/  HMMA.16816.F32.BF16 R36, R12.reuse, R28, R36 ;  /* 0x0000001c0c24723c */ /* 0x040fe20000041824 */
[----:B------:R1:W-:Y:S05]  /*5f90*/  MUFU.EX2 R236, R2 ;  /* 0x0000000200ec7308 */ /* 0x0003ea0000000800 */
[C---:B------:R-:W-:Y:S01]  /*5fa0*/  HMMA.16816.F32.BF16 R32, R12.reuse, R30, R32 ;  /* 0x0000001e0c20723c */ /* 0x040fe20000041820 */
[----:B------:R-:W3:Y:S05]  /*5fb0*/  LDSM.16.MT88.4 R28, [R225+0xa000] ;  /* 0x00a00000e11c783b */ /* 0x000eea0000004200 */
[C---:B------:R-:W-:Y:S06]  /*5fc0*/  HMMA.16816.F32.BF16 R100, R12.reuse, R16, R88 ;  /* 0x000000100c64723c */ /* 0x040fec0000041858 */
[C---:B------:R-:W-:Y:S01]  /*5fd0*/  HMMA.16816.F32.BF16 R96, R12.reuse, R18, R76 ;  /* 0x000000120c60723c */ /* 0x040fe2000004184c */
[----:B-1----:R-:W-:Y:S01]  /*5fe0*/  FFMA.FTZ R2, R183, UR4, -R8 ;  /* 0x00000004b7027c23 */ /* 0x002fe20008010808 */
[----:B------:R-:W-:Y:S01]  /*5ff0*/  IMAD.MOV.U32 R183, RZ, RZ, R218 ;  /* 0x000000ffffb77224 */ /* 0x000fe200078e00da */
[----:B------:R-:W-:Y:S02]  /*6000*/  LDSM.16.MT88.4 R16, [R226+0xa000] ;  /* 0x00a00000e210783b */ /* 0x000fe40000004200 */
[----:B------:R1:W-:Y:S01]  /*6010*/  MUFU.EX2 R237, R2 ;  /* 0x0000000200ed7308 */ /* 0x0003e20000000800 */
[C---:B------:R-:W-:Y:S06]  /*6020*/  HMMA.16816.F32.BF16 R48, R12.reuse, R24, R48 ;  /* 0x000000180c30723c */ /* 0x040fec0000041830 */
        /* <DEDUP_REMOVED lines=31> */
[----:B--2---:R-:W-:Y:S02]  /*6220*/  F2FP.BF16.F32.PACK_AB R15, R214, R213 ;  /* 0x000000d5d60f723e */ /* 0x004fe400000010ff */
[----:B------:R-:W-:-:S03]  /*6230*/  MOV R128, R210 ;  /* 0x000000d200807202 */ /* 0x000fc60000000f00 */
[----:B------:R1:W-:Y:S02]  /*6240*/  MUFU.EX2 R211, R2 ;  /* 0x0000000200d37308 */ /* 0x0003e40000000800 */
[C---:B------:R-:W-:Y:S06]  /*6250*/  HMMA.16816.F32.BF16 R104, R12.reuse, R22, R60 ;  /* 0x000000160c68723c */ /* 0x040fec000004183c */
[C---:B---3--:R-:W-:Y:S06]  /*6260*/  HMMA.16816.F32.BF16 R60, R12.reuse, R28, R120 ;  /* 0x0000001c0c3c723c */ /* 0x048fec0000041878 */
[----:B------:R-:W-:Y:S01]  /*6270*/  HMMA.16816.F32.BF16 R116, R12, R20, R64 ;  /* 0x000000140c74723c */ /* 0x000fe20000041840 */
[----:B-1----:R-:W-:Y:S01]  /*6280*/  FFMA.FTZ R2, R127, UR4, -R0 ;  /* 0x000000047f027c23 */ /* 0x002fe20008010800 */
[----:B------:R-:W-:Y:S01]  /*6290*/  MOV R123, R202 ;  /* 0x000000ca007b7202 */ /* 0x000fe20000000f00 */
[----:B------:R-:W-:-:S02]  /*62a0*/  IMAD.MOV.U32 R127, RZ, RZ, R203 ;  /* 0x000000ffff7f7224 */ /* 0x000fc400078e00cb */
[----:B------:R1:W2:Y:S01]  /*62b0*/  MUFU.EX2 R212, R2 ;  /* 0x0000000200d47308 */ /* 0x0002a20000000800 */
[C---:B----4-:R-:W-:Y:S06]  /*62c0*/  HMMA.16816.F32.BF16 R76, R12.reuse, R24, R44 ;  /* 0x000000180c4c723c */ /* 0x050fec000004182c */
[C---:B------:R-:W-:Y:S06]  /*62d0*/  HMMA.16816.F32.BF16 R92, R12.reuse, R16, R56 ;  /* 0x000000100c5c723c */ /* 0x040fec0000041838 */
[----:B------:R-:W-:Y:S01]  /*62e0*/  HMMA.16816.F32.BF16 R88, R12, R18, R52 ;  /* 0x000000120c58723c */ /* 0x000fe20000041834 */
[----:B-1----:R-:W-:-:S05]  /*62f0*/  FFMA.FTZ R2, R196, UR4, -R8 ;  /* 0x00000004c4027c23 */ /* 0x002fca0008010808 */
[C---:B------:R-:W-:Y:S01]  /*6300*/  HMMA.16816.F32.BF16 R64, R12.reuse, R26, R80 ;  /* 0x0000001a0c40723c */ /* 0x040fe20000041850 */
        /* <DEDUP_REMOVED lines=9> */
[C---:B------:R-:W-:Y:S01]  /*63a0*/  HMMA.16816.F32.BF16 R52, R12.reuse, R22, R108 ;  /* 0x000000160c34723c */ /* 0x040fe2000004186c */
[----:B------:R-:W-:Y:S05]  /*63b0*/  LDSM.16.MT88.4 R20, [R226+0xa800] ;  /* 0x00a80000e214783b */ /* 0x000fea0000004200 */
[----:B------:R-:W-:Y:S01]  /*63c0*/  HMMA.16816.F32.BF16 R80, R12, R16, R100 ;  /* 0x000000100c50723c */ /* 0x000fe20000041864 */
[----:B-1----:R-:W-:-:S04]  /*63d0*/  FFMA.FTZ R2, R193, UR4, -R8 ;  /* 0x00000004c1027c23 */ /* 0x002fc80008010808 */
[----:B------:R1:W-:Y:S01]  /*63e0*/  MUFU.EX2 R209, R2 ;  /* 0x0000000200d17308 */ /* 0x0003e20000000800 */
[C---:B------:R-:W-:Y:S01]  /*63f0*/  HMMA.16816.F32.BF16 R84, R12.reuse, R18, R96 ;  /* 0x000000120c54723c */ /* 0x040fe20000041860 */
[----:B------:R-:W2:Y:S05]  /*6400*/  LDSM.16.MT88.4 R16, [R135+0xa800] ;  /* 0x00a800008710783b */ /* 0x000eaa0000004200 */
[C---:B------:R-:W-:Y:S06]  /*6410*/  HMMA.16816.F32.BF16 R48, R12.reuse, R24, R48 ;  /* 0x000000180c30723c */ /* 0x040fec0000041830 */
[----:B------:R-:W-:Y:S01]  /*6420*/  HMMA.16816.F32.BF16 R40, R12, R26, R40 ;  /* 0x0000001a0c28723c */ /* 0x000fe20000041828 */
[----:B------:R-:W3:Y:S01]  /*6430*/  LDSM.16.MT88.4 R24, [R224+0xa800] ;  /* 0x00a80000e018783b */ /* 0x000ee20000004200 */
[----:B-1----:R-:W-:-:S04]  /*6440*/  FFMA.FTZ R2, R195, UR4, -R8 ;  /* 0x00000004c3027c23 */ /* 0x002fc80008010808 */
[C---:B------:R-:W-:Y:S01]  /*6450*/  HMMA.16816.F32.BF16 R36, R12.reuse, R28, R36 ;  /* 0x0000001c0c24723c */ /* 0x040fe20000041824 */
[----:B------:R1:W-:Y:S05]  /*6460*/  MUFU.EX2 R210, R2 ;  /* 0x0000000200d27308 */ /* 0x0003ea0000000800 */
[----:B------:R-:W-:Y:S01]  /*6470*/  HMMA.16816.F32.BF16 R32, R12, R30, R32 ;  /* 0x0000001e0c20723c */ /* 0x000fe20000041820 */
[----:B------:R-:W4:Y:S01]  /*6480*/  LDSM.16.MT88.4 R28, [R225+0xa800] ;  /* 0x00a80000e11c783b */ /* 0x000f220000004200 */
[----:B-1----:R-:W-:-:S04]  /*6490*/  FFMA.FTZ R2, R136, UR4, -R0 ;  /* 0x0000000488027c23 */ /* 0x002fc80008010800 */
        /* <DEDUP_REMOVED lines=8> */
[----:B--2---:R-:W-:-:S05]  /*6520*/  F2FP.BF16.F32.PACK_AB R12, R204, R201 ;  /* 0x000000c9cc0c723e */ /* 0x004fca00000010ff */
        /* <DEDUP_REMOVED lines=22> */
[----:B-1----:R-:W-:Y:S01]  /*6690*/  FFMA.FTZ R2, R123, UR4, -R8 ;  /* 0x000000047b027c23 */ /* 0x002fe20008010808 */
[----:B------:R-:W-:-:S04]  /*66a0*/  IMAD.MOV.U32 R123, RZ, RZ, R127 ;  /* 0x000000ffff7b7224 */ /* 0x000fc800078e007f */
[C---:B----4-:R-:W-:Y:S01]  /*66b0*/  HMMA.16816.F32.BF16 R60, R12.reuse, R28, R60 ;  /* 0x0000001c0c3c723c */ /* 0x050fe2000004183c */
[----:B------:R-:W-:Y:S01]  /*66c0*/  IMAD.MOV.U32 R127, RZ, RZ, R128 ;  /* 0x000000ffff7f7224 */ /* 0x000fe200078e0080 */
[----:B------:R-:W-:Y:S01]  /*66d0*/  MOV R128, R138 ;  /* 0x0000008a00807202 */ /* 0x000fe20000000f00 */
[----:B------:R-:W-:Y:S02]  /*66e0*/  IMAD.MOV.U32 R138, RZ, RZ, R188 ;  /* 0x000000ffff8a7224 */ /* 0x000fe400078e00bc */
[----:B------:R-:W-:Y:S01]  /*66f0*/  IMAD.MOV.U32 R188, RZ, RZ, R186 ;  /* 0x000000ffffbc7224 */ /* 0x000fe200078e00ba */
[----:B------:R-:W-:Y:S01]  /*6700*/  MOV R186, R187 ;  /* 0x000000bb00ba7202 */ /* 0x000fe20000000f00 */
[----:B------:R-:W-:Y:S01]  /*6710*/  IMAD.MOV.U32 R187, RZ, RZ, R10 ;  /* 0x000000ffffbb7224 */ /* 0x000fe200078e000a */
[----:B------:R-:W-:Y:S01]  /*6720*/  HMMA.16816.F32.BF16 R96, R12, R30, R44 ;  /* 0x0000001e0c60723c */ /* 0x000fe2000004182c */
[----:B------:R-:W-:Y:S01]  /*6730*/  IMAD.MOV.U32 R10, RZ, RZ, R183 ;  /* 0x000000ffff0a7224 */ /* 0x000fe200078e00b7 */
[----:B------:R-:W-:Y:S01]  /*6740*/  MOV R183, R184 ;  /* 0x000000b800b77202 */ /* 0x000fe20000000f00 */
[----:B------:R-:W-:-:S02]  /*6750*/  IMAD.MOV.U32 R184, RZ, RZ, R182 ;  /* 0x000000ffffb87224 */ /* 0x000fc400078e00b6 */
[----:B------:R-:W-:Y:S01]  /*6760*/  IMAD.MOV.U32 R182, RZ, RZ, R9 ;  /* 0x000000ffffb67224 */ /* 0x000fe200078e0009 */
[----:B------:R-:W-:Y:S01]  /*6770*/  MOV R9, R126 ;  /* 0x0000007e00097202 */ /* 0x000fe20000000f00 */
[----:B------:R-:W-:Y:S01]  /*6780*/  IMAD.MOV.U32 R126, RZ, RZ, R125 ;  /* 0x000000ffff7e7224 */ /* 0x000fe200078e007d */
[----:B------:R1:W-:Y:S01]  /*6790*/  MUFU.EX2 R122, R2 ;  /* 0x00000002007a7308 */ /* 0x0003e20000000800 */
[----:B------:R-:W-:Y:S01]  /*67a0*/  IMAD.MOV.U32 R125, RZ, RZ, R252 ;  /* 0x000000ffff7d7224 */ /* 0x000fe200078e00fc */
[----:B------:R-:W-:Y:S01]  /*67b0*/  MOV R120, R188 ;  /* 0x000000bc00787202 */ /* 0x000fe20000000f00 */
[----:B------:R-:W3:Y:S01]  /*67c0*/  LDL.LU R252, [R1+0x9c] ;  /* 0x00009c0001fc7983 */ /* 0x000ee20000300800 */
[----:B------:R-:W-:Y:S01]  /*67d0*/  IMAD.MOV.U32 R188, RZ, RZ, R186 ;  /* 0x000000ffffbc7224 */ /* 0x000fe200078e00ba */
[----:B------:R-:W-:Y:S01]  /*67e0*/  MOV R113, R127 ;  /* 0x0000007f00717202 */ /* 0x000fe20000000f00 */
[----:B------:R-:W-:Y:S01]  /*67f0*/  IMAD.MOV.U32 R186, RZ, RZ, R184 ;  /* 0x000000ffffba7224 */ /* 0x000fe200078e00b8 */
[----:B------:R-:W-:Y:S01]  /*6800*/  MOV R184, R124 ;  /* 0x0000007c00b87202 */ /* 0x000fe20000000f00 */
[----:B------:R-:W-:Y:S01]  /*6810*/  IMAD.MOV.U32 R115, RZ, RZ, R138 ;  /* 0x000000ffff737224 */ /* 0x000fe200078e008a */
[----:B------:R-:W-:Y:S01]  /*6820*/  F2FP.BF16.F32.PACK_AB R12, R208, R206 ;  /* 0x000000ced00c723e */ /* 0x000fe200000010ff */
[----:B------:R-:W-:Y:S01]  /*6830*/  IMAD.MOV.U32 R114, RZ, RZ, R128 ;  /* 0x000000ffff727224 */ /* 0x000fe200078e0080 */
[----:B------:R-:W-:Y:S01]  /*6840*/  F2FP.BF16.F32.PACK_AB R13, R205, R202 ;  /* 0x000000cacd0d723e */ /* 0x000fe200000010ff */
[----:B------:R-:W-:Y:S01]  /*6850*/  IMAD.MOV.U32 R121, RZ, RZ, R187 ;  /* 0x000000ffff797224 */ /* 0x000fe200078e00bb */
[----:B------:R-:W-:-:S02]  /*6860*/  F2FP.BF16.F32.PACK_AB R14, R210, R209 ;  /* 0x000000d1d20e723e */ /* 0x000fc400000010ff */
[----:B--2---:R-:W-:Y:S01]  /*6870*/  F2FP.BF16.F32.PACK_AB R15, R131, R130 ;  /* 0x00000082830f723e */ /* 0x004fe200000010ff */
[----:B-1----:R-:W-:-:S04]  /*6880*/  FFMA.FTZ R2, R123, UR4, -R8 ;  /* 0x000000047b027c23 */ /* 0x002fc80008010808 */
[----:B------:R3:W-:Y:S01]  /*6890*/  MUFU.EX2 R123, R2 ;  /* 0x00000002007b7308 */ /* 0x0007e20000000800 */
[----:B------:R-:W-:Y:S01]  /*68a0*/  IMAD.MOV.U32 R138, RZ, RZ, R183 ;  /* 0x000000ffff8a7224 */ /* 0x000fe200078e00b7 */
[----:B------:R-:W-:Y:S01]  /*68b0*/  MOV R127, R10 ;  /* 0x0000000a007f7202 */ /* 0x000fe20000000f00 */
[----:B------:R-:W-:Y:S01]  /*68c0*/  IMAD.MOV.U32 R183, RZ, RZ, R125 ;  /* 0x000000ffffb77224 */ /* 0x000fe200078e007d */
[----:B------:R-:W-:Y:S01]  /*68d0*/  MOV R187, R182 ;  /* 0x000000b600bb7202 */ /* 0x000fe20000000f00 */
[----:B------:R-:W-:Y:S01]  /*68e0*/  IMAD.MOV.U32 R10, RZ, RZ, R126 ;  /* 0x000000ffff0a7224 */ /* 0x000fe200078e007e */
[C---:B------:R-:W-:Y:S01]  /*68f0*/  HMMA.16816.F32.BF16 R44, R12.reuse, R28, R36 ;  /* 0x0000001c0c2c723c */ /* 0x040fe20000041824 */
[----:B------:R-:W-:Y:S02]  /*6900*/  IMAD.MOV.U32 R182, RZ, RZ, R192 ;  /* 0x000000ffffb67224 */ /* 0x000fe400078e00c0 */
[----:B------:R-:W2:Y:S03]  /*6910*/  LDL.LU R192, [R1+0x98] ;  /* 0x0000980001c07983 */ /* 0x000ea60000300800 */
[C---:B------:R-:W-:Y:S06]  /*6920*/  HMMA.16816.F32.BF16 R140, R12.reuse, R16, R56 ;  /* 0x000000100c8c723c */ /* 0x040fec0000041838 */
[C---:B------:R-:W-:Y:S06]  /*6930*/  HMMA.16816.F32.BF16 R80, R12.reuse, R20, R80 ;  /* 0x000000140c50723c */ /* 0x040fec0000041850 */
[----:B------:R-:W-:Y:S01]  /*6940*/  HMMA.16816.F32.BF16 R84, R12, R22, R84 ;  /* 0x000000160c54723c */ /* 0x000fe20000041854 */
[----:B------:R-:W-:-:S05]  /*6950*/  MOV R180, R172 ;  /* 0x000000ac00b47202 */ /* 0x000fca0000000f00 */
[----:B------:R-:W-:Y:S01]  /*6960*/  HMMA.16816.F32.BF16 R100, R12, R18, R52 ;  /* 0x000000120c64723c */ /* 0x000fe20000041834 */
[----:B---3--:R-:W-:-:S05]  /*6970*/  FFMA.FTZ R2, R252, UR4, -R8 ;  /* 0x00000004fc027c23 */ /* 0x008fca0008010808 */
[----:B------:R-:W-:Y:S01]  /*6980*/  HMMA.16816.F32.BF16 R36, R12, R30, R32 ;  /* 0x0000001e0c24723c */ /* 0x000fe20000041820 */
[----:B------:R-:W-:Y:S01]  /*6990*/  FFMA.FTZ R57, R7, UR4, -R0 ;  /* 0x0000000407397c23 */ /* 0x000fe20008010800 */
[----:B------:R-:W1:Y:S01]  /*69a0*/  LDSM.16.MT88.4 R20, [R226+0xb000] ;  /* 0x00b00000e214783b */ /* 0x000e620000004200 */
[----:B------:R3:W-:Y:S01]  /*69b0*/  MUFU.EX2 R124, R2 ;  /* 0x00000002007c7308 */ /* 0x0007e20000000800 */
[----:B------:R-:W-:Y:S01]  /*69c0*/  IMAD.MOV.U32 R56, RZ, RZ, R164 ;  /* 0x000000ffff387224 */ /* 0x000fe200078e00a4 */
[----:B------:R-:W-:Y:S01]  /*69d0*/  MOV R176, R173 ;  /* 0x000000ad00b07202 */ /* 0x000fe20000000f00 */
[----:B------:R-:W-:Y:S02]  /*69e0*/  IMAD.MOV.U32 R177, RZ, RZ, R174 ;  /* 0x000000ffffb17224 */ /* 0x000fe400078e00ae */
[----:B------:R-:W-:Y:S02]  /*69f0*/  IMAD.MOV.U32 R197, RZ, RZ, R165 ;  /* 0x000000ffffc57224 */ /* 0x000fe400078e00a5 */
[----:B------:R-:W-:-:S02]  /*6a00*/  IMAD.MOV.U32 R198, RZ, RZ, R167 ;  /* 0x000000ffffc67224 */ /* 0x000fc400078e00a7 */
[----:B------:R-:W-:Y:S01]  /*6a10*/  FFMA.FTZ R29, R246, UR4, -R4 ;  /* 0x00000004f61d7c23 */ /* 0x000fe20008010804 */
[----:B------:R-:W-:Y:S01]  /*6a20*/  HMMA.16816.F32.BF16 R48, R12, R24, R48 ;  /* 0x000000180c30723c */ /* 0x000fe20000041830 */
[----:B------:R-:W-:Y:S01]  /*6a30*/  LDSM.16.MT88.4 R16, [R224+0xb000] ;  /* 0x00b00000e010783b */ /* 0x000fe20000004200 */
[----:B---3--:R-:W-:-:S04]  /*6a40*/  FFMA.FTZ R2, R251, UR4, -R8 ;  /* 0x00000004fb027c23 */ /* 0x008fc80008010808 */
[----:B------:R3:W-:Y:S02]  /*6a50*/  MUFU.EX2 R125, R2 ;  /* 0x00000002007d7308 */ /* 0x0007e40000000800 */
[----:B---3--:R-:W-:-:S06]  /*6a60*/  FFMA.FTZ R2, R250, UR4, -R8 ;  /* 0x00000004fa027c23 */ /* 0x008fcc0008010808 */
[----:B------:R3:W-:Y:S02]  /*6a70*/  MUFU.EX2 R126, R2 ;  /* 0x00000002007e7308 */ /* 0x0007e40000000800 */
[----:B---3--:R-:W-:-:S06]  /*6a80*/  FFMA.FTZ R2, R248, UR4, -R8 ;  /* 0x00000004f8027c23 */ /* 0x008fcc0008010808 */
[----:B------:R3:W-:Y:S02]  /*6a90*/  MUFU.EX2 R128, R2 ;  /* 0x0000000200807308 */ /* 0x0007e40000000800 */
[----:B---3--:R-:W-:Y:S01]  /*6aa0*/  FFMA.FTZ R2, R113, UR4, -R8 ;  /* 0x0000000471027c23 */ /* 0x008fe20008010808 */
[----:B------:R-:W-:Y:S01]  /*6ab0*/  IMAD.MOV.U32 R113, RZ, RZ, R114 ;  /* 0x000000ffff717224 */ /* 0x000fe200078e0072 */
[----:B------:R-:W-:Y:S01]  /*6ac0*/  MOV R114, R115 ;  /* 0x0000007300727202 */ /* 0x000fe20000000f00 */
[----:B------:R-:W-:Y:S02]  /*6ad0*/  IMAD.MOV.U32 R115, RZ, RZ, R120 ;  /* 0x000000ffff737224 */ /* 0x000fe400078e0078 */
[----:B------:R-:W-:Y:S01]  /*6ae0*/  IMAD.MOV.U32 R120, RZ, RZ, R121 ;  /* 0x000000ffff787224 */ /* 0x000fe200078e0079 */
[----:B------:R-:W-:Y:S01]  /*6af0*/  MOV R121, R127 ;  /* 0x0000007f00797202 */ /* 0x000fe20000000f00 */
[----:B------:R-:W-:Y:S02]  /*6b00*/  IMAD.MOV.U32 R127, RZ, RZ, R186 ;  /* 0x000000ffff7f7224 */ /* 0x000fe400078e00ba */
[----:B------:R-:W-:Y:S01]  /*6b10*/  IMAD.MOV.U32 R186, RZ, RZ, R187 ;  /* 0x000000ffffba7224 */ /* 0x000fe200078e00bb */
[----:B------:R-:W-:Y:S01]  /*6b20*/  MOV R187, R166 ;  /* 0x000000a600bb7202 */ /* 0x000fe20000000f00 */
[----:B------:R-:W-:-:S02]  /*6b30*/  IMAD.MOV.U32 R166, RZ, RZ, R151 ;  /* 0x000000ffffa67224 */ /* 0x000fc400078e0097 */
[----:B------:R-:W-:Y:S01]  /*6b40*/  IMAD.MOV.U32 R151, RZ, RZ, R129 ;  /* 0x000000ffff977224 */ /* 0x000fe200078e0081 */
[----:B------:R-:W-:Y:S01]  /*6b50*/  MOV R112, R114 ;  /* 0x0000007200707202 */ /* 0x000fe20000000f00 */
[----:B------:R3:W-:Y:S01]  /*6b60*/  MUFU.EX2 R129, R2 ;  /* 0x0000000200817308 */ /* 0x0007e20000000800 */
[----:B------:R-:W-:Y:S02]  /*6b70*/  IMAD.MOV.U32 R114, RZ, RZ, R121 ;  /* 0x000000ffff727224 */ /* 0x000fe400078e0079 */
[----:B------:R-:W-:Y:S02]  /*6b80*/  IMAD.MOV.U32 R121, RZ, RZ, R186 ;  /* 0x000000ffff797224 */ /* 0x000fe400078e00ba */
[----:B------:R-:W-:Y:S01]  /*6b90*/  IMAD.MOV.U32 R186, RZ, RZ, R166 ;  /* 0x000000ffffba7224 */ /* 0x000fe200078e00a6 */
[----:B------:R-:W-:Y:S01]  /*6ba0*/  MOV R166, R175 ;  /* 0x000000af00a67202 */ /* 0x000fe20000000f00 */
[----:B------:R-:W-:Y:S02]  /*6bb0*/  IMAD.MOV.U32 R175, RZ, RZ, R191 ;  /* 0x000000ffffaf7224 */ /* 0x000fe400078e00bf */
[----:B------:R-:W4:Y:S01]  /*6bc0*/  LDL.LU R191, [R1+0x94] ;  /* 0x0000940001bf7983 */ /* 0x000f220000300800 */
[----:B---3--:R-:W-:Y:S01]  /*6bd0*/  FFMA.FTZ R2, R113, UR4, -R8 ;  /* 0x0000000471027c23 */ /* 0x008fe20008010808 */
[----:B------:R-:W-:Y:S01]  /*6be0*/  IMAD.MOV.U32 R113, RZ, RZ, R115 ;  /* 0x000000ffff717224 */ /* 0x000fe200078e0073 */
[----:B------:R-:W-:-:S03]  /*6bf0*/  MOV R115, R127 ;  /* 0x0000007f00737202 */ /* 0x000fc60000000f00 */
[----:B------:R-:W-:Y:S01]  /*6c00*/  IMAD.MOV.U32 R111, RZ, RZ, R113 ;  /* 0x000000ffff6f7224 */ /* 0x000fe200078e0071 */
[----:B------:R-:W-:Y:S01]  /*6c10*/  MOV R113, R114 ;  /* 0x0000007200717202 */ /* 0x000fe20000000f00 */
[----:B------:R-:W-:Y:S02]  /*6c20*/  IMAD.MOV.U32 R114, RZ, RZ, R115 ;  /* 0x000000ffff727224 */ /* 0x000fe400078e0073 */
[----:B------:R-:W-:Y:S01]  /*6c30*/  IMAD.MOV.U32 R115, RZ, RZ, R121 ;  /* 0x000000ffff737224 */ /* 0x000fe200078e0079 */
[----:B------:R-:W-:Y:S01]  /*6c40*/  MOV R121, R166 ;  /* 0x000000a600797202 */ /* 0x000fe20000000f00 */
[----:B------:R-:W-:Y:S01]  /*6c50*/  IMAD.MOV.U32 R166, RZ, RZ, R190 ;  /* 0x000000ffffa67224 */ /* 0x000fe200078e00be */
[----:B------:R-:W-:Y:S01]  /*6c60*/  MOV R110, R114 ;  /* 0x00000072006e7202 */ /* 0x000fe20000000f00 */
[----:B------:R-:W3:Y:S04]  /*6c70*/  LDL.LU R190, [R1+0x90] ;  /* 0x0000900001be7983 */ /* 0x000ee80000300800 */
[----:B------:R-:W2:Y:S01]  /*6c80*/  LDL.LU R114, [R1+0x8] ;  /* 0x0000080001727983 */ /* 0x000ea20000300800 */
[----:B------:R1:W-:Y:S01]  /*6c90*/  MUFU.EX2 R127, R2 ;  /* 0x00000002007f7308 */ /* 0x0003e20000000800 */
[----:B------:R-:W-:-:S02]  /*6ca0*/  IMAD.MOV.U32 R109, RZ, RZ, R113 ;  /* 0x000000ffff6d7224 */ /* 0x000fc400078e0071 */
[----:B------:R-:W-:Y:S02]  /*6cb0*/  IMAD.MOV.U32 R113, RZ, RZ, R121 ;  /* 0x000000ffff717224 */ /* 0x000fe400078e0079 */
[----:B-1----:R-:W-:-:S04]  /*6cc0*/  FFMA.FTZ R2, R112, UR4, -R0 ;  /* 0x0000000470027c23 */ /* 0x002fc80008010800 */
[----:B------:R1:W-:Y:S01]  /*6cd0*/  MUFU.EX2 R112, R2 ;  /* 0x0000000200707308 */ /* 0x0003e20000000800 */
[----:B------:R-:W-:Y:S01]  /*6ce0*/  MOV R108, R110 ;  /* 0x0000006e006c7202 */ /* 0x000fe20000000f00 */
[----:B------:R-:W-:Y:S02]  /*6cf0*/  IMAD.MOV.U32 R110, RZ, RZ, R113 ;  /* 0x000000ffff6e7224 */ /* 0x000fe400078e0071 */
[----:B-1----:R-:W-:Y:S01]  /*6d00*/  FFMA.FTZ R2, R111, UR4, -R0 ;  /* 0x000000046f027c23 */ /* 0x002fe20008010800 */
[----:B------:R-:W-:-:S03]  /*6d10*/  IMAD.MOV.U32 R111, RZ, RZ, R115 ;  /* 0x000000ffff6f7224 */ /* 0x000fc600078e0073 */
[----:B------:R1:W-:Y:S02]  /*6d20*/  MUFU.EX2 R115, R2 ;  /* 0x0000000200737308 */ /* 0x0003e40000000800 */
[----:B-1----:R-:W-:-:S06]  /*6d30*/  FFMA.FTZ R2, R75, UR4, -R0 ;  /* 0x000000044b027c23 */ /* 0x002fcc0008010800 */
[----:B------:R1:W-:Y:S02]  /*6d40*/  MUFU.EX2 R121, R2 ;  /* 0x0000000200797308 */ /* 0x0003e40000000800 */
[----:B-1----:R-:W-:Y:S01]  /*6d50*/  FFMA.FTZ R2, R109, UR4, -R5 ;  /* 0x000000046d027c23 */ /* 0x002fe20008010805 */
[----:B------:R-:W-:-:S05]  /*6d60*/  IMAD.MOV.U32 R109, RZ, RZ, R111 ;  /* 0x000000ffff6d7224 */ /* 0x000fca00078e006f */
[----:B------:R1:W-:Y:S01]  /*6d70*/  MUFU.EX2 R111, R2 ;  /* 0x00000002006f7308 */ /* 0x0003e20000000800 */
[--C-:B------:R-:W-:Y:S01]  /*6d80*/  FFMA.FTZ R33, R245, UR4, -R0.reuse ;  /* 0x00000004f5217c23 */ /* 0x100fe20008010800 */
[----:B------:R-:W-:Y:S01]  /*6d90*/  FFMA.FTZ R34, R189, UR4, -R0 ;  /* 0x00000004bd227c23 */ /* 0x000fe20008010800 */
[----:B-1----:R-:W-:Y:S01]  /*6da0*/  FFMA.FTZ R2, R108, UR4, -R5 ;  /* 0x000000046c027c23 */ /* 0x002fe20008010805 */
[----:B------:R-:W-:Y:S01]  /*6db0*/  MOV R108, R109 ;  /* 0x0000006d006c7202 */ /* 0x000fe20000000f00 */
[----:B------:R-:W-:-:S04]  /*6dc0*/  IMAD.MOV.U32 R109, RZ, RZ, R110 ;  /* 0x000000ffff6d7224 */ /* 0x000fc800078e006e */
[----:B------:R-:W-:-:S04]  /*6dd0*/  IMAD.MOV.U32 R195, RZ, RZ, R109 ;  /* 0x000000ffffc37224 */ /* 0x000fc800078e006d */
[--C-:B------:R-:W-:Y:S01]  /*6de0*/  FFMA.FTZ R3, R195, UR4, -R0.reuse ;  /* 0x00000004c3037c23 */ /* 0x100fe20008010800 */
[----:B------:R-:W-:Y:S01]  /*6df0*/  FFMA.FTZ R35, R68, UR4, -R0 ;  /* 0x0000000444237c23 */ /* 0x000fe20008010800 */
[----:B--2---:R-:W-:Y:S01]  /*6e00*/  MOV R113, R114 ;  /* 0x0000007200717202 */ /* 0x004fe20000000f00 */
[----:B------:R-:W-:Y:S02]  /*6e10*/  IMAD.MOV.U32 R114, RZ, RZ, R120 ;  /* 0x000000ffff727224 */ /* 0x000fe400078e0078 */
[----:B------:R-:W-:Y:S02]  /*6e20*/  IMAD.MOV.U32 R120, RZ, RZ, R249 ;  /* 0x000000ffff787224 */ /* 0x000fe400078e00f9 */
[----:B------:R-:W2:Y:S01]  /*6e30*/  LDL.LU R249, [R1+0x8c] ;  /* 0x00008c0001f97983 */ /* 0x000ea20000300800 */
[----:B------:R-:W-:Y:S01]  /*6e40*/  IMAD.MOV.U32 R110, RZ, RZ, R113 ;  /* 0x000000ffff6e7224 */ /* 0x000fe200078e0071 */
[----:B------:R-:W-:Y:S01]  /*6e50*/  MOV R113, R114 ;  /* 0x0000007200717202 */ /* 0x000fe20000000f00 */
[----:B------:R-:W-:Y:S01]  /*6e60*/  IMAD.MOV.U32 R196, RZ, RZ, R120 ;  /* 0x000000ffffc47224 */ /* 0x000fe200078e0078 */
[----:B------:R1:W-:Y:S01]  /*6e70*/  MUFU.EX2 R114, R2 ;  /* 0x0000000200727308 */ /* 0x0003e20000000800 */
[----:B------:R-:W-:Y:S01]  /*6e80*/  IMAD.MOV.U32 R193, RZ, RZ, R110 ;  /* 0x000000ffffc17224 */ /* 0x000fe200078e006e */
[----:B------:R-:W-:Y:S01]  /*6e90*/  MOV R194, R113 ;  /* 0x0000007100c27202 */ /* 0x000fe20000000f00 */
[----:B------:R-:W4:Y:S02]  /*6ea0*/  LDL.LU R245, [R1+0x88] ;  /* 0x0000880001f57983 */ /* 0x000f240000300800 */
[----:B------:R-:W-:Y:S01]  /*6eb0*/  IMAD.MOV.U32 R136, RZ, RZ, R193 ;  /* 0x000000ffff887224 */ /* 0x000fe200078e00c1 */
[----:B------:R-:W-:Y:S01]  /*6ec0*/  MOV R195, R194 ;  /* 0x000000c200c37202 */ /* 0x000fe20000000f00 */
[----:B------:R-:W-:-:S02]  /*6ed0*/  IMAD.MOV.U32 R193, RZ, RZ, R196 ;  /* 0x000000ffffc17224 */ /* 0x000fc400078e00c4 */
[--C-:B------:R-:W-:Y:S01]  /*6ee0*/  FFMA.FTZ R0, R136, UR4, -R5.reuse ;  /* 0x0000000488007c23 */ /* 0x100fe20008010805 */
[----:B-1----:R-:W-:Y:S01]  /*6ef0*/  FFMA.FTZ R2, R108, UR4, -R5 ;  /* 0x000000046c027c23 */ /* 0x002fe20008010805 */
[----:B------:R-:W-:Y:S01]  /*6f00*/  IMAD.MOV.U32 R108, RZ, RZ, R138 ;  /* 0x000000ffff6c7224 */ /* 0x000fe200078e008a */
[----:B------:R-:W-:Y:S01]  /*6f10*/  MOV R138, R139 ;  /* 0x0000008b008a7202 */ /* 0x000fe20000000f00 */
[----:B------:R-:W-:Y:S02]  /*6f20*/  IMAD.MOV.U32 R136, RZ, RZ, R195 ;  /* 0x000000ffff887224 */ /* 0x000fe400078e00c3 */
[----:B------:R-:W-:Y:S01]  /*6f30*/  IMAD.MOV.U32 R194, RZ, RZ, R108 ;  /* 0x000000ffffc27224 */ /* 0x000fe200078e006c */
[----:B------:R-:W-:Y:S01]  /*6f40*/  MOV R196, R138 ;  /* 0x0000008a00c47202 */ /* 0x000fe20000000f00 */
[----:B------:R-:W-:Y:S01]  /*6f50*/  IMAD.MOV.U32 R138, RZ, RZ, R186 ;  /* 0x000000ffff8a7224 */ /* 0x000fe200078e00ba */
[----:B------:R-:W-:Y:S01]  /*6f60*/  MOV R195, R193 ;  /* 0x000000c100c37202 */ /* 0x000fe20000000f00 */
[----:B------:R-:W-:Y:S01]  /*6f70*/  IMAD.MOV.U32 R186, RZ, RZ, R187 ;  /* 0x000000ffffba7224 */ /* 0x000fe200078e00bb */
[----:B------:R-:W-:Y:S01]  /*6f80*/  MOV R187, R185 ;  /* 0x000000b900bb7202 */ /* 0x000fe20000000f00 */
[----:B------:R-:W-:-:S02]  /*6f90*/  IMAD.MOV.U32 R193, RZ, RZ, R194 ;  /* 0x000000ffffc17224 */ /* 0x000fc400078e00c2 */
[----:B------:R-:W-:Y:S01]  /*6fa0*/  IMAD.MOV.U32 R194, RZ, RZ, R196 ;  /* 0x000000ffffc27224 */ /* 0x000fe200078e00c4 */
[----:B------:R-:W-:Y:S01]  /*6fb0*/  MOV R196, R138 ;  /* 0x0000008a00c47202 */ /* 0x000fe20000000f00 */
[----:B------:R-:W-:Y:S02]  /*6fc0*/  IMAD.MOV.U32 R185, RZ, RZ, R10 ;  /* 0x000000ffffb97224 */ /* 0x000fe400078e000a */
[----:B------:R-:W-:Y:S02]  /*6fd0*/  IMAD.MOV.U32 R138, RZ, RZ, R186 ;  /* 0x000000ffff8a7224 */ /* 0x000fe400078e00ba */
[----:B------:R-:W-:Y:S01]  /*6fe0*/  IMAD.MOV.U32 R10, RZ, RZ, R9 ;  /* 0x000000ffff0a7224 */ /* 0x000fe200078e0009 */
[----:B------:R-:W-:Y:S01]  /*6ff0*/  MOV R9, R156 ;  /* 0x0000009c00097202 */ /* 0x000fe20000000f00 */
[----:B------:R-:W-:Y:S02]  /*7000*/  IMAD.MOV.U32 R186, RZ, RZ, R187 ;  /* 0x000000ffffba7224 */ /* 0x000fe400078e00bb */
[----:B------:R-:W-:-:S02]  /*7010*/  IMAD.MOV.U32 R199, RZ, RZ, R136 ;  /* 0x000000ffffc77224 */ /* 0x000fc400078e0088 */
[----:B------:R-:W-:Y:S01]  /*7020*/  IMAD.MOV.U32 R136, RZ, RZ, R195 ;  /* 0x000000ffff887224 */ /* 0x000fe200078e00c3 */
[----:B------:R-:W-:Y:S01]  /*7030*/  MOV R195, R193 ;  /* 0x000000c100c37202 */ /* 0x000fe20000000f00 */
[----:B------:R-:W-:Y:S01]  /*7040*/  IMAD.MOV.U32 R193, RZ, RZ, R194 ;  /* 0x000000ffffc17224 */ /* 0x000fe200078e00c2 */
[----:B------:R-:W-:Y:S01]  /*7050*/  MOV R187, R10 ;  /* 0x0000000a00bb7202 */ /* 0x000fe20000000f00 */
[----:B------:R-:W-:Y:S02]  /*7060*/  IMAD.MOV.U32 R156, RZ, RZ, R247 ;  /* 0x000000ffff9c7224 */ /* 0x000fe400078e00f7 */
[----:B------:R-:W-:Y:S01]  /*7070*/  IMAD.MOV.U32 R194, RZ, RZ, R138 ;  /* 0x000000ffffc27224 */ /* 0x000fe200078e008a */
[----:B------:R-:W4:Y:S01]  /*7080*/  LDL.LU R247, [R1+0x84] ;  /* 0x0000840001f77983 */ /* 0x000f220000300800 */
[----:B------:R-:W-:Y:S01]  /*7090*/  MOV R138, R186 ;  /* 0x000000ba008a7202 */ /* 0x000fe20000000f00 */
[----:B------:R-:W-:Y:S02]  /*70a0*/  IMAD.MOV.U32 R186, RZ, RZ, R9 ;  /* 0x000000ffffba7224 */ /* 0x000fe400078e0009 */
[----:B------:R-:W4:Y:S04]  /*70b0*/  LDL.LU R10, [R1+0x4] ;  /* 0x00000400010a7983 */ /* 0x000f280000300800 */
[----:B------:R-:W4:Y:S01]  /*70c0*/  LDL.LU R9, [R1+0x24] ;  /* 0x0000240001097983 */ /* 0x000f220000300800 */
[----:B------:R-:W-:Y:S01]  /*70d0*/  MUFU.EX2 R120, R2 ;  /* 0x0000000200787308 */ /* 0x000fe20000000800 */
[----:B------:R-:W-:Y:S01]  /*70e0*/  FADD.FTZ R11, R11, R193 ;  /* 0x000000c10b0b7221 */ /* 0x000fe20000010000 */
[----:B------:R-:W-:Y:S01]  /*70f0*/  IMAD.MOV.U32 R54, RZ, RZ, R186 ;  /* 0x000000ffff367224 */ /* 0x000fe200078e00ba */
[----:B------:R-:W-:Y:S01]  /*7100*/  MOV R55, R156 ;  /* 0x0000009c00377202 */ /* 0x000fe20000000f00 */
[----:B------:R-:W-:-:S02]  /*7110*/  IMAD.MOV.U32 R139, RZ, RZ, R70 ;  /* 0x000000ffff8b7224 */ /* 0x000fc400078e0046 */
[----:B------:R-:W-:Y:S02]  /*7120*/  IMAD.MOV.U32 R58, RZ, RZ, R166 ;  /* 0x000000ffff3a7224 */ /* 0x000fe400078e00a6 */
[----:B------:R1:W-:Y:S01]  /*7130*/  MUFU.EX2 R75, R0 ;  /* 0x00000000004b7308 */ /* 0x0003e20000000800 */
[----:B------:R-:W-:Y:S02]  /*7140*/  IMAD.MOV.U32 R178, RZ, RZ, R175 ;  /* 0x000000ffffb27224 */ /* 0x000fe400078e00af */
[----:B------:R-:W-:Y:S01]  /*7150*/  FFMA.FTZ R8, R199, UR4, -R5 ;  /* 0x00000004c7087c23 */ /* 0x000fe20008010805 */
[----:B------:R-:W-:Y:S01]  /*7160*/  MOV R199, R159 ;  /* 0x0000009f00c77202 */ /* 0x000fe20000000f00 */
[----:B------:R-:W-:-:S03]  /*7170*/  FADD.FTZ R31, R196, R194 ;  /* 0x000000c2c41f7221 */ /* 0x000fc60000010000 */
[----:B------:R3:W3:Y:S01]  /*7180*/  MUFU.EX2 R68, R3 ;  /* 0x0000000300447308 */ /* 0x0006e20000000800 */
[----:B------:R-:W-:Y:S02]  /*7190*/  IMAD.MOV.U32 R193, RZ, RZ, R157 ;  /* 0x000000ffffc17224 */ /* 0x000fe400078e009d */
[----:B-1----:R-:W-:Y:S01]  /*71a0*/  FADD.FTZ R0, R54, R11 ;  /* 0x0000000b36007221 */ /* 0x002fe20000010000 */
[----:B------:R-:W-:Y:S02]  /*71b0*/  IMAD.MOV.U32 R54, RZ, RZ, R55 ;  /* 0x000000ffff367224 */ /* 0x000fe400078e0037 */
[----:B------:R-:W-:Y:S01]  /*71c0*/  IMAD.MOV.U32 R55, RZ, RZ, R56 ;  /* 0x000000ffff377224 */ /* 0x000fe200078e0038 */
[----:B------:R-:W-:Y:S01]  /*71d0*/  MOV R56, R58 ;  /* 0x0000003a00387202 */ /* 0x000fe20000000f00 */
[----:B------:R-:W-:Y:S01]  /*71e0*/  IMAD.MOV.U32 R58, RZ, RZ, R180 ;  /* 0x000000ffff3a7224 */ /* 0x000fe200078e00b4 */
[----:B------:R-:W-:Y:S01]  /*71f0*/  MOV R180, R178 ;  /* 0x000000b200b47202 */ /* 0x000fe20000000f00 */
[----:B------:R-:W-:-:S02]  /*7200*/  IMAD.MOV.U32 R178, RZ, RZ, R177 ;  /* 0x000000ffffb27224 */ /* 0x000fc400078e00b1 */
[----:B---3--:R-:W-:Y:S01]  /*7210*/  FFMA.FTZ R3, R195, UR4, -R4 ;  /* 0x00000004c3037c23 */ /* 0x008fe20008010804 */
[----:B------:R-:W-:Y:S01]  /*7220*/  IMAD.MOV.U32 R195, RZ, RZ, R158 ;  /* 0x000000ffffc37224 */ /* 0x000fe200078e009e */
[----:B------:R-:W-:Y:S01]  /*7230*/  MOV R177, R176 ;  /* 0x000000b000b17202 */ /* 0x000fe20000000f00 */
[----:B------:R-:W-:Y:S02]  /*7240*/  IMAD.MOV.U32 R176, RZ, RZ, R197 ;  /* 0x000000ffffb07224 */ /* 0x000fe400078e00c5 */
        /* <DEDUP_REMOVED lines=20> */
[----:B------:R-:W-:Y:S01]  /*7390*/  FFMA.FTZ R28, R136, UR4, -R4 ;  /* 0x00000004881c7c23 */ /* 0x000fe20008010804 */
[----:B------:R-:W-:Y:S01]  /*73a0*/  IMAD.MOV.U32 R183, RZ, RZ, R184 ;  /* 0x000000ffffb77224 */ /* 0x000fe200078e00b8 */
[----:B------:R1:W-:Y:S01]  /*73b0*/  MUFU.EX2 R58, R8 ;  /* 0x00000008003a7308 */ /* 0x0003e20000000800 */
[----:B------:R-:W-:Y:S01]  /*73c0*/  FADD.FTZ R32, R53, R11 ;  /* 0x0000000b35207221 */ /* 0x000fe20000010000 */
[----:B------:R-:W-:Y:S01]  /*73d0*/  MOV R184, R182 ;  /* 0x000000b600b87202 */ /* 0x000fe20000000f00 */
[----:B------:R-:W-:Y:S01]  /*73e0*/  IMAD.MOV.U32 R182, RZ, RZ, R181 ;  /* 0x000000ffffb67224 */ /* 0x000fe200078e00b5 */
[----:B------:R-:W-:-:S02]  /*73f0*/  F2FP.BF16.F32.PACK_AB R11, R68, R121 ;  /* 0x00000079440b723e */ /* 0x000fc400000010ff */
[----:B------:R-:W-:Y:S01]  /*7400*/  MOV R181, R179 ;  /* 0x000000b300b57202 */ /* 0x000fe20000000f00 */
[----:B------:R-:W-:Y:S01]  /*7410*/  IMAD.MOV.U32 R179, RZ, RZ, R168 ;  /* 0x000000ffffb37224 */ /* 0x000fe200078e00a8 */
[----:B------:R-:W-:Y:S01]  /*7420*/  MOV R168, R169 ;  /* 0x000000a900a87202 */ /* 0x000fe20000000f00 */
[----:B------:R-:W-:Y:S01]  /*7430*/  IMAD.MOV.U32 R169, RZ, RZ, R170 ;  /* 0x000000ffffa97224 */ /* 0x000fe200078e00aa */
[----:B------:R-:W-:Y:S02]  /*7440*/  MOV R170, R171 ;  /* 0x000000ab00aa7202 */ /* 0x000fe40000000f00 */
[----:B-1----:R-:W-:Y:S01]  /*7450*/  F2FP.BF16.F32.PACK_AB R8, R123, R122 ;  /* 0x0000007a7b08723e */ /* 0x002fe200000010ff */
[----:B------:R-:W-:Y:S01]  /*7460*/  IMAD.MOV.U32 R171, RZ, RZ, R163 ;  /* 0x000000ffffab7224 */ /* 0x000fe200078e00a3 */
[----:B------:R-:W-:Y:S02]  /*7470*/  MOV R163, R74 ;  /* 0x0000004a00a37202 */ /* 0x000fe40000000f00 */
[----:B------:R1:W5:Y:S01]  /*7480*/  LDL.LU R74, [R1+0x80] ;  /* 0x00008000014a7983 */ /* 0x0003620000300800 */
[----:B------:R-:W-:Y:S03]  /*7490*/  HMMA.16816.F32.BF16 R40, R12, R26, R40 ;  /* 0x0000001a0c28723c */ /* 0x000fe60000041828 */
[----:B------:R-:W3:Y:S04]  /*74a0*/  LDSM.16.MT88.4 R24, [R135+0xb000] ;  /* 0x00b000008718783b */ /* 0x000ee80000004200 */
[----:B------:R-:W1:Y:S01]  /*74b0*/  LDSM.16.MT88.4 R12, [R225+0xb000] ;  /* 0x00b00000e10c783b */ /* 0x000e620000004200 */
[----:B--2---:R-:W-:-:S04]  /*74c0*/  FFMA.FTZ R2, R249, UR4, -R5 ;  /* 0x00000004f9027c23 */ /* 0x004fc80008010805 */
[----:B------:R2:W-:Y:S02]  /*74d0*/  MUFU.EX2 R113, R2 ;  /* 0x0000000200717308 */ /* 0x0005e40000000800 */
[----:B--2---:R-:W-:-:S06]  /*74e0*/  FFMA.FTZ R2, R190, UR4, -R4 ;  /* 0x00000004be027c23 */ /* 0x004fcc0008010804 */
[----:B------:R4:W-:Y:S02]  /*74f0*/  MUFU.EX2 R110, R2 ;  /* 0x00000002006e7308 */ /* 0x0009e40000000800 */
[----:B----4-:R-:W-:-:S06]  /*7500*/  FFMA.FTZ R2, R191, UR4, -R4 ;  /* 0x00000004bf027c23 */ /* 0x010fcc0008010804 */
[----:B------:R2:W4:Y:S02]  /*7510*/  MUFU.EX2 R109, R2 ;  /* 0x00000002006d7308 */ /* 0x0005240000000800 */
[----:B--2---:R-:W-:-:S06]  /*7520*/  FFMA.FTZ R2, R192, UR4, -R4 ;  /* 0x00000004c0027c23 */ /* 0x004fcc0008010804 */
[----:B------:R2:W-:Y:S01]  /*7530*/  MUFU.EX2 R70, R2 ;  /* 0x0000000200467308 */ /* 0x0005e20000000800 */
[--C-:B------:R-:W-:Y:S01]  /*7540*/  FFMA.FTZ R10, R10, UR4, -R5.reuse ;  /* 0x000000040a0a7c23 */ /* 0x100fe20008010805 */
[----:B------:R-:W-:Y:S01]  /*7550*/  FFMA.FTZ R9, R9, UR4, -R5 ;  /* 0x0000000409097c23 */ /* 0x000fe20008010805 */
[----:B--2---:R-:W-:-:S05]  /*7560*/  FFMA.FTZ R2, R245, UR4, -R4 ;  /* 0x00000004f5027c23 */ /* 0x004fca0008010804 */
[----:B------:R2:W3:Y:S01]  /*7570*/  MUFU.EX2 R108, R2 ;  /* 0x00000002006c7308 */ /* 0x0004e20000000800 */
[----:B----4-:R-:W-:-:S07]  /*7580*/  F2FP.BF16.F32.PACK_AB R5, R109, R110 ;  /* 0x0000006e6d05723e */ /* 0x010fce00000010ff */
[----:B------:R4:W-:Y:S01]  /*7590*/  MUFU.EX2 R71, R10 ;  /* 0x0000000a00477308 */ /* 0x0009e20000000800 */
[----:B------:R-:W-:-:S07]  /*75a0*/  F2FP.BF16.F32.PACK_AB R6, R113, R120 ;  /* 0x000000787106723e */ /* 0x000fce00000010ff */
[----:B------:R1:W-:Y:S01]  /*75b0*/  MUFU.EX2 R59, R9 ;  /* 0x00000009003b7308 */ /* 0x0003e20000000800 */
[----:B--2---:R-:W-:Y:S01]  /*75c0*/  FFMA.FTZ R2, R247, UR4, -R4 ;  /* 0x00000004f7027c23 */ /* 0x004fe20008010804 */
[----:B------:R-:W-:Y:S02]  /*75d0*/  F2FP.BF16.F32.PACK_AB R4, R114, R111 ;  /* 0x0000006f7204723e */ /* 0x000fe400000010ff */
[----:B---3--:R-:W-:Y:S01]  /*75e0*/  F2FP.BF16.F32.PACK_AB R7, R108, R70 ;  /* 0x000000466c07723e */ /* 0x008fe200000010ff */
[----:B----4-:R-:W-:-:S04]  /*75f0*/  FADD.FTZ R10, R54, R31 ;  /* 0x0000001f360a7221 */ /* 0x010fc80000010000 */
[----:B------:R-:W-:Y:S01]  /*7600*/  FADD.FTZ R31, R52, R10 ;  /* 0x0000000a341f7221 */ /* 0x000fe20000010000 */
[----:B-1----:R-:W-:Y:S01]  /*7610*/  FADD.FTZ R9, R155, R30 ;  /* 0x0000001e9b097221 */ /* 0x002fe20000010000 */
[----:B------:R-:W-:-:S03]  /*7620*/  F2FP.BF16.F32.PACK_AB R10, R125, R124 ;  /* 0x0000007c7d0a723e */ /* 0x000fc600000010ff */
[----:B------:R-:W-:Y:S01]  /*7630*/  FADD.FTZ R30, R154, R9 ;  /* 0x000000099a1e7221 */ /* 0x000fe20000010000 */
[----:B------:R-:W-:Y:S01]  /*7640*/  F2FP.BF16.F32.PACK_AB R9, R115, R112 ;  /* 0x000000707309723e */ /* 0x000fe200000010ff */
[-C--:B------:R-:W-:Y:S06]  /*7650*/  HMMA.16816.F32.BF16 R156, R4, R20.reuse, R92 ;  /* 0x00000014049c723c */ /* 0x080fec000004185c */
[----:B------:R-:W-:Y:S01]  /*7660*/  HMMA.16816.F32.BF16 R80, R8, R20, R80 ;  /* 0x000000140850723c */ /* 0x000fe20000041850 */
[----:B------:R1:W-:Y:S02]  /*7670*/  MUFU.EX2 R21, R3 ;  /* 0x0000000300157308 */ /* 0x0003e40000000800 */
[----:B-1----:R-:W-:-:S02]  /*7680*/  FADD.FTZ R3, R230, R30 ;  /* 0x0000001ee6037221 */ /* 0x002fc40000010000 */
[----:B------:R-:W2:Y:S01]  /*7690*/  LDL.LU R230, [R1+0x7c] ;  /* 0x00007c0001e67983 */ /* 0x000ea20000300800 */
        /* <DEDUP_REMOVED lines=14> */
[C---:B------:R-:W-:Y:S01]  /*7780*/  HMMA.16816.F32.BF16 R148, R4.reuse, R26, R104 ;  /* 0x0000001a0494723c */ /* 0x040fe20000041868 */
[----:B------:R-:W-:Y:S01]  /*7790*/  IMAD.MOV.U32 R188, RZ, RZ, R185 ;  /* 0x000000ffffbc7224 */ /* 0x000fe200078e00b9 */
[----:B------:R-:W-:Y:S01]  /*77a0*/  MOV R186, R183 ;  /* 0x000000b700ba7202 */ /* 0x000fe20000000f00 */
[----:B------:R-:W-:Y:S01]  /*77b0*/  IMAD.MOV.U32 R187, RZ, RZ, R184 ;  /* 0x000000ffffbb7224 */ /* 0x000fe200078e00b8 */
[----:B------:R-:W-:Y:S01]  /*77c0*/  MOV R185, R182 ;  /* 0x000000b600b97202 */ /* 0x000fe20000000f00 */
[----:B------:R-:W-:Y:S01]  /*77d0*/  IMAD.MOV.U32 R184, RZ, RZ, R181 ;  /* 0x000000ffffb87224 */ /* 0x000fe200078e00b5 */
[C---:B------:R-:W-:Y:S01]  /*77e0*/  HMMA.16816.F32.BF16 R136, R4.reuse, R24, R116 ;  /* 0x000000180488723c */ /* 0x040fe20000041874 */
        /* <DEDUP_REMOVED lines=15> */
[----:B------:R-:W-:Y:S01]  /*78e0*/  HMMA.16816.F32.BF16 R164, R4, R22, R88 ;  /* 0x0000001604a4723c */ /* 0x000fe20000041858 */
[----:B------:R-:W-:Y:S01]  /*78f0*/  IMAD.MOV.U32 R117, RZ, RZ, R162 ;  /* 0x000000ffff757224 */ /* 0x000fe200078e00a2 */
[----:B------:R-:W-:Y:S01]  /*7900*/  MOV R246, R193 ;  /* 0x000000c100f67202 */ /* 0x000fe20000000f00 */
[----:B------:R-:W-:-:S03]  /*7910*/  IMAD.MOV.U32 R119, RZ, RZ, R194 ;  /* 0x000000ffff777224 */ /* 0x000fc600078e00c2 */
[----:B------:R-:W-:Y:S01]  /*7920*/  HMMA.16816.F32.BF16 R172, R4, R16, R76 ;  /* 0x0000001004ac723c */ /* 0x000fe2000004184c */
[----:B------:R-:W-:-:S05]  /*7930*/  IMAD.MOV.U32 R247, RZ, RZ, R195 ;  /* 0x000000fffff77224 */ /* 0x000fca00078e00c3 */
[C---:B------:R-:W-:Y:S06]  /*7940*/  HMMA.16816.F32.BF16 R180, R4.reuse, R18, R64 ;  /* 0x0000001204b4723c */ /* 0x040fec0000041840 */
[C---:B------:R-:W-:Y:S06]  /*7950*/  HMMA.16816.F32.BF16 R184, R4.reuse, R12, R60 ;  /* 0x0000000c04b8723c */ /* 0x040fec000004183c */
[----:B------:R-:W-:Y:S07]  /*7960*/  HMMA.16816.F32.BF16 R52, R4, R14, R96 ;  /* 0x0000000e0434723c */ /* 0x000fee0000041860 */
        /* <DEDUP_REMOVED lines=8> */
[----:B------:R-:W-:-:S02]  /*79f0*/  IMAD.MOV.U32 R119, RZ, RZ, R246 ;  /* 0x000000ffff777224 */ /* 0x000fc400078e00f6 */
        /* <DEDUP_REMOVED lines=11> */
[----:B------:R-:W-:-:S02]  /*7ab0*/  MOV R245, R56 ;  /* 0x0000003800f57202 */ /* 0x000fc40000000f00 */
[----:B------:R-:W-:Y:S01]  /*7ac0*/  MOV R191, R233 ;  /* 0x000000e900bf7202 */ /* 0x000fe20000000f00 */
[----:B------:R1:W-:Y:S01]  /*7ad0*/  MUFU.EX2 R56, R2 ;  /* 0x0000000200387308 */ /* 0x0003e20000000800 */
[----:B------:R-:W-:Y:S01]  /*7ae0*/  MOV R195, R169 ;  /* 0x000000a900c37202 */ /* 0x000fe20000000f00 */
[----:B------:R-:W-:Y:S01]  /*7af0*/  IMAD.MOV.U32 R193, RZ, RZ, R168 ;  /* 0x000000ffffc17224 */ /* 0x000fe200078e00a8 */
[----:B------:R-:W-:Y:S01]  /*7b00*/  MOV R246, R247 ;  /* 0x000000f700f67202 */ /* 0x000fe20000000f00 */
[----:B------:R-:W-:Y:S01]  /*7b10*/  IMAD.MOV.U32 R247, RZ, RZ, R189 ;  /* 0x000000fffff77224 */ /* 0x000fe200078e00bd */
[----:B------:R-:W-:Y:S01]  /*7b20*/  MOV R189, R192 ;  /* 0x000000c000bd7202 */ /* 0x000fe20000000f00 */
[----:B------:R-:W-:Y:S01]  /*7b30*/  IMAD.MOV.U32 R93, RZ, RZ, R116 ;  /* 0x000000ffff5d7224 */ /* 0x000fe200078e0074 */
[----:B------:R-:W-:Y:S01]  /*7b40*/  MOV R95, R107 ;  /* 0x0000006b005f7202 */ /* 0x000fe20000000f00 */
[----:B------:R-:W-:Y:S02]  /*7b50*/  IMAD.MOV.U32 R94, RZ, RZ, R118 ;  /* 0x000000ffff5e7224 */ /* 0x000fe400078e0076 */
[----:B------:R-:W-:Y:S01]  /*7b60*/  IMAD.MOV.U32 R192, RZ, RZ, R191 ;  /* 0x000000ffffc07224 */ /* 0x000fe200078e00bf */
[----:B------:R-:W-:Y:S01]  /*7b70*/  MOV R191, R195 ;  /* 0x000000c300bf7202 */ /* 0x000fe20000000f00 */
[----:B------:R-:W-:-:S02]  /*7b80*/  IMAD.MOV.U32 R104, RZ, RZ, R106 ;  /* 0x000000ffff687224 */ /* 0x000fc400078e006a */
[----:B-1----:R-:W-:Y:S01]  /*7b90*/  FADD.FTZ R2, R240, R31 ;  /* 0x0000001ff0027221 */ /* 0x002fe20000010000 */
[----:B------:R-:W-:Y:S01]  /*7ba0*/  FADD.FTZ R0, R234, R32 ;  /* 0x00000020ea007221 */ /* 0x000fe20000010000 */
[----:B------:R-:W-:Y:S01]  /*7bb0*/  IMAD.MOV.U32 R195, RZ, RZ, R193 ;  /* 0x000000ffffc37224 */ /* 0x000fe200078e00c1 */
[----:B------:R-:W-:Y:S01]  /*7bc0*/  MOV R194, R171 ;  /* 0x000000ab00c27202 */ /* 0x000fe20000000f00 */
[----:B------:R-:W-:Y:S01]  /*7bd0*/  FADD.FTZ R5, R105, R2 ;  /* 0x0000000269057221 */ /* 0x000fe20000010000 */
[----:B------:R-:W-:Y:S01]  /*7be0*/  FADD.FTZ R2, R93, R4 ;  /* 0x000000045d027221 */ /* 0x000fe20000010000 */
[----:B------:R-:W-:Y:S02]  /*7bf0*/  IMAD.MOV.U32 R93, RZ, RZ, R94 ;  /* 0x000000ffff5d7224 */ /* 0x000fe400078e005e */
[----:B------:R-:W-:Y:S01]  /*7c00*/  FADD.FTZ R6, R232, R3 ;  /* 0x00000003e8067221 */ /* 0x000fe20000010000 */
[----:B------:R-:W-:Y:S01]  /*7c10*/  MOV R193, R231 ;  /* 0x000000e700c17202 */ /* 0x000fe20000000f00 */
        /* <DEDUP_REMOVED lines=14> */
[----:B------:R-:W-:Y:S01]  /*7d00*/  FADD.FTZ R4, R94, R5 ;  /* 0x000000055e047221 */ /* 0x000fe20000010000 */
[----:B------:R-:W-:Y:S01]  /*7d10*/  FADD.FTZ R3, R95, R3 ;  /* 0x000000035f037221 */ /* 0x000fe20000010000 */
[----:B------:R-:W-:Y:S01]  /*7d20*/  FADD.FTZ R5, R104, R2 ;  /* 0x0000000268057221 */ /* 0x000fe20000010000 */
[----:B------:R-:W-:Y:S01]  /*7d30*/  IMAD.MOV.U32 R78, RZ, RZ, R116 ;  /* 0x000000ffff4e7224 */ /* 0x000fe200078e0074 */
        /* <DEDUP_REMOVED lines=9> */
[----:B------:R-:W-:Y:S01]  /*7dd0*/  FADD.FTZ R3, R78, R5 ;  /* 0x000000054e037221 */ /* 0x000fe20000010000 */
        /* <DEDUP_REMOVED lines=9> */
[----:B------:R-:W-:Y:S01]  /*7e70*/  MOV R171, R161 ;  /* 0x000000a100ab7202 */ /* 0x000fe20000000f00 */
[----:B------:R-:W-:Y:S01]  /*7e80*/  FADD.FTZ R3, R90, R3 ;  /* 0x000000035a037221 */ /* 0x000fe20000010000 */
[----:B------:R-:W-:Y:S01]  /*7e90*/  IMAD.MOV.U32 R95, RZ, RZ, R188 ;  /* 0x000000ffff5f7224 */ /* 0x000fe200078e00bc */
[----:B------:R-:W-:Y:S01]  /*7ea0*/  MOV R104, R168 ;  /* 0x000000a800687202 */ /* 0x000fe20000000f00 */
[----:B------:R-:W-:Y:S01]  /*7eb0*/  FADD.FTZ R2, R91, R2 ;  /* 0x000000025b027221 */ /* 0x000fe20000010000 */
[----:B------:R-:W-:Y:S01]  /*7ec0*/  FADD.FTZ R0, R92, R0 ;  /* 0x000000005c007221 */ /* 0x000fe20000010000 */
[----:B------:R-:W-:Y:S01]  /*7ed0*/  MOV R191, R228 ;  /* 0x000000e400bf7202 */ /* 0x000fe20000000f00 */
[----:B------:R-:W-:Y:S01]  /*7ee0*/  IMAD.MOV.U32 R105, RZ, RZ, R169 ;  /* 0x000000ffff697224 */ /* 0x000fe200078e00a9 */
[----:B------:R-:W-:Y:S01]  /*7ef0*/  MOV R106, R170 ;  /* 0x000000aa006a7202 */ /* 0x000fe20000000f00 */
[----:B------:R-:W-:Y:S01]  /*7f00*/  FADD.FTZ R4, R93, R4 ;  /* 0x000000045d047221 */ /* 0x000fe20000010000 */
[----:B------:R-:W-:Y:S01]  /*7f10*/  FADD.FTZ R5, R94, R3 ;  /* 0x000000035e057221 */ /* 0x000fe20000010000 */
[----:B------:R-:W-:Y:S01]  /*7f20*/  IMAD.MOV.U32 R107, RZ, RZ, R171 ;  /* 0x000000ffff6b7224 */ /* 0x000fe200078e00ab */
[----:B------:R-:W-:Y:S01]  /*7f30*/  MOV R116, R152 ;  /* 0x0000009800747202 */ /* 0x000fe20000000f00 */
[----:B------:R-:W-:Y:S01]  /*7f40*/  FADD.FTZ R3, R95, R2 ;  /* 0x000000025f037221 */ /* 0x000fe20000010000 */
[----:B------:R-:W-:Y:S01]  /*7f50*/  FADD.FTZ R2, R104, R0 ;  /* 0x0000000068027221 */ /* 0x000fe20000010000 */
[----:B------:R-:W-:-:S02]  /*7f60*/  IMAD.MOV.U32 R117, RZ, RZ, R153 ;  /* 0x000000ffff757224 */ /* 0x000fc400078e0099 */
[----:B------:R-:W-:Y:S01]  /*7f70*/  FADD.FTZ R0, R105, R4 ;  /* 0x0000000469007221 */ /* 0x000fe20000010000 */
[----:B------:R-:W-:Y:S02]  /*7f80*/  IMAD.MOV.U32 R118, RZ, RZ, R191 ;  /* 0x000000ffff767224 */ /* 0x000fe400078e00bf */
[----:B------:R-:W-:Y:S01]  /*7f90*/  FADD.FTZ R4, R106, R5 ;  /* 0x000000056a047221 */ /* 0x000fe20000010000 */
[----:B------:R-:W-:Y:S02]  /*7fa0*/  IMAD.MOV.U32 R119, RZ, RZ, R192 ;  /* 0x000000ffff777224 */ /* 0x000fe400078e00c0 */
[----:B------:R-:W-:Y:S01]  /*7fb0*/  FADD.FTZ R3, R107, R3 ;  /* 0x000000036b037221 */ /* 0x000fe20000010000 */
[----:B------:R-:W-:Y:S01]  /*7fc0*/  FADD.FTZ R2, R116, R2 ;  /* 0x0000000274027221 */ /* 0x000fe20000010000 */
[----:B------:R-:W-:Y:S01]  /*7fd0*/  FADD.FTZ R0, R117, R0 ;  /* 0x0000000075007221 */ /* 0x000fe20000010000 */
[----:B------:R-:W-:Y:S01]  /*7fe0*/  FADD.FTZ R4, R118, R4 ;  /* 0x0000000476047221 */ /* 0x000fe20000010000 */
[----:B------:R-:W-:Y:S01]  /*7ff0*/  FADD.FTZ R3, R119, R3 ;  /* 0x0000000377037221 */ /* 0x000fe20000010000 */
[----:B------:R-:W-:-:S02]  /*8000*/  IMAD.MOV.U32 R249, RZ, RZ, R178 ;  /* 0x000000fffff97224 */ /* 0x000fc400078e00b2 */
[----:B------:R-:W-:Y:S01]  /*8010*/  FADD.FTZ R2, R246, R2 ;  /* 0x00000002f6027221 */ /* 0x000fe20000010000 */
[----:B------:R-:W-:Y:S01]  /*8020*/  MOV R248, R177 ;  /* 0x000000b100f87202 */ /* 0x000fe20000000f00 */
[----:B------:R-:W-:Y:S01]  /*8030*/  FADD.FTZ R0, R243, R0 ;  /* 0x00000000f3007221 */ /* 0x000fe20000010000 */
[----:B------:R-:W-:Y:S01]  /*8040*/  FADD.FTZ R4, R247, R4 ;  /* 0x00000004f7047221 */ /* 0x000fe20000010000 */
[----:B------:R-:W-:Y:S02]  /*8050*/  IMAD.MOV.U32 R250, RZ, RZ, R176 ;  /* 0x000000fffffa7224 */ /* 0x000fe400078e00b0 */
        /* <DEDUP_REMOVED lines=43> */
[----:B------:R-:W1:Y:S01]  /*8310*/  MUFU.EX2 R20, R33 ;  /* 0x0000002100147308 */ /* 0x000e620000000800 */
[----:B------:R-:W-:Y:S01]  /*8320*/  FADD.FTZ R4, R122, R4 ;  /* 0x000000047a047221 */ /* 0x000fe20000010000 */
[----:B------:R-:W-:Y:S01]  /*8330*/  FADD.FTZ R3, R112, R3 ;  /* 0x0000000370037221 */ /* 0x000fe20000010000 */
[----:B------:R-:W-:Y:S01]  /*8340*/  FADD.FTZ R2, R111, R2 ;  /* 0x000000026f027221 */ /* 0x000fe20000010000 */
[C---:B------:R-:W-:Y:S01]  /*8350*/  HMMA.16816.F32.BF16 R44, R8.reuse, R12, R44 ;  /* 0x0000000c082c723c */ /* 0x040fe2000004182c */
[----:B------:R-:W-:Y:S01]  /*8360*/  FADD.FTZ R0, R110, R0 ;  /* 0x000000006e007221 */ /* 0x000fe20000010000 */
[----:B------:R-:W-:Y:S01]  /*8370*/  FADD.FTZ R4, R123, R4 ;  /* 0x000000047b047221 */ /* 0x000fe20000010000 */
[----:B------:R-:W-:Y:S01]  /*8380*/  FADD.FTZ R3, R115, R3 ;  /* 0x0000000373037221 */ /* 0x000fe20000010000 */
[----:B------:R-:W3:Y:S01]  /*8390*/  MUFU.EX2 R12, R34 ;  /* 0x00000022000c7308 */ /* 0x000ee20000000800 */
[----:B------:R-:W-:Y:S01]  /*83a0*/  FADD.FTZ R2, R114, R2 ;  /* 0x0000000272027221 */ /* 0x000fe20000010000 */
[C---:B------:R-:W-:Y:S01]  /*83b0*/  HMMA.16816.F32.BF16 R140, R8.reuse, R24, R140 ;  /* 0x00000018088c723c */ /* 0x040fe2000004188c */
[----:B------:R-:W-:Y:S01]  /*83c0*/  FADD.FTZ R0, R109, R0 ;  /* 0x000000006d007221 */ /* 0x000fe20000010000 */
[----:B------:R-:W-:Y:S01]  /*83d0*/  FADD.FTZ R4, R124, R4 ;  /* 0x000000047c047221 */ /* 0x000fe20000010000 */
[----:B------:R-:W-:Y:S01]  /*83e0*/  FADD.FTZ R3, R121, R3 ;  /* 0x0000000379037221 */ /* 0x000fe20000010000 */
[----:B------:R-:W4:Y:S02]  /*83f0*/  LDSM.16.MT88.4 R144, [R135+0xb800] ;  /* 0x00b800008790783b */ /* 0x000f240000004200 */
[----:B------:R-:W3:Y:S01]  /*8400*/  MUFU.EX2 R29, R29 ;  /* 0x0000001d001d7308 */ /* 0x000ee20000000800 */
[C---:B------:R-:W-:Y:S01]  /*8410*/  HMMA.16816.F32.BF16 R24, R8.reuse, R26, R100 ;  /* 0x0000001a0818723c */ /* 0x040fe20000041864 */
[----:B------:R-:W-:Y:S01]  /*8420*/  FADD.FTZ R2, R120, R2 ;  /* 0x0000000278027221 */ /* 0x000fe20000010000 */
[----:B------:R-:W2:Y:S04]  /*8430*/  LDSM.16.MT88.4 R160, [R226+0xb800] ;  /* 0x00b80000e2a0783b */ /* 0x000ea80000004200 */
[C---:B------:R-:W-:Y:S01]  /*8440*/  HMMA.16816.F32.BF16 R84, R8.reuse, R22, R84 ;  /* 0x000000160854723c */ /* 0x040fe20000041854 */
[----:B------:R-:W-:Y:S01]  /*8450*/  MUFU.EX2 R28, R28 ;  /* 0x0000001c001c7308 */ /* 0x000fe20000000800 */
[----:B------:R-:W2:Y:S04]  /*8460*/  LDSM.16.MT88.4 R176, [R224+0xb800] ;  /* 0x00b80000e0b0783b */ /* 0x000ea80000004200 */
[----:B------:R-:W-:Y:S01]  /*8470*/  HMMA.16816.F32.BF16 R48, R8, R16, R48 ;  /* 0x000000100830723c */ /* 0x000fe20000041830 */
[----:B------:R-:W-:-:S05]  /*8480*/  FADD.FTZ R0, R70, R0 ;  /* 0x0000000046007221 */ /* 0x000fca0000010000 */
[C---:B------:R-:W-:Y:S01]  /*8490*/  HMMA.16816.F32.BF16 R40, R8.reuse, R18, R40 ;  /* 0x000000120828723c */ /* 0x040fe20000041828 */
[----:B------:R-:W2:Y:S05]  /*84a0*/  LDSM.16.MT88.4 R16, [R225+0xb800] ;  /* 0x00b80000e110783b */ /* 0x000eaa0000004200 */
[----:B------:R-:W-:Y:S01]  /*84b0*/  HMMA.16816.F32.BF16 R36, R8, R14, R36 ;  /* 0x0000000e0824723c */ /* 0x000fe20000041824 */
[----:B------:R-:W4:Y:S01]  /*84c0*/  MUFU.EX2 R8, R35 ;  /* 0x0000002300087308 */ /* 0x000f220000000800 */
[----:B------:R-:W-:Y:S01]  /*84d0*/  FADD.FTZ R4, R125, R4 ;  /* 0x000000047d047221 */ /* 0x000fe20000010000 */
[----:B------:R-:W-:Y:S01]  /*84e0*/  FADD.FTZ R3, R68, R3 ;  /* 0x0000000344037221 */ /* 0x000fe20000010000 */
[----:B------:R-:W-:Y:S01]  /*84f0*/  FADD.FTZ R2, R113, R2 ;  /* 0x0000000271027221 */ /* 0x000fe20000010000 */
[----:B------:R-:W-:-:S04]  /*8500*/  FADD.FTZ R0, R108, R0 ;  /* 0x000000006c007221 */ /* 0x000fc80000010000 */
[----:B------:R-:W4:Y:S01]  /*8510*/  MUFU.EX2 R7, R57 ;  /* 0x0000003900077308 */ /* 0x000f220000000800 */
[----:B------:R-:W-:Y:S01]  /*8520*/  FADD.FTZ R4, R126, R4 ;  /* 0x000000047e047221 */ /* 0x000fe20000010000 */
[----:B-1----:R-:W-:Y:S01]  /*8530*/  FADD.FTZ R3, R20, R3 ;  /* 0x0000000314037221 */ /* 0x002fe20000010000 */
[----:B------:R-:W-:Y:S01]  /*8540*/  FADD.FTZ R2, R75, R2 ;  /* 0x000000024b027221 */ /* 0x000fe20000010000 */
[----:B------:R-:W-:Y:S01]  /*8550*/  FADD.FTZ R0, R56, R0 ;  /* 0x0000000038007221 */ /* 0x000fe20000010000 */
[----:B------:R-:W-:Y:S01]  /*8560*/  FADD.FTZ R4, R128, R4 ;  /* 0x0000000480047221 */ /* 0x000fe20000010000 */
[----:B---3--:R-:W-:Y:S01]  /*8570*/  FADD.FTZ R3, R12, R3 ;  /* 0x000000030c037221 */ /* 0x008fe20000010000 */
[----:B------:R-:W-:Y:S01]  /*8580*/  FADD.FTZ R2, R71, R2 ;  /* 0x0000000247027221 */ /* 0x000fe20000010000 */
[----:B------:R-:W-:Y:S01]  /*8590*/  FADD.FTZ R0, R29, R0 ;  /* 0x000000001d007221 */ /* 0x000fe20000010000 */
[----:B------:R-:W-:Y:S01]  /*85a0*/  FADD.FTZ R4, R129, R4 ;  /* 0x0000000481047221 */ /* 0x000fe20000010000 */
[----:B------:R1:W5:Y:S01]  /*85b0*/  LDL.LU R240, [R1+0x78] ;  /* 0x0000780001f07983 */ /* 0x0003620000300800 */
[----:B----4-:R-:W-:Y:S01]  /*85c0*/  FADD.FTZ R3, R8, R3 ;  /* 0x0000000308037221 */ /* 0x010fe20000010000 */
[----:B------:R-:W-:Y:S01]  /*85d0*/  FADD.FTZ R2, R59, R2 ;  /* 0x000000023b027221 */ /* 0x000fe20000010000 */
[----:B------:R-:W-:Y:S01]  /*85e0*/  FADD.FTZ R0, R28, R0 ;  /* 0x000000001c007221 */ /* 0x000fe20000010000 */
[----:B------:R1:W5:Y:S01]  /*85f0*/  LDL.LU R234, [R1+0x74] ;  /* 0x0000740001ea7983 */ /* 0x0003620000300800 */
[----:B------:R-:W-:-:S03]  /*8600*/  FADD.FTZ R4, R127, R4 ;  /* 0x000000047f047221 */ /* 0x000fc60000010000 */
[----:B------:R1:W5:Y:S01]  /*8610*/  LDL.LU R233, [R1+0x70] ;  /* 0x0000700001e97983 */ /* 0x0003620000300800 */
[----:B------:R-:W-:Y:S01]  /*8620*/  FADD.FTZ R3, R7, R3 ;  /* 0x0000000307037221 */ /* 0x000fe20000010000 */
[----:B------:R-:W-:Y:S02]  /*8630*/  FADD.FTZ R2, R58, R2 ;  /* 0x000000023a027221 */ /* 0x000fe40000010000 */
[----:B------:R1:W5:Y:S01]  /*8640*/  LDL.LU R232, [R1+0x6c] ;  /* 0x00006c0001e87983 */ /* 0x0003620000300800 */
[----:B------:R-:W-:-:S03]  /*8650*/  FADD.FTZ R0, R21, R0 ;  /* 0x0000000015007221 */ /* 0x000fc60000010000 */
[----:B------:R1:W5:Y:S04]  /*8660*/  LDL.LU R231, [R1+0x68] ;  /* 0x0000680001e77983 */ /* 0x0003680000300800 */
[----:B------:R1:W5:Y:S04]  /*8670*/  LDL.LU R229, [R1+0x64] ;  /* 0x0000640001e57983 */ /* 0x0003680000300800 */
[----:B------:R1:W5:Y:S04]  /*8680*/  LDL.LU R228, [R1+0x60] ;  /* 0x0000600001e47983 */ /* 0x0003680000300800 */
[----:B------:R1:W5:Y:S04]  /*8690*/  LDL.LU R227, [R1+0x5c] ;  /* 0x00005c0001e37983 */ /* 0x0003680000300800 */
[----:B------:R1:W-:Y:S04]  /*86a0*/  STL [R1+0x2c], R4 ;  /* 0x00002c0401007387 */ /* 0x0003e80000100800 */
[----:B------:R1:W-:Y:S04]  /*86b0*/  STL [R1+0x30], R3 ;  /* 0x0000300301007387 */ /* 0x0003e80000100800 */
[----:B------:R1:W-:Y:S04]  /*86c0*/  STL [R1+0x34], R2 ;  /* 0x0000340201007387 */ /* 0x0003e80000100800 */
[----:B------:R1:W-:Y:S01]  /*86d0*/  STL [R1+0x38], R0 ;  /* 0x0000380001007387 */ /* 0x0003e20000100800 */
[----:B------:R-:W-:-:S02]  /*86e0*/  F2FP.BF16.F32.PACK_AB R192, R71, R75 ;  /* 0x0000004b47c0723e */ /* 0x000fc400000010ff */
[----:B------:R-:W-:Y:S02]  /*86f0*/  F2FP.BF16.F32.PACK_AB R193, R29, R56 ;  /* 0x000000381dc1723e */ /* 0x000fe400000010ff */
[----:B------:R-:W-:Y:S02]  /*8700*/  F2FP.BF16.F32.PACK_AB R194, R58, R59 ;  /* 0x0000003b3ac2723e */ /* 0x000fe400000010ff */
[----:B------:R-:W-:Y:S02]  /*8710*/  F2FP.BF16.F32.PACK_AB R195, R21, R28 ;  /* 0x0000001c15c3723e */ /* 0x000fe400000010ff */
[----:B------:R-:W-:Y:S02]  /*8720*/  F2FP.BF16.F32.PACK_AB R196, R128, R126 ;  /* 0x0000007e80c4723e */ /* 0x000fe400000010ff */
[----:B------:R-:W-:Y:S02]  /*8730*/  F2FP.BF16.F32.PACK_AB R197, R12, R20 ;  /* 0x000000140cc5723e */ /* 0x000fe400000010ff */
[----:B------:R-:W-:-:S02]  /*8740*/  F2FP.BF16.F32.PACK_AB R198, R127, R129 ;  /* 0x000000817fc6723e */ /* 0x000fc400000010ff */
[----:B------:R-:W-:Y:S01]  /*8750*/  F2FP.BF16.F32.PACK_AB R199, R7, R8 ;  /* 0x0000000807c7723e */ /* 0x000fe200000010ff */
[----:B------:R-:W-:Y:S01]  /*8760*/  HMMA.16816.F32.BF16 R136, R192, R144, R136 ;  /* 0x00000090c088723c */ /* 0x000fe20000041888 */
[----:B--2---:R-:W-:-:S05]  /*8770*/  IADD3 R239, R230, 0x1800, RZ ;  /* 0x00001800e6ef7810 */ /* 0x004fca0007ffe0ff */
[----:B------:R-:W-:Y:S01]  /*8780*/  HMMA.16816.F32.BF16 R148, R192, R146, R148 ;  /* 0x00000092c094723c */ /* 0x000fe20000041894 */
[----:B------:R-:W-:-:S05]  /*8790*/  VIADD R238, R230, 0x2000 ;  /* 0x00002000e6ee7836 */ /* 0x000fca0000000000 */
[----:B------:R-:W-:Y:S01]  /*87a0*/  HMMA.16816.F32.BF16 R156, R192, R160, R156 ;  /* 0x000000a0c09c723c */ /* 0x000fe2000004189c */
[----:B------:R-:W-:-:S05]  /*87b0*/  IADD3 R237, R230, 0x2800, RZ ;  /* 0x00002800e6ed7810 */ /* 0x000fca0007ffe0ff */
[----:B------:R-:W-:Y:S01]  /*87c0*/  HMMA.16816.F32.BF16 R164, R192, R162, R164 ;  /* 0x000000a2c0a4723c */ /* 0x000fe200000418a4 */
[----:B------:R-:W-:-:S05]  /*87d0*/  VIADD R236, R230, 0x3000 ;  /* 0x00003000e6ec7836 */ /* 0x000fca0000000000 */
[----:B------:R-:W-:Y:S01]  /*87e0*/  HMMA.16816.F32.BF16 R172, R192, R176, R172 ;  /* 0x000000b0c0ac723c */ /* 0x000fe200000418ac */
[----:B------:R-:W-:-:S05]  /*87f0*/  IADD3 R235, R230, 0x3800, RZ ;  /* 0x00003800e6eb7810 */ /* 0x000fca0007ffe0ff */
        /* <DEDUP_REMOVED lines=11> */
[----:B------:R-:W-:-:S08]  /*88b0*/  NOP ;  /* 0x0000000000007918 */ /* 0x000fd00000000000 */
[----:B-1----:R-:W-:-:S15]  /*88c0*/  @!P0 BRA `(.L_x_25) ;  /* 0x0000006400448947 */ /* 0x002fde0003800000 */
[----:B------:R-:W2:Y:S01]  /*88d0*/  LDL.LU R252, [R1+0x1c] ;  /* 0x00001c0001fc7983 */ /* 0x000ea20000300800 */
[----:B------:R-:W-:Y:S01]  /*88e0*/  MOV R132, R73 ;  /* 0x0000004900847202 */ /* 0x000fe20000000f00 */
[----:B-----5:R-:W-:Y:S01]  /*88f0*/  IMAD.MOV.U32 R3, RZ, RZ, R74 ;  /* 0x000000ffff037224 */ /* 0x020fe200078e004a */
[----:B------:R-:W-:Y:S01]  /*8900*/  MOV R134, R69 ;  /* 0x0000004500867202 */ /* 0x000fe20000000f00 */
[----:B------:R-:W-:Y:S01]  /*8910*/  IMAD.MOV.U32 R133, RZ, RZ, R72 ;  /* 0x000000ffff857224 */ /* 0x000fe200078e0048 */
[----:B------:R-:W-:Y:S01]  /*8920*/  ULDC UR5, c[0x0][0x39c] ;  /* 0x0000e70000057ab9 */ /* 0x000fe20000000800 */
[----:B------:R-:W-:Y:S01]  /*8930*/  ULDC UR4, c[0x0][0x2ec] ;  /* 0x0000bb0000047ab9 */ /* 0x000fe20000000800 */
[----:B------:R-:W-:Y:S01]  /*8940*/  ULDC.64 UR10, c[0x0][0x220] ;  /* 0x00008800000a7ab9 */ /* 0x000fe20000000a00 */
[----:B------:R-:W-:Y:S01]  /*8950*/  ULDC.64 UR12, c[0x0][0x250] ;  /* 0x00009400000c7ab9 */ /* 0x000fe20000000a00 */
[----:B------:R-:W-:Y:S01]  /*8960*/  ULDC.64 UR6, c[0x0][0x218] ;  /* 0x0000860000067ab9 */ /* 0x000fe20000000a00 */
[----:B------:R-:W-:Y:S01]  /*8970*/  ULDC.64 UR8, c[0x0][0x248] ;  /* 0x0000920000087ab9 */ /* 0x000fe20000000a00 */
[----:B--2---:R-:W-:-:S05]  /*8980*/  IADD3 R0, R252, -0x2, RZ ;  /* 0xfffffffefc007810 */ /* 0x004fca0007ffe0ff */
[----:B------:R1:W-:Y:S01]  /*8990*/  STL [R1+0x28], R0 ;  /* 0x0000280001007387 */ /* 0x0003e20000100800 */
[----:B------:R-:W-:Y:S05]  /*89a0*/  BRA `(.L_x_26) ;  /* 0x00000000009c7947 */ /* 0x000fea0003800000 */
.L_x_28:
[----:B------:R-:W2:Y:S01]  /*89b0*/  LDL.64 R72, [R1+0x50] ;  /* 0x0000500001487983 */ /* 0x000ea20000100a00 */
[----:B------:R-:W-:Y:S03]  /*89c0*/  VIADD R0, R87, 0xffffffff ;  /* 0xffffffff57007836 */ /* 0x000fe60000000000 */
[----:B------:R-:W4:Y:S01]  /*89d0*/  LDL.64 R68, [R1+0x40] ;  /* 0x0000400001447983 */ /* 0x000f220000100a00 */
[----:B------:R-:W-:Y:S01]  /*89e0*/  IMAD.WIDE.U32 R6, R0, UR8, RZ ;  /* 0x0000000800067c25 */ /* 0x000fe2000f8e00ff */
[----:B------:R-:W-:Y:S05]  /*89f0*/  SHF.R.S32.HI R2, RZ, 0x1f, R0 ;  /* 0x0000001fff027819 */ /* 0x000fea0000011400 */
[----:B------:R-:W-:Y:S04]  /*8a00*/  IMAD R2, R2, UR8, RZ ;  /* 0x0000000802027c24 */ /* 0x000fe8000f8e02ff */
[----:B------:R-:W-:Y:S04]  /*8a10*/  IMAD R2, R0, UR9, R2 ;  /* 0x0000000900027c24 */ /* 0x000fe8000f8e0202 */
[----:B------:R-:W-:Y:S01]  /*8a20*/  IMAD.IADD R2, R7, 0x1, R2 ;  /* 0x0000000107027824 */ /* 0x000fe200078e0202 */
[----:B--2---:R-:W-:Y:S04]  /*8a30*/  LEA R0, P1, R6, R72, 0x7 ;  /* 0x0000004806007211 */ /* 0x004fe800078238ff */
[----:B------:R-:W-:Y:S02]  /*8a40*/  LEA R4, P2, R0, UR6, 0x1 ;  /* 0x0000000600047c11 */ /* 0x000fe4000f8408ff */
[----:B----4-:R-:W-:Y:S02]  /*8a50*/  LEA.HI.X R2, R6, R69, R2, 0x7, P1 ;  /* 0x0000004506027211 */ /* 0x010fe400008f3c02 */
        /* <DEDUP_REMOVED lines=28> */
.L_x_26:
[----:B------:R-:W1:Y:S01]  /*8c20*/  LDL R246, [R1+0x28] ;  /* 0x0000280001f67983 */ /* 0x000e620000100800 */
[----:B------:R-:W-:Y:S04]  /*8c30*/  DEPBAR.LE SB0, 0x0 ;  /* 0x000080000000791a */ /* 0x000fe80000000000 */
[----:B--2---:R-:W2:Y:S06]  /*8c40*/  LDL.64 R16, [R1+0x48] ;  /* 0x0000480001107983 */ /* 0x004eac0000100a00 */
[----:B------:R-:W3:Y:S01]  /*8c50*/  LDL R8, [R1+0x58] ;  /* 0x0000580001087983 */ /* 0x000ee20000100800 */
[----:B------:R-:W-:Y:S01]  /*8c60*/  BAR.SYNC.DEFER_BLOCKING 0x0 ;  /* 0x0000000000007b1d */ /* 0x000fe20000010000 */
[----:B-1----:R-:W-:Y:S01]  /*8c70*/  SHF.R.S32.HI R0, RZ, 0x1f, R246 ;  /* 0x0000001fff007819 */ /* 0x002fe200000114f6 */
[----:B------:R-:W-:Y:S04]  /*8c80*/  IMAD.WIDE.U32 R6, R246, UR12, RZ ;  /* 0x0000000cf6067c25 */ /* 0x000fe8000f8e00ff */
[----:B------:R-:W-:Y:S04]  /*8c90*/  IMAD R0, R0, UR12, RZ ;  /* 0x0000000c00007c24 */ /* 0x000fe8000f8e02ff */
[----:B------:R-:W-:Y:S01]  /*8ca0*/  IMAD R2, R246, UR13, R0 ;  /* 0x0000000df6027c24 */ /* 0x000fe2000f8e0200 */
[----:B--2---:R-:W-:Y:S03]  /*8cb0*/  LEA R0, P0, R6, R16, 0x7 ;  /* 0x0000001006007211 */ /* 0x004fe600078038ff */
[----:B------:R-:W-:Y:S01]  /*8cc0*/  IMAD.IADD R2, R7, 0x1, R2 ;  /* 0x0000000107027824 */ /* 0x000fe200078e0202 */
[----:B------:R-:W-:Y:S04]  /*8cd0*/  LEA R4, P1, R0, UR10, 0x1 ;  /* 0x0000000a00047c11 */ /* 0x000fe8000f8208ff */
[----:B---3--:R-:W-:Y:S02]  /*8ce0*/  LEA.HI.X R6, R6, R8, R2, 0x7, P0 ;  /* 0x0000000806067211 */ /* 0x008fe400000f3c02 */
[----:B------:R-:W-:Y:S02]  /*8cf0*/  IADD3 R8, P0, R4, UR20, RZ ;  /* 0x0000001404087c10 */ /* 0x000fe4000ff1e0ff */
[----:B------:R-:W-:Y:S01]  /*8d00*/  LEA.HI.X R5, R0, UR11, R6, 0x1, P1 ;  /* 0x0000000b00057c11 */ /* 0x000fe200088f0c06 */
[----:B-----5:R-:W-:Y:S01]  /*8d10*/  VIADD R0, R230, 0x800 ;  /* 0x00000800e6007836 */ /* 0x020fe20000000000 */
[----:B------:R-:W-:Y:S02]  /*8d20*/  IADD3 R14, P1, R8, UR20, RZ ;  /* 0x00000014080e7c10 */ /* 0x000fe4000ff3e0ff */
[----:B------:R-:W-:Y:S01]  /*8d30*/  IADD3.X R9, R5, UR21, RZ, P0, !PT ;  /* 0x0000001505097c10 */ /* 0x000fe200087fe4ff */
[----:B------:R-:W-:Y:S01]  /*8d40*/  @!PT LDS RZ, [RZ] ;  /* 0x00000000fffff984 */ /* 0x000fe20000000800 */
[----:B------:R-:W-:Y:S01]  /*8d50*/  @!PT LDS RZ, [RZ] ;  /* 0x00000000fffff984 */ /* 0x000fe20000000800 */
[----:B------:R-:W-:Y:S01]  /*8d60*/  @!PT LDS RZ, [RZ] ;  /* 0x00000000fffff984 */ /* 0x000fe20000000800 */
[----:B------:R1:W-:Y:S01]  /*8d70*/  LDGSTS.E.BYPASS.LTC128B.128 [R240+0x8000], desc[UR14][R4.64] ;  /* 0x0800000004f07fae */ /* 0x0003e2000b901d4e */
        /* <DEDUP_REMOVED lines=15> */
[----:B------:R-:W-:Y:S08]  /*8e70*/  LDGSTS.E.BYPASS.LTC128B.128 [R240+0xa800], desc[UR14][R6.64] ;  /* 0x0a80000006f07fae */ /* 0x000ff0000b901d4e */
[----:B------:R1:W-:Y:S08]  /*8e80*/  LDGSTS.E.BYPASS.LTC128B.128 [R240+0xb000], desc[UR14][R4.64] ;  /* 0x0b00000004f07fae */ /* 0x0003f0000b901d4e */
[----:B------:R2:W-:Y:S08]  /*8e90*/  LDGSTS.E.BYPASS.LTC128B.128 [R240+0xb800], desc[UR14][R8.64] ;  /* 0x0b80000008f07fae */ /* 0x0005f0000b901d4e */
[----:B------:R-:W-:Y:S08]  /*8ea0*/  LDSM.16.M88.4 R128, [R231] ;  /* 0x00000000e780783b */ /* 0x000ff00000000200 */
[----:B------:R-:W1:Y:S08]  /*8eb0*/  LDSM.16.M88.4 R16, [R229] ;  /* 0x00000000e510783b */ /* 0x000e700000000200 */
[----:B------:R-:W2:Y:S08]  /*8ec0*/  LDSM.16.M88.4 R124, [R231+0x2000] ;  /* 0x00200000e77c783b */ /* 0x000eb00000000200 */
[----:B------:R-:W3:Y:S08]  /*8ed0*/  LDSM.16.M88.4 R32, [R229+0x800] ;  /* 0x00080000e520783b */ /* 0x000ef00000000200 */
[----:B------:R-:W4:Y:S08]  /*8ee0*/  LDSM.16.M88.4 R48, [R229+0x1000] ;  /* 0x00100000e530783b */ /* 0x000f300000000200 */
[----:B------:R-:W5:Y:S01]  /*8ef0*/  LDSM.16.M88.4 R64, [R229+0x1800] ;  /* 0x00180000e540783b */ /* 0x000f620000000200 */
[-C--:B-1----:R-:W-:Y:S07]  /*8f00*/  HMMA.16816.F32.BF16 R4, R128, R16.reuse, RZ ;  /* 0x000000108004723c */ /* 0x082fee00000418ff */
[----:B------:R-:W1:Y:S01]  /*8f10*/  LDSM.16.M88.4 R80, [R229+0x2000] ;  /* 0x00200000e550783b */ /* 0x000e620000000200 */
[C---:B--2---:R-:W-:Y:S07]  /*8f20*/  HMMA.16816.F32.BF16 R8, R124.reuse, R16, RZ ;  /* 0x000000107c08723c */ /* 0x044fee00000418ff */
[----:B------:R-:W2:Y:S01]  /*8f30*/  LDSM.16.M88.4 R96, [R229+0x2800] ;  /* 0x00280000e560783b */ /* 0x000ea20000000200 */
[-C--:B------:R-:W-:Y:S07]  /*8f40*/  HMMA.16816.F32.BF16 R12, R124, R18.reuse, RZ ;  /* 0x000000127c0c723c */ /* 0x080fee00000418ff */
[----:B------:R-:W2:Y:S01]  /*8f50*/  LDSM.16.M88.4 R112, [R229+0x3000] ;  /* 0x00300000e570783b */ /* 0x000ea20000000200 */
[C---:B------:R-:W-:Y:S07]  /*8f60*/  HMMA.16816.F32.BF16 R16, R128.reuse, R18, RZ ;  /* 0x000000128010723c */ /* 0x040fee00000418ff */
[----:B------:R-:W2:Y:S01]  /*8f70*/  LDSM.16.M88.4 R200, [R229+0x3800] ;  /* 0x00380000e5c8783b */ /* 0x000ea20000000200 */
[-C--:B---3--:R-:W-:Y:S06]  /*8f80*/  HMMA.16816.F32.BF16 R20, R128, R32.reuse, RZ ;  /* 0x000000208014723c */ /* 0x088fec00000418ff */
[C---:B------:R-:W-:Y:S01]  /*8f90*/  HMMA.16816.F32.BF16 R24, R124.reuse, R32, RZ ;  /* 0x000000207c18723c */ /* 0x040fe200000418ff */
[----:B------:R-:W-:Y:S05]  /*8fa0*/  LDSM.16.M88.4 R204, [R234] ;  /* 0x00000000eacc783b */ /* 0x000fea0000000200 */
[-C--:B------:R-:W-:Y:S03]  /*8fb0*/  HMMA.16816.F32.BF16 R28, R124, R34.reuse, RZ ;  /* 0x000000227c1c723c */ /* 0x080fe600000418ff */
[----:B------:R-:W3:Y:S03]  /*8fc0*/  LDSM.16.M88.4 R208, [R228] ;  /* 0x00000000e4d0783b */ /* 0x000ee60000000200 */
[C---:B------:R-:W-:Y:S05]  /*8fd0*/  HMMA.16816.F32.BF16 R32, R128.reuse, R34, RZ ;  /* 0x000000228020723c */ /* 0x040fea00000418ff */
[----:B------:R-:W3:Y:S01]  /*8fe0*/  LDSM.16.M88.4 R212, [R234+0x2000] ;  /* 0x00200000ead4783b */ /* 0x000ee20000000200 */
[-C--:B----4-:R-:W-:Y:S06]  /*8ff0*/  HMMA.16816.F32.BF16 R36, R128, R48.reuse, RZ ;  /* 0x000000308024723c */ /* 0x090fec00000418ff */
[C---:B------:R-:W-:Y:S01]  /*9000*/  HMMA.16816.F32.BF16 R40, R124.reuse, R48, RZ ;  /* 0x000000307c28723c */ /* 0x040fe200000418ff */
[----:B------:R-:W4:Y:S05]  /*9010*/  LDSM.16.M88.4 R216, [R228+0x800] ;  /* 0x00080000e4d8783b */ /* 0x000f2a0000000200 */
[-C--:B------:R-:W-:Y:S03]  /*9020*/  HMMA.16816.F32.BF16 R44, R124, R50.reuse, RZ ;  /* 0x000000327c2c723c */ /* 0x080fe600000418ff */
[----:B------:R-:W-:Y:S03]  /*9030*/  LDSM.16.M88.4 R220, [R228+0x2000] ;  /* 0x00200000e4dc783b */ /* 0x000fe60000000200 */
[C---:B------:R-:W-:Y:S05]  /*9040*/  HMMA.16816.F32.BF16 R48, R128.reuse, R50, RZ ;  /* 0x000000328030723c */ /* 0x040fea00000418ff */
[----:B------:R-:W0:Y:S01]  /*9050*/  LDGDEPBAR ;  /* 0x00000000000079af */ /* 0x000e220000000000 */
        /* <DEDUP_REMOVED lines=19> */
[----:B------:R-:W-:Y:S01]  /*9190*/  HMMA.16816.F32.BF16 R128, R128, R202, RZ ;  /* 0x000000ca8080723c */ /* 0x000fe200000418ff */
[----:B------:R-:W1:Y:S05]  /*91a0*/  LDSM.16.M88.4 R200, [R228+0x1000] ;  /* 0x00100000e4c8783b */ /* 0x000e6a0000000200 */
[-C--:B---3--:R-:W-:Y:S06]  /*91b0*/  HMMA.16816.F32.BF16 R4, R204, R208.reuse, R4 ;  /* 0x000000d0cc04723c */ /* 0x088fec0000041804 */
[C---:B------:R-:W-:Y:S06]  /*91c0*/  HMMA.16816.F32.BF16 R8, R212.reuse, R208, R8 ;  /* 0x000000d0d408723c */ /* 0x040fec0000041808 */
[-C--:B------:R-:W-:Y:S06]  /*91d0*/  HMMA.16816.F32.BF16 R12, R212, R210.reuse, R12 ;  /* 0x000000d2d40c723c */ /* 0x080fec000004180c */
[C---:B------:R-:W-:Y:S01]  /*91e0*/  HMMA.16816.F32.BF16 R16, R204.reuse, R210, R16 ;  /* 0x000000d2cc10723c */ /* 0x040fe20000041810 */
[----:B------:R-:W2:Y:S05]  /*91f0*/  LDSM.16.M88.4 R208, [R228+0x1800] ;  /* 0x00180000e4d0783b */ /* 0x000eaa0000000200 */
[-C--:B----4-:R-:W-:Y:S06]  /*9200*/  HMMA.16816.F32.BF16 R20, R204, R216.reuse, R20 ;  /* 0x000000d8cc14723c */ /* 0x090fec0000041814 */
[C---:B------:R-:W-:Y:S06]  /*9210*/  HMMA.16816.F32.BF16 R24, R212.reuse, R216, R24 ;  /* 0x000000d8d418723c */ /* 0x040fec0000041818 */
[-C--:B------:R-:W-:Y:S06]  /*9220*/  HMMA.16816.F32.BF16 R28, R212, R218.reuse, R28 ;  /* 0x000000dad41c723c */ /* 0x080fec000004181c */
[C---:B------:R-:W-:Y:S01]  /*9230*/  HMMA.16816.F32.BF16 R32, R204.reuse, R218, R32 ;  /* 0x000000dacc20723c */ /* 0x040fe20000041820 */
[----:B------:R-:W-:Y:S05]  /*9240*/  LDSM.16.M88.4 R216, [R228+0x3800] ;  /* 0x00380000e4d8783b */ /* 0x000fea0000000200 */
        /* <DEDUP_REMOVED lines=10> */
[-C--:B------:R-:W-:Y:S06]  /*92f0*/  HMMA.16816.F32.BF16 R68, R204, R220.reuse, R68 ;  /* 0x000000dccc44723c */ /* 0x080fec0000041844 */
        /* <DEDUP_REMOVED lines=14> */
[-C--:B------:R-:W-:Y:S06]  /*93e0*/  HMMA.16816.F32.BF16 R116, R204, R216.reuse, R116 ;  /* 0x000000d8cc74723c */ /* 0x080fec0000041874 */
[C---:B------:R-:W-:Y:S06]  /*93f0*/  HMMA.16816.F32.BF16 R120, R212.reuse, R216, R120 ;  /* 0x000000d8d478723c */ /* 0x040fec0000041878 */
[-C--:B------:R-:W-:Y:S01]  /*9400*/  HMMA.16816.F32.BF16 R124, R212, R218.reuse, R124 ;  /* 0x000000dad47c723c */ /* 0x080fe2000004187c */
[----:B------:R-:W2:Y:S05]  /*9410*/  LDSM.16.M88.4 R212, [R0] ;  /* 0x0000000000d4783b */ /* 0x000eaa0000000200 */
[----:B------:R-:W-:Y:S03]  /*9420*/  HMMA.16816.F32.BF16 R128, R204, R218, R128 ;  /* 0x000000dacc80723c */ /* 0x000fe60000041880 */
[----:B------:R-:W-:Y:S04]  /*9430*/  LDSM.16.M88.4 R216, [R239] ;  /* 0x00000000efd8783b */ /* 0x000fe80000000200 */
[----:B------:R-:W-:Y:S06]  /*9440*/  IADD3 R204, R230, 0x1000, RZ ;  /* 0x00001000e6cc7810 */ /* 0x000fec0007ffe0ff */
[----:B------:R-:W3:Y:S01]  /*9450*/  LDSM.16.M88.4 R204, [R204] ;  /* 0x00000000cccc783b */ /* 0x000ee20000000200 */
[-C--:B-1----:R-:W-:Y:S06]  /*9460*/  HMMA.16816.F32.BF16 R4, R200, R208.reuse, R4 ;  /* 0x000000d0c804723c */ /* 0x082fec0000041804 */
[C---:B------:R-:W-:Y:S06]  /*9470*/  HMMA.16816.F32.BF16 R8, R220.reuse, R208, R8 ;  /* 0x000000d0dc08723c */ /* 0x040fec0000041808 */
[-C--:B------:R-:W-:Y:S06]  /*9480*/  HMMA.16816.F32.BF16 R12, R220, R210.reuse, R12 ;  /* 0x000000d2dc0c723c */ /* 0x080fec000004180c */
[C---:B------:R-:W-:Y:S01]  /*9490*/  HMMA.16816.F32.BF16 R16, R200.reuse, R210, R16 ;  /* 0x000000d2c810723c */ /* 0x040fe20000041810 */
[----:B------:R-:W1:Y:S05]  /*94a0*/  LDSM.16.M88.4 R208, [R238] ;  /* 0x00000000eed0783b */ /* 0x000e6a0000000200 */
[-C--:B--2---:R-:W-:Y:S06]  /*94b0*/  HMMA.16816.F32.BF16 R20, R200, R212.reuse, R20 ;  /* 0x000000d4c814723c */ /* 0x084fec0000041814 */
        /* <DEDUP_REMOVED lines=8> */
[----:B------:R-:W2:Y:S05]  /*9540*/  LDSM.16.M88.4 R204, [R237] ;  /* 0x00000000edcc783b */ /* 0x000eaa0000000200 */
[-C--:B------:R-:W-:Y:S06]  /*9550*/  HMMA.16816.F32.BF16 R52, R200, R216.reuse, R52 ;  /* 0x000000d8c834723c */ /* 0x080fec0000041834 */
[C---:B------:R-:W-:Y:S06]  /*9560*/  HMMA.16816.F32.BF16 R56, R220.reuse, R216, R56 ;  /* 0x000000d8dc38723c */ /* 0x040fec0000041838 */
[-C--:B------:R-:W-:Y:S06]  /*9570*/  HMMA.16816.F32.BF16 R60, R220, R218.reuse, R60 ;  /* 0x000000dadc3c723c */ /* 0x080fec000004183c */
[C---:B------:R-:W-:Y:S01]  /*9580*/  HMMA.16816.F32.BF16 R64, R200.reuse, R218, R64 ;  /* 0x000000dac840723c */ /* 0x040fe20000041840 */
[----:B------:R-:W3:Y:S05]  /*9590*/  LDSM.16.M88.4 R216, [R235] ;  /* 0x00000000ebd8783b */ /* 0x000eea0000000200 */
        /* <DEDUP_REMOVED lines=14> */
[----:B------:R-:W2:Y:S05]  /*9680*/  LDSM.16.M88.4 R212, [R233+0x2000] ;  /* 0x00200000e9d4783b */ /* 0x000eaa0000000200 */
[-C--:B---3--:R-:W-:Y:S06]  /*9690*/  HMMA.16816.F32.BF16 R116, R200, R216.reuse, R116 ;  /* 0x000000d8c874723c */ /* 0x088fec0000041874 */
[C---:B------:R-:W-:Y:S06]  /*96a0*/  HMMA.16816.F32.BF16 R120, R220.reuse, R216, R120 ;  /* 0x000000d8dc78723c */ /* 0x040fec0000041878 */
[-C--:B------:R-:W-:Y:S06]  /*96b0*/  HMMA.16816.F32.BF16 R124, R220, R218.reuse, R124 ;  /* 0x000000dadc7c723c */ /* 0x080fec000004187c */
[----:B------:R-:W-:Y:S06]  /*96c0*/  HMMA.16816.F32.BF16 R128, R200, R218, R128 ;  /* 0x000000dac880723c */ /* 0x000fec0000041880 */
[-C--:B-1----:R-:W-:Y:S06]  /*96d0*/  HMMA.16816.F32.BF16 R4, R204, R208.reuse, R4 ;  /* 0x000000d0cc04723c */ /* 0x082fec0000041804 */
[C---:B--2---:R-:W-:Y:S06]  /*96e0*/  HMMA.16816.F32.BF16 R8, R212.reuse, R208, R8 ;  /* 0x000000d0d408723c */ /* 0x044fec0000041808 */
[-C--:B------:R-:W-:Y:S06]  /*96f0*/  HMMA.16816.F32.BF16 R12, R212, R210.reuse, R12 ;  /* 0x000000d2d40c723c */ /* 0x080fec000004180c */
[C---:B------:R-:W-:Y:S06]  /*9700*/  HMMA.16816.F32.BF16 R16, R204.reuse, R210, R16 ;  /* 0x000000d2cc10723c */ /* 0x040fec0000041810 */
[----:B------:R-:W-:Y:S01]  /*9710*/  FMUL.FTZ R5, R5, UR5 ;  /* 0x0000000505057c20 */ /* 0x000fe20008410000 */
[----:B------:R-:W-:Y:S01]  /*9720*/  FMUL.FTZ R7, R7, UR5 ;  /* 0x0000000507077c20 */ /* 0x000fe20008410000 */
[----:B------:R-:W-:Y:S03]  /*9730*/  FMUL.FTZ R4, R4, UR5 ;  /* 0x0000000504047c20 */ /* 0x000fe60008410000 */
[----:B------:R-:W-:Y:S01]  /*9740*/  FMUL.FTZ R6, R6, UR5 ;  /* 0x0000000506067c20 */ /* 0x000fe20008410000 */
[----:B------:R-:W1:Y:S01]  /*9750*/  MUFU.TANH R2, R5 ;  /* 0x0000000500027308 */ /* 0x000e620000002400 */
[----:B------:R-:W-:Y:S01]  /*9760*/  FMUL.FTZ R8, R8, UR5 ;  /* 0x0000000508087c20 */ /* 0x000fe20008410000 */
[----:B------:R-:W-:Y:S01]  /*9770*/  FMUL.FTZ R10, R10, UR5 ;  /* 0x000000050a0a7c20 */ /* 0x000fe20008410000 */
[----:B------:R-:W-:Y:S01]  /*9780*/  FMUL.FTZ R9, R9, UR5 ;  /* 0x0000000509097c20 */ /* 0x000fe20008410000 */
[----:B------:R-:W-:Y:S06]  /*9790*/  FMUL.FTZ R11, R11, UR5 ;  /* 0x000000050b0b7c20 */ /* 0x000fec0008410000 */
[----:B------:R-:W2:Y:S01]  /*97a0*/  MUFU.TANH R0, R7 ;  /* 0x0000000700007308 */ /* 0x000ea20000002400 */
[----:B------:R-:W-:Y:S01]  /*97b0*/  FMUL.FTZ R14, R14, UR5 ;  /* 0x000000050e0e7c20 */ /* 0x000fe20008410000 */
[----:B------:R-:W-:Y:S01]  /*97c0*/  FMUL.FTZ R12, R12, UR5 ;  /* 0x000000050c0c7c20 */ /* 0x000fe20008410000 */
[----:B------:R-:W-:Y:S01]  /*97d0*/  FMUL.FTZ R13, R13, UR5 ;  /* 0x000000050d0d7c20 */ /* 0x000fe20008410000 */
[----:B------:R-:W-:Y:S01]  /*97e0*/  FMUL.FTZ R15, R15, UR5 ;  /* 0x000000050f0f7c20 */ /* 0x000fe20008410000 */
[----:B------:R-:W-:Y:S05]  /*97f0*/  FMUL.FTZ R17, R17, UR5 ;  /* 0x0000000511117c20 */ /* 0x000fea0008410000 */
[----:B------:R-:W-:Y:S01]  /*9800*/  MUFU.TANH R245, R4 ;  /* 0x0000000400f57308 */ /* 0x000fe20000002400 */
[----:B-1----:R1:W-:Y:S01]  /*9810*/  STL [R1+0x18], R2 ;  /* 0x0000180201007387 */ /* 0x0023e20000100800 */
[----:B------:R-:W-:Y:S01]  /*9820*/  FMUL.FTZ R19, R19, UR5 ;  /* 0x0000000513137c20 */ /* 0x000fe20008410000 */
[----:B------:R-:W-:Y:S01]  /*9830*/  FMUL.FTZ R18, R18, UR5 ;  /* 0x0000000512127c20 */ /* 0x000fe20008410000 */
[----:B------:R-:W-:Y:S06]  /*9840*/  FMUL.FTZ R16, R16, UR5 ;  /* 0x0000000510107c20 */ /* 0x000fec0008410000 */
[----:B------:R-:W-:Y:S01]  /*9850*/  MUFU.TANH R209, R17 ;  /* 0x0000001100d17308 */ /* 0x000fe20000002400 */
[----:B--2---:R2:W-:Y:S09]  /*9860*/  STL [R1+0x14], R0 ;  /* 0x0000140001007387 */ /* 0x0045f20000100800 */
[----:B------:R3:W-:Y:S10]  /*9870*/  MUFU.TANH R249, R6 ;  /* 0x0000000600f97308 */ /* 0x0007f40000002400 */
[----:B------:R-:W-:Y:S10]  /*9880*/  MUFU.TANH R244, R8 ;  /* 0x0000000800f47308 */ /* 0x000ff40000002400 */
[----:B------:R-:W-:Y:S01]  /*9890*/  MUFU.TANH R248, R10 ;  /* 0x0000000a00f87308 */ /* 0x000fe20000002400 */
[----:B---3--:R-:W3:Y:S09]  /*98a0*/  LDSM.16.M88.4 R4, [R227+0x800] ;  /* 0x00080000e304783b */ /* 0x008ef20000000200 */
[----:B-1----:R-:W1:Y:S10]  /*98b0*/  MUFU.TANH R2, R9 ;  /* 0x0000000900027308 */ /* 0x002e740000002400 */
[----:B--2---:R2:W4:Y:S10]  /*98c0*/  MUFU.TANH R0, R11 ;  /* 0x0000000b00007308 */ /* 0x0045340000002400 */
[----:B------:R-:W-:Y:S01]  /*98d0*/  MUFU.TANH R216, R19 ;  /* 0x0000001300d87308 */ /* 0x000fe20000002400 */
[----:B-1----:R1:W-:Y:S09]  /*98e0*/  STL [R1+0x10], R2 ;  /* 0x0000100201007387 */ /* 0x0023f20000100800 */
[----:B------:R-:W-:Y:S01]  /*98f0*/  MUFU.TANH R219, R18 ;  /* 0x0000001200db7308 */ /* 0x000fe20000002400 */
[----:B--2---:R-:W2:Y:S09]  /*9900*/  LDSM.16.M88.4 R8, [R227+0x1000] ;  /* 0x00100000e308783b */ /* 0x004eb20000000200 */
[----:B------:R-:W-:Y:S01]  /*9910*/  MUFU.TANH R220, R16 ;  /* 0x0000001000dc7308 */ /* 0x000fe20000002400 */
[----:B----4-:R4:W-:Y:S01]  /*9920*/  STL [R1+0xc], R0 ;  /* 0x00000c0001007387 */ /* 0x0109e20000100800 */
[-C--:B---3--:R-:W-:Y:S08]  /*9930*/  HMMA.16816.F32.BF16 R20, R204, R4.reuse, R20 ;  /* 0x00000004cc14723c */ /* 0x088ff00000041814 */
[----:B------:R-:W-:Y:S01]  /*9940*/  MUFU.TANH R252, R13 ;  /* 0x0000000d00fc7308 */ /* 0x000fe20000002400 */
[C---:B------:R-:W-:Y:S06]  /*9950*/  HMMA.16816.F32.BF16 R24, R212.reuse, R4, R24 ;  /* 0x00000004d418723c */ /* 0x040fec0000041818 */
[-C--:B------:R-:W-:Y:S03]  /*9960*/  HMMA.16816.F32.BF16 R28, R212, R6.reuse, R28 ;  /* 0x00000006d41c723c */ /* 0x080fe6000004181c */
[----:B-1----:R-:W1:Y:S03]  /*9970*/  MUFU.TANH R2, R12 ;  /* 0x0000000c00027308 */ /* 0x002e660000002400 */
[C---:B------:R-:W-:Y:S01]  /*9980*/  HMMA.16816.F32.BF16 R32, R204.reuse, R6, R32 ;  /* 0x00000006cc20723c */ /* 0x040fe20000041820 */
[----:B------:R-:W3:Y:S06]  /*9990*/  LDSM.16.M88.4 R4, [R227+0x1800] ;  /* 0x00180000e304783b */ /* 0x000eec0000000200 */
[----:B------:R-:W-:Y:S01]  /*99a0*/  MUFU.TANH R251, R15 ;  /* 0x0000000f00fb7308 */ /* 0x000fe20000002400 */
[----:B------:R-:W-:Y:S03]  /*99b0*/  FMUL.FTZ R22, R22, UR5 ;  /* 0x0000000516167c20 */ /* 0x000fe60008410000 */
[----:B------:R-:W-:Y:S01]  /*99c0*/  FMUL.FTZ R20, R20, UR5 ;  /* 0x0000000514147c20 */ /* 0x000fe20008410000 */
[----:B------:R-:W-:Y:S01]  /*99d0*/  FMUL.FTZ R21, R21, UR5 ;  /* 0x0000000515157c20 */ /* 0x000fe20008410000 */
[----:B------:R-:W-:Y:S04]  /*99e0*/  FMUL.FTZ R23, R23, UR5 ;  /* 0x0000000517177c20 */ /* 0x000fe80008410000 */
[----:B----4-:R-:W4:Y:S01]  /*99f0*/  MUFU.TANH R0, R14 ;  /* 0x0000000e00007308 */ /* 0x010f220000002400 */
[----:B-1----:R-:W-:Y:S01]  /*9a00*/  STL [R1+0x4], R2 ;  /* 0x0000040201007387 */ /* 0x002fe20000100800 */
[-C--:B--2---:R-:W-:Y:S03]  /*9a10*/  HMMA.16816.F32.BF16 R36, R204, R8.reuse, R36 ;  /* 0x00000008cc24723c */ /* 0x084fe60000041824 */
[----:B------:R-:W-:Y:S01]  /*9a20*/  FMUL.FTZ R24, R24, UR5 ;  /* 0x0000000518187c20 */ /* 0x000fe20008410000 */
[----:B------:R-:W-:Y:S01]  /*9a30*/  FMUL.FTZ R26, R26, UR5 ;  /* 0x000000051a1a7c20 */ /* 0x000fe20008410000 */
[----:B------:R-:W-:Y:S03]  /*9a40*/  FMUL.FTZ R25, R25, UR5 ;  /* 0x0000000519197c20 */ /* 0x000fe60008410000 */
[----:B------:R-:W-:Y:S01]  /*9a50*/  MUFU.TANH R222, R22 ;  /* 0x0000001600de7308 */ /* 0x000fe20000002400 */
[C---:B------:R-:W-:Y:S04]  /*9a60*/  HMMA.16816.F32.BF16 R40, R212.reuse, R8, R40 ;  /* 0x00000008d428723c */ /* 0x040fe80000041828 */
[----:B------:R-:W-:Y:S01]  /*9a70*/  FMUL.FTZ R32, R32, UR5 ;  /* 0x0000000520207c20 */ /* 0x000fe20008410000 */
[----:B------:R-:W-:Y:S01]  /*9a80*/  FMUL.FTZ R27, R27, UR5 ;  /* 0x000000051b1b7c20 */ /* 0x000fe20008410000 */
[-C--:B------:R-:W-:Y:S03]  /*9a90*/  HMMA.16816.F32.BF16 R44, R212, R10.reuse, R44 ;  /* 0x0000000ad42c723c */ /* 0x080fe6000004182c */
[----:B------:R-:W-:Y:S01]  /*9aa0*/  MUFU.TANH R223, R20 ;  /* 0x0000001400df7308 */ /* 0x000fe20000002400 */
[----:B----4-:R-:W-:Y:S01]  /*9ab0*/  STL [R1], R0 ;  /* 0x0000000001007387 */ /* 0x010fe20000100800 */
[----:B------:R-:W-:Y:S01]  /*9ac0*/  FMUL.FTZ R28, R28, UR5 ;  /* 0x000000051c1c7c20 */ /* 0x000fe20008410000 */
[C---:B------:R-:W-:Y:S02]  /*9ad0*/  HMMA.16816.F32.BF16 R48, R204.reuse, R10, R48 ;  /* 0x0000000acc30723c */ /* 0x040fe40000041830 */
[----:B------:R-:W1:Y:S05]  /*9ae0*/  LDSM.16.M88.4 R8, [R227+0x2000] ;  /* 0x00200000e308783b */ /* 0x000e6a0000000200 */
[----:B------:R-:W-:Y:S01]  /*9af0*/  MUFU.TANH R24, R24 ;  /* 0x0000001800187308 */ /* 0x000fe20000002400 */
[----:B------:R-:W-:Y:S03]  /*9b00*/  FMUL.FTZ R34, R34, UR5 ;  /* 0x0000000522227c20 */ /* 0x000fe60008410000 */
[----:B------:R-:W-:Y:S01]  /*9b10*/  FMUL.FTZ R33, R33, UR5 ;  /* 0x0000000521217c20 */ /* 0x000fe20008410000 */
[----:B------:R-:W-:Y:S01]  /*9b20*/  FMUL.FTZ R30, R30, UR5 ;  /* 0x000000051e1e7c20 */ /* 0x000fe20008410000 */
[----:B------:R-:W-:Y:S01]  /*9b30*/  FMUL.FTZ R29, R29, UR5 ;  /* 0x000000051d1d7c20 */ /* 0x000fe20008410000 */
[-C--:B---3--:R-:W-:Y:S03]  /*9b40*/  HMMA.16816.F32.BF16 R52, R204, R4.reuse, R52 ;  /* 0x00000004cc34723c */ /* 0x088fe60000041834 */
[----:B------:R-:W-:Y:S01]  /*9b50*/  MUFU.TANH R218, R21 ;  /* 0x0000001500da7308 */ /* 0x000fe20000002400 */
[----:B------:R-:W-:Y:S01]  /*9b60*/  FMUL.FTZ R43, R43, UR5 ;  /* 0x000000052b2b7c20 */ /* 0x000fe20008410000 */
[----:B------:R-:W-:Y:S01]  /*9b70*/  FMUL.FTZ R42, R42, UR5 ;  /* 0x000000052a2a7c20 */ /* 0x000fe20008410000 */
[----:B------:R-:W-:Y:S01]  /*9b80*/  FMUL.FTZ R41, R41, UR5 ;  /* 0x0000000529297c20 */ /* 0x000fe20008410000 */
[C---:B------:R-:W-:Y:S06]  /*9b90*/  HMMA.16816.F32.BF16 R56, R212.reuse, R4, R56 ;  /* 0x00000004d438723c */ /* 0x040fec0000041838 */
[----:B------:R-:W-:Y:S01]  /*9ba0*/  MUFU.TANH R22, R43 ;  /* 0x0000002b00167308 */ /* 0x000fe20000002400 */
[----:B------:R-:W-:Y:S01]  /*9bb0*/  FMUL.FTZ R47, R47, UR5 ;  /* 0x000000052f2f7c20 */ /* 0x000fe20008410000 */
[-C--:B------:R-:W-:Y:S03]  /*9bc0*/  HMMA.16816.F32.BF16 R60, R212, R6.reuse, R60 ;  /* 0x00000006d43c723c */ /* 0x080fe6000004183c */
[----:B------:R-:W-:Y:S05]  /*9bd0*/  FMUL.FTZ R45, R45, UR5 ;  /* 0x000000052d2d7c20 */ /* 0x000fea0008410000 */
[----:B------:R-:W-:Y:S01]  /*9be0*/  MUFU.TANH R247, R47 ;  /* 0x0000002f00f77308 */ /* 0x000fe20000002400 */
[C---:B------:R-:W-:Y:S01]  /*9bf0*/  HMMA.16816.F32.BF16 R64, R204.reuse, R6, R64 ;  /* 0x00000006cc40723c */ /* 0x040fe20000041840 */
[----:B------:R-:W2:Y:S03]  /*9c00*/  LDSM.16.M88.4 R4, [R227+0x2800] ;  /* 0x00280000e304783b */ /* 0x000ea60000000200 */
[----:B------:R-:W-:Y:S01]  /*9c10*/  FMUL.FTZ R35, R35, UR5 ;  /* 0x0000000523237c20 */ /* 0x000fe20008410000 */
[----:B------:R-:W-:Y:S01]  /*9c20*/  FMUL.FTZ R52, R52, UR5 ;  /* 0x0000000534347c20 */ /* 0x000fe20008410000 */
[----:B------:R-:W-:Y:S03]  /*9c30*/  FMUL.FTZ R54, R54, UR5 ;  /* 0x0000000536367c20 */ /* 0x000fe60008410000 */
[----:B------:R-:W-:Y:S02]  /*9c40*/  MUFU.TANH R242, R45 ;  /* 0x0000002d00f27308 */ /* 0x000fe40000002400 */
[----:B------:R-:W-:Y:S01]  /*9c50*/  FMUL.FTZ R36, R36, UR5 ;  /* 0x0000000524247c20 */ /* 0x000fe20008410000 */
[----:B------:R-:W-:Y:S01]  /*9c60*/  FMUL.FTZ R58, R58, UR5 ;  /* 0x000000053a3a7c20 */ /* 0x000fe20008410000 */
[----:B------:R-:W-:Y:S01]  /*9c70*/  FMUL.FTZ R56, R56, UR5 ;  /* 0x0000000538387c20 */ /* 0x000fe20008410000 */
[-C--:B-1----:R-:W-:Y:S05]  /*9c80*/  HMMA.16816.F32.BF16 R68, R204, R8.reuse, R68 ;  /* 0x00000008cc44723c */ /* 0x082fea0000041844 */
[----:B------:R-:W1:Y:S01]  /*9c90*/  MUFU.TANH R0, R58 ;  /* 0x0000003a00007308 */ /* 0x000e620000002400 */
        /* <DEDUP_REMOVED lines=9> */
[----:B-1----:R-:W-:Y:S01]  /*9d30*/  STL [R1+0x20], R0 ;  /* 0x0000200001007387 */ /* 0x002fe20000100800 */
[C---:B------:R-:W-:Y:S03]  /*9d40*/  HMMA.16816.F32.BF16 R80, R204.reuse, R10, R80 ;  /* 0x0000000acc50723c */ /* 0x040fe60000041850 */
[----:B------:R-:W1:Y:S01]  /*9d50*/  LDSM.16.M88.4 R8, [R227+0x3000] ;  /* 0x00300000e308783b */ /* 0x000e620000000200 */
[----:B------:R-:W-:Y:S01]  /*9d60*/  FMUL.FTZ R66, R66, UR5 ;  /* 0x0000000542427c20 */ /* 0x000fe20008410000 */
[----:B------:R-:W-:Y:S03]  /*9d70*/  FMUL.FTZ R64, R64, UR5 ;  /* 0x0000000540407c20 */ /* 0x000fe60008410000 */
[----:B------:R-:W-:Y:S03]  /*9d80*/  MUFU.TANH R211, R52 ;  /* 0x0000003400d37308 */ /* 0x000fe60000002400 */
[----:B------:R-:W-:Y:S01]  /*9d90*/  FMUL.FTZ R61, R61, UR5 ;  /* 0x000000053d3d7c20 */ /* 0x000fe20008410000 */
[-C--:B--2---:R-:W-:Y:S03]  /*9da0*/  HMMA.16816.F32.BF16 R84, R204, R4.reuse, R84 ;  /* 0x00000004cc54723c */ /* 0x084fe60000041854 */
[----:B------:R-:W-:Y:S01]  /*9db0*/  FMUL.FTZ R72, R72, UR5 ;  /* 0x0000000548487c20 */ /* 0x000fe20008410000 */
[----:B------:R-:W-:Y:S01]  /*9dc0*/  FMUL.FTZ R68, R68, UR5 ;  /* 0x0000000544447c20 */ /* 0x000fe20008410000 */
[----:B------:R-:W-:Y:S01]  /*9dd0*/  FMUL.FTZ R73, R73, UR5 ;  /* 0x0000000549497c20 */ /* 0x000fe20008410000 */
[----:B------:R-:W-:Y:S01]  /*9de0*/  MUFU.TANH R45, R64 ;  /* 0x00000040002d7308 */ /* 0x000fe20000002400 */
[C---:B------:R-:W-:Y:S04]  /*9df0*/  HMMA.16816.F32.BF16 R88, R212.reuse, R4, R88 ;  /* 0x00000004d458723c */ /* 0x040fe80000041858 */
[----:B------:R-:W-:Y:S01]  /*9e00*/  FMUL.FTZ R77, R77, UR5 ;  /* 0x000000054d4d7c20 */ /* 0x000fe20008410000 */
[----:B------:R-:W-:Y:S01]  /*9e10*/  FMUL.FTZ R76, R76, UR5 ;  /* 0x000000054c4c7c20 */ /* 0x000fe20008410000 */
[-C--:B------:R-:W-:Y:S03]  /*9e20*/  HMMA.16816.F32.BF16 R92, R212, R6.reuse, R92 ;  /* 0x00000006d45c723c */ /* 0x080fe6000004185c */
[----:B------:R-:W-:Y:S02]  /*9e30*/  MUFU.TANH R52, R56 ;  /* 0x0000003800347308 */ /* 0x000fe40000002400 */
[----:B------:R-:W-:Y:S01]  /*9e40*/  FMUL.FTZ R78, R78, UR5 ;  /* 0x000000054e4e7c20 */ /* 0x000fe20008410000 */
[C---:B------:R-:W-:Y:S01]  /*9e50*/  HMMA.16816.F32.BF16 R96, R204.reuse, R6, R96 ;  /* 0x00000006cc60723c */ /* 0x040fe20000041860 */
[----:B------:R-:W2:Y:S01]  /*9e60*/  LDSM.16.M88.4 R4, [R227+0x3800] ;  /* 0x00380000e304783b */ /* 0x000ea20000000200 */
[----:B------:R-:W-:Y:S05]  /*9e70*/  DEPBAR.LE SB0, 0x0 ;  /* 0x000080000000791a */ /* 0x000fea0000000000 */
[----:B------:R3:W-:Y:S01]  /*9e80*/  MUFU.TANH R14, R77 ;  /* 0x0000004d000e7308 */ /* 0x0007e20000002400 */
[----:B------:R-:W-:Y:S03]  /*9e90*/  FMUL.FTZ R81, R81, UR5 ;  /* 0x0000000551517c20 */ /* 0x000fe60008410000 */
[----:B------:R-:W-:Y:S01]  /*9ea0*/  FMUL.FTZ R80, R80, UR5 ;  /* 0x0000000550507c20 */ /* 0x000fe20008410000 */
[----:B------:R-:W-:Y:S01]  /*9eb0*/  FMUL.FTZ R82, R82, UR5 ;  /* 0x0000000552527c20 */ /* 0x000fe20008410000 */
[----:B------:R-:W-:Y:S01]  /*9ec0*/  FMUL.FTZ R89, R89, UR5 ;  /* 0x0000000559597c20 */ /* 0x000fe20008410000 */
[----:B------:R-:W-:Y:S03]  /*9ed0*/  FMUL.FTZ R59, R59, UR5 ;  /* 0x000000053b3b7c20 */ /* 0x000fe60008410000 */
[----:B------:R4:W-:Y:S01]  /*9ee0*/  MUFU.TANH R64, R76 ;  /* 0x0000004c00407308 */ /* 0x0009e20000002400 */
[----:B------:R-:W-:Y:S01]  /*9ef0*/  BAR.SYNC.DEFER_BLOCKING 0x0 ;  /* 0x0000000000007b1d */ /* 0x000fe20000010000 */
[-C--:B-1----:R-:W-:Y:S05]  /*9f00*/  HMMA.16816.F32.BF16 R100, R204, R8.reuse, R100 ;  /* 0x00000008cc64723c */ /* 0x082fea0000041864 */
[----:B------:R-:W-:Y:S03]  /*9f10*/  FMUL.FTZ R94, R94, UR5 ;  /* 0x000000055e5e7c20 */ /* 0x000fe60008410000 */
[----:B------:R1:W-:Y:S01]  /*9f20*/  MUFU.TANH R63, R78 ;  /* 0x0000004e003f7308 */ /* 0x0003e20000002400 */
[----:B---3--:R-:W3:Y:S01]  /*9f30*/  LDL R77, [R1+0x18] ;  /* 0x00001800014d7983 */ /* 0x008ee20000100800 */
[C---:B------:R-:W-:Y:S04]  /*9f40*/  HMMA.16816.F32.BF16 R104, R212.reuse, R8, R104 ;  /* 0x00000008d468723c */ /* 0x040fe80000041868 */
[----:B------:R-:W-:Y:S01]  /*9f50*/  FMUL.FTZ R69, R69, UR5 ;  /* 0x0000000545457c20 */ /* 0x000fe20008410000 */
[----:B------:R-:W-:Y:S03]  /*9f60*/  FMUL.FTZ R31, R31, UR5 ;  /* 0x000000051f1f7c20 */ /* 0x000fe60008410000 */
[----:B------:R5:W-:Y:S01]  /*9f70*/  MUFU.TANH R47, R67 ;  /* 0x00000043002f7308 */ /* 0x000be20000002400 */
[----:B----4-:R-:W4:Y:S01]  /*9f80*/  LDL R76, [R1+0x10] ;  /* 0x00001000014c7983 */ /* 0x010f220000100800 */
[-C--:B------:R-:W-:Y:S03]  /*9f90*/  HMMA.16816.F32.BF16 R108, R212, R10.reuse, R108 ;  /* 0x0000000ad46c723c */ /* 0x080fe6000004186c */
[----:B------:R-:W-:Y:S01]  /*9fa0*/  FMUL.FTZ R38, R38, UR5 ;  /* 0x0000000526267c20 */ /* 0x000fe20008410000 */
[----:B------:R-:W-:Y:S01]  /*9fb0*/  FMUL.FTZ R37, R37, UR5 ;  /* 0x0000000525257c20 */ /* 0x000fe20008410000 */
[----:B------:R-:W-:Y:S03]  /*9fc0*/  FMUL.FTZ R40, R40, UR5 ;  /* 0x0000000528287c20 */ /* 0x000fe60008410000 */
[----:B------:R2:W-:Y:S01]  /*9fd0*/  MUFU.TANH R56, R65 ;  /* 0x0000004100387308 */ /* 0x0005e20000002400 */
[----:B-1----:R-:W4:Y:S02]  /*9fe0*/  LDL R78, [R1+0x14] ;  /* 0x00001400014e7983 */ /* 0x002f240000100800 */
[----:B------:R-:W-:Y:S01]  /*9ff0*/  FMUL.FTZ R102, R102, UR5 ;  /* 0x0000000566667c20 */ /* 0x000fe20008410000 */
[C---:B------:R-:W-:Y:S04]  /*a000*/  HMMA.16816.F32.BF16 R112, R204.reuse, R10, R112 ;  /* 0x0000000acc70723c */ /* 0x040fe80000041870 */
[----:B------:R-:W-:Y:S02]  /*a010*/  FMUL.FTZ R39, R39, UR5 ;  /* 0x0000000527277c20 */ /* 0x000fe40008410000 */
[----:B------:R-:W-:Y:S01]  /*a020*/  MUFU.TANH R58, R57 ;  /* 0x00000039003a7308 */ /* 0x000fe20000002400 */
[----:B-----5:R-:W5:Y:S01]  /*a030*/  LDL R67, [R1+0xc] ;  /* 0x00000c0001437983 */ /* 0x020f620000100800 */
[-C--:B--2---:R-:W-:Y:S03]  /*a040*/  HMMA.16816.F32.BF16 R116, R204, R4.reuse, R116 ;  /* 0x00000004cc74723c */ /* 0x084fe60000041874 */
[----:B------:R-:W-:Y:S01]  /*a050*/  FMUL.FTZ R48, R48, UR5 ;  /* 0x0000000530307c20 */ /* 0x000fe20008410000 */
[----:B------:R-:W-:Y:S04]  /*a060*/  FMUL.FTZ R44, R44, UR5 ;  /* 0x000000052c2c7c20 */ /* 0x000fe80008410000 */
[----:B------:R1:W-:Y:S01]  /*a070*/  MUFU.TANH R57, R66 ;  /* 0x0000004200397308 */ /* 0x0003e20000002400 */
[----:B------:R-:W2:Y:S01]  /*a080*/  LDL R65, [R1+0x4] ;  /* 0x0000040001417983 */ /* 0x000ea20000100800 */
[C---:B------:R-:W-:Y:S04]  /*a090*/  HMMA.16816.F32.BF16 R120, R212.reuse, R4, R120 ;  /* 0x00000004d478723c */ /* 0x040fe80000041878 */
[----:B------:R-:W-:Y:S01]  /*a0a0*/  FMUL.FTZ R50, R50, UR5 ;  /* 0x0000000532327c20 */ /* 0x000fe20008410000 */
[----:B------:R-:W-:Y:S03]  /*a0b0*/  FMUL.FTZ R49, R49, UR5 ;  /* 0x0000000531317c20 */ /* 0x000fe60008410000 */
[----:B------:R-:W-:Y:S01]  /*a0c0*/  MUFU.TANH R20, R42 ;  /* 0x0000002a00147308 */ /* 0x000fe20000002400 */
[-C--:B------:R-:W-:Y:S03]  /*a0d0*/  HMMA.16816.F32.BF16 R124, R212, R6.reuse, R124 ;  /* 0x00000006d47c723c */ /* 0x080fe6000004187c */
[----:B------:R-:W-:Y:S01]  /*a0e0*/  FMNMX.FTZ R4, R244, R133, !PT ;  /* 0x00000085f4047209 */ /* 0x000fe20007810000 */
[----:B------:R-:W-:Y:S02]  /*a0f0*/  FMUL.FTZ R46, R46, UR5 ;  /* 0x000000052e2e7c20 */ /* 0x000fe40008410000 */
[----:B------:R-:W-:Y:S03]  /*a100*/  HMMA.16816.F32.BF16 R128, R204, R6, R128 ;  /* 0x00000006cc80723c */ /* 0x000fe60000041880 */
[----:B------:R-:W1:Y:S02]  /*a110*/  MUFU.TANH R42, R61 ;  /* 0x0000003d002a7308 */ /* 0x000e640000002400 */
[----:B-1----:R-:W2:Y:S01]  /*a120*/  LDL R66, [R1] ;  /* 0x0000000001427983 */ /* 0x002ea20000100800 */
[----:B------:R-:W-:Y:S01]  /*a130*/  FMNMX.FTZ R5, R249, R132, !PT ;  /* 0x00000084f9057209 */ /* 0x000fe20007810000 */
[----:B------:R-:W-:Y:S01]  /*a140*/  FMUL.FTZ R51, R51, UR5 ;  /* 0x0000000533337c20 */ /* 0x000fe20008410000 */
[----:B------:R-:W-:Y:S03]  /*a150*/  FMUL.FTZ R53, R53, UR5 ;  /* 0x0000000535357c20 */ /* 0x000fe60008410000 */
[----:B------:R-:W-:Y:S02]  /*a160*/  FMUL.FTZ R55, R55, UR5 ;  /* 0x0000000537377c20 */ /* 0x000fe40008410000 */
[----:B------:R1:W-:Y:S01]  /*a170*/  MUFU.TANH R243, R80 ;  /* 0x0000005000f37308 */ /* 0x0003e20000002400 */
[----:B------:R-:W-:Y:S01]  /*a180*/  FMUL.FTZ R60, R60, UR5 ;  /* 0x000000053c3c7c20 */ /* 0x000fe20008410000 */
[----:B------:R-:W-:Y:S01]  /*a190*/  FMUL.FTZ R70, R70, UR5 ;  /* 0x0000000546467c20 */ /* 0x000fe20008410000 */
[----:B------:R-:W-:Y:S01]  /*a1a0*/  FMUL.FTZ R85, R85, UR5 ;  /* 0x0000000555557c20 */ /* 0x000fe20008410000 */
[----:B------:R-:W-:Y:S01]  /*a1b0*/  FMUL.FTZ R79, R79, UR5 ;  /* 0x000000054f4f7c20 */ /* 0x000fe20008410000 */
[----:B------:R-:W-:Y:S01]  /*a1c0*/  FMUL.FTZ R71, R71, UR5 ;  /* 0x0000000547477c20 */ /* 0x000fe20008410000 */
[----:B------:R-:W-:Y:S04]  /*a1d0*/  FMUL.FTZ R86, R86, UR5 ;  /* 0x0000000556567c20 */ /* 0x000fe80008410000 */
[----:B------:R-:W1:Y:S01]  /*a1e0*/  MUFU.TANH R17, R72 ;  /* 0x0000004800117308 */ /* 0x000e620000002400 */
[----:B------:R-:W-:Y:S01]  /*a1f0*/  FMUL.FTZ R90, R90, UR5 ;  /* 0x000000055a5a7c20 */ /* 0x000fe20008410000 */
[----:B------:R-:W-:Y:S01]  /*a200*/  FMUL.FTZ R74, R74, UR5 ;  /* 0x000000054a4a7c20 */ /* 0x000fe20008410000 */
[----:B------:R-:W-:Y:S01]  /*a210*/  FMUL.FTZ R96, R96, UR5 ;  /* 0x0000000560607c20 */ /* 0x000fe20008410000 */
[----:B------:R-:W-:Y:S01]  /*a220*/  FMUL.FTZ R99, R99, UR5 ;  /* 0x0000000563637c20 */ /* 0x000fe20008410000 */
[----:B------:R-:W-:Y:S01]  /*a230*/  FMUL.FTZ R92, R92, UR5 ;  /* 0x000000055c5c7c20 */ /* 0x000fe20008410000 */
[----:B------:R-:W-:Y:S01]  /*a240*/  FMUL.FTZ R95, R95, UR5 ;  /* 0x000000055f5f7c20 */ /* 0x000fe20008410000 */
[----:B------:R-:W-:Y:S03]  /*a250*/  FMUL.FTZ R105, R105, UR5 ;  /* 0x0000000569697c20 */ /* 0x000fe60008410000 */
[----:B------:R1:W-:Y:S02]  /*a260*/  MUFU.TANH R241, R81 ;  /* 0x0000005100f17308 */ /* 0x0003e40000002400 */
[----:B-1----:R-:W-:Y:S01]  /*a270*/  MOV R80, R42 ;  /* 0x0000002a00507202 */ /* 0x002fe20000000f00 */
[----:B------:R-:W-:Y:S01]  /*a280*/  FMUL.FTZ R108, R108, UR5 ;  /* 0x000000056c6c7c20 */ /* 0x000fe20008410000 */
[----:B------:R-:W-:Y:S01]  /*a290*/  FMUL.FTZ R98, R98, UR5 ;  /* 0x0000000562627c20 */ /* 0x000fe20008410000 */
[----:B------:R-:W-:Y:S01]  /*a2a0*/  FMUL.FTZ R103, R103, UR5 ;  /* 0x0000000567677c20 */ /* 0x000fe20008410000 */
[----:B------:R-:W-:Y:S01]  /*a2b0*/  FMUL.FTZ R119, R119, UR5 ;  /* 0x0000000577777c20 */ /* 0x000fe20008410000 */
[----:B------:R-:W-:Y:S01]  /*a2c0*/  FMUL.FTZ R75, R75, UR5 ;  /* 0x000000054b4b7c20 */ /* 0x000fe20008410000 */
[----:B------:R-:W-:Y:S02]  /*a2d0*/  FMUL.FTZ R84, R84, UR5 ;  /* 0x0000000554547c20 */ /* 0x000fe40008410000 */
[----:B------:R-:W-:Y:S01]  /*a2e0*/  MUFU.TANH R42, R89 ;  /* 0x00000059002a7308 */ /* 0x000fe20000002400 */
[----:B------:R-:W-:Y:S01]  /*a2f0*/  FMUL.FTZ R87, R87, UR5 ;  /* 0x0000000557577c20 */ /* 0x000fe20008410000 */
[----:B------:R-:W-:Y:S01]  /*a300*/  FMUL.FTZ R83, R83, UR5 ;  /* 0x0000000553537c20 */ /* 0x000fe20008410000 */
[----:B------:R-:W-:Y:S01]  /*a310*/  FMUL.FTZ R88, R88, UR5 ;  /* 0x0000000558587c20 */ /* 0x000fe20008410000 */
[----:B------:R-:W-:Y:S01]  /*a320*/  FMUL.FTZ R122, R122, UR5 ;  /* 0x000000057a7a7c20 */ /* 0x000fe20008410000 */
[----:B------:R-:W-:Y:S01]  /*a330*/  FMUL.FTZ R107, R107, UR5 ;  /* 0x000000056b6b7c20 */ /* 0x000fe20008410000 */
[----:B------:R-:W-:Y:S01]  /*a340*/  FMUL.FTZ R91, R91, UR5 ;  /* 0x000000055b5b7c20 */ /* 0x000fe20008410000 */
[----:B------:R-:W-:Y:S03]  /*a350*/  FMUL.FTZ R97, R97, UR5 ;  /* 0x0000000561617c20 */ /* 0x000fe60008410000 */
[----:B------:R1:W-:Y:S01]  /*a360*/  MUFU.TANH R89, R102 ;  /* 0x0000006600597308 */ /* 0x0003e20000002400 */
[----:B------:R-:W-:Y:S02]  /*a370*/  IMAD.MOV.U32 R81, RZ, RZ, R17 ;  /* 0x000000ffff517224 */ /* 0x000fe400078e0011 */
        /* <DEDUP_REMOVED lines=14> */
[----:B------:R-:W1:Y:S02]  /*a460*/  MUFU.TANH R41, R68 ;  /* 0x0000004400297308 */ /* 0x000e640000002400 */
[----:B-1----:R-:W-:Y:S01]  /*a470*/  FMUL.FTZ R102, R131, UR5 ;  /* 0x0000000583667c20 */ /* 0x002fe20008410000 */
[----:B------:R-:W-:Y:S01]  /*a480*/  MOV R131, R81 ;  /* 0x0000005100837202 */ /* 0x000fe20000000f00 */
[----:B------:R-:W-:Y:S01]  /*a490*/  FMUL.FTZ R115, R115, UR5 ;  /* 0x0000000573737c20 */ /* 0x000fe20008410000 */
[----:B------:R-:W-:Y:S01]  /*a4a0*/  MOV R81, R62 ;  /* 0x0000003e00517202 */ /* 0x000fe20000000f00 */
[----:B------:R-:W-:Y:S01]  /*a4b0*/  FMUL.FTZ R117, R117, UR5 ;  /* 0x0000000575757c20 */ /* 0x000fe20008410000 */
[----:B------:R-:W2:Y:S01]  /*a4c0*/  LDL R62, [R1+0x20] ;  /* 0x00002000013e7983 */ /* 0x000ea20000100800 */
[----:B------:R-:W-:Y:S02]  /*a4d0*/  FMUL.FTZ R121, R121, UR5 ;  /* 0x0000000579797c20 */ /* 0x000fe40008410000 */
[----:B------:R1:W-:Y:S01]  /*a4e0*/  MUFU.TANH R68, R82 ;  /* 0x0000005200447308 */ /* 0x0003e20000002400 */
[----:B------:R-:W-:Y:S01]  /*a4f0*/  FMUL.FTZ R124, R124, UR5 ;  /* 0x000000057c7c7c20 */ /* 0x000fe20008410000 */
[----:B------:R-:W-:Y:S01]  /*a500*/  FMUL.FTZ R125, R125, UR5 ;  /* 0x000000057d7d7c20 */ /* 0x000fe20008410000 */
[----:B------:R-:W-:Y:S01]  /*a510*/  FMUL.FTZ R111, R111, UR5 ;  /* 0x000000056f6f7c20 */ /* 0x000fe20008410000 */
[----:B------:R-:W-:Y:S06]  /*a520*/  FMUL.FTZ R123, R123, UR5 ;  /* 0x000000057b7b7c20 */ /* 0x000fec0008410000 */
[----:B------:R1:W-:Y:S10]  /*a530*/  MUFU.TANH R18, R73 ;  /* 0x0000004900127308 */ /* 0x0003f40000002400 */
[----:B------:R-:W-:Y:S01]  /*a540*/  MUFU.TANH R221, R54 ;  /* 0x0000003600dd7308 */ /* 0x000fe20000002400 */
[----:B-1----:R-:W-:Y:S09]  /*a550*/  IMAD.MOV.U32 R82, RZ, RZ, R41 ;  /* 0x000000ffff527224 */ /* 0x002ff200078e0029 */
[----:B------:R-:W-:Y:S01]  /*a560*/  MUFU.TANH R54, R59 ;  /* 0x0000003b00367308 */ /* 0x000fe20000002400 */
[----:B------:R-:W-:Y:S09]  /*a570*/  IMAD.MOV.U32 R73, RZ, RZ, R43 ;  /* 0x000000ffff497224 */ /* 0x000ff200078e002b */
[----:B------:R1:W-:Y:S10]  /*a580*/  MUFU.TANH R59, R94 ;  /* 0x0000005e003b7308 */ /* 0x0003f40000002400 */
[----:B------:R-:W1:Y:S10]  /*a590*/  MUFU.TANH R2, R69 ;  /* 0x0000004500027308 */ /* 0x000e740000002400 */
[----:B------:R-:W-:Y:S01]  /*a5a0*/  MUFU.TANH R26, R26 ;  /* 0x0000001a001a7308 */ /* 0x000fe20000002400 */
[----:B-1----:R-:W-:Y:S02]  /*a5b0*/  IMAD.MOV.U32 R94, RZ, RZ, R82 ;  /* 0x000000ffff5e7224 */ /* 0x002fe400078e0052 */
[----:B------:R-:W-:Y:S07]  /*a5c0*/  IMAD.MOV.U32 R82, RZ, RZ, R73 ;  /* 0x000000ffff527224 */ /* 0x000fee00078e0049 */
[----:B------:R-:W-:Y:S01]  /*a5d0*/  MUFU.TANH R25, R25 ;  /* 0x0000001900197308 */ /* 0x000fe20000002400 */
[----:B------:R-:W-:Y:S01]  /*a5e0*/  IMAD.MOV.U32 R73, RZ, RZ, R2 ;  /* 0x000000ffff497224 */ /* 0x000fe200078e0002 */
[----:B------:R-:W-:Y:S08]  /*a5f0*/  FMNMX.FTZ R2, R245, R3, !PT ;  /* 0x00000003f5027209 */ /* 0x000ff00007810000 */
[----:B------:R-:W-:Y:S10]  /*a600*/  MUFU.TANH R23, R23 ;  /* 0x0000001700177308 */ /* 0x000ff40000002400 */
[----:B------:R-:W1:Y:S10]  /*a610*/  MUFU.TANH R32, R32 ;  /* 0x0000002000207308 */ /* 0x000e740000002400 */
[----:B------:R-:W-:Y:S10]  /*a620*/  MUFU.TANH R27, R27 ;  /* 0x0000001b001b7308 */ /* 0x000ff40000002400 */
[----:B------:R-:W-:Y:S10]  /*a630*/  MUFU.TANH R28, R28 ;  /* 0x0000001c001c7308 */ /* 0x000ff40000002400 */
[----:B------:R-:W-:Y:S10]  /*a640*/  MUFU.TANH R34, R34 ;  /* 0x0000002200227308 */ /* 0x000ff40000002400 */
[----:B------:R-:W5:Y:S10]  /*a650*/  MUFU.TANH R33, R33 ;  /* 0x0000002100217308 */ /* 0x000f740000002400 */
[----:B------:R-:W-:Y:S10]  /*a660*/  MUFU.TANH R30, R30 ;  /* 0x0000001e001e7308 */ /* 0x000ff40000002400 */
[----:B------:R-:W-:Y:S10]  /*a670*/  MUFU.TANH R29, R29 ;  /* 0x0000001d001d7308 */ /* 0x000ff40000002400 */
[----:B------:R-:W2:Y:S10]  /*a680*/  MUFU.TANH R35, R35 ;  /* 0x0000002300237308 */ /* 0x000eb40000002400 */
[----:B------:R-:W2:Y:S10]  /*a690*/  MUFU.TANH R36, R36 ;  /* 0x0000002400247308 */ /* 0x000eb40000002400 */
[----:B------:R-:W-:Y:S10]  /*a6a0*/  MUFU.TANH R31, R31 ;  /* 0x0000001f001f7308 */ /* 0x000ff40000002400 */
[----:B------:R-:W2:Y:S10]  /*a6b0*/  MUFU.TANH R21, R40 ;  /* 0x0000002800157308 */ /* 0x000eb40000002400 */
[----:B------:R-:W2:Y:S10]  /*a6c0*/  MUFU.TANH R38, R38 ;  /* 0x0000002600267308 */ /* 0x000eb40000002400 */
[----:B------:R-:W2:Y:S10]  /*a6d0*/  MUFU.TANH R37, R37 ;  /* 0x0000002500257308 */ /* 0x000eb40000002400 */
[----:B------:R-:W2:Y:S10]  /*a6e0*/  MUFU.TANH R39, R39 ;  /* 0x0000002700277308 */ /* 0x000eb40000002400 */
[----:B------:R-:W2:Y:S01]  /*a6f0*/  MUFU.TANH R48, R48 ;  /* 0x0000003000307308 */ /* 0x000ea20000002400 */
[----:B---3--:R-:W-:Y:S02]  /*a700*/  FMNMX.FTZ R6, R77, R2, !PT ;  /* 0x000000024d067209 */ /* 0x008fe40007810000 */
[----:B------:R-:W-:Y:S07]  /*a710*/  FMNMX.FTZ R2, R248, R134, !PT ;  /* 0x00000086f8027209 */ /* 0x000fee0007810000 */
[----:B------:R-:W3:Y:S01]  /*a720*/  MUFU.TANH R44, R44 ;  /* 0x0000002c002c7308 */ /* 0x000ee20000002400 */
[----:B------:R-:W-:Y:S02]  /*a730*/  FMNMX.FTZ R6, R220, R6, !PT ;  /* 0x00000006dc067209 */ /* 0x000fe40007810000 */
[----:B----4-:R-:W-:Y:S02]  /*a740*/  FMNMX.FTZ R4, R76, R4, !PT ;  /* 0x000000044c047209 */ /* 0x010fe40007810000 */
[----:B------:R-:W-:Y:S05]  /*a750*/  FMNMX.FTZ R6, R209, R6, !PT ;  /* 0x00000006d1067209 */ /* 0x000fea0007810000 */
[----:B------:R-:W4:Y:S01]  /*a760*/  MUFU.TANH R50, R50 ;  /* 0x0000003200327308 */ /* 0x000f220000002400 */
[----:B------:R-:W-:Y:S02]  /*a770*/  FMNMX.FTZ R6, R223, R6, !PT ;  /* 0x00000006df067209 */ /* 0x000fe40007810000 */
[----:B------:R-:W-:Y:S02]  /*a780*/  FMNMX.FTZ R5, R78, R5, !PT ;  /* 0x000000054e057209 */ /* 0x000fe40007810000 */
[----:B------:R-:W-:Y:S05]  /*a790*/  FMNMX.FTZ R6, R218, R6, !PT ;  /* 0x00000006da067209 */ /* 0x000fea0007810000 */
[----:B------:R-:W4:Y:S01]  /*a7a0*/  MUFU.TANH R49, R49 ;  /* 0x0000003100317308 */ /* 0x000f220000002400 */
[----:B------:R-:W-:Y:S02]  /*a7b0*/  FMNMX.FTZ R5, R219, R5, !PT ;  /* 0x00000005db057209 */ /* 0x000fe40007810000 */
[----:B-1----:R-:W-:Y:S02]  /*a7c0*/  FMNMX.FTZ R6, R32, R6, !PT ;  /* 0x0000000620067209 */ /* 0x002fe40007810000 */
[----:B-----5:R-:W-:Y:S02]  /*a7d0*/  FMNMX.FTZ R2, R67, R2, !PT ;  /* 0x0000000243027209 */ /* 0x020fe40007810000 */
[----:B------:R-:W-:Y:S03]  /*a7e0*/  FMNMX.FTZ R5, R216, R5, !PT ;  /* 0x00000005d8057209 */ /* 0x000fe60007810000 */
[----:B------:R-:W1:Y:S01]  /*a7f0*/  MUFU.TANH R250, R46 ;  /* 0x0000002e00fa7308 */ /* 0x000e620000002400 */
[----:B------:R-:W-:Y:S02]  /*a800*/  FMNMX.FTZ R6, R33, R6, !PT ;  /* 0x0000000621067209 */ /* 0x000fe40007810000 */
[----:B------:R-:W-:Y:S02]  /*a810*/  FMNMX.FTZ R5, R222, R5, !PT ;  /* 0x00000005de057209 */ /* 0x000fe40007810000 */
[----:B--2---:R-:W-:Y:S02]  /*a820*/  FMNMX.FTZ R4, R65, R4, !PT ;  /* 0x0000000441047209 */ /* 0x004fe40007810000 */
[----:B------:R-:W-:Y:S03]  /*a830*/  FMNMX.FTZ R5, R23, R5, !PT ;  /* 0x0000000517057209 */ /* 0x000fe60007810000 */
[----:B------:R-:W2:Y:S01]  /*a840*/  MUFU.TANH R51, R51 ;  /* 0x0000003300337308 */ /* 0x000ea20000002400 */
[----:B------:R-:W-:Y:S02]  /*a850*/  FMNMX.FTZ R4, R252, R4, !PT ;  /* 0x00000004fc047209 */ /* 0x000fe40007810000 */
[----:B------:R-:W-:Y:S02]  /*a860*/  FMNMX.FTZ R5, R34, R5, !PT ;  /* 0x0000000522057209 */ /* 0x000fe40007810000 */
[----:B------:R-:W-:Y:S02]  /*a870*/  FMNMX.FTZ R4, R24, R4, !PT ;  /* 0x0000000418047209 */ /* 0x000fe40007810000 */
[----:B------:R-:W-:Y:S03]  /*a880*/  FMNMX.FTZ R5, R35, R5, !PT ;  /* 0x0000000523057209 */ /* 0x000fe60007810000 */
[----:B------:R-:W-:Y:S01]  /*a890*/  MUFU.TANH R46, R53 ;  /* 0x00000035002e7308 */ /* 0x000fe20000002400 */
        /* <DEDUP_REMOVED lines=14> */
[----:B------:R-:W5:Y:S01]  /*a980*/  MUFU.TANH R0, R70 ;  /* 0x0000004600007308 */ /* 0x000f620000002400 */
[----:B------:R-:W-:Y:S02]  /*a990*/  FMNMX.FTZ R2, R31, R2, !PT ;  /* 0x000000021f027209 */ /* 0x000fe40007810000 */
[----:B------:R-:W-:Y:S02]  /*a9a0*/  FMNMX.FTZ R4, R19, R4, !PT ;  /* 0x0000000413047209 */ /* 0x000fe40007810000 */
[----:B------:R-:W-:Y:S02]  /*a9b0*/  FMNMX.FTZ R2, R20, R2, !PT ;  /* 0x0000000214027209 */ /* 0x000fe40007810000 */
[----:B------:R-:W-:Y:S03]  /*a9c0*/  FMNMX.FTZ R5, R39, R5, !PT ;  /* 0x0000000527057209 */ /* 0x000fe60007810000 */
[----:B------:R5:W-:Y:S01]  /*a9d0*/  MUFU.TANH R208, R85 ;  /* 0x0000005500d07308 */ /* 0x000be20000002400 */
[----:B------:R-:W-:Y:S02]  /*a9e0*/  FMNMX.FTZ R6, R48, R6, !PT ;  /* 0x0000000630067209 */ /* 0x000fe40007810000 */
[----:B------:R-:W-:Y:S02]  /*a9f0*/  FMNMX.FTZ R2, R22, R2, !PT ;  /* 0x0000000216027209 */ /* 0x000fe40007810000 */
[----:B---3--:R-:W-:Y:S02]  /*aa00*/  FMNMX.FTZ R4, R44, R4, !PT ;  /* 0x000000042c047209 */ /* 0x008fe40007810000 */
[----:B----4-:R-:W-:Y:S03]  /*aa10*/  FMNMX.FTZ R5, R50, R5, !PT ;  /* 0x0000000532057209 */ /* 0x010fe60007810000 */
[----:B------:R3:W4:Y:S01]  /*aa20*/  MUFU.TANH R16, R71 ;  /* 0x0000004700107308 */ /* 0x0007220000002400 */
[----:B------:R-:W-:Y:S02]  /*aa30*/  FMNMX.FTZ R6, R49, R6, !PT ;  /* 0x0000000631067209 */ /* 0x000fe40007810000 */
[----:B-1----:R-:W-:Y:S02]  /*aa40*/  FMNMX.FTZ R2, R250, R2, !PT ;  /* 0x00000002fa027209 */ /* 0x002fe40007810000 */
[----:B------:R-:W-:Y:S02]  /*aa50*/  FMNMX.FTZ R4, R242, R4, !PT ;  /* 0x00000004f2047209 */ /* 0x000fe40007810000 */
[----:B--2---:R-:W-:Y:S03]  /*aa60*/  FMNMX.FTZ R5, R51, R5, !PT ;  /* 0x0000000533057209 */ /* 0x004fe60007810000 */
[----:B------:R-:W-:Y:S01]  /*aa70*/  MUFU.TANH R40, R79 ;  /* 0x0000004f00287308 */ /* 0x000fe20000002400 */
[----:B------:R-:W-:Y:S01]  /*aa80*/  FMNMX.FTZ R6, R211, R6, !PT ;  /* 0x00000006d3067209 */ /* 0x000fe20007810000 */
[----:B-----5:R-:W-:Y:S01]  /*aa90*/  IMAD.MOV.U32 R85, RZ, RZ, R0 ;  /* 0x000000ffff557224 */ /* 0x020fe200078e0000 */
[----:B------:R-:W-:Y:S01]  /*aaa0*/  FMNMX.FTZ R2, R247, R2, !PT ;  /* 0x00000002f7027209 */ /* 0x000fe20007810000 */
[----:B------:R-:W-:Y:S01]  /*aab0*/  FMUL.FTZ R0, R127, UR5 ;  /* 0x000000057f007c20 */ /* 0x000fe20008410000 */
[----:B------:R-:W-:Y:S01]  /*aac0*/  FMNMX.FTZ R4, R52, R4, !PT ;  /* 0x0000000434047209 */ /* 0x000fe20007810000 */
[----:B------:R-:W-:Y:S01]  /*aad0*/  IMAD.MOV.U32 R127, RZ, RZ, R68 ;  /* 0x000000ffff7f7224 */ /* 0x000fe200078e0044 */
[----:B------:R-:W-:Y:S03]  /*aae0*/  FMNMX.FTZ R5, R221, R5, !PT ;  /* 0x00000005dd057209 */ /* 0x000fe60007810000 */
[----:B------:R4:W1:Y:S01]  /*aaf0*/  MUFU.TANH R12, R86 ;  /* 0x00000056000c7308 */ /* 0x0008620000002400 */
[----:B------:R-:W-:Y:S01]  /*ab00*/  FMNMX.FTZ R6, R46, R6, !PT ;  /* 0x000000062e067209 */ /* 0x000fe20007810000 */
[----:B---3--:R-:W-:Y:S01]  /*ab10*/  FMUL.FTZ R71, R126, UR5 ;  /* 0x000000057e477c20 */ /* 0x008fe20008410000 */
        /* <DEDUP_REMOVED lines=8> */
[----:B------:R2:W-:Y:S01]  /*aba0*/  MUFU.TANH R203, R96 ;  /* 0x0000006000cb7308 */ /* 0x0005e20000002400 */
[----:B------:R-:W-:Y:S02]  /*abb0*/  FMNMX.FTZ R6, R56, R6, !PT ;  /* 0x0000000638067209 */ /* 0x000fe40007810000 */
[----:B----4-:R-:W-:Y:S02]  /*abc0*/  MOV R86, R16 ;  /* 0x0000001000567202 */ /* 0x010fe40000000f00 */
[----:B------:R-:W-:Y:S02]  /*abd0*/  FMNMX.FTZ R2, R82, R2, !PT ;  /* 0x0000000252027209 */ /* 0x000fe40007810000 */
[----:B------:R-:W-:Y:S03]  /*abe0*/  FMNMX.FTZ R4, R80, R4, !PT ;  /* 0x0000000450047209 */ /* 0x000fe60007810000 */
[----:B------:R3:W-:Y:S01]  /*abf0*/  MUFU.TANH R69, R99 ;  /* 0x0000006300457308 */ /* 0x0007e20000002400 */
[----:B------:R-:W-:Y:S02]  /*ac00*/  FMNMX.FTZ R5, R47, R5, !PT ;  /* 0x000000052f057209 */ /* 0x000fe40007810000 */
[----:B------:R-:W-:Y:S02]  /*ac10*/  FMNMX.FTZ R6, R94, R6, !PT ;  /* 0x000000065e067209 */ /* 0x000fe40007810000 */
[----:B------:R-:W-:Y:S02]  /*ac20*/  FMNMX.FTZ R2, R81, R2, !PT ;  /* 0x0000000251027209 */ /* 0x000fe40007810000 */
[----:B------:R-:W-:Y:S03]  /*ac30*/  FMNMX.FTZ R4, R131, R4, !PT ;  /* 0x0000000483047209 */ /* 0x000fe60007810000 */
[----:B------:R4:W-:Y:S01]  /*ac40*/  MUFU.TANH R60, R95 ;  /* 0x0000005f003c7308 */ /* 0x0009e20000002400 */
[----:B--2---:R-:W-:Y:S01]  /*ac50*/  IMAD.MOV.U32 R96, RZ, RZ, R85 ;  /* 0x000000ffff607224 */ /* 0x004fe200078e0055 */
[----:B-1----:R-:W-:Y:S04]  /*ac60*/  MOV R85, R12 ;  /* 0x0000000c00557202 */ /* 0x002fe80000000f00 */
[----:B------:R-:W-:Y:S04]  /*ac70*/  FMNMX.FTZ R5, R96, R5, !PT ;  /* 0x0000000560057209 */ /* 0x000fe80007810000 */
[----:B------:R-:W1:Y:S01]  /*ac80*/  MUFU.TANH R90, R105 ;  /* 0x00000069005a7308 */ /* 0x000e620000002400 */
[----:B---3--:R-:W-:Y:S09]  /*ac90*/  FMUL.FTZ R99, R129, UR5 ;  /* 0x0000000581637c20 */ /* 0x008ff20008410000 */
[----:B------:R-:W2:Y:S01]  /*aca0*/  MUFU.TANH R74, R74 ;  /* 0x0000004a004a7308 */ /* 0x000ea20000002400 */
[----:B----4-:R-:W-:Y:S04]  /*acb0*/  MOV R95, R73 ;  /* 0x00000049005f7202 */ /* 0x010fe80000000f00 */
[----:B------:R-:W-:Y:S05]  /*acc0*/  FMNMX.FTZ R6, R95, R6, !PT ;  /* 0x000000065f067209 */ /* 0x000fea0007810000 */
[----:B------:R-:W-:Y:S01]  /*acd0*/  MUFU.TANH R43, R92 ;  /* 0x0000005c002b7308 */ /* 0x000fe20000002400 */
[----:B-1----:R-:W-:Y:S02]  /*ace0*/  MOV R129, R90 ;  /* 0x0000005a00817202 */ /* 0x002fe40000000f00 */
[----:B------:R-:W-:Y:S04]  /*acf0*/  FMNMX.FTZ R6, R243, R6, !PT ;  /* 0x00000006f3067209 */ /* 0x000fe80007810000 */
[----:B------:R-:W-:Y:S03]  /*ad00*/  FMNMX.FTZ R6, R241, R6, !PT ;  /* 0x00000006f1067209 */ /* 0x000fe60007810000 */
[----:B------:R-:W-:Y:S01]  /*ad10*/  MUFU.TANH R92, R108 ;  /* 0x0000006c005c7308 */ /* 0x000fe20000002400 */
[----:B--2---:R-:W-:Y:S05]  /*ad20*/  IMAD.MOV.U32 R90, RZ, RZ, R74 ;  /* 0x000000ffff5a7224 */ /* 0x004fea00078e004a */
[----:B------:R-:W-:Y:S04]  /*ad30*/  FMNMX.FTZ R2, R90, R2, !PT ;  /* 0x000000025a027209 */ /* 0x000fe80007810000 */
[----:B------:R1:W-:Y:S10]  /*ad40*/  MUFU.TANH R17, R98 ;  /* 0x0000006200117308 */ /* 0x0003f40000002400 */
[----:B------:R2:W-:Y:S10]  /*ad50*/  MUFU.TANH R72, R103 ;  /* 0x0000006700487308 */ /* 0x0005f40000002400 */
[----:B------:R3:W-:Y:S01]  /*ad60*/  MUFU.TANH R108, R119 ;  /* 0x00000077006c7308 */ /* 0x0007e20000002400 */
[----:B-1----:R-:W-:Y:S02]  /*ad70*/  IMAD.MOV.U32 R98, RZ, RZ, R86 ;  /* 0x000000ffff627224 */ /* 0x002fe400078e0056 */
[----:B------:R-:W-:Y:S03]  /*ad80*/  IMAD.MOV.U32 R86, RZ, RZ, R14 ;  /* 0x000000ffff567224 */ /* 0x000fe600078e000e */
[----:B------:R-:W-:Y:S04]  /*ad90*/  FMNMX.FTZ R5, R98, R5, !PT ;  /* 0x0000000562057209 */ /* 0x000fe80007810000 */
[----:B------:R-:W1:Y:S01]  /*ada0*/  MUFU.TANH R70, R75 ;  /* 0x0000004b00467308 */ /* 0x000e620000002400 */
[----:B--2---:R-:W-:Y:S01]  /*adb0*/  FMUL.FTZ R103, R130, UR5 ;  /* 0x0000000582677c20 */ /* 0x004fe20008410000 */
[----:B------:R-:W-:Y:S08]  /*adc0*/  FMNMX.FTZ R5, R127, R5, !PT ;  /* 0x000000057f057209 */ /* 0x000ff00007810000 */
[----:B------:R-:W2:Y:S01]  /*add0*/  MUFU.TANH R210, R84 ;  /* 0x0000005400d27308 */ /* 0x000ea20000002400 */
[----:B---3--:R-:W-:Y:S04]  /*ade0*/  MOV R119, R18 ;  /* 0x0000001200777202 */ /* 0x008fe80000000f00 */
[----:B------:R-:W-:Y:S05]  /*adf0*/  FMNMX.FTZ R4, R119, R4, !PT ;  /* 0x0000000477047209 */ /* 0x000fea0007810000 */
[----:B------:R3:W-:Y:S01]  /*ae00*/  MUFU.TANH R84, R87 ;  /* 0x0000005700547308 */ /* 0x0007e20000002400 */
[----:B-1----:R-:W-:Y:S01]  /*ae10*/  IMAD.MOV.U32 R130, RZ, RZ, R70 ;  /* 0x000000ffff827224 */ /* 0x002fe200078e0046 */
[----:B------:R-:W-:Y:S04]  /*ae20*/  FMNMX.FTZ R4, R64, R4, !PT ;  /* 0x0000000440047209 */ /* 0x000fe80007810000 */
[----:B------:R-:W-:Y:S04]  /*ae30*/  FMNMX.FTZ R2, R130, R2, !PT ;  /* 0x0000000282027209 */ /* 0x000fe80007810000 */
[----:B------:R-:W1:Y:S01]  /*ae40*/  MUFU.TANH R83, R83 ;  /* 0x0000005300537308 */ /* 0x000e620000002400 */
[----:B------:R-:W-:Y:S02]  /*ae50*/  FMNMX.FTZ R4, R86, R4, !PT ;  /* 0x0000000456047209 */ /* 0x000fe40007810000 */
[----:B------:R-:W-:Y:S02]  /*ae60*/  FMNMX.FTZ R2, R63, R2, !PT ;  /* 0x000000023f027209 */ /* 0x000fe40007810000 */
[----:B--2---:R-:W-:Y:S02]  /*ae70*/  FMNMX.FTZ R6, R210, R6, !PT ;  /* 0x00000006d2067209 */ /* 0x004fe40007810000 */
[----:B------:R-:W-:Y:S03]  /*ae80*/  FMNMX.FTZ R7, R40, R2, !PT ;  /* 0x0000000228077209 */ /* 0x000fe60007810000 */
[----:B------:R-:W2:Y:S01]  /*ae90*/  MUFU.TANH R41, R88 ;  /* 0x0000005800297308 */ /* 0x000ea20000002400 */
[----:B---3--:R-:W-:Y:S05]  /*aea0*/  IMAD.MOV.U32 R87, RZ, RZ, R246 ;  /* 0x000000ffff577224 */ /* 0x008fea00078e00f6 */
[----:B------:R-:W-:Y:S04]  /*aeb0*/  ISETP.GT.AND P0, PT, R87, RZ, PT ;  /* 0x000000ff5700720c */ /* 0x000fe80003f04270 */
[----:B------:R3:W-:Y:S01]  /*aec0*/  MUFU.TANH R206, R122 ;  /* 0x0000007a00ce7308 */ /* 0x0007e20000002400 */
[----:B-1----:R-:W-:Y:S04]  /*aed0*/  FMNMX.FTZ R5, R83, R5, !PT ;  /* 0x0000000553057209 */ /* 0x002fe80007810000 */
[----:B------:R-:W-:Y:S05]  /*aee0*/  FMNMX.FTZ R5, R85, R5, !PT ;  /* 0x0000000555057209 */ /* 0x000fea0007810000 */
[----:B------:R1:W-:Y:S01]  /*aef0*/  MUFU.TANH R16, R107 ;  /* 0x0000006b00107308 */ /* 0x0003e20000002400 */
[----:B--2---:R-:W-:Y:S02]  /*af00*/  FMNMX.FTZ R2, R41, R4, !PT ;  /* 0x0000000429027209 */ /* 0x004fe40007810000 */
[----:B------:R-:W-:Y:S02]  /*af10*/  FMNMX.FTZ R4, R208, R6, !PT ;  /* 0x00000006d0047209 */ /* 0x000fe40007810000 */
[----:B------:R-:W-:Y:S02]  /*af20*/  FMNMX.FTZ R5, R84, R5, !PT ;  /* 0x0000000554057209 */ /* 0x000fe40007810000 */
[----:B------:R-:W-:Y:S03]  /*af30*/  FMNMX.FTZ R4, R203, R4, !PT ;  /* 0x00000004cb047209 */ /* 0x000fe60007810000 */
[----:B------:R2:W-:Y:S01]  /*af40*/  MUFU.TANH R70, R0 ;  /* 0x0000000000467308 */ /* 0x0005e20000002400 */
[----:B---3--:R-:W-:Y:S02]  /*af50*/  MOV R122, R79 ;  /* 0x0000004f007a7202 */ /* 0x008fe40000000f00 */
[----:B------:R-:W-:Y:S07]  /*af60*/  FMNMX.FTZ R6, R42, R2, !PT ;  /* 0x000000022a067209 */ /* 0x000fee0007810000 */
[----:B------:R-:W3:Y:S01]  /*af70*/  MUFU.TANH R53, R91 ;  /* 0x0000005b00357308 */ /* 0x000ee20000002400 */
[----:B-1----:R-:W-:Y:S05]  /*af80*/  IMAD.MOV.U32 R107, RZ, RZ, R17 ;  /* 0x000000ffff6b7224 */ /* 0x002fea00078e0011 */
[----:B------:R-:W-:Y:S04]  /*af90*/  FMNMX.FTZ R2, R107, R5, !PT ;  /* 0x000000056b027209 */ /* 0x000fe80007810000 */
[----:B------:R-:W1:Y:S01]  /*afa0*/  MUFU.TANH R202, R97 ;  /* 0x0000006100ca7308 */ /* 0x000e620000002400 */
[----:B--2---:R-:W-:Y:S02]  /*afb0*/  FMNMX.FTZ R0, R122, R7, !PT ;  /* 0x000000077a007209 */ /* 0x004fe40007810000 */
[----:B------:R-:W-:Y:S07]  /*afc0*/  FMNMX.FTZ R5, R43, R6, !PT ;  /* 0x000000062b057209 */ /* 0x000fee0007810000 */
[----:B------:R2:W-:Y:S01]  /*afd0*/  MUFU.TANH R246, R109 ;  /* 0x0000006d00f67308 */ /* 0x0005e20000002400 */
[----:B---3--:R-:W-:Y:S04]  /*afe0*/  FMNMX.FTZ R0, R53, R0, !PT ;  /* 0x0000000035007209 */ /* 0x008fe80007810000 */
[----:B------:R-:W-:Y:S05]  /*aff0*/  FMNMX.FTZ R6, R59, R0, !PT ;  /* 0x000000003b067209 */ /* 0x000fea0007810000 */
[----:B------:R-:W3:Y:S01]  /*b000*/  MUFU.TANH R201, R100 ;  /* 0x0000006400c97308 */ /* 0x000ee20000002400 */
[----:B-1----:R-:W-:Y:S09]  /*b010*/  FMNMX.FTZ R4, R202, R4, !PT ;  /* 0x00000004ca047209 */ /* 0x002ff20007810000 */
[----:B------:R1:W4:Y:S01]  /*b020*/  MUFU.TANH R200, R101 ;  /* 0x0000006500c87308 */ /* 0x0003220000002400 */
[----:B--2---:R-:W-:Y:S04]  /*b030*/  MOV R109, R69 ;  /* 0x00000045006d7202 */ /* 0x004fe80000000f00 */
[----:B------:R-:W-:Y:S05]  /*b040*/  FMNMX.FTZ R0, R109, R2, !PT ;  /* 0x000000026d007209 */ /* 0x000fea0007810000 */
[----:B------:R-:W-:Y:S01]  /*b050*/  MUFU.TANH R88, R110 ;  /* 0x0000006e00587308 */ /* 0x000fe20000002400 */
[----:B---3--:R-:W-:Y:S02]  /*b060*/  FMNMX.FTZ R4, R201, R4, !PT ;  /* 0x00000004c9047209 */ /* 0x008fe40007810000 */
[----:B------:R-:W-:Y:S02]  /*b070*/  FMNMX.FTZ R2, R89, R0, !PT ;  /* 0x0000000059027209 */ /* 0x000fe40007810000 */
[----:B------:R-:W-:Y:S05]  /*b080*/  FMNMX.FTZ R0, R60, R6, !PT ;  /* 0x000000063c007209 */ /* 0x000fea0007810000 */
[----:B------:R2:W-:Y:S01]  /*b090*/  MUFU.TANH R110, R118 ;  /* 0x00000076006e7308 */ /* 0x0005e20000002400 */
[----:B-1----:R-:W-:Y:S01]  /*b0a0*/  FMUL.FTZ R101, R128, UR5 ;  /* 0x0000000580657c20 */ /* 0x002fe20008410000 */
[----:B----4-:R-:W-:Y:S01]  /*b0b0*/  FMNMX.FTZ R4, R200, R4, !PT ;  /* 0x00000004c8047209 */ /* 0x010fe20007810000 */
[----:B------:R-:W-:Y:S07]  /*b0c0*/  IMAD.MOV.U32 R128, RZ, RZ, R92 ;  /* 0x000000ffff807224 */ /* 0x000fee00078e005c */
[----:B------:R-:W-:Y:S10]  /*b0d0*/  MUFU.TANH R75, R104 ;  /* 0x00000068004b7308 */ /* 0x000ff40000002400 */
[----:B------:R-:W1:Y:S01]  /*b0e0*/  MUFU.TANH R61, R106 ;  /* 0x0000006a003d7308 */ /* 0x000e620000002400 */
[----:B--2---:R-:W-:Y:S04]  /*b0f0*/  MOV R118, R72 ;  /* 0x0000004800767202 */ /* 0x004fe80000000f00 */
[----:B------:R-:W-:Y:S05]  /*b100*/  FMNMX.FTZ R2, R118, R2, !PT ;  /* 0x0000000276027209 */ /* 0x000fea0007810000 */
[----:B------:R2:W-:Y:S10]  /*b110*/  MUFU.TANH R126, R120 ;  /* 0x00000078007e7308 */ /* 0x0005f40000002400 */
[----:B------:R-:W3:Y:S01]  /*b120*/  MUFU.TANH R91, R93 ;  /* 0x0000005d005b7308 */ /* 0x000ee20000002400 */
[----:B-1----:R-:W-:Y:S09]  /*b130*/  FMNMX.FTZ R0, R61, R0, !PT ;  /* 0x000000003d007209 */ /* 0x002ff20007810000 */
[----:B------:R-:W1:Y:S01]  /*b140*/  MUFU.TANH R106, R112 ;  /* 0x00000070006a7308 */ /* 0x000e620000002400 */
[----:B--2---:R-:W-:Y:S09]  /*b150*/  IMAD.MOV.U32 R120, RZ, RZ, R75 ;  /* 0x000000ffff787224 */ /* 0x004ff200078e004b */
[----:B------:R2:W-:Y:S01]  /*b160*/  MUFU.TANH R105, R116 ;  /* 0x0000007400697308 */ /* 0x0005e20000002400 */
[----:B---3--:R-:W-:Y:S04]  /*b170*/  FMNMX.FTZ R5, R91, R5, !PT ;  /* 0x000000055b057209 */ /* 0x008fe80007810000 */
[----:B------:R-:W-:Y:S05]  /*b180*/  FMNMX.FTZ R5, R120, R5, !PT ;  /* 0x0000000578057209 */ /* 0x000fea0007810000 */
[----:B------:R-:W3:Y:S01]  /*b190*/  MUFU.TANH R204, R114 ;  /* 0x0000007200cc7308 */ /* 0x000ee20000002400 */
[----:B-1----:R-:W-:Y:S02]  /*b1a0*/  FMNMX.FTZ R4, R106, R4, !PT ;  /* 0x000000046a047209 */ /* 0x002fe40007810000 */
[----:B------:R-:W-:Y:S07]  /*b1b0*/  FMNMX.FTZ R5, R129, R5, !PT ;  /* 0x0000000581057209 */ /* 0x000fee0007810000 */
[----:B------:R-:W1:Y:S01]  /*b1c0*/  MUFU.TANH R113, R113 ;  /* 0x0000007100717308 */ /* 0x000e620000002400 */
[----:B--2---:R-:W-:Y:S04]  /*b1d0*/  MOV R116, R16 ;  /* 0x0000001000747202 */ /* 0x004fe80000000f00 */
[----:B------:R-:W-:Y:S05]  /*b1e0*/  FMNMX.FTZ R6, R116, R0, !PT ;  /* 0x0000000074067209 */ /* 0x000fea0007810000 */
[----:B------:R-:W2:Y:S01]  /*b1f0*/  MUFU.TANH R114, R115 ;  /* 0x0000007300727308 */ /* 0x000ea20000002400 */
[----:B---3--:R-:W-:Y:S09]  /*b200*/  FMNMX.FTZ R2, R204, R2, !PT ;  /* 0x00000002cc027209 */ /* 0x008ff20007810000 */
[----:B------:R-:W3:Y:S01]  /*b210*/  MUFU.TANH R117, R117 ;  /* 0x0000007500757308 */ /* 0x000ee20000002400 */
[----:B-1----:R-:W-:Y:S04]  /*b220*/  FMNMX.FTZ R4, R113, R4, !PT ;  /* 0x0000000471047209 */ /* 0x002fe80007810000 */
[----:B------:R-:W-:Y:S05]  /*b230*/  FMNMX.FTZ R4, R105, R4, !PT ;  /* 0x0000000469047209 */ /* 0x000fea0007810000 */
[----:B------:R-:W1:Y:S01]  /*b240*/  MUFU.TANH R101, R101 ;  /* 0x0000006500657308 */ /* 0x000e620000002400 */
[----:B--2---:R-:W-:Y:S02]  /*b250*/  FMNMX.FTZ R0, R114, R2, !PT ;  /* 0x0000000272007209 */ /* 0x004fe40007810000 */
[----:B------:R-:W-:Y:S02]  /*b260*/  FMNMX.FTZ R2, R128, R5, !PT ;  /* 0x0000000580027209 */ /* 0x000fe40007810000 */
[----:B------:R-:W-:Y:S02]  /*b270*/  FMNMX.FTZ R0, R110, R0, !PT ;  /* 0x000000006e007209 */ /* 0x000fe40007810000 */
[----:B------:R-:W-:Y:S03]  /*b280*/  FMNMX.FTZ R5, R88, R6, !PT ;  /* 0x0000000658057209 */ /* 0x000fe60007810000 */
[----:B------:R-:W2:Y:S01]  /*b290*/  MUFU.TANH R212, R111 ;  /* 0x0000006f00d47308 */ /* 0x000ea20000002400 */
[----:B---3--:R-:W-:Y:S02]  /*b2a0*/  FMNMX.FTZ R4, R117, R4, !PT ;  /* 0x0000000475047209 */ /* 0x008fe40007810000 */
[----:B------:R-:W-:Y:S02]  /*b2b0*/  FMNMX.FTZ R2, R246, R2, !PT ;  /* 0x00000002f6027209 */ /* 0x000fe40007810000 */
[----:B------:R-:W-:Y:S02]  /*b2c0*/  FMNMX.FTZ R0, R108, R0, !PT ;  /* 0x000000006c007209 */ /* 0x000fe40007810000 */
[----:B------:R-:W-:Y:S03]  /*b2d0*/  FMNMX.FTZ R16, R126, R2, !PT ;  /* 0x000000027e107209 */ /* 0x000fe60007810000 */
[----:B------:R-:W-:Y:S01]  /*b2e0*/  MUFU.TANH R121, R121 ;  /* 0x0000007900797308 */ /* 0x000fe20000002400 */
[----:B-1----:R-:W-:Y:S09]  /*b2f0*/  FMNMX.FTZ R74, R101, R4, !PT ;  /* 0x00000004654a7209 */ /* 0x002ff20007810000 */
[----:B------:R-:W-:Y:S01]  /*b300*/  MUFU.TANH R205, R123 ;  /* 0x0000007b00cd7308 */ /* 0x000fe20000002400 */
[----:B--2---:R-:W-:Y:S09]  /*b310*/  FMNMX.FTZ R18, R212, R5, !PT ;  /* 0x00000005d4127209 */ /* 0x004ff20007810000 */
[----:B------:R-:W-:Y:S10]  /*b320*/  MUFU.TANH R124, R124 ;  /* 0x0000007c007c7308 */ /* 0x000ff40000002400 */
[----:B------:R-:W-:Y:S10]  /*b330*/  MUFU.TANH R125, R125 ;  /* 0x0000007d007d7308 */ /* 0x000ff40000002400 */
[----:B------:R-:W-:Y:S10]  /*b340*/  MUFU.TANH R71, R71 ;  /* 0x0000004700477308 */ /* 0x000ff40000002400 */
[----:B------:R-:W1:Y:S10]  /*b350*/  MUFU.TANH R103, R103 ;  /* 0x0000006700677308 */ /* 0x000e740000002400 */
[----:B------:R-:W2:Y:S10]  /*b360*/  MUFU.TANH R99, R99 ;  /* 0x0000006300637308 */ /* 0x000eb40000002400 */
[----:B------:R-:W3:Y:S01]  /*b370*/  MUFU.TANH R102, R102 ;  /* 0x0000006600667308 */ /* 0x000ee20000002400 */
[----:B-1----:R-:W-:Y:S02]  /*b380*/  FMNMX.FTZ R17, R103, R0, !PT ;  /* 0x0000000067117209 */ /* 0x002fe40007810000 */
[----:B--2---:R-:W-:Y:S01]  /*b390*/  FMNMX.FTZ R74, R99, R74, !PT ;  /* 0x0000004a634a7209 */ /* 0x004fe20007810000 */
[----:B------:R-:W-:Y:S06]  /*b3a0*/  @P0 BRA `(.L_x_28) ;  /* 0xffffffd400800947 */ /* 0x000fec000383ffff */
.L_x_27:
[----:B------:R-:W-:Y:S01]  /*b3b0*/  FMNMX.FTZ R0, R206, R18, !PT ;  /* 0x00000012ce007209 */ /* 0x000fe20007810000 */
[----:B----4-:R-:W-:Y:S01]  /*b3c0*/  SHFL.BFLY PT, R6, R74, 0x2, 0x1f ;  /* 0x0c401f004a067f89 */ /* 0x010fe200000e0000 */
[----:B------:R-:W-:Y:S02]  /*b3d0*/  FMNMX.FTZ R2, R121, R16, !PT ;  /* 0x0000001079027209 */ /* 0x000fe40007810000 */
[----:B------:R-:W-:Y:S05]  /*b3e0*/  FMNMX.FTZ R0, R205, R0, !PT ;  /* 0x00000000cd007209 */ /* 0x000fea0007810000 */
[----:B------:R-:W-:Y:S01]  /*b3f0*/  STL [R1+0x90], R240 ;  /* 0x000090f001007387 */ /* 0x000fe20000100800 */
[----:B------:R-:W-:Y:S02]  /*b400*/  FMNMX.FTZ R2, R124, R2, !PT ;  /* 0x000000027c027209 */ /* 0x000fe40007810000 */
[----:B------:R-:W-:Y:S01]  /*b410*/  FMNMX.FTZ R0, R71, R0, !PT ;  /* 0x0000000047007209 */ /* 0x000fe20007810000 */
[----:B------:R-:W-:Y:S01]  /*b420*/  STL [R1+0x8c], R239 ;  /* 0x00008cef01007387 */ /* 0x000fe20000100800 */
[----:B------:R-:W-:Y:S02]  /*b430*/  FMNMX.FTZ R4, R125, R2, !PT ;  /* 0x000000027d047209 */ /* 0x000fe40007810000 */
[----:B------:R-:W-:Y:S01]  /*b440*/  FMNMX.FTZ R0, R70, R0, !PT ;  /* 0x0000000046007209 */ /* 0x000fe20007810000 */
[----:B------:R-:W-:Y:S01]  /*b450*/  STL [R1+0x88], R238 ;  /* 0x000088ee01007387 */ /* 0x000fe20000100800 */
[----:B---3--:R-:W-:Y:S02]  /*b460*/  FMNMX.FTZ R5, R102, R17, !PT ;  /* 0x0000001166057209 */ /* 0x008fe40007810000 */
[----:B------:R-:W-:Y:S01]  /*b470*/  MOV R13, R40 ;  /* 0x00000028000d7202 */ /* 0x000fe20000000f00 */
[----:B------:R-:W-:Y:S08]  /*b480*/  SHFL.BFLY PT, R2, R0, 0x2, 0x1f ;  /* 0x0c401f0000027f89 */ /* 0x000ff000000e0000 */
[----:B------:R-:W-:Y:S08]  /*b490*/  SHFL.BFLY PT, R72, R4, 0x2, 0x1f ;  /* 0x0c401f0004487f89 */ /* 0x000ff000000e0000 */
        /* <DEDUP_REMOVED lines=10> */
[----:B------:R-:W1:Y:S01]  /*b540*/  SHFL.BFLY PT, R73, R5, 0x1, 0x1f ;  /* 0x0c201f0005497f89 */ /* 0x000e6200000e0000 */
[----:B------:R-:W-:Y:S07]  /*b550*/  FMNMX.FTZ R72, R4, R72, !PT ;  /* 0x0000004804487209 */ /* 0x000fee0007810000 */
[----:B------:R-:W2:Y:S08]  /*b560*/  SHFL.BFLY PT, R6, R74, 0x1, 0x1f ;  /* 0x0c201f004a067f89 */ /* 0x000eb000000e0000 */
[----:B------:R-:W3:Y:S08]  /*b570*/  SHFL.BFLY PT, R4, R2, 0x1, 0x1f ;  /* 0x0c201f0002047f89 */ /* 0x000ef000000e0000 */
[----:B------:R-:W4:Y:S08]  /*b580*/  SHFL.BFLY PT, R7, R72, 0x1, 0x1f ;  /* 0x0c201f0048077f89 */ /* 0x000f3000000e0000 */
[----:B------:R-:W-:Y:S04]  /*b590*/  STL [R1+0x6c], R231 ;  /* 0x00006ce701007387 */ /* 0x000fe80000100800 */
[----:B------:R-:W-:Y:S01]  /*b5a0*/  STL [R1+0x68], R230 ;  /* 0x000068e601007387 */ /* 0x000fe20000100800 */
[----:B-1----:R-:W-:Y:S03]  /*b5b0*/  FMNMX.FTZ R73, R5, R73, !PT ;  /* 0x0000004905497209 */ /* 0x002fe60007810000 */
[----:B------:R-:W-:Y:S01]  /*b5c0*/  STL [R1+0x64], R229 ;  /* 0x000064e501007387 */ /* 0x000fe20000100800 */
[----:B--2---:R-:W-:Y:S01]  /*b5d0*/  FMNMX.FTZ R74, R74, R6, !PT ;  /* 0x000000064a4a7209 */ /* 0x004fe20007810000 */
[----:B------:R-:W-:Y:S02]  /*b5e0*/  FMUL.FTZ R92, R73, UR4 ;  /* 0x00000004495c7c20 */ /* 0x000fe40008410000 */
[----:B------:R-:W-:Y:S01]  /*b5f0*/  STL [R1+0x60], R228 ;  /* 0x000060e401007387 */ /* 0x000fe20000100800 */
[C---:B------:R-:W-:Y:S01]  /*b600*/  FSETP.NEU.FTZ.AND P1, PT, R74.reuse, -INF , PT ;  /* 0xff8000004a00780b */ /* 0x040fe20003f3d000 */
[----:B------:R-:W-:Y:S01]  /*b610*/  FMUL.FTZ R75, R74, UR4 ;  /* 0x000000044a4b7c20 */ /* 0x000fe20008410000 */
[----:B---3--:R-:W-:Y:S01]  /*b620*/  FMNMX.FTZ R69, R2, R4, !PT ;  /* 0x0000000402457209 */ /* 0x008fe20007810000 */
[----:B------:R-:W-:Y:S01]  /*b630*/  FADD.FTZ R0, -R74, R3 ;  /* 0x000000034a007221 */ /* 0x000fe20000010100 */
[----:B----4-:R-:W-:Y:S01]  /*b640*/  FMNMX.FTZ R72, R72, R7, !PT ;  /* 0x0000000748487209 */ /* 0x010fe20007810000 */
[----:B------:R1:W-:Y:S01]  /*b650*/  STL [R1+0x5c], R227 ;  /* 0x00005ce301007387 */ /* 0x0003e20000100800 */
[----:B------:R-:W-:Y:S01]  /*b660*/  FSEL R75, R75, RZ, P1 ;  /* 0x000000ff4b4b7208 */ /* 0x000fe20000800000 */
[----:B------:R-:W-:Y:S01]  /*b670*/  FMUL.FTZ R104, R69, UR4 ;  /* 0x0000000445687c20 */ /* 0x000fe20008410000 */
[----:B------:R-:W-:Y:S01]  /*b680*/  FSETP.NEU.FTZ.AND P1, PT, R73, -INF , PT ;  /* 0xff8000004900780b */ /* 0x000fe20003f3d000 */
[----:B------:R-:W-:Y:S01]  /*b690*/  FMUL.FTZ R93, R72, UR4 ;  /* 0x00000004485d7c20 */ /* 0x000fe20008410000 */
[----:B------:R-:W-:Y:S01]  /*b6a0*/  FMUL.FTZ R3, R0, UR4 ;  /* 0x0000000400037c20 */ /* 0x000fe20008410000 */
[--C-:B------:R-:W-:Y:S01]  /*b6b0*/  FFMA.FTZ R4, R245, UR4, -R75.reuse ;  /* 0x00000004f5047c23 */ /* 0x100fe2000801084b */
[--C-:B------:R-:W-:Y:S01]  /*b6c0*/  FFMA.FTZ R95, R95, UR4, -R75.reuse ;  /* 0x000000045f5f7c23 */ /* 0x100fe2000801084b */
[----:B------:R-:W-:Y:S01]  /*b6d0*/  FSEL R92, R92, RZ, P1 ;  /* 0x000000ff5c5c7208 */ /* 0x000fe20000800000 */
[----:B------:R2:W3:Y:S01]  /*b6e0*/  MUFU.EX2 R68, R3 ;  /* 0x0000000300447308 */ /* 0x0004e20000000800 */
[----:B------:R-:W-:Y:S01]  /*b6f0*/  FSETP.NEU.FTZ.AND P1, PT, R72, -INF , PT ;  /* 0xff8000004800780b */ /* 0x000fe20003f3d000 */
[--C-:B------:R-:W-:Y:S01]  /*b700*/  FFMA.FTZ R12, R49, UR4, -R75.reuse ;  /* 0x00000004310c7c23 */ /* 0x100fe2000801084b */
[--C-:B------:R-:W-:Y:S01]  /*b710*/  FFMA.FTZ R7, R32, UR4, -R75.reuse ;  /* 0x0000000420077c23 */ /* 0x100fe2000801084b */
[----:B------:R-:W-:Y:S01]  /*b720*/  FFMA.FTZ R5, R216, UR4, -R92 ;  /* 0x00000004d8057c23 */ /* 0x000fe2000801085c */
[----:B------:R-:W-:Y:S01]  /*b730*/  FSEL R93, R93, RZ, P1 ;  /* 0x000000ff5d5d7208 */ /* 0x000fe20000800000 */
[--C-:B------:R-:W-:Y:S01]  /*b740*/  FFMA.FTZ R8, R223, UR4, -R75.reuse ;  /* 0x00000004df087c23 */ /* 0x100fe2000801084b */
[----:B------:R-:W-:Y:S03]  /*b750*/  FFMA.FTZ R9, R48, UR4, -R75 ;  /* 0x0000000430097c23 */ /* 0x000fe6000801084b */
[----:B------:R4:W-:Y:S01]  /*b760*/  MUFU.EX2 R112, R4 ;  /* 0x0000000400707308 */ /* 0x0009e20000000800 */
[----:B------:R-:W-:Y:S01]  /*b770*/  FSETP.NEU.FTZ.AND P1, PT, R69, -INF , PT ;  /* 0xff8000004500780b */ /* 0x000fe20003f3d000 */
[--C-:B------:R-:W-:Y:S01]  /*b780*/  FFMA.FTZ R6, R244, UR4, -R93.reuse ;  /* 0x00000004f4067c23 */ /* 0x100fe2000801085d */
[----:B------:R-:W-:Y:S01]  /*b790*/  FADD.FTZ R0, -R73, R132 ;  /* 0x0000008449007221 */ /* 0x000fe20000010100 */
[--C-:B------:R-:W-:Y:S01]  /*b7a0*/  FFMA.FTZ R120, R120, UR4, -R93.reuse ;  /* 0x0000000478787c23 */ /* 0x100fe2000801085d */
[----:B------:R-:W-:Y:S01]  /*b7b0*/  FSEL R104, R104, RZ, P1 ;  /* 0x000000ff68687208 */ /* 0x000fe20000800000 */
[--C-:B------:R-:W-:Y:S01]  /*b7c0*/  FFMA.FTZ R128, R128, UR4, -R93.reuse ;  /* 0x0000000480807c23 */ /* 0x100fe2000801085d */
[----:B------:R-:W-:Y:S03]  /*b7d0*/  FFMA.FTZ R126, R126, UR4, -R93 ;  /* 0x000000047e7e7c23 */ /* 0x000fe6000801085d */
[----:B------:R1:W-:Y:S01]  /*b7e0*/  MUFU.EX2 R32, R12 ;  /* 0x0000000c00207308 */ /* 0x0003e20000000800 */
[----:B--2---:R-:W-:Y:S01]  /*b7f0*/  FMUL.FTZ R3, R0, UR4 ;  /* 0x0000000400037c20 */ /* 0x004fe20008410000 */
[----:B------:R-:W-:Y:S01]  /*b800*/  FADD.FTZ R0, -R72, R133 ;  /* 0x0000008548007221 */ /* 0x000fe20000010100 */
[--C-:B------:R-:W-:Y:S01]  /*b810*/  FFMA.FTZ R121, R121, UR4, -R93.reuse ;  /* 0x0000000479797c23 */ /* 0x100fe2000801085d */
[--C-:B------:R-:W-:Y:S01]  /*b820*/  FFMA.FTZ R124, R124, UR4, -R93.reuse ;  /* 0x000000047c7c7c23 */ /* 0x100fe2000801085d */
[----:B------:R-:W-:Y:S01]  /*b830*/  FFMA.FTZ R125, R125, UR4, -R93 ;  /* 0x000000047d7d7c23 */ /* 0x000fe2000801085d */
[----:B------:R-:W-:Y:S01]  /*b840*/  FMUL.FTZ R2, R0, UR4 ;  /* 0x0000000400027c20 */ /* 0x000fe20008410000 */
[----:B------:R-:W-:Y:S03]  /*b850*/  FADD.FTZ R0, -R69, R134 ;  /* 0x0000008645007221 */ /* 0x000fe60000010100 */
[----:B------:R2:W-:Y:S01]  /*b860*/  MUFU.EX2 R207, R6 ;  /* 0x0000000600cf7308 */ /* 0x0005e20000000800 */
[--C-:B----4-:R-:W-:Y:S01]  /*b870*/  FFMA.FTZ R4, R77, UR4, -R75.reuse ;  /* 0x000000044d047c23 */ /* 0x110fe2000801084b */
[----:B---3--:R-:W-:Y:S01]  /*b880*/  FMUL.FTZ R17, R68, R145 ;  /* 0x0000009144117220 */ /* 0x008fe20000410000 */
[--C-:B------:R-:W-:Y:S01]  /*b890*/  FFMA.FTZ R94, R94, UR4, -R75.reuse ;  /* 0x000000045e5e7c23 */ /* 0x100fe2000801084b */
[--C-:B------:R-:W-:Y:S01]  /*b8a0*/  FFMA.FTZ R107, R107, UR4, -R92.reuse ;  /* 0x000000046b6b7c23 */ /* 0x100fe2000801085c */
[--C-:B------:R-:W-:Y:S01]  /*b8b0*/  FFMA.FTZ R109, R109, UR4, -R92.reuse ;  /* 0x000000046d6d7c23 */ /* 0x100fe2000801085c */
[--C-:B------:R-:W-:Y:S01]  /*b8c0*/  FFMA.FTZ R118, R118, UR4, -R92.reuse ;  /* 0x0000000476767c23 */ /* 0x100fe2000801085c */
[--C-:B------:R-:W-:Y:S03]  /*b8d0*/  FFMA.FTZ R200, R200, UR4, -R75.reuse ;  /* 0x00000004c8c87c23 */ /* 0x100fe6000801084b */
[----:B------:R3:W-:Y:S01]  /*b8e0*/  MUFU.EX2 R215, R4 ;  /* 0x0000000400d77308 */ /* 0x0007e20000000800 */
[--C-:B-1----:R-:W-:Y:S01]  /*b8f0*/  FFMA.FTZ R12, R50, UR4, -R92.reuse ;  /* 0x00000004320c7c23 */ /* 0x102fe2000801085c */
[----:B------:R-:W-:Y:S01]  /*b900*/  FFMA.FTZ R50, R47, UR4, -R92 ;  /* 0x000000042f327c23 */ /* 0x000fe2000801085c */
[----:B------:R-:W-:Y:S01]  /*b910*/  MOV R133, R64 ;  /* 0x0000004000857202 */ /* 0x000fe20000000f00 */
[--C-:B------:R-:W-:Y:S01]  /*b920*/  FFMA.FTZ R16, R20, UR4, -R104.reuse ;  /* 0x0000000414107c23 */ /* 0x100fe20008010868 */
[--C-:B------:R-:W-:Y:S01]  /*b930*/  FFMA.FTZ R20, R22, UR4, -R104.reuse ;  /* 0x0000000416147c23 */ /* 0x100fe20008010868 */
[C---:B------:R-:W-:Y:S01]  /*b940*/  FMUL.FTZ R48, R68.reuse, R176 ;  /* 0x000000b044307220 */ /* 0x040fe20000410000 */
[----:B------:R-:W-:Y:S03]  /*b950*/  FMUL.FTZ R49, R68, R177 ;  /* 0x000000b144317220 */ /* 0x000fe60000410000 */
[----:B------:R1:W-:Y:S01]  /*b960*/  MUFU.EX2 R134, R5 ;  /* 0x0000000500867308 */ /* 0x0003e20000000800 */
[----:B--2---:R-:W-:Y:S01]  /*b970*/  FFMA.FTZ R6, R33, UR4, -R75 ;  /* 0x0000000421067c23 */ /* 0x004fe2000801084b */
[----:B------:R-:W-:Y:S01]  /*b980*/  MOV R33, R43 ;  /* 0x0000002b00217202 */ /* 0x000fe20000000f00 */
[----:B------:R-:W-:Y:S01]  /*b990*/  FMUL.FTZ R0, R0, UR4 ;  /* 0x0000000400007c20 */ /* 0x000fe20008410000 */
[----:B------:R-:W-:Y:S06]  /*b9a0*/  FFMA.FTZ R62, R62, UR4, -R104 ;  /* 0x000000043e3e7c23 */ /* 0x000fec0008010868 */
[----:B------:R2:W-:Y:S01]  /*b9b0*/  MUFU.EX2 R97, R12 ;  /* 0x0000000c00617308 */ /* 0x0005e20000000800 */
[--C-:B---3--:R-:W-:Y:S09]  /*b9c0*/  FFMA.FTZ R4, R249, UR4, -R92.reuse ;  /* 0x00000004f9047c23 */ /* 0x108ff2000801085c */
[----:B------:R3:W-:Y:S01]  /*b9d0*/  MUFU.EX2 R111, R4 ;  /* 0x00000004006f7308 */ /* 0x0007e20000000800 */
[----:B-1----:R-:W-:Y:S09]  /*b9e0*/  FFMA.FTZ R5, R65, UR4, -R93 ;  /* 0x0000000441057c23 */ /* 0x002ff2000801085d */
[----:B------:R1:W-:Y:S01]  /*b9f0*/  MUFU.EX2 R223, R8 ;  /* 0x0000000800df7308 */ /* 0x0003e20000000800 */
[--C-:B--2---:R-:W-:Y:S09]  /*ba00*/  FFMA.FTZ R12, R51, UR4, -R92.reuse ;  /* 0x00000004330c7c23 */ /* 0x104ff2000801085c */
[----:B------:R-:W2:Y:S01]  /*ba10*/  MUFU.EX2 R0, R0 ;  /* 0x0000000000007308 */ /* 0x000ea20000000800 */
[--C-:B---3--:R-:W-:Y:S09]  /*ba20*/  FFMA.FTZ R4, R78, UR4, -R92.reuse ;  /* 0x000000044e047c23 */ /* 0x108ff2000801085c */
[----:B------:R3:W4:Y:S01]  /*ba30*/  MUFU.EX2 R245, R4 ;  /* 0x0000000400f57308 */ /* 0x0007220000000800 */
[--C-:B-1----:R-:W-:Y:S01]  /*ba40*/  FFMA.FTZ R8, R37, UR4, -R75.reuse ;  /* 0x0000000425087c23 */ /* 0x102fe2000801084b */
[----:B------:R-:W-:Y:S08]  /*ba50*/  FMUL.FTZ R37, R68, R169 ;  /* 0x000000a944257220 */ /* 0x000ff00000410000 */
[----:B------:R1:W-:Y:S01]  /*ba60*/  MUFU.EX2 R233, R6 ;  /* 0x0000000600e97308 */ /* 0x0003e20000000800 */
[C---:B--2---:R-:W-:Y:S01]  /*ba70*/  FMUL.FTZ R11, R0.reuse, R139 ;  /* 0x0000008b000b7220 */ /* 0x044fe20000410000 */
[----:B------:R-:W-:Y:S01]  /*ba80*/  MOV R139, R133 ;  /* 0x00000085008b7202 */ /* 0x000fe20000000f00 */
[C---:B------:R-:W-:Y:S01]  /*ba90*/  FMUL.FTZ R10, R0.reuse, R138 ;  /* 0x0000008a000a7220 */ /* 0x040fe20000410000 */
[C---:B------:R-:W-:Y:S01]  /*baa0*/  FMUL.FTZ R14, R0.reuse, R150 ;  /* 0x00000096000e7220 */ /* 0x040fe20000410000 */
[C---:B------:R-:W-:Y:S01]  /*bab0*/  FMUL.FTZ R15, R0.reuse, R151 ;  /* 0x00000097000f7220 */ /* 0x040fe20000410000 */
[----:B------:R-:W-:Y:S01]  /*bac0*/  MOV R138, R119 ;  /* 0x00000077008a7202 */ /* 0x000fe20000000f00 */
[----:B------:R-:W-:Y:S03]  /*bad0*/  FMUL.FTZ R47, R0, R183 ;  /* 0x000000b7002f7220 */ /* 0x000fe60000410000 */
[----:B------:R-:W2:Y:S01]  /*bae0*/  MUFU.EX2 R2, R2 ;  /* 0x0000000200027308 */ /* 0x000ea20000000800 */
[--C-:B---3--:R-:W-:Y:S01]  /*baf0*/  FFMA.FTZ R4, R220, UR4, -R75.reuse ;  /* 0x00000004dc047c23 */ /* 0x108fe2000801084b */
[----:B----4-:R-:W-:Y:S02]  /*bb00*/  F2FP.BF16.F32.PACK_AB R77, R245, R111 ;  /* 0x0000006ff54d723e */ /* 0x010fe400000010ff */
[----:B------:R-:W-:Y:S01]  /*bb10*/  MOV R176, R138 ;  /* 0x0000008a00b07202 */ /* 0x000fe20000000f00 */
[--C-:B------:R-:W-:Y:S05]  /*bb20*/  FFMA.FTZ R138, R117, UR4, -R75.reuse ;  /* 0x00000004758a7c23 */ /* 0x100fea000801084b */
[----:B------:R3:W-:Y:S01]  /*bb30*/  MUFU.EX2 R220, R4 ;  /* 0x0000000400dc7308 */ /* 0x0007e20000000800 */
[--C-:B-1----:R-:W-:Y:S01]  /*bb40*/  FFMA.FTZ R6, R36, UR4, -R75.reuse ;  /* 0x0000000424067c23 */ /* 0x102fe2000801084b */
[--C-:B------:R-:W-:Y:S08]  /*bb50*/  FFMA.FTZ R36, R221, UR4, -R92.reuse ;  /* 0x00000004dd247c23 */ /* 0x100ff0000801085c */
[----:B------:R2:W-:Y:S10]  /*bb60*/  MUFU.EX2 R227, R8 ;  /* 0x0000000800e37308 */ /* 0x0005f40000000800 */
[----:B------:R-:W1:Y:S01]  /*bb70*/  MUFU.EX2 R3, R3 ;  /* 0x0000000300037308 */ /* 0x000e620000000800 */
[--C-:B---3--:R-:W-:Y:S09]  /*bb80*/  FFMA.FTZ R4, R209, UR4, -R75.reuse ;  /* 0x00000004d1047c23 */ /* 0x108ff2000801084b */
[----:B------:R3:W4:Y:S01]  /*bb90*/  MUFU.EX2 R123, R4 ;  /* 0x00000004007b7308 */ /* 0x0007220000000800 */
[----:B--2---:R-:W-:Y:S09]  /*bba0*/  FMUL.FTZ R8, R2, R136 ;  /* 0x0000008802087220 */ /* 0x004ff20000410000 */
[----:B------:R2:W-:Y:S01]  /*bbb0*/  MUFU.EX2 R237, R7 ;  /* 0x0000000700ed7308 */ /* 0x0005e20000000800 */
[C---:B-1----:R-:W-:Y:S01]  /*bbc0*/  FMUL.FTZ R22, R3.reuse, R154 ;  /* 0x0000009a03167220 */ /* 0x042fe20000410000 */
[----:B------:R-:W-:Y:S01]  /*bbd0*/  MOV R154, R81 ;  /* 0x00000051009a7202 */ /* 0x000fe20000000f00 */
[C---:B------:R-:W-:Y:S01]  /*bbe0*/  FMUL.FTZ R18, R3.reuse, R146 ;  /* 0x0000009203127220 */ /* 0x040fe20000410000 */
[----:B------:R-:W-:Y:S01]  /*bbf0*/  FMUL.FTZ R51, R3, R179 ;  /* 0x000000b303337220 */ /* 0x000fe20000410000 */
[----:B------:R-:W-:Y:S01]  /*bc00*/  MOV R179, R127 ;  /* 0x0000007f00b37202 */ /* 0x000fe20000000f00 */
[----:B------:R-:W-:Y:S04]  /*bc10*/  FFMA.FTZ R127, R201, UR4, -R75 ;  /* 0x00000004c97f7c23 */ /* 0x000fe8000801084b */
[----:B------:R1:W-:Y:S01]  /*bc20*/  MUFU.EX2 R230, R6 ;  /* 0x0000000600e67308 */ /* 0x0003e20000000800 */
[--C-:B---3--:R-:W-:Y:S01]  /*bc30*/  FFMA.FTZ R4, R219, UR4, -R92.reuse ;  /* 0x00000004db047c23 */ /* 0x108fe2000801085c */
[----:B----4-:R-:W-:Y:S08]  /*bc40*/  F2FP.BF16.F32.PACK_AB R78, R123, R220 ;  /* 0x000000dc7b4e723e */ /* 0x010ff000000010ff */
[----:B------:R3:W4:Y:S01]  /*bc50*/  MUFU.EX2 R249, R4 ;  /* 0x0000000400f97308 */ /* 0x0007220000000800 */
[C---:B--2---:R-:W-:Y:S09]  /*bc60*/  FMUL.FTZ R7, R3.reuse, R143 ;  /* 0x0000008f03077220 */ /* 0x044ff20000410000 */
[----:B------:R2:W-:Y:S01]  /*bc70*/  MUFU.EX2 R219, R5 ;  /* 0x0000000500db7308 */ /* 0x0005e20000000800 */
[----:B-1----:R-:W-:Y:S09]  /*bc80*/  FMUL.FTZ R6, R3, R142 ;  /* 0x0000008e03067220 */ /* 0x002ff20000410000 */
[----:B------:R1:W-:Y:S01]  /*bc90*/  MUFU.EX2 R115, R9 ;  /* 0x0000000900737308 */ /* 0x0003e20000000800 */
[----:B---3--:R-:W-:Y:S01]  /*bca0*/  FFMA.FTZ R4, R76, UR4, -R93 ;  /* 0x000000044c047c23 */ /* 0x008fe2000801085d */
[----:B------:R-:W-:Y:S02]  /*bcb0*/  F2FP.BF16.F32.PACK_AB R76, R215, R112 ;  /* 0x00000070d74c723e */ /* 0x000fe400000010ff */
[----:B----4-:R-:W-:Y:S06]  /*bcc0*/  F2FP.BF16.F32.PACK_AB R79, R134, R249 ;  /* 0x000000f9864f723e */ /* 0x010fec00000010ff */
[----:B------:R3:W4:Y:S01]  /*bcd0*/  MUFU.EX2 R213, R4 ;  /* 0x0000000400d57308 */ /* 0x0007220000000800 */
[----:B--2---:R-:W-:Y:S09]  /*bce0*/  FFMA.FTZ R5, R222, UR4, -R92 ;  /* 0x00000004de057c23 */ /* 0x004ff2000801085c */
[----:B------:R2:W-:Y:S01]  /*bcf0*/  MUFU.EX2 R240, R5 ;  /* 0x0000000500f07308 */ /* 0x0005e20000000800 */
[----:B-1----:R-:W-:Y:S01]  /*bd00*/  FMUL.FTZ R9, R2, R137 ;  /* 0x0000008902097220 */ /* 0x002fe20000410000 */
[----:B------:R-:W-:Y:S04]  /*bd10*/  MOV R137, R83 ;  /* 0x0000005300897202 */ /* 0x000fe80000000f00 */
[----:B------:R-:W-:Y:S01]  /*bd20*/  MOV R177, R137 ;  /* 0x0000008900b17202 */ /* 0x000fe20000000f00 */
[----:B------:R-:W-:Y:S03]  /*bd30*/  FFMA.FTZ R137, R105, UR4, -R75 ;  /* 0x0000000469897c23 */ /* 0x000fe6000801084b */
[----:B------:R1:W-:Y:S01]  /*bd40*/  MUFU.EX2 R143, R16 ;  /* 0x00000010008f7308 */ /* 0x0003e20000000800 */
[----:B---3--:R-:W-:Y:S01]  /*bd50*/  FFMA.FTZ R4, R248, UR4, -R104 ;  /* 0x00000004f8047c23 */ /* 0x008fe20008010868 */
[----:B----4-:R-:W-:Y:S08]  /*bd60*/  F2FP.BF16.F32.PACK_AB R64, R213, R207 ;  /* 0x000000cfd540723e */ /* 0x010ff000000010ff */
[----:B------:R3:W-:Y:S01]  /*bd70*/  MUFU.EX2 R209, R4 ;  /* 0x0000000400d17308 */ /* 0x0007e20000000800 */
[--C-:B--2---:R-:W-:Y:S01]  /*bd80*/  FFMA.FTZ R5, R28, UR4, -R93.reuse ;  /* 0x000000041c057c23 */ /* 0x104fe2000801085d */
[--C-:B------:R-:W-:Y:S01]  /*bd90*/  FFMA.FTZ R28, R44, UR4, -R93.reuse ;  /* 0x000000042c1c7c23 */ /* 0x100fe2000801085d */
[----:B------:R-:W-:Y:S07]  /*bda0*/  FFMA.FTZ R44, R217, UR4, -R92 ;  /* 0x00000004d92c7c23 */ /* 0x000fee000801085c */
[----:B------:R2:W-:Y:S01]  /*bdb0*/  MUFU.EX2 R235, R5 ;  /* 0x0000000500eb7308 */ /* 0x0005e20000000800 */
[C---:B-1----:R-:W-:Y:S01]  /*bdc0*/  FMUL.FTZ R16, R68.reuse, R144 ;  /* 0x0000009044107220 */ /* 0x042fe20000410000 */
[----:B------:R-:W-:Y:S08]  /*bdd0*/  MOV R144, R53 ;  /* 0x0000003500907202 */ /* 0x000ff00000000f00 */
[----:B------:R1:W-:Y:S01]  /*bde0*/  MUFU.EX2 R142, R20 ;  /* 0x00000014008e7308 */ /* 0x0003e20000000800 */
[--C-:B---3--:R-:W-:Y:S09]  /*bdf0*/  FFMA.FTZ R4, R67, UR4, -R104.reuse ;  /* 0x0000000443047c23 */ /* 0x108ff20008010868 */
[----:B------:R3:W4:Y:S01]  /*be00*/  MUFU.EX2 R214, R4 ;  /* 0x0000000400d67308 */ /* 0x0007220000000800 */
[C---:B--2---:R-:W-:Y:S09]  /*be10*/  FMUL.FTZ R5, R68.reuse, R141 ;  /* 0x0000008d44057220 */ /* 0x044ff20000410000 */
[----:B------:R2:W-:Y:S01]  /*be20*/  MUFU.EX2 R141, R28 ;  /* 0x0000001c008d7308 */ /* 0x0005e20000000800 */
[C---:B-1----:R-:W-:Y:S01]  /*be30*/  FMUL.FTZ R20, R68.reuse, R152 ;  /* 0x0000009844147220 */ /* 0x042fe20000410000 */
[----:B------:R-:W-:Y:S01]  /*be40*/  MOV R152, R33 ;  /* 0x0000002100987202 */ /* 0x000fe20000000f00 */
[----:B------:R-:W-:Y:S07]  /*be50*/  FMUL.FTZ R33, R68, R161 ;  /* 0x000000a144217220 */ /* 0x000fee0000410000 */
[----:B------:R1:W-:Y:S01]  /*be60*/  MUFU.EX2 R150, R36 ;  /* 0x0000002400967308 */ /* 0x0003e20000000800 */
[--C-:B---3--:R-:W-:Y:S01]  /*be70*/  FFMA.FTZ R4, R252, UR4, -R93.reuse ;  /* 0x00000004fc047c23 */ /* 0x108fe2000801085d */
[----:B----4-:R-:W-:Y:S08]  /*be80*/  F2FP.BF16.F32.PACK_AB R65, R214, R209 ;  /* 0x000000d1d641723e */ /* 0x010ff000000010ff */
[----:B------:R3:W4:Y:S01]  /*be90*/  MUFU.EX2 R248, R4 ;  /* 0x0000000400f87308 */ /* 0x0007220000000800 */
[----:B--2---:R-:W-:Y:S09]  /*bea0*/  FFMA.FTZ R28, R242, UR4, -R93 ;  /* 0x00000004f21c7c23 */ /* 0x004ff2000801085d */
[----:B------:R2:W-:Y:S01]  /*beb0*/  MUFU.EX2 R133, R28 ;  /* 0x0000001c00857308 */ /* 0x0005e20000000800 */
[----:B-1----:R-:W-:Y:S09]  /*bec0*/  FMUL.FTZ R36, R68, R168 ;  /* 0x000000a844247220 */ /* 0x002ff20000410000 */
[----:B------:R1:W-:Y:S01]  /*bed0*/  MUFU.EX2 R221, R50 ;  /* 0x0000003200dd7308 */ /* 0x0003e20000000800 */
[--C-:B---3--:R-:W-:Y:S01]  /*bee0*/  FFMA.FTZ R4, R66, UR4, -R104.reuse ;  /* 0x0000000442047c23 */ /* 0x108fe20008010868 */
[----:B----4-:R-:W-:Y:S08]  /*bef0*/  F2FP.BF16.F32.PACK_AB R66, R248, R219 ;  /* 0x000000dbf842723e */ /* 0x010ff000000010ff */
[----:B------:R3:W-:Y:S01]  /*bf00*/  MUFU.EX2 R216, R4 ;  /* 0x0000000400d87308 */ /* 0x0007e20000000800 */
[--C-:B--2---:R-:W-:Y:S09]  /*bf10*/  FFMA.FTZ R28, R250, UR4, -R104.reuse ;  /* 0x00000004fa1c7c23 */ /* 0x104ff20008010868 */
[----:B------:R2:W-:Y:S01]  /*bf20*/  MUFU.EX2 R250, R44 ;  /* 0x0000002c00fa7308 */ /* 0x0005e20000000800 */
[----:B-1----:R-:W-:Y:S01]  /*bf30*/  FMUL.FTZ R50, R3, R178 ;  /* 0x000000b203327220 */ /* 0x002fe20000410000 */
[----:B------:R-:W-:Y:S01]  /*bf40*/  MOV R178, R131 ;  /* 0x0000008300b27202 */ /* 0x000fe20000000f00 */
[--C-:B------:R-:W-:Y:S07]  /*bf50*/  FFMA.FTZ R131, R113, UR4, -R75.reuse ;  /* 0x0000000471837c23 */ /* 0x100fee000801084b */
[----:B------:R-:W-:Y:S01]  /*bf60*/  MUFU.EX2 R127, R127 ;  /* 0x0000007f007f7308 */ /* 0x000fe20000000800 */
[----:B---3--:R-:W-:Y:S09]  /*bf70*/  FFMA.FTZ R4, R251, UR4, -R104 ;  /* 0x00000004fb047c23 */ /* 0x008ff20008010868 */
[----:B------:R1:W3:Y:S01]  /*bf80*/  MUFU.EX2 R244, R4 ;  /* 0x0000000400f47308 */ /* 0x0002e20000000800 */
[--C-:B--2---:R-:W-:Y:S01]  /*bf90*/  FFMA.FTZ R44, R45, UR4, -R75.reuse ;  /* 0x000000042d2c7c23 */ /* 0x104fe2000801084b */
[----:B------:R-:W-:Y:S08]  /*bfa0*/  FMUL.FTZ R45, R2, R181 ;  /* 0x000000b5022d7220 */ /* 0x000ff00000410000 */
[----:B------:R-:W-:Y:S10]  /*bfb0*/  MUFU.EX2 R200, R200 ;  /* 0x000000c800c87308 */ /* 0x000ff40000000800 */
[----:B------:R-:W-:Y:S01]  /*bfc0*/  MUFU.EX2 R118, R118 ;  /* 0x0000007600767308 */ /* 0x000fe20000000800 */
[----:B-1----:R-:W-:Y:S01]  /*bfd0*/  FFMA.FTZ R4, R218, UR4, -R75 ;  /* 0x00000004da047c23 */ /* 0x002fe2000801084b */
[----:B---3--:R-:W-:Y:S08]  /*bfe0*/  F2FP.BF16.F32.PACK_AB R67, R244, R216 ;  /* 0x000000d8f443723e */ /* 0x008ff000000010ff */
[----:B------:R1:W-:Y:S10]  /*bff0*/  MUFU.EX2 R239, R4 ;  /* 0x0000000400ef7308 */ /* 0x0003f40000000800 */
[----:B------:R-:W-:Y:S10]  /*c000*/  MUFU.EX2 R131, R131 ;  /* 0x0000008300837308 */ /* 0x000ff40000000800 */
[----:B------:R-:W-:Y:S01]  /*c010*/  MUFU.EX2 R120, R120 ;  /* 0x0000007800787308 */ /* 0x000fe20000000800 */
[--C-:B-1----:R-:W-:Y:S09]  /*c020*/  FFMA.FTZ R4, R23, UR4, -R92.reuse ;  /* 0x0000000417047c23 */ /* 0x102ff2000801085c */
[----:B------:R1:W-:Y:S10]  /*c030*/  MUFU.EX2 R238, R4 ;  /* 0x0000000400ee7308 */ /* 0x0003f40000000800 */
[----:B------:R2:W3:Y:S10]  /*c040*/  MUFU.EX2 R23, R12 ;  /* 0x0000000c00177308 */ /* 0x0004f40000000800 */
[----:B------:R-:W-:Y:S01]  /*c050*/  MUFU.EX2 R128, R128 ;  /* 0x0000008000807308 */ /* 0x000fe20000000800 */
[--C-:B-1----:R-:W-:Y:S01]  /*c060*/  FFMA.FTZ R4, R34, UR4, -R92.reuse ;  /* 0x0000000422047c23 */ /* 0x102fe2000801085c */
[----:B------:R-:W-:Y:S08]  /*c070*/  MOV R34, R42 ;  /* 0x0000002a00227202 */ /* 0x000ff00000000f00 */
[----:B------:R1:W-:Y:S01]  /*c080*/  MUFU.EX2 R236, R4 ;  /* 0x0000000400ec7308 */ /* 0x0003e20000000800 */
[----:B--2---:R-:W-:Y:S01]  /*c090*/  FFMA.FTZ R12, R21, UR4, -R93 ;  /* 0x00000004150c7c23 */ /* 0x004fe2000801085d */
[----:B------:R-:W-:Y:S01]  /*c0a0*/  FMUL.FTZ R21, R68, R153 ;  /* 0x0000009944157220 */ /* 0x000fe20000410000 */
[----:B---3--:R-:W-:Y:S01]  /*c0b0*/  MOV R153, R23 ;  /* 0x0000001700997202 */ /* 0x008fe20000000f00 */
[----:B------:R-:W-:Y:S01]  /*c0c0*/  FMUL.FTZ R23, R3, R155 ;  /* 0x0000009b03177220 */ /* 0x000fe20000410000 */
[----:B------:R-:W-:Y:S01]  /*c0d0*/  MOV R155, R32 ;  /* 0x00000020009b7202 */ /* 0x000fe20000000f00 */
[----:B------:R-:W-:Y:S01]  /*c0e0*/  FFMA.FTZ R32, R46, UR4, -R75 ;  /* 0x000000042e207c23 */ /* 0x000fe2000801084b */
[----:B------:R-:W-:Y:S03]  /*c0f0*/  FMUL.FTZ R46, R0, R182 ;  /* 0x000000b6002e7220 */ /* 0x000fe60000410000 */
[----:B------:R2:W-:Y:S10]  /*c100*/  MUFU.EX2 R228, R12 ;  /* 0x0000000c00e47308 */ /* 0x0005f40000000800 */
[----:B------:R3:W-:Y:S01]  /*c110*/  MUFU.EX2 R119, R32 ;  /* 0x0000002000777308 */ /* 0x0007e20000000800 */
[----:B-1----:R-:W-:Y:S01]  /*c120*/  FFMA.FTZ R4, R35, UR4, -R92 ;  /* 0x0000000423047c23 */ /* 0x002fe2000801085c */
[----:B------:R-:W-:Y:S02]  /*c130*/  MOV R35, R41 ;  /* 0x0000002900237202 */ /* 0x000fe40000000f00 */
[----:B------:R-:W-:Y:S02]  /*c140*/  LDSM.16.MT88.4 R40, [R226+0x8000] ;  /* 0x00800000e228783b */ /* 0x000fe40000004200 */
[----:B------:R-:W-:Y:S01]  /*c150*/  MOV R146, R35 ;  /* 0x0000002300927202 */ /* 0x000fe20000000f00 */
[----:B------:R-:W-:Y:S03]  /*c160*/  FMUL.FTZ R35, R3, R163 ;  /* 0x000000a303237220 */ /* 0x000fe60000410000 */
[----:B------:R1:W-:Y:S01]  /*c170*/  MUFU.EX2 R232, R4 ;  /* 0x0000000400e87308 */ /* 0x0003e20000000800 */
[--C-:B--2---:R-:W-:Y:S01]  /*c180*/  FFMA.FTZ R12, R19, UR4, -R93.reuse ;  /* 0x00000004130c7c23 */ /* 0x104fe2000801085d */
[C---:B------:R-:W-:Y:S01]  /*c190*/  FMUL.FTZ R19, R3.reuse, R147 ;  /* 0x0000009303137220 */ /* 0x040fe20000410000 */
[----:B------:R-:W-:Y:S01]  /*c1a0*/  MOV R147, R34 ;  /* 0x0000002200937202 */ /* 0x000fe20000000f00 */
[----:B------:R-:W-:Y:S06]  /*c1b0*/  FMUL.FTZ R34, R3, R162 ;  /* 0x000000a203227220 */ /* 0x000fec0000410000 */
[----:B------:R2:W-:Y:S01]  /*c1c0*/  MUFU.EX2 R136, R12 ;  /* 0x0000000c00887308 */ /* 0x0005e20000000800 */
[----:B---3--:R-:W-:Y:S01]  /*c1d0*/  FMUL.FTZ R32, R68, R160 ;  /* 0x000000a044207220 */ /* 0x008fe20000410000 */
[--C-:B-1----:R-:W-:Y:S08]  /*c1e0*/  FFMA.FTZ R4, R24, UR4, -R93.reuse ;  /* 0x0000000418047c23 */ /* 0x102ff0000801085d */
[----:B------:R1:W-:Y:S01]  /*c1f0*/  MUFU.EX2 R222, R4 ;  /* 0x0000000400de7308 */ /* 0x0003e20000000800 */
[C---:B--2---:R-:W-:Y:S01]  /*c200*/  FMUL.FTZ R12, R2.reuse, R148 ;  /* 0x00000094020c7220 */ /* 0x044fe20000410000 */
[----:B------:R-:W-:Y:S01]  /*c210*/  MOV R148, R13 ;  /* 0x0000000d00947202 */ /* 0x000fe20000000f00 */
[----:B------:R-:W-:Y:S01]  /*c220*/  FMUL.FTZ R13, R2, R149 ;  /* 0x00000095020d7220 */ /* 0x000fe20000410000 */
[----:B------:R-:W-:Y:S01]  /*c230*/  MOV R149, R52 ;  /* 0x0000003400957202 */ /* 0x000fe20000000f00 */
[--C-:B-1----:R-:W-:Y:S05]  /*c240*/  FFMA.FTZ R4, R25, UR4, -R93.reuse ;  /* 0x0000000419047c23 */ /* 0x102fea000801085d */
[----:B------:R1:W-:Y:S02]  /*c250*/  MUFU.EX2 R251, R4 ;  /* 0x0000000400fb7308 */ /* 0x0003e40000000800 */
[--C-:B-1----:R-:W-:Y:S08]  /*c260*/  FFMA.FTZ R4, R26, UR4, -R104.reuse ;  /* 0x000000041a047c23 */ /* 0x102ff00008010868 */
[----:B------:R1:W-:Y:S02]  /*c270*/  MUFU.EX2 R218, R4 ;  /* 0x0000000400da7308 */ /* 0x0003e40000000800 */
[--C-:B-1----:R-:W-:Y:S02]  /*c280*/  FFMA.FTZ R4, R27, UR4, -R104.reuse ;  /* 0x000000041b047c23 */ /* 0x102fe40008010868 */
[----:B------:R-:W1:Y:S06]  /*c290*/  LDSM.16.MT88.4 R24, [R135+0x8000] ;  /* 0x008000008718783b */ /* 0x000e6c0000004200 */
[----:B------:R2:W-:Y:S02]  /*c2a0*/  MUFU.EX2 R252, R4 ;  /* 0x0000000400fc7308 */ /* 0x0005e40000000800 */
[----:B--2---:R-:W-:Y:S01]  /*c2b0*/  FFMA.FTZ R4, R29, UR4, -R93 ;  /* 0x000000041d047c23 */ /* 0x004fe2000801085d */
[----:B------:R-:W-:Y:S07]  /*c2c0*/  FMUL.FTZ R29, R2, R165 ;  /* 0x000000a5021d7220 */ /* 0x000fee0000410000 */
[----:B------:R2:W-:Y:S02]  /*c2d0*/  MUFU.EX2 R231, R4 ;  /* 0x0000000400e77308 */ /* 0x0005e40000000800 */
[--C-:B--2---:R-:W-:Y:S01]  /*c2e0*/  FFMA.FTZ R4, R30, UR4, -R104.reuse ;  /* 0x000000041e047c23 */ /* 0x104fe20008010868 */
[C---:B------:R-:W-:Y:S07]  /*c2f0*/  FMUL.FTZ R30, R0.reuse, R166 ;  /* 0x000000a6001e7220 */ /* 0x040fee0000410000 */
[----:B------:R2:W-:Y:S02]  /*c300*/  MUFU.EX2 R234, R4 ;  /* 0x0000000400ea7308 */ /* 0x0005e40000000800 */
[----:B--2---:R-:W-:Y:S01]  /*c310*/  FFMA.FTZ R4, R31, UR4, -R104 ;  /* 0x000000041f047c23 */ /* 0x004fe20008010868 */
[----:B------:R-:W-:Y:S07]  /*c320*/  FMUL.FTZ R31, R0, R167 ;  /* 0x000000a7001f7220 */ /* 0x000fee0000410000 */
[----:B------:R2:W3:Y:S02]  /*c330*/  MUFU.EX2 R132, R4 ;  /* 0x0000000400847308 */ /* 0x0004e40000000800 */
[--C-:B--2---:R-:W-:Y:S01]  /*c340*/  FFMA.FTZ R4, R38, UR4, -R92.reuse ;  /* 0x0000000426047c23 */ /* 0x104fe2000801085c */
[----:B---3--:R-:W-:Y:S01]  /*c350*/  MOV R145, R132 ;  /* 0x0000008400917202 */ /* 0x008fe20000000f00 */
[----:B------:R-:W-:Y:S06]  /*c360*/  FMUL.FTZ R38, R3, R170 ;  /* 0x000000aa03267220 */ /* 0x000fec0000410000 */
[----:B------:R2:W-:Y:S02]  /*c370*/  MUFU.EX2 R229, R4 ;  /* 0x0000000400e57308 */ /* 0x0005e40000000800 */
[----:B--2---:R-:W-:Y:S01]  /*c380*/  FFMA.FTZ R4, R39, UR4, -R92 ;  /* 0x0000000427047c23 */ /* 0x004fe2000801085c */
[----:B------:R-:W-:Y:S07]  /*c390*/  FMUL.FTZ R39, R3, R171 ;  /* 0x000000ab03277220 */ /* 0x000fee0000410000 */
[----:B------:R2:W3:Y:S02]  /*c3a0*/  MUFU.EX2 R100, R4 ;  /* 0x0000000400647308 */ /* 0x0004e40000000800 */
[----:B--2---:R-:W-:Y:S08]  /*c3b0*/  FMUL.FTZ R4, R68, R140 ;  /* 0x0000008c44047220 */ /* 0x004ff00000410000 */
[----:B------:R2:W-:Y:S01]  /*c3c0*/  MUFU.EX2 R140, R28 ;  /* 0x0000001c008c7308 */ /* 0x0005e20000000800 */
[-C--:B-1----:R-:W-:Y:S06]  /*c3d0*/  HMMA.16816.F32.BF16 R4, R76, R24.reuse, R4 ;  /* 0x000000184c04723c */ /* 0x082fec0000041804 */
[C---:B------:R-:W-:Y:S06]  /*c3e0*/  HMMA.16816.F32.BF16 R8, R64.reuse, R24, R8 ;  /* 0x000000184008723c */ /* 0x040fec0000041808 */
[-C--:B------:R-:W-:Y:S05]  /*c3f0*/  HMMA.16816.F32.BF16 R12, R64, R26.reuse, R12 ;  /* 0x0000001a400c723c */ /* 0x080fea000004180c */
[----:B--2---:R-:W-:Y:S01]  /*c400*/  FFMA.FTZ R28, R247, UR4, -R104 ;  /* 0x00000004f71c7c23 */ /* 0x004fe20008010868 */
[C---:B------:R-:W-:Y:S01]  /*c410*/  HMMA.16816.F32.BF16 R16, R76.reuse, R26, R16 ;  /* 0x0000001a4c10723c */ /* 0x040fe20000041810 */
[----:B------:R1:W-:Y:S04]  /*c420*/  MUFU.EX2 R247, R44 ;  /* 0x0000002c00f77308 */ /* 0x0003e80000000800 */
[----:B------:R-:W-:Y:S01]  /*c430*/  FMUL.FTZ R24, R2, R156 ;  /* 0x0000009c02187220 */ /* 0x000fe20000410000 */
[-C--:B------:R-:W-:Y:S05]  /*c440*/  HMMA.16816.F32.BF16 R20, R76, R40.reuse, R20 ;  /* 0x000000284c14723c */ /* 0x080fea0000041814 */
[----:B------:R2:W4:Y:S01]  /*c450*/  MUFU.EX2 R132, R28 ;  /* 0x0000001c00847308 */ /* 0x0005220000000800 */
[C---:B------:R-:W-:Y:S01]  /*c460*/  FMUL.FTZ R26, R0.reuse, R158 ;  /* 0x0000009e001a7220 */ /* 0x040fe20000410000 */
[----:B------:R-:W-:Y:S01]  /*c470*/  FMUL.FTZ R27, R0, R159 ;  /* 0x0000009f001b7220 */ /* 0x000fe20000410000 */
[----:B------:R-:W-:Y:S03]  /*c480*/  MOV R158, R55 ;  /* 0x00000037009e7202 */ /* 0x000fe60000000f00 */
[----:B------:R-:W-:Y:S01]  /*c490*/  FMUL.FTZ R25, R2, R157 ;  /* 0x0000009d02197220 */ /* 0x000fe20000410000 */
[----:B------:R-:W-:Y:S01]  /*c4a0*/  MOV R159, R54 ;  /* 0x00000036009f7202 */ /* 0x000fe20000000f00 */
[--C-:B-1----:R-:W-:Y:S01]  /*c4b0*/  FFMA.FTZ R44, R56, UR4, -R75.reuse ;  /* 0x00000004382c7c23 */ /* 0x102fe2000801084b */
[----:B------:R-:W1:Y:S01]  /*c4c0*/  LDSM.16.MT88.4 R52, [R224+0x8000] ;  /* 0x00800000e034783b */ /* 0x000e620000004200 */
[----:B------:R-:W-:Y:S03]  /*c4d0*/  MOV R156, R82 ;  /* 0x00000052009c7202 */ /* 0x000fe60000000f00 */
[C---:B------:R-:W-:Y:S01]  /*c4e0*/  HMMA.16816.F32.BF16 R24, R64.reuse, R40, R24 ;  /* 0x000000284018723c */ /* 0x040fe20000041818 */
[----:B------:R3:W-:Y:S03]  /*c4f0*/  MUFU.EX2 R242, R44 ;  /* 0x0000002c00f27308 */ /* 0x0007e60000000800 */
[----:B------:R-:W-:Y:S01]  /*c500*/  MOV R157, R80 ;  /* 0x00000050009d7202 */ /* 0x000fe20000000f00 */
[----:B--2---:R-:W-:Y:S01]  /*c510*/  FFMA.FTZ R28, R211, UR4, -R75 ;  /* 0x00000004d31c7c23 */ /* 0x004fe2000801084b */
[----:B------:R-:W2:Y:S01]  /*c520*/  LDSM.16.MT88.4 R80, [R225+0x8000] ;  /* 0x00800000e150783b */ /* 0x000ea20000004200 */
[C---:B------:R-:W-:Y:S01]  /*c530*/  FMUL.FTZ R40, R2.reuse, R172 ;  /* 0x000000ac02287220 */ /* 0x040fe20000410000 */
[----:B------:R-:W-:Y:S03]  /*c540*/  FMUL.FTZ R41, R2, R173 ;  /* 0x000000ad02297220 */ /* 0x000fe60000410000 */
[----:B------:R4:W-:Y:S01]  /*c550*/  MUFU.EX2 R151, R28 ;  /* 0x0000001c00977308 */ /* 0x0009e20000000800 */
[--C-:B------:R-:W-:Y:S01]  /*c560*/  FFMA.FTZ R56, R58, UR4, -R93.reuse ;  /* 0x000000043a387c23 */ /* 0x100fe2000801085d */
[----:B------:R-:W-:Y:S01]  /*c570*/  MOV R165, R156 ;  /* 0x0000009c00a57202 */ /* 0x000fe20000000f00 */
[----:B------:R-:W-:Y:S01]  /*c580*/  FMUL.FTZ R58, R0, R186 ;  /* 0x000000ba003a7220 */ /* 0x000fe20000410000 */
[----:B------:R-:W-:Y:S02]  /*c590*/  MOV R156, R146 ;  /* 0x00000092009c7202 */ /* 0x000fe40000000f00 */
[----:B------:R-:W-:Y:S04]  /*c5a0*/  MOV R146, R59 ;  /* 0x0000003b00927202 */ /* 0x000fe80000000f00 */
[----:B------:R1:W-:Y:S01]  /*c5b0*/  MUFU.EX2 R211, R56 ;  /* 0x0000003800d37308 */ /* 0x0003e20000000800 */
[----:B---3--:R-:W-:Y:S01]  /*c5c0*/  FFMA.FTZ R44, R57, UR4, -R92 ;  /* 0x00000004392c7c23 */ /* 0x008fe2000801085c */
[----:B------:R-:W-:Y:S01]  /*c5d0*/  FMUL.FTZ R57, R2, R185 ;  /* 0x000000b902397220 */ /* 0x000fe20000410000 */
[----:B------:R-:W-:Y:S01]  /*c5e0*/  FMUL.FTZ R59, R0, R187 ;  /* 0x000000bb003b7220 */ /* 0x000fe20000410000 */
[----:B------:R-:W-:Y:S02]  /*c5f0*/  MOV R160, R159 ;  /* 0x0000009f00a07202 */ /* 0x000fe40000000f00 */
[----:B------:R-:W-:Y:S04]  /*c600*/  MOV R167, R158 ;  /* 0x0000009e00a77202 */ /* 0x000fe80000000f00 */
[----:B------:R3:W-:Y:S01]  /*c610*/  MUFU.EX2 R217, R44 ;  /* 0x0000002c00d97308 */ /* 0x0007e20000000800 */
[C---:B----4-:R-:W-:Y:S01]  /*c620*/  FMUL.FTZ R28, R2.reuse, R164 ;  /* 0x000000a4021c7220 */ /* 0x050fe20000410000 */
[----:B------:R-:W-:Y:S02]  /*c630*/  MOV R159, R152 ;  /* 0x00000098009f7202 */ /* 0x000fe40000000f00 */
[----:B------:R-:W-:Y:S01]  /*c640*/  MOV R152, R61 ;  /* 0x0000003d00987202 */ /* 0x000fe20000000f00 */
[C---:B------:R-:W-:Y:S01]  /*c650*/  FMUL.FTZ R61, R2.reuse, R193 ;  /* 0x000000c1023d7220 */ /* 0x040fe20000410000 */
[----:B------:R-:W-:Y:S02]  /*c660*/  MOV R172, R167 ;  /* 0x000000a700ac7202 */ /* 0x000fe40000000f00 */
[-C--:B------:R-:W-:Y:S02]  /*c670*/  HMMA.16816.F32.BF16 R28, R64, R42.reuse, R28 ;  /* 0x0000002a401c723c */ /* 0x080fe4000004181c */
[----:B------:R4:W-:Y:S01]  /*c680*/  MUFU.EX2 R186, R109 ;  /* 0x0000006d00ba7308 */ /* 0x0009e20000000800 */
[----:B------:R-:W-:Y:S01]  /*c690*/  MOV R167, R152 ;  /* 0x0000009800a77202 */ /* 0x000fe20000000f00 */
[----:B-1----:R-:W-:Y:S01]  /*c6a0*/  FMUL.FTZ R56, R2, R184 ;  /* 0x000000b802387220 */ /* 0x002fe20000410000 */
[----:B------:R-:W-:Y:S01]  /*c6b0*/  MOV R152, R84 ;  /* 0x0000005400987202 */ /* 0x000fe20000000f00 */
[C---:B------:R-:W-:Y:S05]  /*c6c0*/  HMMA.16816.F32.BF16 R32, R76.reuse, R42, R32 ;  /* 0x0000002a4c20723c */ /* 0x040fea0000041820 */
[----:B------:R-:W-:Y:S01]  /*c6d0*/  MOV R162, R156 ;  /* 0x0000009c00a27202 */ /* 0x000fe20000000f00 */
[-C--:B------:R-:W-:Y:S05]  /*c6e0*/  HMMA.16816.F32.BF16 R36, R76, R52.reuse, R36 ;  /* 0x000000344c24723c */ /* 0x080fea0000041824 */
[C---:B------:R-:W-:Y:S01]  /*c6f0*/  FMUL.FTZ R42, R0.reuse, R174 ;  /* 0x000000ae002a7220 */ /* 0x040fe20000410000 */
[----:B------:R-:W-:Y:S01]  /*c700*/  FMUL.FTZ R43, R0, R175 ;  /* 0x000000af002b7220 */ /* 0x000fe20000410000 */
[----:B------:R-:W-:Y:S01]  /*c710*/  MOV R156, R85 ;  /* 0x00000055009c7202 */ /* 0x000fe20000000f00 */
[----:B---3--:R-:W-:Y:S03]  /*c720*/  FMUL.FTZ R44, R2, R180 ;  /* 0x000000b4022c7220 */ /* 0x008fe60000410000 */
[----:B------:R-:W-:Y:S01]  /*c730*/  MOV R169, R159 ;  /* 0x0000009f00a97202 */ /* 0x000fe20000000f00 */
[--C-:B----4-:R-:W-:Y:S01]  /*c740*/  FFMA.FTZ R109, R205, UR4, -R104.reuse ;  /* 0x00000004cd6d7c23 */ /* 0x110fe20008010868 */
[C---:B------:R-:W-:Y:S04]  /*c750*/  HMMA.16816.F32.BF16 R40, R64.reuse, R52, R40 ;  /* 0x000000344028723c */ /* 0x040fe80000041828 */
[----:B------:R-:W-:Y:S01]  /*c760*/  MOV R159, R89 ;  /* 0x00000059009f7202 */ /* 0x000fe20000000f00 */
[----:B------:R-:W-:Y:S01]  /*c770*/  MUFU.EX2 R109, R109 ;  /* 0x0000006d006d7308 */ /* 0x000fe20000000800 */
[-C--:B------:R-:W-:Y:S05]  /*c780*/  HMMA.16816.F32.BF16 R44, R64, R54.reuse, R44 ;  /* 0x00000036402c723c */ /* 0x080fea000004182c */
[----:B------:R-:W-:Y:S01]  /*c790*/  FFMA.FTZ R52, R149, UR4, -R93 ;  /* 0x0000000495347c23 */ /* 0x000fe2000801085d */
[C---:B------:R-:W-:Y:S03]  /*c7a0*/  HMMA.16816.F32.BF16 R48, R76.reuse, R54, R48 ;  /* 0x000000364c30723c */ /* 0x040fe60000041830 */
[----:B------:R1:W-:Y:S02]  /*c7b0*/  MUFU.EX2 R149, R52 ;  /* 0x0000003400957308 */ /* 0x0003e40000000800 */
[C---:B------:R-:W-:Y:S01]  /*c7c0*/  FMUL.FTZ R53, R68.reuse, R189 ;  /* 0x000000bd44357220 */ /* 0x040fe20000410000 */
[----:B------:R-:W-:Y:S01]  /*c7d0*/  MOV R158, R155 ;  /* 0x0000009b009e7202 */ /* 0x000fe20000000f00 */
[C---:B------:R-:W-:Y:S01]  /*c7e0*/  FMUL.FTZ R54, R3.reuse, R190 ;  /* 0x000000be03367220 */ /* 0x040fe20000410000 */
[----:B------:R-:W-:Y:S03]  /*c7f0*/  FMUL.FTZ R55, R3, R191 ;  /* 0x000000bf03377220 */ /* 0x000fe60000410000 */
[----:B------:R-:W-:Y:S02]  /*c800*/  MOV R155, R148 ;  /* 0x00000094009b7202 */ /* 0x000fe40000000f00 */
[----:B------:R3:W-:Y:S01]  /*c810*/  MUFU.EX2 R148, R62 ;  /* 0x0000003e00947308 */ /* 0x0007e20000000800 */
[----:B------:R-:W-:Y:S02]  /*c820*/  MOV R170, R165 ;  /* 0x000000a500aa7202 */ /* 0x000fe40000000f00 */
[----:B------:R-:W-:Y:S02]  /*c830*/  MOV R161, R155 ;  /* 0x0000009b00a17202 */ /* 0x000fe40000000f00 */
[----:B------:R-:W-:Y:S01]  /*c840*/  MOV R166, R157 ;  /* 0x0000009d00a67202 */ /* 0x000fe20000000f00 */
[----:B-1----:R-:W-:Y:S01]  /*c850*/  FMUL.FTZ R52, R68, R188 ;  /* 0x000000bc44347220 */ /* 0x002fe20000410000 */
[----:B------:R-:W-:Y:S02]  /*c860*/  MOV R157, R147 ;  /* 0x00000093009d7202 */ /* 0x000fe40000000f00 */
[----:B------:R-:W-:Y:S01]  /*c870*/  MOV R147, R60 ;  /* 0x0000003c00937202 */ /* 0x000fe20000000f00 */
[----:B------:R-:W-:Y:S01]  /*c880*/  FMUL.FTZ R60, R2, R192 ;  /* 0x000000c0023c7220 */ /* 0x000fe20000410000 */
[----:B------:R-:W-:Y:S02]  /*c890*/  MOV R168, R157 ;  /* 0x0000009d00a87202 */ /* 0x000fe40000000f00 */
[-C--:B--2---:R-:W-:Y:S03]  /*c8a0*/  HMMA.16816.F32.BF16 R52, R76, R80.reuse, R52 ;  /* 0x000000504c34723c */ /* 0x084fe60000041834 */
[----:B------:R-:W-:Y:S01]  /*c8b0*/  MOV R157, R90 ;  /* 0x0000005a009d7202 */ /* 0x000fe20000000f00 */
[----:B---3--:R-:W-:Y:S01]  /*c8c0*/  FMUL.FTZ R62, R0, R194 ;  /* 0x000000c2003e7220 */ /* 0x008fe20000410000 */
[----:B------:R-:W-:Y:S01]  /*c8d0*/  MOV R165, R146 ;  /* 0x0000009200a57202 */ /* 0x000fe20000000f00 */
[C---:B------:R-:W-:Y:S05]  /*c8e0*/  HMMA.16816.F32.BF16 R56, R64.reuse, R80, R56 ;  /* 0x000000504038723c */ /* 0x040fea0000041838 */
[----:B------:R-:W-:Y:S02]  /*c8f0*/  MOV R164, R153 ;  /* 0x0000009900a47202 */ /* 0x000fe40000000f00 */
[--C-:B------:R-:W-:Y:S01]  /*c900*/  FFMA.FTZ R80, R160, UR4, -R104.reuse ;  /* 0x00000004a0507c23 */ /* 0x100fe20008010868 */
[----:B------:R-:W-:Y:S03]  /*c910*/  MOV R153, R63 ;  /* 0x0000003f00997202 */ /* 0x000fe60000000f00 */
[----:B------:R1:W-:Y:S01]  /*c920*/  MUFU.EX2 R155, R80 ;  /* 0x00000050009b7308 */ /* 0x0003e20000000800 */
[----:B------:R-:W-:Y:S01]  /*c930*/  FMUL.FTZ R63, R0, R195 ;  /* 0x000000c3003f7220 */ /* 0x000fe20000410000 */
[----:B------:R-:W-:Y:S01]  /*c940*/  MOV R146, R91 ;  /* 0x0000005b00927202 */ /* 0x000fe20000000f00 */
[--C-:B------:R-:W-:Y:S01]  /*c950*/  FFMA.FTZ R81, R154, UR4, -R104.reuse ;  /* 0x000000049a517c23 */ /* 0x100fe20008010868 */
[----:B------:R-:W-:Y:S01]  /*c960*/  MOV R189, R96 ;  /* 0x0000006000bd7202 */ /* 0x000fe20000000f00 */
[----:B------:R-:W-:Y:S01]  /*c970*/  FFMA.FTZ R96, R241, UR4, -R75 ;  /* 0x00000004f1607c23 */ /* 0x000fe2000801084b */
[----:B------:R-:W-:Y:S02]  /*c980*/  MOV R171, R166 ;  /* 0x000000a600ab7202 */ /* 0x000fe40000000f00 */
[-C--:B------:R-:W-:Y:S03]  /*c990*/  HMMA.16816.F32.BF16 R60, R64, R82.reuse, R60 ;  /* 0x00000052403c723c */ /* 0x080fe6000004183c */
[----:B------:R-:W-:Y:S02]  /*c9a0*/  MOV R160, R153 ;  /* 0x0000009900a07202 */ /* 0x000fe40000000f00 */
[----:B------:R-:W-:Y:S02]  /*c9b0*/  MOV R153, R86 ;  /* 0x0000005600997202 */ /* 0x000fe40000000f00 */
[--C-:B------:R-:W-:Y:S01]  /*c9c0*/  FFMA.FTZ R65, R172, UR4, -R93.reuse ;  /* 0x00000004ac417c23 */ /* 0x100fe2000801085d */
[----:B------:R-:W-:Y:S03]  /*c9d0*/  MOV R172, R168 ;  /* 0x000000a800ac7202 */ /* 0x000fe60000000f00 */
[----:B-1----:R-:W-:Y:S01]  /*c9e0*/  FFMA.FTZ R80, R170, UR4, -R104 ;  /* 0x00000004aa507c23 */ /* 0x002fe20008010868 */
[----:B------:R-:W-:Y:S01]  /*c9f0*/  MOV R170, R167 ;  /* 0x000000a700aa7202 */ /* 0x000fe20000000f00 */
[----:B------:R-:W-:Y:S01]  /*ca00*/  FFMA.FTZ R64, R171, UR4, -R93 ;  /* 0x00000004ab407c23 */ /* 0x000fe2000801085d */
[----:B------:R1:W-:Y:S01]  /*ca10*/  MUFU.EX2 R167, R95 ;  /* 0x0000005f00a77308 */ /* 0x0003e20000000800 */
[----:B------:R-:W-:Y:S01]  /*ca20*/  MOV R168, R165 ;  /* 0x000000a500a87202 */ /* 0x000fe20000000f00 */
[C---:B------:R-:W-:Y:S01]  /*ca30*/  FMUL.FTZ R66, R3.reuse, R198 ;  /* 0x000000c603427220 */ /* 0x040fe20000410000 */
[----:B------:R-:W-:Y:S01]  /*ca40*/  MOV R165, R156 ;  /* 0x0000009c00a57202 */ /* 0x000fe20000000f00 */
[----:B------:R-:W-:Y:S01]  /*ca50*/  FMUL.FTZ R67, R3, R199 ;  /* 0x000000c703437220 */ /* 0x000fe20000410000 */
[----:B------:R-:W-:Y:S01]  /*ca60*/  MOV R156, R100 ;  /* 0x00000064009c7202 */ /* 0x000fe20000000f00 */
[--C-:B------:R-:W-:Y:S01]  /*ca70*/  FFMA.FTZ R100, R208, UR4, -R75.reuse ;  /* 0x00000004d0647c23 */ /* 0x100fe2000801084b */
[----:B------:R-:W-:Y:S03]  /*ca80*/  MOV R163, R164 ;  /* 0x000000a400a37202 */ /* 0x000fe60000000f00 */
[----:B------:R2:W-:Y:S01]  /*ca90*/  MUFU.EX2 R208, R96 ;  /* 0x0000006000d07308 */ /* 0x0005e20000000800 */
[----:B------:R-:W-:Y:S02]  /*caa0*/  MOV R164, R144 ;  /* 0x0000009000a47202 */ /* 0x000fe40000000f00 */
[----:B------:R-:W-:Y:S02]  /*cab0*/  MOV R144, R87 ;  /* 0x0000005700907202 */ /* 0x000fe40000000f00 */
[----:B------:R-:W3:Y:S01]  /*cac0*/  LDSM.16.MT88.4 R84, [R135+0x8800] ;  /* 0x008800008754783b */ /* 0x000ee20000004200 */
[----:B------:R-:W-:Y:S04]  /*cad0*/  MOV R182, R153 ;  /* 0x0000009900b67202 */ /* 0x000fe80000000f00 */
[----:B------:R4:W-:Y:S01]  /*cae0*/  MUFU.EX2 R154, R65 ;  /* 0x00000041009a7308 */ /* 0x0009e20000000800 */
[----:B------:R-:W-:Y:S02]  /*caf0*/  MOV R180, R159 ;  /* 0x0000009f00b47202 */ /* 0x000fe40000000f00 */
[----:B------:R-:W-:Y:S01]  /*cb00*/  MOV R183, R152 ;  /* 0x0000009800b77202 */ /* 0x000fe20000000f00 */
[----:B-1----:R-:W3:Y:S01]  /*cb10*/  LDL.LU R95, [R1+0x2c] ;  /* 0x00002c00015f7983 */ /* 0x002ee20000300800 */
[----:B------:R-:W-:Y:S05]  /*cb20*/  MOV R166, R147 ;  /* 0x0000009300a67202 */ /* 0x000fea0000000f00 */
[----:B------:R1:W-:Y:S01]  /*cb30*/  MUFU.EX2 R153, R64 ;  /* 0x0000004000997308 */ /* 0x0003e20000000800 */
[----:B--2---:R-:W2:Y:S01]  /*cb40*/  LDL.LU R96, [R1+0x30] ;  /* 0x0000300001607983 */ /* 0x004ea20000300800 */
[----:B------:R-:W-:Y:S02]  /*cb50*/  MOV R147, R88 ;  /* 0x0000005800937202 */ /* 0x000fe40000000f00 */
[----:B------:R-:W-:Y:S01]  /*cb60*/  MOV R188, R98 ;  /* 0x0000006200bc7202 */ /* 0x000fe20000000f00 */
[----:B------:R-:W3:Y:S01]  /*cb70*/  LDSM.16.MT88.4 R88, [R226+0x8800] ;  /* 0x00880000e258783b */ /* 0x000ee20000004200 */
[--C-:B------:R-:W-:Y:S01]  /*cb80*/  FFMA.FTZ R98, R210, UR4, -R75.reuse ;  /* 0x00000004d2627c23 */ /* 0x100fe2000801084b */
[----:B------:R-:W-:Y:S03]  /*cb90*/  MOV R181, R157 ;  /* 0x0000009d00b57202 */ /* 0x000fe60000000f00 */
[----:B------:R1:W-:Y:S01]  /*cba0*/  MUFU.EX2 R152, R80 ;  /* 0x0000005000987308 */ /* 0x0003e20000000800 */
[C---:B----4-:R-:W-:Y:S01]  /*cbb0*/  FMUL.FTZ R65, R68.reuse, R197 ;  /* 0x000000c544417220 */ /* 0x050fe20000410000 */
[----:B------:R-:W-:Y:S02]  /*cbc0*/  MOV R175, R160 ;  /* 0x000000a000af7202 */ /* 0x000fe40000000f00 */
[----:B------:R-:W-:Y:S02]  /*cbd0*/  MOV R174, R161 ;  /* 0x000000a100ae7202 */ /* 0x000fe40000000f00 */
[----:B------:R-:W-:Y:S04]  /*cbe0*/  MOV R173, R162 ;  /* 0x000000a200ad7202 */ /* 0x000fe80000000f00 */
[----:B------:R-:W-:Y:S01]  /*cbf0*/  MUFU.EX2 R159, R81 ;  /* 0x00000051009f7308 */ /* 0x000fe20000000800 */
[----:B-1----:R-:W-:Y:S01]  /*cc00*/  FMUL.FTZ R64, R68, R196 ;  /* 0x000000c444407220 */ /* 0x002fe20000410000 */
[----:B------:R-:W-:Y:S02]  /*cc10*/  MOV R160, R164 ;  /* 0x000000a400a07202 */ /* 0x000fe40000000f00 */
[----:B------:R-:W-:Y:S01]  /*cc20*/  MOV R164, R139 ;  /* 0x0000008b00a47202 */ /* 0x000fe20000000f00 */
[--C-:B------:R-:W-:Y:S01]  /*cc30*/  FFMA.FTZ R139, R101, UR4, -R75.reuse ;  /* 0x00000004658b7c23 */ /* 0x100fe2000801084b */
[----:B------:R-:W-:Y:S02]  /*cc40*/  MOV R171, R169 ;  /* 0x000000a900ab7202 */ /* 0x000fe40000000f00 */
[----:B------:R-:W-:Y:S02]  /*cc50*/  HMMA.16816.F32.BF16 R64, R76, R82, R64 ;  /* 0x000000524c40723c */ /* 0x000fe40000041840 */
[----:B------:R1:W-:Y:S02]  /*cc60*/  MUFU.EX2 R210, R94 ;  /* 0x0000005e00d27308 */ /* 0x0003e40000000800 */
[----:B------:R-:W-:Y:S02]  /*cc70*/  F2FP.BF16.F32.PACK_AB R80, R251, R222 ;  /* 0x000000defb50723e */ /* 0x000fe400000010ff */
[----:B------:R-:W-:Y:S01]  /*cc80*/  MOV R157, R130 ;  /* 0x00000082009d7202 */ /* 0x000fe20000000f00 */
[----:B------:R-:W-:Y:S01]  /*cc90*/  FFMA.FTZ R130, R106, UR4, -R75 ;  /* 0x000000046a827c23 */ /* 0x000fe2000801084b */
[----:B------:R-:W-:Y:S03]  /*cca0*/  F2FP.BF16.F32.PACK_AB R76, R239, R223 ;  /* 0x000000dfef4c723e */ /* 0x000fe600000010ff */
[----:B------:R-:W-:Y:S02]  /*ccb0*/  F2FP.BF16.F32.PACK_AB R77, R238, R240 ;  /* 0x000000f0ee4d723e */ /* 0x000fe400000010ff */
[----:B------:R-:W-:Y:S01]  /*ccc0*/  F2FP.BF16.F32.PACK_AB R78, R233, R237 ;  /* 0x000000ede94e723e */ /* 0x000fe200000010ff */
[----:B------:R-:W-:Y:S01]  /*ccd0*/  MUFU.EX2 R130, R130 ;  /* 0x0000008200827308 */ /* 0x000fe20000000800 */
[----:B------:R-:W-:Y:S02]  /*cce0*/  F2FP.BF16.F32.PACK_AB R79, R232, R236 ;  /* 0x000000ece84f723e */ /* 0x000fe400000010ff */
[----:B------:R-:W-:Y:S01]  /*ccf0*/  F2FP.BF16.F32.PACK_AB R82, R231, R235 ;  /* 0x000000ebe752723e */ /* 0x000fe200000010ff */
[--C-:B-1----:R-:W-:Y:S01]  /*cd00*/  FFMA.FTZ R94, R189, UR4, -R92.reuse ;  /* 0x00000004bd5e7c23 */ /* 0x102fe2000801085c */
[----:B------:R-:W-:Y:S02]  /*cd10*/  F2FP.BF16.F32.PACK_AB R83, R145, R234 ;  /* 0x000000ea9153723e */ /* 0x000fe400000010ff */
[----:B------:R-:W-:Y:S01]  /*cd20*/  F2FP.BF16.F32.PACK_AB R81, R252, R218 ;  /* 0x000000dafc51723e */ /* 0x000fe200000010ff */
[-C--:B---3--:R-:W-:Y:S03]  /*cd30*/  HMMA.16816.F32.BF16 R4, R76, R84.reuse, R4 ;  /* 0x000000544c04723c */ /* 0x088fe60000041804 */
[----:B------:R-:W-:Y:S02]  /*cd40*/  MOV R169, R166 ;  /* 0x000000a600a97202 */ /* 0x000fe40000000f00 */
[----:B------:R-:W-:Y:S01]  /*cd50*/  MOV R166, R97 ;  /* 0x0000006100a67202 */ /* 0x000fe20000000f00 */
[C---:B------:R-:W-:Y:S05]  /*cd60*/  HMMA.16816.F32.BF16 R8, R80.reuse, R84, R8 ;  /* 0x000000545008723c */ /* 0x040fea0000041808 */
[----:B------:R-:W-:Y:S01]  /*cd70*/  MOV R189, R188 ;  /* 0x000000bc00bd7202 */ /* 0x000fe20000000f00 */
[-C--:B------:R-:W-:Y:S05]  /*cd80*/  HMMA.16816.F32.BF16 R12, R80, R86.reuse, R12 ;  /* 0x00000056500c723c */ /* 0x080fea000004180c */
[----:B------:R-:W-:Y:S01]  /*cd90*/  MOV R188, R179 ;  /* 0x000000b300bc7202 */ /* 0x000fe20000000f00 */
[C---:B------:R-:W-:Y:S01]  /*cda0*/  HMMA.16816.F32.BF16 R16, R76.reuse, R86, R16 ;  /* 0x000000564c10723c */ /* 0x040fe20000041810 */
[----:B------:R-:W1:Y:S04]  /*cdb0*/  LDSM.16.MT88.4 R84, [R224+0x8800] ;  /* 0x00880000e054783b */ /* 0x000e680000004200 */
[----:B------:R-:W-:Y:S01]  /*cdc0*/  MOV R179, R178 ;  /* 0x000000b200b37202 */ /* 0x000fe20000000f00 */
[-C--:B------:R-:W-:Y:S05]  /*cdd0*/  HMMA.16816.F32.BF16 R20, R76, R88.reuse, R20 ;  /* 0x000000584c14723c */ /* 0x080fea0000041814 */
[----:B------:R-:W-:Y:S01]  /*cde0*/  MOV R178, R177 ;  /* 0x000000b100b27202 */ /* 0x000fe20000000f00 */
[C---:B------:R-:W-:Y:S05]  /*cdf0*/  HMMA.16816.F32.BF16 R24, R80.reuse, R88, R24 ;  /* 0x000000585018723c */ /* 0x040fea0000041818 */
[----:B------:R-:W-:Y:S01]  /*ce00*/  MOV R177, R176 ;  /* 0x000000b000b17202 */ /* 0x000fe20000000f00 */
[-C--:B------:R-:W-:Y:S05]  /*ce10*/  HMMA.16816.F32.BF16 R28, R80, R90.reuse, R28 ;  /* 0x0000005a501c723c */ /* 0x080fea000004181c */
[----:B------:R-:W-:Y:S01]  /*ce20*/  MOV R176, R183 ;  /* 0x000000b700b07202 */ /* 0x000fe20000000f00 */
[C---:B------:R-:W-:Y:S05]  /*ce30*/  HMMA.16816.F32.BF16 R32, R76.reuse, R90, R32 ;  /* 0x0000005a4c20723c */ /* 0x040fea0000041820 */
[----:B------:R-:W-:Y:S01]  /*ce40*/  MOV R183, R182 ;  /* 0x000000b600b77202 */ /* 0x000fe20000000f00 */
[----:B------:R-:W-:Y:S01]  /*ce50*/  FFMA.FTZ R88, R179, UR4, -R93 ;  /* 0x00000004b3587c23 */ /* 0x000fe2000801085d */
[----:B------:R-:W-:Y:S01]  /*ce60*/  MOV R182, R181 ;  /* 0x000000b500b67202 */ /* 0x000fe20000000f00 */
[----:B------:R-:W-:Y:S03]  /*ce70*/  FFMA.FTZ R97, R243, UR4, -R75 ;  /* 0x00000004f3617c23 */ /* 0x000fe6000801084b */
[----:B------:R-:W-:Y:S01]  /*ce80*/  MOV R181, R180 ;  /* 0x000000b400b57202 */ /* 0x000fe20000000f00 */
[--C-:B------:R-:W-:Y:S01]  /*ce90*/  FFMA.FTZ R106, R176, UR4, -R92.reuse ;  /* 0x00000004b06a7c23 */ /* 0x100fe2000801085c */
[----:B------:R-:W-:Y:S02]  /*cea0*/  MOV R180, R175 ;  /* 0x000000af00b47202 */ /* 0x000fe40000000f00 */
[----:B------:R-:W-:Y:S01]  /*ceb0*/  MOV R175, R174 ;  /* 0x000000ae00af7202 */ /* 0x000fe20000000f00 */
[-C--:B-1----:R-:W-:Y:S03]  /*cec0*/  HMMA.16816.F32.BF16 R36, R76, R84.reuse, R36 ;  /* 0x000000544c24723c */ /* 0x082fe60000041824 */
[----:B------:R-:W-:Y:S02]  /*ced0*/  MOV R174, R173 ;  /* 0x000000ad00ae7202 */ /* 0x000fe40000000f00 */
        /* <DEDUP_REMOVED lines=8> */
[----:B------:R1:W-:Y:S01]  /*cf60*/  MUFU.EX2 R158, R94 ;  /* 0x0000005e009e7308 */ /* 0x0003e20000000800 */
[----:B------:R-:W-:Y:S03]  /*cf70*/  MOV R179, R157 ;  /* 0x0000009d00b37202 */ /* 0x000fe60000000f00 */
[----:B------:R-:W-:Y:S01]  /*cf80*/  MOV R162, R116 ;  /* 0x0000007400a27202 */ /* 0x000fe20000000f00 */
[--C-:B------:R-:W-:Y:S01]  /*cf90*/  FFMA.FTZ R116, R202, UR4, -R75.reuse ;  /* 0x00000004ca747c23 */ /* 0x100fe2000801084b */
[----:B------:R-:W-:Y:S01]  /*cfa0*/  MOV R161, R115 ;  /* 0x0000007300a17202 */ /* 0x000fe20000000f00 */
[--C-:B------:R-:W-:Y:S03]  /*cfb0*/  FFMA.FTZ R115, R203, UR4, -R75.reuse ;  /* 0x00000004cb737c23 */ /* 0x100fe6000801084b */
[----:B------:R3:W-:Y:S01]  /*cfc0*/  MUFU.EX2 R157, R88 ;  /* 0x00000058009d7308 */ /* 0x0007e20000000800 */
[----:B------:R-:W-:Y:S09]  /*cfd0*/  FFMA.FTZ R75, R99, UR4, -R75 ;  /* 0x00000004634b7c23 */ /* 0x000ff2000801084b */
[----:B------:R-:W-:Y:S01]  /*cfe0*/  MUFU.EX2 R191, R84 ;  /* 0x0000005400bf7308 */ /* 0x000fe20000000800 */
[--C-:B-1----:R-:W-:Y:S01]  /*cff0*/  FFMA.FTZ R94, R189, UR4, -R92.reuse ;  /* 0x00000004bd5e7c23 */ /* 0x102fe2000801085c */
[----:B------:R-:W-:Y:S02]  /*d000*/  MOV R189, R188 ;  /* 0x000000bc00bd7202 */ /* 0x000fe40000000f00 */
[----:B------:R-:W-:Y:S02]  /*d010*/  MOV R188, R178 ;  /* 0x000000b200bc7202 */ /* 0x000fe40000000f00 */
[----:B------:R-:W-:Y:S02]  /*d020*/  MOV R178, R177 ;  /* 0x000000b100b27202 */ /* 0x000fe40000000f00 */
[----:B------:R-:W-:Y:S02]  /*d030*/  MOV R177, R183 ;  /* 0x000000b700b17202 */ /* 0x000fe40000000f00 */
[----:B------:R-:W-:Y:S01]  /*d040*/  MUFU.EX2 R203, R97 ;  /* 0x0000006100cb7308 */ /* 0x000fe20000000800 */
[----:B------:R-:W-:Y:S01]  /*d050*/  MOV R183, R182 ;  /* 0x000000b600b77202 */ /* 0x000fe20000000f00 */
[--C-:B---3--:R-:W-:Y:S01]  /*d060*/  FFMA.FTZ R88, R178, UR4, -R93.reuse ;  /* 0x00000004b2587c23 */ /* 0x108fe2000801085d */
[----:B------:R-:W-:Y:S02]  /*d070*/  MOV R182, R181 ;  /* 0x000000b500b67202 */ /* 0x000fe40000000f00 */
[----:B------:R-:W-:Y:S02]  /*d080*/  MOV R181, R180 ;  /* 0x000000b400b57202 */ /* 0x000fe40000000f00 */
[----:B------:R-:W-:Y:S03]  /*d090*/  MOV R180, R175 ;  /* 0x000000af00b47202 */ /* 0x000fe60000000f00 */
[----:B------:R-:W-:Y:S01]  /*d0a0*/  MUFU.EX2 R187, R116 ;  /* 0x0000007400bb7308 */ /* 0x000fe20000000800 */
[----:B------:R-:W-:Y:S02]  /*d0b0*/  MOV R175, R174 ;  /* 0x000000ae00af7202 */ /* 0x000fe40000000f00 */
[----:B------:R-:W-:Y:S02]  /*d0c0*/  MOV R174, R173 ;  /* 0x000000ad00ae7202 */ /* 0x000fe40000000f00 */
[----:B------:R-:W-:Y:S02]  /*d0d0*/  MOV R173, R172 ;  /* 0x000000ac00ad7202 */ /* 0x000fe40000000f00 */
[----:B------:R-:W-:Y:S02]  /*d0e0*/  MOV R172, R171 ;  /* 0x000000ab00ac7202 */ /* 0x000fe40000000f00 */
[----:B------:R-:W-:Y:S02]  /*d0f0*/  MOV R171, R163 ;  /* 0x000000a300ab7202 */ /* 0x000fe40000000f00 */
[----:B------:R-:W-:Y:S02]  /*d100*/  MOV R163, R166 ;  /* 0x000000a600a37202 */ /* 0x000fe40000000f00 */
[----:B------:R-:W-:Y:S01]  /*d110*/  MOV R178, R177 ;  /* 0x000000b100b27202 */ /* 0x000fe20000000f00 */
[----:B------:R1:W-:Y:S01]  /*d120*/  MUFU.EX2 R166, R94 ;  /* 0x0000005e00a67308 */ /* 0x0003e20000000800 */
[----:B------:R-:W-:Y:S03]  /*d130*/  MOV R177, R165 ;  /* 0x000000a500b17202 */ /* 0x000fe60000000f00 */
[--C-:B------:R-:W-:Y:S02]  /*d140*/  FFMA.FTZ R85, R178, UR4, -R93.reuse ;  /* 0x00000004b2557c23 */ /* 0x100fe4000801085d */
[--C-:B------:R-:W-:Y:S04]  /*d150*/  FFMA.FTZ R105, R177, UR4, -R92.reuse ;  /* 0x00000004b1697c23 */ /* 0x100fe8000801085c */
[----:B------:R3:W-:Y:S10]  /*d160*/  MUFU.EX2 R165, R88 ;  /* 0x0000005800a57308 */ /* 0x0007f40000000800 */
[----:B------:R4:W-:Y:S01]  /*d170*/  MUFU.EX2 R190, R85 ;  /* 0x0000005500be7308 */ /* 0x0009e20000000800 */
[----:B-1----:R-:W-:Y:S09]  /*d180*/  FFMA.FTZ R94, R189, UR4, -R92 ;  /* 0x00000004bd5e7c23 */ /* 0x002ff2000801085c */
[----:B------:R1:W-:Y:S01]  /*d190*/  MUFU.EX2 R201, R94 ;  /* 0x0000005e00c97308 */ /* 0x0003e20000000800 */
[----:B---3--:R-:W-:Y:S01]  /*d1a0*/  FFMA.FTZ R88, R183, UR4, -R104 ;  /* 0x00000004b7587c23 */ /* 0x008fe20008010868 */
[----:B------:R-:W-:Y:S02]  /*d1b0*/  MOV R183, R182 ;  /* 0x000000b600b77202 */ /* 0x000fe40000000f00 */
[----:B------:R-:W-:Y:S02]  /*d1c0*/  MOV R182, R181 ;  /* 0x000000b500b67202 */ /* 0x000fe40000000f00 */
[----:B------:R-:W-:Y:S01]  /*d1d0*/  MOV R181, R180 ;  /* 0x000000b400b57202 */ /* 0x000fe20000000f00 */
[--C-:B------:R-:W-:Y:S01]  /*d1e0*/  FFMA.FTZ R117, R183, UR4, -R92.reuse ;  /* 0x00000004b7757c23 */ /* 0x100fe2000801085c */
[----:B------:R-:W-:Y:S01]  /*d1f0*/  MOV R180, R175 ;  /* 0x000000af00b47202 */ /* 0x000fe20000000f00 */
[----:B----4-:R-:W-:Y:S01]  /*d200*/  LDSM.16.MT88.4 R84, [R135+0x9000] ;  /* 0x009000008754783b */ /* 0x010fe20000004200 */
[----:B------:R-:W-:Y:S01]  /*d210*/  MOV R175, R174 ;  /* 0x000000ae00af7202 */ /* 0x000fe20000000f00 */
[----:B------:R-:W-:Y:S01]  /*d220*/  MUFU.EX2 R189, R100 ;  /* 0x0000006400bd7308 */ /* 0x000fe20000000800 */
[----:B------:R-:W-:Y:S02]  /*d230*/  MOV R174, R173 ;  /* 0x000000ad00ae7202 */ /* 0x000fe40000000f00 */
[----:B------:R-:W-:Y:S02]  /*d240*/  MOV R173, R172 ;  /* 0x000000ac00ad7202 */ /* 0x000fe40000000f00 */
[----:B------:R-:W-:Y:S01]  /*d250*/  MOV R172, R171 ;  /* 0x000000ab00ac7202 */ /* 0x000fe20000000f00 */
[--C-:B-1----:R-:W-:Y:S01]  /*d260*/  FFMA.FTZ R94, R188, UR4, -R92.reuse ;  /* 0x00000004bc5e7c23 */ /* 0x102fe2000801085c */
[----:B------:R-:W-:Y:S03]  /*d270*/  MOV R171, R163 ;  /* 0x000000a300ab7202 */ /* 0x000fe60000000f00 */
[----:B------:R-:W-:Y:S01]  /*d280*/  MUFU.EX2 R117, R117 ;  /* 0x0000007500757308 */ /* 0x000fe20000000800 */
[----:B------:R-:W-:Y:S02]  /*d290*/  MOV R163, R162 ;  /* 0x000000a200a37202 */ /* 0x000fe40000000f00 */
[----:B------:R-:W-:Y:S02]  /*d2a0*/  MOV R162, R161 ;  /* 0x000000a100a27202 */ /* 0x000fe40000000f00 */
[----:B------:R-:W-:Y:S02]  /*d2b0*/  MOV R161, R156 ;  /* 0x0000009c00a17202 */ /* 0x000fe40000000f00 */
[----:B------:R-:W-:Y:S03]  /*d2c0*/  MOV R188, R182 ;  /* 0x000000b600bc7202 */ /* 0x000fe60000000f00 */
[----:B------:R1:W-:Y:S01]  /*d2d0*/  MUFU.EX2 R156, R88 ;  /* 0x00000058009c7308 */ /* 0x0003e20000000800 */
        /* <DEDUP_REMOVED lines=8> */
[----:B------:R-:W-:Y:S01]  /*d360*/  MOV R180, R146 ;  /* 0x0000009200b47202 */ /* 0x000fe20000000f00 */
[--C-:B------:R-:W-:Y:S01]  /*d370*/  FFMA.FTZ R113, R176, UR4, -R93.reuse ;  /* 0x00000004b0717c23 */ /* 0x100fe2000801085d */
[----:B-1----:R-:W1:Y:S01]  /*d380*/  LDSM.16.MT88.4 R88, [R225+0x8800] ;  /* 0x00880000e158783b */ /* 0x002e620000004200 */
[----:B------:R-:W-:Y:S01]  /*d390*/  MOV R146, R134 ;  /* 0x0000008600927202 */ /* 0x000fe20000000f00 */
[--C-:B------:R-:W-:Y:S01]  /*d3a0*/  FFMA.FTZ R134, R103, UR4, -R92.reuse ;  /* 0x0000000467867c23 */ /* 0x100fe2000801085c */
[----:B------:R-:W-:Y:S01]  /*d3b0*/  MOV R147, R123 ;  /* 0x0000007b00937202 */ /* 0x000fe20000000f00 */
[--C-:B------:R-:W-:Y:S01]  /*d3c0*/  FFMA.FTZ R123, R114, UR4, -R92.reuse ;  /* 0x00000004727b7c23 */ /* 0x100fe2000801085c */
[----:B------:R-:W-:Y:S01]  /*d3d0*/  MOV R175, R133 ;  /* 0x0000008500af7202 */ /* 0x000fe20000000f00 */
[----:B------:R-:W-:Y:S01]  /*d3e0*/  FFMA.FTZ R133, R108, UR4, -R92 ;  /* 0x000000046c857c23 */ /* 0x000fe2000801085c */
[----:B------:R-:W-:Y:S01]  /*d3f0*/  MOV R174, R132 ;  /* 0x0000008400ae7202 */ /* 0x000fe20000000f00 */
[----:B---3--:R-:W-:Y:S01]  /*d400*/  FFMA.FTZ R94, R179, UR4, -R104 ;  /* 0x00000004b35e7c23 */ /* 0x008fe20008010868 */
[----:B------:R-:W-:Y:S01]  /*d410*/  MOV R179, R181 ;  /* 0x000000b500b37202 */ /* 0x000fe20000000f00 */
[--C-:B------:R-:W-:Y:S01]  /*d420*/  FFMA.FTZ R132, R110, UR4, -R92.reuse ;  /* 0x000000046e847c23 */ /* 0x100fe2000801085c */
[----:B------:R-:W-:Y:S01]  /*d430*/  MOV R181, R171 ;  /* 0x000000ab00b57202 */ /* 0x000fe20000000f00 */
[----:B------:R3:W-:Y:S01]  /*d440*/  MUFU.EX2 R164, R94 ;  /* 0x0000005e00a47308 */ /* 0x0007e20000000800 */
[----:B------:R-:W-:Y:S01]  /*d450*/  MOV R171, R162 ;  /* 0x000000a200ab7202 */ /* 0x000fe20000000f00 */
[--C-:B------:R-:W-:Y:S01]  /*d460*/  FFMA.FTZ R110, R177, UR4, -R93.reuse ;  /* 0x00000004b16e7c23 */ /* 0x100fe2000801085d */
[----:B------:R-:W-:Y:S01]  /*d470*/  MOV R162, R161 ;  /* 0x000000a100a27202 */ /* 0x000fe20000000f00 */
[--C-:B------:R-:W-:Y:S01]  /*d480*/  FFMA.FTZ R114, R180, UR4, -R93.reuse ;  /* 0x00000004b4727c23 */ /* 0x100fe2000801085d */
[----:B------:R-:W-:Y:S01]  /*d490*/  MOV R161, R136 ;  /* 0x0000008800a17202 */ /* 0x000fe20000000f00 */
[--C-:B------:R-:W-:Y:S01]  /*d4a0*/  FFMA.FTZ R136, R102, UR4, -R92.reuse ;  /* 0x0000000466887c23 */ /* 0x100fe2000801085c */
[----:B------:R-:W-:Y:S01]  /*d4b0*/  MOV R173, R119 ;  /* 0x0000007700ad7202 */ /* 0x000fe20000000f00 */
[----:B------:R-:W-:Y:S01]  /*d4c0*/  FFMA.FTZ R119, R204, UR4, -R92 ;  /* 0x00000004cc777c23 */ /* 0x000fe2000801085c */
[--C-:B------:R-:W-:Y:S01]  /*d4d0*/  FFMA.FTZ R92, R179, UR4, -R104.reuse ;  /* 0x00000004b35c7c23 */ /* 0x100fe20008010868 */
[----:B------:R-:W-:Y:S01]  /*d4e0*/  MOV R179, R182 ;  /* 0x000000b600b37202 */ /* 0x000fe20000000f00 */
[----:B------:R-:W-:Y:S01]  /*d4f0*/  LDSM.16.MT88.4 R100, [R225+0x9000] ;  /* 0x00900000e164783b */ /* 0x000fe20000004200 */
[----:B------:R-:W-:Y:S01]  /*d500*/  MOV R177, R175 ;  /* 0x000000af00b17202 */ /* 0x000fe20000000f00 */
[--C-:B------:R-:W-:Y:S01]  /*d510*/  FFMA.FTZ R108, R178, UR4, -R93.reuse ;  /* 0x00000004b26c7c23 */ /* 0x100fe2000801085d */
[----:B------:R-:W-:Y:S01]  /*d520*/  MOV R193, R171 ;  /* 0x000000ab00c17202 */ /* 0x000fe20000000f00 */
[----:B------:R-:W-:Y:S01]  /*d530*/  MUFU.EX2 R119, R119 ;  /* 0x0000007700777308 */ /* 0x000fe20000000800 */
[----:B------:R-:W-:Y:S01]  /*d540*/  MOV R175, R170 ;  /* 0x000000aa00af7202 */ /* 0x000fe20000000f00 */
[----:B---3--:R-:W-:Y:S01]  /*d550*/  FFMA.FTZ R94, R188, UR4, -R104 ;  /* 0x00000004bc5e7c23 */ /* 0x008fe20008010868 */
[----:B------:R-:W-:Y:S01]  /*d560*/  MOV R176, R174 ;  /* 0x000000ae00b07202 */ /* 0x000fe20000000f00 */
[----:B------:R-:W3:Y:S01]  /*d570*/  LDL.LU R182, [R1+0x34] ;  /* 0x0000340001b67983 */ /* 0x000ee20000300800 */
[----:B------:R-:W-:Y:S02]  /*d580*/  MOV R178, R183 ;  /* 0x000000b700b27202 */ /* 0x000fe40000000f00 */
[----:B------:R-:W-:Y:S03]  /*d590*/  MOV R180, R172 ;  /* 0x000000ac00b47202 */ /* 0x000fe60000000f00 */
[----:B------:R-:W-:Y:S01]  /*d5a0*/  MUFU.EX2 R171, R94 ;  /* 0x0000005e00ab7308 */ /* 0x000fe20000000800 */
[----:B------:R-:W-:Y:S02]  /*d5b0*/  MOV R172, R160 ;  /* 0x000000a000ac7202 */ /* 0x000fe40000000f00 */
[----:B------:R-:W-:Y:S01]  /*d5c0*/  MOV R160, R122 ;  /* 0x0000007a00a07202 */ /* 0x000fe20000000f00 */
[--C-:B------:R-:W-:Y:S01]  /*d5d0*/  FFMA.FTZ R122, R129, UR4, -R93.reuse ;  /* 0x00000004817a7c23 */ /* 0x100fe2000801085d */
[-C--:B-1----:R-:W-:Y:S05]  /*d5e0*/  HMMA.16816.F32.BF16 R52, R76, R88.reuse, R52 ;  /* 0x000000584c34723c */ /* 0x082fea0000041834 */
[----:B------:R1:W-:Y:S01]  /*d5f0*/  MUFU.EX2 R170, R92 ;  /* 0x0000005c00aa7308 */ /* 0x0003e20000000800 */
[----:B------:R-:W-:Y:S01]  /*d600*/  FFMA.FTZ R129, R246, UR4, -R93 ;  /* 0x00000004f6817c23 */ /* 0x000fe2000801085d */
[----:B------:R-:W-:Y:S01]  /*d610*/  MOV R185, R172 ;  /* 0x000000ac00b97202 */ /* 0x000fe20000000f00 */
[C---:B------:R-:W-:Y:S04]  /*d620*/  HMMA.16816.F32.BF16 R56, R80.reuse, R88, R56 ;  /* 0x000000585038723c */ /* 0x040fe80000041838 */
[----:B------:R-:W-:Y:S02]  /*d630*/  MOV R172, R160 ;  /* 0x000000a000ac7202 */ /* 0x000fe40000000f00 */
[-C--:B------:R-:W-:Y:S01]  /*d640*/  HMMA.16816.F32.BF16 R60, R80, R90.reuse, R60 ;  /* 0x0000005a503c723c */ /* 0x080fe2000004183c */
[----:B------:R-:W4:Y:S01]  /*d650*/  LDL.LU R160, [R1+0x38] ;  /* 0x0000380001a07983 */ /* 0x000f220000300800 */
[----:B------:R-:W-:Y:S03]  /*d660*/  MUFU.EX2 R188, R115 ;  /* 0x0000007300bc7308 */ /* 0x000fe60000000800 */
[----:B------:R-:W-:Y:S01]  /*d670*/  FFMA.FTZ R112, R68, R95, R112 ;  /* 0x0000005f44707223 */ /* 0x000fe20000010070 */
[----:B------:R-:W-:Y:S01]  /*d680*/  HMMA.16816.F32.BF16 R64, R76, R90, R64 ;  /* 0x0000005a4c40723c */ /* 0x000fe20000041840 */
[----:B------:R-:W-:Y:S05]  /*d690*/  LDSM.16.MT88.4 R88, [R226+0x9800] ;  /* 0x00980000e258783b */ /* 0x000fea0000004200 */
[----:B------:R1:W-:Y:S01]  /*d6a0*/  MUFU.EX2 R183, R107 ;  /* 0x0000006b00b77308 */ /* 0x0003e20000000800 */
[----:B------:R-:W-:Y:S01]  /*d6b0*/  MOV R192, R181 ;  /* 0x000000b500c07202 */ /* 0x000fe20000000f00 */
[----:B--2---:R-:W-:Y:S03]  /*d6c0*/  FFMA.FTZ R111, R3, R96, R111 ;  /* 0x00000060036f7223 */ /* 0x004fe6000001006f */
[----:B------:R-:W-:Y:S01]  /*d6d0*/  MOV R174, R169 ;  /* 0x000000a900ae7202 */ /* 0x000fe20000000f00 */
[----:B-1----:R-:W1:Y:S01]  /*d6e0*/  LDSM.16.MT88.4 R92, [R226+0x9000] ;  /* 0x00900000e25c783b */ /* 0x002e620000004200 */
[----:B------:R-:W-:Y:S03]  /*d6f0*/  F2FP.BF16.F32.PACK_AB R76, R227, R230 ;  /* 0x000000e6e34c723e */ /* 0x000fe600000010ff */
[----:B------:R2:W-:Y:S01]  /*d700*/  MUFU.EX2 R169, R98 ;  /* 0x0000006200a97308 */ /* 0x0005e20000000800 */
[----:B------:R-:W-:Y:S01]  /*d710*/  F2FP.BF16.F32.PACK_AB R77, R162, R229 ;  /* 0x000000e5a24d723e */ /* 0x000fe200000010ff */
[----:B------:R-:W-:Y:S01]  /*d720*/  FADD.FTZ R111, R245, R111 ;  /* 0x0000006ff56f7221 */ /* 0x000fe20000010000 */
[----:B------:R-:W-:Y:S02]  /*d730*/  F2FP.BF16.F32.PACK_AB R78, R179, R193 ;  /* 0x000000c1b34e723e */ /* 0x000fe400000010ff */
[----:B------:R-:W-:Y:S02]  /*d740*/  F2FP.BF16.F32.PACK_AB R79, R178, R192 ;  /* 0x000000c0b24f723e */ /* 0x000fe400000010ff */
[----:B------:R-:W-:Y:S03]  /*d750*/  F2FP.BF16.F32.PACK_AB R80, R161, R228 ;  /* 0x000000e4a150723e */ /* 0x000fe600000010ff */
[----:B------:R-:W-:Y:S01]  /*d760*/  MUFU.EX2 R123, R123 ;  /* 0x0000007b007b7308 */ /* 0x000fe20000000800 */
[----:B------:R-:W-:Y:S01]  /*d770*/  F2FP.BF16.F32.PACK_AB R82, R177, R141 ;  /* 0x0000008db152723e */ /* 0x000fe200000010ff */
[--C-:B------:R-:W-:Y:S01]  /*d780*/  FFMA.FTZ R107, R212, UR4, -R104.reuse ;  /* 0x00000004d46b7c23 */ /* 0x100fe20008010868 */
[----:B------:R-:W-:Y:S01]  /*d790*/  F2FP.BF16.F32.PACK_AB R83, R176, R140 ;  /* 0x0000008cb053723e */ /* 0x000fe200000010ff */
[-C--:B------:R-:W-:Y:S03]  /*d7a0*/  HMMA.16816.F32.BF16 R4, R76, R84.reuse, R4 ;  /* 0x000000544c04723c */ /* 0x080fe60000041804 */
[----:B------:R-:W-:Y:S03]  /*d7b0*/  F2FP.BF16.F32.PACK_AB R81, R142, R143 ;  /* 0x0000008f8e51723e */ /* 0x000fe600000010ff */
[----:B------:R-:W-:Y:S01]  /*d7c0*/  MUFU.EX2 R132, R132 ;  /* 0x0000008400847308 */ /* 0x000fe20000000800 */
[----:B--2---:R-:W2:Y:S01]  /*d7d0*/  LDSM.16.MT88.4 R96, [R224+0x9000] ;  /* 0x00900000e060783b */ /* 0x004ea20000004200 */
[----:B------:R-:W-:Y:S03]  /*d7e0*/  MOV R181, R173 ;  /* 0x000000ad00b57202 */ /* 0x000fe60000000f00 */
[----:B------:R-:W-:Y:S01]  /*d7f0*/  MOV R173, R168 ;  /* 0x000000a800ad7202 */ /* 0x000fe20000000f00 */
[C---:B------:R-:W-:Y:S04]  /*d800*/  HMMA.16816.F32.BF16 R8, R80.reuse, R84, R8 ;  /* 0x000000545008723c */ /* 0x040fe80000041808 */
[----:B------:R-:W-:Y:S01]  /*d810*/  MUFU.EX2 R168, R105 ;  /* 0x0000006900a87308 */ /* 0x000fe20000000800 */
[----:B------:R-:W-:Y:S01]  /*d820*/  MOV R241, R181 ;  /* 0x000000b500f17202 */ /* 0x000fe20000000f00 */
[-C--:B------:R-:W-:Y:S08]  /*d830*/  HMMA.16816.F32.BF16 R12, R80, R86.reuse, R12 ;  /* 0x00000056500c723c */ /* 0x080ff0000004180c */
[----:B------:R-:W2:Y:S03]  /*d840*/  MUFU.EX2 R133, R133 ;  /* 0x0000008500857308 */ /* 0x000ea60000000800 */
[----:B------:R-:W-:Y:S01]  /*d850*/  MOV R181, R175 ;  /* 0x000000af00b57202 */ /* 0x000fe20000000f00 */
[C---:B------:R-:W-:Y:S01]  /*d860*/  HMMA.16816.F32.BF16 R16, R76.reuse, R86, R16 ;  /* 0x000000564c10723c */ /* 0x040fe20000041810 */
[----:B------:R-:W2:Y:S03]  /*d870*/  LDSM.16.MT88.4 R84, [R135+0x9800] ;  /* 0x009800008754783b */ /* 0x000ea60000004200 */
[----:B------:R-:W-:Y:S02]  /*d880*/  MOV R184, R173 ;  /* 0x000000ad00b87202 */ /* 0x000fe40000000f00 */
[-C--:B-1----:R-:W-:Y:S01]  /*d890*/  HMMA.16816.F32.BF16 R20, R76, R92.reuse, R20 ;  /* 0x0000005c4c14723c */ /* 0x082fe20000041814 */
[----:B------:R1:W4:Y:S04]  /*d8a0*/  MUFU.EX2 R175, R106 ;  /* 0x0000006a00af7308 */ /* 0x0003280000000800 */
[--C-:B------:R-:W-:Y:S01]  /*d8b0*/  FFMA.FTZ R3, R184, UR4, -R104.reuse ;  /* 0x00000004b8037c23 */ /* 0x100fe20008010868 */
[C---:B------:R-:W-:Y:S05]  /*d8c0*/  HMMA.16816.F32.BF16 R24, R80.reuse, R92, R24 ;  /* 0x0000005c5018723c */ /* 0x040fea0000041818 */
[----:B------:R1:W-:Y:S01]  /*d8d0*/  MUFU.EX2 R173, R110 ;  /* 0x0000006e00ad7308 */ /* 0x0003e20000000800 */
[----:B--2---:R-:W-:Y:S01]  /*d8e0*/  F2FP.BF16.F32.PACK_AB R197, R133, R132 ;  /* 0x0000008485c5723e */ /* 0x004fe200000010ff */
[-C--:B------:R-:W-:Y:S08]  /*d8f0*/  HMMA.16816.F32.BF16 R28, R80, R94.reuse, R28 ;  /* 0x0000005e501c723c */ /* 0x080ff0000004181c */
[----:B------:R-:W-:Y:S01]  /*d900*/  MUFU.EX2 R134, R134 ;  /* 0x0000008600867308 */ /* 0x000fe20000000800 */
[C---:B------:R-:W-:Y:S01]  /*d910*/  HMMA.16816.F32.BF16 R32, R76.reuse, R94, R32 ;  /* 0x0000005e4c20723c */ /* 0x040fe20000041820 */
[----:B------:R-:W2:Y:S03]  /*d920*/  LDSM.16.MT88.4 R92, [R224+0x9800] ;  /* 0x00980000e05c783b */ /* 0x000ea60000004200 */
[--C-:B-1----:R-:W-:Y:S02]  /*d930*/  FFMA.FTZ R106, R163, UR4, -R104.reuse ;  /* 0x00000004a36a7c23 */ /* 0x102fe40008010868 */
[-C--:B------:R-:W-:Y:S03]  /*d940*/  HMMA.16816.F32.BF16 R36, R76, R96.reuse, R36 ;  /* 0x000000604c24723c */ /* 0x080fe60000041824 */
[----:B------:R-:W-:Y:S02]  /*d950*/  MUFU.EX2 R122, R122 ;  /* 0x0000007a007a7308 */ /* 0x000fe40000000800 */
[--C-:B------:R-:W-:Y:S01]  /*d960*/  FFMA.FTZ R110, R71, UR4, -R104.reuse ;  /* 0x00000004476e7c23 */ /* 0x100fe20008010868 */
[C---:B------:R-:W-:Y:S07]  /*d970*/  HMMA.16816.F32.BF16 R40, R80.reuse, R96, R40 ;  /* 0x000000605028723c */ /* 0x040fee0000041828 */
[----:B------:R-:W-:Y:S01]  /*d980*/  MUFU.EX2 R129, R129 ;  /* 0x0000008100817308 */ /* 0x000fe20000000800 */
[-C--:B------:R-:W-:Y:S06]  /*d990*/  HMMA.16816.F32.BF16 R44, R80, R98.reuse, R44 ;  /* 0x00000062502c723c */ /* 0x080fec000004182c */
[C---:B------:R-:W-:Y:S01]  /*d9a0*/  HMMA.16816.F32.BF16 R48, R76.reuse, R98, R48 ;  /* 0x000000624c30723c */ /* 0x040fe20000041830 */
[----:B------:R-:W1:Y:S05]  /*d9b0*/  LDSM.16.MT88.4 R96, [R225+0x9800] ;  /* 0x00980000e160783b */ /* 0x000e6a0000004200 */
[-C--:B------:R-:W-:Y:S06]  /*d9c0*/  HMMA.16816.F32.BF16 R52, R76, R100.reuse, R52 ;  /* 0x000000644c34723c */ /* 0x080fec0000041834 */
[C---:B------:R-:W-:Y:S06]  /*d9d0*/  HMMA.16816.F32.BF16 R56, R80.reuse, R100, R56 ;  /* 0x000000645038723c */ /* 0x040fec0000041838 */
[-C--:B------:R-:W-:Y:S05]  /*d9e0*/  HMMA.16816.F32.BF16 R60, R80, R102.reuse, R60 ;  /* 0x00000066503c723c */ /* 0x080fea000004183c */
[--C-:B------:R-:W-:Y:S01]  /*d9f0*/  FFMA.FTZ R101, R180, UR4, -R104.reuse ;  /* 0x00000004b4657c23 */ /* 0x100fe20008010868 */
[----:B------:R-:W-:Y:S01]  /*da00*/  HMMA.16816.F32.BF16 R64, R76, R102, R64 ;  /* 0x000000664c40723c */ /* 0x000fe20000041840 */
[----:B------:R-:W-:Y:S04]  /*da10*/  MUFU.EX2 R180, R3 ;  /* 0x0000000300b47308 */ /* 0x000fe80000000800 */
[----:B------:R-:W-:Y:S01]  /*da20*/  F2FP.BF16.F32.PACK_AB R80, R211, R149 ;  /* 0x00000095d350723e */ /* 0x000fe200000010ff */
[--C-:B------:R-:W-:Y:S01]  /*da30*/  FFMA.FTZ R100, R181, UR4, -R104.reuse ;  /* 0x00000004b5647c23 */ /* 0x100fe20008010868 */
[----:B------:R-:W-:Y:S04]  /*da40*/  F2FP.BF16.F32.PACK_AB R76, R241, R151 ;  /* 0x00000097f14c723e */ /* 0x000fe800000010ff */
[----:B------:R-:W-:Y:S01]  /*da50*/  MUFU.EX2 R115, R101 ;  /* 0x0000006500737308 */ /* 0x000fe20000000800 */
[----:B------:R-:W-:Y:S02]  /*da60*/  F2FP.BF16.F32.PACK_AB R77, R250, R150 ;  /* 0x00000096fa4d723e */ /* 0x000fe400000010ff */
[----:B------:R-:W-:Y:S02]  /*da70*/  F2FP.BF16.F32.PACK_AB R78, R242, R247 ;  /* 0x000000f7f24e723e */ /* 0x000fe400000010ff */
[----:B------:R-:W-:Y:S02]  /*da80*/  F2FP.BF16.F32.PACK_AB R79, R221, R217 ;  /* 0x000000d9dd4f723e */ /* 0x000fe400000010ff */
[----:B------:R-:W-:Y:S03]  /*da90*/  F2FP.BF16.F32.PACK_AB R81, R155, R148 ;  /* 0x000000949b51723e */ /* 0x000fe600000010ff */
[----:B------:R2:W-:Y:S01]  /*daa0*/  MUFU.EX2 R116, R100 ;  /* 0x0000006400747308 */ /* 0x0005e20000000800 */
[----:B------:R-:W-:Y:S02]  /*dab0*/  F2FP.BF16.F32.PACK_AB R82, R153, R154 ;  /* 0x0000009a9952723e */ /* 0x000fe400000010ff */
[----:B------:R-:W-:Y:S01]  /*dac0*/  F2FP.BF16.F32.PACK_AB R83, R159, R152 ;  /* 0x000000989f53723e */ /* 0x000fe200000010ff */
[-C--:B------:R-:W-:Y:S06]  /*dad0*/  HMMA.16816.F32.BF16 R4, R76, R84.reuse, R4 ;  /* 0x000000544c04723c */ /* 0x080fec0000041804 */
[----:B------:R-:W-:Y:S01]  /*dae0*/  MUFU.EX2 R181, R113 ;  /* 0x0000007100b57308 */ /* 0x000fe20000000800 */
[C---:B------:R-:W-:Y:S06]  /*daf0*/  HMMA.16816.F32.BF16 R8, R80.reuse, R84, R8 ;  /* 0x000000545008723c */ /* 0x040fec0000041808 */
[-C--:B------:R-:W-:Y:S01]  /*db00*/  HMMA.16816.F32.BF16 R12, R80, R86.reuse, R12 ;  /* 0x00000056500c723c */ /* 0x080fe2000004180c */
[----:B--2---:R-:W-:Y:S02]  /*db10*/  LDSM.16.MT88.4 R100, [R225+0xa800] ;  /* 0x00a80000e164783b */ /* 0x004fe40000004200 */
[----:B------:R-:W-:Y:S03]  /*db20*/  MUFU.EX2 R113, R107 ;  /* 0x0000006b00717308 */ /* 0x000fe60000000800 */
[C---:B------:R-:W-:Y:S03]  /*db30*/  HMMA.16816.F32.BF16 R16, R76.reuse, R86, R16 ;  /* 0x000000564c10723c */ /* 0x040fe60000041810 */
[----:B------:R-:W2:Y:S04]  /*db40*/  LDSM.16.MT88.4 R84, [R135+0xa000] ;  /* 0x00a000008754783b */ /* 0x000ea80000004200 */
[----:B------:R-:W-:Y:S01]  /*db50*/  MUFU.EX2 R107, R139 ;  /* 0x0000008b006b7308 */ /* 0x000fe20000000800 */
[-C--:B------:R-:W-:Y:S06]  /*db60*/  HMMA.16816.F32.BF16 R20, R76, R88.reuse, R20 ;  /* 0x000000584c14723c */ /* 0x080fec0000041814 */
[C---:B------:R-:W-:Y:S06]  /*db70*/  HMMA.16816.F32.BF16 R24, R80.reuse, R88, R24 ;  /* 0x000000585018723c */ /* 0x040fec0000041818 */
[-C--:B------:R-:W-:Y:S06]  /*db80*/  HMMA.16816.F32.BF16 R28, R80, R90.reuse, R28 ;  /* 0x0000005a501c723c */ /* 0x080fec000004181c */
[C---:B------:R-:W-:Y:S01]  /*db90*/  HMMA.16816.F32.BF16 R32, R76.reuse, R90, R32 ;  /* 0x0000005a4c20723c */ /* 0x040fe20000041820 */
[----:B------:R-:W3:Y:S05]  /*dba0*/  LDSM.16.MT88.4 R88, [R226+0xa000] ;  /* 0x00a00000e258783b */ /* 0x000eea0000004200 */
[-C--:B------:R-:W-:Y:S06]  /*dbb0*/  HMMA.16816.F32.BF16 R36, R76, R92.reuse, R36 ;  /* 0x0000005c4c24723c */ /* 0x080fec0000041824 */
[C---:B------:R-:W-:Y:S06]  /*dbc0*/  HMMA.16816.F32.BF16 R40, R80.reuse, R92, R40 ;  /* 0x0000005c5028723c */ /* 0x040fec0000041828 */
[-C--:B------:R-:W-:Y:S06]  /*dbd0*/  HMMA.16816.F32.BF16 R44, R80, R94.reuse, R44 ;  /* 0x0000005e502c723c */ /* 0x080fec000004182c */
[C---:B------:R-:W-:Y:S01]  /*dbe0*/  HMMA.16816.F32.BF16 R48, R76.reuse, R94, R48 ;  /* 0x0000005e4c30723c */ /* 0x040fe20000041830 */
[----:B------:R-:W4:Y:S05]  /*dbf0*/  LDSM.16.MT88.4 R92, [R224+0xa000] ;  /* 0x00a00000e05c783b */ /* 0x000f2a0000004200 */
[-C--:B-1----:R-:W-:Y:S06]  /*dc00*/  HMMA.16816.F32.BF16 R52, R76, R96.reuse, R52 ;  /* 0x000000604c34723c */ /* 0x082fec0000041834 */
[C---:B------:R-:W-:Y:S06]  /*dc10*/  HMMA.16816.F32.BF16 R56, R80.reuse, R96, R56 ;  /* 0x000000605038723c */ /* 0x040fec0000041838 */
[-C--:B------:R-:W-:Y:S06]  /*dc20*/  HMMA.16816.F32.BF16 R60, R80, R98.reuse, R60 ;  /* 0x00000062503c723c */ /* 0x080fec000004183c */
[----:B------:R-:W-:Y:S01]  /*dc30*/  HMMA.16816.F32.BF16 R64, R76, R98, R64 ;  /* 0x000000624c40723c */ /* 0x000fe20000041840 */
[----:B------:R-:W1:Y:S04]  /*dc40*/  LDSM.16.MT88.4 R96, [R225+0xa000] ;  /* 0x00a00000e160783b */ /* 0x000e680000004200 */
[----:B------:R-:W-:Y:S02]  /*dc50*/  F2FP.BF16.F32.PACK_AB R80, R165, R157 ;  /* 0x0000009da550723e */ /* 0x000fe400000010ff */
[----:B------:R-:W-:Y:S04]  /*dc60*/  F2FP.BF16.F32.PACK_AB R76, R167, R210 ;  /* 0x000000d2a74c723e */ /* 0x000fe800000010ff */
[----:B------:R-:W-:Y:S02]  /*dc70*/  F2FP.BF16.F32.PACK_AB R77, R166, R158 ;  /* 0x0000009ea64d723e */ /* 0x000fe400000010ff */
[----:B------:R-:W-:Y:S02]  /*dc80*/  F2FP.BF16.F32.PACK_AB R78, R208, R203 ;  /* 0x000000cbd04e723e */ /* 0x000fe400000010ff */
[----:B------:R-:W-:Y:S02]  /*dc90*/  F2FP.BF16.F32.PACK_AB R79, R202, R201 ;  /* 0x000000c9ca4f723e */ /* 0x000fe400000010ff */
[----:B------:R-:W-:Y:S02]  /*dca0*/  F2FP.BF16.F32.PACK_AB R81, R164, R156 ;  /* 0x0000009ca451723e */ /* 0x000fe400000010ff */
[----:B------:R-:W-:Y:S02]  /*dcb0*/  F2FP.BF16.F32.PACK_AB R82, R190, R191 ;  /* 0x000000bfbe52723e */ /* 0x000fe400000010ff */
[----:B------:R-:W-:Y:S01]  /*dcc0*/  F2FP.BF16.F32.PACK_AB R83, R170, R171 ;  /* 0x000000abaa53723e */ /* 0x000fe200000010ff */
[-C--:B--2---:R-:W-:Y:S06]  /*dcd0*/  HMMA.16816.F32.BF16 R4, R76, R84.reuse, R4 ;  /* 0x000000544c04723c */ /* 0x084fec0000041804 */
[C---:B------:R-:W-:Y:S06]  /*dce0*/  HMMA.16816.F32.BF16 R8, R80.reuse, R84, R8 ;  /* 0x000000545008723c */ /* 0x040fec0000041808 */
[-C--:B------:R-:W-:Y:S06]  /*dcf0*/  HMMA.16816.F32.BF16 R12, R80, R86.reuse, R12 ;  /* 0x00000056500c723c */ /* 0x080fec000004180c */
[C---:B------:R-:W-:Y:S01]  /*dd00*/  HMMA.16816.F32.BF16 R16, R76.reuse, R86, R16 ;  /* 0x000000564c10723c */ /* 0x040fe20000041810 */
[----:B------:R-:W2:Y:S04]  /*dd10*/  LDSM.16.MT88.4 R84, [R135+0xa800] ;  /* 0x00a800008754783b */ /* 0x000ea80000004200 */
[----:B---3--:R-:W-:Y:S01]  /*dd20*/  FFMA.FTZ R105, R2, R182, R207 ;  /* 0x000000b602697223 */ /* 0x008fe200000100cf */
[-C--:B------:R-:W-:Y:S05]  /*dd30*/  HMMA.16816.F32.BF16 R20, R76, R88.reuse, R20 ;  /* 0x000000584c14723c */ /* 0x080fea0000041814 */
[----:B------:R-:W-:Y:S01]  /*dd40*/  FADD.FTZ R105, R213, R105 ;  /* 0x00000069d5697221 */ /* 0x000fe20000010000 */
[C---:B------:R-:W-:Y:S05]  /*dd50*/  HMMA.16816.F32.BF16 R24, R80.reuse, R88, R24 ;  /* 0x000000585018723c */ /* 0x040fea0000041818 */
[----:B------:R-:W-:Y:S01]  /*dd60*/  FADD.FTZ R3, R219, R105 ;  /* 0x00000069db037221 */ /* 0x000fe20000010000 */
[-C--:B------:R-:W-:Y:S01]  /*dd70*/  HMMA.16816.F32.BF16 R28, R80, R90.reuse, R28 ;  /* 0x0000005a501c723c */ /* 0x080fe2000004181c */
[----:B------:R-:W-:Y:S04]  /*dd80*/  MUFU.EX2 R105, R136 ;  /* 0x0000008800697308 */ /* 0x000fe80000000800 */
[--C-:B------:R-:W-:Y:S01]  /*dd90*/  FFMA.FTZ R2, R172, UR4, -R104.reuse ;  /* 0x00000004ac027c23 */ /* 0x100fe20008010868 */
[C---:B------:R-:W-:Y:S01]  /*dda0*/  HMMA.16816.F32.BF16 R32, R76.reuse, R90, R32 ;  /* 0x0000005a4c20723c */ /* 0x040fe20000041820 */
[----:B------:R-:W3:Y:S04]  /*ddb0*/  LDSM.16.MT88.4 R88, [R226+0xa800] ;  /* 0x00a80000e258783b */ /* 0x000ee80000004200 */
[----:B------:R1:W-:Y:S01]  /*ddc0*/  MUFU.EX2 R172, R2 ;  /* 0x0000000200ac7308 */ /* 0x0003e20000000800 */
[----:B----4-:R-:W-:Y:S01]  /*ddd0*/  FFMA.FTZ R0, R0, R160, R209 ;  /* 0x000000a000007223 */ /* 0x010fe200000100d1 */
[-C--:B------:R-:W-:Y:S04]  /*dde0*/  HMMA.16816.F32.BF16 R36, R76, R92.reuse, R36 ;  /* 0x0000005c4c24723c */ /* 0x080fe80000041824 */
[----:B------:R-:W-:Y:S02]  /*ddf0*/  MOV R160, R144 ;  /* 0x0000009000a07202 */ /* 0x000fe40000000f00 */
[C---:B------:R-:W-:Y:S05]  /*de00*/  HMMA.16816.F32.BF16 R40, R80.reuse, R92, R40 ;  /* 0x0000005c5028723c */ /* 0x040fea0000041828 */
[----:B------:R-:W-:Y:S01]  /*de10*/  MOV R182, R174 ;  /* 0x000000ae00b67202 */ /* 0x000fe20000000f00 */
[-C--:B------:R-:W-:Y:S01]  /*de20*/  HMMA.16816.F32.BF16 R44, R80, R94.reuse, R44 ;  /* 0x0000005e502c723c */ /* 0x080fe2000004182c */
[----:B------:R4:W2:Y:S04]  /*de30*/  MUFU.EX2 R174, R108 ;  /* 0x0000006c00ae7308 */ /* 0x0008a80000000800 */
[--C-:B-1----:R-:W-:Y:S01]  /*de40*/  FFMA.FTZ R2, R185, UR4, -R104.reuse ;  /* 0x00000004b9027c23 */ /* 0x102fe20008010868 */
[C---:B------:R-:W-:Y:S01]  /*de50*/  HMMA.16816.F32.BF16 R48, R76.reuse, R94, R48 ;  /* 0x0000005e4c30723c */ /* 0x040fe20000041830 */
[----:B------:R-:W1:Y:S04]  /*de60*/  LDSM.16.MT88.4 R92, [R224+0xa800] ;  /* 0x00a80000e05c783b */ /* 0x000e680000004200 */
[----:B------:R-:W-:Y:S01]  /*de70*/  MUFU.EX2 R185, R114 ;  /* 0x0000007200b97308 */ /* 0x000fe20000000800 */
[--C-:B------:R-:W-:Y:S01]  /*de80*/  FFMA.FTZ R68, R182, UR4, -R104.reuse ;  /* 0x00000004b6447c23 */ /* 0x100fe20008010868 */
[-C--:B------:R-:W-:Y:S08]  /*de90*/  HMMA.16816.F32.BF16 R52, R76, R96.reuse, R52 ;  /* 0x000000604c34723c */ /* 0x080ff00000041834 */
[----:B------:R2:W3:Y:S01]  /*dea0*/  MUFU.EX2 R182, R2 ;  /* 0x0000000200b67308 */ /* 0x0004e20000000800 */
[C---:B------:R-:W-:Y:S04]  /*deb0*/  HMMA.16816.F32.BF16 R56, R80.reuse, R96, R56 ;  /* 0x000000605038723c */ /* 0x040fe80000041838 */
[----:B----4-:R-:W-:Y:S02]  /*dec0*/  FFMA.FTZ R108, R206, UR4, -R104 ;  /* 0x00000004ce6c7c23 */ /* 0x010fe40008010868 */
[-C--:B------:R-:W-:Y:S03]  /*ded0*/  HMMA.16816.F32.BF16 R60, R80, R98.reuse, R60 ;  /* 0x00000062503c723c */ /* 0x080fe6000004183c */
[----:B------:R4:W1:Y:S02]  /*dee0*/  MUFU.EX2 R184, R68 ;  /* 0x0000004400b87308 */ /* 0x0008640000000800 */
[----:B------:R-:W-:Y:S01]  /*def0*/  FADD.FTZ R0, R214, R0 ;  /* 0x00000000d6007221 */ /* 0x000fe20000010000 */
[----:B------:R-:W-:Y:S01]  /*df00*/  HMMA.16816.F32.BF16 R64, R76, R98, R64 ;  /* 0x000000624c40723c */ /* 0x000fe20000041840 */
[----:B------:R-:W-:Y:S06]  /*df10*/  LDSM.16.MT88.4 R96, [R225+0xb000] ;  /* 0x00b00000e160783b */ /* 0x000fec0000004200 */
[----:B------:R-:W-:Y:S01]  /*df20*/  MUFU.EX2 R114, R106 ;  /* 0x0000006a00727308 */ /* 0x000fe20000000800 */
[----:B--2---:R-:W-:Y:S03]  /*df30*/  FADD.FTZ R2, R215, R112 ;  /* 0x00000070d7027221 */ /* 0x004fe60000010000 */
[----:B------:R-:W-:Y:S01]  /*df40*/  FFMA.FTZ R104, R70, UR4, -R104 ;  /* 0x0000000446687c23 */ /* 0x000fe20008010868 */
[----:B------:R-:W-:Y:S01]  /*df50*/  F2FP.BF16.F32.PACK_AB R76, R189, R169 ;  /* 0x000000a9bd4c723e */ /* 0x000fe200000010ff */
[----:B------:R-:W-:Y:S01]  /*df60*/  FADD.FTZ R70, R220, R2 ;  /* 0x00000002dc467221 */ /* 0x000fe20000010000 */
[----:B----4-:R-:W-:Y:S01]  /*df70*/  FADD.FTZ R68, R249, R111 ;  /* 0x0000006ff9447221 */ /* 0x010fe20000010000 */
[----:B------:R-:W-:Y:S01]  /*df80*/  FADD.FTZ R2, R216, R0 ;  /* 0x00000000d8027221 */ /* 0x000fe20000010000 */
[----:B------:R-:W-:Y:S01]  /*df90*/  F2FP.BF16.F32.PACK_AB R77, R175, R168 ;  /* 0x000000a8af4d723e */ /* 0x000fe200000010ff */
[----:B------:R-:W-:Y:S01]  /*dfa0*/  FADD.FTZ R0, R147, R70 ;  /* 0x0000004693007221 */ /* 0x000fe20000010000 */
[----:B------:R-:W-:Y:S01]  /*dfb0*/  FADD.FTZ R71, R146, R68 ;  /* 0x0000004492477221 */ /* 0x000fe20000010000 */
[----:B------:R-:W-:Y:S01]  /*dfc0*/  FADD.FTZ R70, R248, R3 ;  /* 0x00000003f8467221 */ /* 0x000fe20000010000 */
[----:B------:R-:W-:Y:S01]  /*dfd0*/  FADD.FTZ R3, R244, R2 ;  /* 0x00000002f4037221 */ /* 0x000fe20000010000 */
[----:B------:R-:W-:Y:S01]  /*dfe0*/  FADD.FTZ R68, R223, R0 ;  /* 0x00000000df447221 */ /* 0x000fe20000010000 */
[----:B------:R-:W-:Y:S01]  /*dff0*/  FADD.FTZ R2, R240, R71 ;  /* 0x00000047f0027221 */ /* 0x000fe20000010000 */
[----:B------:R-:W-:Y:S01]  /*e000*/  F2FP.BF16.F32.PACK_AB R78, R187, R188 ;  /* 0x000000bcbb4e723e */ /* 0x000fe200000010ff */
[----:B------:R2:W5:Y:S01]  /*e010*/  LDL.LU R240, [R1+0x90] ;  /* 0x0000900001f07983 */ /* 0x0005620000300800 */
[----:B------:R-:W-:Y:S01]  /*e020*/  FADD.FTZ R68, R239, R68 ;  /* 0x00000044ef447221 */ /* 0x000fe20000010000 */
[----:B------:R-:W-:Y:S01]  /*e030*/  F2FP.BF16.F32.PACK_AB R79, R186, R183 ;  /* 0x000000b7ba4f723e */ /* 0x000fe200000010ff */
[----:B------:R-:W-:Y:S01]  /*e040*/  FADD.FTZ R0, R222, R70 ;  /* 0x00000046de007221 */ /* 0x000fe20000010000 */
[----:B------:R2:W5:Y:S01]  /*e050*/  LDL.LU R239, [R1+0x8c] ;  /* 0x00008c0001ef7983 */ /* 0x0005620000300800 */
[----:B------:R-:W-:Y:S01]  /*e060*/  FADD.FTZ R70, R238, R2 ;  /* 0x00000002ee467221 */ /* 0x000fe20000010000 */
[----:B------:R-:W-:Y:S01]  /*e070*/  F2FP.BF16.F32.PACK_AB R80, R173, R174 ;  /* 0x000000aead50723e */ /* 0x000fe200000010ff */
[----:B------:R-:W-:Y:S01]  /*e080*/  FADD.FTZ R71, R237, R68 ;  /* 0x00000044ed477221 */ /* 0x000fe20000010000 */
[----:B------:R2:W5:Y:S01]  /*e090*/  LDL.LU R238, [R1+0x88] ;  /* 0x0000880001ee7983 */ /* 0x0005620000300800 */
[-C--:B------:R-:W-:Y:S01]  /*e0a0*/  HMMA.16816.F32.BF16 R4, R76, R84.reuse, R4 ;  /* 0x000000544c04723c */ /* 0x080fe20000041804 */
[----:B------:R4:W-:Y:S02]  /*e0b0*/  MUFU.EX2 R106, R75 ;  /* 0x0000004b006a7308 */ /* 0x0009e40000000800 */
[----:B---3--:R-:W-:Y:S01]  /*e0c0*/  F2FP.BF16.F32.PACK_AB R81, R182, R172 ;  /* 0x000000acb651723e */ /* 0x008fe200000010ff */
[----:B------:R2:W5:Y:S01]  /*e0d0*/  LDL.LU R237, [R1+0x84] ;  /* 0x0000840001ed7983 */ /* 0x0005620000300800 */
[----:B------:R-:W-:Y:S01]  /*e0e0*/  F2FP.BF16.F32.PACK_AB R82, R185, R181 ;  /* 0x000000b5b952723e */ /* 0x000fe200000010ff */
[----:B------:R-:W-:Y:S01]  /*e0f0*/  FADD.FTZ R3, R218, R3 ;  /* 0x00000003da037221 */ /* 0x000fe20000010000 */
[----:B-1----:R-:W-:Y:S01]  /*e100*/  F2FP.BF16.F32.PACK_AB R83, R184, R180 ;  /* 0x000000b4b853723e */ /* 0x002fe200000010ff */
[----:B------:R-:W-:Y:S03]  /*e110*/  FADD.FTZ R68, R236, R70 ;  /* 0x00000046ec447221 */ /* 0x000fe60000010000 */
[----:B------:R-:W-:Y:S01]  /*e120*/  MUFU.EX2 R104, R104 ;  /* 0x0000006800687308 */ /* 0x000fe20000000800 */
[----:B------:R2:W5:Y:S01]  /*e130*/  LDL.LU R236, [R1+0x80] ;  /* 0x0000800001ec7983 */ /* 0x0005620000300800 */
[----:B------:R-:W-:Y:S01]  /*e140*/  FADD.FTZ R0, R251, R0 ;  /* 0x00000000fb007221 */ /* 0x000fe20000010000 */
[----:B------:R-:W-:Y:S01]  /*e150*/  MOV R243, R160 ;  /* 0x000000a000f37202 */ /* 0x000fe20000000f00 */
[----:B------:R-:W-:Y:S01]  /*e160*/  FADD.FTZ R2, R252, R3 ;  /* 0x00000003fc027221 */ /* 0x000fe20000010000 */
[C---:B------:R-:W-:Y:S05]  /*e170*/  HMMA.16816.F32.BF16 R8, R80.reuse, R84, R8 ;  /* 0x000000545008723c */ /* 0x040fea0000041808 */
[----:B------:R-:W-:Y:S01]  /*e180*/  MUFU.EX2 R112, R137 ;  /* 0x0000008900707308 */ /* 0x000fe20000000800 */
[----:B------:R-:W-:Y:S01]  /*e190*/  FADD.FTZ R3, R235, R0 ;  /* 0x00000000eb037221 */ /* 0x000fe20000010000 */
[----:B------:R-:W-:Y:S01]  /*e1a0*/  FADD.FTZ R2, R234, R2 ;  /* 0x00000002ea027221 */ /* 0x000fe20000010000 */
[-C--:B------:R-:W-:Y:S01]  /*e1b0*/  HMMA.16816.F32.BF16 R12, R80, R86.reuse, R12 ;  /* 0x00000056500c723c */ /* 0x080fe2000004180c */
[----:B------:R2:W5:Y:S04]  /*e1c0*/  LDL.LU R235, [R1+0x7c] ;  /* 0x00007c0001eb7983 */ /* 0x0005680000300800 */
[----:B------:R2:W5:Y:S01]  /*e1d0*/  LDL.LU R234, [R1+0x78] ;  /* 0x0000780001ea7983 */ /* 0x0005620000300800 */
[C---:B------:R-:W-:Y:S01]  /*e1e0*/  HMMA.16816.F32.BF16 R16, R76.reuse, R86, R16 ;  /* 0x000000564c10723c */ /* 0x040fe20000041810 */
[----:B------:R-:W1:Y:S02]  /*e1f0*/  MUFU.EX2 R111, R138 ;  /* 0x0000008a006f7308 */ /* 0x000e640000000800 */
[----:B------:R-:W3:Y:S02]  /*e200*/  LDSM.16.MT88.4 R84, [R135+0xb000] ;  /* 0x00b000008754783b */ /* 0x000ee40000004200 */
[----:B------:R-:W-:Y:S01]  /*e210*/  FADD.FTZ R0, R233, R71 ;  /* 0x00000047e9007221 */ /* 0x000fe20000010000 */
[-C--:B------:R-:W-:Y:S05]  /*e220*/  HMMA.16816.F32.BF16 R20, R76, R88.reuse, R20 ;  /* 0x000000584c14723c */ /* 0x080fea0000041814 */
[----:B------:R-:W-:Y:S01]  /*e230*/  MUFU.EX2 R108, R108 ;  /* 0x0000006c006c7308 */ /* 0x000fe20000000800 */
[----:B------:R2:W5:Y:S01]  /*e240*/  LDL.LU R233, [R1+0x74] ;  /* 0x0000740001e97983 */ /* 0x0005620000300800 */
[C---:B------:R-:W-:Y:S04]  /*e250*/  HMMA.16816.F32.BF16 R24, R80.reuse, R88, R24 ;  /* 0x000000585018723c */ /* 0x040fe80000041818 */
[----:B------:R-:W-:Y:S02]  /*e260*/  FADD.FTZ R71, R232, R68 ;  /* 0x00000044e8477221 */ /* 0x000fe40000010000 */
[-C--:B------:R-:W-:Y:S01]  /*e270*/  HMMA.16816.F32.BF16 R28, R80, R90.reuse, R28 ;  /* 0x0000005a501c723c */ /* 0x080fe2000004181c */
[----:B------:R2:W5:Y:S04]  /*e280*/  LDL.LU R232, [R1+0x70] ;  /* 0x0000700001e87983 */ /* 0x0005680000300800 */
[----:B------:R-:W-:Y:S01]  /*e290*/  FADD.FTZ R70, R231, R3 ;  /* 0x00000003e7467221 */ /* 0x000fe20000010000 */
[C---:B------:R-:W-:Y:S01]  /*e2a0*/  HMMA.16816.F32.BF16 R32, R76.reuse, R90, R32 ;  /* 0x0000005a4c20723c */ /* 0x040fe20000041820 */
[----:B------:R2:W5:Y:S04]  /*e2b0*/  LDL.LU R231, [R1+0x6c] ;  /* 0x00006c0001e77983 */ /* 0x0005680000300800 */
[----:B----4-:R-:W-:Y:S01]  /*e2c0*/  FADD.FTZ R75, R230, R0 ;  /* 0x00000000e64b7221 */ /* 0x010fe20000010000 */
[-C--:B------:R-:W-:Y:S01]  /*e2d0*/  HMMA.16816.F32.BF16 R36, R76, R92.reuse, R36 ;  /* 0x0000005c4c24723c */ /* 0x080fe20000041824 */
[----:B------:R2:W5:Y:S04]  /*e2e0*/  LDL.LU R230, [R1+0x68] ;  /* 0x0000680001e67983 */ /* 0x0005680000300800 */
[----:B------:R-:W-:Y:S01]  /*e2f0*/  FADD.FTZ R3, R229, R71 ;  /* 0x00000047e5037221 */ /* 0x000fe20000010000 */
[C---:B------:R-:W-:Y:S01]  /*e300*/  HMMA.16816.F32.BF16 R40, R80.reuse, R92, R40 ;  /* 0x0000005c5028723c */ /* 0x040fe20000041828 */
[----:B------:R2:W5:Y:S04]  /*e310*/  LDL.LU R229, [R1+0x64] ;  /* 0x0000640001e57983 */ /* 0x0005680000300800 */
[----:B------:R-:W-:Y:S01]  /*e320*/  FADD.FTZ R68, R145, R2 ;  /* 0x0000000291447221 */ /* 0x000fe20000010000 */
[-C--:B------:R-:W-:Y:S01]  /*e330*/  HMMA.16816.F32.BF16 R44, R80, R94.reuse, R44 ;  /* 0x0000005e502c723c */ /* 0x080fe2000004182c */
[----:B------:R-:W4:Y:S04]  /*e340*/  LDSM.16.MT88.4 R88, [R226+0xb000] ;  /* 0x00b00000e258783b */ /* 0x000f280000004200 */
[----:B------:R-:W-:Y:S01]  /*e350*/  FADD.FTZ R2, R228, R70 ;  /* 0x00000046e4027221 */ /* 0x000fe20000010000 */
[C---:B------:R-:W-:Y:S03]  /*e360*/  HMMA.16816.F32.BF16 R48, R76.reuse, R94, R48 ;  /* 0x0000005e4c30723c */ /* 0x040fe60000041830 */
[----:B------:R2:W5:Y:S02]  /*e370*/  LDL.LU R228, [R1+0x60] ;  /* 0x0000600001e47983 */ /* 0x0005640000300800 */
[----:B------:R-:W-:Y:S01]  /*e380*/  FADD.FTZ R70, R227, R75 ;  /* 0x0000004be3467221 */ /* 0x000fe20000010000 */
[-C--:B------:R-:W-:Y:S01]  /*e390*/  HMMA.16816.F32.BF16 R52, R76, R100.reuse, R52 ;  /* 0x000000644c34723c */ /* 0x080fe20000041834 */
[----:B------:R2:W5:Y:S04]  /*e3a0*/  LDL.LU R227, [R1+0x5c] ;  /* 0x00005c0001e37983 */ /* 0x0005680000300800 */
[----:B------:R-:W2:Y:S01]  /*e3b0*/  LDSM.16.MT88.4 R92, [R224+0xb000] ;  /* 0x00b00000e05c783b */ /* 0x000ea20000004200 */
[C---:B------:R-:W-:Y:S01]  /*e3c0*/  HMMA.16816.F32.BF16 R56, R80.reuse, R100, R56 ;  /* 0x000000645038723c */ /* 0x040fe20000041838 */
[----:B------:R-:W-:Y:S04]  /*e3d0*/  MUFU.EX2 R101, R126 ;  /* 0x0000007e00657308 */ /* 0x000fe80000000800 */
[----:B------:R-:W-:Y:S01]  /*e3e0*/  IADD3 R243, R243, -0x1, RZ ;  /* 0xfffffffff3f37810 */ /* 0x000fe20007ffe0ff */
[-C--:B------:R-:W-:Y:S01]  /*e3f0*/  HMMA.16816.F32.BF16 R60, R80, R102.reuse, R60 ;  /* 0x00000066503c723c */ /* 0x080fe2000004183c */
[----:B------:R-:W2:Y:S04]  /*e400*/  LDSM.16.MT88.4 R144, [R135+0xb800] ;  /* 0x00b800008790783b */ /* 0x000ea80000004200 */
[----:B------:R-:W4:Y:S01]  /*e410*/  MUFU.EX2 R100, R121 ;  /* 0x0000007900647308 */ /* 0x000f220000000800 */
[----:B-1----:R-:W-:Y:S01]  /*e420*/  F2FP.BF16.F32.PACK_AB R196, R111, R112 ;  /* 0x000000706fc4723e */ /* 0x002fe200000010ff */
[----:B------:R-:W-:Y:S04]  /*e430*/  HMMA.16816.F32.BF16 R64, R76, R102, R64 ;  /* 0x000000664c40723c */ /* 0x000fe80000041840 */
[----:B------:R-:W-:Y:S01]  /*e440*/  F2FP.BF16.F32.PACK_AB R80, R122, R120 ;  /* 0x000000787a50723e */ /* 0x000fe200000010ff */
[----:B------:R-:W-:Y:S02]  /*e450*/  FADD.FTZ R0, R143, R68 ;  /* 0x000000448f007221 */ /* 0x000fe40000010000 */
[----:B------:R-:W-:Y:S01]  /*e460*/  F2FP.BF16.F32.PACK_AB R76, R200, R127 ;  /* 0x0000007fc84c723e */ /* 0x000fe200000010ff */
[----:B------:R-:W-:Y:S03]  /*e470*/  FADD.FTZ R68, R162, R3 ;  /* 0x00000003a2447221 */ /* 0x000fe60000010000 */
[----:B------:R-:W-:Y:S01]  /*e480*/  F2FP.BF16.F32.PACK_AB R77, R118, R117 ;  /* 0x00000075764d723e */ /* 0x000fe200000010ff */
[----:B------:R-:W-:Y:S01]  /*e490*/  FADD.FTZ R3, R161, R2 ;  /* 0x00000002a1037221 */ /* 0x000fe20000010000 */
[----:B------:R-:W-:Y:S01]  /*e4a0*/  F2FP.BF16.F32.PACK_AB R78, R131, R130 ;  /* 0x00000082834e723e */ /* 0x000fe200000010ff */
[----:B------:R-:W1:Y:S01]  /*e4b0*/  LDSM.16.MT88.4 R160, [R226+0xb800] ;  /* 0x00b80000e2a0783b */ /* 0x000e620000004200 */
[----:B------:R-:W-:Y:S01]  /*e4c0*/  F2FP.BF16.F32.PACK_AB R79, R123, R119 ;  /* 0x000000777b4f723e */ /* 0x000fe200000010ff */
[----:B------:R-:W-:Y:S01]  /*e4d0*/  FADD.FTZ R2, R142, R0 ;  /* 0x000000008e027221 */ /* 0x000fe20000010000 */
[----:B------:R-:W-:Y:S01]  /*e4e0*/  F2FP.BF16.F32.PACK_AB R81, R115, R116 ;  /* 0x000000747351723e */ /* 0x000fe200000010ff */
[----:B------:R-:W-:Y:S01]  /*e4f0*/  FADD.FTZ R0, R193, R70 ;  /* 0x00000046c1007221 */ /* 0x000fe20000010000 */
[----:B------:R-:W-:Y:S01]  /*e500*/  F2FP.BF16.F32.PACK_AB R82, R129, R128 ;  /* 0x000000808152723e */ /* 0x000fe200000010ff */
[----:B------:R-:W-:Y:S01]  /*e510*/  FADD.FTZ R70, R141, R3 ;  /* 0x000000038d467221 */ /* 0x000fe20000010000 */
[----:B------:R-:W-:Y:S01]  /*e520*/  F2FP.BF16.F32.PACK_AB R83, R113, R114 ;  /* 0x000000727153723e */ /* 0x000fe200000010ff */
[-C--:B---3--:R-:W-:Y:S03]  /*e530*/  HMMA.16816.F32.BF16 R4, R76, R84.reuse, R4 ;  /* 0x000000544c04723c */ /* 0x088fe60000041804 */
[----:B------:R-:W-:Y:S01]  /*e540*/  F2FP.BF16.F32.PACK_AB R198, R106, R107 ;  /* 0x0000006b6ac6723e */ /* 0x000fe200000010ff */
[----:B------:R-:W-:Y:S01]  /*e550*/  FADD.FTZ R71, R192, R68 ;  /* 0x00000044c0477221 */ /* 0x000fe20000010000 */
[----:B------:R-:W-:Y:S01]  /*e560*/  FADD.FTZ R68, R179, R0 ;  /* 0x00000000b3447221 */ /* 0x000fe20000010000 */
[C---:B------:R-:W-:Y:S01]  /*e570*/  HMMA.16816.F32.BF16 R8, R80.reuse, R84, R8 ;  /* 0x000000545008723c */ /* 0x040fe20000041808 */
[----:B------:R-:W-:Y:S04]  /*e580*/  MUFU.EX2 R85, R125 ;  /* 0x0000007d00557308 */ /* 0x000fe80000000800 */
[----:B------:R-:W-:Y:S01]  /*e590*/  FADD.FTZ R0, R178, R71 ;  /* 0x00000047b2007221 */ /* 0x000fe20000010000 */
[-C--:B------:R-:W-:Y:S05]  /*e5a0*/  HMMA.16816.F32.BF16 R12, R80, R86.reuse, R12 ;  /* 0x00000056500c723c */ /* 0x080fea000004180c */
[----:B------:R-:W-:Y:S01]  /*e5b0*/  MUFU.EX2 R84, R110 ;  /* 0x0000006e00547308 */ /* 0x000fe20000000800 */
[----:B------:R-:W-:Y:S01]  /*e5c0*/  F2FP.BF16.F32.PACK_AB R199, R105, R134 ;  /* 0x0000008669c7723e */ /* 0x000fe200000010ff */
[C---:B------:R-:W-:Y:S04]  /*e5d0*/  HMMA.16816.F32.BF16 R16, R76.reuse, R86, R16 ;  /* 0x000000564c10723c */ /* 0x040fe80000041810 */
[----:B------:R-:W-:Y:S02]  /*e5e0*/  FADD.FTZ R3, R140, R2 ;  /* 0x000000028c037221 */ /* 0x000fe40000010000 */
[-C--:B----4-:R-:W-:Y:S02]  /*e5f0*/  HMMA.16816.F32.BF16 R20, R76, R88.reuse, R20 ;  /* 0x000000584c14723c */ /* 0x090fe40000041814 */
[----:B------:R-:W3:Y:S03]  /*e600*/  MUFU.EX2 R86, R124 ;  /* 0x0000007c00567308 */ /* 0x000ee60000000800 */
[----:B------:R-:W-:Y:S01]  /*e610*/  FADD.FTZ R2, R177, R70 ;  /* 0x00000046b1027221 */ /* 0x000fe20000010000 */
[C---:B------:R-:W-:Y:S05]  /*e620*/  HMMA.16816.F32.BF16 R24, R80.reuse, R88, R24 ;  /* 0x000000585018723c */ /* 0x040fea0000041818 */
[----:B------:R-:W-:Y:S01]  /*e630*/  FADD.FTZ R3, R176, R3 ;  /* 0x00000003b0037221 */ /* 0x000fe20000010000 */
[-C--:B------:R-:W-:Y:S01]  /*e640*/  HMMA.16816.F32.BF16 R28, R80, R90.reuse, R28 ;  /* 0x0000005a501c723c */ /* 0x080fe2000004181c */
[----:B------:R-:W4:Y:S04]  /*e650*/  LDSM.16.MT88.4 R176, [R224+0xb800] ;  /* 0x00b80000e0b0783b */ /* 0x000f280000004200 */
[----:B------:R-:W-:Y:S01]  /*e660*/  F2FP.BF16.F32.PACK_AB R192, R100, R101 ;  /* 0x0000006564c0723e */ /* 0x000fe200000010ff */
[C---:B------:R-:W-:Y:S05]  /*e670*/  HMMA.16816.F32.BF16 R32, R76.reuse, R90, R32 ;  /* 0x0000005a4c20723c */ /* 0x040fea0000041820 */
[----:B------:R-:W-:Y:S01]  /*e680*/  F2FP.BF16.F32.PACK_AB R193, R109, R108 ;  /* 0x0000006c6dc1723e */ /* 0x000fe200000010ff */
[-C--:B--2---:R-:W-:Y:S05]  /*e690*/  HMMA.16816.F32.BF16 R36, R76, R92.reuse, R36 ;  /* 0x0000005c4c24723c */ /* 0x084fea0000041824 */
[----:B---3--:R-:W-:Y:S01]  /*e6a0*/  F2FP.BF16.F32.PACK_AB R194, R85, R86 ;  /* 0x0000005655c2723e */ /* 0x008fe200000010ff */
[C---:B------:R-:W-:Y:S05]  /*e6b0*/  HMMA.16816.F32.BF16 R40, R80.reuse, R92, R40 ;  /* 0x0000005c5028723c */ /* 0x040fea0000041828 */
[----:B------:R-:W-:Y:S01]  /*e6c0*/  F2FP.BF16.F32.PACK_AB R195, R104, R84 ;  /* 0x0000005468c3723e */ /* 0x000fe200000010ff */
[-C--:B------:R-:W-:Y:S05]  /*e6d0*/  HMMA.16816.F32.BF16 R44, R80, R94.reuse, R44 ;  /* 0x0000005e502c723c */ /* 0x080fea000004182c */
[----:B------:R-:W-:Y:S01]  /*e6e0*/  FADD.FTZ R0, R150, R0 ;  /* 0x0000000096007221 */ /* 0x000fe20000010000 */
[C---:B------:R-:W-:Y:S05]  /*e6f0*/  HMMA.16816.F32.BF16 R48, R76.reuse, R94, R48 ;  /* 0x0000005e4c30723c */ /* 0x040fea0000041830 */
[----:B------:R-:W-:Y:S01]  /*e700*/  FADD.FTZ R0, R250, R0 ;  /* 0x00000000fa007221 */ /* 0x000fe20000010000 */
[-C--:B------:R-:W-:Y:S05]  /*e710*/  HMMA.16816.F32.BF16 R52, R76, R96.reuse, R52 ;  /* 0x000000604c34723c */ /* 0x080fea0000041834 */
[----:B------:R-:W-:Y:S01]  /*e720*/  FADD.FTZ R2, R149, R2 ;  /* 0x0000000295027221 */ /* 0x000fe20000010000 */
[C---:B------:R-:W-:Y:S05]  /*e730*/  HMMA.16816.F32.BF16 R56, R80.reuse, R96, R56 ;  /* 0x000000605038723c */ /* 0x040fea0000041838 */
[----:B------:R-:W-:Y:S01]  /*e740*/  FADD.FTZ R2, R211, R2 ;  /* 0x00000002d3027221 */ /* 0x000fe20000010000 */
[-C--:B------:R-:W-:Y:S05]  /*e750*/  HMMA.16816.F32.BF16 R60, R80, R98.reuse, R60 ;  /* 0x00000062503c723c */ /* 0x080fea000004183c */
[----:B------:R-:W-:Y:S01]  /*e760*/  FADD.FTZ R3, R148, R3 ;  /* 0x0000000394037221 */ /* 0x000fe20000010000 */
[----:B------:R-:W-:Y:S05]  /*e770*/  HMMA.16816.F32.BF16 R64, R76, R98, R64 ;  /* 0x000000624c40723c */ /* 0x000fea0000041840 */
[----:B------:R-:W-:Y:S01]  /*e780*/  FADD.FTZ R3, R155, R3 ;  /* 0x000000039b037221 */ /* 0x000fe20000010000 */
[-C--:B------:R-:W-:Y:S06]  /*e790*/  HMMA.16816.F32.BF16 R140, R196, R144.reuse, R4 ;  /* 0x00000090c48c723c */ /* 0x080fec0000041804 */
[C---:B------:R-:W-:Y:S05]  /*e7a0*/  HMMA.16816.F32.BF16 R136, R192.reuse, R144, R8 ;  /* 0x00000090c088723c */ /* 0x040fea0000041808 */
[----:B------:R-:W-:Y:S01]  /*e7b0*/  FADD.FTZ R4, R151, R68 ;  /* 0x0000004497047221 */ /* 0x000fe20000010000 */
[----:B------:R-:W-:Y:S01]  /*e7c0*/  FADD.FTZ R5, R217, R0 ;  /* 0x00000000d9057221 */ /* 0x000fe20000010000 */
[-C--:B------:R-:W-:Y:S04]  /*e7d0*/  HMMA.16816.F32.BF16 R148, R192, R146.reuse, R12 ;  /* 0x00000092c094723c */ /* 0x080fe8000004180c */
[----:B------:R-:W-:Y:S01]  /*e7e0*/  FADD.FTZ R4, R241, R4 ;  /* 0x00000004f1047221 */ /* 0x000fe20000010000 */
[----:B------:R-:W-:Y:S01]  /*e7f0*/  FADD.FTZ R5, R221, R5 ;  /* 0x00000005dd057221 */ /* 0x000fe20000010000 */
[C---:B------:R-:W-:Y:S05]  /*e800*/  HMMA.16816.F32.BF16 R144, R196.reuse, R146, R16 ;  /* 0x00000092c490723c */ /* 0x040fea0000041810 */
[----:B------:R-:W-:Y:S01]  /*e810*/  FADD.FTZ R0, R154, R2 ;  /* 0x000000029a007221 */ /* 0x000fe20000010000 */
[----:B------:R-:W-:Y:S01]  /*e820*/  FADD.FTZ R2, R152, R3 ;  /* 0x0000000398027221 */ /* 0x000fe20000010000 */
[----:B------:R-:W-:Y:S01]  /*e830*/  FADD.FTZ R4, R247, R4 ;  /* 0x00000004f7047221 */ /* 0x000fe20000010000 */
[----:B------:R-:W-:Y:S03]  /*e840*/  FADD.FTZ R9, R158, R5 ;  /* 0x000000059e097221 */ /* 0x000fe60000010000 */
[----:B------:R-:W-:Y:S01]  /*e850*/  FADD.FTZ R3, R153, R0 ;  /* 0x0000000099037221 */ /* 0x000fe20000010000 */
[----:B------:R-:W-:Y:S01]  /*e860*/  FADD.FTZ R4, R242, R4 ;  /* 0x00000004f2047221 */ /* 0x000fe20000010000 */
[-C--:B-1----:R-:W-:Y:S03]  /*e870*/  HMMA.16816.F32.BF16 R152, R196, R160.reuse, R20 ;  /* 0x000000a0c498723c */ /* 0x082fe60000041814 */
[----:B------:R-:W-:Y:S01]  /*e880*/  FADD.FTZ R0, R159, R2 ;  /* 0x000000029f007221 */ /* 0x000fe20000010000 */
[----:B------:R-:W-:Y:S01]  /*e890*/  FADD.FTZ R8, R157, R3 ;  /* 0x000000039d087221 */ /* 0x000fe20000010000 */
[----:B------:R-:W-:Y:S02]  /*e8a0*/  FADD.FTZ R2, R210, R4 ;  /* 0x00000004d2027221 */ /* 0x000fe40000010000 */
[----:B------:R-:W-:Y:S01]  /*e8b0*/  FADD.FTZ R3, R156, R0 ;  /* 0x000000009c037221 */ /* 0x000fe20000010000 */
[----:B------:R-:W1:Y:S01]  /*e8c0*/  LDSM.16.MT88.4 R4, [R225+0xb800] ;  /* 0x00b80000e104783b */ /* 0x000e620000004200 */
        /* <DEDUP_REMOVED lines=17> */
[----:B------:R-:W-:Y:S01]  /*e9e0*/  FADD.FTZ R0, R174, R2 ;  /* 0x00000002ae007221 */ /* 0x000fe20000010000 */
[-C--:B----4-:R-:W-:Y:S03]  /*e9f0*/  HMMA.16816.F32.BF16 R168, R196, R176.reuse, R36 ;  /* 0x000000b0c4a8723c */ /* 0x090fe60000041824 */
        /* <DEDUP_REMOVED lines=17> */
[-C--:B-1----:R-:W-:Y:S05]  /*eb10*/  HMMA.16816.F32.BF16 R188, R196, R4.reuse, R52 ;  /* 0x00000004c4bc723c */ /* 0x082fea0000041834 */
[----:B------:R-:W-:Y:S01]  /*eb20*/  FADD.FTZ R2, R120, R8 ;  /* 0x0000000878027221 */ /* 0x000fe20000010000 */
[C---:B------:R-:W-:Y:S05]  /*eb30*/  HMMA.16816.F32.BF16 R184, R192.reuse, R4, R56 ;  /* 0x00000004c0b8723c */ /* 0x040fea0000041838 */
[----:B------:R-:W-:Y:S01]  /*eb40*/  FADD.FTZ R10, R127, R0 ;  /* 0x000000007f0a7221 */ /* 0x000fe20000010000 */
[----:B------:R-:W-:Y:S01]  /*eb50*/  FADD.FTZ R0, R117, R9 ;  /* 0x0000000975007221 */ /* 0x000fe20000010000 */
[-C--:B------:R-:W-:Y:S04]  /*eb60*/  HMMA.16816.F32.BF16 R192, R192, R6.reuse, R60 ;  /* 0x00000006c0c0723c */ /* 0x080fe8000004183c */
        /* <DEDUP_REMOVED lines=9> */
[----:B------:R-:W-:Y:S04]  /*ec00*/  FADD.FTZ R9, R130, R9 ;  /* 0x0000000982097221 */ /* 0x000fe80000010000 */
[----:B------:R-:W-:Y:S01]  /*ec10*/  FADD.FTZ R2, R131, R9 ;  /* 0x0000000983027221 */ /* 0x000fe20000010000 */
[----:B------:R-:W-:Y:S01]  /*ec20*/  FADD.FTZ R4, R113, R0 ;  /* 0x0000000071047221 */ /* 0x000fe20000010000 */
[----:B------:R-:W-:Y:S02]  /*ec30*/  FADD.FTZ R3, R129, R3 ;  /* 0x0000000381037221 */ /* 0x000fe40000010000 */
        /* <DEDUP_REMOVED lines=17> */
[----:B------:R-:W-:Y:S01]  /*ed50*/  STL [R1+0x2c], R5 ;  /* 0x00002c0501007387 */ /* 0x000fe20000100800 */
[----:B------:R-:W-:Y:S02]  /*ed60*/  MOV R132, R73 ;  /* 0x0000004900847202 */ /* 0x000fe40000000f00 */
[----:B------:R-:W-:Y:S01]  /*ed70*/  MOV R133, R72 ;  /* 0x0000004800857202 */ /* 0x000fe20000000f00 */
[----:B------:R1:W-:Y:S04]  /*ed80*/  STL [R1+0x30], R3 ;  /* 0x0000300301007387 */ /* 0x0003e80000100800 */
[----:B------:R2:W-:Y:S04]  /*ed90*/  STL [R1+0x34], R2 ;  /* 0x0000340201007387 */ /* 0x0005e80000100800 */
[----:B------:R2:W-:Y:S04]  /*eda0*/  STL [R1+0x38], R0 ;  /* 0x0000380001007387 */ /* 0x0005e80000100800 */
[----:B------:R2:W-:Y:S01]  /*edb0*/  STL [R1+0x28], R243 ;  /* 0x000028f301007387 */ /* 0x0005e20000100800 */
[----:B-1----:R-:W-:Y:S01]  /*edc0*/  MOV R3, R74 ;  /* 0x0000004a00037202 */ /* 0x002fe20000000f00 */
[----:B------:R-:W-:Y:S06]  /*edd0*/  @P0 BRA `(.L_x_26) ;  /* 0xffffff9c00900947 */ /* 0x000fec000383ffff */
.L_x_25:
[----:B------:R-:W3:Y:S04]  /*ede0*/  LDL.LU R5, [R1+0x2c] ;  /* 0x00002c0001057983 */ /* 0x000ee80000300800 */
[----:B------:R-:W2:Y:S04]  /*edf0*/  LDL.LU R6, [R1+0x30] ;  /* 0x0000300001067983 */ /* 0x000ea80000300800 */
[----:B------:R-:W4:Y:S04]  /*ee00*/  LDL.LU R4, [R1+0x34] ;  /* 0x0000340001047983 */ /* 0x000f280000300800 */
[----:B------:R-:W4:Y:S01]  /*ee10*/  LDL.LU R8, [R1+0x38] ;  /* 0x0000380001087983 */ /* 0x000f220000300800 */
[----:B------:R-:W1:Y:S01]  /*ee20*/  S2UR UR4, SR_CgaCtaId ;  /* 0x00000000000479c3 */ /* 0x000e620000008800 */
[----:B------:R-:W-:Y:S01]  /*ee30*/  UMOV UR5, 0x400 ;  /* 0x0000040000057882 */ /* 0x000fe20000000000 */
[----:B------:R-:W-:Y:S01]  /*ee40*/  UMOV UR16, URZ ;  /* 0x0000003f00107c82 */ /* 0x000fe20008000000 */
[----:B------:R-:W4:Y:S01]  /*ee50*/  S2R R9, SR_TID.X ;  /* 0x0000000000097919 */ /* 0x000f220000002100 */
[----:B------:R-:W-:Y:S01]  /*ee60*/  UMOV UR17, URZ ;  /* 0x0000003f00117c82 */ /* 0x000fe20008000000 */
[----:B------:R-:W-:Y:S01]  /*ee70*/  BSSY B0, `(.L_x_29) ;  /* 0x0000132000007945 */ /* 0x000fe20003800000 */
[----:B------:R-:W1:Y:S02]  /*ee80*/  S2R R41, SR_TID.X ;  /* 0x0000000000297919 */ /* 0x000e640000002100 */
[----:B------:R-:W4:Y:S08]  /*ee90*/  S2UR UR12, SR_CTAID.Y ;  /* 0x00000000000c79c3 */ /* 0x000f300000002600 */
[----:B------:R-:W4:Y:S01]  /*eea0*/  S2UR UR10, SR_CTAID.X ;  /* 0x00000000000a79c3 */ /* 0x000f220000002500 */
[----:B-1----:R-:W-:-:S07]  /*eeb0*/  ULEA UR4, UR4, UR5, 0x18 ;  /* 0x0000000504047291 */ /* 0x002fce000f8ec03f */
[----:B------:R-:W1:Y:S01]  /*eec0*/  S2UR UR11, SR_CTAID.Z ;  /* 0x00000000000b79c3 */ /* 0x000e620000002700 */
[----:B------:R-:W-:Y:S02]  /*eed0*/  ULDC.U8 UR5, c[0x0][0x3d8] ;  /* 0x0000f60000057ab9 */ /* 0x000fe40000000000 */
[----:B------:R-:W-:Y:S01]  /*eee0*/  UISETP.NE.AND UP1, UPT, UR5, URZ, UPT ;  /* 0x0000003f0500728c */ /* 0x000fe2000bf25270 */
[----:B------:R-:W-:-:S04]  /*eef0*/  SHF.R.S32.HI R42, RZ, 0x1f, R41 ;  /* 0x0000001fff2a7819 */ /* 0x000fc80000011429 */
[----:B------:R-:W-:Y:S01]  /*ef00*/  LEA.HI R42, R42, R41, RZ, 0x3 ;  /* 0x000000292a2a7211 */ /* 0x000fe200078f18ff */
[----:B---3--:R-:W3:Y:S04]  /*ef10*/  SHFL.BFLY PT, R3, R5, 0x2, 0x1f ;  /* 0x0c401f0005037f89 */ /* 0x008ee800000e0000 */
[----:B--2---:R-:W2:Y:S04]  /*ef20*/  SHFL.BFLY PT, R2, R6, 0x2, 0x1f ;  /* 0x0c401f0006027f89 */ /* 0x004ea800000e0000 */
[----:B----4-:R-:W4:Y:S01]  /*ef30*/  SHFL.BFLY PT, R0, R4, 0x2, 0x1f ;  /* 0x0c401f0004007f89 */ /* 0x010f2200000e0000 */
[----:B---3--:R-:W-:-:S03]  /*ef40*/  FADD.FTZ R3, R3, R5 ;  /* 0x0000000503037221 */ /* 0x008fc60000010000 */
[----:B------:R-:W3:Y:S01]  /*ef50*/  SHFL.BFLY PT, R5, R8, 0x2, 0x1f ;  /* 0x0c401f0008057f89 */ /* 0x000ee200000e0000 */
[----:B--2---:R-:W-:-:S03]  /*ef60*/  FADD.FTZ R2, R2, R6 ;  /* 0x0000000602027221 */ /* 0x004fc60000010000 */
[----:B------:R-:W2:Y:S01]  /*ef70*/  SHFL.BFLY PT, R7, R3, 0x1, 0x1f ;  /* 0x0c201f0003077f89 */ /* 0x000ea200000e0000 */
[----:B----4-:R-:W-:-:S03]  /*ef80*/  FADD.FTZ R0, R0, R4 ;  /* 0x0000000400007221 */ /* 0x010fc60000010000 */
[----:B------:R-:W4:Y:S04]  /*ef90*/  SHFL.BFLY PT, R6, R2, 0x1, 0x1f ;  /* 0x0c201f0002067f89 */ /* 0x000f2800000e0000 */
[----:B------:R-:W1:Y:S01]  /*efa0*/  SHFL.BFLY PT, R4, R0, 0x1, 0x1f ;  /* 0x0c201f0000047f89 */ /* 0x000e6200000e0000 */
[----:B---3--:R-:W-:Y:S01]  /*efb0*/  FADD.FTZ R5, R5, R8 ;  /* 0x0000000805057221 */ /* 0x008fe20000010000 */
[----:B--2---:R-:W-:-:S04]  /*efc0*/  FADD.FTZ R38, R3, R7 ;  /* 0x0000000703267221 */ /* 0x004fc80000010000 */
[----:B------:R-:W2:Y:S01]  /*efd0*/  SHFL.BFLY PT, R8, R5, 0x1, 0x1f ;  /* 0x0c201f0005087f89 */ /* 0x000ea200000e0000 */
[----:B------:R-:W-:Y:S01]  /*efe0*/  LOP3.LUT R3, R42, 0xfffffff8, RZ, 0xc0, !PT ;  /* 0xfffffff82a037812 */ /* 0x000fe200078ec0ff */
[----:B----4-:R-:W-:Y:S01]  /*eff0*/  FADD.FTZ R37, R2, R6 ;  /* 0x0000000602257221 */ /* 0x010fe20000010000 */
[----:B------:R-:W-:Y:S02]  /*f000*/  SHF.R.S32.HI R2, RZ, 0x1f, R9 ;  /* 0x0000001fff027819 */ /* 0x000fe40000011409 */
[----:B------:R-:W-:Y:S01]  /*f010*/  FSETP.NE.FTZ.AND P5, PT, R38, RZ, PT ;  /* 0x000000ff2600720b */ /* 0x000fe20003fb5000 */
[----:B-1----:R-:W-:Y:S01]  /*f020*/  FADD.FTZ R39, R0, R4 ;  /* 0x0000000400277221 */ /* 0x002fe20000010000 */
[CC--:B------:R-:W-:Y:S02]  /*f030*/  LEA.HI R4, R2.reuse, R9.reuse, RZ, 0x2 ;  /* 0x0000000902047211 */ /* 0x0c0fe400078f10ff */
[----:B------:R-:W-:Y:S02]  /*f040*/  LEA.HI R2, R2, R9, RZ, 0x5 ;  /* 0x0000000902027211 */ /* 0x000fe400078f28ff */
[----:B------:R-:W-:-:S02]  /*f050*/  MOV R0, 0x3f800000 ;  /* 0x3f80000000007802 */ /* 0x000fc40000000f00 */
[----:B------:R-:W-:Y:S02]  /*f060*/  SHF.R.S32.HI R6, RZ, 0x5, R2 ;  /* 0x00000005ff067819 */ /* 0x000fe40000011402 */
[----:B------:R-:W-:Y:S02]  /*f070*/  LOP3.LUT R2, R2, 0xffffffe0, RZ, 0xc0, !PT ;  /* 0xffffffe002027812 */ /* 0x000fe400078ec0ff */
[----:B------:R-:W-:Y:S01]  /*f080*/  FSETP.NE.FTZ.AND P4, PT, R37, RZ, PT ;  /* 0x000000ff2500720b */ /* 0x000fe20003f95000 */
[----:B------:R-:W1:Y:S01]  /*f090*/  @P5 MUFU.RCP R0, R38 ;  /* 0x0000002600005308 */ /* 0x000e620000001000 */
[----:B------:R-:W-:Y:S02]  /*f0a0*/  FSETP.NE.FTZ.AND P3, PT, R39, RZ, PT ;  /* 0x000000ff2700720b */ /* 0x000fe40003f75000 */
[----:B------:R-:W-:Y:S02]  /*f0b0*/  IADD3 R2, -R2, R9, RZ ;  /* 0x0000000902027210 */ /* 0x000fe40007ffe1ff */
[----:B------:R-:W-:Y:S01]  /*f0c0*/  IADD3 R41, -R3, R41, RZ ;  /* 0x0000002903297210 */ /* 0x000fe20007ffe1ff */
[----:B--2---:R-:W-:Y:S01]  /*f0d0*/  FADD.FTZ R40, R5, R8 ;  /* 0x0000000805287221 */ /* 0x004fe20000010000 */
[----:B------:R-:W-:-:S02]  /*f0e0*/  LOP3.LUT P6, RZ, R2, 0x3, RZ, 0xc0, !PT ;  /* 0x0000000302ff7812 */ /* 0x000fc400078cc0ff */
        /* <DEDUP_REMOVED lines=266> */
.L_x_30:
[----:B------:R-:W-:Y:S05]  /*10190*/  BSYNC B0 ;  /* 0x0000000000007941 */ /* 0x000fea0003800000 */
.L_x_29:
        /* <DEDUP_REMOVED lines=56> */
.L_x_23:
        /* <DEDUP_REMOVED lines=46> */
[----:B------:R-:W-:Y:S01]  /*10800*/  USHF.L.U64.HI UR7, UR6, 0x5, UR7 ;  /* 0x0000000506077899 */ /* 0x000fe20008010207 */
[----:B------:R-:W-:Y:S01]  /*10810*/  IMAD.SHL.U32 R16, R11, 0x80, RZ ;  /* 0x000000800b107824 */ /* 0x000fe200078e00ff */
        /* <DEDUP_REMOVED lines=53> */
.L_x_32:
[----:B------:R-:W-:Y:S05]  /*10b70*/  BSYNC B0 ;  /* 0x0000000000007941 */ /* 0x000fea0003800000 */
.L_x_31:
        /* <DEDUP_REMOVED lines=18> */
.L_x_34:
[----:B------:R-:W-:Y:S05]  /*10ca0*/  BSYNC B0 ;  /* 0x0000000000007941 */ /* 0x000fea0003800000 */
.L_x_33:
        /* <DEDUP_REMOVED lines=10> */
.L_x_36:
[----:B------:R-:W-:Y:S05]  /*10d50*/  BSYNC B0 ;  /* 0x0000000000007941 */ /* 0x000fea0003800000 */
.L_x_35:
        /* <DEDUP_REMOVED lines=10> */
.L_x_38:
[----:B------:R-:W-:Y:S05]  /*10e00*/  BSYNC B0 ;  /* 0x0000000000007941 */ /* 0x000fea0003800000 */
.L_x_37:
        /* <DEDUP_REMOVED lines=10> */
.L_x_40:
[----:B------:R-:W-:Y:S05]  /*10eb0*/  BSYNC B0 ;  /* 0x0000000000007941 */ /* 0x000fea0003800000 */
.L_x_39:
        /* <DEDUP_REMOVED lines=10> */
.L_x_42:
[----:B------:R-:W-:Y:S05]  /*10f60*/  BSYNC B0 ;  /* 0x0000000000007941 */ /* 0x000fea0003800000 */
.L_x_41:
        /* <DEDUP_REMOVED lines=10> */
.L_x_44:
[----:B------:R-:W-:Y:S05]  /*11010*/  BSYNC B0 ;  /* 0x0000000000007941 */ /* 0x000fea0003800000 */
.L_x_43:
        /* <DEDUP_REMOVED lines=10> */
.L_x_45:
        /* <DEDUP_REMOVED lines=12> */
.L_x_1416:


//--------------------- .text._ZN5flash16flash_fwd_kernelI23Flash_fwd_kernel_traitsILi64ELi128ELi128ELi4ELb0ELb0EN7cutlass10bfloat16_tE19Flash_kernel_traitsILi64ELi128ELi128ELi4ES3_EELb0ELb1ELb0ELb0ELb0ELb1ELb0ELb0EEEvNS_16Flash_fwd_paramsE --------------------------
	.section	.text._ZN5flash16flash_fwd_kernelI23Flash_fwd_kernel_traitsILi64ELi128ELi128ELi4ELb0ELb0EN7cutlass10bfloat16_tE19Flash_kernel_traitsILi64ELi128ELi128ELi4ES3_EELb0ELb1ELb0ELb0ELb0ELb1ELb0ELb0EEEvNS_16Flash_fwd_paramsE,"ax",@progbits
	.align	128
        .global         _ZN5flash16flash_fwd_kernelI23Flash_fwd_kernel_traitsILi64ELi128ELi128ELi4ELb0ELb0EN7cutlass10bfloat16_tE19Flash_kernel_traitsILi64ELi128ELi128ELi4ES3_EELb0ELb1ELb0ELb0ELb0ELb1ELb0ELb0EEEvNS_16Flash_fwd_paramsE
        .type           _ZN5flash16flash_fwd_kernelI23Flash_fwd_kernel_traitsILi64ELi128ELi128ELi4ELb0ELb0EN7cutlass10bfloat16_tE19Flash_kernel_traitsILi64ELi128ELi128ELi4ES3_EELb0ELb1ELb0ELb0ELb0ELb1ELb0ELb0EEEvNS_16Flash_fwd_paramsE,@function
        .size           _ZN5flash16flash_fwd_kernelI23Flash_fwd_kernel_traitsILi64ELi128ELi128ELi4ELb0ELb0EN7cutlass10bfloat16_tE19Flash_kernel_traitsILi64ELi128ELi128ELi4ES3_EELb0ELb1ELb0ELb0ELb0ELb1ELb0ELb0EEEvNS_16Flash_fwd_paramsE,(.L_x_1417 - _ZN5flash16flash_fwd_kernelI23Flash_fwd_kernel_traitsILi64ELi128ELi128ELi4ELb0ELb0EN7cutlass10bfloat16_tE19Flash_kernel_traitsILi64ELi128ELi128ELi4ES3_EELb0ELb1ELb0ELb0ELb0ELb1ELb0ELb0EEEvNS_16Flash_fwd_paramsE)
        .other          _ZN5flash16flash_fwd_kernelI23Flash_fwd_kernel_traitsILi64ELi128ELi128ELi4ELb0ELb0EN7cutlass10bfloat16_tE19Flash_kernel_traitsILi64ELi128ELi128ELi4ES3_EELb0ELb1ELb0ELb0ELb0ELb1ELb0ELb0EEEvNS_16Flash_fwd_paramsE,@"STO_CUDA_ENTRY STV_DEFAULT"
_ZN5flash16flash_fwd_kernelI23Flash_fwd_kernel_traitsILi64ELi128ELi128ELi4ELb0ELb0EN7cutlass10bfloat16_tE19Flash_kernel_traitsILi64ELi128ELi128ELi4ES3_EELb0ELb1ELb0ELb0ELb0ELb1ELb0ELb0EEEvNS_16Flash_fwd_paramsE:
.text._ZN5flash16flash_fwd_kernelI23Flash_fwd_kernel_traitsILi64ELi128ELi128ELi4ELb0ELb0EN7cutlass10bfloat16_tE19Flash_kernel_traitsILi64ELi128ELi128ELi4ES3_EELb0ELb1ELb0ELb0ELb0ELb1ELb0ELb0EEEvNS_16Flash_fwd_paramsE:
[----:B------:R-:W1:Y:S08]  /*0000*/  LDC R1, c[0x0][0x28] ;  /* 0x00000a00ff017b82 */ /* 0x000e700000000800 */
[----:B------:R-:W2:Y:S01]  /*0010*/  S2UR UR22, SR_CTAID.Y ;  /* 0x00000000001679c3 */ /* 0x000ea20000002600 */
[----:B------:R-:W-:Y:S01]  /*0020*/  ULDC.64 UR4, c[0x0][0x300] ;  /* 0x0000c00000047ab9 */ /* 0x000fe20000000a00 */
[----:B------:R-:W-:Y:S01]  /*0030*/  ULDC.64 UR6, c[0x0][0x2f0] ;  /* 0x0000bc0000067ab9 */ /* 0x000fe20000000a00 */
[----:B------:R-:W-:Y:S01]  /*0040*/  UISETP.NE.U32.AND UP1, UPT, UR4, URZ, UPT ;  /* 0x0000003f0400728c */ /* 0x000fe2000bf25070 */
[----:B-1----:R-:W-:Y:S01]  /*0050*/  VIADD R1, R1, 0xffffff00 ;  /* 0xffffff0001017836 */ /* 0x002fe20000000000 */
[----:B------:R-:W-:-:S02]  /*0060*/  UISETP.NE.U32.AND UP2, UPT, UR6, URZ, UPT ;  /* 0x0000003f0600728c */ /* 0x000fc4000bf45070 */
[----:B------:R-:W-:Y:S01]  /*0070*/  UISETP.NE.AND.EX UP1, UPT, UR5, URZ, UPT, UP1 ;  /* 0x0000003f0500728c */ /* 0x000fe2000bf25310 */
[----:B------:R-:W-:Y:S01]  /*0080*/  ULDC.64 UR8, c[0x0][0x2f0] ;  /* 0x0000bc0000087ab9 */ /* 0x000fe20000000a00 */
[----:B------:R-:W-:Y:S01]  /*0090*/  UISETP.NE.AND.EX UP2, UPT, UR7, URZ, UPT, UP2 ;  /* 0x0000003f0700728c */ /* 0x000fe2000bf45320 */
[----:B------:R-:W-:-:S03]  /*00a0*/  ULDC.U8 UR4, c[0x0][0x3c2] ;  /* 0x0000f08000047ab9 */ /* 0x000fc60000000000 */
[----:B------:R-:W-:Y:S01]  /*00b0*/  PLOP3.LUT P0, PT, PT, PT, UP1, 0x80, 0x0 ;  /* 0x000000000000781c */ /* 0x000fe20003f0f018 */
[----:B------:R-:W-:Y:S01]  /*00c0*/  ULDC.64 UR6, c[0x0][0x2f8] ;  /* 0x0000be0000067ab9 */ /* 0x000fe20000000a00 */
[----:B------:R-:W-:Y:S01]  /*00d0*/  UISETP.NE.AND UP3, UPT, UR4, URZ, UPT ;  /* 0x0000003f0400728c */ /* 0x000fe2000bf65270 */
[----:B------:R-:W-:Y:S01]  /*00e0*/  PLOP3.LUT P2, PT, PT, PT, UP2, 0x80, 0x0 ;  /* 0x000000000000781c */ /* 0x000fe20003f4f028 */
[----:B------:R-:W-:Y:S01]  /*00f0*/  UISETP.EQ.U32.AND UP0, UPT, UR6, URZ, UPT ;  /* 0x0000003f0600728c */ /* 0x000fe2000bf02070 */
[----:B------:R-:W-:Y:S01]  /*0100*/  ULDC.64 UR16, c[0x0][0x208] ;  /* 0x0000820000107ab9 */ /* 0x000fe20000000a00 */
[----:B------:R-:W-:Y:S02]  /*0110*/  ULDC.64 UR4, c[0x0][0x2f8] ;  /* 0x0000be0000047ab9 */ /* 0x000fe40000000a00 */
[----:B------:R-:W-:Y:S02]  /*0120*/  UISETP.EQ.OR.EX UP0, UPT, UR7, URZ, !UP3, UP0 ;  /* 0x0000003f0700728c */ /* 0x000fe4000df02700 */
[----:B--2---:R-:W-:-:S06]  /*0130*/  UIMAD.WIDE UR8, UR22, 0x4, UR8 ;  /* 0x00000004160878a5 */ /* 0x004fcc000f8e0208 */
[----:B------:R-:W-:Y:S02]  /*0140*/  IMAD.U32 R2, RZ, RZ, UR8 ;  /* 0x00000008ff027e24 */ /* 0x000fe4000f8e00ff */
[----:B------:R-:W-:Y:S01]  /*0150*/  IMAD.U32 R3, RZ, RZ, UR9 ;  /* 0x00000009ff037e24 */ /* 0x000fe2000f8e00ff */
[----:B------:R-:W-:Y:S02]  /*0160*/  @UP1 ULDC.64 UR8, c[0x0][0x300] ;  /* 0x0000c00000081ab9 */ /* 0x000fe40000000a00 */
[----:B------:R-:W-:Y:S02]  /*0170*/  @UP1 UIMAD.WIDE UR8, UR22, 0x4, UR8 ;  /* 0x00000004160818a5 */ /* 0x000fe4000f8e0208 */
[----:B------:R-:W2:Y:S04]  /*0180*/  @P2 LDG.E R7, desc[UR16][R2.64] ;  /* 0x0000001002072981 */ /* 0x000ea8000c1e1900 */
[----:B------:R-:W-:Y:S01]  /*0190*/  IMAD.U32 R4, RZ, RZ, UR8 ;  /* 0x00000008ff047e24 */ /* 0x000fe2000f8e00ff */
[----:B------:R1:W3:Y:S01]  /*01a0*/  @P2 LDG.E R6, desc[UR16][R2.64+0x4] ;  /* 0x0000041002062981 */ /* 0x0002e2000c1e1900 */
[----:B------:R-:W-:Y:S01]  /*01b0*/  IMAD.U32 R5, RZ, RZ, UR9 ;  /* 0x00000009ff057e24 */ /* 0x000fe2000f8e00ff */
[----:B------:R-:W-:Y:S01]  /*01c0*/  PLOP3.LUT P1, PT, PT, PT, UP0, 0x80, 0x0 ;  /* 0x000000000000781c */ /* 0x000fe20003f2f008 */
[----:B------:R-:W-:-:S03]  /*01d0*/  UIMAD.WIDE UR4, UR22, 0x4, UR4 ;  /* 0x00000004160478a5 */ /* 0x000fc6000f8e0204 */
[----:B------:R-:W4:Y:S03]  /*01e0*/  @P0 LDG.E R4, desc[UR16][R4.64] ;  /* 0x0000001004040981 */ /* 0x000f26000c1e1900 */
[----:B-1----:R-:W-:Y:S02]  /*01f0*/  IMAD.U32 R2, RZ, RZ, UR4 ;  /* 0x00000004ff027e24 */ /* 0x002fe4000f8e00ff */
[----:B------:R-:W-:-:S05]  /*0200*/  IMAD.U32 R3, RZ, RZ, UR5 ;  /* 0x00000005ff037e24 */ /* 0x000fca000f8e00ff */
[----:B------:R-:W5:Y:S01]  /*0210*/  @!P1 LDG.E R0, desc[UR16][R2.64] ;  /* 0x0000001002009981 */ /* 0x000f62000c1e1900 */
[----:B------:R-:W-:Y:S01]  /*0220*/  UMOV UR12, 0xffffffff ;  /* 0xffffffff000c7882 */ /* 0x000fe20000000000 */
[----:B------:R-:W-:Y:S01]  /*0230*/  UMOV UR23, URZ ;  /* 0x0000003f00177c82 */ /* 0x000fe20008000000 */
[----:B------:R-:W-:Y:S01]  /*0240*/  UMOV UR8, 0xffffffff ;  /* 0xffffffff00087882 */ /* 0x000fe20000000000 */
[----:B------:R-:W1:Y:S08]  /*0250*/  S2UR UR19, SR_CTAID.X ;  /* 0x00000000001379c3 */ /* 0x000e700000002500 */
[----:B------:R-:W1:Y:S01]  /*0260*/  S2UR UR4, SR_CTAID.Z ;  /* 0x00000000000479c3 */ /* 0x000e620000002700 */
[----:B--2---:R-:W-:-:S02]  /*0270*/  @P2 R2UR UR12, R7 ;  /* 0x00000000070c22ca */ /* 0x004fc400000e0000 */
[----:B---3--:R-:W-:Y:S02]  /*0280*/  @P2 R2UR UR21, R6 ;  /* 0x00000000061522ca */ /* 0x008fe400000e0000 */
[----:B----4-:R-:W-:Y:S02]  /*0290*/  @P0 R2UR UR23, R4 ;  /* 0x00000000041702ca */ /* 0x010fe400000e0000 */
[----:B------:R-:W-:-:S04]  /*02a0*/  ISETP.NE.U32.AND P0, PT, RZ, UR6, PT ;  /* 0x00000006ff007c0c */ /* 0x000fc8000bf05070 */
[----:B------:R-:W-:-:S05]  /*02b0*/  ISETP.NE.AND.EX P0, PT, RZ, UR7, PT, P0 ;  /* 0x00000007ff007c0c */ /* 0x000fca000bf05300 */
[----:B------:R-:W-:-:S07]  /*02c0*/  @UP2 UIADD3 UR21, UR21, -UR12, URZ ;  /* 0x8000000c15152290 */ /* 0x000fce000fffe03f */
[----:B------:R-:W-:Y:S01]  /*02d0*/  @!UP2 ULDC UR21, c[0x0][0x2c4] ;  /* 0x0000b1000015aab9 */ /* 0x000fe20000000800 */
[----:B-----5:R-:W-:Y:S01]  /*02e0*/  @!P1 R2UR UR8, R0 ;  /* 0x00000000000892ca */ /* 0x020fe200000e0000 */
[----:B-1----:R-:W-:-:S14]  /*02f0*/  @!P0 BRA `(.L_x_46) ;  /* 0x00000000001c8947 */ /* 0x002fdc0003800000 */
[----:B------:R-:W-:-:S13]  /*0300*/  PLOP3.LUT P0, PT, PT, PT, UP3, 0x80, 0x0 ;  /* 0x000000000000781c */ /* 0x000fda0003f0f038 */
[----:B------:R-:W2:Y:S04]  /*0310*/  @P0 LDG.E R0, desc[UR16][R2.64+0x4] ;  /* 0x0000041002000981 */ /* 0x000ea8000c1e1900 */
[----:B------:R-:W3:Y:S01]  /*0320*/  @!P0 LDG.E R2, desc[UR16][R2.64] ;  /* 0x0000001002028981 */ /* 0x000ee2000c1e1900 */
[----:B--2---:R-:W-:-:S13]  /*0330*/  @P0 R2UR UR5, R0 ;  /* 0x00000000000502ca */ /* 0x004fda00000e0000 */
[----:B------:R-:W-:-:S07]  /*0340*/  @UP3 UIADD3 UR5, UR5, -UR8, URZ ;  /* 0x8000000805053290 */ /* 0x000fce000fffe03f */
[----:B---3--:R-:W-:Y:S01]  /*0350*/  @!P0 R2UR UR5, R2 ;  /* 0x00000000020582ca */ /* 0x008fe200000e0000 */
[----:B------:R-:W-:-:S14]  /*0360*/  BRA `(.L_x_47) ;  /* 0x0000000000047947 */ /* 0x000fdc0003800000 */
.L_x_46:
[----:B------:R-:W-:-:S05]  /*0370*/  ULDC UR5, c[0x0][0x2c8] ;  /* 0x0000b20000057ab9 */ /* 0x000fca0000000800 */
.L_x_47:
[----:B------:R-:W-:Y:S02]  /*0380*/  ULDC.64 UR6, c[0x0][0x308] ;  /* 0x0000c20000067ab9 */ /* 0x000fe40000000a00 */
[----:B------:R-:W-:-:S04]  /*0390*/  UISETP.NE.U32.AND UP2, UPT, UR6, URZ, UPT ;  /* 0x0000003f0600728c */ /* 0x000fc8000bf45070 */
[----:B------:R-:W-:-:S06]  /*03a0*/  UISETP.NE.AND.EX UP2, UPT, UR7, URZ, UPT, UP2 ;  /* 0x0000003f0700728c */ /* 0x000fcc000bf45320 */
[----:B------:R-:W-:-:S05]  /*03b0*/  PLOP3.LUT P0, PT, PT, PT, UP2, 0x80, 0x0 ;  /* 0x000000000000781c */ /* 0x000fca0003f0f028 */
[----:B------:R-:W-:Y:S02]  /*03c0*/  @UP2 ULDC.64 UR6, c[0x0][0x308] ;  /* 0x0000c20000062ab9 */ /* 0x000fe40000000a00 */
[----:B------:R-:W-:-:S06]  /*03d0*/  @UP2 UIMAD.WIDE UR6, UR22, 0x4, UR6 ;  /* 0x00000004160628a5 */ /* 0x000fcc000f8e0206 */
[----:B------:R-:W-:Y:S02]  /*03e0*/  IMAD.U32 R2, RZ, RZ, UR6 ;  /* 0x00000006ff027e24 */ /* 0x000fe4000f8e00ff */
[----:B------:R-:W-:Y:S01]  /*03f0*/  IMAD.U32 R3, RZ, RZ, UR7 ;  /* 0x00000007ff037e24 */ /* 0x000fe2000f8e00ff */
[----:B------:R-:W-:Y:S01]  /*0400*/  USHF.L.U32 UR19, UR19, 0x7, URZ ;  /* 0x0000000713137899 */ /* 0x000fe2000800063f */
[----:B------:R-:W-:-:S03]  /*0410*/  @!UP2 ULDC.64 UR6, c[0x0][0x318] ;  /* 0x0000c6000006aab9 */ /* 0x000fc60000000a00 */
[----:B------:R-:W2:Y:S01]  /*0420*/  @P0 LDG.E R0, desc[UR16][R2.64] ;  /* 0x0000001002000981 */ /* 0x000ea2000c1e1900 */
[----:B------:R-:W-:Y:S02]  /*0430*/  UISETP.GT.AND UP1, UPT, UR21, UR19, UPT ;  /* 0x000000131500728c */ /* 0x000fe4000bf24270 */
[----:B------:R-:W-:-:S03]  /*0440*/  @!UP2 UISETP.NE.U32.AND UP0, UPT, UR6, URZ, UPT ;  /* 0x0000003f0600a28c */ /* 0x000fc6000bf05070 */
[----:B------:R-:W-:Y:S01]  /*0450*/  @!UP2 ULDC UR6, c[0x0][0x2cc] ;  /* 0x0000b3000006aab9 */ /* 0x000fe20000000800 */
[----:B------:R-:W-:-:S04]  /*0460*/  @!UP2 UISETP.NE.AND.EX UP0, UPT, UR7, URZ, UPT, UP0 ;  /* 0x0000003f0700a28c */ /* 0x000fc8000bf05300 */
[----:B------:R-:W-:Y:S01]  /*0470*/  @!UP2 USEL UR6, UR6, URZ, UP0 ;  /* 0x0000003f0606a287 */ /* 0x000fe20008000000 */
[----:B--2---:R-:W-:Y:S02]  /*0480*/  @P0 R2UR UR20, R0 ;  /* 0x00000000001402ca */ /* 0x004fe400000e0000 */
[----:B------:R-:W-:-:S11]  /*0490*/  PLOP3.LUT P0, PT, PT, PT, UP1, 0x80, 0x0 ;  /* 0x000000000000781c */ /* 0x000fd60003f0f018 */
[----:B------:R-:W-:Y:S02]  /*04a0*/  @UP2 UIADD3 UR20, UR20, -UR23, URZ ;  /* 0x8000001714142290 */ /* 0x000fe4000fffe03f */
[----:B------:R-:W-:Y:S01]  /*04b0*/  @!UP2 UIADD3 UR20, UR6, UR5, -UR23 ;  /* 0x000000050614a290 */ /* 0x000fe2000fffe817 */
[----:B------:R-:W-:Y:S11]  /*04c0*/  @!P0 EXIT ;  /* 0x000000000000894d */ /* 0x000ff60003800000 */
[----:B------:R-:W-:Y:S01]  /*04d0*/  UIADD3 UR6, -UR21, 0xff, UR19 ;  /* 0x000000ff15067890 */ /* 0x000fe2000fffe113 */
[----:B------:R-:W1:Y:S01]  /*04e0*/  S2R R138, SR_TID.X ;  /* 0x00000000008a7919 */ /* 0x000e620000002100 */
[----:B------:R-:W-:Y:S01]  /*04f0*/  ULDC UR18, c[0x0][0x398] ;  /* 0x0000e60000127ab9 */ /* 0x000fe20000000800 */
[----:B------:R-:W-:Y:S02]  /*0500*/  UIADD3 UR9, UR20, 0x7f, URZ ;  /* 0x0000007f14097890 */ /* 0x000fe4000fffe03f */
[----:B------:R-:W-:Y:S02]  /*0510*/  UIADD3 UR6, UR6, UR18, UR20 ;  /* 0x0000001206067290 */ /* 0x000fe4000fffe014 */
[----:B------:R-:W-:Y:S02]  /*0520*/  USHF.R.S32.HI UR7, URZ, 0x1f, UR9 ;  /* 0x0000001f3f077899 */ /* 0x000fe40008011409 */
[----:B------:R-:W-:Y:S02]  /*0530*/  USHF.R.S32.HI UR5, URZ, 0x1f, UR6 ;  /* 0x0000001f3f057899 */ /* 0x000fe40008011406 */
[----:B------:R-:W-:-:S02]  /*0540*/  ULEA.HI UR7, UR7, UR9, URZ, 0x7 ;  /* 0x0000000907077291 */ /* 0x000fc4000f8f383f */
[----:B------:R-:W-:Y:S02]  /*0550*/  ULEA.HI UR5, UR5, UR6, URZ, 0x7 ;  /* 0x0000000605057291 */ /* 0x000fe4000f8f383f */
[----:B------:R-:W-:Y:S02]  /*0560*/  USHF.R.S32.HI UR7, URZ, 0x7, UR7 ;  /* 0x000000073f077899 */ /* 0x000fe40008011407 */
[----:B------:R-:W-:-:S04]  /*0570*/  USHF.R.S32.HI UR5, URZ, 0x7, UR5 ;  /* 0x000000073f057899 */ /* 0x000fc80008011405 */
[----:B------:R-:W-:-:S04]  /*0580*/  UISETP.LT.AND UP0, UPT, UR7, UR5, UPT ;  /* 0x000000050700728c */ /* 0x000fc8000bf01270 */
[----:B------:R-:W-:-:S04]  /*0590*/  USEL UR14, UR7, UR5, UP0 ;  /* 0x00000005070e7287 */ /* 0x000fc80008000000 */
[----:B------:R-:W-:-:S06]  /*05a0*/  UISETP.GE.AND UP0, UPT, UR14, 0x1, UPT ;  /* 0x000000010e00788c */ /* 0x000fcc000bf06270 */
[----:B------:R-:W-:-:S13]  /*05b0*/  PLOP3.LUT P0, PT, PT, PT, UP0, 0x80, 0x0 ;  /* 0x000000000000781c */ /* 0x000fda0003f0f008 */
[----:B-1----:R-:W-:Y:S05]  /*05c0*/  @!P0 BRA `(.L_x_48) ;  /* 0x0000016800a08947 */ /* 0x002fea0003800000 */
[----:B------:R-:W1:Y:S01]  /*05d0*/  LDC R13, c[0x0][0x278] ;  /* 0x00009e00ff0d7b82 */ /* 0x000e620000000800 */
[----:B------:R-:W-:Y:S01]  /*05e0*/  SHF.R.S32.HI R46, RZ, 0x1f, R138 ;  /* 0x0000001fff2e7819 */ /* 0x000fe2000001148a */
[----:B------:R-:W2:Y:S01]  /*05f0*/  S2R R12, SR_CTAID.Z ;  /* 0x00000000000c7919 */ /* 0x000ea20000002700 */
[----:B------:R-:W-:Y:S02]  /*0600*/  UIADD3 UR5, -UR19, UR21, URZ ;  /* 0x0000001513057290 */ /* 0x000fe4000fffe13f */
[CC--:B------:R-:W-:Y:S01]  /*0610*/  LEA.HI R4, R46.reuse, R138.reuse, RZ, 0x3 ;  /* 0x0000008a2e047211 */ /* 0x0c0fe200078f18ff */
[----:B------:R-:W3:Y:S01]  /*0620*/  S2R R9, SR_CTAID.X ;  /* 0x0000000000097919 */ /* 0x000ee20000002500 */
[----:B------:R-:W-:Y:S01]  /*0630*/  UISETP.NE.AND UP0, UPT, UR12, -0x1, UPT ;  /* 0xffffffff0c00788c */ /* 0x000fe2000bf05270 */
[----:B------:R-:W-:Y:S01]  /*0640*/  LEA.HI R16, R46, R138, RZ, 0x6 ;  /* 0x0000008a2e107211 */ /* 0x000fe200078f30ff */
[----:B------:R-:W-:Y:S01]  /*0650*/  UIADD3 UR13, UR14, -0x1, URZ ;  /* 0xffffffff0e0d7890 */ /* 0x000fe2000fffe03f */
[----:B------:R-:W-:-:S03]  /*0660*/  SHF.R.S32.HI R10, RZ, 0x3, R4 ;  /* 0x00000003ff0a7819 */ /* 0x000fc60000011404 */
[----:B------:R-:W-:Y:S01]  /*0670*/  IMAD.SHL.U32 R16, R16, 0x8, RZ ;  /* 0x0000000810107824 */ /* 0x000fe200078e00ff */
[C---:B------:R-:W-:Y:S01]  /*0680*/  ISETP.GE.AND P3, PT, R10.reuse, UR5, PT ;  /* 0x000000050a007c0c */ /* 0x040fe2000bf66270 */
[C---:B------:R-:W-:Y:S01]  /*0690*/  VIADD R38, R10.reuse, 0x10 ;  /* 0x000000100a267836 */ /* 0x040fe20000000000 */
[----:B------:R-:W-:Y:S01]  /*06a0*/  SHF.R.S32.HI R11, RZ, 0x1f, R10 ;  /* 0x0000001fff0b7819 */ /* 0x000fe2000001140a */
[C---:B------:R-:W-:Y:S01]  /*06b0*/  VIADD R37, R10.reuse, 0x20 ;  /* 0x000000200a257836 */ /* 0x040fe20000000000 */
[----:B------:R-:W-:Y:S01]  /*06c0*/  @UP0 ULDC.64 UR6, c[0x0][0x240] ;  /* 0x0000900000060ab9 */ /* 0x000fe20000000a00 */
[----:B------:R-:W-:Y:S01]  /*06d0*/  VIADD R44, R10, 0x30 ;  /* 0x000000300a2c7836 */ /* 0x000fe20000000000 */
[----:B------:R-:W-:Y:S01]  /*06e0*/  ISETP.GE.AND P2, PT, R38, UR5, PT ;  /* 0x0000000526007c0c */ /* 0x000fe2000bf46270 */
[----:B------:R-:W-:Y:S01]  /*06f0*/  @UP0 UIMAD.WIDE.U32 UR24, UR12, UR6, URZ ;  /* 0x000000060c1802a5 */ /* 0x000fe2000f8e003f */
[----:B------:R-:W-:Y:S01]  /*0700*/  ISETP.GE.AND P1, PT, R37, UR5, PT ;  /* 0x0000000525007c0c */ /* 0x000fe2000bf26270 */
[----:B------:R-:W-:Y:S01]  /*0710*/  @!UP0 USHF.R.S32.HI UR10, URZ, 0x1f, UR22 ;  /* 0x0000001f3f0a8899 */ /* 0x000fe20008011416 */
[----:B-1----:R-:W-:Y:S01]  /*0720*/  IABS R0, R13 ;  /* 0x0000000d00007213 */ /* 0x002fe20000000000 */
[----:B------:R-:W-:Y:S01]  /*0730*/  @UP0 UIMAD UR9, UR12, UR7, UR25 ;  /* 0x000000070c0902a4 */ /* 0x000fe2000f8e0219 */
[----:B------:R-:W-:Y:S01]  /*0740*/  ISETP.GE.AND P0, PT, R44, UR5, PT ;  /* 0x000000052c007c0c */ /* 0x000fe2000bf06270 */
[----:B------:R-:W1:Y:S01]  /*0750*/  @!P3 LDC.64 R14, c[0x0][0x210] ;  /* 0x00008400ff0ebb82 */ /* 0x000e620000000a00 */
[----:B------:R-:W-:Y:S01]  /*0760*/  @!UP0 ULDC.64 UR6, c[0x0][0x228] ;  /* 0x00008a0000068ab9 */ /* 0x000fe20000000a00 */
[----:B------:R-:W-:Y:S01]  /*0770*/  IMAD.MOV.U32 R8, RZ, RZ, R0 ;  /* 0x000000ffff087224 */ /* 0x000fe200078e0000 */
[----:B------:R-:W-:Y:S01]  /*0780*/  @!UP0 UIMAD UR10, UR10, UR6, URZ ;  /* 0x000000060a0a82a4 */ /* 0x000fe2000f8e023f */
[----:B------:R-:W-:Y:S01]  /*0790*/  VIADD R45, R10, 0x40 ;  /* 0x000000400a2d7836 */ /* 0x000fe20000000000 */
[----:B------:R-:W-:Y:S01]  /*07a0*/  @!UP0 UIMAD.WIDE.U32 UR26, UR22, UR6, URZ ;  /* 0x00000006161a82a5 */ /* 0x000fe2000f8e003f */
[----:B------:R-:W4:Y:S01]  /*07b0*/  I2F.RP R2, R8 ;  /* 0x0000000800027306 */ /* 0x000f220000209400 */
[----:B------:R-:W5:Y:S01]  /*07c0*/  @!P2 S2R R7, SR_CgaCtaId ;  /* 0x000000000007a919 */ /* 0x000f620000008800 */
[----:B--2---:R-:W-:Y:S01]  /*07d0*/  IABS R12, R12 ;  /* 0x0000000c000c7213 */ /* 0x004fe20000000000 */
[----:B------:R-:W-:Y:S01]  /*07e0*/  @!UP0 UIMAD UR7, UR22, UR7, UR10 ;  /* 0x00000007160782a4 */ /* 0x000fe2000f8e020a */
[----:B------:R-:W2:Y:S01]  /*07f0*/  @!P2 LDC.64 R18, c[0x0][0x240] ;  /* 0x00009000ff12ab82 */ /* 0x000ea20000000a00 */
[----:B------:R-:W5:Y:S01]  /*0800*/  @!P1 S2R R6, SR_CgaCtaId ;  /* 0x0000000000069919 */ /* 0x000f620000008800 */
[----:B---3--:R-:W-:Y:S01]  /*0810*/  IMAD.WIDE R52, R9, 0x80, R10 ;  /* 0x0000008009347825 */ /* 0x008fe200078e020a */
[----:B------:R-:W-:Y:S01]  /*0820*/  @!UP0 UIADD3 UR9, UR27, UR7, URZ ;  /* 0x000000071b098290 */ /* 0x000fe2000fffe03f */
[----:B------:R-:W3:Y:S01]  /*0830*/  @!P0 S2R R5, SR_CgaCtaId ;  /* 0x0000000000058919 */ /* 0x000ee20000008800 */
[----:B------:R-:W-:Y:S01]  /*0840*/  @!UP0 UMOV UR24, UR26 ;  /* 0x0000001a00188c82 */ /* 0x000fe20008000000 */
[----:B------:R-:W-:-:S02]  /*0850*/  USHF.R.S32.HI UR10, URZ, 0x1f, UR4 ;  /* 0x0000001f3f0a7899 */ /* 0x000fc40008011404 */
[----:B------:R-:W2:Y:S01]  /*0860*/  @!P1 LDC.64 R20, c[0x0][0x240] ;  /* 0x00009000ff149b82 */ /* 0x000ea20000000a00 */
[----:B------:R-:W-:Y:S01]  /*0870*/  ULDC.64 UR6, c[0x0][0x258] ;  /* 0x0000960000067ab9 */ /* 0x000fe20000000a00 */
[----:B------:R-:W-:Y:S01]  /*0880*/  UIMAD UR15, UR13, -0x80, UR20 ;  /* 0xffffff800d0f78a4 */ /* 0x000fe2000f8e0214 */
[----:B----4-:R-:W4:Y:S01]  /*0890*/  MUFU.RCP R2, R2 ;  /* 0x0000000200027308 */ /* 0x010f220000001000 */
[----:B------:R-:W-:Y:S01]  /*08a0*/  UIMAD UR10, UR10, UR6, URZ ;  /* 0x000000060a0a72a4 */ /* 0x000fe2000f8e023f */
[C---:B------:R-:W-:Y:S01]  /*08b0*/  VIADD R40, R10.reuse, 0x50 ;  /* 0x000000500a287836 */ /* 0x040fe20000000000 */
[----:B------:R-:W-:Y:S01]  /*08c0*/  UISETP.NE.AND UP0, UPT, UR8, -0x1, UPT ;  /* 0xffffffff0800788c */ /* 0x000fe2000bf05270 */
[C---:B------:R-:W-:Y:S01]  /*08d0*/  VIADD R43, R10.reuse, 0x60 ;  /* 0x000000600a2b7836 */ /* 0x040fe20000000000 */
[----:B------:R-:W-:Y:S01]  /*08e0*/  UIMAD UR7, UR4, UR7, UR10 ;  /* 0x00000007040772a4 */ /* 0x000fe2000f8e020a */
[----:B------:R-:W2:Y:S01]  /*08f0*/  @!P2 LDC.64 R24, c[0x0][0x210] ;  /* 0x00008400ff18ab82 */ /* 0x000ea20000000a00 */
[----:B------:R-:W-:Y:S01]  /*0900*/  VIADD R41, R10, 0x70 ;  /* 0x000000700a297836 */ /* 0x000fe20000000000 */
[----:B------:R1:W-:Y:S06]  /*0910*/  STL.64 [R1+0x80], R52 ;  /* 0x0000803401007387 */ /* 0x0003ec0000100a00 */
[----:B------:R-:W2:Y:S01]  /*0920*/  @!P1 LDC.64 R26, c[0x0][0x210] ;  /* 0x00008400ff1a9b82 */ /* 0x000ea20000000a00 */
[----:B------:R-:W-:Y:S01]  /*0930*/  @UP0 UIADD3 UR25, UR23, UR8, URZ ;  /* 0x0000000817190290 */ /* 0x000fe2000fffe03f */
[----:B----4-:R-:W-:Y:S01]  /*0940*/  VIADD R2, R2, 0xffffffe ;  /* 0x0ffffffe02027836 */ /* 0x010fe20000000000 */
[----:B------:R-:W-:-:S02]  /*0950*/  @UP0 ULDC.64 UR10, c[0x0][0x248] ;  /* 0x00009200000a0ab9 */ /* 0x000fc40000000a00 */
[----:B------:R-:W-:Y:S01]  /*0960*/  @UP0 UIMAD.WIDE.U32 UR28, UR25, UR10, URZ ;  /* 0x0000000a191c02a5 */ /* 0x000fe2000f8e003f */
[----:B------:R-:W4:Y:S02]  /*0970*/  F2I.FTZ.U32.TRUNC.NTZ R3, R2 ;  /* 0x0000000200037305 */ /* 0x000f24000021f000 */
[----:B------:R-:W2:Y:S01]  /*0980*/  @!P0 LDC.64 R22, c[0x0][0x240] ;  /* 0x00009000ff168b82 */ /* 0x000ea20000000a00 */
[----:B------:R-:W-:-:S04]  /*0990*/  @UP0 UIMAD UR25, UR25, UR11, URZ ;  /* 0x0000000b191902a4 */ /* 0x000fc8000f8e023f */
[----:B------:R-:W-:Y:S01]  /*09a0*/  @UP0 UIADD3 UR25, UR29, UR25, URZ ;  /* 0x000000191d190290 */ /* 0x000fe2000fffe03f */
[----:B----4-:R-:W-:Y:S02]  /*09b0*/  IMAD.MOV R0, RZ, RZ, -R3 ;  /* 0x000000ffff007224 */ /* 0x010fe400078e0a03 */
[----:B------:R-:W-:Y:S02]  /*09c0*/  IMAD.MOV.U32 R2, RZ, RZ, RZ ;  /* 0x000000ffff027224 */ /* 0x000fe400078e00ff */
[----:B------:R-:W-:-:S04]  /*09d0*/  IMAD R0, R0, R8, RZ ;  /* 0x0000000800007224 */ /* 0x000fc800078e02ff */
[----:B------:R-:W-:Y:S01]  /*09e0*/  IMAD.HI.U32 R3, R3, R0, R2 ;  /* 0x0000000003037227 */ /* 0x000fe200078e0002 */
[----:B------:R-:W-:-:S03]  /*09f0*/  LOP3.LUT R2, R4, 0xfffffff8, RZ, 0xc0, !PT ;  /* 0xfffffff804027812 */ /* 0x000fc600078ec0ff */
[----:B------:R-:W-:Y:S02]  /*0a00*/  IMAD.SHL.U32 R0, R10, 0x40, RZ ;  /* 0x000000400a007824 */ /* 0x000fe400078e00ff */
[----:B------:R-:W-:Y:S02]  /*0a10*/  IMAD.IADD R132, R138, 0x1, -R2 ;  /* 0x000000018a847824 */ /* 0x000fe400078e0a02 */
[----:B------:R-:W-:Y:S01]  /*0a20*/  IMAD.HI.U32 R2, R3, R12, RZ ;  /* 0x0000000c03027227 */ /* 0x000fe200078e00ff */
[----:B------:R-:W-:-:S03]  /*0a30*/  LOP3.LUT R0, R0, 0x1c0, RZ, 0xc0, !PT ;  /* 0x000001c000007812 */ /* 0x000fc600078ec0ff */
[----:B------:R-:W-:Y:S01]  /*0a40*/  IMAD.SHL.U32 R28, R132, 0x8, RZ ;  /* 0x00000008841c7824 */ /* 0x000fe200078e00ff */
[----:B------:R-:W-:-:S04]  /*0a50*/  SHF.R.U32.HI R3, RZ, 0x3, R0 ;  /* 0x00000003ff037819 */ /* 0x000fc80000011600 */
[----:B------:R-:W-:Y:S01]  /*0a60*/  LOP3.LUT R4, R0, 0x38, R28, 0xf8, !PT ;  /* 0x0000003800047812 */ /* 0x000fe200078ef81c */
[----:B------:R-:W-:Y:S01]  /*0a70*/  IMAD.MOV R0, RZ, RZ, -R2 ;  /* 0x000000ffff007224 */ /* 0x000fe200078e0a02 */
[----:B------:R-:W-:Y:S02]  /*0a80*/  SHF.R.S32.HI R29, RZ, 0x1f, R28 ;  /* 0x0000001fff1d7819 */ /* 0x000fe4000001141c */
[----:B------:R-:W-:Y:S01]  /*0a90*/  LOP3.LUT R9, R4, R3, RZ, 0x3c, !PT ;  /* 0x0000000304097212 */ /* 0x000fe200078e3cff */
[C---:B------:R-:W-:Y:S01]  /*0aa0*/  IMAD R0, R8.reuse, R0, R12 ;  /* 0x0000000008007224 */ /* 0x040fe200078e020c */
[----:B------:R-:W-:Y:S02]  /*0ab0*/  @!P2 MOV R4, 0x400 ;  /* 0x000004000004a802 */ /* 0x000fe40000000f00 */
[----:B------:R-:W-:Y:S02]  /*0ac0*/  @!P1 MOV R3, 0x400 ;  /* 0x0000040000039802 */ /* 0x000fe40000000f00 */
[----:B------:R-:W-:-:S02]  /*0ad0*/  ISETP.GT.U32.AND P5, PT, R8, R0, PT ;  /* 0x000000000800720c */ /* 0x000fc40003fa4070 */
[----:B-----5:R-:W-:Y:S02]  /*0ae0*/  @!P2 LEA R31, R7, R4, 0x18 ;  /* 0x00000004071fa211 */ /* 0x020fe400078ec0ff */
[----:B------:R-:W-:Y:S02]  /*0af0*/  @!P1 LEA R30, R6, R3, 0x18 ;  /* 0x00000003061e9211 */ /* 0x000fe400078ec0ff */
[----:B------:R-:W4:Y:S01]  /*0b00*/  @!P3 LDC.64 R6, c[0x0][0x240] ;  /* 0x00009000ff06bb82 */ /* 0x000f220000000a00 */
[----:B------:R-:W-:Y:S02]  /*0b10*/  @!P0 MOV R3, 0x400 ;  /* 0x0000040000038802 */ /* 0x000fe40000000f00 */
[----:B------:R-:W-:Y:S02]  /*0b20*/  IADD3 R4, P4, R28, UR24, RZ ;  /* 0x000000181c047c10 */ /* 0x000fe4000ff9e0ff */
[----:B---3--:R-:W-:Y:S01]  /*0b30*/  @!P0 LEA R34, R5, R3, 0x18 ;  /* 0x0000000305228211 */ /* 0x008fe200078ec0ff */
[----:B------:R-:W-:Y:S01]  /*0b40*/  IMAD.U32 R3, RZ, RZ, UR6 ;  /* 0x00000006ff037e24 */ /* 0x000fe2000f8e00ff */
[----:B------:R-:W-:Y:S01]  /*0b50*/  IADD3.X R5, R29, UR9, RZ, P4, !PT ;  /* 0x000000091d057c10 */ /* 0x000fe2000a7fe4ff */
[----:B------:R-:W-:Y:S01]  /*0b60*/  @!P5 IMAD.IADD R0, R0, 0x1, -R8 ;  /* 0x000000010000d824 */ /* 0x000fe200078e0a08 */
[----:B------:R-:W-:Y:S01]  /*0b70*/  LOP3.LUT R16, R9, 0xfffffe00, R16, 0xf8, !PT ;  /* 0xfffffe0009107812 */ /* 0x000fe200078ef810 */
[----:B------:R-:W-:Y:S01]  /*0b80*/  @!P5 VIADD R2, R2, 0x1 ;  /* 0x000000010202d836 */ /* 0x000fe20000000000 */
[----:B------:R-:W-:Y:S01]  /*0b90*/  ISETP.NE.AND P5, PT, R13, RZ, PT ;  /* 0x000000ff0d00720c */ /* 0x000fe20003fa5270 */
[----:B------:R-:W-:Y:S01]  /*0ba0*/  IMAD.WIDE.U32 R4, R3, UR4, R4 ;  /* 0x0000000403047c25 */ /* 0x000fe2000f8e0004 */
[----:B------:R-:W-:Y:S01]  /*0bb0*/  ISETP.GE.U32.AND P6, PT, R0, R8, PT ;  /* 0x000000080000720c */ /* 0x000fe20003fc6070 */
[----:B------:R-:W-:Y:S01]  /*0bc0*/  UMOV UR6, 0x400 ;  /* 0x0000040000067882 */ /* 0x000fe20000000000 */
[----:B------:R-:W-:Y:S01]  /*0bd0*/  LOP3.LUT R0, R13, UR4, RZ, 0x3c, !PT ;  /* 0x000000040d007c12 */ /* 0x000fe2000f8e3cff */
[----:B------:R-:W3:Y:S01]  /*0be0*/  S2UR UR4, SR_CgaCtaId ;  /* 0x00000000000479c3 */ /* 0x000ee20000008800 */
[----:B------:R-:W-:-:S02]  /*0bf0*/  VIADD R3, R5, UR7 ;  /* 0x0000000705037c36 */ /* 0x000fc40008000000 */
[----:B------:R-:W-:Y:S01]  /*0c00*/  ISETP.GE.AND P4, PT, R0, RZ, PT ;  /* 0x000000ff0000720c */ /* 0x000fe20003f86270 */
[----:B----4-:R-:W-:-:S06]  /*0c10*/  @!P3 IMAD R0, R53, R6, RZ ;  /* 0x000000063500b224 */ /* 0x010fcc00078e02ff */
[----:B------:R-:W-:Y:S01]  /*0c20*/  @P6 VIADD R2, R2, 0x1 ;  /* 0x0000000102026836 */ /* 0x000fe20000000000 */
[----:B------:R-:W-:Y:S01]  /*0c30*/  ISETP.GE.AND P6, PT, R38, UR15, PT ;  /* 0x0000000f26007c0c */ /* 0x000fe2000bfc6270 */
[C---:B------:R-:W-:Y:S02]  /*0c40*/  @!P3 IMAD R8, R52.reuse, R7, R0 ;  /* 0x000000073408b224 */ /* 0x040fe400078e0200 */
[----:B------:R-:W-:Y:S02]  /*0c50*/  IMAD.MOV.U32 R32, RZ, RZ, R2 ;  /* 0x000000ffff207224 */ /* 0x000fe400078e0002 */
[----:B------:R-:W-:Y:S02]  /*0c60*/  @!P3 IMAD.MOV.U32 R2, RZ, RZ, R4 ;  /* 0x000000ffff02b224 */ /* 0x000fe400078e0004 */
[----:B------:R-:W-:Y:S01]  /*0c70*/  @!P4 IMAD.MOV R32, RZ, RZ, -R32 ;  /* 0x000000ffff20c224 */ /* 0x000fe200078e0a20 */
[C---:B------:R-:W-:Y:S01]  /*0c80*/  @!P2 IADD3 R0, P4, R52.reuse, 0x10, RZ ;  /* 0x000000103400a810 */ /* 0x040fe20007f9e0ff */
[----:B------:R-:W-:Y:S01]  /*0c90*/  @!P3 IMAD.WIDE.U32 R6, R52, R6, R2 ;  /* 0x000000063406b225 */ /* 0x000fe200078e0002 */
[----:B------:R-:W-:-:S03]  /*0ca0*/  @!P5 LOP3.LUT R32, RZ, R13, RZ, 0x33, !PT ;  /* 0x0000000dff20d212 */ /* 0x000fc600078e33ff */
[----:B------:R-:W-:Y:S01]  /*0cb0*/  @!P3 IMAD.IADD R7, R7, 0x1, R8 ;  /* 0x000000010707b824 */ /* 0x000fe200078e0208 */
[----:B-1----:R-:W-:Y:S01]  /*0cc0*/  @!P3 LEA R14, P5, R6, R14, 0x1 ;  /* 0x0000000e060eb211 */ /* 0x002fe200078a08ff */
[----:B------:R-:W-:Y:S01]  /*0cd0*/  @!P2 IMAD.X R9, RZ, RZ, R53, P4 ;  /* 0x000000ffff09a224 */ /* 0x000fe200020e0635 */
[----:B------:R-:W-:Y:S01]  /*0ce0*/  @!P1 IADD3 R13, P4, R52, 0x20, RZ ;  /* 0x00000020340d9810 */ /* 0x000fe20007f9e0ff */
[----:B------:R-:W-:Y:S01]  /*0cf0*/  @!P2 IMAD.MOV.U32 R8, RZ, RZ, R4 ;  /* 0x000000ffff08a224 */ /* 0x000fe200078e0004 */
[----:B------:R-:W-:Y:S01]  /*0d00*/  @!P3 LEA.HI.X R15, R6, R15, R7, 0x1, P5 ;  /* 0x0000000f060fb211 */ /* 0x000fe200028f0c07 */
[----:B--2---:R-:W-:Y:S01]  /*0d10*/  @!P2 IMAD R9, R9, R18, RZ ;  /* 0x000000120909a224 */ /* 0x004fe200078e02ff */
[----:B------:R-:W-:Y:S01]  /*0d20*/  @!P1 IADD3.X R6, RZ, R53, RZ, P4, !PT ;  /* 0x00000035ff069210 */ /* 0x000fe200027fe4ff */
[----:B---3--:R-:W-:Y:S01]  /*0d30*/  ULEA UR4, UR4, UR6, 0x18 ;  /* 0x0000000604047291 */ /* 0x008fe2000f8ec03f */
[----:B------:R-:W-:Y:S01]  /*0d40*/  @!P1 IMAD.MOV.U32 R7, RZ, RZ, R3 ;  /* 0x000000ffff079224 */ /* 0x000fe200078e0003 */
[----:B------:R-:W-:Y:S01]  /*0d50*/  ISETP.GE.AND P4, PT, R45, UR5, PT ;  /* 0x000000052d007c0c */ /* 0x000fe2000bf86270 */
[----:B------:R-:W-:Y:S01]  /*0d60*/  @!P2 IMAD R19, R0, R19, R9 ;  /* 0x000000130013a224 */ /* 0x000fe200078e0209 */
[----:B------:R-:W-:Y:S01]  /*0d70*/  @UP0 UIADD3 UR6, UR23, UR8, URZ ;  /* 0x0000000817060290 */ /* 0x000fe2000fffe03f */
[----:B------:R-:W-:Y:S01]  /*0d80*/  @!P1 IMAD R6, R6, R20, RZ ;  /* 0x0000001406069224 */ /* 0x000fe200078e02ff */
[----:B------:R-:W-:Y:S01]  /*0d90*/  LEA R242, R16, UR4, 0x1 ;  /* 0x0000000410f27c11 */ /* 0x000fe2000f8e08ff */
[----:B------:R-:W-:Y:S01]  /*0da0*/  @!P2 IMAD.MOV.U32 R9, RZ, RZ, R3 ;  /* 0x000000ffff09a224 */ /* 0x000fe200078e0003 */
[----:B------:R-:W-:Y:S01]  /*0db0*/  @UP0 ULDC.64 UR8, c[0x0][0x250] ;  /* 0x0000940000080ab9 */ /* 0x000fe20000000a00 */
[----:B------:R-:W-:Y:S01]  /*0dc0*/  @!P1 IMAD R17, R13, R21, R6 ;  /* 0x000000150d119224 */ /* 0x000fe200078e0206 */
[----:B------:R-:W-:Y:S01]  /*0dd0*/  @UP0 UIMAD.WIDE.U32 UR26, UR6, UR8, URZ ;  /* 0x00000008061a02a5 */ /* 0x000fe2000f8e003f */
[----:B------:R-:W-:Y:S01]  /*0de0*/  @!P2 IMAD.WIDE.U32 R8, R0, R18, R8 ;  /* 0x000000120008a225 */ /* 0x000fe200078e0008 */
[----:B------:R-:W-:Y:S01]  /*0df0*/  @!PT LDS RZ, [RZ] ;  /* 0x00000000fffff984 */ /* 0x000fe20000000800 */
[----:B------:R-:W-:Y:S01]  /*0e00*/  @!PT LDS RZ, [RZ] ;  /* 0x00000000fffff984 */ /* 0x000fe20000000800 */
[----:B------:R-:W-:Y:S01]  /*0e10*/  @!PT LDS RZ, [RZ] ;  /* 0x00000000fffff984 */ /* 0x000fe20000000800 */
[----:B------:R1:W-:Y:S01]  /*0e20*/  @!P3 LDGSTS.E.BYPASS.LTC128B.128 [R242], desc[UR16][R14.64] ;  /* 0x000000000ef2bfae */ /* 0x0003e2000b901d50 */
[----:B------:R-:W-:-:S02]  /*0e30*/  @UP0 UIMAD UR6, UR6, UR9, URZ ;  /* 0x00000009060602a4 */ /* 0x000fc4000f8e023f */
[----:B------:R-:W-:Y:S01]  /*0e40*/  @!P1 IMAD.MOV.U32 R6, RZ, RZ, R4 ;  /* 0x000000ffff069224 */ /* 0x000fe200078e0004 */
[C---:B------:R-:W-:Y:S01]  /*0e50*/  @!P2 LEA R12, P5, R8.reuse, R24, 0x1 ;  /* 0x00000018080ca211 */ /* 0x040fe200078a08ff */
[----:B------:R-:W-:Y:S01]  /*0e60*/  @!P2 IMAD.IADD R0, R9, 0x1, R19 ;  /* 0x000000010900a824 */ /* 0x000fe200078e0213 */
[----:B------:R-:W2:Y:S01]  /*0e70*/  @!P6 S2R R24, SR_CgaCtaId ;  /* 0x000000000018e919 */ /* 0x000ea20000008800 */
[----:B------:R-:W-:Y:S01]  /*0e80*/  @!P1 IMAD.WIDE.U32 R6, R13, R20, R6 ;  /* 0x000000140d069225 */ /* 0x000fe200078e0006 */
[----:B------:R-:W3:Y:S01]  /*0e90*/  @!P4 LDC.64 R18, c[0x0][0x240] ;  /* 0x00009000ff12cb82 */ /* 0x000ee20000000a00 */
[----:B------:R-:W-:Y:S01]  /*0ea0*/  @UP0 UIADD3 UR24, UR27, UR6, URZ ;  /* 0x000000061b180290 */ /* 0x000fe2000fffe03f */
[----:B------:R-:W-:Y:S01]  /*0eb0*/  @!P2 LEA.HI.X R13, R8, R25, R0, 0x1, P5 ;  /* 0x00000019080da211 */ /* 0x000fe200028f0c00 */
[----:B------:R-:W-:Y:S01]  /*0ec0*/  @!P1 IMAD.IADD R7, R7, 0x1, R17 ;  /* 0x0000000107079824 */ /* 0x000fe200078e0211 */
[----:B------:R-:W-:Y:S02]  /*0ed0*/  @!P1 LEA R8, P5, R6, R26, 0x1 ;  /* 0x0000001a06089211 */ /* 0x000fe400078a08ff */
[----:B------:R-:W-:-:S02]  /*0ee0*/  @!P0 IADD3 R0, P3, R52, 0x30, RZ ;  /* 0x0000003034008810 */ /* 0x000fc40007f7e0ff */
[----:B------:R-:W4:Y:S01]  /*0ef0*/  @!P0 LDC.64 R20, c[0x0][0x210] ;  /* 0x00008400ff148b82 */ /* 0x000f220000000a00 */
[----:B------:R-:W-:Y:S01]  /*0f00*/  @!P1 LEA.HI.X R9, R6, R27, R7, 0x1, P5 ;  /* 0x0000001b06099211 */ /* 0x000fe200028f0c07 */
[----:B------:R-:W-:Y:S01]  /*0f10*/  @!P2 IMAD R7, R16, 0x2, R31 ;  /* 0x000000021007a824 */ /* 0x000fe200078e021f */
[----:B------:R-:W-:Y:S01]  /*0f20*/  ISETP.GE.AND P5, PT, R10, UR15, PT ;  /* 0x0000000f0a007c0c */ /* 0x000fe2000bfa6270 */
[----:B------:R-:W-:-:S03]  /*0f30*/  @!P1 IMAD R6, R16, 0x2, R30 ;  /* 0x0000000210069824 */ /* 0x000fc600078e021e */
[----:B------:R5:W-:Y:S01]  /*0f40*/  @!P2 LDGSTS.E.BYPASS.LTC128B.128 [R7+0x800], desc[UR16][R12.64] ;  /* 0x008000000c07afae */ /* 0x000be2000b901d50 */
[----:B------:R-:W-:Y:S02]  /*0f50*/  ISETP.GE.AND P2, PT, R43, UR5, PT ;  /* 0x000000052b007c0c */ /* 0x000fe4000bf46270 */
[----:B------:R-:W-:Y:S01]  /*0f60*/  P2R R33, PR, RZ, 0x20 ;  /* 0x00000020ff217803 */ /* 0x000fe20000000000 */
[----:B-1----:R-:W-:Y:S01]  /*0f70*/  @!P0 IMAD.X R14, RZ, RZ, R53, P3 ;  /* 0x000000ffff0e8224 */ /* 0x002fe200018e0635 */
[----:B------:R1:W-:Y:S01]  /*0f80*/  @!P1 LDGSTS.E.BYPASS.LTC128B.128 [R6+0x1000], desc[UR16][R8.64] ;  /* 0x0100000008069fae */ /* 0x0003e2000b901d50 */
[----:B------:R-:W-:Y:S02]  /*0f90*/  ISETP.GE.AND P3, PT, R40, UR5, PT ;  /* 0x0000000528007c0c */ /* 0x000fe4000bf66270 */
[----:B------:R-:W-:-:S06]  /*0fa0*/  @!P0 IMAD R14, R14, R22, RZ ;  /* 0x000000160e0e8224 */ /* 0x000fcc00078e02ff */
[----:B------:R-:W2:Y:S01]  /*0fb0*/  @!P2 S2R R15, SR_CgaCtaId ;  /* 0x00000000000fa919 */ /* 0x000ea20000008800 */
[----:B------:R-:W2:Y:S04]  /*0fc0*/  @!P2 LDC.64 R26, c[0x0][0x240] ;  /* 0x00009000ff1aab82 */ /* 0x000ea80000000a00 */
[----:B------:R-:W2:Y:S04]  /*0fd0*/  @!P3 S2R R17, SR_CgaCtaId ;  /* 0x000000000011b919 */ /* 0x000ea80000008800 */
[----:B------:R-:W2:Y:S01]  /*0fe0*/  @!P3 LDC.64 R30, c[0x0][0x210] ;  /* 0x00008400ff1ebb82 */ /* 0x000ea20000000a00 */
[----:B-----5:R-:W-:-:S02]  /*0ff0*/  @!P0 MOV R7, R3 ;  /* 0x0000000300078202 */ /* 0x020fc40000000f00 */
[----:B------:R-:W-:Y:S01]  /*1000*/  @!P4 IADD3 R12, P1, R52, 0x40, RZ ;  /* 0x00000040340cc810 */ /* 0x000fe20007f3e0ff */
[----:B-1----:R-:W-:Y:S02]  /*1010*/  @!P0 IMAD.MOV.U32 R6, RZ, RZ, R4 ;  /* 0x000000ffff068224 */ /* 0x002fe400078e0004 */
[C---:B------:R-:W-:Y:S02]  /*1020*/  @!P0 IMAD R8, R0.reuse, R23, R14 ;  /* 0x0000001700088224 */ /* 0x040fe400078e020e */
[----:B------:R-:W-:Y:S02]  /*1030*/  @!P0 IMAD.WIDE.U32 R6, R0, R22, R6 ;  /* 0x0000001600068225 */ /* 0x000fe400078e0006 */
[----:B------:R-:W1:Y:S02]  /*1040*/  @!P4 LDC.64 R22, c[0x0][0x210] ;  /* 0x00008400ff16cb82 */ /* 0x000e640000000a00 */
[----:B------:R-:W-:Y:S02]  /*1050*/  @!P4 IMAD.X R0, RZ, RZ, R53, P1 ;  /* 0x000000ffff00c224 */ /* 0x000fe400008e0635 */
[----:B------:R-:W-:Y:S01]  /*1060*/  @!P0 IMAD.IADD R7, R7, 0x1, R8 ;  /* 0x0000000107078824 */ /* 0x000fe200078e0208 */
[----:B----4-:R-:W-:Y:S01]  /*1070*/  @!P0 LEA R8, P1, R6, R20, 0x1 ;  /* 0x0000001406088211 */ /* 0x010fe200078208ff */
[----:B---3--:R-:W-:Y:S01]  /*1080*/  @!P4 IMAD R0, R0, R18, RZ ;  /* 0x000000120000c224 */ /* 0x008fe200078e02ff */
[----:B------:R-:W3:Y:S02]  /*1090*/  @!P4 S2R R20, SR_CgaCtaId ;  /* 0x000000000014c919 */ /* 0x000ee40000008800 */
[----:B------:R-:W-:Y:S01]  /*10a0*/  @!P0 LEA.HI.X R9, R6, R21, R7, 0x1, P1 ;  /* 0x0000001506098211 */ /* 0x000fe200008f0c07 */
[----:B------:R-:W-:Y:S01]  /*10b0*/  @!P4 IMAD.MOV.U32 R6, RZ, RZ, R4 ;  /* 0x000000ffff06c224 */ /* 0x000fe200078e0004 */
[----:B------:R-:W4:Y:S01]  /*10c0*/  @!P5 S2R R21, SR_CgaCtaId ;  /* 0x000000000015d919 */ /* 0x000f220000008800 */
[----:B------:R-:W-:Y:S01]  /*10d0*/  @!P4 IMAD.MOV.U32 R7, RZ, RZ, R3 ;  /* 0x000000ffff07c224 */ /* 0x000fe200078e0003 */
[----:B------:R-:W-:Y:S01]  /*10e0*/  ISETP.GE.AND P1, PT, R41, UR5, PT ;  /* 0x0000000529007c0c */ /* 0x000fe2000bf26270 */
[----:B------:R-:W-:-:S02]  /*10f0*/  @!P4 IMAD R13, R12, R19, R0 ;  /* 0x000000130c0dc224 */ /* 0x000fc400078e0200 */
[----:B------:R-:W-:Y:S02]  /*1100*/  @!P0 IMAD R0, R16, 0x2, R34 ;  /* 0x0000000210008824 */ /* 0x000fe400078e0222 */
[----:B------:R-:W-:Y:S02]  /*1110*/  @!P4 IMAD.WIDE.U32 R6, R12, R18, R6 ;  /* 0x000000120c06c225 */ /* 0x000fe400078e0006 */
[----:B------:R-:W2:Y:S01]  /*1120*/  @!P3 LDC.64 R18, c[0x0][0x240] ;  /* 0x00009000ff12bb82 */ /* 0x000ea20000000a00 */
[----:B------:R5:W-:Y:S01]  /*1130*/  @!P0 LDGSTS.E.BYPASS.LTC128B.128 [R0+0x1800], desc[UR16][R8.64] ;  /* 0x0180000008008fae */ /* 0x000be2000b901d50 */
[----:B-1----:R-:W-:-:S04]  /*1140*/  @!P4 LEA R12, P0, R6, R22, 0x1 ;  /* 0x00000016060cc211 */ /* 0x002fc800078008ff */
[----:B------:R-:W1:Y:S01]  /*1150*/  @!P1 S2R R25, SR_CgaCtaId ;  /* 0x0000000000199919 */ /* 0x000e620000008800 */
[----:B-----5:R-:W-:Y:S01]  /*1160*/  @!P4 IMAD.IADD R0, R7, 0x1, R13 ;  /* 0x000000010700c824 */ /* 0x020fe200078e020d */
[----:B------:R-:W-:-:S04]  /*1170*/  @!P4 MOV R7, 0x400 ;  /* 0x000004000007c802 */ /* 0x000fc80000000f00 */
[----:B------:R-:W-:Y:S02]  /*1180*/  @!P4 LEA.HI.X R13, R6, R23, R0, 0x1, P0 ;  /* 0x00000017060dc211 */ /* 0x000fe400000f0c00 */
[----:B------:R-:W-:Y:S02]  /*1190*/  @!P5 MOV R0, 0x400 ;  /* 0x000004000000d802 */ /* 0x000fe40000000f00 */
[----:B------:R-:W-:Y:S02]  /*11a0*/  @!P3 IADD3 R14, P0, R52, 0x50, RZ ;  /* 0x00000050340eb810 */ /* 0x000fe40007f1e0ff */
[----:B----4-:R-:W-:Y:S02]  /*11b0*/  @!P5 LEA R42, R21, R0, 0x18 ;  /* 0x00000000152ad211 */ /* 0x010fe400078ec0ff */
[----:B------:R-:W-:Y:S01]  /*11c0*/  @!P3 MOV R6, 0x400 ;  /* 0x000004000006b802 */ /* 0x000fe20000000f00 */
[----:B------:R-:W-:Y:S01]  /*11d0*/  @!P3 IMAD.X R21, RZ, RZ, R53, P0 ;  /* 0x000000ffff15b224 */ /* 0x000fe200000e0635 */
[----:B------:R-:W-:-:S02]  /*11e0*/  PLOP3.LUT P0, PT, PT, PT, UP0, 0x80, 0x0 ;  /* 0x000000000000781c */ /* 0x000fc40003f0f008 */
[----:B------:R-:W-:Y:S02]  /*11f0*/  @!P2 MOV R0, 0x400 ;  /* 0x000004000000a802 */ /* 0x000fe40000000f00 */
[----:B---3--:R-:W-:Y:S02]  /*1200*/  @!P4 LEA R20, R20, R7, 0x18 ;  /* 0x000000071414c211 */ /* 0x008fe400078ec0ff */
[----:B--2---:R-:W-:Y:S02]  /*1210*/  @!P3 LEA R34, R17, R6, 0x18 ;  /* 0x000000061122b211 */ /* 0x004fe400078ec0ff */
[----:B------:R-:W-:-:S05]  /*1220*/  @!P2 LEA R35, R15, R0, 0x18 ;  /* 0x000000000f23a211 */ /* 0x000fca00078ec0ff */
[----:B------:R-:W-:Y:S05]  /*1230*/  @P0 BRA `(.L_x_49) ;  /* 0x0000000000300947 */ /* 0x000fea0003800000 */
[----:B------:R-:W-:Y:S01]  /*1240*/  USHF.R.S32.HI UR27, URZ, 0x1f, UR23 ;  /* 0x0000001f3f1b7899 */ /* 0x000fe20008011417 */
[----:B------:R-:W-:Y:S01]  /*1250*/  ULDC.64 UR10, c[0x0][0x248] ;  /* 0x00009200000a7ab9 */ /* 0x000fe20000000a00 */
[----:B------:R-:W-:Y:S02]  /*1260*/  USHF.R.S32.HI UR25, URZ, 0x1f, UR22 ;  /* 0x0000001f3f197899 */ /* 0x000fe40008011416 */
[----:B------:R-:W-:Y:S02]  /*1270*/  UIMAD UR27, UR27, UR10, URZ ;  /* 0x0000000a1b1b72a4 */ /* 0x000fe4000f8e023f */
[----:B------:R-:W-:Y:S02]  /*1280*/  UIMAD.WIDE.U32 UR28, UR23, UR10, URZ ;  /* 0x0000000a171c72a5 */ /* 0x000fe4000f8e003f */
[----:B------:R-:W-:Y:S01]  /*1290*/  UIMAD UR27, UR23, UR11, UR27 ;  /* 0x0000000b171b72a4 */ /* 0x000fe2000f8e021b */
[----:B------:R-:W-:-:S03]  /*12a0*/  ULDC.64 UR6, c[0x0][0x230] ;  /* 0x00008c0000067ab9 */ /* 0x000fc60000000a00 */
[----:B------:R-:W-:Y:S02]  /*12b0*/  UIADD3 UR29, UR29, UR27, URZ ;  /* 0x0000001b1d1d7290 */ /* 0x000fe4000fffe03f */
[----:B------:R-:W-:Y:S02]  /*12c0*/  UIMAD UR25, UR25, UR6, URZ ;  /* 0x00000006191972a4 */ /* 0x000fe4000f8e023f */
[----:B------:R-:W-:Y:S02]  /*12d0*/  UIMAD.WIDE.U32 UR28, UR22, UR6, UR28 ;  /* 0x00000006161c72a5 */ /* 0x000fe4000f8e001c */
[----:B------:R-:W-:-:S04]  /*12e0*/  UIMAD UR7, UR22, UR7, UR25 ;  /* 0x00000007160772a4 */ /* 0x000fc8000f8e0219 */
[----:B------:R-:W-:Y:S02]  /*12f0*/  UIADD3 UR25, UR29, UR7, URZ ;  /* 0x000000071d197290 */ /* 0x000fe4000fffe03f */
.L_x_49:
[----:B------:R-:W-:Y:S01]  /*1300*/  @!P2 IADD3 R17, P5, R52, 0x60, RZ ;  /* 0x000000603411a810 */ /* 0x000fe20007fbe0ff */
[----:B------:R-:W-:-:S12]  /*1310*/  @P0 BRA `(.L_x_50) ;  /* 0x0000000000300947 */ /* 0x000fd80003800000 */
[----:B------:R-:W-:Y:S01]  /*1320*/  USHF.R.S32.HI UR24, URZ, 0x1f, UR23 ;  /* 0x0000001f3f187899 */ /* 0x000fe20008011417 */
[----:B------:R-:W-:Y:S01]  /*1330*/  ULDC.64 UR8, c[0x0][0x250] ;  /* 0x0000940000087ab9 */ /* 0x000fe20000000a00 */
[----:B------:R-:W-:Y:S02]  /*1340*/  ULDC.64 UR6, c[0x0][0x238] ;  /* 0x00008e0000067ab9 */ /* 0x000fe40000000a00 */
[----:B------:R-:W-:Y:S02]  /*1350*/  UIMAD UR24, UR24, UR8, URZ ;  /* 0x00000008181872a4 */ /* 0x000fe4000f8e023f */
[----:B------:R-:W-:Y:S02]  /*1360*/  UIMAD.WIDE.U32 UR26, UR23, UR8, URZ ;  /* 0x00000008171a72a5 */ /* 0x000fe4000f8e003f */
[----:B------:R-:W-:Y:S02]  /*1370*/  UIMAD UR24, UR23, UR9, UR24 ;  /* 0x00000009171872a4 */ /* 0x000fe4000f8e0218 */
[----:B------:R-:W-:-:S02]  /*1380*/  USHF.R.S32.HI UR23, URZ, 0x1f, UR22 ;  /* 0x0000001f3f177899 */ /* 0x000fc40008011416 */
[----:B------:R-:W-:Y:S02]  /*1390*/  UIADD3 UR27, UR27, UR24, URZ ;  /* 0x000000181b1b7290 */ /* 0x000fe4000fffe03f */
[----:B------:R-:W-:Y:S02]  /*13a0*/  UIMAD UR23, UR23, UR6, URZ ;  /* 0x00000006171772a4 */ /* 0x000fe4000f8e023f */
[----:B------:R-:W-:Y:S02]  /*13b0*/  UIMAD.WIDE.U32 UR26, UR22, UR6, UR26 ;  /* 0x00000006161a72a5 */ /* 0x000fe4000f8e001a */
[----:B------:R-:W-:-:S04]  /*13c0*/  UIMAD UR7, UR22, UR7, UR23 ;  /* 0x00000007160772a4 */ /* 0x000fc8000f8e0217 */
[----:B------:R-:W-:-:S12]  /*13d0*/  UIADD3 UR24, UR27, UR7, URZ ;  /* 0x000000071b187290 */ /* 0x000fd8000fffe03f */
.L_x_50:
[----:B------:R-:W-:Y:S01]  /*13e0*/  IMAD R0, R11, UR10, RZ ;  /* 0x0000000a0b007c24 */ /* 0x000fe2000f8e02ff */
[----:B------:R-:W-:Y:S01]  /*13f0*/  @!P1 MOV R9, 0x400 ;  /* 0x0000040000099802 */ /* 0x000fe20000000f00 */
[----:B------:R-:W-:Y:S01]  /*1400*/  IMAD.WIDE.U32 R6, R10, UR10, R28 ;  /* 0x0000000a0a067c25 */ /* 0x000fe2000f8e001c */
[----:B------:R-:W-:Y:S01]  /*1410*/  @!P6 MOV R5, 0x400 ;  /* 0x000004000005e802 */ /* 0x000fe20000000f00 */
[----:B------:R-:W-:Y:S01]  /*1420*/  ULDC.64 UR6, c[0x0][0x260] ;  /* 0x0000980000067ab9 */ /* 0x000fe20000000a00 */
[----:B------:R-:W-:Y:S01]  /*1430*/  SHF.R.S32.HI R39, RZ, 0x1f, R32 ;  /* 0x0000001fff277819 */ /* 0x000fe20000011420 */
[----:B------:R-:W-:Y:S01]  /*1440*/  @!P3 IMAD R2, R21, R18, RZ ;  /* 0x000000121502b224 */ /* 0x000fe200078e02ff */
[----:B------:R-:W-:Y:S01]  /*1450*/  IADD3 R8, P0, R6, UR28, RZ ;  /* 0x0000001c06087c10 */ /* 0x000fe2000ff1e0ff */
[----:B------:R-:W-:Y:S01]  /*1460*/  IMAD R0, R10, UR11, R0 ;  /* 0x0000000b0a007c24 */ /* 0x000fe2000f8e0200 */
[----:B------:R-:W-:Y:S01]  /*1470*/  @!P6 LEA R36, R24, R5, 0x18 ;  /* 0x000000051824e211 */ /* 0x000fe200078ec0ff */
[----:B------:R-:W-:Y:S01]  /*1480*/  @!P3 IMAD R15, R14, R19, R2 ;  /* 0x000000130e0fb224 */ /* 0x000fe200078e0202 */
[----:B------:R-:W-:Y:S01]  /*1490*/  USHF.L.U64.HI UR27, UR10, 0x7, UR11 ;  /* 0x000000070a1b7899 */ /* 0x000fe2000801020b */
[----:B------:R-:W-:Y:S01]  /*14a0*/  @!P2 IMAD.X R22, RZ, RZ, R53, P5 ;  /* 0x000000ffff16a224 */ /* 0x000fe200028e0635 */
[----:B------:R-:W-:Y:S01]  /*14b0*/  ISETP.NE.AND P5, PT, R33, RZ, PT ;  /* 0x000000ff2100720c */ /* 0x000fe20003fa5270 */
[----:B------:R-:W-:Y:S01]  /*14c0*/  @!P3 IMAD.MOV.U32 R2, RZ, RZ, R4 ;  /* 0x000000ffff02b224 */ /* 0x000fe200078e0004 */
[----:B-1----:R-:W-:Y:S01]  /*14d0*/  @!P1 LEA R33, R25, R9, 0x18 ;  /* 0x0000000919219211 */ /* 0x002fe200078ec0ff */
[----:B------:R-:W-:Y:S01]  /*14e0*/  @!P2 IMAD R5, R22, R26, RZ ;  /* 0x0000001a1605a224 */ /* 0x000fe200078e02ff */
[----:B------:R-:W-:Y:S01]  /*14f0*/  IADD3.X R9, R7, UR25, R0, P0, !PT ;  /* 0x0000001907097c10 */ /* 0x000fe200087fe400 */
[----:B------:R-:W-:Y:S01]  /*1500*/  @!P3 IMAD.WIDE.U32 R6, R14, R18, R2 ;  /* 0x000000120e06b225 */ /* 0x000fe200078e0002 */
[----:B------:R-:W1:Y:S01]  /*1510*/  @!P1 LDC.64 R24, c[0x0][0x240] ;  /* 0x00009000ff189b82 */ /* 0x000e620000000a00 */
[----:B------:R-:W-:Y:S01]  /*1520*/  USHF.L.U32 UR28, UR10, 0x7, URZ ;  /* 0x000000070a1c7899 */ /* 0x000fe2000800063f */
[----:B------:R-:W-:Y:S01]  /*1530*/  LEA.HI R137, R46, R138, RZ, 0x5 ;  /* 0x0000008a2e897211 */ /* 0x000fe200078f28ff */
[----:B------:R-:W-:Y:S01]  /*1540*/  @!P4 IMAD R0, R16, 0x2, R20 ;  /* 0x000000021000c824 */ /* 0x000fe200078e0214 */
[----:B------:R-:W-:Y:S01]  /*1550*/  USHF.R.S32.HI UR25, URZ, 0x1f, UR13 ;  /* 0x0000001f3f197899 */ /* 0x000fe2000801140d */
[----:B------:R-:W-:Y:S01]  /*1560*/  @!P2 IMAD.MOV.U32 R2, RZ, RZ, R4 ;  /* 0x000000ffff02a224 */ /* 0x000fe200078e0004 */
[----:B------:R-:W-:Y:S01]  /*1570*/  UIMAD.WIDE.U32 UR22, UR10, 0x20, URZ ;  /* 0x000000200a1678a5 */ /* 0x000fe2000f8e003f */
[----:B------:R-:W-:Y:S01]  /*1580*/  @!P1 IMAD.MOV.U32 R21, RZ, RZ, R3 ;  /* 0x000000ffff159224 */ /* 0x000fe200078e0003 */
[----:B------:R-:W2:Y:S01]  /*1590*/  @!P2 LDC.64 R18, c[0x0][0x210] ;  /* 0x00008400ff12ab82 */ /* 0x000ea20000000a00 */
[----:B------:R-:W-:Y:S01]  /*15a0*/  @!PT LDS RZ, [RZ] ;  /* 0x00000000fffff984 */ /* 0x000fe20000000800 */
[----:B------:R-:W-:Y:S01]  /*15b0*/  @!PT LDS RZ, [RZ] ;  /* 0x00000000fffff984 */ /* 0x000fe20000000800 */
[----:B------:R-:W-:Y:S01]  /*15c0*/  @!PT LDS RZ, [RZ] ;  /* 0x00000000fffff984 */ /* 0x000fe20000000800 */
[----:B------:R3:W-:Y:S01]  /*15d0*/  @!P4 LDGSTS.E.BYPASS.LTC128B.128 [R0+0x2000], desc[UR16][R12.64] ;  /* 0x020000000c00cfae */ /* 0x0007e2000b901d50 */
[C---:B------:R-:W-:Y:S01]  /*15e0*/  @!P2 IMAD R5, R17.reuse, R27, R5 ;  /* 0x0000001b1105a224 */ /* 0x040fe200078e0205 */
[----:B------:R-:W-:Y:S01]  /*15f0*/  SHF.R.S32.HI R136, RZ, 0x5, R137 ;  /* 0x00000005ff887819 */ /* 0x000fe20000011489 */
[----:B------:R-:W-:-:S04]  /*1600*/  @!P2 IMAD.WIDE.U32 R2, R17, R26, R2 ;  /* 0x0000001a1102a225 */ /* 0x000fc800078e0002 */
[----:B------:R-:W4:Y:S01]  /*1610*/  @!P1 LDC.64 R26, c[0x0][0x210] ;  /* 0x00008400ff1a9b82 */ /* 0x000f220000000a00 */
[----:B------:R-:W-:Y:S02]  /*1620*/  @!P1 IMAD.MOV.U32 R20, RZ, RZ, R4 ;  /* 0x000000ffff149224 */ /* 0x000fe400078e0004 */
[----:B------:R-:W-:-:S04]  /*1630*/  IMAD.WIDE.U32 R50, R32, UR6, R8 ;  /* 0x0000000620327c25 */ /* 0x000fc8000f8e0008 */
[----:B------:R-:W-:Y:S01]  /*1640*/  @!P2 IMAD.IADD R5, R3, 0x1, R5 ;  /* 0x000000010305a824 */ /* 0x000fe200078e0205 */
[----:B------:R-:W-:Y:S01]  /*1650*/  STL.64 [R1+0x90], R50 ;  /* 0x0000903201007387 */ /* 0x000fe20000100a00 */
[----:B------:R-:W-:Y:S01]  /*1660*/  IMAD.U32 R3, RZ, RZ, UR13 ;  /* 0x0000000dff037e24 */ /* 0x000fe2000f8e00ff */
[----:B------:R-:W5:Y:S01]  /*1670*/  @!P6 LDC.64 R22, c[0x0][0x218] ;  /* 0x00008600ff16eb82 */ /* 0x000f620000000a00 */
[----:B------:R-:W-:Y:S02]  /*1680*/  IMAD.MOV.U32 R14, RZ, RZ, R50 ;  /* 0x000000ffff0e7224 */ /* 0x000fe400078e0032 */
[----:B------:R-:W-:Y:S02]  /*1690*/  @!P3 IMAD R17, R16, 0x2, R34 ;  /* 0x000000021011b824 */ /* 0x000fe400078e0222 */
[----:B---3--:R-:W-:Y:S01]  /*16a0*/  @!P3 IMAD.IADD R0, R7, 0x1, R15 ;  /* 0x000000010700b824 */ /* 0x008fe200078e020f */
[----:B------:R-:W-:-:S04]  /*16b0*/  @!P3 LEA R12, P0, R6, R30, 0x1 ;  /* 0x0000001e060cb211 */ /* 0x000fc800078008ff */
[----:B------:R-:W-:Y:S01]  /*16c0*/  @!P3 LEA.HI.X R13, R6, R31, R0, 0x1, P0 ;  /* 0x0000001f060db211 */ /* 0x000fe200000f0c00 */
[----:B------:R-:W-:Y:S01]  /*16d0*/  IMAD R0, R39, UR6, RZ ;  /* 0x0000000627007c24 */ /* 0x000fe2000f8e02ff */
[----:B------:R-:W-:Y:S01]  /*16e0*/  @!P1 IADD3 R7, P0, R52, 0x70, RZ ;  /* 0x0000007034079810 */ /* 0x000fe20007f1e0ff */
[----:B------:R-:W3:Y:S01]  /*16f0*/  @!P5 LDC.64 R30, c[0x0][0x218] ;  /* 0x00008600ff1edb82 */ /* 0x000ee20000000a00 */
[----:B------:R-:W-:Y:S01]  /*1700*/  UIMAD UR6, UR27, UR13, URZ ;  /* 0x0000000d1b0672a4 */ /* 0x000fe2000f8e023f */
[----:B------:R-:W-:Y:S01]  /*1710*/  IMAD R4, R32, UR7, R0 ;  /* 0x0000000720047c24 */ /* 0x000fe2000f8e0200 */
[----:B------:R4:W-:Y:S01]  /*1720*/  @!P3 LDGSTS.E.BYPASS.LTC128B.128 [R17+0x2800], desc[UR16][R12.64] ;  /* 0x028000000c11bfae */ /* 0x0009e2000b901d50 */
[----:B------:R-:W-:Y:S01]  /*1730*/  @!P1 IMAD.X R0, RZ, RZ, R53, P0 ;  /* 0x000000ffff009224 */ /* 0x000fe200000e0635 */
[----:B--2---:R-:W-:Y:S01]  /*1740*/  @!P2 LEA R8, P0, R2, R18, 0x1 ;  /* 0x000000120208a211 */ /* 0x004fe200078008ff */
[----:B------:R-:W-:Y:S01]  /*1750*/  IMAD.IADD R15, R51, 0x1, R4 ;  /* 0x00000001330f7824 */ /* 0x000fe200078e0204 */
[----:B------:R-:W-:Y:S01]  /*1760*/  UIMAD UR6, UR25, UR28, UR6 ;  /* 0x0000001c190672a4 */ /* 0x000fe2000f8e0206 */
[----:B-1----:R-:W-:Y:S01]  /*1770*/  @!P1 IMAD R0, R0, R24, RZ ;  /* 0x0000001800009224 */ /* 0x002fe200078e02ff */
[----:B------:R-:W-:Y:S01]  /*1780*/  @!P2 LEA.HI.X R9, R2, R19, R5, 0x1, P0 ;  /* 0x000000130209a211 */ /* 0x000fe200000f0c05 */
[----:B------:R-:W-:Y:S01]  /*1790*/  IMAD.WIDE.U32 R2, R3, UR28, R14 ;  /* 0x0000001c03027c25 */ /* 0x000fe2000f8e000e */
[----:B------:R-:W-:Y:S01]  /*17a0*/  ISETP.GE.AND P0, PT, R37, UR15, PT ;  /* 0x0000000f25007c0c */ /* 0x000fe2000bf06270 */
[----:B------:R1:W-:Y:S02]  /*17b0*/  STL.64 [R1+0x88], R14 ;  /* 0x0000880e01007387 */ /* 0x0003e40000100a00 */
[----:B------:R-:W-:-:S02]  /*17c0*/  @!P1 IMAD R18, R7, R25, R0 ;  /* 0x0000001907129224 */ /* 0x000fc400078e0200 */
[----:B------:R-:W-:Y:S02]  /*17d0*/  IMAD.U32 R0, RZ, RZ, UR10 ;  /* 0x0000000aff007e24 */ /* 0x000fe4000f8e00ff */
[----:B------:R-:W-:Y:S02]  /*17e0*/  IMAD.U32 R6, RZ, RZ, UR11 ;  /* 0x0000000bff067e24 */ /* 0x000fe4000f8e00ff */
[----:B------:R-:W-:Y:S01]  /*17f0*/  VIADD R3, R3, UR6 ;  /* 0x0000000603037c36 */ /* 0x000fe20008000000 */
[----:B------:R-:W-:Y:S01]  /*1800*/  USHF.L.U32 UR6, UR11, 0x5, URZ ;  /* 0x000000050b067899 */ /* 0x000fe2000800063f */
[----:B------:R-:W-:-:S04]  /*1810*/  @!P1 IMAD.WIDE.U32 R4, R7, R24, R20 ;  /* 0x0000001807049225 */ /* 0x000fc800078e0014 */
[----:B------:R-:W-:Y:S01]  /*1820*/  @!P1 IMAD.IADD R5, R5, 0x1, R18 ;  /* 0x0000000105059824 */ /* 0x000fe200078e0212 */
[----:B----4-:R-:W2:Y:S01]  /*1830*/  @!P0 S2R R17, SR_CgaCtaId ;  /* 0x0000000000118919 */ /* 0x010ea20000008800 */
[----:B-1----:R-:W-:Y:S01]  /*1840*/  IMAD.U32 R15, RZ, RZ, UR10 ;  /* 0x0000000aff0f7e24 */ /* 0x002fe2000f8e00ff */
[----:B------:R-:W-:Y:S01]  /*1850*/  @!P6 LEA R14, P4, R0, R2, 0x4 ;  /* 0x00000002000ee211 */ /* 0x000fe200078820ff */
[----:B------:R-:W-:-:S03]  /*1860*/  @!P2 IMAD R0, R16, 0x2, R35 ;  /* 0x000000021000a824 */ /* 0x000fc600078e0223 */
[----:B------:R-:W-:Y:S02]  /*1870*/  @!P6 LEA.HI.X R15, R15, R3, R6, 0x4, P4 ;  /* 0x000000030f0fe211 */ /* 0x000fe400020f2406 */
[----:B------:R-:W-:Y:S01]  /*1880*/  @!P1 LEA R6, P3, R4, R26, 0x1 ;  /* 0x0000001a04069211 */ /* 0x000fe200078608ff */
[----:B------:R3:W-:Y:S01]  /*1890*/  @!P2 LDGSTS.E.BYPASS.LTC128B.128 [R0+0x3000], desc[UR16][R8.64] ;  /* 0x030000000800afae */ /* 0x0007e2000b901d50 */
[----:B------:R-:W-:Y:S02]  /*18a0*/  ISETP.GE.AND P4, PT, R40, UR15, PT ;  /* 0x0000000f28007c0c */ /* 0x000fe4000bf86270 */
[----:B------:R-:W-:Y:S01]  /*18b0*/  @!P1 LEA.HI.X R7, R4, R27, R5, 0x1, P3 ;  /* 0x0000001b04079211 */ /* 0x000fe200018f0c05 */
[----:B------:R-:W-:Y:S01]  /*18c0*/  @!P5 IMAD R5, R16, 0x2, R42 ;  /* 0x000000021005d824 */ /* 0x000fe200078e022a */
[----:B------:R-:W-:-:S09]  /*18d0*/  ISETP.GE.AND P3, PT, R43, UR15, PT ;  /* 0x0000000f2b007c0c */ /* 0x000fd2000bf66270 */
[----:B------:R-:W1:Y:S04]  /*18e0*/  @!P4 S2R R20, SR_CgaCtaId ;  /* 0x000000000014c919 */ /* 0x000e680000008800 */
[----:B------:R-:W4:Y:S01]  /*18f0*/  @!P3 S2R R21, SR_CgaCtaId ;  /* 0x000000000015b919 */ /* 0x000f220000008800 */
[----:B---3--:R-:W-:Y:S01]  /*1900*/  @!P5 LEA R8, P2, R2, R30, 0x1 ;  /* 0x0000001e0208d211 */ /* 0x008fe200078408ff */
[----:B------:R-:W-:-:S03]  /*1910*/  @!P1 IMAD R0, R16, 0x2, R33 ;  /* 0x0000000210009824 */ /* 0x000fc600078e0221 */
[----:B------:R-:W-:Y:S02]  /*1920*/  @!P5 LEA.HI.X R9, R2, R31, R3, 0x1, P2 ;  /* 0x0000001f0209d211 */ /* 0x000fe400010f0c03 */
[----:B------:R3:W-:Y:S01]  /*1930*/  @!P1 LDGSTS.E.BYPASS.LTC128B.128 [R0+0x3800], desc[UR16][R6.64] ;  /* 0x0380000006009fae */ /* 0x0007e2000b901d50 */
[----:B------:R-:W-:Y:S02]  /*1940*/  ISETP.GE.AND P1, PT, R44, UR15, PT ;  /* 0x0000000f2c007c0c */ /* 0x000fe4000bf26270 */
[----:B-----5:R-:W-:Y:S01]  /*1950*/  @!P6 LEA R4, P2, R14, R22, 0x1 ;  /* 0x000000160e04e211 */ /* 0x020fe200078408ff */
[----:B------:R5:W-:Y:S01]  /*1960*/  @!P5 LDGSTS.E.BYPASS.LTC128B.128 [R5+0x4000], desc[UR16][R8.64] ;  /* 0x040000000805dfae */ /* 0x000be2000b901d50 */
[----:B------:R-:W-:-:S09]  /*1970*/  ISETP.GE.AND P5, PT, R45, UR15, PT ;  /* 0x0000000f2d007c0c */ /* 0x000fd2000bfa6270 */
[----:B------:R-:W1:Y:S01]  /*1980*/  @!P1 LDC.64 R12, c[0x0][0x218] ;  /* 0x00008600ff0c9b82 */ /* 0x000e620000000a00 */
[----:B------:R-:W4:Y:S01]  /*1990*/  @!P1 S2R R18, SR_CgaCtaId ;  /* 0x0000000000129919 */ /* 0x000f220000008800 */
[----:B------:R-:W-:Y:S02]  /*19a0*/  VOTEU.ALL UP0, P1 ;  /* 0x00000000003f7886 */ /* 0x000fe40000800000 */
[----:B------:R-:W4:Y:S01]  /*19b0*/  @!P5 S2R R19, SR_CgaCtaId ;  /* 0x000000000013d919 */ /* 0x000f220000008800 */
[----:B---3--:R-:W-:-:S03]  /*19c0*/  @!P6 IMAD R0, R16, 0x2, R36 ;  /* 0x000000021000e824 */ /* 0x008fc600078e0224 */
[----:B-----5:R-:W3:Y:S01]  /*19d0*/  @!P0 LDC.64 R8, c[0x0][0x218] ;  /* 0x00008600ff088b82 */ /* 0x020ee20000000a00 */
[----:B------:R-:W-:Y:S02]  /*19e0*/  @!P6 LEA.HI.X R5, R14, R23, R15, 0x1, P2 ;  /* 0x000000170e05e211 */ /* 0x000fe400010f0c0f */
[----:B------:R-:W-:-:S03]  /*19f0*/  ISETP.GE.AND P2, PT, R41, UR15, PT ;  /* 0x0000000f29007c0c */ /* 0x000fc6000bf46270 */
[----:B------:R5:W-:Y:S02]  /*1a00*/  @!P6 LDGSTS.E.BYPASS.LTC128B.128 [R0+0x4800], desc[UR16][R4.64] ;  /* 0x048000000400efae */ /* 0x000be4000b901d50 */
[----:B------:R-:W4:Y:S08]  /*1a10*/  @!P5 LDC.64 R14, c[0x0][0x218] ;  /* 0x00008600ff0edb82 */ /* 0x000f300000000a00 */
[----:B------:R-:W4:Y:S01]  /*1a20*/  @!P2 S2R R22, SR_CgaCtaId ;  /* 0x000000000016a919 */ /* 0x000f220000008800 */
[----:B-----5:R-:W-:Y:S01]  /*1a30*/  @!P0 MOV R5, 0x400 ;  /* 0x0000040000058802 */ /* 0x020fe20000000f00 */
[----:B------:R-:W-:Y:S01]  /*1a40*/  IMAD.U32 R4, RZ, RZ, UR6 ;  /* 0x00000006ff047e24 */ /* 0x000fe2000f8e00ff */
[----:B------:R-:W-:Y:S01]  /*1a50*/  @!P0 IADD3 R0, P6, R2, UR22, RZ ;  /* 0x0000001602008c10 */ /* 0x000fe2000ffde0ff */
[----:B------:R-:W-:Y:S01]  /*1a60*/  @!UP0 UIMAD UR6, UR11, 0x30, URZ ;  /* 0x000000300b0688a4 */ /* 0x000fe2000f8e023f */
[----:B--2---:R-:W-:Y:S01]  /*1a70*/  @!P0 LEA R7, R17, R5, 0x18 ;  /* 0x0000000511078211 */ /* 0x004fe200078ec0ff */
[----:B------:R-:W-:Y:S01]  /*1a80*/  IMAD.U32 R5, RZ, RZ, UR10 ;  /* 0x0000000aff057e24 */ /* 0x000fe2000f8e00ff */
[----:B------:R-:W-:Y:S01]  /*1a90*/  @!P0 IADD3.X R6, R3, UR23, R4, P6, !PT ;  /* 0x0000001703068c10 */ /* 0x000fe2000b7fe404 */
[----:B------:R-:W-:Y:S01]  /*1aa0*/  VOTEU.ALL UP0, P4 ;  /* 0x00000000003f7886 */ /* 0x000fe20002000000 */
[----:B---3--:R-:W-:Y:S01]  /*1ab0*/  @!P0 LEA R8, P6, R0, R8, 0x1 ;  /* 0x0000000800088211 */ /* 0x008fe200078c08ff */
[----:B------:R-:W-:Y:S01]  /*1ac0*/  @!P1 IMAD.WIDE.U32 R4, R5, 0x30, R2 ;  /* 0x0000003005049825 */ /* 0x000fe200078e0002 */
[----:B------:R-:W-:-:S02]  /*1ad0*/  USHF.L.U32 UR23, UR8, 0x7, URZ ;  /* 0x0000000708177899 */ /* 0x000fc4000800063f */
[----:B------:R-:W-:Y:S01]  /*1ae0*/  @!P0 LEA.HI.X R9, R0, R9, R6, 0x1, P6 ;  /* 0x0000000900098211 */ /* 0x000fe200030f0c06 */
[----:B------:R-:W-:Y:S01]  /*1af0*/  @!P0 IMAD R0, R16, 0x2, R7 ;  /* 0x0000000210008824 */ /* 0x000fe200078e0207 */
[C---:B-1----:R-:W-:Y:S01]  /*1b00*/  @!P1 LEA R6, P6, R4.reuse, R12, 0x1 ;  /* 0x0000000c04069211 */ /* 0x042fe200078c08ff */
[----:B------:R-:W-:Y:S01]  /*1b10*/  @!P1 VIADD R5, R5, UR6 ;  /* 0x0000000605059c36 */ /* 0x000fe20008000000 */
[----:B------:R-:W-:Y:S02]  /*1b20*/  @!UP0 UIMAD UR6, UR11, 0x50, URZ ;  /* 0x000000500b0688a4 */ /* 0x000fe4000f8e023f */
[----:B------:R1:W-:Y:S01]  /*1b30*/  @!P0 LDGSTS.E.BYPASS.LTC128B.128 [R0+0x5000], desc[UR16][R8.64] ;  /* 0x0500000008008fae */ /* 0x0003e2000b901d50 */
[----:B------:R-:W-:Y:S01]  /*1b40*/  VOTEU.ALL UP0, P3 ;  /* 0x00000000003f7886 */ /* 0x000fe20001800000 */
[----:B------:R-:W-:Y:S02]  /*1b50*/  @!P1 LEA.HI.X R7, R4, R13, R5, 0x1, P6 ;  /* 0x0000000d04079211 */ /* 0x000fe400030f0c05 */
[----:B------:R-:W-:-:S02]  /*1b60*/  @!P5 MOV R4, 0x400 ;  /* 0x000004000004d802 */ /* 0x000fc40000000f00 */
[----:B------:R-:W-:Y:S02]  /*1b70*/  @!P4 MOV R5, 0x400 ;  /* 0x000004000005c802 */ /* 0x000fe40000000f00 */
[----:B----4-:R-:W-:Y:S02]  /*1b80*/  @!P5 LEA R4, R19, R4, 0x18 ;  /* 0x000000041304d211 */ /* 0x010fe400078ec0ff */
[----:B------:R-:W-:Y:S02]  /*1b90*/  @!P4 LEA R5, R20, R5, 0x18 ;  /* 0x000000051405c211 */ /* 0x000fe400078ec0ff */
[----:B------:R-:W-:Y:S01]  /*1ba0*/  ISETP.GE.AND P0, PT, R38, UR15, PT ;  /* 0x0000000f26007c0c */ /* 0x000fe2000bf06270 */
[C---:B------:R-:W-:Y:S01]  /*1bb0*/  @!P5 IMAD R12, R16.reuse, 0x2, R4 ;  /* 0x00000002100cd824 */ /* 0x040fe200078e0204 */
[----:B------:R-:W-:Y:S01]  /*1bc0*/  ISETP.GE.AND P6, PT, R37, UR15, PT ;  /* 0x0000000f25007c0c */ /* 0x000fe2000bfc6270 */
[----:B------:R-:W-:Y:S02]  /*1bd0*/  IMAD.U32 R4, RZ, RZ, UR10 ;  /* 0x0000000aff047e24 */ /* 0x000fe4000f8e00ff */
[----:B------:R-:W-:-:S02]  /*1be0*/  @!P4 IMAD R17, R16, 0x2, R5 ;  /* 0x000000021011c824 */ /* 0x000fc400078e0205 */
[----:B------:R-:W-:Y:S01]  /*1bf0*/  IMAD.U32 R5, RZ, RZ, UR10 ;  /* 0x0000000aff057e24 */ /* 0x000fe2000f8e00ff */
[----:B-1----:R-:W-:Y:S02]  /*1c00*/  @!P1 MOV R0, 0x400 ;  /* 0x0000040000009802 */ /* 0x002fe40000000f00 */
[----:B------:R-:W-:Y:S02]  /*1c10*/  @!P3 MOV R8, 0x400 ;  /* 0x000004000008b802 */ /* 0x000fe40000000f00 */
[----:B------:R-:W-:Y:S02]  /*1c20*/  @!P1 LEA R0, R18, R0, 0x18 ;  /* 0x0000000012009211 */ /* 0x000fe400078ec0ff */
[----:B------:R-:W-:Y:S01]  /*1c30*/  @!P2 MOV R9, 0x400 ;  /* 0x000004000009a802 */ /* 0x000fe20000000f00 */
[----:B------:R-:W1:Y:S01]  /*1c40*/  @!P4 LDC.64 R18, c[0x0][0x218] ;  /* 0x00008600ff12cb82 */ /* 0x000e620000000a00 */
[----:B------:R-:W-:Y:S01]  /*1c50*/  @!P3 LEA R8, R21, R8, 0x18 ;  /* 0x000000081508b211 */ /* 0x000fe200078ec0ff */
[----:B------:R-:W-:Y:S01]  /*1c60*/  @!P1 IMAD R0, R16, 0x2, R0 ;  /* 0x0000000210009824 */ /* 0x000fe200078e0200 */
[----:B------:R-:W-:-:S03]  /*1c70*/  @!P2 LEA R9, R22, R9, 0x18 ;  /* 0x000000091609a211 */ /* 0x000fc600078ec0ff */
[C---:B------:R-:W-:Y:S01]  /*1c80*/  @!P3 IMAD R20, R16.reuse, 0x2, R8 ;  /* 0x000000021014b824 */ /* 0x040fe200078e0208 */
[----:B------:R2:W-:Y:S01]  /*1c90*/  @!P1 LDGSTS.E.BYPASS.LTC128B.128 [R0+0x5800], desc[UR16][R6.64] ;  /* 0x0580000006009fae */ /* 0x0005e2000b901d50 */
[----:B------:R-:W-:Y:S02]  /*1ca0*/  @!P2 IMAD R16, R16, 0x2, R9 ;  /* 0x000000021010a824 */ /* 0x000fe400078e0209 */
[----:B--2---:R-:W-:Y:S01]  /*1cb0*/  IMAD.U32 R0, RZ, RZ, UR11 ;  /* 0x0000000bff007e24 */ /* 0x004fe2000f8e00ff */
[----:B------:R-:W-:-:S04]  /*1cc0*/  @!P5 LEA R6, P1, R4, R2, 0x6 ;  /* 0x000000020406d211 */ /* 0x000fc800078230ff */
[----:B------:R-:W-:Y:S01]  /*1cd0*/  @!P5 LEA.HI.X R0, R5, R3, R0, 0x6, P1 ;  /* 0x000000030500d211 */ /* 0x000fe200008f3400 */
[----:B------:R-:W-:Y:S01]  /*1ce0*/  @!P4 IMAD.WIDE.U32 R4, R4, 0x50, R2 ;  /* 0x000000500404c825 */ /* 0x000fe200078e0002 */
[----:B------:R-:W-:-:S04]  /*1cf0*/  @!P5 LEA R8, P1, R6, R14, 0x1 ;  /* 0x0000000e0608d211 */ /* 0x000fc800078208ff */
[----:B------:R-:W-:Y:S01]  /*1d00*/  @!P5 LEA.HI.X R9, R6, R15, R0, 0x1, P1 ;  /* 0x0000000f0609d211 */ /* 0x000fe200008f0c00 */
[C---:B------:R-:W-:Y:S01]  /*1d10*/  IMAD.WIDE.U32 R6, R10.reuse, UR8, R28 ;  /* 0x000000080a067c25 */ /* 0x040fe2000f8e001c */
[----:B------:R-:W2:Y:S03]  /*1d20*/  @!P3 LDC.64 R14, c[0x0][0x218] ;  /* 0x00008600ff0ebb82 */ /* 0x000ea60000000a00 */
[----:B------:R3:W-:Y:S01]  /*1d30*/  @!P5 LDGSTS.E.BYPASS.LTC128B.128 [R12+0x6000], desc[UR16][R8.64] ;  /* 0x06000000080cdfae */ /* 0x0007e2000b901d50 */
[----:B------:R-:W-:Y:S02]  /*1d40*/  IMAD R0, R11, UR8, RZ ;  /* 0x000000080b007c24 */ /* 0x000fe4000f8e02ff */
[----:B------:R-:W-:Y:S01]  /*1d50*/  @!P4 VIADD R11, R5, UR6 ;  /* 0x00000006050bcc36 */ /* 0x000fe20008000000 */
[----:B------:R-:W-:Y:S01]  /*1d60*/  @!UP0 UIMAD UR6, UR11, 0x60, URZ ;  /* 0x000000600b0688a4 */ /* 0x000fe2000f8e023f */
[----:B------:R-:W-:Y:S01]  /*1d70*/  IMAD R0, R10, UR9, R0 ;  /* 0x000000090a007c24 */ /* 0x000fe2000f8e0200 */
[----:B------:R-:W-:Y:S01]  /*1d80*/  VOTEU.ALL UP0, P2 ;  /* 0x00000000003f7886 */ /* 0x000fe20001000000 */
[----:B------:R-:W-:-:S04]  /*1d90*/  IMAD.U32 R5, RZ, RZ, UR10 ;  /* 0x0000000aff057e24 */ /* 0x000fc8000f8e00ff */
[----:B------:R-:W-:Y:S01]  /*1da0*/  @!UP0 UIMAD UR22, UR11, 0x70, URZ ;  /* 0x000000700b1688a4 */ /* 0x000fe2000f8e023f */
[----:B---3--:R-:W3:Y:S01]  /*1db0*/  @!P2 LDC.64 R12, c[0x0][0x218] ;  /* 0x00008600ff0cab82 */ /* 0x008ee20000000a00 */
[----:B------:R-:W-:Y:S02]  /*1dc0*/  IADD3 R8, P5, R6, UR26, RZ ;  /* 0x0000001a06087c10 */ /* 0x000fe4000ffbe0ff */
[C---:B-1----:R-:W-:Y:S02]  /*1dd0*/  @!P4 LEA R6, P1, R4.reuse, R18, 0x1 ;  /* 0x000000120406c211 */ /* 0x042fe400078208ff */
[----:B------:R-:W-:Y:S01]  /*1de0*/  IADD3.X R9, R7, UR24, R0, P5, !PT ;  /* 0x0000001807097c10 */ /* 0x000fe2000affe400 */
[----:B------:R-:W-:Y:S01]  /*1df0*/  IMAD.U32 R0, RZ, RZ, UR10 ;  /* 0x0000000aff007e24 */ /* 0x000fe2000f8e00ff */
[----:B------:R-:W-:Y:S01]  /*1e00*/  @!P4 LEA.HI.X R7, R4, R19, R11, 0x1, P1 ;  /* 0x000000130407c211 */ /* 0x000fe200008f0c0b */
[----:B------:R-:W-:Y:S01]  /*1e10*/  @!P3 IMAD.WIDE.U32 R4, R5, 0x60, R2 ;  /* 0x000000600504b825 */ /* 0x000fe200078e0002 */
[----:B------:R-:W-:-:S03]  /*1e20*/  ISETP.GE.AND P1, PT, R10, UR15, PT ;  /* 0x0000000f0a007c0c */ /* 0x000fc6000bf26270 */
[----:B------:R2:W-:Y:S01]  /*1e30*/  @!P4 LDGSTS.E.BYPASS.LTC128B.128 [R17+0x6800], desc[UR16][R6.64] ;  /* 0x068000000611cfae */ /* 0x0005e2000b901d50 */
[----:B------:R-:W-:Y:S01]  /*1e40*/  @!P3 VIADD R5, R5, UR6 ;  /* 0x000000060505bc36 */ /* 0x000fe20008000000 */
[----:B------:R-:W-:Y:S01]  /*1e50*/  ULDC.64 UR6, c[0x0][0x268] ;  /* 0x00009a0000067ab9 */ /* 0x000fe20000000a00 */
[----:B------:R-:W-:-:S04]  /*1e60*/  @!P2 IMAD.WIDE.U32 R2, R0, 0x70, R2 ;  /* 0x000000700002a825 */ /* 0x000fc800078e0002 */
[----:B------:R-:W-:Y:S01]  /*1e70*/  @!P2 VIADD R3, R3, UR22 ;  /* 0x000000160303ac36 */ /* 0x000fe20008000000 */
[----:B------:R-:W-:Y:S01]  /*1e80*/  USHF.L.U64.HI UR22, UR8, 0x7, UR9 ;  /* 0x0000000708167899 */ /* 0x000fe20008010209 */
[----:B------:R-:W-:Y:S02]  /*1e90*/  IMAD R0, R39, UR6, RZ ;  /* 0x0000000627007c24 */ /* 0x000fe4000f8e02ff */
[----:B------:R-:W-:Y:S01]  /*1ea0*/  IMAD.WIDE.U32 R50, R32, UR6, R8 ;  /* 0x0000000620327c25 */ /* 0x000fe2000f8e0008 */
[----:B------:R-:W-:Y:S01]  /*1eb0*/  UIMAD UR6, UR22, UR13, URZ ;  /* 0x0000000d160672a4 */ /* 0x000fe2000f8e023f */
[----:B------:R-:W-:Y:S02]  /*1ec0*/  LEA.HI R8, R46, R138, RZ, 0x4 ;  /* 0x0000008a2e087211 */ /* 0x000fe400078f20ff */
[----:B------:R-:W-:Y:S01]  /*1ed0*/  IMAD R0, R32, UR7, R0 ;  /* 0x0000000720007c24 */ /* 0x000fe2000f8e0200 */
[----:B------:R-:W-:Y:S01]  /*1ee0*/  UIMAD UR6, UR25, UR23, UR6 ;  /* 0x00000017190672a4 */ /* 0x000fe2000f8e0206 */
[----:B------:R-:W-:Y:S01]  /*1ef0*/  IMAD.MOV.U32 R48, RZ, RZ, R50 ;  /* 0x000000ffff307224 */ /* 0x000fe200078e0032 */
[----:B------:R-:W-:Y:S01]  /*1f00*/  LOP3.LUT R11, R8, 0xfffffff0, RZ, 0xc0, !PT ;  /* 0xfffffff0080b7812 */ /* 0x000fe200078ec0ff */
[----:B------:R-:W-:Y:S01]  /*1f10*/  IMAD.IADD R49, R51, 0x1, R0 ;  /* 0x0000000133317824 */ /* 0x000fe200078e0200 */
[----:B------:R-:W-:Y:S01]  /*1f20*/  UIMAD.WIDE.U32 UR24, UR8, 0x20, URZ ;  /* 0x00000020081878a5 */ /* 0x000fe2000f8e003f */
[----:B------:R-:W-:Y:S01]  /*1f30*/  IMAD.U32 R0, RZ, RZ, UR9 ;  /* 0x00000009ff007e24 */ /* 0x000fe2000f8e00ff */
[----:B------:R-:W-:Y:S01]  /*1f40*/  STL.64 [R1+0xa8], R50 ;  /* 0x0000a83201007387 */ /* 0x000fe20000100a00 */
[----:B------:R-:W-:-:S03]  /*1f50*/  IMAD.SHL.U32 R10, R10, 0x8, RZ ;  /* 0x000000080a0a7824 */ /* 0x000fc600078e00ff */
[----:B------:R-:W-:Y:S01]  /*1f60*/  STL.64 [R1+0x98], R48 ;  /* 0x0000983001007387 */ /* 0x000fe20000100a00 */
[----:B--2---:R-:W-:-:S04]  /*1f70*/  @!P3 LEA R6, P4, R4, R14, 0x1 ;  /* 0x0000000e0406b211 */ /* 0x004fc800078808ff */
[----:B------:R-:W-:Y:S02]  /*1f80*/  @!P3 LEA.HI.X R7, R4, R15, R5, 0x1, P4 ;  /* 0x0000000f0407b211 */ /* 0x000fe400020f0c05 */
[C---:B---3--:R-:W-:Y:S01]  /*1f90*/  @!P2 LEA R4, P4, R2.reuse, R12, 0x1 ;  /* 0x0000000c0204a211 */ /* 0x048fe200078808ff */
[----:B------:R-:W1:Y:S02]  /*1fa0*/  @!P1 LDC.64 R14, c[0x0][0x220] ;  /* 0x00008800ff0e9b82 */ /* 0x000e640000000a00 */
[----:B------:R2:W-:Y:S01]  /*1fb0*/  @!P3 LDGSTS.E.BYPASS.LTC128B.128 [R20+0x7000], desc[UR16][R6.64] ;  /* 0x070000000614bfae */ /* 0x0005e2000b901d50 */
[----:B------:R-:W-:Y:S01]  /*1fc0*/  @!P2 LEA.HI.X R5, R2, R13, R3, 0x1, P4 ;  /* 0x0000000d0205a211 */ /* 0x000fe200020f0c03 */
[----:B------:R-:W-:Y:S01]  /*1fd0*/  IMAD.U32 R2, RZ, RZ, UR13 ;  /* 0x0000000dff027e24 */ /* 0x000fe2000f8e00ff */
[----:B------:R-:W-:Y:S02]  /*1fe0*/  ISETP.GE.AND P4, PT, R44, UR15, PT ;  /* 0x0000000f2c007c0c */ /* 0x000fe4000bf86270 */
[----:B------:R-:W-:Y:S01]  /*1ff0*/  ISETP.GE.AND P3, PT, R45, UR15, PT ;  /* 0x0000000f2d007c0c */ /* 0x000fe2000bf66270 */
[----:B------:R3:W-:Y:S01]  /*2000*/  @!P2 LDGSTS.E.BYPASS.LTC128B.128 [R16+0x7800], desc[UR16][R4.64] ;  /* 0x078000000410afae */ /* 0x0007e2000b901d50 */
[----:B------:R-:W4:Y:S01]  /*2010*/  @!P0 LDC.64 R12, c[0x0][0x220] ;  /* 0x00008800ff0c8b82 */ /* 0x000f220000000a00 */
[----:B------:R-:W-:-:S02]  /*2020*/  IMAD.WIDE.U32 R2, R2, UR23, R48 ;  /* 0x0000001702027c25 */ /* 0x000fc4000f8e0030 */
[----:B------:R-:W0:Y:S02]  /*2030*/  LDGDEPBAR ;  /* 0x00000000000079af */ /* 0x000e240000000000 */
[----:B------:R-:W-:Y:S01]  /*2040*/  VIADD R3, R3, UR6 ;  /* 0x0000000603037c36 */ /* 0x000fe20008000000 */
[----:B------:R-:W-:-:S03]  /*2050*/  USHF.L.U32 UR6, UR9, 0x5, URZ ;  /* 0x0000000509067899 */ /* 0x000fc6000800063f */
[----:B------:R-:W-:Y:S02]  /*2060*/  VOTEU.ALL UP0, P4 ;  /* 0x00000000003f7886 */ /* 0x000fe40002000000 */
[----:B------:R-:W5:Y:S01]  /*2070*/  @!P3 LDC.64 R22, c[0x0][0x220] ;  /* 0x00008800ff16bb82 */ /* 0x000f620000000a00 */
[----:B--2---:R-:W-:Y:S02]  /*2080*/  IMAD.U32 R6, RZ, RZ, UR8 ;  /* 0x00000008ff067e24 */ /* 0x004fe4000f8e00ff */
[----:B------:R-:W-:-:S03]  /*2090*/  IMAD.U32 R7, RZ, RZ, UR8 ;  /* 0x00000008ff077e24 */ /* 0x000fc6000f8e00ff */
[----:B------:R-:W-:Y:S02]  /*20a0*/  @!P0 LEA R6, P5, R6, R2, 0x4 ;  /* 0x0000000206068211 */ /* 0x000fe400078a20ff */
[----:B---3--:R-:W2:Y:S01]  /*20b0*/  @!P6 LDC.64 R16, c[0x0][0x220] ;  /* 0x00008800ff10eb82 */ /* 0x008ea20000000a00 */
[----:B------:R-:W-:-:S07]  /*20c0*/  DEPBAR.LE SB0, 0x0 ;  /* 0x000080000000791a */ /* 0x000fce0000000000 */
[----:B------:R-:W-:Y:S01]  /*20d0*/  BAR.SYNC.DEFER_BLOCKING 0x0 ;  /* 0x0000000000007b1d */ /* 0x000fe20000010000 */
[----:B-1----:R-:W-:Y:S02]  /*20e0*/  @!P1 LEA R4, P2, R2, R14, 0x1 ;  /* 0x0000000e02049211 */ /* 0x002fe400078408ff */
[----:B------:R-:W-:Y:S01]  /*20f0*/  @!P0 LEA.HI.X R9, R7, R3, R0, 0x4, P5 ;  /* 0x0000000307098211 */ /* 0x000fe200028f2400 */
[----:B------:R-:W-:Y:S01]  /*2100*/  IMAD.IADD R0, R138, 0x1, -R11 ;  /* 0x000000018a007824 */ /* 0x000fe200078e0a0b */
[----:B------:R-:W-:Y:S01]  /*2110*/  @!P1 LEA.HI.X R5, R2, R15, R3, 0x1, P2 ;  /* 0x0000000f02059211 */ /* 0x000fe200010f0c03 */
[----:B------:R-:W-:Y:S01]  /*2120*/  IMAD.U32 R11, RZ, RZ, UR8 ;  /* 0x00000008ff0b7e24 */ /* 0x000fe2000f8e00ff */
[----:B------:R-:W-:Y:S02]  /*2130*/  SHF.R.S32.HI R7, RZ, 0x4, R8 ;  /* 0x00000004ff077819 */ /* 0x000fe40000011408 */
[----:B------:R-:W-:Y:S02]  /*2140*/  ISETP.GE.AND P5, PT, R43, UR15, PT ;  /* 0x0000000f2b007c0c */ /* 0x000fe4000bfa6270 */
[----:B------:R-:W-:-:S11]  /*2150*/  ISETP.GE.AND P2, PT, R40, UR15, PT ;  /* 0x0000000f28007c0c */ /* 0x000fd6000bf46270 */
[----:B------:R-:W1:Y:S01]  /*2160*/  @!P5 LDC.64 R18, c[0x0][0x220] ;  /* 0x00008800ff12db82 */ /* 0x000e620000000a00 */
[----:B------:R-:W-:Y:S01]  /*2170*/  VOTEU.ALL UP1, P5 ;  /* 0x00000000003f7886 */ /* 0x000fe20002820000 */
[----:B------:R-:W-:Y:S01]  /*2180*/  @P1 STS.128 [R242+0x8000], RZ ;  /* 0x008000fff2001388 */ /* 0x000fe20000000c00 */
[----:B------:R-:W-:-:S03]  /*2190*/  VOTEU.ALL UP2, P2 ;  /* 0x00000000003f7886 */ /* 0x000fc60001040000 */
[----:B------:R-:W-:Y:S01]  /*21a0*/  @!PT LDS RZ, [RZ] ;  /* 0x00000000fffff984 */ /* 0x000fe20000000800 */
[----:B------:R-:W-:Y:S01]  /*21b0*/  @!PT LDS RZ, [RZ] ;  /* 0x00000000fffff984 */ /* 0x000fe20000000800 */
[----:B------:R-:W-:Y:S01]  /*21c0*/  @!PT LDS RZ, [RZ] ;  /* 0x00000000fffff984 */ /* 0x000fe20000000800 */
[----:B------:R3:W-:Y:S01]  /*21d0*/  @!P1 LDGSTS.E.BYPASS.LTC128B.128 [R242+0x8000], desc[UR16][R4.64] ;  /* 0x0800000004f29fae */ /* 0x0007e2000b901d50 */
[----:B------:R-:W-:Y:S01]  /*21e0*/  @!UP1 UIMAD UR7, UR9, 0x60, URZ ;  /* 0x00000060090798a4 */ /* 0x000fe2000f8e023f */
[----:B------:R-:W1:Y:S02]  /*21f0*/  @!P2 LDC.64 R14, c[0x0][0x220] ;  /* 0x00008800ff0eab82 */ /* 0x000e640000000a00 */
[----:B------:R-:W-:Y:S01]  /*2200*/  @P0 STS.128 [R242+0x8800], RZ ;  /* 0x008800fff2000388 */ /* 0x000fe20000000c00 */
[----:B---3--:R-:W-:Y:S02]  /*2210*/  LEA.HI R5, R8, R7, RZ, 0x1 ;  /* 0x0000000708057211 */ /* 0x008fe400078f08ff */
[----:B------:R-:W-:Y:S02]  /*2220*/  SHF.R.S32.HI R8, RZ, 0x1f, R0 ;  /* 0x0000001fff087819 */ /* 0x000fe40000011400 */
[----:B----4-:R-:W-:Y:S02]  /*2230*/  @!P0 LEA R4, P1, R6, R12, 0x1 ;  /* 0x0000000c06048211 */ /* 0x010fe400078208ff */
[----:B------:R-:W-:-:S02]  /*2240*/  LEA.HI R24, R8, R0, RZ, 0x3 ;  /* 0x0000000008187211 */ /* 0x000fc400078f18ff */
[----:B------:R-:W-:Y:S02]  /*2250*/  LOP3.LUT R8, R5, 0xfffffffe, RZ, 0xc0, !PT ;  /* 0xfffffffe05087812 */ /* 0x000fe400078ec0ff */
[----:B------:R-:W-:Y:S02]  /*2260*/  @!P0 LEA.HI.X R5, R6, R13, R9, 0x1, P1 ;  /* 0x0000000d06058211 */ /* 0x000fe400008f0c09 */
[----:B------:R-:W3:Y:S01]  /*2270*/  @!P4 LDC.64 R12, c[0x0][0x220] ;  /* 0x00008800ff0ccb82 */ /* 0x000ee20000000a00 */
[----:B------:R-:W-:Y:S01]  /*2280*/  LOP3.LUT R6, R24, 0xfffffff8, RZ, 0xc0, !PT ;  /* 0xfffffff818067812 */ /* 0x000fe200078ec0ff */
[----:B------:R-:W-:Y:S01]  /*2290*/  IMAD.IADD R9, R7, 0x1, -R8 ;  /* 0x0000000107097824 */ /* 0x000fe200078e0a08 */
[----:B------:R-:W-:Y:S01]  /*22a0*/  @!PT LDS RZ, [RZ] ;  /* 0x00000000fffff984 */ /* 0x000fe20000000800 */
[----:B------:R-:W-:Y:S01]  /*22b0*/  @!PT LDS RZ, [RZ] ;  /* 0x00000000fffff984 */ /* 0x000fe20000000800 */
[----:B------:R-:W-:Y:S01]  /*22c0*/  @!PT LDS RZ, [RZ] ;  /* 0x00000000fffff984 */ /* 0x000fe20000000800 */
[----:B------:R4:W-:Y:S01]  /*22d0*/  @!P0 LDGSTS.E.BYPASS.LTC128B.128 [R242+0x8800], desc[UR16][R4.64] ;  /* 0x0880000004f28fae */ /* 0x0009e2000b901d50 */
[----:B------:R-:W-:Y:S01]  /*22e0*/  ISETP.GE.AND P1, PT, R41, UR15, PT ;  /* 0x0000000f29007c0c */ /* 0x000fe2000bf26270 */
[----:B------:R-:W-:Y:S01]  /*22f0*/  @!UP2 UIMAD UR15, UR9, 0x50, URZ ;  /* 0x00000050090fa8a4 */ /* 0x000fe2000f8e023f */
[----:B------:R-:W-:Y:S01]  /*2300*/  IMAD.IADD R84, R0, 0x1, -R6 ;  /* 0x0000000100547824 */ /* 0x000fe200078e0a06 */
[----:B------:R-:W-:Y:S01]  /*2310*/  @!P6 IADD3 R0, P0, R2, UR24, RZ ;  /* 0x000000180200ec10 */ /* 0x000fe2000ff1e0ff */
[----:B------:R-:W-:Y:S01]  /*2320*/  IMAD.SHL.U32 R6, R132, 0x40, RZ ;  /* 0x0000004084067824 */ /* 0x000fe200078e00ff */
[----:B------:R-:W-:Y:S01]  /*2330*/  @P6 STS.128 [R242+0x9000], RZ ;  /* 0x009000fff2006388 */ /* 0x000fe20000000c00 */
[----:B------:R-:W-:-:S03]  /*2340*/  IMAD.SHL.U32 R8, R9, 0x8, RZ ;  /* 0x0000000809087824 */ /* 0x000fc600078e00ff */
[----:B------:R-:W-:-:S04]  /*2350*/  LOP3.LUT R6, R6, 0x1c0, RZ, 0xc0, !PT ;  /* 0x000001c006067812 */ /* 0x000fc800078ec0ff */
[----:B------:R-:W-:Y:S02]  /*2360*/  LOP3.LUT R10, R6, 0x8, R10, 0xf8, !PT ;  /* 0x00000008060a7812 */ /* 0x000fe400078ef80a */
[----:B------:R-:W-:-:S04]  /*2370*/  SHF.R.U32.HI R6, RZ, 0x3, R6 ;  /* 0x00000003ff067819 */ /* 0x000fc80000011606 */
[----:B------:R-:W-:Y:S01]  /*2380*/  LOP3.LUT R10, R10, R6, RZ, 0x3c, !PT ;  /* 0x000000060a0a7212 */ /* 0x000fe200078e3cff */
[----:B----4-:R-:W-:Y:S01]  /*2390*/  IMAD.U32 R5, RZ, RZ, UR6 ;  /* 0x00000006ff057e24 */ /* 0x010fe2000f8e00ff */
[----:B------:R-:W-:Y:S01]  /*23a0*/  @!UP0 UIMAD UR6, UR9, 0x30, URZ ;  /* 0x00000030090688a4 */ /* 0x000fe2000f8e023f */
[----:B------:R-:W-:Y:S01]  /*23b0*/  IMAD.U32 R4, RZ, RZ, UR8 ;  /* 0x00000008ff047e24 */ /* 0x000fe2000f8e00ff */
[----:B------:R-:W-:Y:S02]  /*23c0*/  VOTEU.ALL UP0, P1 ;  /* 0x00000000003f7886 */ /* 0x000fe40000800000 */
[----:B------:R-:W-:Y:S01]  /*23d0*/  @!P6 IADD3.X R7, R3, UR25, R5, P0, !PT ;  /* 0x000000190307ec10 */ /* 0x000fe200087fe405 */
[----:B------:R-:W-:Y:S01]  /*23e0*/  @!P4 IMAD.WIDE.U32 R4, R4, 0x30, R2 ;  /* 0x000000300404c825 */ /* 0x000fe200078e0002 */
[----:B--2---:R-:W-:-:S03]  /*23f0*/  @!P6 LEA R16, P0, R0, R16, 0x1 ;  /* 0x000000100010e211 */ /* 0x004fc600078008ff */
[----:B------:R-:W-:Y:S01]  /*2400*/  @!P4 VIADD R5, R5, UR6 ;  /* 0x000000060505cc36 */ /* 0x000fe20008000000 */
[----:B------:R-:W-:Y:S01]  /*2410*/  @!P6 LEA.HI.X R17, R0, R17, R7, 0x1, P0 ;  /* 0x000000110011e211 */ /* 0x000fe200000f0c07 */
[----:B------:R-:W-:Y:S01]  /*2420*/  IMAD.SHL.U32 R0, R84, 0x40, RZ ;  /* 0x0000004054007824 */ /* 0x000fe200078e00ff */
[C---:B---3--:R-:W-:Y:S01]  /*2430*/  @!P4 LEA R12, P0, R4.reuse, R12, 0x1 ;  /* 0x0000000c040cc211 */ /* 0x048fe200078008ff */
[----:B------:R-:W-:Y:S01]  /*2440*/  IMAD.U32 R7, RZ, RZ, UR8 ;  /* 0x00000008ff077e24 */ /* 0x000fe2000f8e00ff */
[----:B------:R-:W-:Y:S01]  /*2450*/  @!UP0 UIMAD UR6, UR9, 0x70, URZ ;  /* 0x00000070090688a4 */ /* 0x000fe2000f8e023f */
[----:B------:R-:W-:Y:S01]  /*2460*/  @!PT LDS RZ, [RZ] ;  /* 0x00000000fffff984 */ /* 0x000fe20000000800 */
[----:B------:R-:W-:Y:S01]  /*2470*/  @!PT LDS RZ, [RZ] ;  /* 0x00000000fffff984 */ /* 0x000fe20000000800 */
[----:B------:R-:W-:Y:S01]  /*2480*/  @!PT LDS RZ, [RZ] ;  /* 0x00000000fffff984 */ /* 0x000fe20000000800 */
[----:B------:R2:W-:Y:S01]  /*2490*/  @!P6 LDGSTS.E.BYPASS.LTC128B.128 [R242+0x9000], desc[UR16][R16.64] ;  /* 0x0900000010f2efae */ /* 0x0005e2000b901d50 */
[----:B------:R-:W-:Y:S01]  /*24a0*/  @!P4 LEA.HI.X R13, R4, R13, R5, 0x1, P0 ;  /* 0x0000000d040dc211 */ /* 0x000fe200000f0c05 */
[----:B------:R-:W-:Y:S01]  /*24b0*/  IMAD.U32 R5, RZ, RZ, UR8 ;  /* 0x00000008ff057e24 */ /* 0x000fe2000f8e00ff */
[----:B------:R-:W-:Y:S01]  /*24c0*/  LOP3.LUT R0, R0, 0x1c0, RZ, 0xc0, !PT ;  /* 0x000001c000007812 */ /* 0x000fe200078ec0ff */
[----:B------:R-:W-:Y:S01]  /*24d0*/  IMAD.U32 R4, RZ, RZ, UR9 ;  /* 0x00000009ff047e24 */ /* 0x000fe2000f8e00ff */
[----:B------:R-:W-:Y:S01]  /*24e0*/  @P4 STS.128 [R242+0x9800], RZ ;  /* 0x009800fff2004388 */ /* 0x000fe20000000c00 */
[----:B------:R-:W-:Y:S01]  /*24f0*/  UISETP.GE.AND UP0, UPT, UR14, 0x2, UPT ;  /* 0x000000020e00788c */ /* 0x000fe2000bf06270 */
[----:B------:R-:W-:-:S02]  /*2500*/  LOP3.LUT R8, R0, 0x8, R8, 0xf8, !PT ;  /* 0x0000000800087812 */ /* 0x000fc400078ef808 */
[----:B------:R-:W-:Y:S01]  /*2510*/  SHF.R.U32.HI R6, RZ, 0x3, R0 ;  /* 0x00000003ff067819 */ /* 0x000fe20000011600 */
[----:B------:R-:W-:Y:S01]  /*2520*/  IMAD R0, R9, 0x200, R10 ;  /* 0x0000020009007824 */ /* 0x000fe200078e020a */
[----:B------:R-:W-:Y:S01]  /*2530*/  @!P3 LEA R20, P0, R5, R2, 0x6 ;  /* 0x000000020514b211 */ /* 0x000fe200078030ff */
[----:B------:R-:W-:Y:S01]  /*2540*/  IMAD.U32 R10, RZ, RZ, UR8 ;  /* 0x00000008ff0a7e24 */ /* 0x000fe2000f8e00ff */
[----:B------:R-:W-:Y:S01]  /*2550*/  LOP3.LUT R235, R8, R6, RZ, 0x3c, !PT ;  /* 0x0000000608eb7212 */ /* 0x000fe200078e3cff */
[----:B------:R-:W-:Y:S01]  /*2560*/  IMAD.U32 R6, RZ, RZ, UR8 ;  /* 0x00000008ff067e24 */ /* 0x000fe2000f8e00ff */
[----:B------:R-:W-:Y:S01]  /*2570*/  @!P3 LEA.HI.X R21, R7, R3, R4, 0x6, P0 ;  /* 0x000000030715b211 */ /* 0x000fe200000f3404 */
[--C-:B------:R-:W-:Y:S01]  /*2580*/  @!P5 IMAD.MOV.U32 R4, RZ, RZ, R2.reuse ;  /* 0x000000ffff04d224 */ /* 0x100fe200078e0002 */
[----:B------:R-:W-:Y:S01]  /*2590*/  @!PT LDS RZ, [RZ] ;  /* 0x00000000fffff984 */ /* 0x000fe20000000800 */
[----:B------:R-:W-:Y:S01]  /*25a0*/  @!PT LDS RZ, [RZ] ;  /* 0x00000000fffff984 */ /* 0x000fe20000000800 */
[----:B------:R-:W-:Y:S01]  /*25b0*/  @!PT LDS RZ, [RZ] ;  /* 0x00000000fffff984 */ /* 0x000fe20000000800 */
[----:B------:R3:W-:Y:S01]  /*25c0*/  @!P4 LDGSTS.E.BYPASS.LTC128B.128 [R242+0x9800], desc[UR16][R12.64] ;  /* 0x098000000cf2cfae */ /* 0x0007e2000b901d50 */
[--C-:B------:R-:W-:Y:S01]  /*25d0*/  @!P5 IMAD.MOV.U32 R5, RZ, RZ, R3.reuse ;  /* 0x000000ffff05d224 */ /* 0x100fe200078e0003 */
[----:B------:R-:W-:Y:S01]  /*25e0*/  LEA R139, R0, UR4, 0x1 ;  /* 0x00000004008b7c11 */ /* 0x000fe2000f8e08ff */
[----:B------:R-:W-:Y:S01]  /*25f0*/  @!P1 IMAD.MOV.U32 R8, RZ, RZ, R2 ;  /* 0x000000ffff089224 */ /* 0x000fe200078e0002 */
[----:B------:R-:W-:Y:S01]  /*2600*/  @P3 STS.128 [R242+0xa000], RZ ;  /* 0x00a000fff2003388 */ /* 0x000fe20000000c00 */
[----:B------:R-:W-:-:S02]  /*2610*/  @!P1 IMAD.MOV.U32 R9, RZ, RZ, R3 ;  /* 0x000000ffff099224 */ /* 0x000fc400078e0003 */
[----:B------:R-:W-:Y:S01]  /*2620*/  @!P2 IMAD.WIDE.U32 R6, R6, 0x50, R2 ;  /* 0x000000500606a825 */ /* 0x000fe200078e0002 */
[----:B--2---:R-:W2:Y:S03]  /*2630*/  @!P1 LDC.64 R16, c[0x0][0x220] ;  /* 0x00008800ff109b82 */ /* 0x004ea60000000a00 */
[----:B------:R-:W-:-:S04]  /*2640*/  @!P5 IMAD.WIDE.U32 R4, R10, 0x60, R4 ;  /* 0x000000600a04d825 */ /* 0x000fc800078e0004 */
[----:B------:R-:W-:Y:S01]  /*2650*/  @!P1 IMAD.WIDE.U32 R2, R11, 0x70, R8 ;  /* 0x000000700b029825 */ /* 0x000fe200078e0008 */
[----:B-----5:R-:W-:-:S03]  /*2660*/  @!P3 LEA R8, P0, R20, R22, 0x1 ;  /* 0x000000161408b211 */ /* 0x020fc600078008ff */
[----:B------:R-:W-:Y:S01]  /*2670*/  IMAD.SHL.U32 R10, R24, 0x40, RZ ;  /* 0x00000040180a7824 */ /* 0x000fe200078e00ff */
[----:B------:R-:W-:Y:S01]  /*2680*/  @!P3 LEA.HI.X R9, R20, R23, R21, 0x1, P0 ;  /* 0x000000171409b211 */ /* 0x000fe200000f0c15 */
[----:B------:R-:W-:Y:S02]  /*2690*/  @!P5 VIADD R5, R5, UR7 ;  /* 0x000000070505dc36 */ /* 0x000fe40008000000 */
[----:B------:R-:W-:Y:S01]  /*26a0*/  @!P2 VIADD R7, R7, UR15 ;  /* 0x0000000f0707ac36 */ /* 0x000fe20008000000 */
[----:B------:R-:W-:Y:S01]  /*26b0*/  LOP3.LUT R240, R10, 0xfffffe00, RZ, 0xc0, !PT ;  /* 0xfffffe000af07812 */ /* 0x000fe200078ec0ff */
[----:B------:R-:W-:Y:S01]  /*26c0*/  @!P1 VIADD R3, R3, UR6 ;  /* 0x0000000603039c36 */ /* 0x000fe20008000000 */
[----:B-1----:R-:W-:Y:S01]  /*26d0*/  @!P2 LEA R10, P4, R6, R14, 0x1 ;  /* 0x0000000e060aa211 */ /* 0x002fe200078808ff */
[----:B------:R-:W-:Y:S01]  /*26e0*/  @!PT LDS RZ, [RZ] ;  /* 0x00000000fffff984 */ /* 0x000fe20000000800 */
[----:B------:R-:W-:Y:S01]  /*26f0*/  @!PT LDS RZ, [RZ] ;  /* 0x00000000fffff984 */ /* 0x000fe20000000800 */
[----:B------:R-:W-:Y:S01]  /*2700*/  @!PT LDS RZ, [RZ] ;  /* 0x00000000fffff984 */ /* 0x000fe20000000800 */
[----:B------:R-:W-:Y:S01]  /*2710*/  @!P3 LDGSTS.E.BYPASS.LTC128B.128 [R242+0xa000], desc[UR16][R8.64] ;  /* 0x0a00000008f2bfae */ /* 0x000fe2000b901d50 */
[----:B---3--:R-:W-:Y:S01]  /*2720*/  @!P5 LEA R12, P0, R4, R18, 0x1 ;  /* 0x00000012040cd211 */ /* 0x008fe200078008ff */
[----:B------:R-:W-:Y:S01]  /*2730*/  VIADD R234, R139, 0x4040 ;  /* 0x000040408bea7836 */ /* 0x000fe20000000000 */
[----:B------:R-:W-:Y:S01]  /*2740*/  @!P2 LEA.HI.X R11, R6, R15, R7, 0x1, P4 ;  /* 0x0000000f060ba211 */ /* 0x000fe200020f0c07 */
[----:B------:R-:W-:Y:S01]  /*2750*/  IMAD R6, R136, 0x400, R240 ;  /* 0x0000040088067824 */ /* 0x000fe200078e02f0 */
[----:B------:R-:W-:Y:S01]  /*2760*/  @!P5 LEA.HI.X R13, R4, R19, R5, 0x1, P0 ;  /* 0x00000013040dd211 */ /* 0x000fe200000f0c05 */
[----:B------:R-:W-:Y:S01]  /*2770*/  @P2 STS.128 [R242+0xa800], RZ ;  /* 0x00a800fff2002388 */ /* 0x000fe20000000c00 */
[----:B--2---:R-:W-:-:S03]  /*2780*/  @!P1 LEA R4, P0, R2, R16, 0x1 ;  /* 0x0000001002049211 */ /* 0x004fc600078008ff */
[----:B------:R-:W-:Y:S01]  /*2790*/  @!PT LDS RZ, [RZ] ;  /* 0x00000000fffff984 */ /* 0x000fe20000000800 */
[----:B------:R-:W-:Y:S01]  /*27a0*/  @!PT LDS RZ, [RZ] ;  /* 0x00000000fffff984 */ /* 0x000fe20000000800 */
[----:B------:R-:W-:Y:S01]  /*27b0*/  @!PT LDS RZ, [RZ] ;  /* 0x00000000fffff984 */ /* 0x000fe20000000800 */
[----:B------:R1:W-:Y:S01]  /*27c0*/  @!P2 LDGSTS.E.BYPASS.LTC128B.128 [R242+0xa800], desc[UR16][R10.64] ;  /* 0x0a8000000af2afae */ /* 0x0003e2000b901d50 */
[----:B------:R-:W-:Y:S01]  /*27d0*/  @!P1 LEA.HI.X R5, R2, R17, R3, 0x1, P0 ;  /* 0x0000001102059211 */ /* 0x000fe200000f0c03 */
[----:B------:R-:W-:Y:S01]  /*27e0*/  IMAD.IADD R2, R235, 0x1, R6 ;  /* 0x00000001eb027824 */ /* 0x000fe200078e0206 */
[----:B------:R-:W-:Y:S01]  /*27f0*/  LOP3.LUT P0, RZ, R132, 0x2, RZ, 0xc0, !PT ;  /* 0x0000000284ff7812 */ /* 0x000fe2000780c0ff */
[----:B------:R-:W-:Y:S03]  /*2800*/  @P5 STS.128 [R242+0xb000], RZ ;  /* 0x00b000fff2005388 */ /* 0x000fe60000000c00 */
[----:B------:R-:W-:Y:S01]  /*2810*/  LEA R230, R2, UR4, 0x1 ;  /* 0x0000000402e67c11 */ /* 0x000fe2000f8e08ff */
[----:B------:R-:W-:Y:S01]  /*2820*/  @!PT LDS RZ, [RZ] ;  /* 0x00000000fffff984 */ /* 0x000fe20000000800 */
[----:B------:R-:W-:Y:S01]  /*2830*/  @!PT LDS RZ, [RZ] ;  /* 0x00000000fffff984 */ /* 0x000fe20000000800 */
[----:B------:R-:W-:Y:S01]  /*2840*/  @!PT LDS RZ, [RZ] ;  /* 0x00000000fffff984 */ /* 0x000fe20000000800 */
[----:B------:R2:W-:Y:S01]  /*2850*/  @!P5 LDGSTS.E.BYPASS.LTC128B.128 [R242+0xb000], desc[UR16][R12.64] ;  /* 0x0b0000000cf2dfae */ /* 0x0005e2000b901d50 */
[----:B------:R-:W-:-:S03]  /*2860*/  IMAD.MOV.U32 R2, RZ, RZ, 0x10 ;  /* 0x00000010ff027424 */ /* 0x000fc600078e00ff */
[----:B------:R-:W-:Y:S02]  /*2870*/  @P1 STS.128 [R242+0xb800], RZ ;  /* 0x00b800fff2001388 */ /* 0x000fe40000000c00 */
[----:B------:R-:W-:Y:S02]  /*2880*/  SEL R0, R2, 0xfffffff0, !P0 ;  /* 0xfffffff002007807 */ /* 0x000fe40004000000 */
[----:B------:R-:W-:Y:S01]  /*2890*/  @!PT LDS RZ, [RZ] ;  /* 0x00000000fffff984 */ /* 0x000fe20000000800 */
[----:B------:R-:W-:Y:S01]  /*28a0*/  @!PT LDS RZ, [RZ] ;  /* 0x00000000fffff984 */ /* 0x000fe20000000800 */
[----:B------:R-:W-:Y:S01]  /*28b0*/  @!PT LDS RZ, [RZ] ;  /* 0x00000000fffff984 */ /* 0x000fe20000000800 */
[----:B------:R3:W-:Y:S01]  /*28c0*/  @!P1 LDGSTS.E.BYPASS.LTC128B.128 [R242+0xb800], desc[UR16][R4.64] ;  /* 0x0b80000004f29fae */ /* 0x0007e2000b901d50 */
[----:B------:R-:W-:Y:S02]  /*28d0*/  R2P PR, R84, 0x6 ;  /* 0x0000000654007804 */ /* 0x000fe40000000000 */
[----:B------:R-:W-:Y:S01]  /*28e0*/  IMAD R229, R0, 0x2, R139 ;  /* 0x0000000200e57824 */ /* 0x000fe200078e028b */
[----:B------:R-:W-:Y:S01]  /*28f0*/  LDSM.16.M88.4 R20, [R139+0x7000] ;  /* 0x007000008b14783b */ /* 0x000fe20000000200 */
[----:B------:R-:W-:Y:S02]  /*2900*/  LOP3.LUT P0, RZ, R132, 0x4, RZ, 0xc0, !PT ;  /* 0x0000000484ff7812 */ /* 0x000fe4000780c0ff */
[----:B------:R-:W-:Y:S01]  /*2910*/  SEL R2, R2, 0xfffffff0, !P1 ;  /* 0xfffffff002027807 */ /* 0x000fe20004800000 */
[----:B------:R-:W-:Y:S04]  /*2920*/  LDSM.16.M88.4 R16, [R139+0x7800] ;  /* 0x007800008b10783b */ /* 0x000fe80000000200 */
[----:B-1----:R-:W1:Y:S01]  /*2930*/  LDSM.16.M88.4 R8, [R230] ;  /* 0x00000000e608783b */ /* 0x002e620000000200 */
[----:B------:R-:W-:-:S03]  /*2940*/  IMAD R233, R2, 0x2, R230 ;  /* 0x0000000202e97824 */ /* 0x000fc600078e02e6 */
[----:B------:R-:W-:Y:S04]  /*2950*/  LDSM.16.M88.4 R40, [R139+0x4800] ;  /* 0x004800008b28783b */ /* 0x000fe80000000200 */
[----:B--2---:R-:W2:Y:S04]  /*2960*/  LDSM.16.M88.4 R12, [R139+0x4000] ;  /* 0x004000008b0c783b */ /* 0x004ea80000000200 */
[----:B------:R-:W-:Y:S04]  /*2970*/  LDSM.16.M88.4 R36, [R139+0x5000] ;  /* 0x005000008b24783b */ /* 0x000fe80000000200 */
[----:B---3--:R-:W3:Y:S04]  /*2980*/  LDSM.16.M88.4 R4, [R230+0x2000] ;  /* 0x00200000e604783b */ /* 0x008ee80000000200 */
[----:B------:R-:W4:Y:S04]  /*2990*/  LDSM.16.M88.4 R32, [R139+0x5800] ;  /* 0x005800008b20783b */ /* 0x000f280000000200 */
[----:B------:R-:W5:Y:S04]  /*29a0*/  LDSM.16.M88.4 R28, [R139+0x6000] ;  /* 0x006000008b1c783b */ /* 0x000f680000000200 */
[----:B------:R-:W5:Y:S04]  /*29b0*/  LDSM.16.M88.4 R24, [R139+0x6800] ;  /* 0x006800008b18783b */ /* 0x000f680000000200 */
[----:B------:R-:W-:Y:S04]  /*29c0*/  LDSM.16.M88.4 R112, [R229+0x4000] ;  /* 0x00400000e570783b */ /* 0x000fe80000000200 */
[----:B------:R-:W-:Y:S01]  /*29d0*/  LDSM.16.M88.4 R92, [R229+0x6800] ;  /* 0x00680000e55c783b */ /* 0x000fe20000000200 */
[C---:B-1----:R-:W-:Y:S03]  /*29e0*/  HMMA.16816.F32.BF16 R212, R8.reuse, R20, RZ ;  /* 0x0000001408d4723c */ /* 0x042fe600000418ff */
[----:B------:R-:W-:Y:S04]  /*29f0*/  LDSM.16.M88.4 R108, [R229+0x4800] ;  /* 0x00480000e56c783b */ /* 0x000fe80000000200 */
[----:B------:R-:W-:Y:S01]  /*2a00*/  LDSM.16.M88.4 R104, [R229+0x5000] ;  /* 0x00500000e568783b */ /* 0x000fe20000000200 */
[C---:B------:R-:W-:Y:S03]  /*2a10*/  HMMA.16816.F32.BF16 R148, R8.reuse, R22, RZ ;  /* 0x000000160894723c */ /* 0x040fe600000418ff */
[----:B------:R-:W-:Y:S03]  /*2a20*/  LDSM.16.M88.4 R100, [R229+0x5800] ;  /* 0x00580000e564783b */ /* 0x000fe60000000200 */
[----:B--2---:R-:W-:Y:S01]  /*2a30*/  HMMA.16816.F32.BF16 R168, R8, R12, RZ ;  /* 0x0000000c08a8723c */ /* 0x004fe200000418ff */
[----:B------:R-:W-:Y:S04]  /*2a40*/  LDSM.16.M88.4 R96, [R229+0x6000] ;  /* 0x00600000e560783b */ /* 0x000fe80000000200 */
[----:B------:R-:W-:Y:S01]  /*2a50*/  LDSM.16.M88.4 R84, [R229+0x7000] ;  /* 0x00700000e554783b */ /* 0x000fe20000000200 */
[C---:B---3--:R-:W-:Y:S03]  /*2a60*/  HMMA.16816.F32.BF16 R120, R4.reuse, R20, RZ ;  /* 0x000000140478723c */ /* 0x048fe600000418ff */
[----:B------:R-:W0:Y:S03]  /*2a70*/  LDGDEPBAR ;  /* 0x00000000000079af */ /* 0x000e260000000000 */
[----:B------:R-:W-:Y:S06]  /*2a80*/  HMMA.16816.F32.BF16 R124, R4, R22, RZ ;  /* 0x00000016047c723c */ /* 0x000fec00000418ff */
[----:B------:R-:W-:Y:S06]  /*2a90*/  HMMA.16816.F32.BF16 R20, R8, R16, RZ ;  /* 0x000000100814723c */ /* 0x000fec00000418ff */
[C---:B------:R-:W-:Y:S06]  /*2aa0*/  HMMA.16816.F32.BF16 R44, R4.reuse, R12, RZ ;  /* 0x0000000c042c723c */ /* 0x040fec00000418ff */
[C---:B------:R-:W-:Y:S06]  /*2ab0*/  HMMA.16816.F32.BF16 R80, R4.reuse, R14, RZ ;  /* 0x0000000e0450723c */ /* 0x040fec00000418ff */
[C---:B------:R-:W-:Y:S06]  /*2ac0*/  HMMA.16816.F32.BF16 R76, R4.reuse, R40, RZ ;  /* 0x00000028044c723c */ /* 0x040fec00000418ff */
[C---:B------:R-:W-:Y:S06]  /*2ad0*/  HMMA.16816.F32.BF16 R72, R4.reuse, R42, RZ ;  /* 0x0000002a0448723c */ /* 0x040fec00000418ff */
[C---:B------:R-:W-:Y:S06]  /*2ae0*/  HMMA.16816.F32.BF16 R68, R4.reuse, R36, RZ ;  /* 0x000000240444723c */ /* 0x040fec00000418ff */
        /* <DEDUP_REMOVED lines=11> */
[C---:B------:R-:W-:Y:S01]  /*2ba0*/  HMMA.16816.F32.BF16 R204, R8.reuse, R24, RZ ;  /* 0x0000001808cc723c */ /* 0x040fe200000418ff */
[----:B------:R-:W-:Y:S02]  /*2bb0*/  IMAD.MOV.U32 R4, RZ, RZ, R23 ;  /* 0x000000ffff047224 */ /* 0x000fe400078e0017 */
[----:B------:R-:W-:Y:S02]  /*2bc0*/  IMAD.MOV.U32 R7, RZ, RZ, R149 ;  /* 0x000000ffff077224 */ /* 0x000fe400078e0095 */
[----:B------:R-:W-:Y:S01]  /*2bd0*/  IMAD.MOV.U32 R6, RZ, RZ, R150 ;  /* 0x000000ffff067224 */ /* 0x000fe200078e0096 */
[C---:B------:R-:W-:Y:S01]  /*2be0*/  HMMA.16816.F32.BF16 R164, R8.reuse, R14, RZ ;  /* 0x0000000e08a4723c */ /* 0x040fe200000418ff */
[----:B------:R-:W-:Y:S01]  /*2bf0*/  IMAD.MOV.U32 R25, RZ, RZ, R20 ;  /* 0x000000ffff197224 */ /* 0x000fe200078e0014 */
[----:B------:R-:W1:Y:S01]  /*2c00*/  LDSM.16.M88.4 R12, [R233+0x2000] ;  /* 0x00200000e90c783b */ /* 0x000e620000000200 */
[----:B------:R-:W-:Y:S02]  /*2c10*/  IMAD.MOV.U32 R24, RZ, RZ, R148 ;  /* 0x000000ffff187224 */ /* 0x000fe400078e0094 */
[----:B------:R-:W-:Y:S01]  /*2c20*/  IMAD.MOV.U32 R5, RZ, RZ, R151 ;  /* 0x000000ffff057224 */ /* 0x000fe200078e0097 */
[C---:B------:R-:W-:Y:S06]  /*2c30*/  HMMA.16816.F32.BF16 R20, R8.reuse, R18, RZ ;  /* 0x000000120814723c */ /* 0x040fec00000418ff */
[C---:B------:R-:W-:Y:S06]  /*2c40*/  HMMA.16816.F32.BF16 R144, R8.reuse, R40, RZ ;  /* 0x000000280890723c */ /* 0x040fec00000418ff */
[C---:B------:R-:W-:Y:S06]  /*2c50*/  HMMA.16816.F32.BF16 R156, R8.reuse, R42, RZ ;  /* 0x0000002a089c723c */ /* 0x040fec00000418ff */
[C---:B------:R-:W-:Y:S06]  /*2c60*/  HMMA.16816.F32.BF16 R172, R8.reuse, R36, RZ ;  /* 0x0000002408ac723c */ /* 0x040fec00000418ff */
[----:B------:R-:W-:Y:S01]  /*2c70*/  HMMA.16816.F32.BF16 R180, R8, R38, RZ ;  /* 0x0000002608b4723c */ /* 0x000fe200000418ff */
[----:B------:R-:W-:-:S05]  /*2c80*/  IMAD.MOV.U32 R3, RZ, RZ, R23 ;  /* 0x000000ffff037224 */ /* 0x000fca00078e0017 */
[C---:B------:R-:W-:Y:S06]  /*2c90*/  HMMA.16816.F32.BF16 R184, R8.reuse, R32, RZ ;  /* 0x0000002008b8723c */ /* 0x040fec00000418ff */
[C---:B------:R-:W-:Y:S06]  /*2ca0*/  HMMA.16816.F32.BF16 R192, R8.reuse, R34, RZ ;  /* 0x0000002208c0723c */ /* 0x040fec00000418ff */
[C---:B------:R-:W-:Y:S06]  /*2cb0*/  HMMA.16816.F32.BF16 R196, R8.reuse, R28, RZ ;  /* 0x0000001c08c4723c */ /* 0x040fec00000418ff */
[C---:B------:R-:W-:Y:S06]  /*2cc0*/  HMMA.16816.F32.BF16 R200, R8.reuse, R30, RZ ;  /* 0x0000001e08c8723c */ /* 0x040fec00000418ff */
[----:B------:R-:W-:Y:S06]  /*2cd0*/  HMMA.16816.F32.BF16 R208, R8, R26, RZ ;  /* 0x0000001a08d0723c */ /* 0x000fec00000418ff */
[----:B-1----:R-:W-:Y:S01]  /*2ce0*/  HMMA.16816.F32.BF16 R244, R12, R114, R80 ;  /* 0x000000720cf4723c */ /* 0x002fe20000041850 */
[----:B------:R-:W-:-:S02]  /*2cf0*/  IMAD.MOV.U32 R10, RZ, RZ, R20 ;  /* 0x000000ffff0a7224 */ /* 0x000fc400078e0014 */
[----:B------:R-:W-:Y:S02]  /*2d00*/  IMAD.MOV.U32 R9, RZ, RZ, R21 ;  /* 0x000000ffff097224 */ /* 0x000fe400078e0015 */
[----:B------:R-:W-:Y:S01]  /*2d10*/  IMAD.MOV.U32 R8, RZ, RZ, R22 ;  /* 0x000000ffff087224 */ /* 0x000fe200078e0016 */
[C---:B------:R-:W-:Y:S01]  /*2d20*/  HMMA.16816.F32.BF16 R148, R12.reuse, R92, R88 ;  /* 0x0000005c0c94723c */ /* 0x040fe20000041858 */
[----:B------:R-:W1:Y:S01]  /*2d30*/  LDSM.16.M88.4 R20, [R229+0x7800] ;  /* 0x00780000e514783b */ /* 0x000e620000000200 */
[----:B------:R-:W-:Y:S02]  /*2d40*/  IMAD.MOV.U32 R80, RZ, RZ, R10 ;  /* 0x000000ffff507224 */ /* 0x000fe400078e000a */
[----:B------:R-:W-:Y:S02]  /*2d50*/  IMAD.MOV.U32 R81, RZ, RZ, R9 ;  /* 0x000000ffff517224 */ /* 0x000fe400078e0009 */
[----:B------:R-:W-:Y:S01]  /*2d60*/  IMAD.MOV.U32 R82, RZ, RZ, R8 ;  /* 0x000000ffff527224 */ /* 0x000fe200078e0008 */
[----:B------:R-:W-:Y:S01]  /*2d70*/  HMMA.16816.F32.BF16 R224, R12, R110, R72 ;  /* 0x0000006e0ce0723c */ /* 0x000fe20000041848 */
[----:B------:R-:W2:Y:S01]  /*2d80*/  LDSM.16.M88.4 R8, [R233] ;  /* 0x00000000e908783b */ /* 0x000ea20000000200 */
[----:B------:R-:W-:-:S02]  /*2d90*/  IMAD.MOV.U32 R83, RZ, RZ, R3 ;  /* 0x000000ffff537224 */ /* 0x000fc400078e0003 */
[----:B------:R-:W-:Y:S02]  /*2da0*/  IMAD.MOV.U32 R3, RZ, RZ, 0x20 ;  /* 0x00000020ff037424 */ /* 0x000fe400078e00ff */
[----:B------:R-:W-:Y:S01]  /*2db0*/  IMAD.MOV.U32 R91, RZ, RZ, R4 ;  /* 0x000000ffff5b7224 */ /* 0x000fe200078e0004 */
[C---:B------:R-:W-:Y:S01]  /*2dc0*/  HMMA.16816.F32.BF16 R72, R12.reuse, R94, R116 ;  /* 0x0000005e0c48723c */ /* 0x040fe20000041874 */
[----:B------:R-:W-:Y:S01]  /*2dd0*/  VIADD R4, R139, 0x4000 ;  /* 0x000040008b047836 */ /* 0x000fe20000000000 */
[----:B------:R-:W-:Y:S01]  /*2de0*/  SEL R3, R3, 0xffffffe0, !P2 ;  /* 0xffffffe003037807 */ /* 0x000fe20005000000 */
[----:B------:R-:W-:Y:S02]  /*2df0*/  IMAD.MOV.U32 R89, RZ, RZ, R17 ;  /* 0x000000ffff597224 */ /* 0x000fe400078e0011 */
[----:B------:R-:W-:Y:S01]  /*2e00*/  @P0 VIADD R234, R4, 0xffffffc0 ;  /* 0xffffffc004ea0836 */ /* 0x000fe20000000000 */
[----:B------:R-:W-:Y:S01]  /*2e10*/  HMMA.16816.F32.BF16 R220, R12, R104, R68 ;  /* 0x000000680cdc723c */ /* 0x000fe20000041844 */
[----:B------:R-:W-:-:S02]  /*2e20*/  IMAD R231, R3, 0x2, R230 ;  /* 0x0000000203e77824 */ /* 0x000fc400078e02e6 */
[----:B------:R-:W-:Y:S01]  /*2e30*/  IMAD.MOV.U32 R117, RZ, RZ, R7 ;  /* 0x000000ffff757224 */ /* 0x000fe200078e0007 */
[----:B------:R-:W-:Y:S01]  /*2e40*/  LDSM.16.M88.4 R28, [R234+0x3800] ;  /* 0x00380000ea1c783b */ /* 0x000fe20000000200 */
[----:B------:R-:W-:Y:S01]  /*2e50*/  IMAD.MOV.U32 R118, RZ, RZ, R6 ;  /* 0x000000ffff767224 */ /* 0x000fe200078e0006 */
[C---:B------:R-:W-:Y:S01]  /*2e60*/  HMMA.16816.F32.BF16 R216, R12.reuse, R106, R64 ;  /* 0x0000006a0cd8723c */ /* 0x040fe20000041840 */
[----:B------:R-:W-:Y:S01]  /*2e70*/  IMAD.MOV.U32 R119, RZ, RZ, R5 ;  /* 0x000000ffff777224 */ /* 0x000fe200078e0005 */
[----:B------:R-:W-:Y:S01]  /*2e80*/  LDSM.16.M88.4 R40, [R234+0x2000] ;  /* 0x00200000ea28783b */ /* 0x000fe20000000200 */
[----:B------:R-:W-:Y:S02]  /*2e90*/  IMAD.MOV.U32 R90, RZ, RZ, R16 ;  /* 0x000000ffff5a7224 */ /* 0x000fe400078e0010 */
[----:B------:R-:W-:Y:S01]  /*2ea0*/  IMAD.MOV.U32 R88, RZ, RZ, R25 ;  /* 0x000000ffff587224 */ /* 0x000fe200078e0019 */
[----:B------:R-:W-:Y:S01]  /*2eb0*/  HMMA.16816.F32.BF16 R188, R12, R100, R60 ;  /* 0x000000640cbc723c */ /* 0x000fe2000004183c */
[----:B------:R-:W3:Y:S01]  /*2ec0*/  LDSM.16.M88.4 R4, [R231+0x2000] ;  /* 0x00200000e704783b */ /* 0x000ee20000000200 */
[----:B------:R-:W-:-:S02]  /*2ed0*/  IMAD.MOV.U32 R116, RZ, RZ, R24 ;  /* 0x000000ffff747224 */ /* 0x000fc400078e0018 */
[----:B------:R-:W-:Y:S01]  /*2ee0*/  IMAD R232, R2, 0x2, R231 ;  /* 0x0000000202e87824 */ /* 0x000fe200078e02e7 */
[----:B------:R-:W4:Y:S01]  /*2ef0*/  LDSM.16.M88.4 R16, [R234] ;  /* 0x00000000ea10783b */ /* 0x000f220000000200 */
[C---:B------:R-:W-:Y:S01]  /*2f00*/  HMMA.16816.F32.BF16 R160, R12.reuse, R96, R52 ;  /* 0x000000600ca0723c */ /* 0x040fe20000041834 */
[----:B------:R-:W-:Y:S01]  /*2f10*/  IMAD R228, R0, 0x2, R234 ;  /* 0x0000000200e47824 */ /* 0x000fe200078e02ea */
[----:B------:R-:W-:Y:S01]  /*2f20*/  LOP3.LUT R0, R137, 0xffffffe0, RZ, 0xc0, !PT ;  /* 0xffffffe089007812 */ /* 0x000fe200078ec0ff */
[----:B------:R-:W-:Y:S03]  /*2f30*/  LDSM.16.M88.4 R24, [R234+0x800] ;  /* 0x00080000ea18783b */ /* 0x000fe60000000200 */
[----:B------:R-:W-:Y:S01]  /*2f40*/  HMMA.16816.F32.BF16 R248, R12, R112, R44 ;  /* 0x000000700cf8723c */ /* 0x000fe2000004182c */
[----:B------:R-:W-:Y:S01]  /*2f50*/  LDSM.16.M88.4 R44, [R234+0x1800] ;  /* 0x00180000ea2c783b */ /* 0x000fe20000000200 */
[----:B------:R-:W-:-:S03]  /*2f60*/  IMAD.IADD R0, R138, 0x1, -R0 ;  /* 0x000000018a007824 */ /* 0x000fc600078e0a00 */
[----:B------:R-:W-:Y:S01]  /*2f70*/  LDSM.16.M88.4 R36, [R234+0x2800] ;  /* 0x00280000ea24783b */ /* 0x000fe20000000200 */
[C---:B------:R-:W-:Y:S03]  /*2f80*/  HMMA.16816.F32.BF16 R236, R12.reuse, R108, R76 ;  /* 0x0000006c0cec723c */ /* 0x040fe6000004184c */
[----:B------:R-:W-:Y:S03]  /*2f90*/  LDSM.16.M88.4 R32, [R234+0x3000] ;  /* 0x00300000ea20783b */ /* 0x000fe60000000200 */
[C---:B------:R-:W-:Y:S06]  /*2fa0*/  HMMA.16816.F32.BF16 R176, R12.reuse, R102, R56 ;  /* 0x000000660cb0723c */ /* 0x040fec0000041838 */
[C---:B------:R-:W-:Y:S01]  /*2fb0*/  HMMA.16816.F32.BF16 R152, R12.reuse, R98, R48 ;  /* 0x000000620c98723c */ /* 0x040fe20000041830 */
[----:B------:R-:W-:Y:S05]  /*2fc0*/  LDSM.16.M88.4 R48, [R234+0x1000] ;  /* 0x00100000ea30783b */ /* 0x000fea0000000200 */
[C---:B------:R-:W-:Y:S06]  /*2fd0*/  HMMA.16816.F32.BF16 R68, R12.reuse, R84, R120 ;  /* 0x000000540c44723c */ /* 0x040fec0000041878 */
[C---:B------:R-:W-:Y:S06]  /*2fe0*/  HMMA.16816.F32.BF16 R64, R12.reuse, R86, R124 ;  /* 0x000000560c40723c */ /* 0x040fec000004187c */
[C---:B-1----:R-:W-:Y:S06]  /*2ff0*/  HMMA.16816.F32.BF16 R60, R12.reuse, R20, R128 ;  /* 0x000000140c3c723c */ /* 0x042fec0000041880 */
[----:B------:R-:W-:Y:S01]  /*3000*/  HMMA.16816.F32.BF16 R52, R12, R22, R140 ;  /* 0x000000160c34723c */ /* 0x000fe2000004188c */
[----:B------:R-:W1:Y:S05]  /*3010*/  LDSM.16.M88.4 R12, [R231] ;  /* 0x00000000e70c783b */ /* 0x000e6a0000000200 */
[C---:B--2---:R-:W-:Y:S06]  /*3020*/  HMMA.16816.F32.BF16 R56, R8.reuse, R112, R168 ;  /* 0x000000700838723c */ /* 0x044fec00000418a8 */
        /* <DEDUP_REMOVED lines=12> */
[----:B------:R-:W-:Y:S06]  /*30f0*/  HMMA.16816.F32.BF16 R92, R8, R86, R116 ;  /* 0x00000056085c723c */ /* 0x000fec0000041874 */
[----:B---3--:R-:W-:Y:S06]  /*3100*/  HMMA.16816.F32.BF16 R184, R4, R30, R52 ;  /* 0x0000001e04b8723c */ /* 0x008fec0000041834 */
[C---:B------:R-:W-:Y:S06]  /*3110*/  HMMA.16816.F32.BF16 R88, R8.reuse, R20, R88 ;  /* 0x000000140858723c */ /* 0x040fec0000041858 */
[----:B------:R-:W-:Y:S01]  /*3120*/  HMMA.16816.F32.BF16 R80, R8, R22, R80 ;  /* 0x000000160850723c */ /* 0x000fe20000041850 */
[----:B------:R-:W-:Y:S04]  /*3130*/  LDSM.16.M88.4 R8, [R232] ;  /* 0x00000000e808783b */ /* 0x000fe80000000200 */
[----:B------:R-:W-:Y:S01]  /*3140*/  LDSM.16.M88.4 R20, [R228+0x800] ;  /* 0x00080000e414783b */ /* 0x000fe20000000200 */
[C---:B----4-:R-:W-:Y:S06]  /*3150*/  HMMA.16816.F32.BF16 R84, R4.reuse, R16, R248 ;  /* 0x000000100454723c */ /* 0x050fec00000418f8 */
[----:B------:R-:W-:Y:S06]  /*3160*/  HMMA.16816.F32.BF16 R116, R4, R18, R244 ;  /* 0x000000120474723c */ /* 0x000fec00000418f4 */
[C---:B-1----:R-:W-:Y:S06]  /*3170*/  HMMA.16816.F32.BF16 R56, R12.reuse, R16, R56 ;  /* 0x000000100c38723c */ /* 0x042fec0000041838 */
[----:B------:R-:W-:Y:S01]  /*3180*/  HMMA.16816.F32.BF16 R52, R12, R18, R76 ;  /* 0x000000120c34723c */ /* 0x000fe2000004184c */
[----:B------:R-:W1:Y:S05]  /*3190*/  LDSM.16.M88.4 R16, [R228] ;  /* 0x00000000e410783b */ /* 0x000e6a0000000200 */
        /* <DEDUP_REMOVED lines=13> */
[----:B------:R-:W2:Y:S05]  /*3270*/  LDSM.16.M88.4 R4, [R232+0x2000] ;  /* 0x00200000e804783b */ /* 0x000eaa0000000200 */
[C---:B------:R-:W-:Y:S06]  /*3280*/  HMMA.16816.F32.BF16 R140, R12.reuse, R48, R140 ;  /* 0x000000300c8c723c */ /* 0x040fec000004188c */
[C---:B------:R-:W-:Y:S01]  /*3290*/  HMMA.16816.F32.BF16 R132, R12.reuse, R50, R132 ;  /* 0x000000320c84723c */ /* 0x040fe20000041884 */
[----:B------:R-:W3:Y:S05]  /*32a0*/  LDSM.16.M88.4 R48, [R228+0x1800] ;  /* 0x00180000e430783b */ /* 0x000eea0000000200 */
[C---:B------:R-:W-:Y:S06]  /*32b0*/  HMMA.16816.F32.BF16 R164, R12.reuse, R46, R120 ;  /* 0x0000002e0ca4723c */ /* 0x040fec0000041878 */
[C---:B------:R-:W-:Y:S06]  /*32c0*/  HMMA.16816.F32.BF16 R160, R12.reuse, R44, R124 ;  /* 0x0000002c0ca0723c */ /* 0x040fec000004187c */
[C---:B------:R-:W-:Y:S06]  /*32d0*/  HMMA.16816.F32.BF16 R168, R12.reuse, R40, R112 ;  /* 0x000000280ca8723c */ /* 0x040fec0000041870 */
[C---:B------:R-:W-:Y:S06]  /*32e0*/  HMMA.16816.F32.BF16 R148, R12.reuse, R36, R108 ;  /* 0x000000240c94723c */ /* 0x040fec000004186c */
[C---:B------:R-:W-:Y:S06]  /*32f0*/  HMMA.16816.F32.BF16 R120, R12.reuse, R32, R104 ;  /* 0x000000200c78723c */ /* 0x040fec0000041868 */
[C---:B------:R-:W-:Y:S06]  /*3300*/  HMMA.16816.F32.BF16 R60, R12.reuse, R24, R128 ;  /* 0x000000180c3c723c */ /* 0x040fec0000041880 */
[C---:B------:R-:W-:Y:S01]  /*3310*/  HMMA.16816.F32.BF16 R144, R12.reuse, R26, R144 ;  /* 0x0000001a0c90723c */ /* 0x040fe20000041890 */
[----:B------:R-:W-:Y:S05]  /*3320*/  LDSM.16.M88.4 R24, [R228+0x3800] ;  /* 0x00380000e418783b */ /* 0x000fea0000000200 */
[C---:B------:R-:W-:Y:S01]  /*3330*/  HMMA.16816.F32.BF16 R152, R12.reuse, R42, R100 ;  /* 0x0000002a0c98723c */ /* 0x040fe20000041864 */
[----:B------:R-:W4:Y:S05]  /*3340*/  LDSM.16.M88.4 R40, [R228+0x1000] ;  /* 0x00100000e428783b */ /* 0x000f2a0000000200 */
[C---:B------:R-:W-:Y:S01]  /*3350*/  HMMA.16816.F32.BF16 R124, R12.reuse, R38, R96 ;  /* 0x000000260c7c723c */ /* 0x040fe20000041860 */
[----:B------:R-:W5:Y:S05]  /*3360*/  LDSM.16.M88.4 R36, [R228+0x2000] ;  /* 0x00200000e424783b */ /* 0x000f6a0000000200 */
[C---:B------:R-:W-:Y:S01]  /*3370*/  HMMA.16816.F32.BF16 R112, R12.reuse, R34, R92 ;  /* 0x000000220c70723c */ /* 0x040fe2000004185c */
[----:B------:R-:W5:Y:S05]  /*3380*/  LDSM.16.M88.4 R32, [R228+0x2800] ;  /* 0x00280000e420783b */ /* 0x000f6a0000000200 */
[C---:B------:R-:W-:Y:S06]  /*3390*/  HMMA.16816.F32.BF16 R108, R12.reuse, R28, R88 ;  /* 0x0000001c0c6c723c */ /* 0x040fec0000041858 */
[----:B------:R-:W-:Y:S01]  /*33a0*/  HMMA.16816.F32.BF16 R104, R12, R30, R80 ;  /* 0x0000001e0c68723c */ /* 0x000fe20000041850 */
[----:B------:R-:W5:Y:S01]  /*33b0*/  LDSM.16.M88.4 R28, [R228+0x3000] ;  /* 0x00300000e41c783b */ /* 0x000f620000000200 */
[----:B------:R-:W-:-:S04]  /*33c0*/  DEPBAR.LE SB0, 0x0 ;  /* 0x000080000000791a */ /* 0x000fc80000000000 */
[C---:B-1----:R-:W-:Y:S01]  /*33d0*/  HMMA.16816.F32.BF16 R44, R8.reuse, R16, R56 ;  /* 0x00000010082c723c */ /* 0x042fe20000041838 */
[----:B------:R-:W-:Y:S01]  /*33e0*/  SHF.R.S32.HI R12, RZ, 0x1f, R0 ;  /* 0x0000001fff0c7819 */ /* 0x000fe20000011400 */
[----:B------:R-:W-:Y:S02]  /*33f0*/  IMAD.U32 R13, RZ, RZ, UR21 ;  /* 0x00000015ff0d7e24 */ /* 0x000fe4000f8e00ff */
[----:B------:R-:W-:Y:S01]  /*3400*/  IMAD.SHL.U32 R14, R138, 0x2, RZ ;  /* 0x000000028a0e7824 */ /* 0x000fe200078e00ff */
[----:B------:R-:W-:Y:S01]  /*3410*/  LEA.HI R0, R12, R0, RZ, 0x2 ;  /* 0x000000000c007211 */ /* 0x000fe200078f10ff */
[----:B------:R-:W-:Y:S01]  /*3420*/  HMMA.16816.F32.BF16 R52, R8, R18, R52 ;  /* 0x000000120834723c */ /* 0x000fe20000041834 */
[----:B------:R-:W-:Y:S01]  /*3430*/  LEA R12, R136, UR19, 0x4 ;  /* 0x00000013880c7c11 */ /* 0x000fe2000f8e20ff */
[----:B------:R-:W-:Y:S01]  /*3440*/  IMAD.MOV.U32 R15, RZ, RZ, 0x8 ;  /* 0x00000008ff0f7424 */ /* 0x000fe200078e00ff */
[----:B------:R-:W-:Y:S01]  /*3450*/  SHF.R.S32.HI R241, RZ, 0x2, R0 ;  /* 0x00000002fff17819 */ /* 0x000fe20000011400 */
[----:B------:R-:W-:Y:S01]  /*3460*/  IMAD.U32 R0, RZ, RZ, UR13 ;  /* 0x0000000dff007e24 */ /* 0x000fe2000f8e00ff */
[----:B------:R-:W-:Y:S01]  /*3470*/  LOP3.LUT R14, R14, 0x6, RZ, 0xc0, !PT ;  /* 0x000000060e0e7812 */ /* 0x000fe200078ec0ff */
[C---:B--2---:R-:W-:Y:S01]  /*3480*/  HMMA.16816.F32.BF16 R68, R4.reuse, R16, R84 ;  /* 0x000000100444723c */ /* 0x044fe20000041854 */
[----:B------:R-:W-:Y:S01]  /*3490*/  IADD3 R12, R12, 0x1, R241 ;  /* 0x000000010c0c7810 */ /* 0x000fe20007ffe0f1 */
[----:B------:R1:W-:Y:S02]  /*34a0*/  STL [R1+0xa0], R241 ;  /* 0x0000a0f101007387 */ /* 0x0003e40000100800 */
[----:B------:R-:W-:Y:S01]  /*34b0*/  IMAD R0, R0, 0x80, R14 ;  /* 0x0000008000007824 */ /* 0x000fe200078e020e */
[----:B------:R-:W-:Y:S01]  /*34c0*/  IADD3 R12, R12, UR20, -R13 ;  /* 0x000000140c0c7c10 */ /* 0x000fe2000fffe80d */
[----:B------:R-:W-:Y:S01]  /*34d0*/  HMMA.16816.F32.BF16 R64, R4, R18, R116 ;  /* 0x000000120440723c */ /* 0x000fe20000041874 */
[----:B------:R-:W-:-:S02]  /*34e0*/  IMAD.MOV.U32 R13, RZ, RZ, 0x40 ;  /* 0x00000040ff0d7424 */ /* 0x000fc400078e00ff */
[----:B------:R-:W-:Y:S02]  /*34f0*/  IMAD.MOV.U32 R16, RZ, RZ, 0x48 ;  /* 0x00000048ff107424 */ /* 0x000fe400078e00ff */
[----:B------:R-:W-:Y:S01]  /*3500*/  VIADD R12, R12, UR18 ;  /* 0x000000120c0c7c36 */ /* 0x000fe20008000000 */
[----:B------:R-:W-:Y:S01]  /*3510*/  HMMA.16816.F32.BF16 R56, R8, R20, R60 ;  /* 0x000000140838723c */ /* 0x000fe2000004183c */
[----:B------:R-:W-:-:S03]  /*3520*/  VIADD R17, R0, 0x1 ;  /* 0x0000000100117836 */ /* 0x000fc60000000000 */
[C---:B------:R-:W-:Y:S02]  /*3530*/  VIADDMNMX R15, R12.reuse, R15, UR20, PT ;  /* 0x000000140c0f7e46 */ /* 0x040fe4000b80010f */
[C---:B------:R-:W-:Y:S01]  /*3540*/  VIMNMX R14, R12.reuse, UR20, PT ;  /* 0x000000140c0e7c48 */ /* 0x040fe2000bfe0100 */
[C---:B---3--:R-:W-:Y:S01]  /*3550*/  HMMA.16816.F32.BF16 R96, R4.reuse, R50, R176 ;  /* 0x000000320460723c */ /* 0x048fe200000418b0 */
[C---:B------:R-:W-:Y:S02]  /*3560*/  VIADDMNMX R13, R12.reuse, R13, UR20, PT ;  /* 0x000000140c0d7e46 */ /* 0x040fe4000b80010d */
[----:B------:R-:W-:Y:S01]  /*3570*/  VIADDMNMX R12, R12, R16, UR20, PT ;  /* 0x000000140c0c7e46 */ /* 0x000fe2000b800110 */
[C---:B------:R-:W-:Y:S01]  /*3580*/  VIADD R16, R0.reuse, 0x8 ;  /* 0x0000000800107836 */ /* 0x040fe20000000000 */
[-C--:B------:R-:W-:Y:S01]  /*3590*/  ISETP.GE.AND P2, PT, R17, R14.reuse, PT ;  /* 0x0000000e1100720c */ /* 0x080fe20003f46270 */
[----:B------:R-:W-:Y:S01]  /*35a0*/  HMMA.16816.F32.BF16 R60, R4, R20, R156 ;  /* 0x00000014043c723c */ /* 0x000fe2000004189c */
[----:B------:R-:W-:-:S02]  /*35b0*/  ISETP.GE.AND P4, PT, R0, R14, PT ;  /* 0x0000000e0000720c */ /* 0x000fc40003f86270 */
[-C--:B------:R-:W-:Y:S02]  /*35c0*/  ISETP.GE.AND P0, PT, R0, R15.reuse, PT ;  /* 0x0000000f0000720c */ /* 0x080fe40003f06270 */
[----:B------:R-:W-:Y:S01]  /*35d0*/  ISETP.GE.AND P3, PT, R17, R15, PT ;  /* 0x0000000f1100720c */ /* 0x000fe20003f66270 */
[C---:B------:R-:W-:Y:S01]  /*35e0*/  HMMA.16816.F32.BF16 R72, R4.reuse, R22, R172 ;  /* 0x000000160448723c */ /* 0x040fe200000418ac */
[----:B------:R-:W-:Y:S02]  /*35f0*/  ISETP.GE.AND P6, PT, R16, R14, PT ;  /* 0x0000000e1000720c */ /* 0x000fe40003fc6270 */
[----:B------:R-:W-:Y:S02]  /*3600*/  FSEL R100, R44, -INF , !P4 ;  /* 0xff8000002c647808 */ /* 0x000fe40006000000 */
[----:B------:R-:W-:Y:S01]  /*3610*/  FSEL R101, R45, -INF , !P2 ;  /* 0xff8000002d657808 */ /* 0x000fe20005000000 */
[----:B----4-:R-:W-:Y:S01]  /*3620*/  HMMA.16816.F32.BF16 R76, R4, R40, R180 ;  /* 0x00000028044c723c */ /* 0x010fe200000418b4 */
[----:B------:R-:W-:-:S02]  /*3630*/  FSEL R176, R46, -INF , !P0 ;  /* 0xff8000002eb07808 */ /* 0x000fc40004000000 */
[C---:B------:R-:W-:Y:S02]  /*3640*/  ISETP.GE.AND P4, PT, R16.reuse, R15, PT ;  /* 0x0000000f1000720c */ /* 0x040fe40003f86270 */
[CC--:B------:R-:W-:Y:S01]  /*3650*/  ISETP.GE.AND P2, PT, R16.reuse, R13.reuse, PT ;  /* 0x0000000d1000720c */ /* 0x0c0fe20003f46270 */
[----:B------:R-:W-:Y:S01]  /*3660*/  HMMA.16816.F32.BF16 R80, R4, R42, R216 ;  /* 0x0000002a0450723c */ /* 0x000fe200000418d8 */
[----:B------:R-:W-:Y:S01]  /*3670*/  ISETP.GE.AND P0, PT, R16, R12, PT ;  /* 0x0000000c1000720c */ /* 0x000fe20003f06270 */
[----:B------:R-:W-:Y:S01]  /*3680*/  VIADD R16, R0, 0x9 ;  /* 0x0000000900107836 */ /* 0x000fe20000000000 */
[----:B------:R-:W-:Y:S02]  /*3690*/  FSEL R178, R47, -INF , !P3 ;  /* 0xff8000002fb27808 */ /* 0x000fe40005800000 */
[----:B------:R-:W-:Y:S01]  /*36a0*/  FSEL R102, R52, -INF , !P6 ;  /* 0xff80000034667808 */ /* 0x000fe20007000000 */
[----:B------:R-:W-:Y:S01]  /*36b0*/  HMMA.16816.F32.BF16 R44, R8, R22, R144 ;  /* 0x00000016082c723c */ /* 0x000fe20000041890 */
[----:B------:R-:W-:-:S02]  /*36c0*/  ISETP.GE.AND P5, PT, R17, R13, PT ;  /* 0x0000000d1100720c */ /* 0x000fc40003fa6270 */
[C---:B------:R-:W-:Y:S02]  /*36d0*/  ISETP.GE.AND P6, PT, R0.reuse, R13, PT ;  /* 0x0000000d0000720c */ /* 0x040fe40003fc6270 */
[----:B------:R-:W-:Y:S01]  /*36e0*/  ISETP.GE.AND P3, PT, R0, R12, PT ;  /* 0x0000000c0000720c */ /* 0x000fe20003f66270 */
[C---:B------:R-:W-:Y:S01]  /*36f0*/  HMMA.16816.F32.BF16 R92, R4.reuse, R48, R188 ;  /* 0x00000030045c723c */ /* 0x040fe200000418bc */
[----:B------:R-:W-:Y:S02]  /*3700*/  FSEL R68, R68, -INF , !P6 ;  /* 0xff80000044447808 */ /* 0x000fe40007000000 */
[----:B------:R-:W-:Y:S02]  /*3710*/  FSEL R69, R69, -INF , !P5 ;  /* 0xff80000045457808 */ /* 0x000fe40006800000 */
[----:B------:R-:W-:Y:S01]  /*3720*/  FSEL R103, R64, -INF , !P2 ;  /* 0xff80000040677808 */ /* 0x000fe20005000000 */
[----:B-----5:R-:W-:Y:S01]  /*3730*/  HMMA.16816.F32.BF16 R84, R4, R36, R192 ;  /* 0x000000240454723c */ /* 0x020fe200000418c0 */
[----:B------:R-:W-:-:S02]  /*3740*/  FSEL R116, R70, -INF , !P3 ;  /* 0xff80000046747808 */ /* 0x000fc40005800000 */
[C---:B------:R-:W-:Y:S02]  /*3750*/  ISETP.GE.AND P6, PT, R16.reuse, R14, PT ;  /* 0x0000000e1000720c */ /* 0x040fe40003fc6270 */
[C---:B------:R-:W-:Y:S01]  /*3760*/  ISETP.GE.AND P5, PT, R16.reuse, R15, PT ;  /* 0x0000000f1000720c */ /* 0x040fe20003fa6270 */
[C---:B------:R-:W-:Y:S01]  /*3770*/  HMMA.16816.F32.BF16 R88, R4.reuse, R38, R196 ;  /* 0x000000260458723c */ /* 0x040fe200000418c4 */
[C---:B------:R-:W-:Y:S02]  /*3780*/  ISETP.GE.AND P2, PT, R16.reuse, R13, PT ;  /* 0x0000000d1000720c */ /* 0x040fe40003f46270 */
[-C--:B------:R-:W-:Y:S01]  /*3790*/  ISETP.GE.AND P3, PT, R16, R12.reuse, PT ;  /* 0x0000000c1000720c */ /* 0x080fe20003f66270 */
[----:B------:R-:W-:Y:S01]  /*37a0*/  VIADD R16, R0, 0x10 ;  /* 0x0000001000107836 */ /* 0x000fe20000000000 */
[----:B------:R-:W-:Y:S01]  /*37b0*/  ISETP.GE.AND P1, PT, R17, R12, PT ;  /* 0x0000000c1100720c */ /* 0x000fe20003f26270 */
[----:B------:R-:W-:Y:S01]  /*37c0*/  HMMA.16816.F32.BF16 R156, R4, R32, R208 ;  /* 0x00000020049c723c */ /* 0x000fe200000418d0 */
[----:B------:R-:W-:-:S02]  /*37d0*/  FSEL R177, R54, -INF , !P4 ;  /* 0xff80000036b17808 */ /* 0x000fc40006000000 */
[----:B------:R-:W-:Y:S02]  /*37e0*/  FSEL R71, R71, -INF , !P1 ;  /* 0xff80000047477808 */ /* 0x000fe40004800000 */
[----:B------:R-:W-:Y:S01]  /*37f0*/  FSEL R131, R66, -INF , !P0 ;  /* 0xff80000042837808 */ /* 0x000fe20004000000 */
[C---:B------:R-:W-:Y:S01]  /*3800*/  HMMA.16816.F32.BF16 R172, R4.reuse, R34, R204 ;  /* 0x0000002204ac723c */ /* 0x040fe200000418cc */
[----:B------:R-:W-:Y:S02]  /*3810*/  FSEL R70, R65, -INF , !P2 ;  /* 0xff80000041467808 */ /* 0x000fe40005000000 */
[C---:B------:R-:W-:Y:S02]  /*3820*/  ISETP.GE.AND P1, PT, R16.reuse, R14, PT ;  /* 0x0000000e1000720c */ /* 0x040fe40003f26270 */
[C---:B------:R-:W-:Y:S01]  /*3830*/  ISETP.GE.AND P4, PT, R16.reuse, R15, PT ;  /* 0x0000000f1000720c */ /* 0x040fe20003f86270 */
[----:B------:R-:W-:Y:S01]  /*3840*/  HMMA.16816.F32.BF16 R220, R4, R28, R220 ;  /* 0x0000001c04dc723c */ /* 0x000fe200000418dc */
[----:B------:R-:W-:-:S02]  /*3850*/  ISETP.GE.AND P0, PT, R16, R13, PT ;  /* 0x0000000d1000720c */ /* 0x000fc40003f06270 */
[----:B------:R-:W-:Y:S02]  /*3860*/  ISETP.GE.AND P2, PT, R16, R12, PT ;  /* 0x0000000c1000720c */ /* 0x000fe40003f46270 */
[----:B------:R-:W-:Y:S01]  /*3870*/  FSEL R129, R67, -INF , !P3 ;  /* 0xff80000043817808 */ /* 0x000fe20005800000 */
[----:B------:R-:W-:Y:S01]  /*3880*/  HMMA.16816.F32.BF16 R16, R8, R40, R140 ;  /* 0x000000280810723c */ /* 0x000fe2000004188c */
[----:B------:R-:W-:Y:S02]  /*3890*/  FSEL R64, R53, -INF , !P6 ;  /* 0xff80000035407808 */ /* 0x000fe40007000000 */
[----:B------:R-:W-:Y:S02]  /*38a0*/  FSEL R144, R55, -INF , !P5 ;  /* 0xff80000037907808 */ /* 0x000fe40006800000 */
[----:B------:R-:W-:Y:S01]  /*38b0*/  FSEL R137, R56, -INF , !P1 ;  /* 0xff80000038897808 */ /* 0x000fe20004800000 */
[----:B------:R-:W-:Y:S01]  /*38c0*/  HMMA.16816.F32.BF16 R212, R4, R30, R212 ;  /* 0x0000001e04d4723c */ /* 0x000fe200000418d4 */
[----:B------:R-:W-:-:S02]  /*38d0*/  FSEL R145, R58, -INF , !P4 ;  /* 0xff8000003a917808 */ /* 0x000fc40006000000 */
[----:B------:R-:W-:Y:S02]  /*38e0*/  FSEL R66, R60, -INF , !P0 ;  /* 0xff8000003c427808 */ /* 0x000fe40004000000 */
[----:B------:R-:W-:Y:S01]  /*38f0*/  FSEL R128, R62, -INF , !P2 ;  /* 0xff8000003e807808 */ /* 0x000fe20005000000 */
[C---:B------:R-:W-:Y:S06]  /*3900*/  HMMA.16816.F32.BF16 R200, R4.reuse, R24, R200 ;  /* 0x0000001804c8723c */ /* 0x040fec00000418c8 */
[----:B------:R-:W-:Y:S06]  /*3910*/  HMMA.16816.F32.BF16 R184, R4, R26, R184 ;  /* 0x0000001a04b8723c */ /* 0x000fec00000418b8 */
[----:B------:R-:W-:Y:S01]  /*3920*/  HMMA.16816.F32.BF16 R20, R8, R42, R132 ;  /* 0x0000002a0814723c */ /* 0x000fe20000041884 */
[----:B------:R-:W-:-:S02]  /*3930*/  VIADD R5, R0, 0x11 ;  /* 0x0000001100057836 */ /* 0x000fc40000000000 */
[----:B------:R-:W-:-:S03]  /*3940*/  VIADD R4, R0, 0x18 ;  /* 0x0000001800047836 */ /* 0x000fc60000000000 */
        /* <DEDUP_REMOVED lines=8> */
[----:B------:R-:W-:-:S02]  /*39d0*/  ISETP.GE.AND P4, PT, R4, R14, PT ;  /* 0x0000000e0400720c */ /* 0x000fc40003f86270 */
[C---:B------:R-:W-:Y:S02]  /*39e0*/  ISETP.GE.AND P0, PT, R4.reuse, R15, PT ;  /* 0x0000000f0400720c */ /* 0x040fe40003f06270 */
[CC--:B------:R-:W-:Y:S01]  /*39f0*/  ISETP.GE.AND P2, PT, R4.reuse, R13.reuse, PT ;  /* 0x0000000d0400720c */ /* 0x0c0fe20003f46270 */
[----:B------:R-:W-:Y:S01]  /*3a00*/  HMMA.16816.F32.BF16 R52, R8, R34, R124 ;  /* 0x000000220834723c */ /* 0x000fe2000004187c */
[----:B------:R-:W-:Y:S01]  /*3a10*/  BAR.SYNC.DEFER_BLOCKING 0x0 ;  /* 0x0000000000007b1d */ /* 0x000fe20000010000 */
[----:B------:R-:W-:Y:S01]  /*3a20*/  ISETP.GE.AND P3, PT, R4, R12, PT ;  /* 0x0000000c0400720c */ /* 0x000fe20003f66270 */
[----:B------:R-:W-:Y:S01]  /*3a30*/  VIADD R4, R0, 0x20 ;  /* 0x0000002000047836 */ /* 0x000fe20000000000 */
[----:B------:R-:W-:Y:S02]  /*3a40*/  FSEL R118, R63, -INF , !P1 ;  /* 0xff8000003f767808 */ /* 0x000fe40004800000 */
        /* <DEDUP_REMOVED lines=11> */
[----:B------:R-:W-:Y:S01]  /*3b00*/  FSEL R117, R72, -INF , !P2 ;  /* 0xff80000048757808 */ /* 0x000fe20005000000 */
[----:B------:R-:W-:Y:S01]  /*3b10*/  HMMA.16816.F32.BF16 R32, R8, R24, R108 ;  /* 0x000000180820723c */ /* 0x000fe2000004186c */
        /* <DEDUP_REMOVED lines=9> */
[C---:B------:R-:W-:Y:S01]  /*3bb0*/  HMMA.16816.F32.BF16 R72, R8.reuse, R36, R168 ;  /* 0x000000240848723c */ /* 0x040fe200000418a8 */
[----:B------:R-:W-:Y:S02]  /*3bc0*/  FSEL R141, R47, -INF , !P5 ;  /* 0xff8000002f8d7808 */ /* 0x000fe40006800000 */
[----:B------:R-:W-:Y:S02]  /*3bd0*/  FSEL R164, R16, -INF , !P0 ;  /* 0xff80000010a47808 */ /* 0x000fe40004000000 */
[C---:B------:R-:W-:Y:S01]  /*3be0*/  ISETP.GE.AND P4, PT, R5.reuse, R14, PT ;  /* 0x0000000e0500720c */ /* 0x040fe20003f86270 */
[----:B------:R-:W-:Y:S01]  /*3bf0*/  HMMA.16816.F32.BF16 R44, R8, R28, R120 ;  /* 0x0000001c082c723c */ /* 0x000fe20000041878 */
[----:B------:R-:W-:-:S02]  /*3c00*/  ISETP.GE.AND P6, PT, R5, R15, PT ;  /* 0x0000000f0500720c */ /* 0x000fc40003fc6270 */
[C---:B------:R-:W-:Y:S02]  /*3c10*/  ISETP.GE.AND P5, PT, R5.reuse, R13, PT ;  /* 0x0000000d0500720c */ /* 0x040fe40003fa6270 */
[----:B------:R-:W-:Y:S01]  /*3c20*/  ISETP.GE.AND P0, PT, R5, R12, PT ;  /* 0x0000000c0500720c */ /* 0x000fe20003f06270 */
[----:B------:R-:W-:Y:S01]  /*3c30*/  VIADD R5, R0, 0x29 ;  /* 0x0000002900057836 */ /* 0x000fe20000000000 */
[----:B------:R-:W-:Y:S01]  /*3c40*/  FSEL R161, R18, -INF , !P2 ;  /* 0xff80000012a17808 */ /* 0x000fe20005000000 */
[C---:B------:R-:W-:Y:S01]  /*3c50*/  HMMA.16816.F32.BF16 R36, R8.reuse, R30, R112 ;  /* 0x0000001e0824723c */ /* 0x040fe20000041870 */
[----:B------:R-:W-:Y:S02]  /*3c60*/  ISETP.GE.AND P2, PT, R4, R14, PT ;  /* 0x0000000e0400720c */ /* 0x000fe40003f46270 */
[----:B------:R-:W-:Y:S02]  /*3c70*/  FSEL R162, R76, -INF , !P3 ;  /* 0xff8000004ca27808 */ /* 0x000fe40005800000 */
[----:B------:R-:W-:Y:S01]  /*3c80*/  FSEL R163, R78, -INF , !P1 ;  /* 0xff8000004ea37808 */ /* 0x000fe20004800000 */
[----:B------:R-:W-:Y:S01]  /*3c90*/  HMMA.16816.F32.BF16 R28, R8, R26, R104 ;  /* 0x0000001a081c723c */ /* 0x000fe20000041868 */
[----:B------:R-:W-:-:S02]  /*3ca0*/  FSEL R160, R17, -INF , !P4 ;  /* 0xff80000011a07808 */ /* 0x000fc40006000000 */
[C---:B------:R-:W-:Y:S02]  /*3cb0*/  ISETP.GE.AND P3, PT, R4.reuse, R15, PT ;  /* 0x0000000f0400720c */ /* 0x040fe40003f66270 */
[C---:B------:R-:W-:Y:S02]  /*3cc0*/  ISETP.GE.AND P1, PT, R4.reuse, R13, PT ;  /* 0x0000000d0400720c */ /* 0x040fe40003f26270 */
[----:B------:R-:W-:Y:S01]  /*3cd0*/  ISETP.GE.AND P4, PT, R4, R12, PT ;  /* 0x0000000c0400720c */ /* 0x000fe20003f86270 */
[----:B------:R-:W-:Y:S01]  /*3ce0*/  VIADD R4, R0, 0x30 ;  /* 0x0000003000047836 */ /* 0x000fe20000000000 */
[----:B------:R-:W-:Y:S02]  /*3cf0*/  FSEL R153, R19, -INF , !P6 ;  /* 0xff80000013997808 */ /* 0x000fe40007000000 */
[----:B------:R-:W-:Y:S02]  /*3d00*/  FSEL R154, R77, -INF , !P5 ;  /* 0xff8000004d9a7808 */ /* 0x000fe40006800000 */
[----:B------:R-:W-:-:S02]  /*3d10*/  FSEL R155, R79, -INF , !P0 ;  /* 0xff8000004f9b7808 */ /* 0x000fc40004000000 */
[----:B------:R-:W-:Y:S01]  /*3d20*/  FSEL R152, R20, -INF , !P2 ;  /* 0xff80000014987808 */ /* 0x000fe20005000000 */
[C---:B------:R-:W-:Y:S01]  /*3d30*/  VIADD R20, R0.reuse, 0x41 ;  /* 0x0000004100147836 */ /* 0x040fe20000000000 */
[C---:B------:R-:W-:Y:S02]  /*3d40*/  ISETP.GE.AND P6, PT, R5.reuse, R14, PT ;  /* 0x0000000e0500720c */ /* 0x040fe40003fc6270 */
[C---:B------:R-:W-:Y:S02]  /*3d50*/  ISETP.GE.AND P5, PT, R5.reuse, R15, PT ;  /* 0x0000000f0500720c */ /* 0x040fe40003fa6270 */
[C---:B------:R-:W-:Y:S02]  /*3d60*/  ISETP.GE.AND P0, PT, R5.reuse, R13, PT ;  /* 0x0000000d0500720c */ /* 0x040fe40003f06270 */
[----:B------:R-:W-:Y:S01]  /*3d70*/  ISETP.GE.AND P2, PT, R5, R12, PT ;  /* 0x0000000c0500720c */ /* 0x000fe20003f46270 */
[----:B------:R-:W-:Y:S01]  /*3d80*/  VIADD R5, R0, 0x31 ;  /* 0x0000003100057836 */ /* 0x000fe20000000000 */
[----:B------:R-:W-:Y:S01]  /*3d90*/  FSEL R149, R22, -INF , !P3 ;  /* 0xff80000016957808 */ /* 0x000fe20005800000 */
[----:B------:R-:W-:Y:S01]  /*3da0*/  VIADD R22, R0, 0x49 ;  /* 0x0000004900167836 */ /* 0x000fe20000000000 */
[----:B------:R-:W-:-:S02]  /*3db0*/  FSEL R147, R80, -INF , !P1 ;  /* 0xff80000050937808 */ /* 0x000fc40004800000 */
[----:B------:R-:W-:Y:S02]  /*3dc0*/  FSEL R148, R82, -INF , !P4 ;  /* 0xff80000052947808 */ /* 0x000fe40006000000 */
[----:B------:R-:W-:Y:S02]  /*3dd0*/  FSEL R146, R81, -INF , !P0 ;  /* 0xff80000051927808 */ /* 0x000fe40004000000 */
[C---:B------:R-:W-:Y:S02]  /*3de0*/  ISETP.GE.AND P3, PT, R4.reuse, R14, PT ;  /* 0x0000000e0400720c */ /* 0x040fe40003f66270 */
        /* <DEDUP_REMOVED lines=8> */
[----:B------:R-:W-:Y:S02]  /*3e70*/  FSEL R179, R94, -INF , !P0 ;  /* 0xff8000005eb37808 */ /* 0x000fe40004000000 */
[----:B------:R-:W-:Y:S02]  /*3e80*/  FSEL R169, R41, -INF , !P2 ;  /* 0xff80000029a97808 */ /* 0x000fe40005000000 */
[----:B------:R-:W-:Y:S01]  /*3e90*/  FSEL R124, R21, -INF , !P6 ;  /* 0xff800000157c7808 */ /* 0x000fe20007000000 */
[----:B------:R-:W-:Y:S01]  /*3ea0*/  VIADD R21, R0, 0x48 ;  /* 0x0000004800157836 */ /* 0x000fe20000000000 */
[----:B------:R-:W-:-:S02]  /*3eb0*/  FSEL R126, R23, -INF , !P5 ;  /* 0xff800000177e7808 */ /* 0x000fc40006800000 */
[----:B------:R-:W-:Y:S02]  /*3ec0*/  FSEL R180, R40, -INF , !P3 ;  /* 0xff80000028b47808 */ /* 0x000fe40005800000 */
[C---:B------:R-:W-:Y:S02]  /*3ed0*/  ISETP.GE.AND P1, PT, R4.reuse, R14, PT ;  /* 0x0000000e0400720c */ /* 0x040fe40003f26270 */
[C---:B------:R-:W-:Y:S02]  /*3ee0*/  ISETP.GE.AND P4, PT, R4.reuse, R15, PT ;  /* 0x0000000f0400720c */ /* 0x040fe40003f86270 */
[C---:B------:R-:W-:Y:S02]  /*3ef0*/  ISETP.GE.AND P0, PT, R4.reuse, R13, PT ;  /* 0x0000000d0400720c */ /* 0x040fe40003f06270 */
[----:B------:R-:W-:Y:S01]  /*3f00*/  ISETP.GE.AND P2, PT, R4, R12, PT ;  /* 0x0000000c0400720c */ /* 0x000fe20003f46270 */
[----:B------:R-:W-:Y:S01]  /*3f10*/  VIADD R4, R0, 0x39 ;  /* 0x0000003900047836 */ /* 0x000fe20000000000 */
[----:B------:R-:W-:-:S02]  /*3f20*/  ISETP.GE.AND P6, PT, R5, R15, PT ;  /* 0x0000000f0500720c */ /* 0x000fc40003fc6270 */
[C---:B------:R-:W-:Y:S02]  /*3f30*/  ISETP.GE.AND P5, PT, R5.reuse, R13, PT ;  /* 0x0000000d0500720c */ /* 0x040fe40003fa6270 */
[----:B------:R-:W-:Y:S02]  /*3f40*/  ISETP.GE.AND P3, PT, R5, R12, PT ;  /* 0x0000000c0500720c */ /* 0x000fe40003f66270 */
[----:B------:R-:W-:Y:S02]  /*3f50*/  FSEL R165, R43, -INF , !P6 ;  /* 0xff8000002ba57808 */ /* 0x000fe40007000000 */
[----:B------:R-:W-:Y:S02]  /*3f60*/  FSEL R166, R93, -INF , !P5 ;  /* 0xff8000005da67808 */ /* 0x000fe40006800000 */
[----:B------:R-:W-:Y:S02]  /*3f70*/  FSEL R168, R95, -INF , !P3 ;  /* 0xff8000005fa87808 */ /* 0x000fe40005800000 */
[----:B------:R-:W-:-:S02]  /*3f80*/  FSEL R151, R96, -INF , !P0 ;  /* 0xff80000060977808 */ /* 0x000fc40004000000 */
[C---:B------:R-:W-:Y:S02]  /*3f90*/  ISETP.GE.AND P6, PT, R4.reuse, R14, PT ;  /* 0x0000000e0400720c */ /* 0x040fe40003fc6270 */
[C---:B------:R-:W-:Y:S02]  /*3fa0*/  ISETP.GE.AND P3, PT, R4.reuse, R15, PT ;  /* 0x0000000f0400720c */ /* 0x040fe40003f66270 */
[C---:B------:R-:W-:Y:S02]  /*3fb0*/  ISETP.GE.AND P5, PT, R4.reuse, R13, PT ;  /* 0x0000000d0400720c */ /* 0x040fe40003fa6270 */
[----:B------:R-:W-:Y:S01]  /*3fc0*/  ISETP.GE.AND P0, PT, R4, R12, PT ;  /* 0x0000000c0400720c */ /* 0x000fe20003f06270 */
[----:B------:R-:W-:Y:S01]  /*3fd0*/  VIADD R4, R0, 0x40 ;  /* 0x0000004000047836 */ /* 0x000fe20000000000 */
[----:B------:R-:W-:Y:S02]  /*3fe0*/  FSEL R150, R98, -INF , !P2 ;  /* 0xff80000062967808 */ /* 0x000fe40005000000 */
[----:B------:R-:W-:-:S02]  /*3ff0*/  FSEL R167, R99, -INF , !P0 ;  /* 0xff80000063a77808 */ /* 0x000fc40004000000 */
[----:B------:R-:W-:Y:S02]  /*4000*/  ISETP.GE.AND P0, PT, R4, R13, PT ;  /* 0x0000000d0400720c */ /* 0x000fe40003f06270 */
[----:B------:R-:W-:Y:S02]  /*4010*/  FSEL R127, R97, -INF , !P5 ;  /* 0xff800000617f7808 */ /* 0x000fe40006800000 */
[----:B------:R-:W-:Y:S02]  /*4020*/  FSEL R207, R84, -INF , !P0 ;  /* 0xff80000054cf7808 */ /* 0x000fe40004000000 */
[-C--:B------:R-:W-:Y:S02]  /*4030*/  ISETP.GE.AND P0, PT, R20, R12.reuse, PT ;  /* 0x0000000c1400720c */ /* 0x080fe40003f06270 */
[----:B------:R-:W-:Y:S02]  /*4040*/  ISETP.GE.AND P2, PT, R4, R12, PT ;  /* 0x0000000c0400720c */ /* 0x000fe40003f46270 */
[----:B------:R-:W-:-:S02]  /*4050*/  FSEL R208, R87, -INF , !P0 ;  /* 0xff80000057d07808 */ /* 0x000fc40004000000 */
[----:B------:R-:W-:Y:S02]  /*4060*/  PLOP3.LUT P0, PT, PT, PT, UP0, 0x80, 0x0 ;  /* 0x000000000000781c */ /* 0x000fe40003f0f008 */
[----:B------:R-:W-:Y:S02]  /*4070*/  ISETP.GE.AND P5, PT, R20, R13, PT ;  /* 0x0000000d1400720c */ /* 0x000fe40003fa6270 */
[----:B------:R-:W-:Y:S02]  /*4080*/  FSEL R111, R48, -INF , !P1 ;  /* 0xff800000306f7808 */ /* 0x000fe40004800000 */
[----:B------:R-:W-:Y:S02]  /*4090*/  ISETP.GE.AND P1, PT, R21, R12, PT ;  /* 0x0000000c1500720c */ /* 0x000fe40003f26270 */
[----:B------:R-:W-:Y:S02]  /*40a0*/  FSEL R209, R86, -INF , !P2 ;  /* 0xff80000056d17808 */ /* 0x000fe40005000000 */
[----:B------:R-:W-:-:S02]  /*40b0*/  FSEL R206, R85, -INF , !P5 ;  /* 0xff80000055ce7808 */ /* 0x000fc40006800000 */
[-C--:B------:R-:W-:Y:S02]  /*40c0*/  ISETP.GE.AND P5, PT, R21, R13.reuse, PT ;  /* 0x0000000d1500720c */ /* 0x080fe40003fa6270 */
[----:B------:R-:W-:Y:S02]  /*40d0*/  ISETP.GE.AND P2, PT, R22, R13, PT ;  /* 0x0000000d1600720c */ /* 0x000fe40003f46270 */
[----:B------:R-:W-:Y:S02]  /*40e0*/  FSEL R210, R90, -INF , !P1 ;  /* 0xff8000005ad27808 */ /* 0x000fe40004800000 */
[----:B------:R-:W-:Y:S02]  /*40f0*/  ISETP.GE.AND P1, PT, R22, R12, PT ;  /* 0x0000000c1600720c */ /* 0x000fe40003f26270 */
[----:B------:R-:W-:Y:S02]  /*4100*/  FSEL R205, R88, -INF , !P5 ;  /* 0xff80000058cd7808 */ /* 0x000fe40006800000 */
[----:B------:R-:W-:-:S02]  /*4110*/  FSEL R204, R89, -INF , !P2 ;  /* 0xff80000059cc7808 */ /* 0x000fc40005000000 */
[C---:B------:R-:W-:Y:S02]  /*4120*/  ISETP.GE.AND P5, PT, R4.reuse, R14, PT ;  /* 0x0000000e0400720c */ /* 0x040fe40003fa6270 */
[----:B------:R-:W-:Y:S02]  /*4130*/  ISETP.GE.AND P2, PT, R4, R15, PT ;  /* 0x0000000f0400720c */ /* 0x000fe40003f46270 */
[----:B------:R-:W-:Y:S01]  /*4140*/  FSEL R191, R91, -INF , !P1 ;  /* 0xff8000005bbf7808 */ /* 0x000fe20004800000 */
[----:B-1----:R-:W-:Y:S10]  /*4150*/  @!P0 BRA `(.L_x_51) ;  /* 0x00000000009c8947 */ /* 0x002ff40003800000 */
[----:B------:R-:W2:Y:S01]  /*4160*/  LDL.64 R250, [R1+0x88] ;  /* 0x0000880001fa7983 */ /* 0x000ea20000100a00 */
[----:B------:R-:W-:Y:S02]  /*4170*/  UIADD3 UR6, UR14, -0x2, URZ ;  /* 0xfffffffe0e067890 */ /* 0x000fe4000fffe03f */
[----:B------:R-:W-:Y:S02]  /*4180*/  USHF.L.U32 UR18, UR10, 0x5, URZ ;  /* 0x000000050a127899 */ /* 0x000fe4000800063f */
[----:B------:R-:W-:Y:S02]  /*4190*/  USHF.R.S32.HI UR15, URZ, 0x1f, UR6 ;  /* 0x0000001f3f0f7899 */ /* 0x000fe40008011406 */
[----:B------:R-:W-:Y:S01]  /*41a0*/  UIMAD UR27, UR27, UR6, URZ ;  /* 0x000000061b1b72a4 */ /* 0x000fe2000f8e023f */
[----:B------:R-:W-:Y:S02]  /*41b0*/  IMAD.U32 R4, RZ, RZ, UR6 ;  /* 0x00000006ff047e24 */ /* 0x000fe4000f8e00ff */
[----:B------:R-:W-:Y:S01]  /*41c0*/  ULDC.64 UR6, c[0x0][0x218] ;  /* 0x0000860000067ab9 */ /* 0x000fe20000000a00 */
[----:B------:R-:W-:Y:S01]  /*41d0*/  UIMAD UR15, UR15, UR28, UR27 ;  /* 0x0000001c0f0f72a4 */ /* 0x000fe2000f8e021b */
[----:B--2---:R-:W-:-:S05]  /*41e0*/  IMAD.WIDE.U32 R4, R4, UR28, R250 ;  /* 0x0000001c04047c25 */ /* 0x004fca000f8e00fa */
[----:B------:R-:W-:Y:S01]  /*41f0*/  VIADD R5, R5, UR15 ;  /* 0x0000000f05057c36 */ /* 0x000fe20008000000 */
[----:B------:R-:W-:Y:S01]  /*4200*/  LEA R18, P1, R4, UR6, 0x1 ;  /* 0x0000000604127c11 */ /* 0x000fe2000f8208ff */
[----:B------:R-:W-:-:S03]  /*4210*/  USHF.L.U64.HI UR6, UR10, 0x5, UR11 ;  /* 0x000000050a067899 */ /* 0x000fc6000801020b */
        /* <DEDUP_REMOVED lines=27> */
.L_x_51:
[----:B---3--:R-:W-:Y:S01]  /*43d0*/  FMNMX.FTZ R4, R100, R101, !PT ;  /* 0x0000006564047209 */ /* 0x008fe20007810000 */
        /* <DEDUP_REMOVED lines=16> */
[----:B------:R-:W-:Y:S01]  /*44e0*/  STL [R1+0xd0], R234 ;  /* 0x0000d0ea01007387 */ /* 0x000fe20000100800 */
[----:B------:R-:W-:Y:S01]  /*44f0*/  FSEL R110, R49, -INF , !P6 ;  /* 0xff800000316e7808 */ /* 0x000fe20007000000 */
[----:B------:R-:W-:Y:S01]  /*4500*/  IMAD.MOV.U32 R42, RZ, RZ, R240 ;  /* 0x000000ffff2a7224 */ /* 0x000fe200078e00f0 */
[----:B------:R-:W-:Y:S01]  /*4510*/  FMNMX.FTZ R0, R133, R0, !PT ;  /* 0x0000000085007209 */ /* 0x000fe20007810000 */
[----:B------:R-:W-:Y:S01]  /*4520*/  STL [R1+0xcc], R242 ;  /* 0x0000ccf201007387 */ /* 0x000fe20000100800 */
[----:B------:R-:W-:Y:S01]  /*4530*/  ISETP.GE.AND P1, PT, R20, R14, PT ;  /* 0x0000000e1400720c */ /* 0x000fe20003f26270 */
[----:B------:R-:W-:Y:S01]  /*4540*/  IMAD.MOV.U32 R43, RZ, RZ, R235 ;  /* 0x000000ffff2b7224 */ /* 0x000fe200078e00eb */
[----:B------:R-:W-:Y:S01]  /*4550*/  FMNMX.FTZ R0, R140, R0, !PT ;  /* 0x000000008c007209 */ /* 0x000fe20007810000 */
[----:B------:R-:W-:Y:S01]  /*4560*/  STL [R1+0xc8], R233 ;  /* 0x0000c8e901007387 */ /* 0x000fe20000100800 */
        /* <DEDUP_REMOVED lines=15> */
[----:B------:R1:W-:Y:S01]  /*4660*/  STL [R1+0xb4], R228 ;  /* 0x0000b4e401007387 */ /* 0x0003e20000100800 */
        /* <DEDUP_REMOVED lines=10> */
[----:B------:R-:W-:Y:S02]  /*4710*/  ISETP.GE.AND P5, PT, R21, R14, PT ;  /* 0x0000000e1500720c */ /* 0x000fe40003fa6270 */
[----:B------:R-:W-:Y:S02]  /*4720*/  FSEL R183, R73, -INF , !P1 ;  /* 0xff80000049b77808 */ /* 0x000fe40004800000 */
[----:B------:R-:W-:Y:S02]  /*4730*/  FMNMX.FTZ R5, R188, R4, !PT ;  /* 0x00000004bc057209 */ /* 0x000fe40007810000 */
[----:B------:R-:W-:-:S02]  /*4740*/  ISETP.GE.AND P6, PT, R9, R14, PT ;  /* 0x0000000e0900720c */ /* 0x000fc40003fc6270 */
[----:B------:R-:W-:Y:S02]  /*4750*/  FMNMX.FTZ R0, R154, R0, !PT ;  /* 0x000000009a007209 */ /* 0x000fe40007810000 */
[----:B------:R-:W-:Y:S02]  /*4760*/  ISETP.GE.AND P1, PT, R22, R14, PT ;  /* 0x0000000e1600720c */ /* 0x000fe40003f26270 */
[----:B------:R-:W-:Y:S02]  /*4770*/  FSEL R190, R60, -INF , !P5 ;  /* 0xff8000003cbe7808 */ /* 0x000fe40006800000 */
[----:B------:R-:W-:Y:S02]  /*4780*/  FMNMX.FTZ R5, R183, R5, !PT ;  /* 0x00000005b7057209 */ /* 0x000fe40007810000 */
[----:B------:R-:W-:Y:S02]  /*4790*/  FSEL R218, R56, -INF , !P6 ;  /* 0xff80000038da7808 */ /* 0x000fe40007000000 */
[----:B------:R-:W-:-:S02]  /*47a0*/  ISETP.GE.AND P5, PT, R9, R13, PT ;  /* 0x0000000d0900720c */ /* 0x000fc40003fa6270 */
[----:B------:R-:W-:Y:S02]  /*47b0*/  ISETP.GE.AND P6, PT, R10, R14, PT ;  /* 0x0000000e0a00720c */ /* 0x000fe40003fc6270 */
[----:B------:R-:W-:Y:S02]  /*47c0*/  FMNMX.FTZ R0, R147, R0, !PT ;  /* 0x0000000093007209 */ /* 0x000fe40007810000 */
[----:B------:R-:W-:Y:S02]  /*47d0*/  FSEL R189, R61, -INF , !P1 ;  /* 0xff8000003dbd7808 */ /* 0x000fe40004800000 */
[----:B------:R-:W-:Y:S02]  /*47e0*/  FMNMX.FTZ R5, R190, R5, !PT ;  /* 0x00000005be057209 */ /* 0x000fe40007810000 */
[----:B------:R-:W-:Y:S02]  /*47f0*/  FSEL R156, R156, -INF , !P5 ;  /* 0xff8000009c9c7808 */ /* 0x000fe40006800000 */
[----:B-1----:R-:W-:-:S02]  /*4800*/  FSEL R228, R57, -INF , !P6 ;  /* 0xff80000039e47808 */ /* 0x002fc40007000000 */
[----:B------:R-:W-:Y:S02]  /*4810*/  FMNMX.FTZ R0, R146, R0, !PT ;  /* 0x0000000092007209 */ /* 0x000fe40007810000 */
[----:B------:R-:W-:Y:S02]  /*4820*/  ISETP.GE.AND P5, PT, R10, R13, PT ;  /* 0x0000000d0a00720c */ /* 0x000fe40003fa6270 */
[----:B------:R-:W-:Y:S02]  /*4830*/  ISETP.GE.AND P6, PT, R11, R14, PT ;  /* 0x0000000e0b00720c */ /* 0x000fe40003fc6270 */
[----:B------:R-:W-:Y:S02]  /*4840*/  FMNMX.FTZ R5, R189, R5, !PT ;  /* 0x00000005bd057209 */ /* 0x000fe40007810000 */
[----:B------:R-:W-:Y:S02]  /*4850*/  FMNMX.FTZ R0, R171, R0, !PT ;  /* 0x00000000ab007209 */ /* 0x000fe40007810000 */
[----:B------:R-:W-:-:S02]  /*4860*/  FSEL R157, R157, -INF , !P5 ;  /* 0xff8000009d9d7808 */ /* 0x000fc40006800000 */
[----:B------:R-:W-:Y:S02]  /*4870*/  FSEL R211, R52, -INF , !P6 ;  /* 0xff80000034d37808 */ /* 0x000fe40007000000 */
[----:B------:R-:W-:Y:S02]  /*4880*/  FMNMX.FTZ R5, R218, R5, !PT ;  /* 0x00000005da057209 */ /* 0x000fe40007810000 */
[----:B------:R-:W-:Y:S02]  /*4890*/  ISETP.GE.AND P5, PT, R11, R13, PT ;  /* 0x0000000d0b00720c */ /* 0x000fe40003fa6270 */
[----:B------:R-:W-:Y:S02]  /*48a0*/  ISETP.GE.AND P6, PT, R16, R14, PT ;  /* 0x0000000e1000720c */ /* 0x000fe40003fc6270 */
[----:B------:R-:W-:Y:S02]  /*48b0*/  FMNMX.FTZ R0, R166, R0, !PT ;  /* 0x00000000a6007209 */ /* 0x000fe40007810000 */
[----:B------:R-:W-:-:S02]  /*48c0*/  FMNMX.FTZ R5, R228, R5, !PT ;  /* 0x00000005e4057209 */ /* 0x000fc40007810000 */
[----:B------:R-:W-:Y:S02]  /*48d0*/  FSEL R172, R172, -INF , !P5 ;  /* 0xff800000acac7808 */ /* 0x000fe40006800000 */
[----:B------:R-:W-:Y:S02]  /*48e0*/  FSEL R216, R53, -INF , !P6 ;  /* 0xff80000035d87808 */ /* 0x000fe40007000000 */
[----:B------:R-:W-:Y:S02]  /*48f0*/  ISETP.GE.AND P5, PT, R16, R13, PT ;  /* 0x0000000d1000720c */ /* 0x000fe40003fa6270 */
[----:B------:R-:W-:Y:S02]  /*4900*/  ISETP.GE.AND P6, PT, R17, R14, PT ;  /* 0x0000000e1100720c */ /* 0x000fe40003fc6270 */
[----:B------:R-:W-:Y:S02]  /*4910*/  FMNMX.FTZ R4, R151, R0, !PT ;  /* 0x0000000097047209 */ /* 0x000fe40007810000 */
[----:B------:R-:W-:-:S02]  /*4920*/  FMNMX.FTZ R5, R211, R5, !PT ;  /* 0x00000005d3057209 */ /* 0x000fc40007810000 */
[----:B------:R-:W-:Y:S02]  /*4930*/  FSEL R173, R173, -INF , !P5 ;  /* 0xff800000adad7808 */ /* 0x000fe40006800000 */
[----:B------:R-:W-:Y:S02]  /*4940*/  FSEL R252, R44, -INF , !P6 ;  /* 0xff8000002cfc7808 */ /* 0x000fe40007000000 */
[----:B------:R-:W-:Y:S02]  /*4950*/  FMNMX.FTZ R0, R116, R71, !PT ;  /* 0x0000004774007209 */ /* 0x000fe40007810000 */
[----:B------:R-:W-:Y:S02]  /*4960*/  ISETP.GE.AND P5, PT, R17, R13, PT ;  /* 0x0000000d1100720c */ /* 0x000fe40003fa6270 */
[----:B------:R-:W-:Y:S02]  /*4970*/  ISETP.GE.AND P6, PT, R18, R14, PT ;  /* 0x0000000e1200720c */ /* 0x000fe40003fc6270 */
[----:B------:R-:W-:-:S02]  /*4980*/  FMNMX.FTZ R4, R127, R4, !PT ;  /* 0x000000047f047209 */ /* 0x000fc40007810000 */
[----:B------:R-:W-:Y:S02]  /*4990*/  FMNMX.FTZ R6, R216, R5, !PT ;  /* 0x00000005d8067209 */ /* 0x000fe40007810000 */
[----:B------:R-:W-:Y:S02]  /*49a0*/  FMNMX.FTZ R0, R131, R0, !PT ;  /* 0x0000000083007209 */ /* 0x000fe40007810000 */
[----:B------:R-:W-:Y:S02]  /*49b0*/  FSEL R220, R220, -INF , !P5 ;  /* 0xff800000dcdc7808 */ /* 0x000fe40006800000 */
[----:B------:R-:W-:Y:S02]  /*49c0*/  FSEL R251, R45, -INF , !P6 ;  /* 0xff8000002dfb7808 */ /* 0x000fe40007000000 */
[----:B------:R-:W-:Y:S02]  /*49d0*/  FMNMX.FTZ R5, R207, R4, !PT ;  /* 0x00000004cf057209 */ /* 0x000fe40007810000 */
[----:B------:R-:W-:-:S02]  /*49e0*/  ISETP.GE.AND P5, PT, R19, R14, PT ;  /* 0x0000000e1300720c */ /* 0x000fc40003fa6270 */
[----:B------:R-:W-:Y:S02]  /*49f0*/  ISETP.GE.AND P6, PT, R23, R14, PT ;  /* 0x0000000e1700720c */ /* 0x000fe40003fc6270 */
[----:B------:R-:W-:Y:S02]  /*4a00*/  FMNMX.FTZ R4, R252, R6, !PT ;  /* 0x00000006fc047209 */ /* 0x000fe40007810000 */
[----:B------:R-:W-:Y:S02]  /*4a10*/  FMNMX.FTZ R0, R129, R0, !PT ;  /* 0x0000000081007209 */ /* 0x000fe40007810000 */
[----:B------:R-:W-:Y:S02]  /*4a20*/  FSEL R250, R36, -INF , !P5 ;  /* 0xff80000024fa7808 */ /* 0x000fe40006800000 */
[----:B------:R-:W-:Y:S02]  /*4a30*/  FSEL R249, R37, -INF , !P6 ;  /* 0xff80000025f97808 */ /* 0x000fe40007000000 */
[----:B------:R-:W-:-:S02]  /*4a40*/  FMNMX.FTZ R5, R206, R5, !PT ;  /* 0x00000005ce057209 */ /* 0x000fc40007810000 */
[----:B------:R-:W-:Y:S02]  /*4a50*/  FMNMX.FTZ R4, R251, R4, !PT ;  /* 0x00000004fb047209 */ /* 0x000fe40007810000 */
[----:B------:R-:W-:Y:S02]  /*4a60*/  ISETP.GE.AND P6, PT, R24, R14, PT ;  /* 0x0000000e1800720c */ /* 0x000fe40003fc6270 */
[----:B------:R-:W-:Y:S02]  /*4a70*/  FMNMX.FTZ R0, R128, R0, !PT ;  /* 0x0000000080007209 */ /* 0x000fe40007810000 */
[----:B------:R-:W-:Y:S02]  /*4a80*/  FMNMX.FTZ R5, R205, R5, !PT ;  /* 0x00000005cd057209 */ /* 0x000fe40007810000 */
[----:B------:R-:W-:Y:S02]  /*4a90*/  FMNMX.FTZ R4, R250, R4, !PT ;  /* 0x00000004fa047209 */ /* 0x000fe40007810000 */
[----:B------:R-:W-:-:S02]  /*4aa0*/  FSEL R248, R32, -INF , !P6 ;  /* 0xff80000020f87808 */ /* 0x000fc40007000000 */
[----:B------:R-:W-:Y:S02]  /*4ab0*/  ISETP.GE.AND P6, PT, R26, R14, PT ;  /* 0x0000000e1a00720c */ /* 0x000fe40003fc6270 */
[----:B------:R-:W-:Y:S02]  /*4ac0*/  FMNMX.FTZ R0, R118, R0, !PT ;  /* 0x0000000076007209 */ /* 0x000fe40007810000 */
[----:B------:R-:W-:Y:S02]  /*4ad0*/  FMNMX.FTZ R5, R204, R5, !PT ;  /* 0x00000005cc057209 */ /* 0x000fe40007810000 */
[----:B------:R-:W-:Y:S02]  /*4ae0*/  FMNMX.FTZ R4, R249, R4, !PT ;  /* 0x00000004f9047209 */ /* 0x000fe40007810000 */
[----:B------:R-:W-:Y:S02]  /*4af0*/  FSEL R247, R33, -INF , !P6 ;  /* 0xff80000021f77808 */ /* 0x000fe40007000000 */
[----:B------:R-:W-:-:S02]  /*4b00*/  FMNMX.FTZ R0, R119, R0, !PT ;  /* 0x0000000077007209 */ /* 0x000fc40007810000 */
[----:B------:R-:W-:Y:S02]  /*4b10*/  ISETP.GE.AND P6, PT, R25, R14, PT ;  /* 0x0000000e1900720c */ /* 0x000fe40003fc6270 */
[----:B------:R-:W-:Y:S02]  /*4b20*/  FMNMX.FTZ R5, R156, R5, !PT ;  /* 0x000000059c057209 */ /* 0x000fe40007810000 */
[----:B------:R-:W-:Y:S02]  /*4b30*/  FMNMX.FTZ R4, R248, R4, !PT ;  /* 0x00000004f8047209 */ /* 0x000fe40007810000 */
[----:B------:R-:W-:Y:S02]  /*4b40*/  FMNMX.FTZ R0, R130, R0, !PT ;  /* 0x0000000082007209 */ /* 0x000fe40007810000 */
[----:B------:R-:W-:Y:S02]  /*4b50*/  FSEL R245, R28, -INF , !P6 ;  /* 0xff8000001cf57808 */ /* 0x000fe40007000000 */
[----:B------:R-:W-:-:S02]  /*4b60*/  ISETP.GE.AND P6, PT, R27, R14, PT ;  /* 0x0000000e1b00720c */ /* 0x000fc40003fc6270 */
[----:B------:R-:W-:Y:S02]  /*4b70*/  FMNMX.FTZ R5, R157, R5, !PT ;  /* 0x000000059d057209 */ /* 0x000fe40007810000 */
[----:B------:R-:W-:Y:S02]  /*4b80*/  FMNMX.FTZ R4, R247, R4, !PT ;  /* 0x00000004f7047209 */ /* 0x000fe40007810000 */
[----:B------:R-:W-:Y:S02]  /*4b90*/  FMNMX.FTZ R0, R163, R0, !PT ;  /* 0x00000000a3007209 */ /* 0x000fe40007810000 */
[----:B------:R-:W-:Y:S02]  /*4ba0*/  FSEL R239, R29, -INF , !P6 ;  /* 0xff8000001def7808 */ /* 0x000fe40007000000 */
[----:B------:R-:W-:Y:S02]  /*4bb0*/  FMNMX.FTZ R5, R172, R5, !PT ;  /* 0x00000005ac057209 */ /* 0x000fe40007810000 */
[----:B------:R-:W-:-:S02]  /*4bc0*/  FMNMX.FTZ R4, R245, R4, !PT ;  /* 0x00000004f5047209 */ /* 0x000fc40007810000 */
[----:B------:R-:W-:Y:S02]  /*4bd0*/  FMNMX.FTZ R0, R155, R0, !PT ;  /* 0x000000009b007209 */ /* 0x000fe40007810000 */
[----:B------:R-:W-:Y:S02]  /*4be0*/  ISETP.GE.AND P5, PT, R18, R13, PT ;  /* 0x0000000d1200720c */ /* 0x000fe40003fa6270 */
[----:B------:R-:W-:Y:S02]  /*4bf0*/  FMNMX.FTZ R5, R173, R5, !PT ;  /* 0x00000005ad057209 */ /* 0x000fe40007810000 */
[----:B------:R-:W-:Y:S02]  /*4c00*/  FMNMX.FTZ R4, R239, R4, !PT ;  /* 0x00000004ef047209 */ /* 0x000fe40007810000 */
[----:B------:R-:W-:Y:S02]  /*4c10*/  FMNMX.FTZ R0, R148, R0, !PT ;  /* 0x0000000094007209 */ /* 0x000fe40007810000 */
[----:B------:R-:W-:Y:S01]  /*4c20*/  ISETP.GE.AND P6, PT, R19, R13, PT ;  /* 0x0000000d1300720c */ /* 0x000fe20003fc6270 */
[----:B------:R-:W1:Y:S01]  /*4c30*/  SHFL.BFLY PT, R6, R4, 0x2, 0x1f ;  /* 0x0c401f0004067f89 */ /* 0x000e6200000e0000 */
[----:B------:R-:W-:-:S02]  /*4c40*/  FSEL R246, R221, -INF , !P5 ;  /* 0xff800000ddf67808 */ /* 0x000fc40006800000 */
[----:B------:R-:W-:Y:S02]  /*4c50*/  FMNMX.FTZ R5, R220, R5, !PT ;  /* 0x00000005dc057209 */ /* 0x000fe40007810000 */
[----:B------:R-:W-:Y:S02]  /*4c60*/  FMNMX.FTZ R0, R125, R0, !PT ;  /* 0x000000007d007209 */ /* 0x000fe40007810000 */
        /* <DEDUP_REMOVED lines=22> */
[----:B-1----:R-:W-:Y:S02]  /*4dd0*/  FMNMX.FTZ R136, R4, R6, !PT ;  /* 0x0000000604887209 */ /* 0x002fe40007810000 */
[----:B------:R-:W-:Y:S02]  /*4de0*/  FMNMX.FTZ R4, R208, R0, !PT ;  /* 0x00000000d0047209 */ /* 0x000fe40007810000 */
[----:B------:R-:W-:Y:S01]  /*4df0*/  ISETP.GE.AND P1, PT, R9, R12, PT ;  /* 0x0000000c0900720c */ /* 0x000fe20003f26270 */
[----:B------:R-:W-:Y:S01]  /*4e00*/  SHFL.BFLY PT, R7, R136, 0x1, 0x1f ;  /* 0x0c201f0088077f89 */ /* 0x000fe200000e0000 */
[----:B------:R-:W-:Y:S02]  /*4e10*/  FMNMX.FTZ R0, R237, R5, !PT ;  /* 0x00000005ed007209 */ /* 0x000fe40007810000 */
[----:B------:R-:W-:Y:S02]  /*4e20*/  FMNMX.FTZ R4, R210, R4, !PT ;  /* 0x00000004d2047209 */ /* 0x000fe40007810000 */
[----:B------:R-:W-:Y:S01]  /*4e30*/  FSEL R158, R158, -INF , !P1 ;  /* 0xff8000009e9e7808 */ /* 0x000fe20004800000 */
[----:B------:R-:W1:Y:S01]  /*4e40*/  SHFL.BFLY PT, R6, R0, 0x2, 0x1f ;  /* 0x0c401f0000067f89 */ /* 0x000e6200000e0000 */
[----:B------:R-:W-:-:S02]  /*4e50*/  ISETP.GE.AND P1, PT, R10, R12, PT ;  /* 0x0000000c0a00720c */ /* 0x000fc40003f26270 */
[----:B------:R-:W-:Y:S02]  /*4e60*/  FMNMX.FTZ R4, R191, R4, !PT ;  /* 0x00000004bf047209 */ /* 0x000fe40007810000 */
[----:B------:R-:W-:Y:S02]  /*4e70*/  FSEL R159, R159, -INF , !P1 ;  /* 0xff8000009f9f7808 */ /* 0x000fe40004800000 */
[----:B------:R-:W-:Y:S02]  /*4e80*/  ISETP.GE.AND P1, PT, R11, R12, PT ;  /* 0x0000000c0b00720c */ /* 0x000fe40003f26270 */
[----:B------:R-:W-:Y:S02]  /*4e90*/  FMNMX.FTZ R4, R158, R4, !PT ;  /* 0x000000049e047209 */ /* 0x000fe40007810000 */
[----:B------:R-:W-:Y:S02]  /*4ea0*/  ISETP.GE.AND P6, PT, R16, R12, PT ;  /* 0x0000000c1000720c */ /* 0x000fe40003fc6270 */
[----:B------:R-:W-:-:S02]  /*4eb0*/  FSEL R174, R174, -INF , !P1 ;  /* 0xff800000aeae7808 */ /* 0x000fc40004800000 */
[----:B------:R-:W-:Y:S02]  /*4ec0*/  FMNMX.FTZ R4, R159, R4, !PT ;  /* 0x000000049f047209 */ /* 0x000fe40007810000 */
[----:B------:R-:W-:Y:S02]  /*4ed0*/  ISETP.GE.AND P5, PT, R17, R12, PT ;  /* 0x0000000c1100720c */ /* 0x000fe40003fa6270 */
[----:B------:R-:W-:Y:S02]  /*4ee0*/  FSEL R175, R175, -INF , !P6 ;  /* 0xff800000afaf7808 */ /* 0x000fe40007000000 */
[----:B------:R-:W-:Y:S02]  /*4ef0*/  FMNMX.FTZ R4, R174, R4, !PT ;  /* 0x00000004ae047209 */ /* 0x000fe40007810000 */
[----:B------:R-:W-:Y:S02]  /*4f00*/  FMNMX.FTZ R5, R176, R178, !PT ;  /* 0x000000b2b0057209 */ /* 0x000fe40007810000 */
[----:B------:R-:W-:-:S02]  /*4f10*/  ISETP.GE.AND P1, PT, R18, R12, PT ;  /* 0x0000000c1200720c */ /* 0x000fc40003f26270 */
[----:B------:R-:W-:Y:S02]  /*4f20*/  FSEL R236, R222, -INF , !P5 ;  /* 0xff800000deec7808 */ /* 0x000fe40006800000 */
[----:B------:R-:W-:Y:S02]  /*4f30*/  FMNMX.FTZ R4, R175, R4, !PT ;  /* 0x00000004af047209 */ /* 0x000fe40007810000 */
[----:B------:R-:W-:Y:S02]  /*4f40*/  FMNMX.FTZ R5, R177, R5, !PT ;  /* 0x00000005b1057209 */ /* 0x000fe40007810000 */
[----:B------:R-:W-:Y:S02]  /*4f50*/  FSEL R235, R223, -INF , !P1 ;  /* 0xff800000dfeb7808 */ /* 0x000fe40004800000 */
[----:B------:R-:W-:Y:S02]  /*4f60*/  ISETP.GE.AND P6, PT, R19, R12, PT ;  /* 0x0000000c1300720c */ /* 0x000fe40003fc6270 */
[----:B------:R-:W-:-:S02]  /*4f70*/  FMNMX.FTZ R4, R236, R4, !PT ;  /* 0x00000004ec047209 */ /* 0x000fc40007810000 */
[----:B------:R-:W-:Y:S02]  /*4f80*/  FMNMX.FTZ R5, R144, R5, !PT ;  /* 0x0000000590057209 */ /* 0x000fe40007810000 */
[----:B------:R-:W-:Y:S02]  /*4f90*/  ISETP.GE.AND P1, PT, R23, R12, PT ;  /* 0x0000000c1700720c */ /* 0x000fe40003f26270 */
[----:B-1----:R-:W-:Y:S02]  /*4fa0*/  FMNMX.FTZ R134, R0, R6, !PT ;  /* 0x0000000600867209 */ /* 0x002fe40007810000 */
[----:B------:R-:W-:Y:S02]  /*4fb0*/  FSEL R223, R214, -INF , !P6 ;  /* 0xff800000d6df7808 */ /* 0x000fe40007000000 */
[----:B------:R-:W-:Y:S01]  /*4fc0*/  FMNMX.FTZ R0, R235, R4, !PT ;  /* 0x00000004eb007209 */ /* 0x000fe20007810000 */
[----:B------:R-:W1:Y:S01]  /*4fd0*/  SHFL.BFLY PT, R8, R134, 0x1, 0x1f ;  /* 0x0c201f0086087f89 */ /* 0x000e6200000e0000 */
[----:B------:R-:W-:-:S02]  /*4fe0*/  FMNMX.FTZ R4, R145, R5, !PT ;  /* 0x0000000591047209 */ /* 0x000fc40007810000 */
[----:B------:R-:W-:Y:S01]  /*4ff0*/  FSEL R222, R215, -INF , !P1 ;  /* 0xff800000d7de7808 */ /* 0x000fe20004800000 */
[----:B------:R-:W-:Y:S01]  /*5000*/  STL [R1+0xf0], R223 ;  /* 0x0000f0df01007387 */ /* 0x000fe20000100800 */
[----:B------:R-:W-:Y:S02]  /*5010*/  ISETP.GE.AND P1, PT, R24, R12, PT ;  /* 0x0000000c1800720c */ /* 0x000fe40003f26270 */
[----:B------:R-:W-:Y:S01]  /*5020*/  FMNMX.FTZ R0, R223, R0, !PT ;  /* 0x00000000df007209 */ /* 0x000fe20007810000 */
[----:B------:R-:W-:Y:S01]  /*5030*/  STL [R1+0xdc], R12 ;  /* 0x0000dc0c01007387 */ /* 0x000fe20000100800 */
[----:B------:R-:W-:Y:S02]  /*5040*/  FMNMX.FTZ R4, R143, R4, !PT ;  /* 0x000000048f047209 */ /* 0x000fe40007810000 */
[----:B------:R-:W-:Y:S02]  /*5050*/  ISETP.GE.AND P6, PT, R26, R12, PT ;  /* 0x0000000c1a00720c */ /* 0x000fe40003fc6270 */
[----:B------:R-:W-:-:S02]  /*5060*/  FSEL R221, R202, -INF , !P1 ;  /* 0xff800000cadd7808 */ /* 0x000fc40004800000 */
[----:B------:R-:W-:Y:S02]  /*5070*/  FMNMX.FTZ R0, R222, R0, !PT ;  /* 0x00000000de007209 */ /* 0x000fe40007810000 */
[----:B------:R-:W-:Y:S02]  /*5080*/  FMNMX.FTZ R4, R142, R4, !PT ;  /* 0x000000048e047209 */ /* 0x000fe40007810000 */
[----:B------:R-:W-:Y:S02]  /*5090*/  FSEL R109, R50, -INF , !P4 ;  /* 0xff800000326d7808 */ /* 0x000fe40006000000 */
[----:B------:R-:W-:Y:S02]  /*50a0*/  FSEL R203, R203, -INF , !P6 ;  /* 0xff800000cbcb7808 */ /* 0x000fe40007000000 */
[----:B------:R-:W-:Y:S02]  /*50b0*/  ISETP.GE.AND P4, PT, R25, R12, PT ;  /* 0x0000000c1900720c */ /* 0x000fe40003f86270 */
[----:B------:R-:W-:-:S02]  /*50c0*/  FMNMX.FTZ R0, R221, R0, !PT ;  /* 0x00000000dd007209 */ /* 0x000fc40007810000 */
[----:B------:R-:W-:Y:S02]  /*50d0*/  FMNMX.FTZ R4, R141, R4, !PT ;  /* 0x000000048d047209 */ /* 0x000fe40007810000 */
[----:B------:R-:W-:Y:S02]  /*50e0*/  FMNMX.FTZ R136, R136, R7, !PT ;  /* 0x0000000788887209 */ /* 0x000fe40007810000 */
[----:B------:R-:W-:Y:S01]  /*50f0*/  FSEL R202, R186, -INF , !P4 ;  /* 0xff800000baca7808 */ /* 0x000fe20006000000 */
[----:B------:R-:W-:Y:S01]  /*5100*/  IMAD.MOV.U32 R186, RZ, RZ, R211 ;  /* 0x000000ffffba7224 */ /* 0x000fe200078e00d3 */
[----:B------:R-:W-:Y:S01]  /*5110*/  FMNMX.FTZ R0, R203, R0, !PT ;  /* 0x00000000cb007209 */ /* 0x000fe20007810000 */
[----:B------:R-:W-:Y:S01]  /*5120*/  FMUL.FTZ R6, R136, UR15 ;  /* 0x0000000f88067c20 */ /* 0x000fe20008410000 */
[----:B------:R-:W-:Y:S01]  /*5130*/  FMNMX.FTZ R4, R161, R4, !PT ;  /* 0x00000004a1047209 */ /* 0x000fe20007810000 */
[----:B------:R2:W-:Y:S01]  /*5140*/  STL [R1+0xe0], R136 ;  /* 0x0000e08801007387 */ /* 0x0005e20000100800 */
[----:B------:R-:W-:-:S02]  /*5150*/  FMNMX.FTZ R132, R202, R0, !PT ;  /* 0x00000000ca847209 */ /* 0x000fc40007810000 */
[----:B------:R-:W-:Y:S02]  /*5160*/  FMNMX.FTZ R0, R153, R4, !PT ;  /* 0x0000000499007209 */ /* 0x000fe40007810000 */
[----:B------:R-:W-:Y:S02]  /*5170*/  FSETP.NEU.FTZ.AND P4, PT, R136, -INF , PT ;  /* 0xff8000008800780b */ /* 0x000fe40003f9d000 */
[----:B------:R-:W-:Y:S02]  /*5180*/  ISETP.GE.AND P6, PT, R27, R12, PT ;  /* 0x0000000c1b00720c */ /* 0x000fe40003fc6270 */
[----:B------:R-:W-:Y:S02]  /*5190*/  FMNMX.FTZ R0, R149, R0, !PT ;  /* 0x0000000095007209 */ /* 0x000fe40007810000 */
[----:B------:R-:W-:Y:S02]  /*51a0*/  FSEL R6, R6, RZ, P4 ;  /* 0x000000ff06067208 */ /* 0x000fe40002000000 */
[----:B------:R-:W-:-:S02]  /*51b0*/  FSEL R201, R187, -INF , !P6 ;  /* 0xff800000bbc97808 */ /* 0x000fc40007000000 */
[----:B------:R-:W-:Y:S01]  /*51c0*/  FMNMX.FTZ R0, R126, R0, !PT ;  /* 0x000000007e007209 */ /* 0x000fe20007810000 */
[--C-:B------:R-:W-:Y:S01]  /*51d0*/  FFMA.FTZ R4, R101, UR15, -R6.reuse ;  /* 0x0000000f65047c23 */ /* 0x100fe20008010806 */
[----:B------:R-:W-:Y:S01]  /*51e0*/  FMNMX.FTZ R132, R201, R132, !PT ;  /* 0x00000084c9847209 */ /* 0x000fe20007810000 */
[----:B------:R-:W-:Y:S01]  /*51f0*/  FFMA.FTZ R5, R100, UR15, -R6 ;  /* 0x0000000f64057c23 */ /* 0x000fe20008010806 */
[----:B------:R-:W-:Y:S01]  /*5200*/  FMNMX.FTZ R0, R170, R0, !PT ;  /* 0x00000000aa007209 */ /* 0x000fe20007810000 */
[----:B------:R3:W-:Y:S01]  /*5210*/  MUFU.EX2 R80, R4 ;  /* 0x0000000400507308 */ /* 0x0007e20000000800 */
[----:B-1----:R-:W-:Y:S01]  /*5220*/  FMNMX.FTZ R134, R134, R8, !PT ;  /* 0x0000000886867209 */ /* 0x002fe20007810000 */
[----:B------:R-:W1:Y:S01]  /*5230*/  SHFL.BFLY PT, R7, R132, 0x2, 0x1f ;  /* 0x0c401f0084077f89 */ /* 0x000e6200000e0000 */
[----:B------:R-:W-:Y:S02]  /*5240*/  FMNMX.FTZ R0, R165, R0, !PT ;  /* 0x00000000a5007209 */ /* 0x000fe40007810000 */
[-C--:B------:R-:W-:Y:S01]  /*5250*/  ISETP.GE.AND P1, PT, R21, R15.reuse, PT ;  /* 0x0000000f1500720c */ /* 0x080fe20003f26270 */
[----:B------:R-:W-:Y:S01]  /*5260*/  STL [R1+0xe4], R134 ;  /* 0x0000e48601007387 */ /* 0x000fe20000100800 */
[----:B------:R-:W-:Y:S01]  /*5270*/  FSEL R108, R51, -INF , !P3 ;  /* 0xff800000336c7808 */ /* 0x000fe20005800000 */
[----:B------:R4:W-:Y:S01]  /*5280*/  MUFU.EX2 R219, R5 ;  /* 0x0000000500db7308 */ /* 0x0009e20000000800 */
[----:B------:R-:W-:Y:S01]  /*5290*/  ISETP.GE.AND P5, PT, R20, R15, PT ;  /* 0x0000000f1400720c */ /* 0x000fe20003fa6270 */
[----:B------:R-:W-:Y:S01]  /*52a0*/  STL [R1+0xe8], R15 ;  /* 0x0000e80f01007387 */ /* 0x000fe20000100800 */
[----:B------:R-:W-:-:S02]  /*52b0*/  FSEL R121, R74, -INF , !P2 ;  /* 0xff8000004a797808 */ /* 0x000fc40005000000 */
[----:B------:R-:W-:Y:S02]  /*52c0*/  FSEL R123, R62, -INF , !P1 ;  /* 0xff8000003e7b7808 */ /* 0x000fe40004800000 */
[----:B------:R-:W-:Y:S01]  /*52d0*/  FSETP.NEU.FTZ.AND P1, PT, R134, -INF , PT ;  /* 0xff8000008600780b */ /* 0x000fe20003f3d000 */
[----:B---3--:R-:W-:Y:S01]  /*52e0*/  FFMA.FTZ R4, R102, UR15, -R6 ;  /* 0x0000000f66047c23 */ /* 0x008fe20008010806 */
[----:B------:R-:W-:Y:S02]  /*52f0*/  FSEL R120, R75, -INF , !P5 ;  /* 0xff8000004b787808 */ /* 0x000fe40006800000 */
[-C--:B------:R-:W-:Y:S01]  /*5300*/  ISETP.GE.AND P6, PT, R22, R15.reuse, PT ;  /* 0x0000000f1600720c */ /* 0x080fe20003fc6270 */
[----:B--2---:R2:W-:Y:S01]  /*5310*/  MUFU.EX2 R136, R4 ;  /* 0x0000000400887308 */ /* 0x0045e20000000800 */
[----:B------:R-:W-:Y:S02]  /*5320*/  ISETP.GE.AND P4, PT, R9, R15, PT ;  /* 0x0000000f0900720c */ /* 0x000fe40003f86270 */
[----:B------:R-:W-:Y:S01]  /*5330*/  FSEL R122, R63, -INF , !P6 ;  /* 0xff8000003f7a7808 */ /* 0x000fe20007000000 */
[----:B----4-:R-:W-:Y:S01]  /*5340*/  FMUL.FTZ R5, R134, UR15 ;  /* 0x0000000f86057c20 */ /* 0x010fe20008410000 */
[----:B-1----:R-:W-:-:S02]  /*5350*/  FMNMX.FTZ R132, R132, R7, !PT ;  /* 0x0000000784847209 */ /* 0x002fc40007810000 */
[-C--:B------:R-:W-:Y:S02]  /*5360*/  ISETP.GE.AND P3, PT, R10, R15.reuse, PT ;  /* 0x0000000f0a00720c */ /* 0x080fe40003f66270 */
[----:B------:R-:W-:Y:S01]  /*5370*/  FSEL R5, R5, RZ, P1 ;  /* 0x000000ff05057208 */ /* 0x000fe20000800000 */
[----:B------:R-:W1:Y:S01]  /*5380*/  SHFL.BFLY PT, R7, R132, 0x1, 0x1f ;  /* 0x0c201f0084077f89 */ /* 0x000e6200000e0000 */
[----:B------:R-:W-:Y:S02]  /*5390*/  FSEL R199, R58, -INF , !P4 ;  /* 0xff8000003ac77808 */ /* 0x000fe40006000000 */
[-C--:B------:R-:W-:Y:S02]  /*53a0*/  ISETP.GE.AND P2, PT, R11, R15.reuse, PT ;  /* 0x0000000f0b00720c */ /* 0x080fe40003f46270 */
[----:B------:R-:W-:Y:S02]  /*53b0*/  FSEL R200, R59, -INF , !P3 ;  /* 0xff8000003bc87808 */ /* 0x000fe40005800000 */
[----:B--2---:R-:W-:Y:S01]  /*53c0*/  FMNMX.FTZ R4, R109, R0, !PT ;  /* 0x000000006d047209 */ /* 0x004fe20007810000 */
[----:B------:R-:W-:Y:S01]  /*53d0*/  FFMA.FTZ R0, R64, UR15, -R6 ;  /* 0x0000000f40007c23 */ /* 0x000fe20008010806 */
[----:B------:R-:W-:-:S02]  /*53e0*/  ISETP.GE.AND P5, PT, R16, R15, PT ;  /* 0x0000000f1000720c */ /* 0x000fc40003fa6270 */
[----:B------:R-:W-:Y:S01]  /*53f0*/  FMNMX.FTZ R4, R108, R4, !PT ;  /* 0x000000046c047209 */ /* 0x000fe20007810000 */
[----:B------:R2:W-:Y:S01]  /*5400*/  MUFU.EX2 R14, R0 ;  /* 0x00000000000e7308 */ /* 0x0005e20000000800 */
[----:B------:R-:W-:Y:S02]  /*5410*/  FSEL R198, R54, -INF , !P2 ;  /* 0xff80000036c67808 */ /* 0x000fe40005000000 */
[----:B------:R-:W-:Y:S02]  /*5420*/  FMNMX.FTZ R4, R121, R4, !PT ;  /* 0x0000000479047209 */ /* 0x000fe40007810000 */
[----:B------:R-:W-:Y:S02]  /*5430*/  ISETP.GE.AND P6, PT, R17, R15, PT ;  /* 0x0000000f1100720c */ /* 0x000fe40003fc6270 */
[----:B------:R-:W-:Y:S02]  /*5440*/  FMNMX.FTZ R4, R120, R4, !PT ;  /* 0x0000000478047209 */ /* 0x000fe40007810000 */
[----:B------:R-:W-:-:S02]  /*5450*/  FSEL R197, R55, -INF , !P5 ;  /* 0xff80000037c57808 */ /* 0x000fc40006800000 */
[----:B------:R-:W-:Y:S02]  /*5460*/  FMNMX.FTZ R4, R123, R4, !PT ;  /* 0x000000047b047209 */ /* 0x000fe40007810000 */
[-C--:B------:R-:W-:Y:S02]  /*5470*/  ISETP.GE.AND P1, PT, R18, R15.reuse, PT ;  /* 0x0000000f1200720c */ /* 0x080fe40003f26270 */
[----:B------:R-:W-:Y:S01]  /*5480*/  FMNMX.FTZ R4, R122, R4, !PT ;  /* 0x000000047a047209 */ /* 0x000fe20007810000 */
[----:B--2---:R-:W-:Y:S01]  /*5490*/  FFMA.FTZ R0, R68, UR15, -R5 ;  /* 0x0000000f44007c23 */ /* 0x004fe20008010805 */
[----:B------:R-:W-:Y:S02]  /*54a0*/  FSEL R196, R46, -INF , !P6 ;  /* 0xff8000002ec47808 */ /* 0x000fe40007000000 */
[----:B------:R-:W-:Y:S01]  /*54b0*/  ISETP.GE.AND P4, PT, R19, R15, PT ;  /* 0x0000000f1300720c */ /* 0x000fe20003f86270 */
[----:B------:R2:W-:Y:S01]  /*54c0*/  MUFU.EX2 R232, R0 ;  /* 0x0000000000e87308 */ /* 0x0005e20000000800 */
[----:B------:R-:W-:-:S02]  /*54d0*/  FSEL R195, R47, -INF , !P1 ;  /* 0xff8000002fc37808 */ /* 0x000fc40004800000 */
[-C--:B------:R-:W-:Y:S02]  /*54e0*/  ISETP.GE.AND P3, PT, R23, R15.reuse, PT ;  /* 0x0000000f1700720c */ /* 0x080fe40003f66270 */
[----:B------:R-:W-:Y:S02]  /*54f0*/  FSEL R194, R38, -INF , !P4 ;  /* 0xff80000026c27808 */ /* 0x000fe40006000000 */
[----:B------:R-:W-:Y:S02]  /*5500*/  ISETP.GE.AND P2, PT, R24, R15, PT ;  /* 0x0000000f1800720c */ /* 0x000fe40003f46270 */
[----:B-1----:R-:W-:Y:S01]  /*5510*/  FMNMX.FTZ R132, R132, R7, !PT ;  /* 0x0000000784847209 */ /* 0x002fe20007810000 */
[--C-:B------:R-:W-:Y:S01]  /*5520*/  FFMA.FTZ R7, R65, UR15, -R5.reuse ;  /* 0x0000000f41077c23 */ /* 0x100fe20008010805 */
[----:B------:R-:W-:Y:S02]  /*5530*/  FSEL R193, R39, -INF , !P3 ;  /* 0xff80000027c17808 */ /* 0x000fe40005800000 */
[----:B------:R-:W-:Y:S01]  /*5540*/  ISETP.GE.AND P5, PT, R26, R15, PT ;  /* 0x0000000f1a00720c */ /* 0x000fe20003fa6270 */
[----:B------:R-:W-:Y:S01]  /*5550*/  MUFU.EX2 R223, R7 ;  /* 0x0000000700df7308 */ /* 0x000fe20000000800 */
[----:B------:R-:W-:Y:S01]  /*5560*/  FSEL R192, R34, -INF , !P2 ;  /* 0xff80000022c07808 */ /* 0x000fe20005000000 */
[----:B------:R-:W-:Y:S01]  /*5570*/  STL [R1+0xec], R132 ;  /* 0x0000ec8401007387 */ /* 0x000fe20000100800 */
[----:B--2---:R-:W-:Y:S01]  /*5580*/  FFMA.FTZ R0, R69, UR15, -R5 ;  /* 0x0000000f45007c23 */ /* 0x004fe20008010805 */
[----:B------:R-:W-:-:S02]  /*5590*/  FSETP.NEU.FTZ.AND P2, PT, R132, -INF , PT ;  /* 0xff8000008400780b */ /* 0x000fc40003f5d000 */
[-C--:B------:R-:W-:Y:S02]  /*55a0*/  ISETP.GE.AND P6, PT, R25, R15.reuse, PT ;  /* 0x0000000f1900720c */ /* 0x080fe40003fc6270 */
[----:B------:R1:W-:Y:S01]  /*55b0*/  MUFU.EX2 R217, R0 ;  /* 0x0000000000d97308 */ /* 0x0003e20000000800 */
[----:B------:R-:W-:Y:S02]  /*55c0*/  FSEL R182, R35, -INF , !P5 ;  /* 0xff80000023b67808 */ /* 0x000fe40006800000 */
[----:B------:R-:W-:Y:S02]  /*55d0*/  ISETP.GE.AND P1, PT, R27, R15, PT ;  /* 0x0000000f1b00720c */ /* 0x000fe40003f26270 */
[----:B------:R-:W-:Y:S02]  /*55e0*/  FSEL R181, R30, -INF , !P6 ;  /* 0xff8000001eb57808 */ /* 0x000fe40007000000 */
[----:B-1----:R-:W-:Y:S01]  /*55f0*/  FMNMX.FTZ R0, R199, R4, !PT ;  /* 0x00000004c7007209 */ /* 0x002fe20007810000 */
[----:B------:R-:W-:-:S03]  /*5600*/  FFMA.FTZ R4, R103, UR15, -R5 ;  /* 0x0000000f67047c23 */ /* 0x000fc60008010805 */
[----:B------:R-:W-:Y:S01]  /*5610*/  FMNMX.FTZ R0, R200, R0, !PT ;  /* 0x00000000c8007209 */ /* 0x000fe20007810000 */
[----:B------:R1:W-:Y:S03]  /*5620*/  MUFU.EX2 R187, R4 ;  /* 0x0000000400bb7308 */ /* 0x0003e60000000800 */
[----:B------:R-:W-:-:S04]  /*5630*/  FMNMX.FTZ R0, R198, R0, !PT ;  /* 0x00000000c6007209 */ /* 0x000fc80007810000 */
[----:B------:R-:W-:Y:S01]  /*5640*/  FMNMX.FTZ R0, R197, R0, !PT ;  /* 0x00000000c5007209 */ /* 0x000fe20007810000 */
[----:B-1----:R-:W-:-:S04]  /*5650*/  FFMA.FTZ R4, R70, UR15, -R5 ;  /* 0x0000000f46047c23 */ /* 0x002fc80008010805 */
[----:B------:R1:W-:Y:S02]  /*5660*/  MUFU.EX2 R40, R4 ;  /* 0x0000000400287308 */ /* 0x0003e40000000800 */
[----:B-1----:R-:W-:Y:S01]  /*5670*/  FMNMX.FTZ R4, R196, R0, !PT ;  /* 0x00000000c4047209 */ /* 0x002fe20007810000 */
[----:B------:R-:W-:-:S03]  /*5680*/  FFMA.FTZ R0, R66, UR15, -R5 ;  /* 0x0000000f42007c23 */ /* 0x000fc60008010805 */
[----:B------:R-:W-:Y:S02]  /*5690*/  FMNMX.FTZ R4, R195, R4, !PT ;  /* 0x00000004c3047209 */ /* 0x000fe40007810000 */
[----:B------:R1:W2:Y:S02]  /*56a0*/  MUFU.EX2 R41, R0 ;  /* 0x0000000000297308 */ /* 0x0002a40000000800 */
[----:B-1----:R-:W-:Y:S01]  /*56b0*/  FMNMX.FTZ R0, R194, R4, !PT ;  /* 0x00000004c2007209 */ /* 0x002fe20007810000 */
[----:B------:R-:W-:-:S03]  /*56c0*/  FMUL.FTZ R4, R132, UR15 ;  /* 0x0000000f84047c20 */ /* 0x000fc60008410000 */
[----:B------:R-:W-:Y:S02]  /*56d0*/  FMNMX.FTZ R0, R193, R0, !PT ;  /* 0x00000000c1007209 */ /* 0x000fe40007810000 */
[----:B------:R-:W-:Y:S02]  /*56e0*/  FSEL R4, R4, RZ, P2 ;  /* 0x000000ff04047208 */ /* 0x000fe40001000000 */
[----:B------:R-:W-:Y:S02]  /*56f0*/  FMNMX.FTZ R7, R192, R0, !PT ;  /* 0x00000000c0077209 */ /* 0x000fe40007810000 */
[----:B------:R-:W-:Y:S01]  /*5700*/  IADD3 R0, R42, R43, RZ ;  /* 0x0000002b2a007210 */ /* 0x000fe20007ffe0ff */
[----:B------:R-:W-:Y:S01]  /*5710*/  FFMA.FTZ R8, R116, UR15, -R4 ;  /* 0x0000000f74087c23 */ /* 0x000fe20008010804 */
[----:B------:R-:W-:Y:S02]  /*5720*/  FMNMX.FTZ R7, R182, R7, !PT ;  /* 0x00000007b6077209 */ /* 0x000fe40007810000 */
[----:B------:R-:W-:Y:S01]  /*5730*/  LEA R224, R0, UR4, 0x1 ;  /* 0x0000000400e07c11 */ /* 0x000fe2000f8e08ff */
[----:B------:R1:W-:Y:S01]  /*5740*/  MUFU.EX2 R15, R8 ;  /* 0x00000008000f7308 */ /* 0x0003e20000000800 */
[----:B------:R-:W-:-:S02]  /*5750*/  FSEL R116, R31, -INF , !P1 ;  /* 0xff8000001f747808 */ /* 0x000fc40004800000 */
[----:B------:R-:W-:Y:S01]  /*5760*/  FMNMX.FTZ R0, R181, R7, !PT ;  /* 0x00000007b5007209 */ /* 0x000fe20007810000 */
[----:B------:R-:W-:Y:S01]  /*5770*/  FFMA.FTZ R7, R71, UR15, -R4 ;  /* 0x0000000f47077c23 */ /* 0x000fe20008010804 */
[----:B------:R-:W-:Y:S02]  /*5780*/  IMAD R225, R3, 0x2, R224 ;  /* 0x0000000203e17824 */ /* 0x000fe400078e02e0 */
[----:B------:R-:W-:Y:S01]  /*5790*/  FFMA.FTZ R3, R131, UR15, -R4 ;  /* 0x0000000f83037c23 */ /* 0x000fe20008010804 */
[----:B------:R-:W-:Y:S01]  /*57a0*/  FMNMX.FTZ R0, R116, R0, !PT ;  /* 0x0000000074007209 */ /* 0x000fe20007810000 */
[----:B------:R3:W4:Y:S01]  /*57b0*/  MUFU.EX2 R134, R7 ;  /* 0x0000000700867308 */ /* 0x0007220000000800 */
[C---:B------:R-:W-:Y:S01]  /*57c0*/  IMAD R227, R2.reuse, 0x2, R224 ;  /* 0x0000000202e37824 */ /* 0x040fe200078e02e0 */
[----:B------:R-:W-:Y:S01]  /*57d0*/  LEA R226, R2, R225, 0x1 ;  /* 0x000000e102e27211 */ /* 0x000fe200078e08ff */
[----:B------:R-:W-:Y:S01]  /*57e0*/  FFMA.FTZ R2, R117, UR15, -R5 ;  /* 0x0000000f75027c23 */ /* 0x000fe20008010805 */
[----:B------:R-:W-:Y:S01]  /*57f0*/  LDSM.16.MT88.4 R24, [R224+0x8000] ;  /* 0x00800000e018783b */ /* 0x000fe20000004200 */
[----:B--2---:R-:W-:-:S03]  /*5800*/  IMAD.MOV.U32 R117, RZ, RZ, R41 ;  /* 0x000000ffff757224 */ /* 0x004fc600078e0029 */
[----:B------:R2:W-:Y:S01]  /*5810*/  MUFU.EX2 R13, R3 ;  /* 0x00000003000d7308 */ /* 0x0005e20000000800 */
[----:B------:R-:W-:Y:S01]  /*5820*/  LDSM.16.MT88.4 R20, [R227+0x8000] ;  /* 0x00800000e314783b */ /* 0x000fe20000004200 */
[----:B-1----:R-:W-:-:S03]  /*5830*/  F2FP.BF16.F32.PACK_AB R8, R217, R232 ;  /* 0x000000e8d908723e */ /* 0x002fc600000010ff */
[----:B------:R-:W-:Y:S03]  /*5840*/  LDSM.16.MT88.4 R48, [R225+0x8000] ;  /* 0x00800000e130783b */ /* 0x000fe60000004200 */
[----:B------:R1:W-:Y:S01]  /*5850*/  MUFU.EX2 R233, R2 ;  /* 0x0000000200e97308 */ /* 0x0003e20000000800 */
[----:B---3--:R-:W3:Y:S01]  /*5860*/  SHFL.BFLY PT, R7, R0, 0x2, 0x1f ;  /* 0x0c401f0000077f89 */ /* 0x008ee200000e0000 */
[----:B----4-:R-:W-:-:S03]  /*5870*/  F2FP.BF16.F32.PACK_AB R9, R134, R15 ;  /* 0x0000000f8609723e */ /* 0x010fc600000010ff */
[----:B------:R-:W-:Y:S01]  /*5880*/  LDSM.16.MT88.4 R52, [R226+0x8000] ;  /* 0x00800000e234783b */ /* 0x000fe20000004200 */
[----:B--2---:R-:W-:-:S03]  /*5890*/  FFMA.FTZ R3, R129, UR15, -R4 ;  /* 0x0000000f81037c23 */ /* 0x004fc60008010804 */
[----:B------:R-:W-:Y:S01]  /*58a0*/  LDSM.16.MT88.4 R76, [R226+0x8800] ;  /* 0x00880000e24c783b */ /* 0x000fe20000004200 */
[----:B------:R2:W4:Y:S03]  /*58b0*/  MUFU.EX2 R212, R3 ;  /* 0x0000000300d47308 */ /* 0x0005260000000800 */
[----:B------:R-:W-:Y:S01]  /*58c0*/  LDSM.16.MT88.4 R60, [R227+0x8800] ;  /* 0x00880000e33c783b */ /* 0x000fe20000004200 */
[----:B-1----:R-:W-:-:S03]  /*58d0*/  FFMA.FTZ R2, R67, UR15, -R5 ;  /* 0x0000000f43027c23 */ /* 0x002fc60008010805 */
[----:B------:R-:W-:Y:S01]  /*58e0*/  LDSM.16.MT88.4 R68, [R224+0x8800] ;  /* 0x00880000e044783b */ /* 0x000fe20000004200 */
[----:B------:R1:W1:Y:S03]  /*58f0*/  MUFU.EX2 R229, R2 ;  /* 0x0000000200e57308 */ /* 0x0002660000000800 */
[----:B------:R-:W-:Y:S01]  /*5900*/  LDSM.16.MT88.4 R64, [R225+0x8800] ;  /* 0x00880000e140783b */ /* 0x000fe20000004200 */
[----:B---3--:R-:W-:Y:S01]  /*5910*/  FMNMX.FTZ R0, R0, R7, !PT ;  /* 0x0000000700007209 */ /* 0x008fe20007810000 */
[----:B------:R-:W-:-:S04]  /*5920*/  IMAD.MOV.U32 R7, RZ, RZ, R40 ;  /* 0x000000ffff077224 */ /* 0x000fc800078e0028 */
[----:B--2---:R-:W2:Y:S01]  /*5930*/  SHFL.BFLY PT, R3, R0, 0x1, 0x1f ;  /* 0x0c201f0000037f89 */ /* 0x004ea200000e0000 */
[----:B------:R-:W-:Y:S02]  /*5940*/  F2FP.BF16.F32.PACK_AB R10, R7, R187 ;  /* 0x000000bb070a723e */ /* 0x000fe400000010ff */
[----:B----4-:R-:W-:Y:S01]  /*5950*/  F2FP.BF16.F32.PACK_AB R11, R212, R13 ;  /* 0x0000000dd40b723e */ /* 0x010fe200000010ff */
[----:B-1----:R-:W-:Y:S01]  /*5960*/  FFMA.FTZ R2, R128, UR15, -R4 ;  /* 0x0000000f80027c23 */ /* 0x002fe20008010804 */
[----:B------:R-:W-:-:S05]  /*5970*/  F2FP.BF16.F32.PACK_AB R18, R229, R233 ;  /* 0x000000e9e512723e */ /* 0x000fca00000010ff */
[C---:B------:R-:W-:Y:S01]  /*5980*/  HMMA.16816.F32.BF16 R56, R8.reuse, R24, RZ ;  /* 0x000000180838723c */ /* 0x040fe200000418ff */
[----:B------:R1:W-:Y:S05]  /*5990*/  MUFU.EX2 R213, R2 ;  /* 0x0000000200d57308 */ /* 0x0003ea0000000800 */
[C---:B------:R-:W-:Y:S06]  /*59a0*/  HMMA.16816.F32.BF16 R44, R8.reuse, R20, RZ ;  /* 0x00000014082c723c */ /* 0x040fec00000418ff */
[----:B------:R-:W-:Y:S01]  /*59b0*/  HMMA.16816.F32.BF16 R40, R8, R48, RZ ;  /* 0x000000300828723c */ /* 0x000fe200000418ff */
[----:B--2---:R-:W-:Y:S01]  /*59c0*/  FMNMX.FTZ R135, R0, R3, !PT ;  /* 0x0000000300877209 */ /* 0x004fe20007810000 */
[----:B------:R-:W-:-:S03]  /*59d0*/  FFMA.FTZ R0, R138, UR15, -R6 ;  /* 0x0000000f8a007c23 */ /* 0x000fc60008010806 */
[C---:B------:R-:W-:Y:S01]  /*59e0*/  FSETP.NEU.FTZ.AND P1, PT, R135.reuse, -INF , PT ;  /* 0xff8000008700780b */ /* 0x040fe20003f3d000 */
[--C-:B-1----:R-:W-:Y:S01]  /*59f0*/  FFMA.FTZ R2, R118, UR15, -R4.reuse ;  /* 0x0000000f76027c23 */ /* 0x102fe20008010804 */
[----:B------:R-:W-:Y:S01]  /*5a00*/  FMUL.FTZ R3, R135, UR15 ;  /* 0x0000000f87037c20 */ /* 0x000fe20008410000 */
[----:B------:R1:W-:Y:S01]  /*5a10*/  MUFU.EX2 R214, R0 ;  /* 0x0000000000d67308 */ /* 0x0003e20000000800 */
[C---:B------:R-:W-:Y:S06]  /*5a20*/  HMMA.16816.F32.BF16 R36, R8.reuse, R52, RZ ;  /* 0x000000340824723c */ /* 0x040fec00000418ff */
[C---:B------:R-:W-:Y:S01]  /*5a30*/  HMMA.16816.F32.BF16 R72, R8.reuse, R26, RZ ;  /* 0x0000001a0848723c */ /* 0x040fe200000418ff */
[----:B------:R2:W3:Y:S05]  /*5a40*/  MUFU.EX2 R12, R2 ;  /* 0x00000002000c7308 */ /* 0x0004ea0000000800 */
[----:B------:R-:W-:Y:S01]  /*5a50*/  HMMA.16816.F32.BF16 R28, R8, R22, RZ ;  /* 0x00000016081c723c */ /* 0x000fe200000418ff */
[----:B-1----:R-:W-:Y:S01]  /*5a60*/  FSEL R0, R3, RZ, P1 ;  /* 0x000000ff03007208 */ /* 0x002fe20000800000 */
[----:B------:R-:W-:-:S04]  /*5a70*/  FFMA.FTZ R3, R167, UR15, -R4 ;  /* 0x0000000fa7037c23 */ /* 0x000fc80008010804 */
[----:B------:R-:W-:Y:S01]  /*5a80*/  HMMA.16816.F32.BF16 R32, R8, R50, RZ ;  /* 0x000000320820723c */ /* 0x000fe200000418ff */
[----:B--2---:R-:W-:Y:S01]  /*5a90*/  FFMA.FTZ R2, R119, UR15, -R4 ;  /* 0x0000000f77027c23 */ /* 0x004fe20008010804 */
[----:B---3--:R-:W-:-:S04]  /*5aa0*/  IMAD.MOV.U32 R138, RZ, RZ, R12 ;  /* 0x000000ffff8a7224 */ /* 0x008fc800078e000c */
[----:B------:R-:W-:Y:S01]  /*5ab0*/  HMMA.16816.F32.BF16 R8, R8, R54, RZ ;  /* 0x000000360808723c */ /* 0x000fe200000418ff */
[----:B------:R1:W2:Y:S01]  /*5ac0*/  MUFU.EX2 R16, R2 ;  /* 0x0000000200107308 */ /* 0x0002a20000000800 */
[----:B------:R-:W-:Y:S01]  /*5ad0*/  F2FP.BF16.F32.PACK_AB R17, R138, R213 ;  /* 0x000000d58a11723e */ /* 0x000fe200000010ff */
[----:B-1----:R-:W-:Y:S01]  /*5ae0*/  FFMA.FTZ R2, R130, UR15, -R4 ;  /* 0x0000000f82027c23 */ /* 0x002fe20008010804 */
[----:B--2---:R-:W-:Y:S02]  /*5af0*/  MOV R130, R16 ;  /* 0x0000001000827202 */ /* 0x004fe40000000f00 */
[----:B------:R-:W-:-:S03]  /*5b00*/  F2FP.BF16.F32.PACK_AB R16, R223, R117 ;  /* 0x00000075df10723e */ /* 0x000fc600000010ff */
[----:B------:R1:W2:Y:S02]  /*5b10*/  MUFU.EX2 R132, R2 ;  /* 0x0000000200847308 */ /* 0x0002a40000000800 */
[----:B-1----:R-:W-:Y:S01]  /*5b20*/  FFMA.FTZ R2, R137, UR15, -R6 ;  /* 0x0000000f89027c23 */ /* 0x002fe20008010806 */
[----:B--2---:R-:W-:Y:S01]  /*5b30*/  F2FP.BF16.F32.PACK_AB R19, R132, R130 ;  /* 0x000000828413723e */ /* 0x004fe200000010ff */
[----:B------:R-:W-:-:S04]  /*5b40*/  IMAD.MOV.U32 R137, RZ, RZ, R80 ;  /* 0x000000ffff897224 */ /* 0x000fc800078e0050 */
[----:B------:R1:W-:Y:S07]  /*5b50*/  MUFU.EX2 R215, R2 ;  /* 0x0000000200d77308 */ /* 0x0003ee0000000800 */
[C---:B------:R-:W-:Y:S06]  /*5b60*/  HMMA.16816.F32.BF16 R96, R16.reuse, R78, R8 ;  /* 0x0000004e1060723c */ /* 0x040fec0000041808 */
[----:B------:R-:W-:Y:S01]  /*5b70*/  HMMA.16816.F32.BF16 R88, R16, R64, R40 ;  /* 0x000000401058723c */ /* 0x000fe20000041828 */
[----:B------:R-:W-:-:S02]  /*5b80*/  F2FP.BF16.F32.PACK_AB R8, R137, R219 ;  /* 0x000000db8908723e */ /* 0x000fc400000010ff */
[----:B------:R-:W-:-:S03]  /*5b90*/  F2FP.BF16.F32.PACK_AB R10, R14, R136 ;  /* 0x000000880e0a723e */ /* 0x000fc600000010ff */
[----:B------:R-:W-:Y:S01]  /*5ba0*/  HMMA.16816.F32.BF16 R112, R16, R76, R36 ;  /* 0x0000004c1070723c */ /* 0x000fe20000041824 */
[----:B-1----:R-:W-:-:S04]  /*5bb0*/  FFMA.FTZ R2, R133, UR15, -R6 ;  /* 0x0000000f85027c23 */ /* 0x002fc80008010806 */
[----:B------:R1:W-:Y:S01]  /*5bc0*/  MUFU.EX2 R234, R2 ;  /* 0x0000000200ea7308 */ /* 0x0003e20000000800 */
[C---:B------:R-:W-:Y:S06]  /*5bd0*/  HMMA.16816.F32.BF16 R84, R16.reuse, R62, R28 ;  /* 0x0000003e1054723c */ /* 0x040fec000004181c */
[C---:B------:R-:W-:Y:S06]  /*5be0*/  HMMA.16816.F32.BF16 R104, R16.reuse, R66, R32 ;  /* 0x000000421068723c */ /* 0x040fec0000041820 */
[----:B------:R-:W-:Y:S01]  /*5bf0*/  HMMA.16816.F32.BF16 R100, R16, R68, R56 ;  /* 0x000000441064723c */ /* 0x000fe20000041838 */
[----:B-1----:R-:W-:-:S05]  /*5c00*/  FFMA.FTZ R2, R176, UR15, -R0 ;  /* 0x0000000fb0027c23 */ /* 0x002fca0008010800 */
[C---:B------:R-:W-:Y:S01]  /*5c10*/  HMMA.16816.F32.BF16 R80, R16.reuse, R60, R44 ;  /* 0x0000003c1050723c */ /* 0x040fe2000004182c */
[----:B------:R1:W-:Y:S05]  /*5c20*/  MUFU.EX2 R129, R2 ;  /* 0x0000000200817308 */ /* 0x0003ea0000000800 */
[----:B------:R-:W-:Y:S01]  /*5c30*/  HMMA.16816.F32.BF16 R92, R16, R70, R72 ;  /* 0x00000046105c723c */ /* 0x000fe20000041848 */
[----:B-1----:R-:W-:-:S04]  /*5c40*/  FFMA.FTZ R2, R178, UR15, -R0 ;  /* 0x0000000fb2027c23 */ /* 0x002fc80008010800 */
[----:B------:R1:W2:Y:S02]  /*5c50*/  MUFU.EX2 R128, R2 ;  /* 0x0000000200807308 */ /* 0x0002a40000000800 */
[----:B-1----:R-:W-:Y:S01]  /*5c60*/  FFMA.FTZ R2, R177, UR15, -R0 ;  /* 0x0000000fb1027c23 */ /* 0x002fe20008010800 */
[----:B--2---:R-:W-:-:S05]  /*5c70*/  F2FP.BF16.F32.PACK_AB R9, R128, R129 ;  /* 0x000000818009723e */ /* 0x004fca00000010ff */
        /* <DEDUP_REMOVED lines=10> */
[----:B-1----:R-:W-:-:S04]  /*5d20*/  FFMA.FTZ R2, R145, UR15, -R0 ;  /* 0x0000000f91027c23 */ /* 0x002fc80008010800 */
[----:B------:R1:W-:Y:S01]  /*5d30*/  MUFU.EX2 R145, R2 ;  /* 0x0000000200917308 */ /* 0x0003e20000000800 */
[C---:B------:R-:W-:Y:S06]  /*5d40*/  HMMA.16816.F32.BF16 R28, R8.reuse, R22, RZ ;  /* 0x00000016081c723c */ /* 0x040fec00000418ff */
[C---:B------:R-:W-:Y:S06]  /*5d50*/  HMMA.16816.F32.BF16 R24, R8.reuse, R48, RZ ;  /* 0x000000300818723c */ /* 0x040fec00000418ff */
[----:B------:R-:W-:Y:S01]  /*5d60*/  HMMA.16816.F32.BF16 R16, R8, R52, RZ ;  /* 0x000000340810723c */ /* 0x000fe200000418ff */
[----:B-1----:R-:W-:-:S05]  /*5d70*/  FFMA.FTZ R2, R143, UR15, -R0 ;  /* 0x0000000f8f027c23 */ /* 0x002fca0008010800 */
[C---:B------:R-:W-:Y:S01]  /*5d80*/  HMMA.16816.F32.BF16 R20, R8.reuse, R50, RZ ;  /* 0x000000320814723c */ /* 0x040fe200000418ff */
[----:B------:R1:W3:Y:S05]  /*5d90*/  MUFU.EX2 R178, R2 ;  /* 0x0000000200b27308 */ /* 0x0002ea0000000800 */
[----:B------:R-:W-:Y:S07]  /*5da0*/  HMMA.16816.F32.BF16 R44, R8, R54, RZ ;  /* 0x00000036082c723c */ /* 0x000fee00000418ff */
[----:B------:R-:W-:-:S02]  /*5db0*/  F2FP.BF16.F32.PACK_AB R8, R214, R215 ;  /* 0x000000d7d608723e */ /* 0x000fc400000010ff */
[----:B--2---:R-:W-:Y:S01]  /*5dc0*/  F2FP.BF16.F32.PACK_AB R10, R231, R234 ;  /* 0x000000eae70a723e */ /* 0x004fe200000010ff */
[----:B-1----:R-:W-:Y:S01]  /*5dd0*/  FFMA.FTZ R2, R142, UR15, -R0 ;  /* 0x0000000f8e027c23 */ /* 0x002fe20008010800 */
[----:B---3--:R-:W-:-:S03]  /*5de0*/  F2FP.BF16.F32.PACK_AB R9, R178, R145 ;  /* 0x00000091b209723e */ /* 0x008fc600000010ff */
[----:B------:R1:W-:Y:S02]  /*5df0*/  MUFU.EX2 R242, R2 ;  /* 0x0000000200f27308 */ /* 0x0003e40000000800 */
[----:B-1----:R-:W-:-:S06]  /*5e00*/  FFMA.FTZ R2, R141, UR15, -R0 ;  /* 0x0000000f8d027c23 */ /* 0x002fcc0008010800 */
[----:B------:R1:W2:Y:S02]  /*5e10*/  MUFU.EX2 R131, R2 ;  /* 0x0000000200837308 */ /* 0x0002a40000000800 */
[----:B-1----:R-:W-:Y:S01]  /*5e20*/  FFMA.FTZ R2, R164, UR15, -R6 ;  /* 0x0000000fa4027c23 */ /* 0x002fe20008010806 */
[----:B--2---:R-:W-:-:S05]  /*5e30*/  F2FP.BF16.F32.PACK_AB R11, R131, R242 ;  /* 0x000000f2830b723e */ /* 0x004fca00000010ff */
[----:B------:R1:W-:Y:S02]  /*5e40*/  MUFU.EX2 R12, R2 ;  /* 0x00000002000c7308 */ /* 0x0003e40000000800 */
[C---:B------:R-:W-:Y:S06]  /*5e50*/  HMMA.16816.F32.BF16 R48, R8.reuse, R68, R40 ;  /* 0x000000440830723c */ /* 0x040fec0000041828 */
[C---:B------:R-:W-:Y:S06]  /*5e60*/  HMMA.16816.F32.BF16 R68, R8.reuse, R70, R36 ;  /* 0x000000460844723c */ /* 0x040fec0000041824 */
[C---:B------:R-:W-:Y:S01]  /*5e70*/  HMMA.16816.F32.BF16 R56, R8.reuse, R64, R24 ;  /* 0x000000400838723c */ /* 0x040fe20000041818 */
[--C-:B-1----:R-:W-:Y:S01]  /*5e80*/  FFMA.FTZ R2, R160, UR15, -R6.reuse ;  /* 0x0000000fa0027c23 */ /* 0x102fe20008010806 */
[----:B------:R-:W1:Y:S03]  /*5e90*/  LDSM.16.MT88.4 R24, [R224+0x9000] ;  /* 0x00900000e018783b */ /* 0x000e660000004200 */
[----:B------:R2:W-:Y:S01]  /*5ea0*/  MUFU.EX2 R185, R2 ;  /* 0x0000000200b97308 */ /* 0x0005e20000000800 */
[C---:B------:R-:W-:Y:S01]  /*5eb0*/  HMMA.16816.F32.BF16 R72, R8.reuse, R76, R16 ;  /* 0x0000004c0848723c */ /* 0x040fe20000041810 */
[----:B------:R-:W-:Y:S05]  /*5ec0*/  LDSM.16.MT88.4 R16, [R225+0x9000] ;  /* 0x00900000e110783b */ /* 0x000fea0000004200 */
[C---:B------:R-:W-:Y:S01]  /*5ed0*/  HMMA.16816.F32.BF16 R40, R8.reuse, R62, R28 ;  /* 0x0000003e0828723c */ /* 0x040fe2000004181c */
[----:B------:R-:W-:Y:S05]  /*5ee0*/  LDSM.16.MT88.4 R28, [R226+0x9000] ;  /* 0x00900000e21c783b */ /* 0x000fea0000004200 */
[----:B------:R-:W-:Y:S01]  /*5ef0*/  HMMA.16816.F32.BF16 R36, R8, R66, R20 ;  /* 0x000000420824723c */ /* 0x000fe20000041814 */
[----:B------:R-:W3:Y:S01]  /*5f00*/  LDSM.16.MT88.4 R20, [R227+0x9000] ;  /* 0x00900000e314783b */ /* 0x000ee20000004200 */
[----:B--2---:R-:W-:-:S04]  /*5f10*/  FFMA.FTZ R2, R152, UR15, -R6 ;  /* 0x0000000f98027c23 */ /* 0x004fc80008010806 */
[C---:B------:R-:W-:Y:S01]  /*5f20*/  HMMA.16816.F32.BF16 R52, R8.reuse, R60, R32 ;  /* 0x0000003c0834723c */ /* 0x040fe20000041820 */
[----:B------:R2:W-:Y:S05]  /*5f30*/  MUFU.EX2 R164, R2 ;  /* 0x0000000200a47308 */ /* 0x0005ea0000000800 */
        /* <DEDUP_REMOVED lines=10> */
[----:B------:R2:W4:Y:S02]  /*5fe0*/  MUFU.EX2 R162, R2 ;  /* 0x0000000200a27308 */ /* 0x0005240000000800 */
[----:B--2---:R-:W-:Y:S01]  /*5ff0*/  FFMA.FTZ R2, R147, UR15, -R5 ;  /* 0x0000000f93027c23 */ /* 0x004fe20008010805 */
[----:B----4-:R-:W-:-:S05]  /*6000*/  F2FP.BF16.F32.PACK_AB R8, R162, R160 ;  /* 0x000000a0a208723e */ /* 0x010fca00000010ff */
[----:B------:R2:W-:Y:S02]  /*6010*/  MUFU.EX2 R118, R2 ;  /* 0x0000000200767308 */ /* 0x0005e40000000800 */
[----:B--2---:R-:W-:-:S06]  /*6020*/  FFMA.FTZ R2, R146, UR15, -R5 ;  /* 0x0000000f92027c23 */ /* 0x004fcc0008010805 */
[----:B------:R2:W4:Y:S02]  /*6030*/  MUFU.EX2 R139, R2 ;  /* 0x00000002008b7308 */ /* 0x0005240000000800 */
[----:B--2---:R-:W-:Y:S01]  /*6040*/  FFMA.FTZ R2, R163, UR15, -R4 ;  /* 0x0000000fa3027c23 */ /* 0x004fe20008010804 */
[----:B----4-:R-:W-:-:S05]  /*6050*/  MOV R163, R139 ;  /* 0x0000008b00a37202 */ /* 0x010fca0000000f00 */
[----:B------:R2:W-:Y:S02]  /*6060*/  MUFU.EX2 R146, R2 ;  /* 0x0000000200927308 */ /* 0x0005e40000000800 */
[----:B--2---:R-:W-:Y:S01]  /*6070*/  FFMA.FTZ R2, R155, UR15, -R4 ;  /* 0x0000000f9b027c23 */ /* 0x004fe20008010804 */
[----:B------:R-:W-:Y:S02]  /*6080*/  IMAD.MOV.U32 R155, RZ, RZ, R118 ;  /* 0x000000ffff9b7224 */ /* 0x000fe400078e0076 */
[----:B------:R-:W-:-:S03]  /*6090*/  IMAD.MOV.U32 R118, RZ, RZ, R220 ;  /* 0x000000ffff767224 */ /* 0x000fc600078e00dc */
[----:B------:R2:W4:Y:S01]  /*60a0*/  MUFU.EX2 R133, R2 ;  /* 0x0000000200857308 */ /* 0x0005220000000800 */
[----:B------:R-:W-:Y:S01]  /*60b0*/  F2FP.BF16.F32.PACK_AB R10, R163, R155 ;  /* 0x0000009ba30a723e */ /* 0x000fe200000010ff */
[----:B--2---:R-:W-:Y:S01]  /*60c0*/  FFMA.FTZ R2, R148, UR15, -R4 ;  /* 0x0000000f94027c23 */ /* 0x004fe20008010804 */
[----:B----4-:R-:W-:-:S05]  /*60d0*/  F2FP.BF16.F32.PACK_AB R9, R133, R146 ;  /* 0x000000928509723e */ /* 0x010fca00000010ff */
[----:B------:R2:W-:Y:S02]  /*60e0*/  MUFU.EX2 R139, R2 ;  /* 0x00000002008b7308 */ /* 0x0005e40000000800 */
[----:B--2---:R-:W-:-:S06]  /*60f0*/  FFMA.FTZ R2, R125, UR15, -R4 ;  /* 0x0000000f7d027c23 */ /* 0x004fcc0008010804 */
[----:B------:R2:W4:Y:S02]  /*6100*/  MUFU.EX2 R147, R2 ;  /* 0x0000000200937308 */ /* 0x0005240000000800 */
[----:B--2---:R-:W-:Y:S01]  /*6110*/  FFMA.FTZ R2, R149, UR15, -R0 ;  /* 0x0000000f95027c23 */ /* 0x004fe20008010800 */
[----:B----4-:R-:W-:-:S05]  /*6120*/  F2FP.BF16.F32.PACK_AB R11, R147, R139 ;  /* 0x0000008b930b723e */ /* 0x010fca00000010ff */
[----:B------:R2:W-:Y:S02]  /*6130*/  MUFU.EX2 R154, R2 ;  /* 0x00000002009a7308 */ /* 0x0005e40000000800 */
[C---:B-1----:R-:W-:Y:S06]  /*6140*/  HMMA.16816.F32.BF16 R64, R8.reuse, R24, R100 ;  /* 0x000000180840723c */ /* 0x042fec0000041864 */
[C---:B---3--:R-:W-:Y:S06]  /*6150*/  HMMA.16816.F32.BF16 R80, R8.reuse, R20, R80 ;  /* 0x000000140850723c */ /* 0x048fec0000041850 */
[----:B------:R-:W-:Y:S01]  /*6160*/  HMMA.16816.F32.BF16 R88, R8, R16, R88 ;  /* 0x000000100858723c */ /* 0x000fe20000041858 */
[----:B--2---:R-:W-:-:S04]  /*6170*/  FFMA.FTZ R2, R126, UR15, -R0 ;  /* 0x0000000f7e027c23 */ /* 0x004fc80008010800 */
[----:B------:R1:W2:Y:S01]  /*6180*/  MUFU.EX2 R211, R2 ;  /* 0x0000000200d37308 */ /* 0x0002a20000000800 */
[C---:B------:R-:W-:Y:S06]  /*6190*/  HMMA.16816.F32.BF16 R112, R8.reuse, R28, R112 ;  /* 0x0000001c0870723c */ /* 0x040fec0000041870 */
        /* <DEDUP_REMOVED lines=9> */
[--C-:B-1----:R-:W-:Y:S01]  /*6230*/  FFMA.FTZ R2, R169, UR15, -R6.reuse ;  /* 0x0000000fa9027c23 */ /* 0x102fe20008010806 */
[----:B--2---:R-:W-:Y:S02]  /*6240*/  F2FP.BF16.F32.PACK_AB R11, R211, R154 ;  /* 0x0000009ad30b723e */ /* 0x004fe400000010ff */
[----:B------:R-:W-:Y:S01]  /*6250*/  MOV R169, R211 ;  /* 0x000000d300a97202 */ /* 0x000fe20000000f00 */
[----:B------:R1:W-:Y:S04]  /*6260*/  MUFU.EX2 R144, R2 ;  /* 0x0000000200907308 */ /* 0x0003e80000000800 */
[C---:B------:R-:W-:Y:S06]  /*6270*/  HMMA.16816.F32.BF16 R92, R8.reuse, R24, R48 ;  /* 0x00000018085c723c */ /* 0x040fec0000041830 */
[C---:B------:R-:W-:Y:S06]  /*6280*/  HMMA.16816.F32.BF16 R48, R8.reuse, R22, R40 ;  /* 0x000000160830723c */ /* 0x040fec0000041828 */
[C---:B------:R-:W-:Y:S01]  /*6290*/  HMMA.16816.F32.BF16 R60, R8.reuse, R26, R68 ;  /* 0x0000001a083c723c */ /* 0x040fe20000041844 */
[--C-:B-1----:R-:W-:Y:S01]  /*62a0*/  FFMA.FTZ R2, R111, UR15, -R6.reuse ;  /* 0x0000000f6f027c23 */ /* 0x102fe20008010806 */
[----:B------:R-:W1:Y:S03]  /*62b0*/  LDSM.16.MT88.4 R24, [R224+0x9800] ;  /* 0x00980000e018783b */ /* 0x000e660000004200 */
[----:B------:R2:W-:Y:S01]  /*62c0*/  MUFU.EX2 R141, R2 ;  /* 0x00000002008d7308 */ /* 0x0005e20000000800 */
[C---:B------:R-:W-:Y:S06]  /*62d0*/  HMMA.16816.F32.BF16 R40, R8.reuse, R18, R36 ;  /* 0x000000120828723c */ /* 0x040fec0000041824 */
[C---:B------:R-:W-:Y:S01]  /*62e0*/  HMMA.16816.F32.BF16 R52, R8.reuse, R20, R52 ;  /* 0x000000140834723c */ /* 0x040fe20000041834 */
[----:B------:R-:W3:Y:S05]  /*62f0*/  LDSM.16.MT88.4 R20, [R227+0x9800] ;  /* 0x00980000e314783b */ /* 0x000eea0000004200 */
[----:B------:R-:W-:Y:S01]  /*6300*/  HMMA.16816.F32.BF16 R44, R8, R16, R56 ;  /* 0x00000010082c723c */ /* 0x000fe20000041838 */
[----:B------:R-:W4:Y:S01]  /*6310*/  LDSM.16.MT88.4 R16, [R225+0x9800] ;  /* 0x00980000e110783b */ /* 0x000f220000004200 */
[----:B--2---:R-:W-:-:S04]  /*6320*/  FFMA.FTZ R2, R110, UR15, -R6 ;  /* 0x0000000f6e027c23 */ /* 0x004fc80008010806 */
[C---:B------:R-:W-:Y:S01]  /*6330*/  HMMA.16816.F32.BF16 R36, R8.reuse, R28, R72 ;  /* 0x0000001c0824723c */ /* 0x040fe20000041848 */
[----:B------:R2:W-:Y:S05]  /*6340*/  MUFU.EX2 R220, R2 ;  /* 0x0000000200dc7308 */ /* 0x0005ea0000000800 */
[----:B------:R-:W-:Y:S01]  /*6350*/  HMMA.16816.F32.BF16 R32, R8, R30, R32 ;  /* 0x0000001e0820723c */ /* 0x000fe20000041820 */
[----:B------:R-:W4:Y:S01]  /*6360*/  LDSM.16.MT88.4 R28, [R226+0x9800] ;  /* 0x00980000e21c783b */ /* 0x000f220000004200 */
[----:B--2---:R-:W-:Y:S01]  /*6370*/  FFMA.FTZ R2, R170, UR15, -R0 ;  /* 0x0000000faa027c23 */ /* 0x004fe20008010800 */
[----:B------:R-:W-:-:S03]  /*6380*/  IMAD.MOV.U32 R170, RZ, RZ, R217 ;  /* 0x000000ffffaa7224 */ /* 0x000fc600078e00d9 */
[----:B------:R2:W1:Y:S02]  /*6390*/  MUFU.EX2 R153, R2 ;  /* 0x0000000200997308 */ /* 0x0004640000000800 */
[----:B--2---:R-:W-:Y:S01]  /*63a0*/  FFMA.FTZ R2, R165, UR15, -R0 ;  /* 0x0000000fa5027c23 */ /* 0x004fe20008010800 */
[----:B-1----:R-:W-:-:S05]  /*63b0*/  IMAD.MOV.U32 R167, RZ, RZ, R153 ;  /* 0x000000ffffa77224 */ /* 0x002fca00078e0099 */
[----:B------:R1:W-:Y:S08]  /*63c0*/  MUFU.EX2 R153, R3 ;  /* 0x0000000300997308 */ /* 0x0003f00000000800 */
[----:B------:R2:W-:Y:S01]  /*63d0*/  MUFU.EX2 R232, R2 ;  /* 0x0000000200e87308 */ /* 0x0005e20000000800 */
[----:B-1----:R-:W-:Y:S01]  /*63e0*/  FFMA.FTZ R3, R191, UR15, -R4 ;  /* 0x0000000fbf037c23 */ /* 0x002fe20008010804 */
[----:B--2---:R-:W-:Y:S01]  /*63f0*/  FFMA.FTZ R2, R171, UR15, -R5 ;  /* 0x0000000fab027c23 */ /* 0x004fe20008010805 */
[----:B------:R-:W-:Y:S01]  /*6400*/  MOV R171, R140 ;  /* 0x0000008c00ab7202 */ /* 0x000fe20000000f00 */
[----:B------:R-:W-:-:S04]  /*6410*/  IMAD.MOV.U32 R140, RZ, RZ, R218 ;  /* 0x000000ffff8c7224 */ /* 0x000fc800078e00da */
[----:B------:R1:W-:Y:S02]  /*6420*/  MUFU.EX2 R230, R2 ;  /* 0x0000000200e67308 */ /* 0x0003e40000000800 */
[----:B-1----:R-:W-:-:S06]  /*6430*/  FFMA.FTZ R2, R166, UR15, -R5 ;  /* 0x0000000fa6027c23 */ /* 0x002fcc0008010805 */
[----:B------:R1:W2:Y:S02]  /*6440*/  MUFU.EX2 R126, R2 ;  /* 0x00000002007e7308 */ /* 0x0002a40000000800 */
[----:B-1----:R-:W-:Y:S01]  /*6450*/  FFMA.FTZ R2, R151, UR15, -R5 ;  /* 0x0000000f97027c23 */ /* 0x002fe20008010805 */
[----:B--2---:R-:W-:Y:S01]  /*6460*/  F2FP.BF16.F32.PACK_AB R8, R126, R230 ;  /* 0x000000e67e08723e */ /* 0x004fe200000010ff */
[----:B------:R-:W-:-:S04]  /*6470*/  IMAD.MOV.U32 R151, RZ, RZ, R137 ;  /* 0x000000ffff977224 */ /* 0x000fc800078e0089 */
[----:B------:R1:W-:Y:S01]  /*6480*/  MUFU.EX2 R142, R2 ;  /* 0x00000002008e7308 */ /* 0x0003e20000000800 */
[----:B------:R-:W-:-:S07]  /*6490*/  IMAD.MOV.U32 R137, RZ, RZ, R228 ;  /* 0x000000ffff897224 */ /* 0x000fce00078e00e4 */
[----:B------:R2:W-:Y:S01]  /*64a0*/  MUFU.EX2 R228, R3 ;  /* 0x0000000300e47308 */ /* 0x0005e20000000800 */
[----:B-1----:R-:W-:-:S07]  /*64b0*/  FFMA.FTZ R2, R127, UR15, -R5 ;  /* 0x0000000f7f027c23 */ /* 0x002fce0008010805 */
[----:B------:R1:W3:Y:S01]  /*64c0*/  MUFU.EX2 R152, R2 ;  /* 0x0000000200987308 */ /* 0x0002e20000000800 */
[--C-:B--2---:R-:W-:Y:S01]  /*64d0*/  FFMA.FTZ R3, R175, UR15, -R4.reuse ;  /* 0x0000000faf037c23 */ /* 0x104fe20008010804 */
[----:B-1----:R-:W-:Y:S01]  /*64e0*/  FFMA.FTZ R2, R179, UR15, -R4 ;  /* 0x0000000fb3027c23 */ /* 0x002fe20008010804 */
[----:B------:R-:W-:Y:S02]  /*64f0*/  MOV R179, R219 ;  /* 0x000000db00b37202 */ /* 0x000fe40000000f00 */
[----:B---3--:R-:W-:-:S03]  /*6500*/  F2FP.BF16.F32.PACK_AB R10, R152, R142 ;  /* 0x0000008e980a723e */ /* 0x008fc600000010ff */
[----:B------:R1:W-:Y:S02]  /*6510*/  MUFU.EX2 R166, R2 ;  /* 0x0000000200a67308 */ /* 0x0003e40000000800 */
[----:B-1----:R-:W-:Y:S01]  /*6520*/  FFMA.FTZ R2, R168, UR15, -R4 ;  /* 0x0000000fa8027c23 */ /* 0x002fe20008010804 */
[----:B------:R-:W-:-:S05]  /*6530*/  IMAD.MOV.U32 R168, RZ, RZ, R215 ;  /* 0x000000ffffa87224 */ /* 0x000fca00078e00d7 */
[----:B------:R1:W2:Y:S02]  /*6540*/  MUFU.EX2 R124, R2 ;  /* 0x00000002007c7308 */ /* 0x0002a40000000800 */
[----:B-1----:R-:W-:Y:S01]  /*6550*/  FFMA.FTZ R2, R150, UR15, -R4 ;  /* 0x0000000f96027c23 */ /* 0x002fe20008010804 */
[----:B------:R-:W-:Y:S02]  /*6560*/  MOV R150, R214 ;  /* 0x000000d600967202 */ /* 0x000fe40000000f00 */
[----:B--2---:R-:W-:-:S03]  /*6570*/  F2FP.BF16.F32.PACK_AB R9, R124, R166 ;  /* 0x000000a67c09723e */ /* 0x004fc600000010ff */
        /* <DEDUP_REMOVED lines=20> */
[----:B-1----:R-:W-:Y:S01]  /*66c0*/  FFMA.FTZ R2, R183, UR15, -R6 ;  /* 0x0000000fb7027c23 */ /* 0x002fe20008010806 */
[----:B------:R-:W-:Y:S01]  /*66d0*/  IMAD.MOV.U32 R183, RZ, RZ, R212 ;  /* 0x000000ffffb77224 */ /* 0x000fe200078e00d4 */
[----:B--2---:R-:W-:Y:S02]  /*66e0*/  F2FP.BF16.F32.PACK_AB R11, R219, R218 ;  /* 0x000000dadb0b723e */ /* 0x004fe400000010ff */
[----:B------:R1:W-:Y:S05]  /*66f0*/  MUFU.EX2 R215, R2 ;  /* 0x0000000200d77308 */ /* 0x0003ea0000000800 */
[C---:B------:R-:W-:Y:S06]  /*6700*/  HMMA.16816.F32.BF16 R72, R8.reuse, R18, R40 ;  /* 0x000000120848723c */ /* 0x040fec0000041828 */
[----:B------:R-:W-:Y:S01]  /*6710*/  HMMA.16816.F32.BF16 R40, R8, R28, R36 ;  /* 0x0000001c0828723c */ /* 0x000fe20000041824 */
[----:B-1----:R-:W-:Y:S01]  /*6720*/  FFMA.FTZ R2, R190, UR15, -R6 ;  /* 0x0000000fbe027c23 */ /* 0x002fe20008010806 */
[----:B------:R-:W-:Y:S01]  /*6730*/  MOV R190, R184 ;  /* 0x000000b800be7202 */ /* 0x000fe20000000f00 */
[----:B------:R-:W-:-:S03]  /*6740*/  IMAD.MOV.U32 R184, RZ, RZ, R216 ;  /* 0x000000ffffb87224 */ /* 0x000fc600078e00d8 */
[----:B------:R-:W-:Y:S01]  /*6750*/  HMMA.16816.F32.BF16 R108, R8, R24, R92 ;  /* 0x00000018086c723c */ /* 0x000fe2000004185c */
[----:B------:R1:W-:Y:S01]  /*6760*/  MUFU.EX2 R216, R2 ;  /* 0x0000000200d87308 */ /* 0x0003e20000000800 */
[----:B------:R-:W-:-:S04]  /*6770*/  IMAD.MOV.U32 R39, RZ, RZ, R147 ;  /* 0x000000ffff277224 */ /* 0x000fc800078e0093 */
[C---:B------:R-:W-:Y:S01]  /*6780*/  HMMA.16816.F32.BF16 R32, R8.reuse, R30, R32 ;  /* 0x0000001e0820723c */ /* 0x040fe20000041820 */
[----:B------:R-:W2:Y:S05]  /*6790*/  LDSM.16.MT88.4 R28, [R226+0xa000] ;  /* 0x00a00000e21c783b */ /* 0x000eaa0000004200 */
[----:B------:R-:W-:Y:S01]  /*67a0*/  HMMA.16816.F32.BF16 R92, R8, R20, R52 ;  /* 0x00000014085c723c */ /* 0x000fe20000041834 */
[----:B-1----:R-:W-:-:S05]  /*67b0*/  FFMA.FTZ R2, R189, UR15, -R6 ;  /* 0x0000000fbd027c23 */ /* 0x002fca0008010806 */
[C---:B------:R-:W-:Y:S01]  /*67c0*/  HMMA.16816.F32.BF16 R80, R8.reuse, R22, R48 ;  /* 0x000000160850723c */ /* 0x040fe20000041830 */
[----:B------:R-:W1:Y:S01]  /*67d0*/  LDSM.16.MT88.4 R20, [R227+0xa000] ;  /* 0x00a00000e314783b */ /* 0x000e620000004200 */
[----:B------:R3:W-:Y:S04]  /*67e0*/  MUFU.EX2 R217, R2 ;  /* 0x0000000200d97308 */ /* 0x0007e80000000800 */
[C---:B------:R-:W-:Y:S01]  /*67f0*/  HMMA.16816.F32.BF16 R96, R8.reuse, R26, R60 ;  /* 0x0000001a0860723c */ /* 0x040fe2000004183c */
[----:B------:R-:W4:Y:S05]  /*6800*/  LDSM.16.MT88.4 R24, [R224+0xa000] ;  /* 0x00a00000e018783b */ /* 0x000f2a0000004200 */
[----:B------:R-:W-:Y:S01]  /*6810*/  HMMA.16816.F32.BF16 R76, R8, R16, R44 ;  /* 0x00000010084c723c */ /* 0x000fe2000004182c */
[----:B------:R-:W4:Y:S01]  /*6820*/  LDSM.16.MT88.4 R16, [R225+0xa000] ;  /* 0x00a00000e110783b */ /* 0x000f220000004200 */
[----:B---3--:R-:W-:-:S04]  /*6830*/  FFMA.FTZ R2, R121, UR15, -R0 ;  /* 0x0000000f79027c23 */ /* 0x008fc80008010800 */
[----:B------:R3:W-:Y:S02]  /*6840*/  MUFU.EX2 R212, R2 ;  /* 0x0000000200d47308 */ /* 0x0007e40000000800 */
[----:B---3--:R-:W-:Y:S01]  /*6850*/  FFMA.FTZ R2, R120, UR15, -R0 ;  /* 0x0000000f78027c23 */ /* 0x008fe20008010800 */
[----:B------:R-:W-:-:S05]  /*6860*/  IMAD.MOV.U32 R120, RZ, RZ, R140 ;  /* 0x000000ffff787224 */ /* 0x000fca00078e008c */
[----:B------:R3:W-:Y:S02]  /*6870*/  MUFU.EX2 R213, R2 ;  /* 0x0000000200d57308 */ /* 0x0007e40000000800 */
[----:B---3--:R-:W-:-:S06]  /*6880*/  FFMA.FTZ R2, R207, UR15, -R5 ;  /* 0x0000000fcf027c23 */ /* 0x008fcc0008010805 */
[----:B------:R3:W-:Y:S02]  /*6890*/  MUFU.EX2 R180, R2 ;  /* 0x0000000200b47308 */ /* 0x0007e40000000800 */
[----:B---3--:R-:W-:-:S06]  /*68a0*/  FFMA.FTZ R2, R206, UR15, -R5 ;  /* 0x0000000fce027c23 */ /* 0x008fcc0008010805 */
[----:B------:R3:W2:Y:S02]  /*68b0*/  MUFU.EX2 R148, R2 ;  /* 0x0000000200947308 */ /* 0x0006a40000000800 */
[----:B---3--:R-:W-:Y:S01]  /*68c0*/  FFMA.FTZ R2, R205, UR15, -R5 ;  /* 0x0000000fcd027c23 */ /* 0x008fe20008010805 */
[----:B--2---:R-:W-:-:S05]  /*68d0*/  F2FP.BF16.F32.PACK_AB R8, R148, R180 ;  /* 0x000000b49408723e */ /* 0x004fca00000010ff */
        /* <DEDUP_REMOVED lines=9> */
[----:B---3--:R-:W-:-:S05]  /*6970*/  F2FP.BF16.F32.PACK_AB R9, R149, R165 ;  /* 0x000000a59509723e */ /* 0x008fca00000010ff */
[----:B------:R2:W3:Y:S02]  /*6980*/  MUFU.EX2 R121, R2 ;  /* 0x0000000200797308 */ /* 0x0004e40000000800 */
[----:B--2---:R-:W-:Y:S01]  /*6990*/  FFMA.FTZ R2, R123, UR15, -R0 ;  /* 0x0000000f7b027c23 */ /* 0x004fe20008010800 */
[----:B---3--:R-:W-:Y:S01]  /*69a0*/  F2FP.BF16.F32.PACK_AB R11, R228, R121 ;  /* 0x00000079e40b723e */ /* 0x008fe200000010ff */
[----:B------:R-:W-:-:S04]  /*69b0*/  IMAD.MOV.U32 R123, RZ, RZ, R137 ;  /* 0x000000ffff7b7224 */ /* 0x000fc800078e0089 */
[----:B------:R2:W-:Y:S02]  /*69c0*/  MUFU.EX2 R210, R2 ;  /* 0x0000000200d27308 */ /* 0x0005e40000000800 */
[C---:B------:R-:W-:Y:S06]  /*69d0*/  HMMA.16816.F32.BF16 R44, R8.reuse, R28, R112 ;  /* 0x0000001c082c723c */ /* 0x040fec0000041870 */
[----:B-1----:R-:W-:Y:S01]  /*69e0*/  HMMA.16816.F32.BF16 R60, R8, R20, R56 ;  /* 0x00000014083c723c */ /* 0x002fe20000041838 */
[----:B------:R-:W-:Y:S01]  /*69f0*/  IMAD.MOV.U32 R115, RZ, RZ, R39 ;  /* 0x000000ffff737224 */ /* 0x000fe200078e0027 */
[----:B------:R-:W-:Y:S01]  /*6a00*/  MOV R114, R141 ;  /* 0x0000008d00727202 */ /* 0x000fe20000000f00 */
[----:B------:R-:W-:-:S02]  /*6a10*/  IMAD.MOV.U32 R112, RZ, RZ, R142 ;  /* 0x000000ffff707224 */ /* 0x000fc400078e008e */
[----:B------:R-:W-:Y:S01]  /*6a20*/  IMAD.MOV.U32 R113, RZ, RZ, R179 ;  /* 0x000000ffff717224 */ /* 0x000fe200078e00b3 */
[C---:B----4-:R-:W-:Y:S01]  /*6a30*/  HMMA.16816.F32.BF16 R68, R8.reuse, R24, R68 ;  /* 0x000000180844723c */ /* 0x050fe20000041844 */
[----:B--2---:R-:W-:Y:S01]  /*6a40*/  FFMA.FTZ R2, R122, UR15, -R0 ;  /* 0x0000000f7a027c23 */ /* 0x004fe20008010800 */
[----:B------:R-:W-:Y:S01]  /*6a50*/  IMAD.MOV.U32 R122, RZ, RZ, R124 ;  /* 0x000000ffff7a7224 */ /* 0x000fe200078e007c */
[----:B------:R-:W-:Y:S02]  /*6a60*/  MOV R124, R186 ;  /* 0x000000ba007c7202 */ /* 0x000fe40000000f00 */
[----:B------:R1:W2:Y:S01]  /*6a70*/  MUFU.EX2 R211, R2 ;  /* 0x0000000200d37308 */ /* 0x0002a20000000800 */
[----:B------:R-:W-:Y:S01]  /*6a80*/  HMMA.16816.F32.BF16 R64, R8, R26, R64 ;  /* 0x0000001a0840723c */ /* 0x000fe20000041840 */
[----:B------:R-:W-:-:S05]  /*6a90*/  MOV R179, R169 ;  /* 0x000000a900b37202 */ /* 0x000fca0000000f00 */
        /* <DEDUP_REMOVED lines=11> */
[----:B------:R1:W2:Y:S04]  /*6b50*/  MUFU.EX2 R207, R2 ;  /* 0x0000000200cf7308 */ /* 0x0002a80000000800 */
[C---:B------:R-:W-:Y:S06]  /*6b60*/  HMMA.16816.F32.BF16 R104, R8.reuse, R26, R96 ;  /* 0x0000001a0868723c */ /* 0x040fec0000041860 */
[C---:B------:R-:W-:Y:S06]  /*6b70*/  HMMA.16816.F32.BF16 R100, R8.reuse, R20, R92 ;  /* 0x000000140864723c */ /* 0x040fec000004185c */
[C---:B------:R-:W-:Y:S01]  /*6b80*/  HMMA.16816.F32.BF16 R96, R8.reuse, R22, R80 ;  /* 0x000000160860723c */ /* 0x040fe20000041850 */
[----:B-1----:R-:W-:Y:S01]  /*6b90*/  FFMA.FTZ R2, R172, UR15, -R5 ;  /* 0x0000000fac027c23 */ /* 0x002fe20008010805 */
[----:B------:R-:W1:Y:S03]  /*6ba0*/  LDSM.16.MT88.4 R20, [R227+0xa800] ;  /* 0x00a80000e314783b */ /* 0x000e660000004200 */
[----:B------:R3:W-:Y:S01]  /*6bb0*/  MUFU.EX2 R208, R2 ;  /* 0x0000000200d07308 */ /* 0x0007e20000000800 */
[C---:B------:R-:W-:Y:S06]  /*6bc0*/  HMMA.16816.F32.BF16 R92, R8.reuse, R16, R76 ;  /* 0x00000010085c723c */ /* 0x040fec000004184c */
[C---:B------:R-:W-:Y:S01]  /*6bd0*/  HMMA.16816.F32.BF16 R88, R8.reuse, R18, R72 ;  /* 0x000000120858723c */ /* 0x040fe20000041848 */
[----:B------:R-:W4:Y:S01]  /*6be0*/  LDSM.16.MT88.4 R16, [R225+0xa800] ;  /* 0x00a80000e110783b */ /* 0x000f220000004200 */
[----:B------:R-:W-:Y:S01]  /*6bf0*/  IMAD.MOV.U32 R78, RZ, RZ, R183 ;  /* 0x000000ffff4e7224 */ /* 0x000fe200078e00b7 */
[----:B------:R-:W-:Y:S01]  /*6c00*/  MOV R76, R150 ;  /* 0x00000096004c7202 */ /* 0x000fe20000000f00 */
[----:B------:R-:W-:Y:S01]  /*6c10*/  IMAD.MOV.U32 R183, RZ, RZ, R133 ;  /* 0x000000ffffb77224 */ /* 0x000fe200078e0085 */
[----:B------:R-:W-:Y:S01]  /*6c20*/  MOV R133, R130 ;  /* 0x0000008200857202 */ /* 0x000fe20000000f00 */
[----:B------:R-:W-:Y:S01]  /*6c30*/  HMMA.16816.F32.BF16 R80, R8, R28, R40 ;  /* 0x0000001c0850723c */ /* 0x000fe20000041828 */
[----:B------:R-:W-:Y:S01]  /*6c40*/  IMAD.MOV.U32 R130, RZ, RZ, R118 ;  /* 0x000000ffff827224 */ /* 0x000fe200078e0076 */
[----:B------:R-:W-:Y:S01]  /*6c50*/  MOV R79, R190 ;  /* 0x000000be004f7202 */ /* 0x000fe20000000f00 */
[----:B------:R-:W-:-:S02]  /*6c60*/  IMAD.MOV.U32 R77, RZ, RZ, R188 ;  /* 0x000000ffff4d7224 */ /* 0x000fc400078e00bc */
[----:B---3--:R-:W-:Y:S01]  /*6c70*/  FFMA.FTZ R2, R173, UR15, -R5 ;  /* 0x0000000fad027c23 */ /* 0x008fe20008010805 */
[----:B------:R-:W-:Y:S01]  /*6c80*/  IMAD.MOV.U32 R118, RZ, RZ, R187 ;  /* 0x000000ffff767224 */ /* 0x000fe200078e00bb */
[C---:B------:R-:W-:Y:S01]  /*6c90*/  HMMA.16816.F32.BF16 R84, R8.reuse, R24, R108 ;  /* 0x000000180854723c */ /* 0x040fe2000004186c */
[----:B------:R-:W-:Y:S01]  /*6ca0*/  IMAD.MOV.U32 R43, RZ, RZ, R127 ;  /* 0x000000ffff2b7224 */ /* 0x000fe200078e007f */
[----:B------:R3:W1:Y:S01]  /*6cb0*/  MUFU.EX2 R209, R2 ;  /* 0x0000000200d17308 */ /* 0x0006620000000800 */
[----:B------:R-:W-:Y:S01]  /*6cc0*/  MOV R127, R138 ;  /* 0x0000008a007f7202 */ /* 0x000fe20000000f00 */
[----:B------:R-:W4:Y:S01]  /*6cd0*/  LDSM.16.MT88.4 R24, [R224+0xa800] ;  /* 0x00a80000e018783b */ /* 0x000f220000004200 */
[----:B------:R-:W-:Y:S01]  /*6ce0*/  MOV R41, R143 ;  /* 0x0000008f00297202 */ /* 0x000fe20000000f00 */
[----:B------:R-:W-:Y:S01]  /*6cf0*/  HMMA.16816.F32.BF16 R72, R8, R30, R32 ;  /* 0x0000001e0848723c */ /* 0x000fe20000041820 */
[----:B------:R-:W-:Y:S01]  /*6d00*/  IMAD.MOV.U32 R42, RZ, RZ, R168 ;  /* 0x000000ffff2a7224 */ /* 0x000fe200078e00a8 */
[----:B------:R-:W4:Y:S01]  /*6d10*/  LDSM.16.MT88.4 R32, [R226+0xa800] ;  /* 0x00a80000e220783b */ /* 0x000f220000004200 */
[----:B------:R-:W-:Y:S01]  /*6d20*/  MOV R29, R151 ;  /* 0x00000097001d7202 */ /* 0x000fe20000000f00 */
[----:B------:R1:W-:Y:S01]  /*6d30*/  MUFU.EX2 R138, R3 ;  /* 0x00000003008a7308 */ /* 0x0003e20000000800 */
[----:B------:R-:W-:-:S02]  /*6d40*/  IMAD.MOV.U32 R28, RZ, RZ, R171 ;  /* 0x000000ffff1c7224 */ /* 0x000fc400078e00ab */
[----:B--2---:R-:W-:Y:S01]  /*6d50*/  F2FP.BF16.F32.PACK_AB R8, R207, R206 ;  /* 0x000000cecf08723e */ /* 0x004fe200000010ff */
[----:B------:R-:W-:Y:S02]  /*6d60*/  IMAD.MOV.U32 R31, RZ, RZ, R170 ;  /* 0x000000ffff1f7224 */ /* 0x000fe400078e00aa */
[----:B------:R-:W-:Y:S02]  /*6d70*/  IMAD.MOV.U32 R30, RZ, RZ, R149 ;  /* 0x000000ffff1e7224 */ /* 0x000fe400078e0095 */
[----:B------:R-:W-:Y:S02]  /*6d80*/  IMAD.MOV.U32 R40, RZ, RZ, R148 ;  /* 0x000000ffff287224 */ /* 0x000fe400078e0094 */
[----:B---3--:R-:W-:Y:S01]  /*6d90*/  FFMA.FTZ R2, R158, UR15, -R4 ;  /* 0x0000000f9e027c23 */ /* 0x008fe20008010804 */
[----:B-1----:R-:W-:-:S03]  /*6da0*/  F2FP.BF16.F32.PACK_AB R10, R209, R208 ;  /* 0x000000d0d10a723e */ /* 0x002fc600000010ff */
[----:B------:R1:W-:Y:S01]  /*6db0*/  MUFU.EX2 R204, R2 ;  /* 0x0000000200cc7308 */ /* 0x0003e20000000800 */
[----:B------:R-:W-:Y:S02]  /*6dc0*/  IMAD.MOV.U32 R3, RZ, RZ, R185 ;  /* 0x000000ffff037224 */ /* 0x000fe400078e00b9 */
[----:B-1----:R-:W-:-:S05]  /*6dd0*/  FFMA.FTZ R2, R159, UR15, -R4 ;  /* 0x0000000f9f027c23 */ /* 0x002fca0008010804 */
[----:B------:R1:W2:Y:S02]  /*6de0*/  MUFU.EX2 R205, R2 ;  /* 0x0000000200cd7308 */ /* 0x0002a40000000800 */
[----:B-1----:R-:W-:Y:S01]  /*6df0*/  FFMA.FTZ R2, R174, UR15, -R4 ;  /* 0x0000000fae027c23 */ /* 0x002fe20008010804 */
[----:B--2---:R-:W-:-:S05]  /*6e00*/  F2FP.BF16.F32.PACK_AB R9, R205, R204 ;  /* 0x000000cccd09723e */ /* 0x004fca00000010ff */
[----:B------:R-:W1:Y:S02]  /*6e10*/  MUFU.EX2 R137, R2 ;  /* 0x0000000200897308 */ /* 0x000e640000000800 */
[----:B-1----:R-:W-:Y:S01]  /*6e20*/  F2FP.BF16.F32.PACK_AB R11, R138, R137 ;  /* 0x000000898a0b723e */ /* 0x002fe200000010ff */
[----:B------:R-:W-:-:S05]  /*6e30*/  FFMA.FTZ R2, R120, UR15, -R6 ;  /* 0x0000000f78027c23 */ /* 0x000fca0008010806 */
[----:B------:R1:W-:Y:S01]  /*6e40*/  MUFU.EX2 R120, R2 ;  /* 0x0000000200787308 */ /* 0x0003e20000000800 */
[C---:B------:R-:W-:Y:S06]  /*6e50*/  HMMA.16816.F32.BF16 R156, R8.reuse, R20, R60 ;  /* 0x00000014089c723c */ /* 0x040fec000004183c */
[C---:B----4-:R-:W-:Y:S01]  /*6e60*/  HMMA.16816.F32.BF16 R172, R8.reuse, R16, R52 ;  /* 0x0000001008ac723c */ /* 0x050fe20000041834 */
[----:B------:R-:W-:Y:S01]  /*6e70*/  MOV R61, R3 ;  /* 0x00000003003d7202 */ /* 0x000fe20000000f00 */
[----:B------:R-:W-:Y:S02]  /*6e80*/  IMAD.MOV.U32 R60, RZ, RZ, R30 ;  /* 0x000000ffff3c7224 */ /* 0x000fe400078e001e */
[----:B------:R-:W-:Y:S01]  /*6e90*/  FFMA.FTZ R30, R239, UR15, -R6 ;  /* 0x0000000fef1e7c23 */ /* 0x000fe20008010806 */
[----:B------:R-:W-:Y:S01]  /*6ea0*/  FFMA.FTZ R3, R198, UR15, -R0 ;  /* 0x0000000fc6037c23 */ /* 0x000fe20008010800 */
[----:B------:R-:W-:Y:S01]  /*6eb0*/  IMAD.MOV.U32 R62, RZ, RZ, R42 ;  /* 0x000000ffff3e7224 */ /* 0x000fe200078e002a */
[----:B------:R-:W-:Y:S01]  /*6ec0*/  HMMA.16816.F32.BF16 R140, R8, R24, R68 ;  /* 0x00000018088c723c */ /* 0x000fe20000041844 */
[----:B------:R-:W-:Y:S01]  /*6ed0*/  MOV R53, R61 ;  /* 0x0000003d00357202 */ /* 0x000fe20000000f00 */
[----:B------:R-:W-:-:S02]  /*6ee0*/  IMAD.MOV.U32 R61, RZ, RZ, R223 ;  /* 0x000000ffff3d7224 */ /* 0x000fc400078e00df */
[----:B-1----:R-:W-:Y:S01]  /*6ef0*/  FFMA.FTZ R2, R123, UR15, -R6 ;  /* 0x0000000f7b027c23 */ /* 0x002fe20008010806 */
[----:B------:R-:W2:Y:S01]  /*6f00*/  LDL.LU R223, [R1+0xf0] ;  /* 0x0000f00001df7983 */ /* 0x000ea20000300800 */
[----:B------:R-:W-:Y:S01]  /*6f10*/  IMAD.MOV.U32 R52, RZ, RZ, R60 ;  /* 0x000000ffff347224 */ /* 0x000fe200078e003c */
[C---:B------:R-:W-:Y:S01]  /*6f20*/  HMMA.16816.F32.BF16 R168, R8.reuse, R22, R56 ;  /* 0x0000001608a8723c */ /* 0x040fe20000041838 */
[----:B------:R1:W-:Y:S01]  /*6f30*/  MUFU.EX2 R123, R2 ;  /* 0x00000002007b7308 */ /* 0x0003e20000000800 */
[----:B------:R-:W-:Y:S01]  /*6f40*/  IMAD.MOV.U32 R71, RZ, RZ, R184 ;  /* 0x000000ffff477224 */ /* 0x000fe200078e00b8 */
[----:B------:R-:W-:Y:S01]  /*6f50*/  MOV R63, R76 ;  /* 0x0000004c003f7202 */ /* 0x000fe20000000f00 */
[----:B------:R-:W-:Y:S01]  /*6f60*/  IMAD.MOV.U32 R70, RZ, RZ, R127 ;  /* 0x000000ffff467224 */ /* 0x000fe200078e007f */
[----:B------:R-:W-:Y:S01]  /*6f70*/  MOV R76, R144 ;  /* 0x00000090004c7202 */ /* 0x000fe20000000f00 */
[C---:B------:R-:W-:Y:S01]  /*6f80*/  HMMA.16816.F32.BF16 R148, R8.reuse, R26, R64 ;  /* 0x0000001a0894723c */ /* 0x040fe20000041840 */
[----:B------:R-:W-:Y:S01]  /*6f90*/  IMAD.MOV.U32 R56, RZ, RZ, R130 ;  /* 0x000000ffff387224 */ /* 0x000fe200078e0082 */
[----:B------:R-:W-:Y:S01]  /*6fa0*/  MOV R58, R28 ;  /* 0x0000001c003a7202 */ /* 0x000fe20000000f00 */
[----:B------:R-:W-:Y:S01]  /*6fb0*/  IMAD.MOV.U32 R57, RZ, RZ, R29 ;  /* 0x000000ffff397224 */ /* 0x000fe200078e001d */
[----:B------:R-:W-:Y:S01]  /*6fc0*/  MOV R69, R183 ;  /* 0x000000b700457202 */ /* 0x000fe20000000f00 */
[----:B------:R-:W-:Y:S01]  /*6fd0*/  IMAD.MOV.U32 R59, RZ, RZ, R31 ;  /* 0x000000ffff3b7224 */ /* 0x000fe200078e001f */
[----:B------:R-:W-:Y:S01]  /*6fe0*/  HMMA.16816.F32.BF16 R184, R8, R18, R48 ;  /* 0x0000001208b8723c */ /* 0x000fe20000041830 */
[----:B------:R-:W-:Y:S01]  /*6ff0*/  IMAD.MOV.U32 R64, RZ, RZ, R77 ;  /* 0x000000ffff407224 */ /* 0x000fe200078e004d */
[----:B------:R-:W-:Y:S01]  /*7000*/  MOV R77, R117 ;  /* 0x00000075004d7202 */ /* 0x000fe20000000f00 */
[----:B------:R-:W-:-:S02]  /*7010*/  IMAD.MOV.U32 R65, RZ, RZ, R78 ;  /* 0x000000ffff417224 */ /* 0x000fc400078e004e */
[--C-:B------:R-:W-:Y:S01]  /*7020*/  FFMA.FTZ R31, R245, UR15, -R6.reuse ;  /* 0x0000000ff51f7c23 */ /* 0x100fe20008010806 */
[----:B------:R-:W-:Y:S02]  /*7030*/  IMAD.MOV.U32 R78, RZ, RZ, R7 ;  /* 0x000000ffff4e7224 */ /* 0x000fe400078e0007 */
[--C-:B-1----:R-:W-:Y:S01]  /*7040*/  FFMA.FTZ R2, R124, UR15, -R6.reuse ;  /* 0x0000000f7c027c23 */ /* 0x102fe20008010806 */
[C---:B------:R-:W-:Y:S01]  /*7050*/  HMMA.16816.F32.BF16 R188, R8.reuse, R32, R44 ;  /* 0x0000002008bc723c */ /* 0x040fe2000004182c */
[----:B------:R-:W-:Y:S01]  /*7060*/  FFMA.FTZ R7, R250, UR15, -R6 ;  /* 0x0000000ffa077c23 */ /* 0x000fe20008010806 */
[----:B------:R-:W-:Y:S01]  /*7070*/  IMAD.MOV.U32 R49, RZ, RZ, R57 ;  /* 0x000000ffff317224 */ /* 0x000fe200078e0039 */
[----:B------:R1:W-:Y:S01]  /*7080*/  MUFU.EX2 R124, R2 ;  /* 0x00000002007c7308 */ /* 0x0003e20000000800 */
[----:B------:R-:W-:Y:S01]  /*7090*/  MOV R50, R58 ;  /* 0x0000003a00327202 */ /* 0x000fe20000000f00 */
[----:B------:R-:W-:Y:S01]  /*70a0*/  IMAD.MOV.U32 R67, RZ, RZ, R115 ;  /* 0x000000ffff437224 */ /* 0x000fe200078e0073 */
[----:B------:R-:W-:Y:S01]  /*70b0*/  HMMA.16816.F32.BF16 R108, R8, R34, R36 ;  /* 0x00000022086c723c */ /* 0x000fe20000041824 */
[----:B------:R-:W-:Y:S01]  /*70c0*/  MOV R66, R79 ;  /* 0x0000004f00427202 */ /* 0x000fe20000000f00 */
[----:B------:R-:W-:Y:S01]  /*70d0*/  IMAD.MOV.U32 R51, RZ, RZ, R59 ;  /* 0x000000ffff337224 */ /* 0x000fe200078e003b */
[----:B------:R-:W-:Y:S01]  /*70e0*/  MOV R115, R119 ;  /* 0x0000007700737202 */ /* 0x000fe20000000f00 */
[----:B------:R-:W-:Y:S01]  /*70f0*/  IMAD.MOV.U32 R79, RZ, RZ, R118 ;  /* 0x000000ffff4f7224 */ /* 0x000fe200078e0076 */
[----:B------:R-:W-:Y:S01]  /*7100*/  MOV R59, R122 ;  /* 0x0000007a003b7202 */ /* 0x000fe20000000f00 */
[----:B------:R-:W-:-:S02]  /*7110*/  IMAD.MOV.U32 R54, RZ, RZ, R40 ;  /* 0x000000ffff367224 */ /* 0x000fc400078e0028 */
[--C-:B------:R-:W-:Y:S01]  /*7120*/  FFMA.FTZ R10, R251, UR15, -R6.reuse ;  /* 0x0000000ffb0a7c23 */ /* 0x100fe20008010806 */
[--C-:B------:R-:W-:Y:S01]  /*7130*/  FFMA.FTZ R38, R249, UR15, -R6.reuse ;  /* 0x0000000ff9267c23 */ /* 0x100fe20008010806 */
[--C-:B------:R-:W-:Y:S01]  /*7140*/  FFMA.FTZ R37, R248, UR15, -R6.reuse ;  /* 0x0000000ff8257c23 */ /* 0x100fe20008010806 */
[--C-:B------:R-:W-:Y:S01]  /*7150*/  FFMA.FTZ R36, R247, UR15, -R6.reuse ;  /* 0x0000000ff7247c23 */ /* 0x100fe20008010806 */
[----:B------:R-:W-:Y:S01]  /*7160*/  FFMA.FTZ R9, R56, UR15, -R5 ;  /* 0x0000000f38097c23 */ /* 0x000fe20008010805 */
[----:B------:R-:W-:Y:S01]  /*7170*/  MUFU.EX2 R119, R3 ;  /* 0x0000000300777308 */ /* 0x000fe20000000800 */
[----:B------:R-:W-:Y:S01]  /*7180*/  MOV R56, R43 ;  /* 0x0000002b00387202 */ /* 0x000fe20000000f00 */
[----:B-1----:R-:W-:Y:S01]  /*7190*/  FFMA.FTZ R2, R71, UR15, -R6 ;  /* 0x0000000f47027c23 */ /* 0x002fe20008010806 */
[----:B------:R-:W-:Y:S01]  /*71a0*/  FADD.FTZ R113, R113, R49 ;  /* 0x0000003171717221 */ /* 0x000fe20000010000 */
[----:B------:R-:W-:Y:S02]  /*71b0*/  IMAD.MOV.U32 R58, RZ, RZ, R114 ;  /* 0x000000ffff3a7224 */ /* 0x000fe400078e0072 */
[----:B------:R-:W-:Y:S01]  /*71c0*/  FFMA.FTZ R29, R196, UR15, -R0 ;  /* 0x0000000fc41d7c23 */ /* 0x000fe20008010800 */
[----:B------:R-:W-:-:S02]  /*71d0*/  IMAD.MOV.U32 R60, RZ, RZ, R126 ;  /* 0x000000ffff3c7224 */ /* 0x000fc400078e007e */
[--C-:B------:R-:W-:Y:S01]  /*71e0*/  FFMA.FTZ R28, R195, UR15, -R0.reuse ;  /* 0x0000000fc31c7c23 */ /* 0x100fe20008010800 */
[----:B------:R1:W-:Y:S01]  /*71f0*/  MUFU.EX2 R127, R2 ;  /* 0x00000002007f7308 */ /* 0x0003e20000000800 */
[----:B------:R-:W-:Y:S01]  /*7200*/  MOV R49, R50 ;  /* 0x0000003200317202 */ /* 0x000fe20000000f00 */
[----:B------:R-:W-:Y:S02]  /*7210*/  IMAD.MOV.U32 R55, RZ, RZ, R41 ;  /* 0x000000ffff377224 */ /* 0x000fe400078e0029 */
[----:B------:R-:W-:Y:S01]  /*7220*/  FFMA.FTZ R11, R194, UR15, -R0 ;  /* 0x0000000fc20b7c23 */ /* 0x000fe20008010800 */
[----:B------:R-:W-:Y:S02]  /*7230*/  IMAD.MOV.U32 R57, RZ, RZ, R112 ;  /* 0x000000ffff397224 */ /* 0x000fe400078e0070 */
[--C-:B------:R-:W-:Y:S01]  /*7240*/  FFMA.FTZ R42, R193, UR15, -R0.reuse ;  /* 0x0000000fc12a7c23 */ /* 0x100fe20008010800 */
[----:B------:R-:W-:Y:S02]  /*7250*/  IMAD.MOV.U32 R68, RZ, RZ, R121 ;  /* 0x000000ffff447224 */ /* 0x000fe400078e0079 */
[----:B------:R-:W-:Y:S01]  /*7260*/  FFMA.FTZ R121, R192, UR15, -R0 ;  /* 0x0000000fc0797c23 */ /* 0x000fe20008010800 */
[----:B------:R-:W-:-:S02]  /*7270*/  IMAD.MOV.U32 R48, RZ, RZ, R51 ;  /* 0x000000ffff307224 */ /* 0x000fc400078e0033 */
[----:B------:R-:W-:Y:S01]  /*7280*/  FFMA.FTZ R144, R116, UR15, -R0 ;  /* 0x0000000f74907c23 */ /* 0x000fe20008010800 */
[----:B------:R-:W-:Y:S02]  /*7290*/  IMAD.MOV.U32 R71, RZ, RZ, R166 ;  /* 0x000000ffff477224 */ /* 0x000fe400078e00a6 */
[----:B------:R-:W-:Y:S02]  /*72a0*/  IMAD.MOV.U32 R183, RZ, RZ, R133 ;  /* 0x000000ffffb77224 */ /* 0x000fe400078e0085 */
[----:B-1----:R-:W-:Y:S01]  /*72b0*/  FFMA.FTZ R2, R252, UR15, -R6 ;  /* 0x0000000ffc027c23 */ /* 0x002fe20008010806 */
[----:B------:R-:W-:Y:S01]  /*72c0*/  FFMA.FTZ R6, R200, UR15, -R0 ;  /* 0x0000000fc8067c23 */ /* 0x000fe20008010800 */
[----:B------:R-:W-:Y:S01]  /*72d0*/  IMAD.MOV.U32 R50, RZ, RZ, R52 ;  /* 0x000000ffff327224 */ /* 0x000fe200078e0034 */
[----:B------:R-:W-:Y:S01]  /*72e0*/  MOV R51, R53 ;  /* 0x0000003500337202 */ /* 0x000fe20000000f00 */
[----:B------:R1:W-:Y:S01]  /*72f0*/  MUFU.EX2 R130, R2 ;  /* 0x0000000200827308 */ /* 0x0003e20000000800 */
[----:B------:R-:W-:Y:S01]  /*7300*/  IMAD.MOV.U32 R52, RZ, RZ, R54 ;  /* 0x000000ffff347224 */ /* 0x000fe200078e0036 */
[----:B------:R-:W-:Y:S01]  /*7310*/  MOV R54, R56 ;  /* 0x0000003800367202 */ /* 0x000fe20000000f00 */
[----:B------:R-:W-:-:S02]  /*7320*/  IMAD.MOV.U32 R56, RZ, RZ, R58 ;  /* 0x000000ffff387224 */ /* 0x000fc400078e003a */
[--C-:B------:R-:W-:Y:S01]  /*7330*/  FFMA.FTZ R133, R181, UR15, -R0.reuse ;  /* 0x0000000fb5857c23 */ /* 0x100fe20008010800 */
[----:B------:R-:W-:Y:S02]  /*7340*/  IMAD.MOV.U32 R166, RZ, RZ, R131 ;  /* 0x000000ffffa67224 */ /* 0x000fe400078e0083 */
[--C-:B------:R-:W-:Y:S01]  /*7350*/  FFMA.FTZ R131, R182, UR15, -R0.reuse ;  /* 0x0000000fb6837c23 */ /* 0x100fe20008010800 */
[----:B------:R-:W-:Y:S01]  /*7360*/  MUFU.EX2 R118, R6 ;  /* 0x0000000600767308 */ /* 0x000fe20000000800 */
[----:B-1----:R-:W-:-:S07]  /*7370*/  FFMA.FTZ R2, R199, UR15, -R0 ;  /* 0x0000000fc7027c23 */ /* 0x002fce0008010800 */
[----:B------:R1:W3:Y:S01]  /*7380*/  MUFU.EX2 R117, R2 ;  /* 0x0000000200757308 */ /* 0x0002e20000000800 */
[----:B------:R-:W-:Y:S01]  /*7390*/  IMAD.MOV.U32 R58, RZ, RZ, R60 ;  /* 0x000000ffff3a7224 */ /* 0x000fe200078e003c */
[----:B------:R-:W-:Y:S01]  /*73a0*/  MOV R60, R62 ;  /* 0x0000003e003c7202 */ /* 0x000fe20000000f00 */
[----:B------:R-:W-:Y:S02]  /*73b0*/  IMAD.MOV.U32 R53, RZ, RZ, R55 ;  /* 0x000000ffff357224 */ /* 0x000fe400078e0037 */
[----:B------:R-:W-:Y:S02]  /*73c0*/  IMAD.MOV.U32 R55, RZ, RZ, R57 ;  /* 0x000000ffff377224 */ /* 0x000fe400078e0039 */
[----:B-1----:R-:W-:-:S04]  /*73d0*/  FFMA.FTZ R2, R197, UR15, -R0 ;  /* 0x0000000fc5027c23 */ /* 0x002fc80008010800 */
[----:B------:R1:W4:Y:S01]  /*73e0*/  MUFU.EX2 R122, R2 ;  /* 0x00000002007a7308 */ /* 0x0003220000000800 */
[----:B------:R-:W-:Y:S01]  /*73f0*/  IMAD.MOV.U32 R62, RZ, RZ, R64 ;  /* 0x000000ffff3e7224 */ /* 0x000fe200078e0040 */
[----:B------:R-:W-:Y:S01]  /*7400*/  MOV R57, R59 ;  /* 0x0000003b00397202 */ /* 0x000fe20000000f00 */
        /* <DEDUP_REMOVED lines=8> */
[----:B------:R-:W-:Y:S01]  /*7490*/  IMAD.MOV.U32 R65, RZ, RZ, R67 ;  /* 0x000000ffff417224 */ /* 0x000fe200078e0043 */
[----:B------:R3:W-:Y:S01]  /*74a0*/  MUFU.EX2 R126, R10 ;  /* 0x0000000a007e7308 */ /* 0x0007e20000000800 */
[----:B------:R-:W-:Y:S01]  /*74b0*/  IMAD.MOV.U32 R67, RZ, RZ, R69 ;  /* 0x000000ffff437224 */ /* 0x000fe200078e0045 */
[----:B------:R-:W-:Y:S01]  /*74c0*/  MOV R69, R71 ;  /* 0x0000004700457202 */ /* 0x000fe20000000f00 */
[----:B------:R-:W-:-:S02]  /*74d0*/  IMAD.MOV.U32 R78, RZ, RZ, R115 ;  /* 0x000000ffff4e7224 */ /* 0x000fc400078e0073 */
[----:B------:R-:W-:Y:S01]  /*74e0*/  FADD.FTZ R115, R129, R128 ;  /* 0x0000008081737221 */ /* 0x000fe20000010000 */
[--C-:B------:R-:W-:Y:S01]  /*74f0*/  FFMA.FTZ R8, R246, UR15, -R5.reuse ;  /* 0x0000000ff6087c23 */ /* 0x100fe20008010805 */
[--C-:B------:R-:W-:Y:S01]  /*7500*/  FFMA.FTZ R3, R244, UR15, -R5.reuse ;  /* 0x0000000ff4037c23 */ /* 0x100fe20008010805 */
[--C-:B------:R-:W-:Y:S01]  /*7510*/  FFMA.FTZ R0, R243, UR15, -R5.reuse ;  /* 0x0000000ff3007c23 */ /* 0x100fe20008010805 */
[--C-:B------:R-:W-:Y:S01]  /*7520*/  FFMA.FTZ R43, R241, UR15, -R5.reuse ;  /* 0x0000000ff12b7c23 */ /* 0x100fe20008010805 */
[--C-:B------:R-:W-:Y:S01]  /*7530*/  FFMA.FTZ R44, R240, UR15, -R5.reuse ;  /* 0x0000000ff02c7c23 */ /* 0x100fe20008010805 */
[--C-:B------:R-:W-:Y:S01]  /*7540*/  FFMA.FTZ R45, R238, UR15, -R5.reuse ;  /* 0x0000000fee2d7c23 */ /* 0x100fe20008010805 */
[----:B------:R-:W-:Y:S01]  /*7550*/  FFMA.FTZ R46, R237, UR15, -R5 ;  /* 0x0000000fed2e7c23 */ /* 0x000fe20008010805 */
[--C-:B-1----:R-:W-:Y:S01]  /*7560*/  FFMA.FTZ R2, R236, UR15, -R4.reuse ;  /* 0x0000000fec027c23 */ /* 0x102fe20008010804 */
[--C-:B------:R-:W-:Y:S01]  /*7570*/  FFMA.FTZ R41, R235, UR15, -R4.reuse ;  /* 0x0000000feb297c23 */ /* 0x100fe20008010804 */
[--C-:B------:R-:W-:Y:S01]  /*7580*/  FFMA.FTZ R39, R222, UR15, -R4.reuse ;  /* 0x0000000fde277c23 */ /* 0x100fe20008010804 */
[--C-:B------:R-:W-:Y:S01]  /*7590*/  FFMA.FTZ R47, R203, UR15, -R4.reuse ;  /* 0x0000000fcb2f7c23 */ /* 0x100fe20008010804 */
[--C-:B------:R-:W-:Y:S01]  /*75a0*/  FFMA.FTZ R112, R202, UR15, -R4.reuse ;  /* 0x0000000fca707c23 */ /* 0x100fe20008010804 */
[--C-:B---3--:R-:W-:Y:S01]  /*75b0*/  FFMA.FTZ R10, R221, UR15, -R4.reuse ;  /* 0x0000000fdd0a7c23 */ /* 0x108fe20008010804 */
[----:B------:R-:W-:Y:S01]  /*75c0*/  FFMA.FTZ R114, R201, UR15, -R4 ;  /* 0x0000000fc9727c23 */ /* 0x000fe20008010804 */
[----:B------:R-:W-:Y:S01]  /*75d0*/  IMAD.MOV.U32 R71, RZ, RZ, R77 ;  /* 0x000000ffff477224 */ /* 0x000fe200078e004d */
[----:B------:R4:W-:Y:S01]  /*75e0*/  MUFU.EX2 R129, R7 ;  /* 0x0000000700817308 */ /* 0x0009e20000000800 */
[----:B------:R-:W-:Y:S01]  /*75f0*/  IMAD.MOV.U32 R77, RZ, RZ, R79 ;  /* 0x000000ffff4d7224 */ /* 0x000fe200078e004f */
[----:B------:R-:W-:-:S02]  /*7600*/  F2FP.BF16.F32.PACK_AB R5, R118, R117 ;  /* 0x000000757605723e */ /* 0x000fc400000010ff */
[----:B------:R-:W-:Y:S02]  /*7610*/  F2FP.BF16.F32.PACK_AB R6, R127, R124 ;  /* 0x0000007c7f06723e */ /* 0x000fe400000010ff */
[----:B------:R-:W-:Y:S01]  /*7620*/  MOV R79, R132 ;  /* 0x00000084004f7202 */ /* 0x000fe20000000f00 */
[----:B------:R-:W-:Y:S01]  /*7630*/  IMAD.MOV.U32 R200, RZ, RZ, R65 ;  /* 0x000000ffffc87224 */ /* 0x000fe200078e0041 */
[----:B------:R-:W-:Y:S01]  /*7640*/  MOV R198, R64 ;  /* 0x0000004000c67202 */ /* 0x000fe20000000f00 */
[----:B------:R-:W-:Y:S01]  /*7650*/  IMAD.MOV.U32 R250, RZ, RZ, R66 ;  /* 0x000000fffffa7224 */ /* 0x000fe200078e0042 */
[----:B------:R-:W-:Y:S01]  /*7660*/  MOV R239, R67 ;  /* 0x0000004300ef7202 */ /* 0x000fe20000000f00 */
[----:B------:R-:W-:Y:S01]  /*7670*/  IMAD.MOV.U32 R237, RZ, RZ, R76 ;  /* 0x000000ffffed7224 */ /* 0x000fe200078e004c */
[----:B----4-:R-:W-:Y:S01]  /*7680*/  F2FP.BF16.F32.PACK_AB R7, R122, R119 ;  /* 0x000000777a07723e */ /* 0x010fe200000010ff */
        /* <DEDUP_REMOVED lines=14> */
[----:B------:R-:W-:Y:S01]  /*7770*/  MOV R243, R61 ;  /* 0x0000003d00f37202 */ /* 0x000fe20000000f00 */
[----:B------:R-:W-:Y:S01]  /*7780*/  IMAD.MOV.U32 R244, RZ, RZ, R60 ;  /* 0x000000fffff47224 */ /* 0x000fe200078e003c */
[----:B------:R-:W-:Y:S01]  /*7790*/  MOV R252, R70 ;  /* 0x0000004600fc7202 */ /* 0x000fe20000000f00 */
[----:B------:R-:W-:Y:S02]  /*77a0*/  IMAD.MOV.U32 R241, RZ, RZ, R62 ;  /* 0x000000fffff17224 */ /* 0x000fe400078e003e */
[----:B------:R-:W-:Y:S02]  /*77b0*/  IMAD.MOV.U32 R238, RZ, RZ, R63 ;  /* 0x000000ffffee7224 */ /* 0x000fe400078e003f */
[----:B------:R-:W-:Y:S02]  /*77c0*/  IMAD.MOV.U32 R245, RZ, RZ, R68 ;  /* 0x000000fffff57224 */ /* 0x000fe400078e0044 */
[----:B------:R-:W-:Y:S01]  /*77d0*/  IMAD.MOV.U32 R199, RZ, RZ, R69 ;  /* 0x000000ffffc77224 */ /* 0x000fe200078e0045 */
[----:B------:R-:W-:Y:S01]  /*77e0*/  MUFU.EX2 R41, R41 ;  /* 0x0000002900297308 */ /* 0x000fe20000000800 */
[----:B------:R-:W-:Y:S01]  /*77f0*/  IMAD.MOV.U32 R240, RZ, RZ, R71 ;  /* 0x000000fffff07224 */ /* 0x000fe200078e0047 */
[----:B------:R1:W5:Y:S01]  /*7800*/  LDL.LU R132, [R1+0xec] ;  /* 0x0000ec0001847983 */ /* 0x0003620000300800 */
[----:B------:R-:W-:Y:S01]  /*7810*/  IMAD.MOV.U32 R235, RZ, RZ, R15 ;  /* 0x000000ffffeb7224 */ /* 0x000fe200078e000f */
[----:B------:R-:W-:-:S02]  /*7820*/  MOV R251, R125 ;  /* 0x0000007d00fb7202 */ /* 0x000fc40000000f00 */
[----:B------:R1:W5:Y:S02]  /*7830*/  LDL.LU R15, [R1+0xe8] ;  /* 0x0000e800010f7983 */ /* 0x0003640000300800 */
[----:B------:R-:W-:Y:S08]  /*7840*/  MUFU.EX2 R125, R38 ;  /* 0x00000026007d7308 */ /* 0x000ff00000000800 */
[----:B------:R-:W-:Y:S01]  /*7850*/  MUFU.EX2 R128, R37 ;  /* 0x0000002500807308 */ /* 0x000fe20000000800 */
[----:B--2---:R-:W-:Y:S01]  /*7860*/  FFMA.FTZ R40, R223, UR15, -R4 ;  /* 0x0000000fdf287c23 */ /* 0x004fe20008010804 */
[----:B------:R-:W-:-:S07]  /*7870*/  F2FP.BF16.F32.PACK_AB R4, R123, R120 ;  /* 0x000000787b04723e */ /* 0x000fce00000010ff */
[C---:B------:R-:W-:Y:S01]  /*7880*/  HMMA.16816.F32.BF16 R76, R4.reuse, R26, R104 ;  /* 0x0000001a044c723c */ /* 0x040fe20000041868 */
[----:B------:R-:W-:Y:S05]  /*7890*/  MUFU.EX2 R105, R31 ;  /* 0x0000001f00697308 */ /* 0x000fea0000000800 */
[C---:B------:R-:W-:Y:S03]  /*78a0*/  HMMA.16816.F32.BF16 R64, R4.reuse, R20, R100 ;  /* 0x000000140440723c */ /* 0x040fe60000041864 */
[----:B------:R-:W-:Y:S03]  /*78b0*/  MUFU.EX2 R106, R30 ;  /* 0x0000001e006a7308 */ /* 0x000fe60000000800 */
[C---:B------:R-:W-:Y:S01]  /*78c0*/  HMMA.16816.F32.BF16 R84, R4.reuse, R24, R84 ;  /* 0x000000180454723c */ /* 0x040fe20000041854 */
[----:B------:R-:W-:Y:S04]  /*78d0*/  LDSM.16.MT88.4 R24, [R226+0xb000] ;  /* 0x00b00000e218783b */ /* 0x000fe80000004200 */
[----:B------:R-:W-:Y:S01]  /*78e0*/  MUFU.EX2 R100, R29 ;  /* 0x0000001d00647308 */ /* 0x000fe20000000800 */
[C---:B------:R-:W-:Y:S01]  /*78f0*/  HMMA.16816.F32.BF16 R52, R4.reuse, R22, R96 ;  /* 0x000000160434723c */ /* 0x040fe20000041860 */
[----:B------:R-:W-:Y:S05]  /*7900*/  LDSM.16.MT88.4 R20, [R227+0xb000] ;  /* 0x00b00000e314783b */ /* 0x000fea0000004200 */
[C---:B------:R-:W-:Y:S01]  /*7910*/  HMMA.16816.F32.BF16 R48, R4.reuse, R16, R92 ;  /* 0x000000100430723c */ /* 0x040fe2000004185c */
[----:B------:R2:W-:Y:S05]  /*7920*/  MUFU.EX2 R101, R28 ;  /* 0x0000001c00657308 */ /* 0x0005ea0000000800 */
[C---:B------:R-:W-:Y:S01]  /*7930*/  HMMA.16816.F32.BF16 R56, R4.reuse, R18, R88 ;  /* 0x000000120438723c */ /* 0x040fe20000041858 */
[----:B------:R-:W-:Y:S04]  /*7940*/  LDSM.16.MT88.4 R16, [R225+0xb000] ;  /* 0x00b00000e110783b */ /* 0x000fe80000004200 */
[----:B--2---:R-:W2:Y:S01]  /*7950*/  LDSM.16.MT88.4 R28, [R224+0xb000] ;  /* 0x00b00000e01c783b */ /* 0x004ea20000004200 */
[C---:B------:R-:W-:Y:S01]  /*7960*/  HMMA.16816.F32.BF16 R68, R4.reuse, R32, R80 ;  /* 0x000000200444723c */ /* 0x040fe20000041850 */
[----:B------:R-:W-:Y:S05]  /*7970*/  MUFU.EX2 R96, R9 ;  /* 0x0000000900607308 */ /* 0x000fea0000000800 */
[----:B------:R-:W-:Y:S03]  /*7980*/  HMMA.16816.F32.BF16 R60, R4, R34, R72 ;  /* 0x00000022043c723c */ /* 0x000fe60000041848 */
[----:B------:R-:W3:Y:S01]  /*7990*/  MUFU.EX2 R97, R8 ;  /* 0x0000000800617308 */ /* 0x000ee20000000800 */
[----:B------:R-:W-:-:S02]  /*79a0*/  IMAD.MOV.U32 R223, RZ, RZ, R134 ;  /* 0x000000ffffdf7224 */ /* 0x000fc400078e0086 */
[----:B------:R1:W5:Y:S05]  /*79b0*/  LDL.LU R134, [R1+0xe4] ;  /* 0x0000e40001867983 */ /* 0x00036a0000300800 */
[----:B------:R4:W-:Y:S08]  /*79c0*/  MUFU.EX2 R92, R3 ;  /* 0x00000003005c7308 */ /* 0x0009f00000000800 */
[----:B------:R-:W-:Y:S08]  /*79d0*/  MUFU.EX2 R80, R0 ;  /* 0x0000000000507308 */ /* 0x000ff00000000800 */
[----:B------:R-:W1:Y:S08]  /*79e0*/  MUFU.EX2 R72, R2 ;  /* 0x0000000200487308 */ /* 0x000e700000000800 */
[----:B------:R-:W-:Y:S08]  /*79f0*/  MUFU.EX2 R73, R40 ;  /* 0x0000002800497308 */ /* 0x000ff00000000800 */
[----:B------:R-:W2:Y:S01]  /*7a00*/  MUFU.EX2 R74, R39 ;  /* 0x00000027004a7308 */ /* 0x000ea20000000800 */
[----:B------:R-:W-:Y:S01]  /*7a10*/  FADD.FTZ R4, R235, R223 ;  /* 0x000000dfeb047221 */ /* 0x000fe20000010000 */
[----:B----4-:R-:W-:Y:S01]  /*7a20*/  FADD.FTZ R3, R136, R113 ;  /* 0x0000007188037221 */ /* 0x010fe20000010000 */
[----:B------:R-:W-:Y:S01]  /*7a30*/  MOV R235, R236 ;  /* 0x000000ec00eb7202 */ /* 0x000fe20000000f00 */
[----:B------:R-:W-:-:S02]  /*7a40*/  IMAD.MOV.U32 R236, RZ, RZ, R237 ;  /* 0x000000ffffec7224 */ /* 0x000fc400078e00ed */
[----:B------:R-:W-:Y:S01]  /*7a50*/  FADD.FTZ R8, R13, R4 ;  /* 0x000000040d087221 */ /* 0x000fe20000010000 */
[----:B------:R-:W-:Y:S01]  /*7a60*/  IMAD.MOV.U32 R237, RZ, RZ, R238 ;  /* 0x000000ffffed7224 */ /* 0x000fe200078e00ee */
[----:B------:R-:W-:Y:S01]  /*7a70*/  MOV R238, R244 ;  /* 0x000000f400ee7202 */ /* 0x000fe20000000f00 */
[----:B------:R-:W-:Y:S01]  /*7a80*/  FADD.FTZ R3, R14, R3 ;  /* 0x000000030e037221 */ /* 0x000fe20000010000 */
[----:B------:R-:W-:Y:S01]  /*7a90*/  IMAD.MOV.U32 R244, RZ, RZ, R246 ;  /* 0x000000fffff47224 */ /* 0x000fe200078e00f6 */
[----:B---3--:R-:W-:Y:S01]  /*7aa0*/  F2FP.BF16.F32.PACK_AB R4, R97, R96 ;  /* 0x000000606104723e */ /* 0x008fe200000010ff */
[----:B------:R-:W-:Y:S01]  /*7ab0*/  IMAD.MOV.U32 R246, RZ, RZ, R181 ;  /* 0x000000fffff67224 */ /* 0x000fe200078e00b5 */
[----:B-1----:R-:W-:Y:S01]  /*7ac0*/  F2FP.BF16.F32.PACK_AB R5, R41, R72 ;  /* 0x000000482905723e */ /* 0x002fe200000010ff */
[----:B------:R-:W-:Y:S01]  /*7ad0*/  FADD.FTZ R3, R238, R3 ;  /* 0x00000003ee037221 */ /* 0x000fe20000010000 */
[----:B------:R-:W-:Y:S01]  /*7ae0*/  F2FP.BF16.F32.PACK_AB R6, R80, R92 ;  /* 0x0000005c5006723e */ /* 0x000fe200000010ff */
[----:B------:R1:W5:Y:S01]  /*7af0*/  LDL.LU R136, [R1+0xe0] ;  /* 0x0000e00001887983 */ /* 0x0003620000300800 */
[----:B------:R-:W-:-:S02]  /*7b00*/  MOV R181, R182 ;  /* 0x000000b600b57202 */ /* 0x000fc40000000f00 */
[----:B--2---:R-:W-:Y:S01]  /*7b10*/  F2FP.BF16.F32.PACK_AB R7, R74, R73 ;  /* 0x000000494a07723e */ /* 0x004fe200000010ff */
[----:B------:R-:W-:Y:S02]  /*7b20*/  IMAD.MOV.U32 R182, RZ, RZ, R192 ;  /* 0x000000ffffb67224 */ /* 0x000fe400078e00c0 */
[----:B------:R-:W-:Y:S01]  /*7b30*/  FADD.FTZ R32, R243, R3 ;  /* 0x00000003f3207221 */ /* 0x000fe20000010000 */
[----:B------:R-:W-:Y:S01]  /*7b40*/  IMAD.MOV.U32 R192, RZ, RZ, R193 ;  /* 0x000000ffffc07224 */ /* 0x000fe200078e00c1 */
[----:B------:R-:W-:Y:S01]  /*7b50*/  MOV R193, R194 ;  /* 0x000000c200c17202 */ /* 0x000fe20000000f00 */
[----:B------:R-:W-:Y:S01]  /*7b60*/  IMAD.MOV.U32 R194, RZ, RZ, R12 ;  /* 0x000000ffffc27224 */ /* 0x000fe200078e000c */
[----:B------:R2:W-:Y:S01]  /*7b70*/  MUFU.EX2 R104, R36 ;  /* 0x0000002400687308 */ /* 0x0005e20000000800 */
[----:B------:R1:W5:Y:S01]  /*7b80*/  LDL.LU R12, [R1+0xdc] ;  /* 0x0000dc00010c7983 */ /* 0x0003620000300800 */
[C---:B------:R-:W-:Y:S03]  /*7b90*/  HMMA.16816.F32.BF16 R140, R4.reuse, R28, R140 ;  /* 0x0000001c048c723c */ /* 0x040fe6000004188c */
[----:B------:R1:W5:Y:S03]  /*7ba0*/  LDL.LU R13, [R1+0xd8] ;  /* 0x0000d800010d7983 */ /* 0x0003660000300800 */
[C---:B------:R-:W-:Y:S01]  /*7bb0*/  HMMA.16816.F32.BF16 R148, R4.reuse, R30, R148 ;  /* 0x0000001e0494723c */ /* 0x040fe20000041894 */
[----:B------:R1:W5:Y:S05]  /*7bc0*/  LDL.LU R14, [R1+0xd4] ;  /* 0x0000d400010e7983 */ /* 0x00036a0000300800 */
[C---:B------:R-:W-:Y:S06]  /*7bd0*/  HMMA.16816.F32.BF16 R156, R4.reuse, R20, R156 ;  /* 0x00000014049c723c */ /* 0x040fec000004189c */
[C---:B------:R-:W-:Y:S06]  /*7be0*/  HMMA.16816.F32.BF16 R168, R4.reuse, R22, R168 ;  /* 0x0000001604a8723c */ /* 0x040fec00000418a8 */
[C---:B------:R-:W-:Y:S06]  /*7bf0*/  HMMA.16816.F32.BF16 R172, R4.reuse, R16, R172 ;  /* 0x0000001004ac723c */ /* 0x040fec00000418ac */
[C---:B------:R-:W-:Y:S06]  /*7c00*/  HMMA.16816.F32.BF16 R184, R4.reuse, R18, R184 ;  /* 0x0000001204b8723c */ /* 0x040fec00000418b8 */
[C---:B------:R-:W-:Y:S06]  /*7c10*/  HMMA.16816.F32.BF16 R188, R4.reuse, R24, R188 ;  /* 0x0000001804bc723c */ /* 0x040fec00000418bc */
[----:B--2---:R-:W-:Y:S07]  /*7c20*/  HMMA.16816.F32.BF16 R36, R4, R26, R108 ;  /* 0x0000001a0424723c */ /* 0x004fee000004186c */
[----:B------:R-:W-:-:S02]  /*7c30*/  FADD.FTZ R4, R234, R32 ;  /* 0x00000020ea047221 */ /* 0x000fc40000010000 */
[----:B------:R-:W2:Y:S01]  /*7c40*/  LDL.LU R234, [R1+0xd0] ;  /* 0x0000d00001ea7983 */ /* 0x000ea20000300800 */
[----:B------:R-:W-:Y:S01]  /*7c50*/  FADD.FTZ R2, R177, R115 ;  /* 0x00000073b1027221 */ /* 0x000fe20000010000 */
[----:B------:R-:W-:Y:S01]  /*7c60*/  FADD.FTZ R0, R235, R116 ;  /* 0x00000074eb007221 */ /* 0x000fe20000010000 */
[----:B------:R-:W-:Y:S02]  /*7c70*/  FADD.FTZ R8, R237, R8 ;  /* 0x00000008ed087221 */ /* 0x000fe40000010000 */
[----:B------:R-:W-:Y:S01]  /*7c80*/  FADD.FTZ R2, R176, R2 ;  /* 0x00000002b0027221 */ /* 0x000fe20000010000 */
[----:B------:R-:W-:Y:S01]  /*7c90*/  FADD.FTZ R0, R236, R0 ;  /* 0x00000000ec007221 */ /* 0x000fe20000010000 */
[----:B------:R-:W-:Y:S02]  /*7ca0*/  FADD.FTZ R33, R241, R8 ;  /* 0x00000008f1217221 */ /* 0x000fe40000010000 */
[----:B------:R-:W-:Y:S01]  /*7cb0*/  FADD.FTZ R2, R145, R2 ;  /* 0x0000000291027221 */ /* 0x000fe20000010000 */
[----:B------:R-:W-:Y:S01]  /*7cc0*/  FADD.FTZ R0, R240, R0 ;  /* 0x00000000f0007221 */ /* 0x000fe20000010000 */
[----:B------:R-:W-:Y:S01]  /*7cd0*/  IMAD.MOV.U32 R203, RZ, RZ, R245 ;  /* 0x000000ffffcb7224 */ /* 0x000fe200078e00f5 */
[----:B------:R-:W-:Y:S01]  /*7ce0*/  MOV R223, R198 ;  /* 0x000000c600df7202 */ /* 0x000fe20000000f00 */
[----:B------:R-:W-:-:S02]  /*7cf0*/  IMAD.MOV.U32 R221, RZ, RZ, R183 ;  /* 0x000000ffffdd7224 */ /* 0x000fc400078e00b7 */
[----:B------:R-:W-:Y:S01]  /*7d00*/  FADD.FTZ R3, R178, R2 ;  /* 0x00000002b2037221 */ /* 0x000fe20000010000 */
[----:B------:R-:W-:Y:S02]  /*7d10*/  IMAD.MOV.U32 R222, RZ, RZ, R166 ;  /* 0x000000ffffde7224 */ /* 0x000fe400078e00a6 */
[----:B------:R-:W-:Y:S01]  /*7d20*/  FADD.FTZ R2, R244, R0 ;  /* 0x00000000f4027221 */ /* 0x000fe20000010000 */
        /* <DEDUP_REMOVED lines=22> */
[----:B------:R-:W-:Y:S02]  /*7e90*/  IMAD.MOV.U32 R201, RZ, RZ, R235 ;  /* 0x000000ffffc97224 */ /* 0x000fe400078e00eb */
[----:B------:R-:W-:Y:S01]  /*7ea0*/  FADD.FTZ R5, R231, R4 ;  /* 0x00000004e7057221 */ /* 0x000fe20000010000 */
[----:B------:R-:W-:Y:S01]  /*7eb0*/  MOV R202, R236 ;  /* 0x000000ec00ca7202 */ /* 0x000fe20000000f00 */
[----:B------:R-:W-:Y:S01]  /*7ec0*/  FADD.FTZ R4, R203, R3 ;  /* 0x00000003cb047221 */ /* 0x000fe20000010000 */
        /* <DEDUP_REMOVED lines=12> */
[----:B------:R-:W-:-:S02]  /*7f90*/  IMAD.MOV.U32 R195, RZ, RZ, R154 ;  /* 0x000000ffffc37224 */ /* 0x000fc400078e009a */
[----:B------:R-:W-:Y:S01]  /*7fa0*/  FADD.FTZ R2, R233, R2 ;  /* 0x00000002e9027221 */ /* 0x000fe20000010000 */
[----:B------:R-:W-:Y:S01]  /*7fb0*/  IMAD.MOV.U32 R203, RZ, RZ, R244 ;  /* 0x000000ffffcb7224 */ /* 0x000fe200078e00f4 */
[----:B------:R-:W-:Y:S02]  /*7fc0*/  MOV R200, R155 ;  /* 0x0000009b00c87202 */ /* 0x000fe40000000f00 */
        /* <DEDUP_REMOVED lines=15> */
[----:B------:R-:W-:Y:S01]  /*80c0*/  FADD.FTZ R3, R160, R3 ;  /* 0x00000003a0037221 */ /* 0x000fe20000010000 */
        /* <DEDUP_REMOVED lines=8> */
[----:B------:R-:W-:Y:S01]  /*8150*/  IMAD.MOV.U32 R91, RZ, RZ, R194 ;  /* 0x000000ffff5b7224 */ /* 0x000fe200078e00c2 */
[----:B------:R-:W-:Y:S01]  /*8160*/  MOV R93, R195 ;  /* 0x000000c3005d7202 */ /* 0x000fe20000000f00 */
[----:B------:R-:W-:-:S02]  /*8170*/  IMAD.MOV.U32 R197, RZ, RZ, R198 ;  /* 0x000000ffffc57224 */ /* 0x000fc400078e00c6 */
[----:B------:R-:W-:Y:S01]  /*8180*/  FADD.FTZ R5, R162, R3 ;  /* 0x00000003a2057221 */ /* 0x000fe20000010000 */
[----:B------:R-:W-:Y:S01]  /*8190*/  MOV R198, R199 ;  /* 0x000000c700c67202 */ /* 0x000fe20000000f00 */
[----:B------:R-:W-:Y:S02]  /*81a0*/  IMAD.MOV.U32 R94, RZ, RZ, R200 ;  /* 0x000000ffff5e7224 */ /* 0x000fe400078e00c8 */
[----:B------:R-:W-:Y:S01]  /*81b0*/  FADD.FTZ R0, R89, R0 ;  /* 0x0000000059007221 */ /* 0x000fe20000010000 */
[----:B------:R-:W-:Y:S01]  /*81c0*/  MOV R252, R167 ;  /* 0x000000a700fc7202 */ /* 0x000fe20000000f00 */
[----:B------:R-:W-:Y:S02]  /*81d0*/  IMAD.MOV.U32 R199, RZ, RZ, R230 ;  /* 0x000000ffffc77224 */ /* 0x000fe400078e00e6 */
[----:B------:R-:W-:Y:S01]  /*81e0*/  FADD.FTZ R3, R90, R6 ;  /* 0x000000065a037221 */ /* 0x000fe20000010000 */
[----:B------:R-:W-:Y:S01]  /*81f0*/  MOV R99, R163 ;  /* 0x000000a300637202 */ /* 0x000fe20000000f00 */
[----:B------:R-:W-:Y:S01]  /*8200*/  FADD.FTZ R2, R91, R2 ;  /* 0x000000025b027221 */ /* 0x000fe20000010000 */
[----:B------:R-:W-:Y:S01]  /*8210*/  MOV R103, R203 ;  /* 0x000000cb00677202 */ /* 0x000fe20000000f00 */
[----:B------:R-:W-:Y:S01]  /*8220*/  FADD.FTZ R5, R93, R5 ;  /* 0x000000055d057221 */ /* 0x000fe20000010000 */
[----:B------:R-:W-:Y:S01]  /*8230*/  FADD.FTZ R4, R94, R0 ;  /* 0x000000005e047221 */ /* 0x000fe20000010000 */
[----:B------:R-:W-:-:S02]  /*8240*/  IMAD.MOV.U32 R107, RZ, RZ, R202 ;  /* 0x000000ffff6b7224 */ /* 0x000fc400078e00ca */
[----:B------:R-:W-:Y:S01]  /*8250*/  FADD.FTZ R6, R95, R3 ;  /* 0x000000035f067221 */ /* 0x000fe20000010000 */
[----:B------:R-:W-:Y:S01]  /*8260*/  MOV R222, R199 ;  /* 0x000000c700de7202 */ /* 0x000fe20000000f00 */
[----:B------:R-:W-:Y:S02]  /*8270*/  IMAD.MOV.U32 R221, RZ, RZ, R252 ;  /* 0x000000ffffdd7224 */ /* 0x000fe400078e00fc */
[----:B------:R-:W-:Y:S01]  /*8280*/  FADD.FTZ R2, R98, R2 ;  /* 0x0000000262027221 */ /* 0x000fe20000010000 */
[----:B------:R-:W-:Y:S01]  /*8290*/  FADD.FTZ R0, R99, R5 ;  /* 0x0000000563007221 */ /* 0x000fe20000010000 */
[----:B------:R-:W-:Y:S01]  /*82a0*/  MOV R235, R197 ;  /* 0x000000c500eb7202 */ /* 0x000fe20000000f00 */
[----:B------:R-:W-:Y:S02]  /*82b0*/  IMAD.MOV.U32 R223, RZ, RZ, R198 ;  /* 0x000000ffffdf7224 */ /* 0x000fe400078e00c6 */
[----:B------:R-:W-:Y:S01]  /*82c0*/  FADD.FTZ R3, R103, R4 ;  /* 0x0000000467037221 */ /* 0x000fe20000010000 */
[----:B------:R-:W-:Y:S01]  /*82d0*/  FADD.FTZ R5, R107, R6 ;  /* 0x000000066b057221 */ /* 0x000fe20000010000 */
[----:B------:R-:W-:-:S02]  /*82e0*/  IMAD.MOV.U32 R236, RZ, RZ, R196 ;  /* 0x000000ffffec7224 */ /* 0x000fc400078e00c4 */
[----:B------:R-:W-:Y:S01]  /*82f0*/  FADD.FTZ R4, R221, R2 ;  /* 0x00000002dd047221 */ /* 0x000fe20000010000 */
[----:B------:R-:W-:Y:S01]  /*8300*/  FADD.FTZ R2, R222, R0 ;  /* 0x00000000de027221 */ /* 0x000fe20000010000 */
[----:B------:R-:W-:Y:S01]  /*8310*/  FADD.FTZ R0, R223, R3 ;  /* 0x00000003df007221 */ /* 0x000fe20000010000 */
        /* <DEDUP_REMOVED lines=8> */
[----:B------:R-:W-:Y:S01]  /*83a0*/  IMAD.MOV.U32 R244, RZ, RZ, R192 ;  /* 0x000000fffff47224 */ /* 0x000fe200078e00c0 */
        /* <DEDUP_REMOVED lines=10> */
[----:B------:R-:W-:Y:S02]  /*8450*/  IMAD.MOV.U32 R247, RZ, RZ, R248 ;  /* 0x000000fffff77224 */ /* 0x000fe400078e00f8 */
[----:B------:R-:W-:Y:S01]  /*8460*/  FADD.FTZ R3, R212, R3 ;  /* 0x00000003d4037221 */ /* 0x000fe20000010000 */
[----:B------:R-:W-:Y:S01]  /*8470*/  MOV R248, R249 ;  /* 0x000000f900f87202 */ /* 0x000fe20000000f00 */
[----:B------:R-:W-:Y:S01]  /*8480*/  FADD.FTZ R2, R239, R2 ;  /* 0x00000002ef027221 */ /* 0x000fe20000010000 */
[----:B------:R-:W-:Y:S01]  /*8490*/  FADD.FTZ R0, R245, R0 ;  /* 0x00000000f5007221 */ /* 0x000fe20000010000 */
[----:B------:R-:W-:Y:S01]  /*84a0*/  FADD.FTZ R4, R215, R4 ;  /* 0x00000004d7047221 */ /* 0x000fe20000010000 */
[----:B------:R-:W-:Y:S01]  /*84b0*/  FADD.FTZ R3, R213, R3 ;  /* 0x00000003d5037221 */ /* 0x000fe20000010000 */
[----:B------:R-:W-:-:S02]  /*84c0*/  IMAD.MOV.U32 R249, RZ, RZ, R147 ;  /* 0x000000fffff97224 */ /* 0x000fc400078e0093 */
[----:B------:R-:W-:Y:S01]  /*84d0*/  FADD.FTZ R2, R247, R2 ;  /* 0x00000002f7027221 */ /* 0x000fe20000010000 */
[----:B------:R-:W-:Y:S01]  /*84e0*/  MUFU.EX2 R102, R11 ;  /* 0x0000000b00667308 */ /* 0x000fe20000000800 */
[----:B------:R-:W-:Y:S01]  /*84f0*/  FADD.FTZ R0, R248, R0 ;  /* 0x00000000f8007221 */ /* 0x000fe20000010000 */
[----:B------:R-:W-:Y:S01]  /*8500*/  FADD.FTZ R4, R216, R4 ;  /* 0x00000004d8047221 */ /* 0x000fe20000010000 */
[----:B------:R-:W-:Y:S01]  /*8510*/  FADD.FTZ R3, R210, R3 ;  /* 0x00000003d2037221 */ /* 0x000fe20000010000 */
[----:B------:R-:W-:Y:S01]  /*8520*/  MOV R252, R228 ;  /* 0x000000e400fc7202 */ /* 0x000fe20000000f00 */
[----:B------:R-:W-:-:S03]  /*8530*/  FADD.FTZ R2, R249, R2 ;  /* 0x00000002f9027221 */ /* 0x000fc60000010000 */
[----:B------:R-:W3:Y:S01]  /*8540*/  MUFU.EX2 R42, R42 ;  /* 0x0000002a002a7308 */ /* 0x000ee20000000800 */
        /* <DEDUP_REMOVED lines=12> */
[----:B------:R4:W-:Y:S01]  /*8610*/  MUFU.EX2 R34, R10 ;  /* 0x0000000a00227308 */ /* 0x0009e20000000800 */
[----:B------:R-:W-:Y:S01]  /*8620*/  FADD.FTZ R0, R205, R0 ;  /* 0x00000000cd007221 */ /* 0x000fe20000010000 */
[----:B------:R-:W-:Y:S01]  /*8630*/  F2FP.BF16.F32.PACK_AB R8, R126, R130 ;  /* 0x000000827e08723e */ /* 0x000fe200000010ff */
[----:B------:R-:W-:Y:S01]  /*8640*/  FADD.FTZ R4, R124, R4 ;  /* 0x000000047c047221 */ /* 0x000fe20000010000 */
[----:B------:R-:W-:Y:S01]  /*8650*/  F2FP.BF16.F32.PACK_AB R9, R101, R100 ;  /* 0x000000646509723e */ /* 0x000fe200000010ff */
[----:B------:R-:W-:Y:S01]  /*8660*/  FADD.FTZ R3, R119, R3 ;  /* 0x0000000377037221 */ /* 0x000fe20000010000 */
[----:B---3--:R-:W-:Y:S01]  /*8670*/  F2FP.BF16.F32.PACK_AB R11, R42, R102 ;  /* 0x000000662a0b723e */ /* 0x008fe200000010ff */
[----:B------:R-:W-:Y:S01]  /*8680*/  FADD.FTZ R2, R208, R2 ;  /* 0x00000002d0027221 */ /* 0x000fe20000010000 */
[----:B------:R-:W-:Y:S01]  /*8690*/  FADD.FTZ R0, R137, R0 ;  /* 0x0000000089007221 */ /* 0x000fe20000010000 */
[----:B------:R-:W-:Y:S01]  /*86a0*/  FADD.FTZ R4, R127, R4 ;  /* 0x000000047f047221 */ /* 0x000fe20000010000 */
[----:B------:R-:W-:Y:S01]  /*86b0*/  FADD.FTZ R3, R122, R3 ;  /* 0x000000037a037221 */ /* 0x000fe20000010000 */
[----:B------:R-:W-:Y:S01]  /*86c0*/  FADD.FTZ R2, R209, R2 ;  /* 0x00000002d1027221 */ /* 0x000fe20000010000 */
[----:B------:R-:W-:Y:S01]  /*86d0*/  MUFU.EX2 R43, R43 ;  /* 0x0000002b002b7308 */ /* 0x000fe20000000800 */
[----:B------:R-:W3:Y:S01]  /*86e0*/  LDSM.16.MT88.4 R152, [R224+0xb800] ;  /* 0x00b80000e098783b */ /* 0x000ee20000004200 */
[----:B----4-:R-:W-:Y:S01]  /*86f0*/  F2FP.BF16.F32.PACK_AB R10, R125, R129 ;  /* 0x000000817d0a723e */ /* 0x010fe200000010ff */
[----:B------:R-:W-:Y:S01]  /*8700*/  FADD.FTZ R0, R138, R0 ;  /* 0x000000008a007221 */ /* 0x000fe20000010000 */
[----:B------:R-:W-:Y:S01]  /*8710*/  FADD.FTZ R4, R130, R4 ;  /* 0x0000000482047221 */ /* 0x000fe20000010000 */
[----:B------:R-:W-:Y:S01]  /*8720*/  FADD.FTZ R3, R100, R3 ;  /* 0x0000000364037221 */ /* 0x000fe20000010000 */
[----:B------:R-:W-:-:S02]  /*8730*/  FADD.FTZ R2, R96, R2 ;  /* 0x0000000260027221 */ /* 0x000fc40000010000 */
[----:B------:R-:W-:Y:S01]  /*8740*/  MUFU.EX2 R44, R44 ;  /* 0x0000002c002c7308 */ /* 0x000fe20000000800 */
[----:B------:R-:W4:Y:S01]  /*8750*/  LDSM.16.MT88.4 R164, [R227+0xb800] ;  /* 0x00b80000e3a4783b */ /* 0x000f220000004200 */
[C---:B------:R-:W-:Y:S01]  /*8760*/  HMMA.16816.F32.BF16 R64, R8.reuse, R20, R64 ;  /* 0x000000140840723c */ /* 0x040fe20000041840 */
[----:B------:R-:W-:Y:S01]  /*8770*/  FADD.FTZ R0, R72, R0 ;  /* 0x0000000048007221 */ /* 0x000fe20000010000 */
[----:B------:R-:W-:Y:S01]  /*8780*/  FADD.FTZ R4, R126, R4 ;  /* 0x000000047e047221 */ /* 0x000fe20000010000 */
[----:B------:R-:W1:Y:S03]  /*8790*/  LDSM.16.MT88.4 R180, [R225+0xb800] ;  /* 0x00b80000e1b4783b */ /* 0x000e660000004200 */
[----:B------:R-:W3:Y:S01]  /*87a0*/  MUFU.EX2 R21, R121 ;  /* 0x0000007900157308 */ /* 0x000ee20000000800 */
[C---:B------:R-:W-:Y:S01]  /*87b0*/  HMMA.16816.F32.BF16 R84, R8.reuse, R28, R84 ;  /* 0x0000001c0854723c */ /* 0x040fe20000041854 */
[----:B------:R-:W-:Y:S01]  /*87c0*/  FADD.FTZ R3, R101, R3 ;  /* 0x0000000365037221 */ /* 0x000fe20000010000 */
[----:B------:R-:W-:Y:S01]  /*87d0*/  FADD.FTZ R2, R97, R2 ;  /* 0x0000000261027221 */ /* 0x000fe20000010000 */
[----:B------:R-:W-:Y:S01]  /*87e0*/  FADD.FTZ R0, R41, R0 ;  /* 0x0000000029007221 */ /* 0x000fe20000010000 */
[----:B------:R1:W5:Y:S03]  /*87f0*/  LDL.LU R242, [R1+0xcc] ;  /* 0x0000cc0001f27983 */ /* 0x0003660000300800 */
[----:B------:R-:W4:Y:S01]  /*8800*/  MUFU.EX2 R20, R131 ;  /* 0x0000008300147308 */ /* 0x000f220000000800 */
[----:B------:R-:W-:Y:S01]  /*8810*/  HMMA.16816.F32.BF16 R76, R8, R30, R76 ;  /* 0x0000001e084c723c */ /* 0x000fe2000004184c */
[----:B------:R-:W-:Y:S01]  /*8820*/  FADD.FTZ R4, R129, R4 ;  /* 0x0000000481047221 */ /* 0x000fe20000010000 */
[----:B------:R-:W-:Y:S01]  /*8830*/  FADD.FTZ R3, R102, R3 ;  /* 0x0000000366037221 */ /* 0x000fe20000010000 */
[----:B------:R-:W-:-:S03]  /*8840*/  FADD.FTZ R2, R92, R2 ;  /* 0x000000025c027221 */ /* 0x000fc60000010000 */
[----:B------:R-:W-:Y:S01]  /*8850*/  HMMA.16816.F32.BF16 R52, R8, R22, R52 ;  /* 0x000000160834723c */ /* 0x000fe20000041834 */
[----:B------:R-:W4:Y:S01]  /*8860*/  MUFU.EX2 R29, R47 ;  /* 0x0000002f001d7308 */ /* 0x000f220000000800 */
[----:B------:R-:W-:-:S04]  /*8870*/  FADD.FTZ R0, R73, R0 ;  /* 0x0000000049007221 */ /* 0x000fc80000010000 */
[C---:B------:R-:W-:Y:S03]  /*8880*/  HMMA.16816.F32.BF16 R48, R8.reuse, R16, R48 ;  /* 0x000000100830723c */ /* 0x040fe60000041830 */
[----:B------:R-:W-:Y:S03]  /*8890*/  MUFU.EX2 R40, R45 ;  /* 0x0000002d00287308 */ /* 0x000fe60000000800 */
[C---:B------:R-:W-:Y:S01]  /*88a0*/  HMMA.16816.F32.BF16 R56, R8.reuse, R18, R56 ;  /* 0x000000120838723c */ /* 0x040fe20000041838 */
[----:B------:R-:W1:Y:S05]  /*88b0*/  LDSM.16.MT88.4 R16, [R226+0xb800] ;  /* 0x00b80000e210783b */ /* 0x000e6a0000004200 */
[C---:B------:R-:W-:Y:S01]  /*88c0*/  HMMA.16816.F32.BF16 R68, R8.reuse, R24, R68 ;  /* 0x000000180844723c */ /* 0x040fe20000041844 */
[----:B------:R-:W-:Y:S05]  /*88d0*/  MUFU.EX2 R28, R112 ;  /* 0x00000070001c7308 */ /* 0x000fea0000000800 */
[----:B------:R-:W-:Y:S01]  /*88e0*/  HMMA.16816.F32.BF16 R60, R8, R26, R60 ;  /* 0x0000001a083c723c */ /* 0x000fe2000004183c */
[----:B------:R1:W5:Y:S02]  /*88f0*/  LDL.LU R233, [R1+0xc8] ;  /* 0x0000c80001e97983 */ /* 0x0003640000300800 */
[----:B------:R-:W4:Y:S01]  /*8900*/  MUFU.EX2 R8, R133 ;  /* 0x0000008500087308 */ /* 0x000f220000000800 */
[----:B------:R-:W-:Y:S01]  /*8910*/  FADD.FTZ R4, R125, R4 ;  /* 0x000000047d047221 */ /* 0x000fe20000010000 */
[----:B------:R-:W-:Y:S01]  /*8920*/  FADD.FTZ R3, R42, R3 ;  /* 0x000000032a037221 */ /* 0x000fe20000010000 */
[----:B------:R-:W-:Y:S01]  /*8930*/  FADD.FTZ R2, R80, R2 ;  /* 0x0000000250027221 */ /* 0x000fe20000010000 */
[----:B------:R-:W-:-:S04]  /*8940*/  FADD.FTZ R0, R74, R0 ;  /* 0x000000004a007221 */ /* 0x000fc80000010000 */
[----:B------:R-:W1:Y:S01]  /*8950*/  MUFU.EX2 R7, R144 ;  /* 0x0000009000077308 */ /* 0x000e620000000800 */
[----:B------:R-:W-:Y:S01]  /*8960*/  FADD.FTZ R4, R128, R4 ;  /* 0x0000000480047221 */ /* 0x000fe20000010000 */
[----:B---3--:R-:W-:Y:S01]  /*8970*/  FADD.FTZ R3, R21, R3 ;  /* 0x0000000315037221 */ /* 0x008fe20000010000 */
[----:B------:R-:W-:-:S05]  /*8980*/  FADD.FTZ R2, R43, R2 ;  /* 0x000000022b027221 */ /* 0x000fca0000010000 */
[----:B------:R-:W3:Y:S01]  /*8990*/  MUFU.EX2 R35, R46 ;  /* 0x0000002e00237308 */ /* 0x000ee20000000800 */
[----:B------:R-:W-:Y:S01]  /*89a0*/  FADD.FTZ R0, R34, R0 ;  /* 0x0000000022007221 */ /* 0x000fe20000010000 */
[----:B------:R-:W-:-:S06]  /*89b0*/  FADD.FTZ R4, R104, R4 ;  /* 0x0000000468047221 */ /* 0x000fcc0000010000 */
[----:B------:R-:W3:Y:S01]  /*89c0*/  MUFU.EX2 R22, R114 ;  /* 0x0000007200167308 */ /* 0x000ee20000000800 */
[----:B----4-:R-:W-:Y:S01]  /*89d0*/  FADD.FTZ R3, R20, R3 ;  /* 0x0000000314037221 */ /* 0x010fe20000010000 */
[----:B------:R-:W-:Y:S01]  /*89e0*/  FADD.FTZ R2, R44, R2 ;  /* 0x000000022c027221 */ /* 0x000fe20000010000 */
[----:B------:R-:W-:Y:S01]  /*89f0*/  FADD.FTZ R0, R29, R0 ;  /* 0x000000001d007221 */ /* 0x000fe20000010000 */
[----:B------:R-:W-:Y:S01]  /*8a00*/  FADD.FTZ R4, R105, R4 ;  /* 0x0000000469047221 */ /* 0x000fe20000010000 */
[----:B------:R-:W-:Y:S01]  /*8a10*/  FADD.FTZ R3, R8, R3 ;  /* 0x0000000308037221 */ /* 0x000fe20000010000 */
[----:B------:R-:W-:Y:S01]  /*8a20*/  FADD.FTZ R2, R40, R2 ;  /* 0x0000000228027221 */ /* 0x000fe20000010000 */
[----:B------:R4:W5:Y:S01]  /*8a30*/  LDL.LU R232, [R1+0xc4] ;  /* 0x0000c40001e87983 */ /* 0x0009620000300800 */
[----:B------:R-:W-:Y:S01]  /*8a40*/  FADD.FTZ R0, R28, R0 ;  /* 0x000000001c007221 */ /* 0x000fe20000010000 */
[----:B------:R-:W-:Y:S01]  /*8a50*/  FADD.FTZ R4, R106, R4 ;  /* 0x000000046a047221 */ /* 0x000fe20000010000 */
[----:B-1----:R-:W-:Y:S01]  /*8a60*/  FADD.FTZ R3, R7, R3 ;  /* 0x0000000307037221 */ /* 0x002fe20000010000 */
[----:B------:R4:W5:Y:S01]  /*8a70*/  LDL.LU R231, [R1+0xc0] ;  /* 0x0000c00001e77983 */ /* 0x0009620000300800 */
[----:B---3--:R-:W-:-:S03]  /*8a80*/  FADD.FTZ R2, R35, R2 ;  /* 0x0000000223027221 */ /* 0x008fc60000010000 */
[----:B------:R4:W5:Y:S01]  /*8a90*/  LDL.LU R230, [R1+0xbc] ;  /* 0x0000bc0001e67983 */ /* 0x0009620000300800 */
[----:B------:R-:W-:-:S03]  /*8aa0*/  FADD.FTZ R0, R22, R0 ;  /* 0x0000000016007221 */ /* 0x000fc60000010000 */
        /* <DEDUP_REMOVED lines=16> */
[----:B------:R-:W-:-:S05]  /*8bb0*/  UMOV UR4, UR13 ;  /* 0x0000000d00047c82 */ /* 0x000fca0008000000 */
        /* <DEDUP_REMOVED lines=23> */
[----:B----4-:R-:W-:-:S15]  /*8d30*/  @!P0 BRA `(.L_x_52) ;  /* 0x0000007800588947 */ /* 0x010fde0003800000 */
[----:B------:R-:W2:Y:S01]  /*8d40*/  LDL.64 R250, [R1+0x98] ;  /* 0x0000980001fa7983 */ /* 0x000ea20000100a00 */
[----:B------:R-:W-:Y:S01]  /*8d50*/  UIADD3 UR6, UR14, -0x2, URZ ;  /* 0xfffffffe0e067890 */ /* 0x000fe2000fffe03f */
[----:B------:R-:W-:-:S04]  /*8d60*/  DEPBAR.LE SB0, 0x0 ;  /* 0x000080000000791a */ /* 0x000fc80000000000 */
[----:B------:R-:W-:Y:S01]  /*8d70*/  USHF.R.S32.HI UR4, URZ, 0x1f, UR6 ;  /* 0x0000001f3f047899 */ /* 0x000fe20008011406 */
[----:B------:R-:W-:Y:S01]  /*8d80*/  IMAD.U32 R2, RZ, RZ, UR6 ;  /* 0x00000006ff027e24 */ /* 0x000fe2000f8e00ff */
[----:B------:R-:W-:Y:S01]  /*8d90*/  UIMAD UR7, UR22, UR6, URZ ;  /* 0x00000006160772a4 */ /* 0x000fe2000f8e023f */
[----:B-----5:R-:W-:Y:S01]  /*8da0*/  STL [R1+0xb0], R132 ;  /* 0x0000b08401007387 */ /* 0x020fe20000100800 */
[----:B------:R-:W-:Y:S02]  /*8db0*/  USHF.L.U32 UR13, UR8, 0x5, URZ ;  /* 0x00000005080d7899 */ /* 0x000fe4000800063f */
[----:B------:R-:W-:Y:S02]  /*8dc0*/  UIMAD UR4, UR4, UR23, UR7 ;  /* 0x00000017040472a4 */ /* 0x000fe4000f8e0207 */
[----:B------:R-:W-:Y:S01]  /*8dd0*/  UISETP.NE.AND UP0, UPT, UR14, 0x2, UPT ;  /* 0x000000020e00788c */ /* 0x000fe2000bf05270 */
[----:B------:R-:W-:Y:S01]  /*8de0*/  ULDC.64 UR6, c[0x0][0x220] ;  /* 0x0000880000067ab9 */ /* 0x000fe20000000a00 */
[----:B------:R-:W-:Y:S01]  /*8df0*/  BAR.SYNC.DEFER_BLOCKING 0x0 ;  /* 0x0000000000007b1d */ /* 0x000fe20000010000 */
[----:B--2---:R-:W-:-:S04]  /*8e00*/  IMAD.WIDE.U32 R2, R2, UR23, R250 ;  /* 0x0000001702027c25 */ /* 0x004fc8000f8e00fa */
        /* <DEDUP_REMOVED lines=17> */
[----:B------:R-:W-:Y:S01]  /*8f20*/  LDGSTS.E.BYPASS.LTC128B.128 [R242+0x9800], desc[UR16][R10.64] ;  /* 0x098000000af27fae */ /* 0x000fe2000b901d50 */
[----:B------:R-:W-:Y:S02]  /*8f30*/  IADD3.X R9, R11, UR4, RZ, P0, !PT ;  /* 0x000000040b097c10 */ /* 0x000fe400087fe4ff */
[----:B------:R-:W-:-:S03]  /*8f40*/  IADD3 R6, P0, R8, UR13, RZ ;  /* 0x0000000d08067c10 */ /* 0x000fc6000ff1e0ff */
[----:B------:R-:W-:Y:S01]  /*8f50*/  LDGSTS.E.BYPASS.LTC128B.128 [R242+0xa000], desc[UR16][R8.64] ;  /* 0x0a00000008f27fae */ /* 0x000fe2000b901d50 */
[----:B------:R-:W-:-:S05]  /*8f60*/  IADD3.X R7, R9, UR4, RZ, P0, !PT ;  /* 0x0000000409077c10 */ /* 0x000fca00087fe4ff */
[----:B------:R-:W-:Y:S01]  /*8f70*/  LDGSTS.E.BYPASS.LTC128B.128 [R242+0xa800], desc[UR16][R6.64] ;  /* 0x0a80000006f27fae */ /* 0x000fe2000b901d50 */
[----:B-1----:R-:W-:-:S04]  /*8f80*/  IADD3 R2, P0, R6, UR13, RZ ;  /* 0x0000000d06027c10 */ /* 0x002fc8000ff1e0ff */
[----:B------:R-:W-:Y:S02]  /*8f90*/  IADD3.X R3, R7, UR4, RZ, P0, !PT ;  /* 0x0000000407037c10 */ /* 0x000fe400087fe4ff */
[----:B------:R-:W-:-:S03]  /*8fa0*/  IADD3 R4, P0, R2, UR13, RZ ;  /* 0x0000000d02047c10 */ /* 0x000fc6000ff1e0ff */
[----:B------:R-:W-:Y:S01]  /*8fb0*/  LDGSTS.E.BYPASS.LTC128B.128 [R242+0xb000], desc[UR16][R2.64] ;  /* 0x0b00000002f27fae */ /* 0x000fe2000b901d50 */
[----:B------:R-:W-:Y:S01]  /*8fc0*/  IADD3.X R5, R3, UR4, RZ, P0, !PT ;  /* 0x0000000403057c10 */ /* 0x000fe200087fe4ff */
[----:B------:R-:W-:-:S04]  /*8fd0*/  UIADD3 UR4, UR14, -0x2, URZ ;  /* 0xfffffffe0e047890 */ /* 0x000fc8000fffe03f */
[----:B------:R1:W-:Y:S04]  /*8fe0*/  LDGSTS.E.BYPASS.LTC128B.128 [R242+0xb800], desc[UR16][R4.64] ;  /* 0x0b80000004f27fae */ /* 0x0003e8000b901d50 */
[----:B--2---:R-:W-:Y:S04]  /*8ff0*/  LDSM.16.M88.4 R16, [R230+0x2000] ;  /* 0x00200000e610783b */ /* 0x004fe80000000200 */
[----:B------:R-:W2:Y:S04]  /*9000*/  LDSM.16.M88.4 R44, [R139+0x5800] ;  /* 0x005800008b2c783b */ /* 0x000ea80000000200 */
[----:B------:R-:W3:Y:S04]  /*9010*/  LDSM.16.M88.4 R48, [R139+0x5000] ;  /* 0x005000008b30783b */ /* 0x000ee80000000200 */
[----:B------:R-:W-:Y:S04]  /*9020*/  LDSM.16.M88.4 R20, [R230] ;  /* 0x00000000e614783b */ /* 0x000fe80000000200 */
[----:B------:R-:W4:Y:S04]  /*9030*/  LDSM.16.M88.4 R36, [R139+0x6000] ;  /* 0x006000008b24783b */ /* 0x000f280000000200 */
[----:B------:R-:W4:Y:S04]  /*9040*/  LDSM.16.M88.4 R56, [R139+0x4000] ;  /* 0x004000008b38783b */ /* 0x000f280000000200 */
[----:B------:R-:W4:Y:S04]  /*9050*/  LDSM.16.M88.4 R52, [R139+0x4800] ;  /* 0x004800008b34783b */ /* 0x000f280000000200 */
[----:B-1----:R-:W-:Y:S04]  /*9060*/  LDSM.16.M88.4 R4, [R233+0x2000] ;  /* 0x00200000e904783b */ /* 0x002fe80000000200 */
[----:B------:R-:W1:Y:S04]  /*9070*/  LDSM.16.M88.4 R84, [R229+0x5800] ;  /* 0x00580000e554783b */ /* 0x000e680000000200 */
[----:B------:R-:W1:Y:S04]  /*9080*/  LDSM.16.M88.4 R72, [R229+0x5000] ;  /* 0x00500000e548783b */ /* 0x000e680000000200 */
[----:B------:R-:W-:Y:S04]  /*9090*/  LDSM.16.M88.4 R8, [R233] ;  /* 0x00000000e908783b */ /* 0x000fe80000000200 */
[----:B------:R-:W1:Y:S01]  /*90a0*/  LDSM.16.M88.4 R80, [R229+0x6000] ;  /* 0x00600000e550783b */ /* 0x000e620000000200 */
[C---:B--2---:R-:W-:Y:S03]  /*90b0*/  HMMA.16816.F32.BF16 R96, R16.reuse, R44, RZ ;  /* 0x0000002c1060723c */ /* 0x044fe600000418ff */
[----:B------:R-:W2:Y:S03]  /*90c0*/  LDSM.16.M88.4 R28, [R229+0x4000] ;  /* 0x00400000e51c783b */ /* 0x000ea60000000200 */
[----:B---3--:R-:W-:Y:S01]  /*90d0*/  HMMA.16816.F32.BF16 R104, R16, R48, RZ ;  /* 0x000000301068723c */ /* 0x008fe200000418ff */
[----:B------:R-:W3:Y:S04]  /*90e0*/  LDSM.16.M88.4 R76, [R229+0x4800] ;  /* 0x00480000e54c783b */ /* 0x000ee80000000200 */
[----:B------:R-:W3:Y:S01]  /*90f0*/  LDSM.16.M88.4 R68, [R139+0x6800] ;  /* 0x006800008b44783b */ /* 0x000ee20000000200 */
[----:B----4-:R-:W-:Y:S03]  /*9100*/  HMMA.16816.F32.BF16 R92, R20, R36, RZ ;  /* 0x00000024145c723c */ /* 0x010fe600000418ff */
[----:B------:R-:W4:Y:S03]  /*9110*/  LDSM.16.M88.4 R60, [R139+0x7800] ;  /* 0x007800008b3c783b */ /* 0x000f260000000200 */
[-C--:B------:R-:W-:Y:S01]  /*9120*/  HMMA.16816.F32.BF16 R24, R16, R56.reuse, RZ ;  /* 0x000000381018723c */ /* 0x080fe200000418ff */
[----:B------:R-:W4:Y:S04]  /*9130*/  LDSM.16.M88.4 R64, [R139+0x7000] ;  /* 0x007000008b40783b */ /* 0x000f280000000200 */
[----:B------:R-:W4:Y:S01]  /*9140*/  LDSM.16.M88.4 R40, [R229+0x6800] ;  /* 0x00680000e528783b */ /* 0x000f220000000200 */
[C---:B------:R-:W-:Y:S03]  /*9150*/  HMMA.16816.F32.BF16 R32, R20.reuse, R56, RZ ;  /* 0x000000381420723c */ /* 0x040fe600000418ff */
[----:B------:R-:W0:Y:S03]  /*9160*/  LDGDEPBAR ;  /* 0x00000000000079af */ /* 0x000e260000000000 */
[C---:B------:R-:W-:Y:S06]  /*9170*/  HMMA.16816.F32.BF16 R108, R20.reuse, R48, RZ ;  /* 0x00000030146c723c */ /* 0x040fec00000418ff */
[----:B------:R-:W-:Y:S06]  /*9180*/  HMMA.16816.F32.BF16 R100, R20, R44, RZ ;  /* 0x0000002c1464723c */ /* 0x000fec00000418ff */
[----:B------:R-:W-:Y:S06]  /*9190*/  HMMA.16816.F32.BF16 R112, R16, R52, RZ ;  /* 0x000000341070723c */ /* 0x000fec00000418ff */
[----:B-1----:R-:W-:Y:S06]  /*91a0*/  HMMA.16816.F32.BF16 R96, R4, R84, R96 ;  /* 0x000000540460723c */ /* 0x002fec0000041860 */
[----:B------:R-:W-:Y:S06]  /*91b0*/  HMMA.16816.F32.BF16 R116, R20, R52, RZ ;  /* 0x000000341474723c */ /* 0x000fec00000418ff */
[----:B------:R-:W-:Y:S06]  /*91c0*/  HMMA.16816.F32.BF16 R104, R4, R72, R104 ;  /* 0x000000480468723c */ /* 0x000fec0000041868 */
[----:B------:R-:W-:Y:S06]  /*91d0*/  HMMA.16816.F32.BF16 R92, R8, R80, R92 ;  /* 0x00000050085c723c */ /* 0x000fec000004185c */
[-C--:B--2---:R-:W-:Y:S01]  /*91e0*/  HMMA.16816.F32.BF16 R208, R4, R28.reuse, R24 ;  /* 0x0000001c04d0723c */ /* 0x084fe20000041818 */
[----:B------:R-:W1:Y:S05]  /*91f0*/  LDSM.16.M88.4 R24, [R229+0x7800] ;  /* 0x00780000e518783b */ /* 0x000e6a0000000200 */
[C---:B------:R-:W-:Y:S01]  /*9200*/  HMMA.16816.F32.BF16 R216, R8.reuse, R28, R32 ;  /* 0x0000001c08d8723c */ /* 0x040fe20000041820 */
[----:B------:R-:W2:Y:S05]  /*9210*/  LDSM.16.M88.4 R32, [R229+0x7000] ;  /* 0x00700000e520783b */ /* 0x000eaa0000000200 */
[----:B------:R-:W-:Y:S01]  /*9220*/  HMMA.16816.F32.BF16 R120, R8, R72, R108 ;  /* 0x000000480878723c */ /* 0x000fe2000004186c */
[----:B------:R-:W-:-:S02]  /*9230*/  IMAD.MOV.U32 R45, RZ, RZ, R106 ;  /* 0x000000ffff2d7224 */ /* 0x000fc400078e006a */
[----:B------:R-:W-:Y:S02]  /*9240*/  IMAD.MOV.U32 R44, RZ, RZ, R107 ;  /* 0x000000ffff2c7224 */ /* 0x000fe400078e006b */
[----:B------:R-:W-:Y:S01]  /*9250*/  IMAD.MOV.U32 R28, RZ, RZ, R104 ;  /* 0x000000ffff1c7224 */ /* 0x000fe200078e0068 */
[----:B------:R-:W-:Y:S01]  /*9260*/  HMMA.16816.F32.BF16 R100, R8, R84, R100 ;  /* 0x000000540864723c */ /* 0x000fe20000041864 */
[----:B------:R-:W-:Y:S02]  /*9270*/  IMAD.MOV.U32 R73, RZ, RZ, R99 ;  /* 0x000000ffff497224 */ /* 0x000fe400078e0063 */
[----:B------:R-:W-:Y:S02]  /*9280*/  IMAD.MOV.U32 R72, RZ, RZ, R96 ;  /* 0x000000ffff487224 */ /* 0x000fe400078e0060 */
[----:B------:R-:W-:Y:S01]  /*9290*/  IMAD.MOV.U32 R251, RZ, RZ, R94 ;  /* 0x000000fffffb7224 */ /* 0x000fe200078e005e */
[----:B---3--:R-:W-:Y:S01]  /*92a0*/  HMMA.16816.F32.BF16 R212, R4, R76, R112 ;  /* 0x0000004c04d4723c */ /* 0x008fe20000041870 */
[----:B------:R-:W-:-:S02]  /*92b0*/  IMAD.MOV.U32 R85, RZ, RZ, R97 ;  /* 0x000000ffff557224 */ /* 0x000fc400078e0061 */
[----:B------:R-:W-:Y:S02]  /*92c0*/  IMAD.MOV.U32 R84, RZ, RZ, R98 ;  /* 0x000000ffff547224 */ /* 0x000fe400078e0062 */
[----:B------:R-:W-:Y:S01]  /*92d0*/  IMAD.MOV.U32 R250, RZ, RZ, R95 ;  /* 0x000000fffffa7224 */ /* 0x000fe200078e005f */
[----:B------:R-:W-:Y:S01]  /*92e0*/  HMMA.16816.F32.BF16 R220, R8, R76, R116 ;  /* 0x0000004c08dc723c */ /* 0x000fe20000041874 */
[----:B------:R-:W-:Y:S02]  /*92f0*/  IMAD.MOV.U32 R249, RZ, RZ, R92 ;  /* 0x000000fffff97224 */ /* 0x000fe400078e005c */
[----:B------:R-:W-:-:S03]  /*9300*/  IMAD.MOV.U32 R248, RZ, RZ, R93 ;  /* 0x000000fffff87224 */ /* 0x000fc600078e005d */
[C---:B------:R-:W-:Y:S01]  /*9310*/  HMMA.16816.F32.BF16 R112, R16.reuse, R68, RZ ;  /* 0x000000441070723c */ /* 0x040fe200000418ff */
[----:B------:R-:W-:Y:S02]  /*9320*/  IMAD.MOV.U32 R76, RZ, RZ, R105 ;  /* 0x000000ffff4c7224 */ /* 0x000fe400078e0069 */
[----:B------:R-:W-:Y:S02]  /*9330*/  IMAD.MOV.U32 R246, RZ, RZ, R122 ;  /* 0x000000fffff67224 */ /* 0x000fe400078e007a */
[----:B------:R-:W-:Y:S01]  /*9340*/  IMAD.MOV.U32 R245, RZ, RZ, R123 ;  /* 0x000000fffff57224 */ /* 0x000fe200078e007b */
[C---:B----4-:R-:W-:Y:S01]  /*9350*/  HMMA.16816.F32.BF16 R96, R16.reuse, R60, RZ ;  /* 0x0000003c1060723c */ /* 0x050fe200000418ff */
[----:B------:R-:W-:Y:S02]  /*9360*/  IMAD.MOV.U32 R244, RZ, RZ, R120 ;  /* 0x000000fffff47224 */ /* 0x000fe400078e0078 */
[----:B------:R-:W-:Y:S02]  /*9370*/  IMAD.MOV.U32 R243, RZ, RZ, R121 ;  /* 0x000000fffff37224 */ /* 0x000fe400078e0079 */
[----:B------:R-:W-:Y:S01]  /*9380*/  IMAD.MOV.U32 R138, RZ, RZ, R102 ;  /* 0x000000ffff8a7224 */ /* 0x000fe200078e0066 */
[----:B------:R-:W-:Y:S01]  /*9390*/  HMMA.16816.F32.BF16 R104, R16, R64, RZ ;  /* 0x000000401068723c */ /* 0x000fe200000418ff */
[----:B------:R-:W-:-:S02]  /*93a0*/  IMAD.MOV.U32 R137, RZ, RZ, R103 ;  /* 0x000000ffff897224 */ /* 0x000fc400078e0067 */
[----:B------:R-:W-:Y:S02]  /*93b0*/  IMAD.MOV.U32 R133, RZ, RZ, R100 ;  /* 0x000000ffff857224 */ /* 0x000fe400078e0064 */
[----:B------:R-:W-:Y:S01]  /*93c0*/  IMAD.MOV.U32 R48, RZ, RZ, R101 ;  /* 0x000000ffff307224 */ /* 0x000fe200078e0065 */
[C---:B------:R-:W-:Y:S06]  /*93d0*/  HMMA.16816.F32.BF16 R92, R16.reuse, R62, RZ ;  /* 0x0000003e105c723c */ /* 0x040fec00000418ff */
[----:B------:R-:W-:Y:S06]  /*93e0*/  HMMA.16816.F32.BF16 R88, R16, R36, RZ ;  /* 0x000000241058723c */ /* 0x000fec00000418ff */
[C---:B------:R-:W-:Y:S06]  /*93f0*/  HMMA.16816.F32.BF16 R112, R4.reuse, R40, R112 ;  /* 0x000000280470723c */ /* 0x040fec0000041870 */
[C---:B-1----:R-:W-:Y:S06]  /*9400*/  HMMA.16816.F32.BF16 R96, R4.reuse, R24, R96 ;  /* 0x000000180460723c */ /* 0x042fec0000041860 */
[----:B--2---:R-:W-:Y:S06]  /*9410*/  HMMA.16816.F32.BF16 R104, R4, R32, R104 ;  /* 0x000000200468723c */ /* 0x004fec0000041868 */
[C---:B------:R-:W-:Y:S06]  /*9420*/  HMMA.16816.F32.BF16 R204, R16.reuse, R58, RZ ;  /* 0x0000003a10cc723c */ /* 0x040fec00000418ff */
[----:B------:R-:W-:Y:S01]  /*9430*/  HMMA.16816.F32.BF16 R128, R16, R54, RZ ;  /* 0x000000361080723c */ /* 0x000fe200000418ff */
[----:B------:R-:W-:-:S02]  /*9440*/  IMAD.MOV.U32 R36, RZ, RZ, R113 ;  /* 0x000000ffff247224 */ /* 0x000fc400078e0071 */
[----:B------:R-:W-:Y:S02]  /*9450*/  IMAD.MOV.U32 R29, RZ, RZ, R114 ;  /* 0x000000ffff1d7224 */ /* 0x000fe400078e0072 */
[----:B------:R-:W-:Y:S01]  /*9460*/  IMAD.MOV.U32 R113, RZ, RZ, R84 ;  /* 0x000000ffff717224 */ /* 0x000fe200078e0054 */
[C---:B------:R-:W-:Y:S01]  /*9470*/  HMMA.16816.F32.BF16 R124, R16.reuse, R50, RZ ;  /* 0x00000032107c723c */ /* 0x040fe200000418ff */
[----:B------:R-:W-:Y:S02]  /*9480*/  IMAD.MOV.U32 R0, RZ, RZ, R99 ;  /* 0x000000ffff007224 */ /* 0x000fe400078e0063 */
[----:B------:R-:W-:Y:S02]  /*9490*/  IMAD.MOV.U32 R114, RZ, RZ, R73 ;  /* 0x000000ffff727224 */ /* 0x000fe400078e0049 */
[----:B------:R-:W-:Y:S01]  /*94a0*/  IMAD.MOV.U32 R99, RZ, RZ, R72 ;  /* 0x000000ffff637224 */ /* 0x000fe200078e0048 */
[----:B------:R-:W-:Y:S01]  /*94b0*/  HMMA.16816.F32.BF16 R120, R16, R46, RZ ;  /* 0x0000002e1078723c */ /* 0x000fe200000418ff */
[----:B------:R-:W-:-:S02]  /*94c0*/  IMAD.MOV.U32 R52, RZ, RZ, R104 ;  /* 0x000000ffff347224 */ /* 0x000fc400078e0068 */
[----:B------:R-:W-:Y:S02]  /*94d0*/  IMAD.MOV.U32 R72, RZ, RZ, R246 ;  /* 0x000000ffff487224 */ /* 0x000fe400078e00f6 */
[----:B------:R-:W-:Y:S01]  /*94e0*/  IMAD.MOV.U32 R73, RZ, RZ, R245 ;  /* 0x000000ffff497224 */ /* 0x000fe200078e00f5 */
[C---:B------:R-:W-:Y:S01]  /*94f0*/  HMMA.16816.F32.BF16 R116, R16.reuse, R38, RZ ;  /* 0x000000261074723c */ /* 0x040fe200000418ff */
[----:B------:R-:W-:Y:S02]  /*9500*/  IMAD.MOV.U32 R84, RZ, RZ, R244 ;  /* 0x000000ffff547224 */ /* 0x000fe400078e00f4 */
[----:B------:R-:W-:Y:S01]  /*9510*/  IMAD.MOV.U32 R49, RZ, RZ, R115 ;  /* 0x000000ffff317224 */ /* 0x000fe200078e0073 */
[----:B------:R-:W-:Y:S01]  /*9520*/  MOV R115, R48 ;  /* 0x0000003000737202 */ /* 0x000fe20000000f00 */
[----:B------:R-:W-:Y:S01]  /*9530*/  IMAD.MOV.U32 R37, RZ, RZ, R112 ;  /* 0x000000ffff257224 */ /* 0x000fe200078e0070 */
[----:B------:R-:W-:Y:S01]  /*9540*/  HMMA.16816.F32.BF16 R108, R16, R70, RZ ;  /* 0x00000046106c723c */ /* 0x000fe200000418ff */
[----:B------:R-:W-:-:S02]  /*9550*/  IMAD.MOV.U32 R112, RZ, RZ, R85 ;  /* 0x000000ffff707224 */ /* 0x000fc400078e0055 */
[----:B------:R-:W-:Y:S02]  /*9560*/  IMAD.MOV.U32 R85, RZ, RZ, R243 ;  /* 0x000000ffff557224 */ /* 0x000fe400078e00f3 */
[----:B------:R-:W-:Y:S01]  /*9570*/  IMAD.MOV.U32 R132, RZ, RZ, R96 ;  /* 0x000000ffff847224 */ /* 0x000fe200078e0060 */
[----:B------:R-:W-:Y:S01]  /*9580*/  HMMA.16816.F32.BF16 R100, R16, R66, RZ ;  /* 0x000000421064723c */ /* 0x000fe200000418ff */
[----:B------:R-:W-:Y:S02]  /*9590*/  IMAD.MOV.U32 R3, RZ, RZ, R97 ;  /* 0x000000ffff037224 */ /* 0x000fe400078e0061 */
[----:B------:R-:W-:Y:S02]  /*95a0*/  IMAD.MOV.U32 R96, RZ, RZ, R99 ;  /* 0x000000ffff607224 */ /* 0x000fe400078e0063 */
[----:B------:R-:W-:Y:S01]  /*95b0*/  IMAD.MOV.U32 R97, RZ, RZ, R112 ;  /* 0x000000ffff617224 */ /* 0x000fe200078e0070 */
[----:B------:R-:W-:Y:S01]  /*95c0*/  HMMA.16816.F32.BF16 R92, R4, R26, R92 ;  /* 0x0000001a045c723c */ /* 0x000fe2000004185c */
[----:B------:R-:W-:-:S02]  /*95d0*/  IMAD.MOV.U32 R99, RZ, RZ, R114 ;  /* 0x000000ffff637224 */ /* 0x000fc400078e0072 */
[----:B------:R-:W-:Y:S02]  /*95e0*/  IMAD.MOV.U32 R2, RZ, RZ, R98 ;  /* 0x000000ffff027224 */ /* 0x000fe400078e0062 */
[----:B------:R-:W-:Y:S01]  /*95f0*/  IMAD.MOV.U32 R98, RZ, RZ, R113 ;  /* 0x000000ffff627224 */ /* 0x000fe200078e0071 */
[----:B------:R-:W-:Y:S06]  /*9600*/  HMMA.16816.F32.BF16 R16, R20, R64, RZ ;  /* 0x000000401410723c */ /* 0x000fec00000418ff */
[----:B------:R-:W-:Y:S01]  /*9610*/  HMMA.16816.F32.BF16 R88, R4, R80, R88 ;  /* 0x000000500458723c */ /* 0x000fe20000041858 */
[----:B------:R-:W-:-:S02]  /*9620*/  IMAD.MOV.U32 R64, RZ, RZ, R107 ;  /* 0x000000ffff407224 */ /* 0x000fc400078e006b */
[----:B------:R-:W-:-:S03]  /*9630*/  IMAD.MOV.U32 R65, RZ, RZ, R138 ;  /* 0x000000ffff417224 */ /* 0x000fc600078e008a */
[----:B------:R-:W-:Y:S01]  /*9640*/  HMMA.16816.F32.BF16 R204, R4, R30, R204 ;  /* 0x0000001e04cc723c */ /* 0x000fe200000418cc */
[----:B------:R-:W-:Y:S02]  /*9650*/  IMAD.MOV.U32 R81, RZ, RZ, R105 ;  /* 0x000000ffff517224 */ /* 0x000fe400078e0069 */
[----:B------:R-:W-:-:S03]  /*9660*/  IMAD.MOV.U32 R80, RZ, RZ, R106 ;  /* 0x000000ffff507224 */ /* 0x000fc600078e006a */
[----:B------:R-:W-:Y:S01]  /*9670*/  HMMA.16816.F32.BF16 R128, R4, R78, R128 ;  /* 0x0000004e0480723c */ /* 0x000fe20000041880 */
[----:B------:R-:W-:Y:S02]  /*9680*/  IMAD.MOV.U32 R48, RZ, RZ, R94 ;  /* 0x000000ffff307224 */ /* 0x000fe400078e005e */
[----:B------:R-:W-:-:S03]  /*9690*/  IMAD.MOV.U32 R252, RZ, RZ, R95 ;  /* 0x000000fffffc7224 */ /* 0x000fc600078e005f */
[C---:B------:R-:W-:Y:S06]  /*96a0*/  HMMA.16816.F32.BF16 R124, R4.reuse, R74, R124 ;  /* 0x0000004a047c723c */ /* 0x040fec000004187c */
[C---:B------:R-:W-:Y:S01]  /*96b0*/  HMMA.16816.F32.BF16 R104, R4.reuse, R86, R120 ;  /* 0x000000560468723c */ /* 0x040fe20000041878 */
[----:B------:R-:W-:Y:S01]  /*96c0*/  IMAD.MOV.U32 R77, RZ, RZ, R89 ;  /* 0x000000ffff4d7224 */ /* 0x000fe200078e0059 */
[----:B------:R-:W-:Y:S01]  /*96d0*/  MOV R53, R88 ;  /* 0x0000005800357202 */ /* 0x000fe20000000f00 */
[----:B------:R-:W-:Y:S02]  /*96e0*/  IMAD.MOV.U32 R57, RZ, RZ, R90 ;  /* 0x000000ffff397224 */ /* 0x000fe400078e005a */
[----:B------:R-:W-:Y:S01]  /*96f0*/  IMAD.MOV.U32 R56, RZ, RZ, R91 ;  /* 0x000000ffff387224 */ /* 0x000fe200078e005b */
[----:B------:R-:W-:Y:S01]  /*9700*/  HMMA.16816.F32.BF16 R116, R4, R82, R116 ;  /* 0x000000520474723c */ /* 0x000fe20000041874 */
[----:B------:R-:W-:-:S02]  /*9710*/  IMAD.MOV.U32 R112, RZ, RZ, R53 ;  /* 0x000000ffff707224 */ /* 0x000fc400078e0035 */
[----:B------:R-:W-:Y:S02]  /*9720*/  IMAD.MOV.U32 R114, RZ, RZ, R57 ;  /* 0x000000ffff727224 */ /* 0x000fe400078e0039 */
[----:B------:R-:W-:Y:S01]  /*9730*/  IMAD.MOV.U32 R113, RZ, RZ, R77 ;  /* 0x000000ffff717224 */ /* 0x000fe200078e004d */
[C---:B------:R-:W-:Y:S06]  /*9740*/  HMMA.16816.F32.BF16 R244, R4.reuse, R42, R108 ;  /* 0x0000002a04f4723c */ /* 0x040fec000004186c */
[----:B------:R-:W-:Y:S01]  /*9750*/  HMMA.16816.F32.BF16 R100, R4, R34, R100 ;  /* 0x000000220464723c */ /* 0x000fe20000041864 */
[----:B------:R-:W-:Y:S01]  /*9760*/  IMAD.MOV.U32 R110, RZ, RZ, R251 ;  /* 0x000000ffff6e7224 */ /* 0x000fe200078e00fb */
[----:B------:R-:W-:Y:S01]  /*9770*/  MOV R109, R248 ;  /* 0x000000f8006d7202 */ /* 0x000fe20000000f00 */
[----:B------:R-:W-:-:S02]  /*9780*/  IMAD.MOV.U32 R111, RZ, RZ, R250 ;  /* 0x000000ffff6f7224 */ /* 0x000fc400078e00fa */
[----:B------:R-:W-:Y:S01]  /*9790*/  IMAD.MOV.U32 R108, RZ, RZ, R249 ;  /* 0x000000ffff6c7224 */ /* 0x000fe200078e00f9 */
[----:B------:R-:W-:Y:S01]  /*97a0*/  HMMA.16816.F32.BF16 R16, R8, R32, R16 ;  /* 0x000000200810723c */ /* 0x000fe20000041810 */
[----:B------:R-:W-:Y:S02]  /*97b0*/  IMAD.MOV.U32 R5, RZ, RZ, R92 ;  /* 0x000000ffff057224 */ /* 0x000fe400078e005c */
[----:B------:R-:W-:-:S03]  /*97c0*/  IMAD.MOV.U32 R4, RZ, RZ, R93 ;  /* 0x000000ffff047224 */ /* 0x000fc600078e005d */
[----:B------:R-:W-:Y:S01]  /*97d0*/  HMMA.16816.F32.BF16 R88, R20, R68, RZ ;  /* 0x000000441458723c */ /* 0x000fe200000418ff */
[----:B------:R-:W-:Y:S02]  /*97e0*/  IMAD.MOV.U32 R32, RZ, RZ, R5 ;  /* 0x000000ffff207224 */ /* 0x000fe400078e0005 */
[----:B------:R-:W-:-:S03]  /*97f0*/  IMAD.MOV.U32 R33, RZ, RZ, R4 ;  /* 0x000000ffff217224 */ /* 0x000fc600078e0004 */
[----:B------:R-:W-:Y:S01]  /*9800*/  HMMA.16816.F32.BF16 R4, R20, R60, RZ ;  /* 0x0000003c1404723c */ /* 0x000fe200000418ff */
[----:B------:R-:W-:Y:S02]  /*9810*/  IMAD.MOV.U32 R68, RZ, RZ, R137 ;  /* 0x000000ffff447224 */ /* 0x000fe400078e0089 */
[----:B------:R-:W-:-:S03]  /*9820*/  IMAD.MOV.U32 R69, RZ, RZ, R133 ;  /* 0x000000ffff457224 */ /* 0x000fc600078e0085 */
[----:B------:R-:W-:Y:S02]  /*9830*/  IMAD.MOV.U32 R243, RZ, RZ, R100 ;  /* 0x000000fffff37224 */ /* 0x000fe400078e0064 */
[----:B------:R-:W-:Y:S02]  /*9840*/  IMAD.MOV.U32 R137, RZ, RZ, R102 ;  /* 0x000000ffff897224 */ /* 0x000fe400078e0066 */
[----:B------:R-:W-:Y:S02]  /*9850*/  IMAD.MOV.U32 R138, RZ, RZ, R101 ;  /* 0x000000ffff8a7224 */ /* 0x000fe400078e0065 */
[----:B------:R-:W-:Y:S02]  /*9860*/  IMAD.MOV.U32 R102, RZ, RZ, R17 ;  /* 0x000000ffff667224 */ /* 0x000fe400078e0011 */
[----:B------:R-:W-:Y:S02]  /*9870*/  IMAD.MOV.U32 R100, RZ, RZ, R19 ;  /* 0x000000ffff647224 */ /* 0x000fe400078e0013 */
[----:B------:R-:W-:-:S02]  /*9880*/  IMAD.MOV.U32 R133, RZ, RZ, R103 ;  /* 0x000000ffff857224 */ /* 0x000fc400078e0067 */
[----:B------:R-:W-:Y:S01]  /*9890*/  IMAD.MOV.U32 R19, RZ, RZ, R115 ;  /* 0x000000ffff137224 */ /* 0x000fe200078e0073 */
[C---:B------:R-:W-:Y:S01]  /*98a0*/  HMMA.16816.F32.BF16 R120, R8.reuse, R40, R88 ;  /* 0x000000280878723c */ /* 0x040fe20000041858 */
[----:B------:R-:W-:Y:S02]  /*98b0*/  IMAD.MOV.U32 R17, RZ, RZ, R52 ;  /* 0x000000ffff117224 */ /* 0x000fe400078e0034 */
[----:B------:R-:W-:Y:S02]  /*98c0*/  IMAD.MOV.U32 R103, RZ, RZ, R16 ;  /* 0x000000ffff677224 */ /* 0x000fe400078e0010 */
[----:B------:R-:W-:Y:S01]  /*98d0*/  IMAD.MOV.U32 R101, RZ, RZ, R18 ;  /* 0x000000ffff657224 */ /* 0x000fe200078e0012 */
[----:B------:R-:W-:Y:S01]  /*98e0*/  HMMA.16816.F32.BF16 R248, R8, R24, R4 ;  /* 0x0000001808f8723c */ /* 0x000fe20000041804 */
[----:B------:R-:W-:Y:S02]  /*98f0*/  IMAD.MOV.U32 R115, RZ, RZ, R56 ;  /* 0x000000ffff737224 */ /* 0x000fe400078e0038 */
[----:B------:R-:W-:-:S02]  /*9900*/  IMAD.MOV.U32 R40, RZ, RZ, R65 ;  /* 0x000000ffff287224 */ /* 0x000fc400078e0041 */
[----:B------:R-:W-:Y:S01]  /*9910*/  IMAD.MOV.U32 R41, RZ, RZ, R68 ;  /* 0x000000ffff297224 */ /* 0x000fe200078e0044 */
[C---:B------:R-:W-:Y:S01]  /*9920*/  HMMA.16816.F32.BF16 R52, R20.reuse, R54, RZ ;  /* 0x000000361434723c */ /* 0x040fe200000418ff */
[----:B------:R-:W-:Y:S02]  /*9930*/  IMAD.MOV.U32 R25, RZ, RZ, R45 ;  /* 0x000000ffff197224 */ /* 0x000fe400078e002d */
[----:B------:R-:W-:Y:S02]  /*9940*/  IMAD.MOV.U32 R4, RZ, RZ, R44 ;  /* 0x000000ffff047224 */ /* 0x000fe400078e002c */
[----:B------:R-:W-:Y:S01]  /*9950*/  IMAD.MOV.U32 R5, RZ, RZ, R37 ;  /* 0x000000ffff057224 */ /* 0x000fe200078e0025 */
[----:B------:R-:W-:Y:S01]  /*9960*/  HMMA.16816.F32.BF16 R56, R20, R58, RZ ;  /* 0x0000003a1438723c */ /* 0x000fe200000418ff */
        /* <DEDUP_REMOVED lines=8> */
[----:B------:R-:W-:-:S05]  /*99f0*/  IMAD.MOV.U32 R7, RZ, RZ, R29 ;  /* 0x000000ffff077224 */ /* 0x000fca00078e001d */
[C---:B------:R-:W-:Y:S06]  /*9a00*/  HMMA.16816.F32.BF16 R48, R20.reuse, R50, RZ ;  /* 0x000000321430723c */ /* 0x040fec00000418ff */
[C---:B------:R-:W-:Y:S06]  /*9a10*/  HMMA.16816.F32.BF16 R68, R20.reuse, R70, RZ ;  /* 0x000000461444723c */ /* 0x040fec00000418ff */
[C---:B------:R-:W-:Y:S06]  /*9a20*/  HMMA.16816.F32.BF16 R64, R20.reuse, R66, RZ ;  /* 0x000000421440723c */ /* 0x040fec00000418ff */
[----:B------:R-:W-:Y:S06]  /*9a30*/  HMMA.16816.F32.BF16 R20, R20, R62, RZ ;  /* 0x0000003e1414723c */ /* 0x000fec00000418ff */
[C---:B------:R-:W-:Y:S06]  /*9a40*/  HMMA.16816.F32.BF16 R76, R8.reuse, R78, R52 ;  /* 0x0000004e084c723c */ /* 0x040fec0000041834 */
[----:B------:R-:W-:Y:S01]  /*9a50*/  HMMA.16816.F32.BF16 R56, R8, R30, R56 ;  /* 0x0000001e0838723c */ /* 0x000fe20000041838 */
[----:B------:R-:W-:-:S02]  /*9a60*/  IMAD.MOV.U32 R55, RZ, RZ, R28 ;  /* 0x000000ffff377224 */ /* 0x000fc400078e001c */
[----:B------:R-:W-:Y:S02]  /*9a70*/  IMAD.MOV.U32 R52, RZ, RZ, R60 ;  /* 0x000000ffff347224 */ /* 0x000fe400078e003c */
[----:B------:R-:W-:Y:S01]  /*9a80*/  IMAD.MOV.U32 R60, RZ, RZ, R33 ;  /* 0x000000ffff3c7224 */ /* 0x000fe200078e0021 */
[C---:B------:R-:W-:Y:S01]  /*9a90*/  HMMA.16816.F32.BF16 R88, R8.reuse, R86, R44 ;  /* 0x000000560858723c */ /* 0x040fe2000004182c */
[----:B------:R-:W-:Y:S02]  /*9aa0*/  IMAD.MOV.U32 R53, RZ, RZ, R16 ;  /* 0x000000ffff357224 */ /* 0x000fe400078e0010 */
[----:B------:R-:W-:Y:S02]  /*9ab0*/  IMAD.MOV.U32 R33, RZ, RZ, R17 ;  /* 0x000000ffff217224 */ /* 0x000fe400078e0011 */
[----:B------:R-:W-:Y:S01]  /*9ac0*/  IMAD.MOV.U32 R54, RZ, RZ, R18 ;  /* 0x000000ffff367224 */ /* 0x000fe200078e0012 */
        /* <DEDUP_REMOVED lines=9> */
[----:B------:R-:W-:Y:S01]  /*9b60*/  IMAD.MOV.U32 R49, RZ, RZ, R5 ;  /* 0x000000ffff317224 */ /* 0x000fe200078e0005 */
[----:B------:R-:W-:Y:S01]  /*9b70*/  MOV R51, R7 ;  /* 0x0000000700337202 */ /* 0x000fe20000000f00 */
[----:B------:R-:W-:-:S02]  /*9b80*/  IMAD.MOV.U32 R50, RZ, RZ, R6 ;  /* 0x000000ffff327224 */ /* 0x000fc400078e0006 */
[----:B------:R-:W-:Y:S01]  /*9b90*/  LDSM.16.M88.4 R4, [R231+0x2000] ;  /* 0x00200000e704783b */ /* 0x000fe20000000200 */
[C---:B------:R-:W-:Y:S01]  /*9ba0*/  HMMA.16816.F32.BF16 R72, R8.reuse, R34, R64 ;  /* 0x000000220848723c */ /* 0x040fe20000041840 */
[----:B------:R-:W-:Y:S02]  /*9bb0*/  IMAD.MOV.U32 R36, RZ, RZ, R55 ;  /* 0x000000ffff247224 */ /* 0x000fe400078e0037 */
[----:B------:R-:W-:Y:S02]  /*9bc0*/  IMAD.MOV.U32 R55, RZ, RZ, R19 ;  /* 0x000000ffff377224 */ /* 0x000fe400078e0013 */
[----:B------:R-:W-:Y:S01]  /*9bd0*/  LDSM.16.M88.4 R16, [R241] ;  /* 0x00000000f110783b */ /* 0x000fe20000000200 */
[----:B------:R-:W-:Y:S01]  /*9be0*/  HMMA.16816.F32.BF16 R24, R8, R26, R20 ;  /* 0x0000001a0818723c */ /* 0x000fe20000041814 */
[----:B------:R-:W-:Y:S02]  /*9bf0*/  IMAD.MOV.U32 R45, RZ, RZ, R85 ;  /* 0x000000ffff2d7224 */ /* 0x000fe400078e0055 */
[----:B------:R-:W1:Y:S04]  /*9c00*/  LDSM.16.M88.4 R20, [R234] ;  /* 0x00000000ea14783b */ /* 0x000e680000000200 */
[----:B------:R-:W2:Y:S01]  /*9c10*/  LDSM.16.M88.4 R8, [R231] ;  /* 0x00000000e708783b */ /* 0x000ea20000000200 */
[-C--:B-1----:R-:W-:Y:S06]  /*9c20*/  HMMA.16816.F32.BF16 R84, R4, R20.reuse, R208 ;  /* 0x000000140454723c */ /* 0x082fec00000418d0 */
[----:B--2---:R-:W-:Y:S01]  /*9c30*/  HMMA.16816.F32.BF16 R64, R8, R20, R216 ;  /* 0x000000140840723c */ /* 0x004fe200000418d8 */
[----:B------:R-:W-:-:S02]  /*9c40*/  IMAD.MOV.U32 R208, RZ, RZ, R49 ;  /* 0x000000ffffd07224 */ /* 0x000fc400078e0031 */
[----:B------:R-:W-:Y:S02]  /*9c50*/  IMAD.MOV.U32 R209, RZ, RZ, R50 ;  /* 0x000000ffffd17224 */ /* 0x000fe400078e0032 */
[----:B------:R-:W-:Y:S02]  /*9c60*/  IMAD.MOV.U32 R210, RZ, RZ, R51 ;  /* 0x000000ffffd27224 */ /* 0x000fe400078e0033 */
[----:B------:R-:W-:Y:S01]  /*9c70*/  IMAD.MOV.U32 R218, RZ, RZ, R60 ;  /* 0x000000ffffda7224 */ /* 0x000fe200078e003c */
[----:B------:R-:W-:Y:S01]  /*9c80*/  HMMA.16816.F32.BF16 R48, R8, R18, R76 ;  /* 0x000000120830723c */ /* 0x000fe2000004184c */
[----:B------:R-:W-:Y:S02]  /*9c90*/  IMAD.MOV.U32 R219, RZ, RZ, R61 ;  /* 0x000000ffffdb7224 */ /* 0x000fe400078e003d */
[----:B------:R-:W-:Y:S02]  /*9ca0*/  IMAD.MOV.U32 R217, RZ, RZ, R32 ;  /* 0x000000ffffd97224 */ /* 0x000fe400078e0020 */
[----:B------:R-:W-:Y:S01]  /*9cb0*/  IMAD.MOV.U32 R211, RZ, RZ, R52 ;  /* 0x000000ffffd37224 */ /* 0x000fe200078e0034 */
[----:B------:R-:W-:Y:S01]  /*9cc0*/  HMMA.16816.F32.BF16 R60, R4, R22, R204 ;  /* 0x00000016043c723c */ /* 0x000fe200000418cc */
[----:B------:R-:W-:-:S06]  /*9cd0*/  IMAD.MOV.U32 R216, RZ, RZ, R53 ;  /* 0x000000ffffd87224 */ /* 0x000fcc00078e0035 */
[----:B------:R-:W-:Y:S02]  /*9ce0*/  IMAD.MOV.U32 R205, RZ, RZ, R33 ;  /* 0x000000ffffcd7224 */ /* 0x000fe400078e0021 */
[C---:B------:R-:W-:Y:S01]  /*9cf0*/  HMMA.16816.F32.BF16 R32, R8.reuse, R22, R56 ;  /* 0x000000160820723c */ /* 0x040fe20000041838 */
[----:B------:R-:W1:Y:S01]  /*9d00*/  LDSM.16.M88.4 R20, [R240] ;  /* 0x00000000f014783b */ /* 0x000e620000000200 */
[----:B------:R-:W-:Y:S02]  /*9d10*/  IMAD.MOV.U32 R206, RZ, RZ, R81 ;  /* 0x000000ffffce7224 */ /* 0x000fe400078e0051 */
[----:B------:R-:W-:Y:S02]  /*9d20*/  IMAD.MOV.U32 R207, RZ, RZ, R80 ;  /* 0x000000ffffcf7224 */ /* 0x000fe400078e0050 */
[----:B------:R-:W-:Y:S01]  /*9d30*/  HMMA.16816.F32.BF16 R80, R8, R16, R220 ;  /* 0x000000100850723c */ /* 0x000fe200000418dc */
[----:B------:R-:W-:-:S05]  /*9d40*/  IMAD.MOV.U32 R204, RZ, RZ, R103 ;  /* 0x000000ffffcc7224 */ /* 0x000fca00078e0067 */
[C---:B------:R-:W-:Y:S01]  /*9d50*/  HMMA.16816.F32.BF16 R56, R4.reuse, R16, R212 ;  /* 0x000000100438723c */ /* 0x040fe200000418d4 */
[----:B------:R-:W-:Y:S01]  /*9d60*/  IMAD.MOV.U32 R220, RZ, RZ, R54 ;  /* 0x000000ffffdc7224 */ /* 0x000fe200078e0036 */
[----:B------:R-:W-:Y:S01]  /*9d70*/  MOV R222, R40 ;  /* 0x0000002800de7202 */ /* 0x000fe20000000f00 */
[----:B------:R-:W-:Y:S02]  /*9d80*/  IMAD.MOV.U32 R221, RZ, RZ, R55 ;  /* 0x000000ffffdd7224 */ /* 0x000fe400078e0037 */
[----:B------:R-:W-:Y:S01]  /*9d90*/  IMAD.MOV.U32 R223, RZ, RZ, R41 ;  /* 0x000000ffffdf7224 */ /* 0x000fe200078e0029 */
[----:B------:R-:W-:Y:S01]  /*9da0*/  HMMA.16816.F32.BF16 R52, R4, R18, R128 ;  /* 0x000000120434723c */ /* 0x000fe20000041880 */
[----:B------:R-:W2:Y:S01]  /*9db0*/  LDSM.16.M88.4 R16, [R239] ;  /* 0x00000000ef10783b */ /* 0x000ea20000000200 */
[----:B------:R-:W-:Y:S02]  /*9dc0*/  IMAD.MOV.U32 R212, RZ, RZ, R217 ;  /* 0x000000ffffd47224 */ /* 0x000fe400078e00d9 */
[----:B------:R-:W-:-:S02]  /*9dd0*/  IMAD.MOV.U32 R213, RZ, RZ, R218 ;  /* 0x000000ffffd57224 */ /* 0x000fc400078e00da */
[----:B------:R-:W-:Y:S02]  /*9de0*/  IMAD.MOV.U32 R214, RZ, RZ, R219 ;  /* 0x000000ffffd67224 */ /* 0x000fe400078e00db */
[----:B------:R-:W-:Y:S01]  /*9df0*/  IMAD.MOV.U32 R215, RZ, RZ, R252 ;  /* 0x000000ffffd77224 */ /* 0x000fe200078e00fc */
[-C--:B-1----:R-:W-:Y:S06]  /*9e00*/  HMMA.16816.F32.BF16 R40, R4, R20.reuse, R36 ;  /* 0x000000140428723c */ /* 0x082fec0000041824 */
[----:B------:R-:W-:Y:S06]  /*9e10*/  HMMA.16816.F32.BF16 R44, R8, R20, R44 ;  /* 0x00000014082c723c */ /* 0x000fec000004182c */
[-C--:B------:R-:W-:Y:S06]  /*9e20*/  HMMA.16816.F32.BF16 R36, R4, R22.reuse, R124 ;  /* 0x000000160424723c */ /* 0x080fec000004187c */
[----:B------:R-:W-:Y:S01]  /*9e30*/  HMMA.16816.F32.BF16 R28, R8, R22, R28 ;  /* 0x00000016081c723c */ /* 0x000fe2000004181c */
[----:B------:R-:W1:Y:S01]  /*9e40*/  LDSM.16.M88.4 R20, [R238] ;  /* 0x00000000ee14783b */ /* 0x000e620000000200 */
[----:B------:R-:W-:-:S02]  /*9e50*/  IMAD.MOV.U32 R124, RZ, RZ, R205 ;  /* 0x000000ffff7c7224 */ /* 0x000fc400078e00cd */
[----:B------:R-:W-:Y:S02]  /*9e60*/  IMAD.MOV.U32 R125, RZ, RZ, R206 ;  /* 0x000000ffff7d7224 */ /* 0x000fe400078e00ce */
[----:B------:R-:W-:Y:S01]  /*9e70*/  IMAD.MOV.U32 R126, RZ, RZ, R207 ;  /* 0x000000ffff7e7224 */ /* 0x000fe200078e00cf */
[-C--:B--2---:R-:W-:Y:S01]  /*9e80*/  HMMA.16816.F32.BF16 R76, R8, R16.reuse, R220 ;  /* 0x00000010084c723c */ /* 0x084fe200000418dc */
[----:B------:R-:W-:Y:S02]  /*9e90*/  IMAD.MOV.U32 R205, RZ, RZ, R102 ;  /* 0x000000ffffcd7224 */ /* 0x000fe400078e0066 */
[----:B------:R-:W-:Y:S02]  /*9ea0*/  IMAD.MOV.U32 R206, RZ, RZ, R101 ;  /* 0x000000ffffce7224 */ /* 0x000fe400078e0065 */
[----:B------:R-:W-:Y:S01]  /*9eb0*/  IMAD.MOV.U32 R207, RZ, RZ, R100 ;  /* 0x000000ffffcf7224 */ /* 0x000fe200078e0064 */
[----:B------:R-:W-:Y:S01]  /*9ec0*/  HMMA.16816.F32.BF16 R96, R4, R16, R96 ;  /* 0x000000100460723c */ /* 0x000fe20000041860 */
[----:B------:R-:W-:-:S05]  /*9ed0*/  IMAD.MOV.U32 R127, RZ, RZ, R216 ;  /* 0x000000ffff7f7224 */ /* 0x000fca00078e00d8 */
[-C--:B------:R-:W-:Y:S06]  /*9ee0*/  HMMA.16816.F32.BF16 R104, R4, R18.reuse, R104 ;  /* 0x000000120468723c */ /* 0x080fec0000041868 */
[----:B------:R-:W-:Y:S01]  /*9ef0*/  HMMA.16816.F32.BF16 R100, R8, R18, R88 ;  /* 0x000000120864723c */ /* 0x000fe20000041858 */
[----:B------:R-:W2:Y:S06]  /*9f00*/  LDSM.16.M88.4 R16, [R237] ;  /* 0x00000000ed10783b */ /* 0x000eac0000000200 */
[----:B------:R-:W-:-:S02]  /*9f10*/  IMAD.MOV.U32 R88, RZ, RZ, R243 ;  /* 0x000000ffff587224 */ /* 0x000fc400078e00f3 */
[----:B------:R-:W-:Y:S02]  /*9f20*/  IMAD.MOV.U32 R89, RZ, RZ, R138 ;  /* 0x000000ffff597224 */ /* 0x000fe400078e008a */
[----:B------:R-:W-:Y:S02]  /*9f30*/  IMAD.MOV.U32 R90, RZ, RZ, R137 ;  /* 0x000000ffff5a7224 */ /* 0x000fe400078e0089 */
[----:B------:R-:W-:Y:S01]  /*9f40*/  IMAD.MOV.U32 R91, RZ, RZ, R133 ;  /* 0x000000ffff5b7224 */ /* 0x000fe200078e0085 */
[-C--:B-1----:R-:W-:Y:S06]  /*9f50*/  HMMA.16816.F32.BF16 R108, R8, R20.reuse, R108 ;  /* 0x00000014086c723c */ /* 0x082fec000004186c */
[C---:B------:R-:W-:Y:S06]  /*9f60*/  HMMA.16816.F32.BF16 R112, R4.reuse, R20, R112 ;  /* 0x000000140470723c */ /* 0x040fec0000041870 */
[-C--:B------:R-:W-:Y:S06]  /*9f70*/  HMMA.16816.F32.BF16 R116, R4, R22.reuse, R116 ;  /* 0x000000160474723c */ /* 0x080fec0000041874 */
[C---:B------:R-:W-:Y:S01]  /*9f80*/  HMMA.16816.F32.BF16 R92, R8.reuse, R22, R92 ;  /* 0x00000016085c723c */ /* 0x040fe2000004185c */
[----:B------:R-:W1:Y:S05]  /*9f90*/  LDSM.16.M88.4 R20, [R236] ;  /* 0x00000000ec14783b */ /* 0x000e6a0000000200 */
[-C--:B--2---:R-:W-:Y:S06]  /*9fa0*/  HMMA.16816.F32.BF16 R128, R8, R16.reuse, R120 ;  /* 0x000000100880723c */ /* 0x084fec0000041878 */
[----:B------:R-:W-:Y:S01]  /*9fb0*/  HMMA.16816.F32.BF16 R208, R4, R16, R208 ;  /* 0x0000001004d0723c */ /* 0x000fe200000418d0 */
[----:B------:R-:W-:-:S02]  /*9fc0*/  IMAD.MOV.U32 R120, RZ, RZ, R132 ;  /* 0x000000ffff787224 */ /* 0x000fc400078e0084 */
[----:B------:R-:W-:Y:S02]  /*9fd0*/  IMAD.MOV.U32 R121, RZ, RZ, R3 ;  /* 0x000000ffff797224 */ /* 0x000fe400078e0003 */
[----:B------:R-:W-:Y:S01]  /*9fe0*/  IMAD.MOV.U32 R122, RZ, RZ, R2 ;  /* 0x000000ffff7a7224 */ /* 0x000fe200078e0002 */
[----:B------:R-:W-:Y:S01]  /*9ff0*/  HMMA.16816.F32.BF16 R220, R4, R18, R244 ;  /* 0x0000001204dc723c */ /* 0x000fe200000418f4 */
[----:B------:R-:W-:-:S05]  /*a000*/  IMAD.MOV.U32 R123, RZ, RZ, R0 ;  /* 0x000000ffff7b7224 */ /* 0x000fca00078e0000 */
[----:B------:R-:W-:Y:S01]  /*a010*/  HMMA.16816.F32.BF16 R216, R8, R18, R68 ;  /* 0x0000001208d8723c */ /* 0x000fe20000041844 */
[----:B------:R-:W2:Y:S05]  /*a020*/  LDSM.16.M88.4 R16, [R235] ;  /* 0x00000000eb10783b */ /* 0x000eaa0000000200 */
[-C--:B-1----:R-:W-:Y:S06]  /*a030*/  HMMA.16816.F32.BF16 R244, R4, R20.reuse, R124 ;  /* 0x0000001404f4723c */ /* 0x082fec000004187c */
[----:B------:R-:W-:-:S15]  /*a040*/  HMMA.16816.F32.BF16 R204, R8, R20, R204 ;  /* 0x0000001408cc723c */ /* 0x000fde00000418cc */
[----:B------:R-:W-:-:S03]  /*a050*/  NOP ;  /* 0x0000000000007918 */ /* 0x000fc60000000000 */
[----:B------:R-:W-:Y:S01]  /*a060*/  IMAD.MOV.U32 R70, RZ, RZ, R247 ;  /* 0x000000ffff467224 */ /* 0x000fe200078e00f7 */
[----:B------:R-:W-:Y:S01]  /*a070*/  MOV R125, R246 ;  /* 0x000000f6007d7202 */ /* 0x000fe20000000f00 */
[----:B------:R-:W-:Y:S01]  /*a080*/  IMAD.MOV.U32 R0, RZ, RZ, R244 ;  /* 0x000000ffff007224 */ /* 0x000fe200078e00f4 */
[----:B--2---:R-:W-:Y:S01]  /*a090*/  HMMA.16816.F32.BF16 R120, R4, R16, R120 ;  /* 0x000000100478723c */ /* 0x004fe20000041878 */
[----:B------:R-:W-:-:S05]  /*a0a0*/  IMAD.MOV.U32 R68, RZ, RZ, R245 ;  /* 0x000000ffff447224 */ /* 0x000fca00078e00f5 */
[C---:B------:R-:W-:Y:S06]  /*a0b0*/  HMMA.16816.F32.BF16 R244, R4.reuse, R22, R88 ;  /* 0x0000001604f4723c */ /* 0x040fec0000041858 */
[----:B------:R-:W-:-:S12]  /*a0c0*/  HMMA.16816.F32.BF16 R4, R4, R18, R212 ;  /* 0x000000120404723c */ /* 0x000fd800000418d4 */
[----:B------:R-:W-:Y:S02]  /*a0d0*/  IMAD.MOV.U32 R3, RZ, RZ, R120 ;  /* 0x000000ffff037224 */ /* 0x000fe400078e0078 */
[----:B------:R-:W-:Y:S02]  /*a0e0*/  IMAD.MOV.U32 R69, RZ, RZ, R122 ;  /* 0x000000ffff457224 */ /* 0x000fe400078e007a */
[----:B------:R-:W-:Y:S02]  /*a0f0*/  IMAD.MOV.U32 R127, RZ, RZ, R123 ;  /* 0x000000ffff7f7224 */ /* 0x000fe400078e007b */
[----:B------:R-:W-:Y:S02]  /*a100*/  IMAD.MOV.U32 R132, RZ, RZ, R121 ;  /* 0x000000ffff847224 */ /* 0x000fe400078e0079 */
[----:B------:R-:W-:Y:S02]  /*a110*/  IMAD.MOV.U32 R121, RZ, RZ, R247 ;  /* 0x000000ffff797224 */ /* 0x000fe400078e00f7 */
[----:B------:R-:W-:-:S02]  /*a120*/  IMAD.MOV.U32 R89, RZ, RZ, R244 ;  /* 0x000000ffff597224 */ /* 0x000fc400078e00f4 */
[----:B------:R-:W-:Y:S02]  /*a130*/  IMAD.MOV.U32 R120, RZ, RZ, R4 ;  /* 0x000000ffff787224 */ /* 0x000fe400078e0004 */
[----:B------:R-:W-:Y:S02]  /*a140*/  IMAD.MOV.U32 R91, RZ, RZ, R5 ;  /* 0x000000ffff5b7224 */ /* 0x000fe400078e0005 */
[----:B------:R-:W-:Y:S02]  /*a150*/  IMAD.MOV.U32 R90, RZ, RZ, R6 ;  /* 0x000000ffff5a7224 */ /* 0x000fe400078e0006 */
[----:B------:R-:W-:Y:S02]  /*a160*/  IMAD.MOV.U32 R2, RZ, RZ, R7 ;  /* 0x000000ffff027224 */ /* 0x000fe400078e0007 */
[----:B------:R-:W-:Y:S01]  /*a170*/  HMMA.16816.F32.BF16 R4, R8, R22, R72 ;  /* 0x000000160804723c */ /* 0x000fe20000041848 */
[----:B------:R-:W-:Y:S02]  /*a180*/  IMAD.MOV.U32 R88, RZ, RZ, R245 ;  /* 0x000000ffff587224 */ /* 0x000fe400078e00f5 */
[----:B------:R-:W-:-:S03]  /*a190*/  IMAD.MOV.U32 R71, RZ, RZ, R246 ;  /* 0x000000ffff477224 */ /* 0x000fc600078e00f6 */
[C---:B------:R-:W-:Y:S06]  /*a1a0*/  HMMA.16816.F32.BF16 R20, R8.reuse, R16, R248 ;  /* 0x000000100814723c */ /* 0x040fec00000418f8 */
[----:B------:R-:W-:Y:S01]  /*a1b0*/  HMMA.16816.F32.BF16 R248, R8, R18, R24 ;  /* 0x0000001208f8723c */ /* 0x000fe20000041818 */
[----:B------:R-:W-:Y:S04]  /*a1c0*/  LDSM.16.M88.4 R16, [R228] ;  /* 0x00000000e410783b */ /* 0x000fe80000000200 */
[----:B------:R-:W-:Y:S02]  /*a1d0*/  LDSM.16.M88.4 R8, [R232] ;  /* 0x00000000e808783b */ /* 0x000fe40000000200 */
[----:B------:R-:W-:Y:S01]  /*a1e0*/  MOV R24, R70 ;  /* 0x0000004600187202 */ /* 0x000fe20000000f00 */
[----:B------:R-:W-:-:S04]  /*a1f0*/  IMAD.MOV.U32 R25, RZ, RZ, R0 ;  /* 0x000000ffff197224 */ /* 0x000fc800078e0000 */
        /* <DEDUP_REMOVED lines=8> */
[----:B------:R-:W1:Y:S01]  /*a280*/  LDSM.16.M88.4 R4, [R232+0x2000] ;  /* 0x00200000e804783b */ /* 0x000e620000000200 */
[----:B------:R-:W-:Y:S02]  /*a290*/  IMAD.MOV.U32 R123, RZ, RZ, R22 ;  /* 0x000000ffff7b7224 */ /* 0x000fe400078e0016 */
[----:B------:R-:W-:Y:S02]  /*a2a0*/  IMAD.MOV.U32 R122, RZ, RZ, R23 ;  /* 0x000000ffff7a7224 */ /* 0x000fe400078e0017 */
[----:B-1----:R-:W-:Y:S07]  /*a2b0*/  HMMA.16816.F32.BF16 R20, R4, R16, R84 ;  /* 0x000000100414723c */ /* 0x002fee0000041854 */
[----:B------:R-:W-:-:S02]  /*a2c0*/  IMAD.MOV.U32 R87, RZ, RZ, R125 ;  /* 0x000000ffff577224 */ /* 0x000fc400078e007d */
[----:B------:R-:W-:-:S15]  /*a2d0*/  IMAD.MOV.U32 R86, RZ, RZ, R68 ;  /* 0x000000ffff567224 */ /* 0x000fde00078e0044 */
[----:B------:R-:W-:Y:S02]  /*a2e0*/  IMAD.MOV.U32 R0, RZ, RZ, R22 ;  /* 0x000000ffff007224 */ /* 0x000fe400078e0016 */
[----:B------:R-:W-:Y:S02]  /*a2f0*/  IMAD.MOV.U32 R124, RZ, RZ, R20 ;  /* 0x000000ffff7c7224 */ /* 0x000fe400078e0014 */
[----:B------:R-:W-:Y:S02]  /*a300*/  IMAD.MOV.U32 R85, RZ, RZ, R21 ;  /* 0x000000ffff557224 */ /* 0x000fe400078e0015 */
[----:B------:R-:W-:Y:S02]  /*a310*/  IMAD.MOV.U32 R70, RZ, RZ, R23 ;  /* 0x000000ffff467224 */ /* 0x000fe400078e0017 */
[----:B------:R-:W-:Y:S07]  /*a320*/  HMMA.16816.F32.BF16 R20, R8, R16, R64 ;  /* 0x000000100814723c */ /* 0x000fee0000041840 */
[----:B------:R-:W-:-:S02]  /*a330*/  IMAD.MOV.U32 R65, RZ, RZ, R69 ;  /* 0x000000ffff417224 */ /* 0x000fc400078e0045 */
[----:B------:R-:W-:Y:S02]  /*a340*/  IMAD.MOV.U32 R67, RZ, RZ, R0 ;  /* 0x000000ffff437224 */ /* 0x000fe400078e0000 */
[----:B------:R-:W-:Y:S02]  /*a350*/  IMAD.MOV.U32 R64, RZ, RZ, R132 ;  /* 0x000000ffff407224 */ /* 0x000fe400078e0084 */
[----:B------:R-:W-:-:S11]  /*a360*/  IMAD.MOV.U32 R66, RZ, RZ, R3 ;  /* 0x000000ffff427224 */ /* 0x000fd600078e0003 */
[----:B------:R-:W-:Y:S02]  /*a370*/  IMAD.MOV.U32 R212, RZ, RZ, R21 ;  /* 0x000000ffffd47224 */ /* 0x000fe400078e0015 */
[----:B------:R-:W-:Y:S02]  /*a380*/  IMAD.MOV.U32 R126, RZ, RZ, R20 ;  /* 0x000000ffff7e7224 */ /* 0x000fe400078e0014 */
[----:B------:R-:W-:Y:S02]  /*a390*/  IMAD.MOV.U32 R125, RZ, RZ, R22 ;  /* 0x000000ffff7d7224 */ /* 0x000fe400078e0016 */
[----:B------:R-:W-:Y:S02]  /*a3a0*/  IMAD.MOV.U32 R68, RZ, RZ, R23 ;  /* 0x000000ffff447224 */ /* 0x000fe400078e0017 */
[-C--:B------:R-:W-:Y:S06]  /*a3b0*/  HMMA.16816.F32.BF16 R20, R4, R18.reuse, R60 ;  /* 0x000000120414723c */ /* 0x080fec000004183c */
[----:B------:R-:W-:Y:S01]  /*a3c0*/  HMMA.16816.F32.BF16 R16, R8, R18, R32 ;  /* 0x000000120810723c */ /* 0x000fe20000041820 */
[----:B------:R-:W-:-:S02]  /*a3d0*/  IMAD.MOV.U32 R60, RZ, RZ, R212 ;  /* 0x000000ffff3c7224 */ /* 0x000fc400078e00d4 */
[----:B------:R-:W-:-:S15]  /*a3e0*/  IMAD.MOV.U32 R63, RZ, RZ, R123 ;  /* 0x000000ffff3f7224 */ /* 0x000fde00078e007b */
[----:B------:R-:W-:Y:S02]  /*a3f0*/  IMAD.MOV.U32 R62, RZ, RZ, R21 ;  /* 0x000000ffff3e7224 */ /* 0x000fe400078e0015 */
[----:B------:R-:W-:Y:S02]  /*a400*/  IMAD.MOV.U32 R61, RZ, RZ, R20 ;  /* 0x000000ffff3d7224 */ /* 0x000fe400078e0014 */
[----:B------:R-:W-:Y:S02]  /*a410*/  IMAD.MOV.U32 R69, RZ, RZ, R22 ;  /* 0x000000ffff457224 */ /* 0x000fe400078e0016 */
[----:B------:R-:W-:Y:S02]  /*a420*/  IMAD.MOV.U32 R252, RZ, RZ, R23 ;  /* 0x000000fffffc7224 */ /* 0x000fe400078e0017 */
[----:B------:R-:W1:Y:S01]  /*a430*/  LDSM.16.M88.4 R20, [R228+0x800] ;  /* 0x00080000e414783b */ /* 0x000e620000000200 */
[----:B------:R-:W-:Y:S02]  /*a440*/  IMAD.MOV.U32 R84, RZ, RZ, R18 ;  /* 0x000000ffff547224 */ /* 0x000fe400078e0012 */
[----:B------:R-:W-:-:S02]  /*a450*/  IMAD.MOV.U32 R0, RZ, RZ, R16 ;  /* 0x000000ffff007224 */ /* 0x000fc400078e0010 */
[----:B------:R-:W-:Y:S02]  /*a460*/  IMAD.MOV.U32 R243, RZ, RZ, R17 ;  /* 0x000000fffff37224 */ /* 0x000fe400078e0011 */
[----:B------:R-:W-:Y:S02]  /*a470*/  IMAD.MOV.U32 R138, RZ, RZ, R19 ;  /* 0x000000ffff8a7224 */ /* 0x000fe400078e0013 */
[----:B------:R-:W2:Y:S01]  /*a480*/  LDSM.16.M88.4 R16, [R228+0x1000] ;  /* 0x00100000e410783b */ /* 0x000ea20000000200 */
[-C--:B-1----:R-:W-:Y:S06]  /*a490*/  HMMA.16816.F32.BF16 R32, R8, R20.reuse, R80 ;  /* 0x000000140820723c */ /* 0x082fec0000041850 */
[C---:B------:R-:W-:Y:S06]  /*a4a0*/  HMMA.16816.F32.BF16 R244, R4.reuse, R20, R56 ;  /* 0x0000001404f4723c */ /* 0x040fec0000041838 */
[----:B------:R-:W-:Y:S01]  /*a4b0*/  HMMA.16816.F32.BF16 R212, R4, R22, R52 ;  /* 0x0000001604d4723c */ /* 0x000fe20000041834 */
[----:B------:R-:W-:-:S02]  /*a4c0*/  IMAD.MOV.U32 R56, RZ, RZ, R127 ;  /* 0x000000ffff387224 */ /* 0x000fc400078e007f */
[----:B------:R-:W-:Y:S02]  /*a4d0*/  IMAD.MOV.U32 R57, RZ, RZ, R126 ;  /* 0x000000ffff397224 */ /* 0x000fe400078e007e */
[----:B------:R-:W-:Y:S02]  /*a4e0*/  IMAD.MOV.U32 R58, RZ, RZ, R125 ;  /* 0x000000ffff3a7224 */ /* 0x000fe400078e007d */
[----:B------:R-:W-:Y:S02]  /*a4f0*/  IMAD.MOV.U32 R59, RZ, RZ, R124 ;  /* 0x000000ffff3b7224 */ /* 0x000fe400078e007c */
[----:B------:R-:W-:Y:S01]  /*a500*/  HMMA.16816.F32.BF16 R124, R8, R22, R48 ;  /* 0x00000016087c723c */ /* 0x000fe20000041830 */
[----:B------:R-:W1:Y:S02]  /*a510*/  LDSM.16.M88.4 R20, [R228+0x1800] ;  /* 0x00180000e414783b */ /* 0x000e640000000200 */
[----:B------:R-:W-:Y:S01]  /*a520*/  MOV R137, R32 ;  /* 0x0000002000897202 */ /* 0x000fe20000000f00 */
[----:B------:R-:W-:-:S02]  /*a530*/  IMAD.MOV.U32 R32, RZ, RZ, R67 ;  /* 0x000000ffff207224 */ /* 0x000fc400078e0043 */
        /* <DEDUP_REMOVED lines=10> */
[----:B------:R-:W-:Y:S02]  /*a5e0*/  IMAD.MOV.U32 R73, RZ, RZ, R120 ;  /* 0x000000ffff497224 */ /* 0x000fe400078e0078 */
[----:B------:R-:W-:Y:S01]  /*a5f0*/  IMAD.MOV.U32 R132, RZ, RZ, R33 ;  /* 0x000000ffff847224 */ /* 0x000fe200078e0021 */
[----:B--2---:R-:W-:Y:S01]  /*a600*/  HMMA.16816.F32.BF16 R120, R8, R16, R44 ;  /* 0x000000100878723c */ /* 0x004fe2000004182c */
[----:B------:R-:W-:-:S02]  /*a610*/  IMAD.MOV.U32 R51, RZ, RZ, R65 ;  /* 0x000000ffff337224 */ /* 0x000fc400078e0041 */
[----:B------:R-:W-:Y:S02]  /*a620*/  IMAD.MOV.U32 R49, RZ, RZ, R66 ;  /* 0x000000ffff317224 */ /* 0x000fe400078e0042 */
[----:B------:R-:W-:Y:S01]  /*a630*/  IMAD.MOV.U32 R61, RZ, RZ, R26 ;  /* 0x000000ffff3d7224 */ /* 0x000fe200078e001a */
[----:B------:R-:W-:Y:S01]  /*a640*/  MOV R26, R75 ;  /* 0x0000004b001a7202 */ /* 0x000fe20000000f00 */
[----:B------:R-:W-:Y:S02]  /*a650*/  IMAD.MOV.U32 R62, RZ, RZ, R27 ;  /* 0x000000ffff3e7224 */ /* 0x000fe400078e001b */
[----:B------:R-:W-:Y:S02]  /*a660*/  IMAD.MOV.U32 R33, RZ, RZ, R85 ;  /* 0x000000ffff217224 */ /* 0x000fe400078e0055 */
[----:B------:R-:W-:Y:S01]  /*a670*/  IMAD.MOV.U32 R65, RZ, RZ, R86 ;  /* 0x000000ffff417224 */ /* 0x000fe200078e0056 */
[----:B-1----:R-:W-:Y:S01]  /*a680*/  HMMA.16816.F32.BF16 R52, R4, R20, R96 ;  /* 0x000000140434723c */ /* 0x002fe20000041860 */
        /* <DEDUP_REMOVED lines=15> */
[----:B------:R-:W-:Y:S01]  /*a780*/  HMMA.16816.F32.BF16 R36, R8, R18, R28 ;  /* 0x000000120824723c */ /* 0x000fe2000004181c */
[----:B------:R-:W1:Y:S01]  /*a790*/  LDSM.16.M88.4 R16, [R228+0x2000] ;  /* 0x00200000e410783b */ /* 0x000e620000000200 */
[----:B------:R-:W-:-:S02]  /*a7a0*/  IMAD.MOV.U32 R41, RZ, RZ, R70 ;  /* 0x000000ffff297224 */ /* 0x000fc400078e0046 */
[----:B------:R-:W-:Y:S01]  /*a7b0*/  IMAD.MOV.U32 R42, RZ, RZ, R69 ;  /* 0x000000ffff2a7224 */ /* 0x000fe200078e0045 */
[----:B------:R-:W-:Y:S01]  /*a7c0*/  MOV R106, R47 ;  /* 0x0000002f006a7202 */ /* 0x000fe20000000f00 */
[----:B------:R-:W-:Y:S01]  /*a7d0*/  IMAD.MOV.U32 R43, RZ, RZ, R68 ;  /* 0x000000ffff2b7224 */ /* 0x000fe200078e0044 */
[C---:B------:R-:W-:Y:S01]  /*a7e0*/  HMMA.16816.F32.BF16 R32, R8.reuse, R22, R100 ;  /* 0x000000160820723c */ /* 0x040fe20000041864 */
[----:B------:R-:W-:Y:S02]  /*a7f0*/  IMAD.MOV.U32 R40, RZ, RZ, R64 ;  /* 0x000000ffff287224 */ /* 0x000fe400078e0040 */
[----:B------:R-:W-:Y:S02]  /*a800*/  IMAD.MOV.U32 R107, RZ, RZ, R48 ;  /* 0x000000ffff6b7224 */ /* 0x000fe400078e0030 */
[----:B------:R-:W-:Y:S01]  /*a810*/  IMAD.MOV.U32 R104, RZ, RZ, R45 ;  /* 0x000000ffff687224 */ /* 0x000fe200078e002d */
[----:B------:R-:W-:Y:S01]  /*a820*/  HMMA.16816.F32.BF16 R68, R8, R20, R76 ;  /* 0x000000140844723c */ /* 0x000fe2000004184c */
[----:B------:R-:W-:Y:S01]  /*a830*/  IMAD.MOV.U32 R101, RZ, RZ, R41 ;  /* 0x000000ffff657224 */ /* 0x000fe200078e0029 */
[----:B------:R-:W2:Y:S01]  /*a840*/  LDSM.16.M88.4 R20, [R228+0x3000] ;  /* 0x00300000e414783b */ /* 0x000ea20000000200 */
[----:B------:R-:W-:-:S02]  /*a850*/  IMAD.MOV.U32 R103, RZ, RZ, R42 ;  /* 0x000000ffff677224 */ /* 0x000fc400078e002a */
[----:B------:R-:W-:Y:S02]  /*a860*/  IMAD.MOV.U32 R100, RZ, RZ, R43 ;  /* 0x000000ffff647224 */ /* 0x000fe400078e002b */
[----:B------:R-:W-:Y:S02]  /*a870*/  IMAD.MOV.U32 R41, RZ, RZ, R65 ;  /* 0x000000ffff297224 */ /* 0x000fe400078e0041 */
[----:B------:R-:W-:Y:S02]  /*a880*/  IMAD.MOV.U32 R42, RZ, RZ, R66 ;  /* 0x000000ffff2a7224 */ /* 0x000fe400078e0042 */
[----:B------:R-:W-:Y:S02]  /*a890*/  IMAD.MOV.U32 R43, RZ, RZ, R67 ;  /* 0x000000ffff2b7224 */ /* 0x000fe400078e0043 */
[----:B------:R-:W-:Y:S02]  /*a8a0*/  IMAD.MOV.U32 R102, RZ, RZ, R44 ;  /* 0x000000ffff667224 */ /* 0x000fe400078e002c */
[----:B------:R-:W-:Y:S01]  /*a8b0*/  IMAD.MOV.U32 R105, RZ, RZ, R46 ;  /* 0x000000ffff697224 */ /* 0x000fe200078e002e */
[----:B-1----:R-:W-:Y:S06]  /*a8c0*/  HMMA.16816.F32.BF16 R64, R8, R16, R108 ;  /* 0x000000100840723c */ /* 0x002fec000004186c */
[----:B------:R-:W-:Y:S01]  /*a8d0*/  HMMA.16816.F32.BF16 R76, R4, R18, R116 ;  /* 0x00000012044c723c */ /* 0x000fe20000041874 */
[----:B------:R-:W-:-:S02]  /*a8e0*/  IMAD.MOV.U32 R108, RZ, RZ, R49 ;  /* 0x000000ffff6c7224 */ /* 0x000fc400078e0031 */
[----:B------:R-:W-:Y:S02]  /*a8f0*/  IMAD.MOV.U32 R109, RZ, RZ, R50 ;  /* 0x000000ffff6d7224 */ /* 0x000fe400078e0032 */
[----:B------:R-:W-:Y:S01]  /*a900*/  IMAD.MOV.U32 R110, RZ, RZ, R51 ;  /* 0x000000ffff6e7224 */ /* 0x000fe200078e0033 */
[----:B------:R-:W-:Y:S01]  /*a910*/  HMMA.16816.F32.BF16 R28, R8, R18, R92 ;  /* 0x00000012081c723c */ /* 0x000fe2000004185c */
[----:B------:R-:W-:-:S05]  /*a920*/  IMAD.MOV.U32 R111, RZ, RZ, R56 ;  /* 0x000000ffff6f7224 */ /* 0x000fca00078e0038 */
[C---:B------:R-:W-:Y:S01]  /*a930*/  HMMA.16816.F32.BF16 R48, R4.reuse, R16, R112 ;  /* 0x000000100430723c */ /* 0x040fe20000041870 */
[----:B------:R-:W1:Y:S01]  /*a940*/  LDSM.16.M88.4 R16, [R228+0x2800] ;  /* 0x00280000e410783b */ /* 0x000e620000000200 */
[----:B------:R-:W-:Y:S02]  /*a950*/  IMAD.MOV.U32 R92, RZ, RZ, R61 ;  /* 0x000000ffff5c7224 */ /* 0x000fe400078e003d */
[----:B------:R-:W-:Y:S02]  /*a960*/  IMAD.MOV.U32 R93, RZ, RZ, R62 ;  /* 0x000000ffff5d7224 */ /* 0x000fe400078e003e */
[----:B------:R-:W-:Y:S01]  /*a970*/  IMAD.MOV.U32 R94, RZ, RZ, R63 ;  /* 0x000000ffff5e7224 */ /* 0x000fe200078e003f */
[----:B--2---:R-:W-:Y:S01]  /*a980*/  HMMA.16816.F32.BF16 R40, R4, R20, R40 ;  /* 0x000000140428723c */ /* 0x004fe20000041828 */
[----:B------:R-:W-:Y:S02]  /*a990*/  IMAD.MOV.U32 R115, RZ, RZ, R60 ;  /* 0x000000ffff737224 */ /* 0x000fe400078e003c */
[----:B------:R-:W-:-:S02]  /*a9a0*/  IMAD.MOV.U32 R95, RZ, RZ, R24 ;  /* 0x000000ffff5f7224 */ /* 0x000fc400078e0018 */
[----:B------:R-:W-:Y:S01]  /*a9b0*/  IMAD.MOV.U32 R112, RZ, RZ, R57 ;  /* 0x000000ffff707224 */ /* 0x000fe200078e0039 */
[----:B------:R-:W-:Y:S01]  /*a9c0*/  HMMA.16816.F32.BF16 R104, R4, R22, R104 ;  /* 0x000000160468723c */ /* 0x000fe20000041868 */
[----:B------:R-:W-:Y:S02]  /*a9d0*/  IMAD.MOV.U32 R113, RZ, RZ, R58 ;  /* 0x000000ffff717224 */ /* 0x000fe400078e003a */
[----:B------:R-:W-:Y:S02]  /*a9e0*/  IMAD.MOV.U32 R114, RZ, RZ, R59 ;  /* 0x000000ffff727224 */ /* 0x000fe400078e003b */
[----:B------:R-:W-:Y:S01]  /*a9f0*/  IMAD.MOV.U32 R119, RZ, RZ, R112 ;  /* 0x000000ffff777224 */ /* 0x000fe200078e0070 */
[----:B------:R-:W-:Y:S01]  /*aa00*/  HMMA.16816.F32.BF16 R56, R8, R20, R204 ;  /* 0x000000140838723c */ /* 0x000fe200000418cc */
[----:B------:R-:W-:Y:S02]  /*aa10*/  IMAD.MOV.U32 R112, RZ, RZ, R113 ;  /* 0x000000ffff707224 */ /* 0x000fe400078e0071 */
[----:B------:R-:W-:-:S02]  /*aa20*/  IMAD.MOV.U32 R113, RZ, RZ, R114 ;  /* 0x000000ffff717224 */ /* 0x000fc400078e0072 */
[----:B------:R-:W-:Y:S02]  /*aa30*/  IMAD.MOV.U32 R114, RZ, RZ, R115 ;  /* 0x000000ffff727224 */ /* 0x000fe400078e0073 */
[----:B------:R-:W-:Y:S02]  /*aa40*/  IMAD.MOV.U32 R115, RZ, RZ, R100 ;  /* 0x000000ffff737224 */ /* 0x000fe400078e0064 */
[----:B------:R-:W-:Y:S02]  /*aa50*/  IMAD.MOV.U32 R100, RZ, RZ, R0 ;  /* 0x000000ffff647224 */ /* 0x000fe400078e0000 */
[----:B------:R-:W-:Y:S01]  /*aa60*/  IMAD.U32 R0, RZ, RZ, UR4 ;  /* 0x00000004ff007e24 */ /* 0x000fe2000f8e00ff */
[-C--:B-1----:R-:W-:Y:S06]  /*aa70*/  HMMA.16816.F32.BF16 R44, R4, R16.reuse, R208 ;  /* 0x00000010042c723c */ /* 0x082fec00000418d0 */
[----:B------:R-:W-:Y:S01]  /*aa80*/  HMMA.16816.F32.BF16 R60, R8, R16, R128 ;  /* 0x00000010083c723c */ /* 0x000fe20000041880 */
[----:B------:R-:W-:Y:S01]  /*aa90*/  IMAD.MOV.U32 R211, RZ, RZ, R2 ;  /* 0x000000ffffd37224 */ /* 0x000fe200078e0002 */
[----:B------:R-:W-:Y:S01]  /*aaa0*/  MOV R210, R75 ;  /* 0x0000004b00d27202 */ /* 0x000fe20000000f00 */
[----:B------:R-:W1:Y:S01]  /*aab0*/  S2R R2, SR_TID.X ;  /* 0x0000000000027919 */ /* 0x000e620000002100 */
[----:B------:R-:W-:-:S02]  /*aac0*/  IMAD.MOV.U32 R208, RZ, RZ, R73 ;  /* 0x000000ffffd07224 */ /* 0x000fc400078e0049 */
[----:B------:R-:W-:Y:S02]  /*aad0*/  IMAD.MOV.U32 R209, RZ, RZ, R74 ;  /* 0x000000ffffd17224 */ /* 0x000fe400078e004a */
[----:B------:R-:W-:Y:S02]  /*aae0*/  IMAD.MOV.U32 R128, RZ, RZ, R25 ;  /* 0x000000ffff807224 */ /* 0x000fe400078e0019 */
[----:B------:R-:W-:Y:S02]  /*aaf0*/  IMAD.MOV.U32 R129, RZ, RZ, R26 ;  /* 0x000000ffff817224 */ /* 0x000fe400078e001a */
[----:B------:R-:W-:Y:S02]  /*ab00*/  IMAD.MOV.U32 R130, RZ, RZ, R27 ;  /* 0x000000ffff827224 */ /* 0x000fe400078e001b */
[----:B------:R-:W-:Y:S01]  /*ab10*/  IMAD.MOV.U32 R131, RZ, RZ, R72 ;  /* 0x000000ffff837224 */ /* 0x000fe200078e0048 */
[-C--:B------:R-:W-:Y:S06]  /*ab20*/  HMMA.16816.F32.BF16 R24, R8, R18.reuse, R216 ;  /* 0x000000120818723c */ /* 0x080fec00000418d8 */
[----:B------:R-:W-:Y:S01]  /*ab30*/  HMMA.16816.F32.BF16 R72, R4, R18, R220 ;  /* 0x000000120448723c */ /* 0x000fe200000418dc */
[----:B------:R-:W2:Y:S01]  /*ab40*/  LDSM.16.M88.4 R16, [R228+0x3800] ;  /* 0x00380000e410783b */ /* 0x000ea20000000200 */
[----:B------:R-:W-:-:S04]  /*ab50*/  DEPBAR.LE SB0, 0x0 ;  /* 0x000080000000791a */ /* 0x000fc80000000000 */
[----:B-1----:R-:W-:-:S05]  /*ab60*/  IMAD.SHL.U32 R2, R2, 0x2, RZ ;  /* 0x0000000202027824 */ /* 0x002fca00078e00ff */
[----:B------:R-:W-:-:S05]  /*ab70*/  LOP3.LUT R2, R2, 0x6, RZ, 0xc0, !PT ;  /* 0x0000000602027812 */ /* 0x000fca00078ec0ff */
[----:B------:R-:W-:-:S04]  /*ab80*/  IMAD R0, R0, 0x80, R2 ;  /* 0x0000008000007824 */ /* 0x000fc800078e0202 */
[C---:B------:R-:W-:Y:S01]  /*ab90*/  VIADD R2, R0.reuse, 0x1 ;  /* 0x0000000100027836 */ /* 0x040fe20000000000 */
[CC--:B------:R-:W-:Y:S02]  /*aba0*/  ISETP.GE.AND P4, PT, R0.reuse, R14.reuse, PT ;  /* 0x0000000e0000720c */ /* 0x0c0fe40003f86270 */
[-C--:B------:R-:W-:Y:S01]  /*abb0*/  ISETP.GE.AND P3, PT, R0, R15.reuse, PT ;  /* 0x0000000f0000720c */ /* 0x080fe20003f66270 */
[----:B------:R-:W-:Y:S01]  /*abc0*/  BAR.SYNC.DEFER_BLOCKING 0x0 ;  /* 0x0000000000007b1d */ /* 0x000fe20000010000 */
[C---:B------:R-:W-:Y:S02]  /*abd0*/  ISETP.GE.AND P6, PT, R2.reuse, R14, PT ;  /* 0x0000000e0200720c */ /* 0x040fe40003fc6270 */
[C---:B------:R-:W-:Y:S02]  /*abe0*/  ISETP.GE.AND P5, PT, R2.reuse, R15, PT ;  /* 0x0000000f0200720c */ /* 0x040fe40003fa6270 */
[CC--:B------:R-:W-:Y:S02]  /*abf0*/  ISETP.GE.AND P0, PT, R2.reuse, R13.reuse, PT ;  /* 0x0000000d0200720c */ /* 0x0c0fe40003f06270 */
[----:B------:R-:W-:Y:S01]  /*ac00*/  ISETP.GE.AND P2, PT, R2, R12, PT ;  /* 0x0000000c0200720c */ /* 0x000fe20003f46270 */
[C---:B------:R-:W-:Y:S01]  /*ac10*/  VIADD R2, R0.reuse, 0x8 ;  /* 0x0000000800027836 */ /* 0x040fe20000000000 */
[----:B--2---:R-:W-:Y:S01]  /*ac20*/  HMMA.16816.F32.BF16 R108, R4, R16, R108 ;  /* 0x00000010046c723c */ /* 0x004fe2000004186c */
[----:B------:R-:W-:-:S02]  /*ac30*/  ISETP.GE.AND P1, PT, R0, R13, PT ;  /* 0x0000000d0000720c */ /* 0x000fc40003f26270 */
[----:B------:R-:W-:Y:S02]  /*ac40*/  FSEL R99, R99, -INF , !P0 ;  /* 0xff80000063637808 */ /* 0x000fe40004000000 */
[----:B------:R-:W-:Y:S01]  /*ac50*/  ISETP.GE.AND P0, PT, R2, R12, PT ;  /* 0x0000000c0200720c */ /* 0x000fe20003f06270 */
[----:B------:R-:W-:Y:S01]  /*ac60*/  HMMA.16816.F32.BF16 R208, R4, R18, R208 ;  /* 0x0000001204d0723c */ /* 0x000fe200000418d0 */
[----:B------:R-:W-:-:S05]  /*ac70*/  FSEL R101, R101, -INF , !P2 ;  /* 0xff80000065657808 */ /* 0x000fca0005000000 */
[C---:B------:R-:W-:Y:S06]  /*ac80*/  HMMA.16816.F32.BF16 R4, R8.reuse, R22, R128 ;  /* 0x000000160804723c */ /* 0x040fec0000041880 */
[C---:B------:R-:W-:Y:S06]  /*ac90*/  HMMA.16816.F32.BF16 R20, R8.reuse, R16, R92 ;  /* 0x000000100814723c */ /* 0x040fec000004185c */
[----:B------:R-:W-:Y:S01]  /*aca0*/  HMMA.16816.F32.BF16 R8, R8, R18, R248 ;  /* 0x000000120808723c */ /* 0x000fe200000418f8 */
[----:B------:R-:W-:-:S02]  /*acb0*/  FSEL R16, R119, -INF , !P4 ;  /* 0xff80000077107808 */ /* 0x000fc40006000000 */
[----:B------:R-:W-:Y:S02]  /*acc0*/  ISETP.GE.AND P4, PT, R0, R12, PT ;  /* 0x0000000c0000720c */ /* 0x000fe40003f86270 */
[----:B------:R-:W-:Y:S02]  /*acd0*/  FSEL R17, R112, -INF , !P3 ;  /* 0xff80000070117808 */ /* 0x000fe40005800000 */
[----:B------:R-:W-:Y:S02]  /*ace0*/  FSEL R93, R113, -INF , !P1 ;  /* 0xff800000715d7808 */ /* 0x000fe40004800000 */
[----:B------:R-:W-:Y:S02]  /*acf0*/  FSEL R97, R97, -INF , !P4 ;  /* 0xff80000061617808 */ /* 0x000fe40006000000 */
[C---:B------:R-:W-:Y:S02]  /*ad00*/  ISETP.GE.AND P3, PT, R2.reuse, R14, PT ;  /* 0x0000000e0200720c */ /* 0x040fe40003f66270 */
[----:B------:R-:W-:-:S02]  /*ad10*/  ISETP.GE.AND P1, PT, R2, R15, PT ;  /* 0x0000000f0200720c */ /* 0x000fc40003f26270 */
[----:B------:R-:W-:Y:S01]  /*ad20*/  ISETP.GE.AND P4, PT, R2, R13, PT ;  /* 0x0000000d0200720c */ /* 0x000fe20003f86270 */
[----:B------:R-:W-:Y:S01]  /*ad30*/  VIADD R2, R0, 0x9 ;  /* 0x0000000900027836 */ /* 0x000fe20000000000 */
[----:B------:R-:W-:Y:S02]  /*ad40*/  FSEL R18, R114, -INF , !P6 ;  /* 0xff80000072127808 */ /* 0x000fe40007000000 */
[----:B------:R-:W-:Y:S02]  /*ad50*/  FSEL R94, R115, -INF , !P5 ;  /* 0xff800000735e7808 */ /* 0x000fe40006800000 */
[----:B------:R-:W-:Y:S02]  /*ad60*/  FSEL R92, R100, -INF , !P3 ;  /* 0xff800000645c7808 */ /* 0x000fe40005800000 */
[C---:B------:R-:W-:Y:S02]  /*ad70*/  ISETP.GE.AND P6, PT, R2.reuse, R14, PT ;  /* 0x0000000e0200720c */ /* 0x040fe40003fc6270 */
[----:B------:R-:W-:-:S02]  /*ad80*/  ISETP.GE.AND P5, PT, R2, R15, PT ;  /* 0x0000000f0200720c */ /* 0x000fc40003fa6270 */
[C---:B------:R-:W-:Y:S02]  /*ad90*/  ISETP.GE.AND P2, PT, R2.reuse, R13, PT ;  /* 0x0000000d0200720c */ /* 0x040fe40003f46270 */
[----:B------:R-:W-:Y:S01]  /*ada0*/  ISETP.GE.AND P3, PT, R2, R12, PT ;  /* 0x0000000c0200720c */ /* 0x000fe20003f66270 */
[----:B------:R-:W-:Y:S01]  /*adb0*/  VIADD R2, R0, 0x10 ;  /* 0x0000001000027836 */ /* 0x000fe20000000000 */
        /* <DEDUP_REMOVED lines=19> */
[----:B------:R-:W-:Y:S02]  /*aef0*/  FSEL R138, R244, -INF , !P0 ;  /* 0xff800000f48a7808 */ /* 0x000fe40004000000 */
        /* <DEDUP_REMOVED lines=8> */
[----:B------:R-:W-:Y:S02]  /*af80*/  FSEL R133, R245, -INF , !P5 ;  /* 0xff800000f5857808 */ /* 0x000fe40006800000 */
[----:B------:R-:W-:Y:S02]  /*af90*/  FSEL R204, R247, -INF , !P1 ;  /* 0xff800000f7cc7808 */ /* 0x000fe40004800000 */
[----:B------:R-:W-:Y:S02]  /*afa0*/  FSEL R115, R124, -INF , !P4 ;  /* 0xff8000007c737808 */ /* 0x000fe40006000000 */
[----:B------:R-:W-:-:S02]  /*afb0*/  ISETP.GE.AND P6, PT, R2, R14, PT ;  /* 0x0000000e0200720c */ /* 0x000fc40003fc6270 */
[C---:B------:R-:W-:Y:S02]  /*afc0*/  ISETP.GE.AND P5, PT, R2.reuse, R15, PT ;  /* 0x0000000f0200720c */ /* 0x040fe40003fa6270 */
[C---:B------:R-:W-:Y:S02]  /*afd0*/  ISETP.GE.AND P1, PT, R2.reuse, R13, PT ;  /* 0x0000000d0200720c */ /* 0x040fe40003f26270 */
[----:B------:R-:W-:Y:S01]  /*afe0*/  ISETP.GE.AND P4, PT, R2, R12, PT ;  /* 0x0000000c0200720c */ /* 0x000fe20003f86270 */
[----:B------:R-:W-:Y:S01]  /*aff0*/  VIADD R2, R0, 0x20 ;  /* 0x0000002000027836 */ /* 0x000fe20000000000 */
[----:B------:R-:W-:Y:S02]  /*b000*/  FSEL R116, R126, -INF , !P0 ;  /* 0xff8000007e747808 */ /* 0x000fe40004000000 */
[----:B------:R-:W-:Y:S02]  /*b010*/  FSEL R119, R212, -INF , !P2 ;  /* 0xff800000d4777808 */ /* 0x000fe40005000000 */
[----:B------:R-:W-:-:S02]  /*b020*/  FSEL R126, R214, -INF , !P3 ;  /* 0xff800000d67e7808 */ /* 0x000fc40005800000 */
        /* <DEDUP_REMOVED lines=11> */
[C---:B------:R-:W-:Y:S01]  /*b0e0*/  ISETP.GE.AND P6, PT, R2.reuse, R15, PT ;  /* 0x0000000f0200720c */ /* 0x040fe20003fc6270 */
[----:B------:R-:W-:Y:S01]  /*b0f0*/  STL [R1+0x48], R212 ;  /* 0x000048d401007387 */ /* 0x000fe20000100800 */
        /* <DEDUP_REMOVED lines=8> */
[C---:B------:R-:W-:Y:S01]  /*b180*/  ISETP.GE.AND P3, PT, R2.reuse, R15, PT ;  /* 0x0000000f0200720c */ /* 0x040fe20003f66270 */
[----:B------:R-:W-:Y:S01]  /*b190*/  STL [R1+0x3c], R206 ;  /* 0x00003cce01007387 */ /* 0x000fe20000100800 */
[C---:B------:R-:W-:Y:S02]  /*b1a0*/  ISETP.GE.AND P1, PT, R2.reuse, R13, PT ;  /* 0x0000000d0200720c */ /* 0x040fe40003f26270 */
[----:B------:R-:W-:Y:S01]  /*b1b0*/  ISETP.GE.AND P4, PT, R2, R12, PT ;  /* 0x0000000c0200720c */ /* 0x000fe20003f86270 */
[----:B------:R-:W-:Y:S01]  /*b1c0*/  VIADD R2, R0, 0x29 ;  /* 0x0000002900027836 */ /* 0x000fe20000000000 */
[----:B------:R-:W-:Y:S02]  /*b1d0*/  FSEL R132, R123, -INF , !P6 ;  /* 0xff8000007b847808 */ /* 0x000fe40007000000 */
[----:B------:R-:W-:Y:S02]  /*b1e0*/  FSEL R213, R89, -INF , !P5 ;  /* 0xff80000059d57808 */ /* 0x000fe40006800000 */
[----:B------:R-:W-:Y:S01]  /*b1f0*/  FSEL R215, R91, -INF , !P0 ;  /* 0xff8000005bd77808 */ /* 0x000fe20004000000 */
[----:B------:R-:W-:Y:S01]  /*b200*/  STL [R1+0x68], R132 ;  /* 0x0000688401007387 */ /* 0x000fe20000100800 */
        /* <DEDUP_REMOVED lines=8> */
[----:B------:R-:W-:Y:S01]  /*b290*/  FSEL R86, R86, -INF , !P4 ;  /* 0xff80000056567808 */ /* 0x000fe20006000000 */
[----:B------:R1:W-:Y:S01]  /*b2a0*/  STL [R1+0x64], R3 ;  /* 0x0000640301007387 */ /* 0x0003e20000100800 */
        /* <DEDUP_REMOVED lines=13> */
[----:B-1----:R-:W-:Y:S02]  /*b380*/  FSEL R3, R68, -INF , !P3 ;  /* 0xff80000044037808 */ /* 0x002fe40005800000 */
[----:B------:R-:W-:Y:S01]  /*b390*/  ISETP.GE.AND P3, PT, R2, R12, PT ;  /* 0x0000000c0200720c */ /* 0x000fe20003f66270 */
[----:B------:R1:W-:Y:S01]  /*b3a0*/  STL [R1+0x58], R36 ;  /* 0x0000582401007387 */ /* 0x0003e20000100800 */
[----:B------:R-:W-:Y:S02]  /*b3b0*/  IADD3 R2, R0, 0x38, RZ ;  /* 0x0000003800027810 */ /* 0x000fe40007ffe0ff */
        /* <DEDUP_REMOVED lines=11> */
[----:B------:R-:W-:Y:S01]  /*b470*/  STL [R1+0x4c], R37 ;  /* 0x00004c2501007387 */ /* 0x000fe20000100800 */
[----:B------:R-:W-:Y:S02]  /*b480*/  FSEL R32, R32, -INF , !P1 ;  /* 0xff80000020207808 */ /* 0x000fe40004800000 */
[C---:B------:R-:W-:Y:S02]  /*b490*/  ISETP.GE.AND P6, PT, R2.reuse, R14, PT ;  /* 0x0000000e0200720c */ /* 0x040fe40003fc6270 */
[C---:B------:R-:W-:Y:S01]  /*b4a0*/  ISETP.GE.AND P5, PT, R2.reuse, R15, PT ;  /* 0x0000000f0200720c */ /* 0x040fe20003fa6270 */
[----:B------:R-:W-:Y:S01]  /*b4b0*/  STL [R1+0x8], R32 ;  /* 0x0000082001007387 */ /* 0x000fe20000100800 */
[C---:B------:R-:W-:Y:S02]  /*b4c0*/  ISETP.GE.AND P3, PT, R2.reuse, R13, PT ;  /* 0x0000000d0200720c */ /* 0x040fe40003f66270 */
[----:B------:R-:W-:Y:S01]  /*b4d0*/  ISETP.GE.AND P1, PT, R2, R12, PT ;  /* 0x0000000c0200720c */ /* 0x000fe20003f26270 */
[----:B------:R-:W-:Y:S01]  /*b4e0*/  VIADD R2, R0, 0x40 ;  /* 0x0000004000027836 */ /* 0x000fe20000000000 */
[----:B------:R-:W-:-:S02]  /*b4f0*/  FSEL R38, R34, -INF , !P4 ;  /* 0xff80000022267808 */ /* 0x000fc40006000000 */
[----:B------:R-:W-:Y:S02]  /*b500*/  FSEL R121, R80, -INF , !P0 ;  /* 0xff80000050797808 */ /* 0x000fe40004000000 */
[----:B------:R-:W-:Y:S01]  /*b510*/  FSEL R130, R82, -INF , !P2 ;  /* 0xff80000052827808 */ /* 0x000fe20005000000 */
[----:B------:R-:W-:Y:S01]  /*b520*/  STL [R1+0x40], R38 ;  /* 0x0000402601007387 */ /* 0x000fe20000100800 */
        /* <DEDUP_REMOVED lines=10> */
[C---:B------:R-:W-:Y:S01]  /*b5d0*/  ISETP.GE.AND P1, PT, R2.reuse, R14, PT ;  /* 0x0000000e0200720c */ /* 0x040fe20003f26270 */
[----:B------:R-:W-:Y:S01]  /*b5e0*/  STL [R1+0x34], R35 ;  /* 0x0000342301007387 */ /* 0x000fe20000100800 */
[----:B------:R-:W-:-:S02]  /*b5f0*/  ISETP.GE.AND P6, PT, R2, R15, PT ;  /* 0x0000000f0200720c */ /* 0x000fc40003fc6270 */
        /* <DEDUP_REMOVED lines=19> */
[C---:B------:R-:W-:Y:S02]  /*b730*/  ISETP.GE.AND P5, PT, R2.reuse, R15, PT ;  /* 0x0000000f0200720c */ /* 0x040fe40003fa6270 */
[C---:B------:R-:W-:Y:S02]  /*b740*/  ISETP.GE.AND P4, PT, R2.reuse, R13, PT ;  /* 0x0000000d0200720c */ /* 0x040fe40003f86270 */
[----:B------:R-:W-:Y:S01]  /*b750*/  ISETP.GE.AND P0, PT, R2, R12, PT ;  /* 0x0000000c0200720c */ /* 0x000fe20003f06270 */
[----:B------:R-:W-:Y:S01]  /*b760*/  VIADD R2, R0, 0x50 ;  /* 0x0000005000027836 */ /* 0x000fe20000000000 */
[----:B------:R-:W-:-:S02]  /*b770*/  FSEL R30, R30, -INF , !P2 ;  /* 0xff8000001e1e7808 */ /* 0x000fc40005000000 */
[----:B------:R-:W-:Y:S01]  /*b780*/  FSEL R82, R76, -INF , !P3 ;  /* 0xff8000004c527808 */ /* 0x000fe20005800000 */
[----:B------:R-:W-:Y:S01]  /*b790*/  IMAD.MOV.U32 R76, RZ, RZ, R90 ;  /* 0x000000ffff4c7224 */ /* 0x000fe200078e005a */
[----:B------:R-:W-:Y:S02]  /*b7a0*/  FSEL R78, R78, -INF , !P1 ;  /* 0xff8000004e4e7808 */ /* 0x000fe40004800000 */
[----:B------:R-:W-:Y:S01]  /*b7b0*/  FSEL R80, R77, -INF , !P4 ;  /* 0xff8000004d507808 */ /* 0x000fe20006000000 */
[----:B------:R-:W-:Y:S01]  /*b7c0*/  IMAD.MOV.U32 R77, RZ, RZ, R3 ;  /* 0x000000ffff4d7224 */ /* 0x000fe200078e0003 */
[----:B------:R-:W-:Y:S01]  /*b7d0*/  ISETP.GE.AND P2, PT, R2, R14, PT ;  /* 0x0000000e0200720c */ /* 0x000fe20003f46270 */
[----:B------:R-:W-:Y:S01]  /*b7e0*/  VIADD R3, R0, 0x71 ;  /* 0x0000007100037836 */ /* 0x000fe20000000000 */
[C---:B------:R-:W-:Y:S02]  /*b7f0*/  ISETP.GE.AND P3, PT, R2.reuse, R15, PT ;  /* 0x0000000f0200720c */ /* 0x040fe40003f66270 */
[----:B------:R-:W-:-:S02]  /*b800*/  ISETP.GE.AND P1, PT, R2, R13, PT ;  /* 0x0000000d0200720c */ /* 0x000fc40003f26270 */
[----:B------:R-:W-:Y:S01]  /*b810*/  ISETP.GE.AND P4, PT, R2, R12, PT ;  /* 0x0000000c0200720c */ /* 0x000fe20003f86270 */
[----:B------:R-:W-:Y:S01]  /*b820*/  VIADD R2, R0, 0x51 ;  /* 0x0000005100027836 */ /* 0x000fe20000000000 */
[----:B------:R-:W-:Y:S02]  /*b830*/  FSEL R120, R31, -INF , !P5 ;  /* 0xff8000001f787808 */ /* 0x000fe40006800000 */
[----:B-1----:R-:W-:Y:S02]  /*b840*/  FSEL R36, R79, -INF , !P0 ;  /* 0xff8000004f247808 */ /* 0x002fe40004000000 */
[----:B------:R-:W-:Y:S01]  /*b850*/  FSEL R70, R29, -INF , !P6 ;  /* 0xff8000001d467808 */ /* 0x000fe20007000000 */
[----:B------:R-:W-:Y:S01]  /*b860*/  STL [R1+0x4], R120 ;  /* 0x0000047801007387 */ /* 0x000fe20000100800 */
[----:B------:R-:W-:Y:S02]  /*b870*/  FSEL R69, R60, -INF , !P2 ;  /* 0xff8000003c457808 */ /* 0x000fe40005000000 */
[----:B------:R-:W-:-:S02]  /*b880*/  FSEL R28, R62, -INF , !P3 ;  /* 0xff8000003e1c7808 */ /* 0x000fc40005800000 */
[C---:B------:R-:W-:Y:S02]  /*b890*/  ISETP.GE.AND P0, PT, R2.reuse, R14, PT ;  /* 0x0000000e0200720c */ /* 0x040fe40003f06270 */
[C---:B------:R-:W-:Y:S01]  /*b8a0*/  ISETP.GE.AND P6, PT, R2.reuse, R15, PT ;  /* 0x0000000f0200720c */ /* 0x040fe20003fc6270 */
[----:B------:R1:W-:Y:S01]  /*b8b0*/  STL [R1], R28 ;  /* 0x0000001c01007387 */ /* 0x0003e20000100800 */
[C---:B------:R-:W-:Y:S02]  /*b8c0*/  ISETP.GE.AND P5, PT, R2.reuse, R13, PT ;  /* 0x0000000d0200720c */ /* 0x040fe40003fa6270 */
[----:B------:R-:W-:Y:S01]  /*b8d0*/  ISETP.GE.AND P2, PT, R2, R12, PT ;  /* 0x0000000c0200720c */ /* 0x000fe20003f46270 */
[----:B------:R-:W-:Y:S01]  /*b8e0*/  VIADD R2, R0, 0x58 ;  /* 0x0000005800027836 */ /* 0x000fe20000000000 */
[----:B------:R-:W-:Y:S02]  /*b8f0*/  FSEL R29, R44, -INF , !P1 ;  /* 0xff8000002c1d7808 */ /* 0x000fe40004800000 */
[----:B------:R-:W-:-:S02]  /*b900*/  FSEL R68, R61, -INF , !P0 ;  /* 0xff8000003d447808 */ /* 0x000fc40004000000 */
[C---:B------:R-:W-:Y:S01]  /*b910*/  ISETP.GE.AND P3, PT, R2.reuse, R14, PT ;  /* 0x0000000e0200720c */ /* 0x040fe20003f66270 */
[----:B------:R2:W-:Y:S01]  /*b920*/  STL [R1+0x2c], R29 ;  /* 0x00002c1d01007387 */ /* 0x0005e20000100800 */
[C---:B------:R-:W-:Y:S02]  /*b930*/  ISETP.GE.AND P1, PT, R2.reuse, R15, PT ;  /* 0x0000000f0200720c */ /* 0x040fe40003f26270 */
[----:B------:R-:W-:Y:S02]  /*b940*/  ISETP.GE.AND P0, PT, R2, R12, PT ;  /* 0x0000000c0200720c */ /* 0x000fe40003f06270 */
[----:B------:R-:W-:Y:S02]  /*b950*/  FSEL R67, R24, -INF , !P3 ;  /* 0xff80000018437808 */ /* 0x000fe40005800000 */
[----:B------:R-:W-:Y:S02]  /*b960*/  FSEL R252, R63, -INF , !P6 ;  /* 0xff8000003ffc7808 */ /* 0x000fe40007000000 */
[----:B------:R-:W-:-:S02]  /*b970*/  FSEL R31, R45, -INF , !P5 ;  /* 0xff8000002d1f7808 */ /* 0x000fc40006800000 */
[----:B------:R-:W-:Y:S02]  /*b980*/  FSEL R248, R26, -INF , !P1 ;  /* 0xff8000001af87808 */ /* 0x000fe40004800000 */
[----:B-1----:R-:W-:Y:S02]  /*b990*/  FSEL R28, R46, -INF , !P4 ;  /* 0xff8000002e1c7808 */ /* 0x002fe40006000000 */
[----:B------:R-:W-:Y:S01]  /*b9a0*/  ISETP.GE.AND P4, PT, R2, R13, PT ;  /* 0x0000000d0200720c */ /* 0x000fe20003f86270 */
[----:B------:R-:W-:-:S03]  /*b9b0*/  VIADD R2, R0, 0x59 ;  /* 0x0000005900027836 */ /* 0x000fc60000000000 */
[----:B------:R-:W-:Y:S02]  /*b9c0*/  FSEL R24, R72, -INF , !P4 ;  /* 0xff80000048187808 */ /* 0x000fe40006000000 */
[C---:B------:R-:W-:Y:S02]  /*b9d0*/  ISETP.GE.AND P6, PT, R2.reuse, R14, PT ;  /* 0x0000000e0200720c */ /* 0x040fe40003fc6270 */
[----:B--2---:R-:W-:Y:S01]  /*b9e0*/  FSEL R29, R47, -INF , !P2 ;  /* 0xff8000002f1d7808 */ /* 0x004fe20005000000 */
[----:B------:R1:W-:Y:S01]  /*b9f0*/  STL [R1+0x18], R24 ;  /* 0x0000181801007387 */ /* 0x0003e20000100800 */
[C---:B------:R-:W-:Y:S02]  /*ba00*/  ISETP.GE.AND P5, PT, R2.reuse, R15, PT ;  /* 0x0000000f0200720c */ /* 0x040fe40003fa6270 */
[C---:B------:R-:W-:Y:S02]  /*ba10*/  ISETP.GE.AND P2, PT, R2.reuse, R13, PT ;  /* 0x0000000d0200720c */ /* 0x040fe40003f46270 */
[----:B------:R-:W-:Y:S01]  /*ba20*/  ISETP.GE.AND P3, PT, R2, R12, PT ;  /* 0x0000000c0200720c */ /* 0x000fe20003f66270 */
[----:B------:R-:W-:Y:S01]  /*ba30*/  VIADD R2, R0, 0x60 ;  /* 0x0000006000027836 */ /* 0x000fe20000000000 */
[----:B------:R-:W-:-:S02]  /*ba40*/  FSEL R73, R73, -INF , !P2 ;  /* 0xff80000049497808 */ /* 0x000fc40005000000 */
[----:B------:R-:W-:Y:S02]  /*ba50*/  FSEL R32, R75, -INF , !P3 ;  /* 0xff8000004b207808 */ /* 0x000fe40005800000 */
[C---:B------:R-:W-:Y:S02]  /*ba60*/  ISETP.GE.AND P1, PT, R2.reuse, R14, PT ;  /* 0x0000000e0200720c */ /* 0x040fe40003f26270 */
[C---:B------:R-:W-:Y:S02]  /*ba70*/  ISETP.GE.AND P4, PT, R2.reuse, R15, PT ;  /* 0x0000000f0200720c */ /* 0x040fe40003f86270 */
[----:B------:R-:W-:Y:S02]  /*ba80*/  ISETP.GE.AND P2, PT, R2, R12, PT ;  /* 0x0000000c0200720c */ /* 0x000fe40003f46270 */
[----:B------:R-:W-:Y:S02]  /*ba90*/  FSEL R66, R25, -INF , !P6 ;  /* 0xff80000019427808 */ /* 0x000fe40007000000 */
[----:B------:R-:W-:-:S02]  /*baa0*/  FSEL R245, R27, -INF , !P5 ;  /* 0xff8000001bf57808 */ /* 0x000fc40006800000 */
[----:B------:R-:W-:Y:S02]  /*bab0*/  FSEL R65, R56, -INF , !P1 ;  /* 0xff80000038417808 */ /* 0x000fe40004800000 */
[----:B------:R-:W-:Y:S02]  /*bac0*/  FSEL R244, R58, -INF , !P4 ;  /* 0xff8000003af47808 */ /* 0x000fe40006000000 */
[----:B-1----:R-:W-:Y:S02]  /*bad0*/  FSEL R24, R74, -INF , !P0 ;  /* 0xff8000004a187808 */ /* 0x002fe40004000000 */
[----:B------:R-:W-:Y:S01]  /*bae0*/  ISETP.GE.AND P0, PT, R2, R13, PT ;  /* 0x0000000d0200720c */ /* 0x000fe20003f06270 */
[----:B------:R-:W-:Y:S01]  /*baf0*/  VIADD R2, R0, 0x61 ;  /* 0x0000006100027836 */ /* 0x000fe20000000000 */
        /* <DEDUP_REMOVED lines=17> */
[----:B------:R-:W-:Y:S01]  /*bc10*/  VIADD R4, R0, 0x70 ;  /* 0x0000007000047836 */ /* 0x000fe20000000000 */
        /* <DEDUP_REMOVED lines=8> */
[----:B------:R-:W-:Y:S02]  /*bca0*/  ISETP.GE.AND P3, PT, R4, R15, PT ;  /* 0x0000000f0400720c */ /* 0x000fe40003f66270 */
[-C--:B------:R-:W-:Y:S02]  /*bcb0*/  ISETP.GE.AND P1, PT, R0, R14.reuse, PT ;  /* 0x0000000e0000720c */ /* 0x080fe40003f26270 */
[----:B------:R-:W-:Y:S02]  /*bcc0*/  FSEL R223, R6, -INF , !P0 ;  /* 0xff80000006df7808 */ /* 0x000fe40004000000 */
[----:B------:R-:W-:Y:S01]  /*bcd0*/  FSEL R246, R104, -INF , !P2 ;  /* 0xff80000068f67808 */ /* 0x000fe20005000000 */
[----:B------:R-:W-:Y:S01]  /*bce0*/  IMAD.MOV.U32 R104, RZ, RZ, R217 ;  /* 0x000000ffff687224 */ /* 0x000fe200078e00d9 */
[----:B------:R-:W-:Y:S01]  /*bcf0*/  FSEL R25, R106, -INF , !P6 ;  /* 0xff8000006a197808 */ /* 0x000fe20007000000 */
[----:B------:R-:W-:Y:S01]  /*bd00*/  IMAD.MOV.U32 R106, RZ, RZ, R88 ;  /* 0x000000ffff6a7224 */ /* 0x000fe200078e0058 */
[----:B------:R-:W-:-:S02]  /*bd10*/  ISETP.GE.AND P0, PT, R4, R14, PT ;  /* 0x0000000e0400720c */ /* 0x000fc40003f06270 */
[----:B------:R-:W-:Y:S02]  /*bd20*/  ISETP.GE.AND P2, PT, R3, R14, PT ;  /* 0x0000000e0300720c */ /* 0x000fe40003f46270 */
[----:B------:R-:W-:Y:S02]  /*bd30*/  FSEL R88, R9, -INF , !P1 ;  /* 0xff80000009587808 */ /* 0x000fe40004800000 */
[----:B------:R-:W-:Y:S02]  /*bd40*/  FSEL R220, R22, -INF , !P3 ;  /* 0xff80000016dc7808 */ /* 0x000fe40005800000 */
[C---:B------:R-:W-:Y:S02]  /*bd50*/  ISETP.GE.AND P1, PT, R4.reuse, R13, PT ;  /* 0x0000000d0400720c */ /* 0x040fe40003f26270 */
[----:B------:R-:W-:Y:S02]  /*bd60*/  ISETP.GE.AND P3, PT, R4, R12, PT ;  /* 0x0000000c0400720c */ /* 0x000fe40003f66270 */
[----:B------:R-:W-:-:S02]  /*bd70*/  FMNMX.FTZ R4, R136, R16, !PT ;  /* 0x0000001088047209 */ /* 0x000fc40007810000 */
[----:B------:R-:W-:Y:S02]  /*bd80*/  FSEL R122, R20, -INF , !P0 ;  /* 0xff800000147a7808 */ /* 0x000fe40004000000 */
[----:B------:R-:W-:Y:S02]  /*bd90*/  FSEL R91, R21, -INF , !P2 ;  /* 0xff800000155b7808 */ /* 0x000fe40005000000 */
[-C--:B------:R-:W-:Y:S02]  /*bda0*/  ISETP.GE.AND P0, PT, R3, R15.reuse, PT ;  /* 0x0000000f0300720c */ /* 0x080fe40003f06270 */
[----:B------:R-:W-:Y:S02]  /*bdb0*/  ISETP.GE.AND P2, PT, R2, R15, PT ;  /* 0x0000000f0200720c */ /* 0x000fe40003f46270 */
[----:B------:R-:W-:Y:S02]  /*bdc0*/  FMNMX.FTZ R4, R18, R4, !PT ;  /* 0x0000000412047209 */ /* 0x000fe40007810000 */
[----:B------:R-:W-:-:S02]  /*bdd0*/  FSEL R218, R23, -INF , !P0 ;  /* 0xff80000017da7808 */ /* 0x000fc40004000000 */
[----:B------:R-:W-:Y:S02]  /*bde0*/  FSEL R217, R10, -INF , !P2 ;  /* 0xff8000000ad97808 */ /* 0x000fe40005000000 */
[C---:B------:R-:W-:Y:S02]  /*bdf0*/  ISETP.GE.AND P0, PT, R3.reuse, R13, PT ;  /* 0x0000000d0300720c */ /* 0x040fe40003f06270 */
[----:B------:R-:W-:Y:S02]  /*be00*/  ISETP.GE.AND P2, PT, R3, R12, PT ;  /* 0x0000000c0300720c */ /* 0x000fe40003f46270 */
[----:B------:R-:W-:Y:S02]  /*be10*/  FMNMX.FTZ R3, R92, R4, !PT ;  /* 0x000000045c037209 */ /* 0x000fe40007810000 */
[----:B------:R-:W-:Y:S02]  /*be20*/  ISETP.GE.AND P6, PT, R2, R14, PT ;  /* 0x0000000e0200720c */ /* 0x000fe40003fc6270 */
        /* <DEDUP_REMOVED lines=8> */
[----:B------:R-:W-:Y:S02]  /*beb0*/  FSEL R90, R8, -INF , !P6 ;  /* 0xff800000085a7808 */ /* 0x000fe40007000000 */
[----:B------:R-:W-:Y:S02]  /*bec0*/  FMNMX.FTZ R3, R137, R3, !PT ;  /* 0x0000000389037209 */ /* 0x000fe40007810000 */
[----:B------:R-:W-:Y:S02]  /*bed0*/  FMNMX.FTZ R4, R113, R4, !PT ;  /* 0x0000000471047209 */ /* 0x000fe40007810000 */
[----:B------:R-:W-:Y:S02]  /*bee0*/  FMNMX.FTZ R3, R129, R3, !PT ;  /* 0x0000000381037209 */ /* 0x000fe40007810000 */
[----:B------:R-:W-:-:S02]  /*bef0*/  ISETP.GE.AND P6, PT, R0, R15, PT ;  /* 0x0000000f0000720c */ /* 0x000fc40003fc6270 */
[----:B------:R-:W-:Y:S02]  /*bf00*/  FMNMX.FTZ R3, R116, R3, !PT ;  /* 0x0000000374037209 */ /* 0x000fe40007810000 */
[----:B------:R-:W-:Y:S02]  /*bf10*/  FMNMX.FTZ R4, R212, R4, !PT ;  /* 0x00000004d4047209 */ /* 0x000fe40007810000 */
[----:B------:R-:W-:Y:S02]  /*bf20*/  FSEL R214, R11, -INF , !P6 ;  /* 0xff8000000bd67808 */ /* 0x000fe40007000000 */
[----:B------:R-:W-:Y:S02]  /*bf30*/  FSEL R212, R108, -INF , !P1 ;  /* 0xff8000006cd47808 */ /* 0x000fe40004800000 */
[C---:B------:R-:W-:Y:S02]  /*bf40*/  ISETP.GE.AND P6, PT, R2.reuse, R13, PT ;  /* 0x0000000d0200720c */ /* 0x040fe40003fc6270 */
[----:B------:R-:W-:-:S02]  /*bf50*/  ISETP.GE.AND P1, PT, R2, R12, PT ;  /* 0x0000000c0200720c */ /* 0x000fc40003f26270 */
[----:B------:R-:W-:Y:S02]  /*bf60*/  FMNMX.FTZ R2, R114, R3, !PT ;  /* 0x0000000372027209 */ /* 0x000fe40007810000 */
[----:B------:R-:W-:Y:S02]  /*bf70*/  FMNMX.FTZ R4, R206, R4, !PT ;  /* 0x00000004ce047209 */ /* 0x000fe40007810000 */
[----:B------:R-:W-:Y:S02]  /*bf80*/  FMNMX.FTZ R2, R112, R2, !PT ;  /* 0x0000000270027209 */ /* 0x000fe40007810000 */
[----:B------:R-:W-:Y:S02]  /*bf90*/  FSEL R206, R109, -INF , !P0 ;  /* 0xff8000006dce7808 */ /* 0x000fe40004000000 */
[----:B------:R-:W-:Y:S02]  /*bfa0*/  FMNMX.FTZ R5, R132, R2, !PT ;  /* 0x0000000284057209 */ /* 0x000fe40007810000 */
[----:B------:R1:W5:Y:S01]  /*bfb0*/  LDL.LU R132, [R1+0xb0] ;  /* 0x0000b00001847983 */ /* 0x0003620000300800 */
[----:B------:R-:W-:-:S02]  /*bfc0*/  PLOP3.LUT P0, PT, PT, PT, UP0, 0x80, 0x0 ;  /* 0x000000000000781c */ /* 0x000fc40003f0f008 */
[----:B------:R-:W-:Y:S02]  /*bfd0*/  FMNMX.FTZ R4, R104, R4, !PT ;  /* 0x0000000468047209 */ /* 0x000fe40007810000 */
[----:B------:R-:W-:Y:S02]  /*bfe0*/  FSEL R222, R105, -INF , !P5 ;  /* 0xff80000069de7808 */ /* 0x000fe40006800000 */
[----:B------:R-:W-:Y:S02]  /*bff0*/  FMNMX.FTZ R3, R106, R4, !PT ;  /* 0x000000046a037209 */ /* 0x000fe40007810000 */
[----:B------:R-:W-:Y:S02]  /*c000*/  ISETP.GE.AND P5, PT, R0, R13, PT ;  /* 0x0000000d0000720c */ /* 0x000fe40003fa6270 */
[----:B------:R-:W-:-:S04]  /*c010*/  FMNMX.FTZ R3, R77, R3, !PT ;  /* 0x000000034d037209 */ /* 0x000fc80007810000 */
[----:B------:R-:W-:Y:S01]  /*c020*/  FMNMX.FTZ R6, R76, R3, !PT ;  /* 0x000000034c067209 */ /* 0x000fe20007810000 */
[----:B------:R-:W-:Y:S06]  /*c030*/  @!P0 BRA `(.L_x_53) ;  /* 0x0000000000b08947 */ /* 0x000fec0003800000 */
[----:B------:R-:W2:Y:S04]  /*c040*/  LDL.64 R60, [R1+0x90] ;  /* 0x00009000013c7983 */ /* 0x000ea80000100a00 */
[----:B------:R-:W3:Y:S01]  /*c050*/  LDL.64 R48, [R1+0x88] ;  /* 0x0000880001307983 */ /* 0x000ee20000100a00 */
[----:B------:R-:W-:-:S04]  /*c060*/  UIADD3 UR7, UR14, -0x3, URZ ;  /* 0xfffffffd0e077890 */ /* 0x000fc8000fffe03f */
[----:B------:R-:W-:Y:S02]  /*c070*/  USHF.R.S32.HI UR6, URZ, 0x1f, UR7 ;  /* 0x0000001f3f067899 */ /* 0x000fe40008011407 */
[----:B------:R-:W-:Y:S02]  /*c080*/  UIMAD.WIDE.U32 UR18, UR7, UR10, URZ ;  /* 0x0000000a071272a5 */ /* 0x000fe4000f8e003f */
[----:B------:R-:W-:-:S04]  /*c090*/  UIMAD UR6, UR6, UR10, URZ ;  /* 0x0000000a060672a4 */ /* 0x000fc8000f8e023f */
[----:B------:R-:W-:Y:S01]  /*c0a0*/  UIMAD UR6, UR7, UR11, UR6 ;  /* 0x0000000b070672a4 */ /* 0x000fe2000f8e0206 */
[----:B------:R-:W-:Y:S02]  /*c0b0*/  IMAD.U32 R3, RZ, RZ, UR18 ;  /* 0x00000012ff037e24 */ /* 0x000fe4000f8e00ff */
[----:B------:R-:W-:Y:S01]  /*c0c0*/  IMAD.U32 R4, RZ, RZ, UR18 ;  /* 0x00000012ff047e24 */ /* 0x000fe2000f8e00ff */
[----:B------:R-:W-:-:S06]  /*c0d0*/  UIADD3 UR6, UR19, UR6, URZ ;  /* 0x0000000613067290 */ /* 0x000fcc000fffe03f */
[----:B------:R-:W-:Y:S01]  /*c0e0*/  IMAD.U32 R2, RZ, RZ, UR6 ;  /* 0x00000006ff027e24 */ /* 0x000fe2000f8e00ff */
[----:B------:R-:W-:Y:S01]  /*c0f0*/  ULDC.64 UR6, c[0x0][0x218] ;  /* 0x0000860000067ab9 */ /* 0x000fe20000000a00 */
[----:B--2---:R-:W-:-:S04]  /*c100*/  LEA R3, P0, R3, R60, 0x7 ;  /* 0x0000003c03037211 */ /* 0x004fc800078038ff */
[----:B---3--:R-:W-:Y:S02]  /*c110*/  LEA.HI.X R4, R4, R49, R2, 0x7, P0 ;  /* 0x0000003104047211 */ /* 0x008fe400000f3c02 */
[----:B------:R-:W-:Y:S01]  /*c120*/  LEA R2, P0, R3, UR6, 0x1 ;  /* 0x0000000603027c11 */ /* 0x000fe2000f8008ff */
[----:B------:R-:W-:-:S03]  /*c130*/  USHF.L.U32 UR6, UR10, 0x5, URZ ;  /* 0x000000050a067899 */ /* 0x000fc6000800063f */
[----:B------:R-:W-:Y:S01]  /*c140*/  LEA.HI.X R3, R3, UR7, R4, 0x1, P0 ;  /* 0x0000000703037c11 */ /* 0x000fe200080f0c04 */
[----:B------:R-:W-:-:S04]  /*c150*/  USHF.L.U64.HI UR7, UR10, 0x5, UR11 ;  /* 0x000000050a077899 */ /* 0x000fc8000801020b */
[----:B------:R-:W-:Y:S01]  /*c160*/  @!PT LDS RZ, [RZ] ;  /* 0x00000000fffff984 */ /* 0x000fe20000000800 */
[----:B------:R-:W-:Y:S01]  /*c170*/  @!PT LDS RZ, [RZ] ;  /* 0x00000000fffff984 */ /* 0x000fe20000000800 */
[----:B------:R-:W-:Y:S01]  /*c180*/  @!PT LDS RZ, [RZ] ;  /* 0x00000000fffff984 */ /* 0x000fe20000000800 */
[----:B------:R2:W-:Y:S02]  /*c190*/  LDGSTS.E.BYPASS.LTC128B.128 [R242+0x4000], desc[UR16][R2.64] ;  /* 0x0400000002f27fae */ /* 0x0005e4000b901d50 */
[----:B--2---:R-:W-:-:S04]  /*c1a0*/  IADD3 R2, P0, R2, UR6, RZ ;  /* 0x0000000602027c10 */ /* 0x004fc8000ff1e0ff */
[----:B------:R-:W-:-:S05]  /*c1b0*/  IADD3.X R3, R3, UR7, RZ, P0, !PT ;  /* 0x0000000703037c10 */ /* 0x000fca00087fe4ff */
        /* <DEDUP_REMOVED lines=18> */
[----:B------:R2:W-:Y:S04]  /*c2e0*/  LDGSTS.E.BYPASS.LTC128B.128 [R242+0x7800], desc[UR16][R2.64] ;  /* 0x0780000002f27fae */ /* 0x0005e8000b901d50 */
[----:B------:R-:W0:Y:S02]  /*c2f0*/  LDGDEPBAR ;  /* 0x00000000000079af */ /* 0x000e240000000000 */
.L_x_53:
[----:B--2---:R-:W2:Y:S04]  /*c300*/  LDL.LU R3, [R1+0x8] ;  /* 0x0000080001037983 */ /* 0x004ea80000300800 */
[----:B------:R-:W3:Y:S04]  /*c310*/  LDL R2, [R1+0x64] ;  /* 0x0000640001027983 */ /* 0x000ee80000100800 */
[----:B------:R-:W4:Y:S04]  /*c320*/  LDL R4, [R1+0x58] ;  /* 0x0000580001047983 */ /* 0x000f280000100800 */
[----:B------:R1:W-:Y:S04]  /*c330*/  STL [R1+0xec], R242 ;  /* 0x0000ecf201007387 */ /* 0x0003e80000100800 */
[----:B------:R-:W-:Y:S04]  /*c340*/  STL [R1+0xe8], R241 ;  /* 0x0000e8f101007387 */ /* 0x000fe80000100800 */
        /* <DEDUP_REMOVED lines=10> */
[----:B------:R2:W-:Y:S04]  /*c3f0*/  STL [R1+0xbc], R230 ;  /* 0x0000bce601007387 */ /* 0x0005e80000100800 */
[----:B------:R4:W-:Y:S04]  /*c400*/  STL [R1+0xb8], R229 ;  /* 0x0000b8e501007387 */ /* 0x0009e80000100800 */
[----:B-1----:R-:W4:Y:S04]  /*c410*/  LDL.LU R242, [R1] ;  /* 0x0000000001f27983 */ /* 0x002f280000300800 */
[----:B------:R-:W-:Y:S04]  /*c420*/  STL [R1+0xb4], R228 ;  /* 0x0000b4e401007387 */ /* 0x000fe80000100800 */
[----:B------:R-:W-:Y:S01]  /*c430*/  STL [R1+0xb0], R139 ;  /* 0x0000b08b01007387 */ /* 0x000fe20000100800 */
[----:B------:R-:W-:-:S02]  /*c440*/  ISETP.GE.AND P0, PT, R0, R12, PT ;  /* 0x0000000c0000720c */ /* 0x000fc40003f06270 */
[----:B------:R-:W-:Y:S01]  /*c450*/  MOV R105, R121 ;  /* 0x0000007900697202 */ /* 0x000fe20000000f00 */
[----:B------:R-:W-:Y:S01]  /*c460*/  IMAD.MOV.U32 R26, RZ, RZ, R55 ;  /* 0x000000ffff1a7224 */ /* 0x000fe200078e0037 */
[----:B------:R-:W-:Y:S01]  /*c470*/  MOV R27, R125 ;  /* 0x0000007d001b7202 */ /* 0x000fe20000000f00 */
[----:B------:R-:W-:Y:S01]  /*c480*/  LDSM.16.MT88.4 R20, [R225+0x8000] ;  /* 0x00800000e114783b */ /* 0x000fe20000004200 */
[----:B--2---:R-:W-:Y:S02]  /*c490*/  MOV R75, R3 ;  /* 0x00000003004b7202 */ /* 0x004fe40000000f00 */
[----:B------:R-:W-:Y:S02]  /*c4a0*/  MOV R230, R52 ;  /* 0x0000003400e67202 */ /* 0x000fe40000000f00 */
[----:B---3--:R-:W-:Y:S02]  /*c4b0*/  FMNMX.FTZ R3, R2, R5, !PT ;  /* 0x0000000502037209 */ /* 0x008fe40007810000 */
[----:B------:R-:W-:-:S02]  /*c4c0*/  MOV R231, R53 ;  /* 0x0000003500e77202 */ /* 0x000fc40000000f00 */
[----:B------:R-:W-:Y:S01]  /*c4d0*/  FMNMX.FTZ R3, R39, R3, !PT ;  /* 0x0000000327037209 */ /* 0x000fe20007810000 */
[----:B------:R-:W-:Y:S01]  /*c4e0*/  IMAD.MOV.U32 R235, RZ, RZ, R130 ;  /* 0x000000ffffeb7224 */ /* 0x000fe200078e0082 */
[----:B------:R-:W-:Y:S02]  /*c4f0*/  MOV R236, R50 ;  /* 0x0000003200ec7202 */ /* 0x000fe40000000f00 */
[----:B----4-:R-:W-:Y:S02]  /*c500*/  FMNMX.FTZ R3, R4, R3, !PT ;  /* 0x0000000304037209 */ /* 0x010fe40007810000 */
[----:B------:R-:W-:Y:S02]  /*c510*/  MOV R72, R51 ;  /* 0x0000003300487202 */ /* 0x000fe40000000f00 */
[----:B------:R-:W-:Y:S02]  /*c520*/  FMNMX.FTZ R3, R37, R3, !PT ;  /* 0x0000000325037209 */ /* 0x000fe40007810000 */
[----:B------:R-:W-:-:S02]  /*c530*/  MOV R229, R78 ;  /* 0x0000004e00e57202 */ /* 0x000fc40000000f00 */
[----:B------:R-:W-:-:S04]  /*c540*/  FMNMX.FTZ R3, R38, R3, !PT ;  /* 0x0000000326037209 */ /* 0x000fc80007810000 */
[----:B------:R-:W-:-:S04]  /*c550*/  FMNMX.FTZ R3, R35, R3, !PT ;  /* 0x0000000323037209 */ /* 0x000fc80007810000 */
[----:B------:R-:W-:-:S04]  /*c560*/  FMNMX.FTZ R3, R89, R3, !PT ;  /* 0x0000000359037209 */ /* 0x000fc80007810000 */
[----:B------:R-:W-:-:S04]  /*c570*/  FMNMX.FTZ R3, R123, R3, !PT ;  /* 0x000000037b037209 */ /* 0x000fc80007810000 */
[----:B------:R-:W-:-:S04]  /*c580*/  FMNMX.FTZ R3, R30, R3, !PT ;  /* 0x000000031e037209 */ /* 0x000fc80007810000 */
[----:B------:R-:W-:-:S04]  /*c590*/  FMNMX.FTZ R3, R120, R3, !PT ;  /* 0x0000000378037209 */ /* 0x000fc80007810000 */
[----:B------:R-:W-:Y:S01]  /*c5a0*/  FMNMX.FTZ R3, R242, R3, !PT ;  /* 0x00000003f2037209 */ /* 0x000fe20007810000 */
[----:B------:R1:W-:Y:S03]  /*c5b0*/  STL [R1+0xf0], R242 ;  /* 0x0000f0f201007387 */ /* 0x0003e60000100800 */
[----:B------:R-:W-:Y:S01]  /*c5c0*/  FMNMX.FTZ R3, R252, R3, !PT ;  /* 0x00000003fc037209 */ /* 0x000fe20007810000 */
[----:B-1----:R-:W2:Y:S04]  /*c5d0*/  LDL.LU R242, [R1+0x18] ;  /* 0x0000180001f27983 */ /* 0x002ea80000300800 */
[----:B------:R1:W-:Y:S04]  /*c5e0*/  STL [R1+0xf4], R252 ;  /* 0x0000f4fc01007387 */ /* 0x0003e80000100800 */
[----:B-1----:R-:W3:Y:S01]  /*c5f0*/  LDL.LU R252, [R1+0x2c] ;  /* 0x00002c0001fc7983 */ /* 0x002ee20000300800 */
[----:B------:R-:W-:-:S02]  /*c600*/  FMNMX.FTZ R2, R75, R6, !PT ;  /* 0x000000064b027209 */ /* 0x000fc40007810000 */
[----:B------:R-:W-:Y:S02]  /*c610*/  FMNMX.FTZ R0, R134, R93, !PT ;  /* 0x0000005d86007209 */ /* 0x000fe40007810000 */
[----:B------:R-:W-:Y:S02]  /*c620*/  FMNMX.FTZ R2, R251, R2, !PT ;  /* 0x00000002fb027209 */ /* 0x000fe40007810000 */
[----:B------:R-:W-:Y:S02]  /*c630*/  FMNMX.FTZ R0, R99, R0, !PT ;  /* 0x0000000063007209 */ /* 0x000fe40007810000 */
[----:B------:R-:W-:Y:S02]  /*c640*/  FMNMX.FTZ R4, R250, R2, !PT ;  /* 0x00000002fa047209 */ /* 0x000fe40007810000 */
[----:B------:R-:W-:-:S04]  /*c650*/  FMNMX.FTZ R2, R98, R0, !PT ;  /* 0x0000000062027209 */ /* 0x000fc80007810000 */
[----:B------:R-:W-:Y:S02]  /*c660*/  FMNMX.FTZ R2, R100, R2, !PT ;  /* 0x0000000264027209 */ /* 0x000fe40007810000 */
[----:B------:R-:W-:Y:S02]  /*c670*/  FMNMX.FTZ R4, R247, R4, !PT ;  /* 0x00000004f7047209 */ /* 0x000fe40007810000 */
[----:B------:R-:W-:Y:S02]  /*c680*/  FMNMX.FTZ R2, R138, R2, !PT ;  /* 0x000000028a027209 */ /* 0x000fe40007810000 */
[----:B-----5:R-:W-:Y:S02]  /*c690*/  FMNMX.FTZ R0, R132, R97, !PT ;  /* 0x0000006184007209 */ /* 0x020fe40007810000 */
        /* <DEDUP_REMOVED lines=47> */
[----:B------:R-:W-:Y:S02]  /*c990*/  MOV R228, R128 ;  /* 0x0000008000e47202 */ /* 0x000fe40000000f00 */
[----:B------:R-:W-:Y:S02]  /*c9a0*/  FMNMX.FTZ R0, R88, R5, !PT ;  /* 0x0000000558007209 */ /* 0x000fe40007810000 */
[----:B------:R-:W-:-:S02]  /*c9b0*/  FMNMX.FTZ R2, R235, R6, !PT ;  /* 0x00000006eb027209 */ /* 0x000fc40007810000 */
[----:B------:R-:W-:Y:S02]  /*c9c0*/  FMNMX.FTZ R4, R218, R4, !PT ;  /* 0x00000004da047209 */ /* 0x000fe40007810000 */
[----:B------:R-:W-:Y:S01]  /*c9d0*/  FMNMX.FTZ R3, R80, R3, !PT ;  /* 0x0000000350037209 */ /* 0x000fe20007810000 */
[----:B------:R-:W1:Y:S01]  /*c9e0*/  SHFL.BFLY PT, R7, R0, 0x2, 0x1f ;  /* 0x0c401f0000077f89 */ /* 0x000e6200000e0000 */
[----:B------:R-:W-:Y:S02]  /*c9f0*/  FMNMX.FTZ R2, R228, R2, !PT ;  /* 0x00000002e4027209 */ /* 0x000fe40007810000 */
[----:B------:R-:W-:Y:S02]  /*ca00*/  FMNMX.FTZ R4, R217, R4, !PT ;  /* 0x00000004d9047209 */ /* 0x000fe40007810000 */
[----:B------:R-:W-:Y:S02]  /*ca10*/  FMNMX.FTZ R5, R236, R2, !PT ;  /* 0x00000002ec057209 */ /* 0x000fe40007810000 */
[----:B------:R-:W-:-:S02]  /*ca20*/  FMNMX.FTZ R2, R214, R4, !PT ;  /* 0x00000004d6027209 */ /* 0x000fc40007810000 */
[----:B------:R-:W-:Y:S02]  /*ca30*/  MOV R232, R24 ;  /* 0x0000001800e87202 */ /* 0x000fe40000000f00 */
[----:B------:R-:W-:Y:S02]  /*ca40*/  MOV R233, R32 ;  /* 0x0000002000e97202 */ /* 0x000fe40000000f00 */
[----:B-1----:R-:W-:Y:S02]  /*ca50*/  FMNMX.FTZ R0, R0, R7, !PT ;  /* 0x0000000700007209 */ /* 0x002fe40007810000 */
[----:B------:R-:W-:Y:S02]  /*ca60*/  MOV R139, R112 ;  /* 0x00000070008b7202 */ /* 0x000fe40000000f00 */
[----:B------:R-:W-:Y:S02]  /*ca70*/  FSEL R112, R208, -INF , !P6 ;  /* 0xff800000d0707808 */ /* 0x000fe40007000000 */
[----:B------:R-:W-:Y:S01]  /*ca80*/  MOV R234, R33 ;  /* 0x0000002100ea7202 */ /* 0x000fe20000000f00 */
[----:B------:R-:W1:Y:S01]  /*ca90*/  SHFL.BFLY PT, R6, R2, 0x2, 0x1f ;  /* 0x0c401f0002067f89 */ /* 0x000e6200000e0000 */
[----:B------:R-:W-:-:S02]  /*caa0*/  FSEL R89, R209, -INF , !P5 ;  /* 0xff800000d1597808 */ /* 0x000fc40006800000 */
[----:B------:R-:W-:Y:S02]  /*cab0*/  MOV R109, R34 ;  /* 0x00000022006d7202 */ /* 0x000fe40000000f00 */
[----:B------:R-:W-:Y:S02]  /*cac0*/  MOV R108, R25 ;  /* 0x00000019006c7202 */ /* 0x000fe40000000f00 */
[----:B------:R-:W-:Y:S02]  /*cad0*/  FSEL R130, R107, -INF , !P4 ;  /* 0xff8000006b827808 */ /* 0x000fe40006000000 */
[----:B------:R-:W-:Y:S02]  /*cae0*/  FSEL R128, R110, -INF , !P3 ;  /* 0xff8000006e807808 */ /* 0x000fe40005800000 */
[----:B------:R-:W-:Y:S02]  /*caf0*/  FSEL R43, R111, -INF , !P2 ;  /* 0xff8000006f2b7808 */ /* 0x000fe40005000000 */
[----:B------:R-:W-:-:S02]  /*cb00*/  FSEL R42, R210, -INF , !P1 ;  /* 0xff800000d22a7808 */ /* 0x000fc40004800000 */
[----:B------:R-:W-:Y:S02]  /*cb10*/  FSEL R41, R211, -INF , !P0 ;  /* 0xff800000d3297808 */ /* 0x000fe40004000000 */
[----:B-1----:R-:W-:Y:S02]  /*cb20*/  FMNMX.FTZ R2, R2, R6, !PT ;  /* 0x0000000602027209 */ /* 0x002fe40007810000 */
[----:B---3--:R-:W-:-:S04]  /*cb30*/  FMNMX.FTZ R3, R252, R3, !PT ;  /* 0x00000003fc037209 */ /* 0x008fc80007810000 */
[----:B------:R-:W-:-:S04]  /*cb40*/  FMNMX.FTZ R4, R31, R3, !PT ;  /* 0x000000031f047209 */ /* 0x000fc80007810000 */
[----:B--2---:R-:W-:Y:S02]  /*cb50*/  FMNMX.FTZ R4, R242, R4, !PT ;  /* 0x00000004f2047209 */ /* 0x004fe40007810000 */
[----:B------:R-:W-:Y:S02]  /*cb60*/  FMNMX.FTZ R3, R72, R5, !PT ;  /* 0x0000000548037209 */ /* 0x000fe40007810000 */
[----:B------:R-:W-:Y:S02]  /*cb70*/  FMNMX.FTZ R4, R73, R4, !PT ;  /* 0x0000000449047209 */ /* 0x000fe40007810000 */
[----:B------:R-:W-:Y:S02]  /*cb80*/  FMNMX.FTZ R3, R229, R3, !PT ;  /* 0x00000003e5037209 */ /* 0x000fe40007810000 */
[----:B------:R-:W-:Y:S02]  /*cb90*/  FMNMX.FTZ R4, R74, R4, !PT ;  /* 0x000000044a047209 */ /* 0x000fe40007810000 */
[----:B------:R-:W-:-:S02]  /*cba0*/  FMNMX.FTZ R3, R36, R3, !PT ;  /* 0x0000000324037209 */ /* 0x000fc40007810000 */
[----:B------:R-:W-:Y:S02]  /*cbb0*/  FMNMX.FTZ R4, R249, R4, !PT ;  /* 0x00000004f9047209 */ /* 0x000fe40007810000 */
[----:B------:R-:W-:Y:S02]  /*cbc0*/  FMNMX.FTZ R3, R28, R3, !PT ;  /* 0x000000031c037209 */ /* 0x000fe40007810000 */
[----:B------:R-:W-:Y:S01]  /*cbd0*/  FMNMX.FTZ R4, R246, R4, !PT ;  /* 0x00000004f6047209 */ /* 0x000fe20007810000 */
[----:B------:R-:W1:Y:S01]  /*cbe0*/  SHFL.BFLY PT, R5, R0, 0x1, 0x1f ;  /* 0x0c201f0000057f89 */ /* 0x000e6200000e0000 */
        /* <DEDUP_REMOVED lines=10> */
[----:B------:R-:W-:-:S03]  /*cc90*/  FMNMX.FTZ R3, R108, R3, !PT ;  /* 0x000000036c037209 */ /* 0x000fc60007810000 */
[----:B------:R-:W2:Y:S01]  /*cca0*/  SHFL.BFLY PT, R4, R7, 0x2, 0x1f ;  /* 0x0c401f0007047f89 */ /* 0x000ea200000e0000 */
[----:B-1----:R-:W-:Y:S02]  /*ccb0*/  FMNMX.FTZ R125, R0, R5, !PT ;  /* 0x00000005007d7209 */ /* 0x002fe40007810000 */
[----:B------:R-:W-:-:S04]  /*ccc0*/  FMNMX.FTZ R0, R130, R3, !PT ;  /* 0x0000000382007209 */ /* 0x000fc80007810000 */
[----:B------:R-:W-:-:S04]  /*ccd0*/  FMNMX.FTZ R0, R128, R0, !PT ;  /* 0x0000000080007209 */ /* 0x000fc80007810000 */
[----:B------:R-:W-:-:S04]  /*cce0*/  FMNMX.FTZ R0, R43, R0, !PT ;  /* 0x000000002b007209 */ /* 0x000fc80007810000 */
[----:B------:R-:W-:Y:S01]  /*ccf0*/  FMNMX.FTZ R0, R42, R0, !PT ;  /* 0x000000002a007209 */ /* 0x000fe20007810000 */
[----:B------:R-:W1:Y:S03]  /*cd00*/  SHFL.BFLY PT, R5, R2, 0x1, 0x1f ;  /* 0x0c201f0002057f89 */ /* 0x000e6600000e0000 */
[----:B------:R-:W-:Y:S02]  /*cd10*/  FMNMX.FTZ R0, R41, R0, !PT ;  /* 0x0000000029007209 */ /* 0x000fe40007810000 */
[----:B--2---:R-:W-:-:S03]  /*cd20*/  FMNMX.FTZ R7, R7, R4, !PT ;  /* 0x0000000407077209 */ /* 0x004fc60007810000 */
[----:B------:R-:W2:Y:S01]  /*cd30*/  SHFL.BFLY PT, R4, R0, 0x2, 0x1f ;  /* 0x0c401f0000047f89 */ /* 0x000ea200000e0000 */
[C---:B------:R-:W-:Y:S01]  /*cd40*/  FMUL.FTZ R8, R125.reuse, UR15 ;  /* 0x0000000f7d087c20 */ /* 0x040fe20008410000 */
[----:B------:R-:W-:-:S04]  /*cd50*/  FSETP.NEU.FTZ.AND P1, PT, R125, -INF , PT ;  /* 0xff8000007d00780b */ /* 0x000fc80003f3d000 */
[----:B------:R-:W-:Y:S01]  /*cd60*/  FSEL R8, R8, RZ, P1 ;  /* 0x000000ff08087208 */ /* 0x000fe20000800000 */
[----:B------:R-:W3:Y:S04]  /*cd70*/  SHFL.BFLY PT, R6, R7, 0x1, 0x1f ;  /* 0x0c201f0007067f89 */ /* 0x000ee800000e0000 */
[----:B------:R-:W-:Y:S01]  /*cd80*/  FFMA.FTZ R3, R16, UR15, -R8 ;  /* 0x0000000f10037c23 */ /* 0x000fe20008010808 */
[----:B-1----:R-:W-:-:S03]  /*cd90*/  FMNMX.FTZ R123, R2, R5, !PT ;  /* 0x00000005027b7209 */ /* 0x002fc60007810000 */
[----:B------:R1:W-:Y:S01]  /*cda0*/  MUFU.EX2 R25, R3 ;  /* 0x0000000300197308 */ /* 0x0003e20000000800 */
[--C-:B------:R-:W-:Y:S01]  /*cdb0*/  FFMA.FTZ R2, R92, UR15, -R8.reuse ;  /* 0x0000000f5c027c23 */ /* 0x100fe20008010808 */
[----:B------:R-:W-:Y:S02]  /*cdc0*/  FSETP.NEU.FTZ.AND P3, PT, R123, -INF , PT ;  /* 0xff8000007b00780b */ /* 0x000fe40003f7d000 */
[----:B--2---:R-:W-:Y:S01]  /*cdd0*/  FMNMX.FTZ R0, R0, R4, !PT ;  /* 0x0000000400007209 */ /* 0x004fe20007810000 */
[----:B-1----:R-:W-:-:S04]  /*cde0*/  FFMA.FTZ R3, R18, UR15, -R8 ;  /* 0x0000000f12037c23 */ /* 0x002fc80008010808 */
[----:B------:R1:W-:Y:S01]  /*cdf0*/  MUFU.EX2 R208, R3 ;  /* 0x0000000300d07308 */ /* 0x0003e20000000800 */
[----:B------:R-:W2:Y:S07]  /*ce00*/  SHFL.BFLY PT, R5, R0, 0x1, 0x1f ;  /* 0x0c201f0000057f89 */ /* 0x000eae00000e0000 */
[----:B------:R4:W-:Y:S01]  /*ce10*/  MUFU.EX2 R240, R2 ;  /* 0x0000000200f07308 */ /* 0x0009e20000000800 */
[----:B-1----:R-:W-:-:S05]  /*ce20*/  FMUL.FTZ R3, R123, UR15 ;  /* 0x0000000f7b037c20 */ /* 0x002fca0008410000 */
[----:B------:R-:W-:Y:S01]  /*ce30*/  FSEL R3, R3, RZ, P3 ;  /* 0x000000ff03037208 */ /* 0x000fe20001800000 */
[----:B----4-:R-:W-:-:S04]  /*ce40*/  FFMA.FTZ R2, R19, UR15, -R8 ;  /* 0x0000000f13027c23 */ /* 0x010fc80008010808 */
[----:B------:R1:W-:Y:S01]  /*ce50*/  MUFU.EX2 R11, R2 ;  /* 0x00000002000b7308 */ /* 0x0003e20000000800 */
[----:B---3--:R-:W-:Y:S01]  /*ce60*/  FMNMX.FTZ R121, R7, R6, !PT ;  /* 0x0000000607797209 */ /* 0x008fe20007810000 */
[----:B------:R-:W-:-:S03]  /*ce70*/  FFMA.FTZ R4, R95, UR15, -R3 ;  /* 0x0000000f5f047c23 */ /* 0x000fc60008010803 */
[----:B------:R-:W-:Y:S01]  /*ce80*/  FSETP.NEU.FTZ.AND P2, PT, R121, -INF , PT ;  /* 0xff8000007900780b */ /* 0x000fe20003f5d000 */
[--C-:B-1----:R-:W-:Y:S02]  /*ce90*/  FFMA.FTZ R2, R17, UR15, -R3.reuse ;  /* 0x0000000f11027c23 */ /* 0x102fe40008010803 */
[----:B------:R-:W-:Y:S01]  /*cea0*/  MUFU.EX2 R239, R4 ;  /* 0x0000000400ef7308 */ /* 0x000fe20000000800 */
[----:B--2---:R-:W-:Y:S01]  /*ceb0*/  FMNMX.FTZ R120, R0, R5, !PT ;  /* 0x0000000500787209 */ /* 0x004fe20007810000 */
[----:B------:R-:W1:Y:S06]  /*cec0*/  LDSM.16.MT88.4 R16, [R224+0x8000] ;  /* 0x00800000e010783b */ /* 0x000e6c0000004200 */
[----:B------:R2:W-:Y:S02]  /*ced0*/  MUFU.EX2 R24, R2 ;  /* 0x0000000200187308 */ /* 0x0005e40000000800 */
[----:B--2---:R-:W-:-:S06]  /*cee0*/  FFMA.FTZ R2, R94, UR15, -R3 ;  /* 0x0000000f5e027c23 */ /* 0x004fcc0008010803 */
[----:B------:R2:W-:Y:S01]  /*cef0*/  MUFU.EX2 R211, R2 ;  /* 0x0000000200d37308 */ /* 0x0005e20000000800 */
[----:B------:R-:W-:-:S07]  /*cf00*/  FFMA.FTZ R4, R96, UR15, -R3 ;  /* 0x0000000f60047c23 */ /* 0x000fce0008010803 */
[----:B------:R3:W4:Y:S01]  /*cf10*/  MUFU.EX2 R9, R4 ;  /* 0x0000000400097308 */ /* 0x0007220000000800 */
[----:B--2---:R-:W-:-:S05]  /*cf20*/  FMUL.FTZ R2, R121, UR15 ;  /* 0x0000000f79027c20 */ /* 0x004fca0008410000 */
[----:B------:R-:W-:-:S05]  /*cf30*/  FSEL R2, R2, RZ, P2 ;  /* 0x000000ff02027208 */ /* 0x000fca0001000000 */
[--C-:B---3--:R-:W-:Y:S01]  /*cf40*/  FFMA.FTZ R4, R93, UR15, -R2.reuse ;  /* 0x0000000f5d047c23 */ /* 0x108fe20008010802 */
[--C-:B------:R-:W-:Y:S01]  /*cf50*/  FFMA.FTZ R0, R99, UR15, -R2.reuse ;  /* 0x0000000f63007c23 */ /* 0x100fe20008010802 */
[----:B------:R-:W-:Y:S02]  /*cf60*/  FSETP.NEU.FTZ.AND P0, PT, R120, -INF , PT ;  /* 0xff8000007800780b */ /* 0x000fe40003f1d000 */
[----:B------:R2:W-:Y:S08]  /*cf70*/  MUFU.EX2 R79, R4 ;  /* 0x00000004004f7308 */ /* 0x0005f00000000800 */
[----:B------:R3:W-:Y:S01]  /*cf80*/  MUFU.EX2 R241, R0 ;  /* 0x0000000000f17308 */ /* 0x0007e20000000800 */
[----:B--2---:R-:W-:-:S07]  /*cf90*/  FFMA.FTZ R4, R98, UR15, -R2 ;  /* 0x0000000f62047c23 */ /* 0x004fce0008010802 */
[----:B------:R2:W-:Y:S01]  /*cfa0*/  MUFU.EX2 R238, R4 ;  /* 0x0000000400ee7308 */ /* 0x0005e20000000800 */
[----:B---3--:R-:W-:-:S05]  /*cfb0*/  FMUL.FTZ R0, R120, UR15 ;  /* 0x0000000f78007c20 */ /* 0x008fca0008410000 */
[----:B------:R-:W-:Y:S01]  /*cfc0*/  FSEL R0, R0, RZ, P0 ;  /* 0x000000ff00007208 */ /* 0x000fe20000000000 */
[----:B--2---:R-:W-:-:S04]  /*cfd0*/  FFMA.FTZ R4, R100, UR15, -R2 ;  /* 0x0000000f64047c23 */ /* 0x004fc80008010802 */
[----:B------:R2:W3:Y:S01]  /*cfe0*/  MUFU.EX2 R6, R4 ;  /* 0x0000000400067308 */ /* 0x0004e20000000800 */
[----:B------:R-:W-:Y:S01]  /*cff0*/  FSEL R5, R125, RZ, P1 ;  /* 0x000000ff7d057208 */ /* 0x000fe20000800000 */
[----:B--2---:R-:W-:-:S06]  /*d000*/  FFMA.FTZ R4, R97, UR15, -R0 ;  /* 0x0000000f61047c23 */ /* 0x004fcc0008010800 */
[----:B------:R2:W-:Y:S01]  /*d010*/  MUFU.EX2 R78, R4 ;  /* 0x00000004004e7308 */ /* 0x0005e20000000800 */
[----:B------:R-:W-:Y:S01]  /*d020*/  FADD.FTZ R5, R136, -R5 ;  /* 0x8000000588057221 */ /* 0x000fe20000010000 */
[----:B--2---:R-:W-:-:S06]  /*d030*/  FFMA.FTZ R4, R101, UR15, -R0 ;  /* 0x0000000f65047c23 */ /* 0x004fcc0008010800 */
[----:B------:R2:W-:Y:S01]  /*d040*/  MUFU.EX2 R210, R4 ;  /* 0x0000000400d27308 */ /* 0x0005e20000000800 */
[----:B------:R-:W-:Y:S01]  /*d050*/  FMUL.FTZ R10, R5, UR15 ;  /* 0x0000000f050a7c20 */ /* 0x000fe20008410000 */
[----:B--2---:R-:W-:-:S06]  /*d060*/  FFMA.FTZ R4, R102, UR15, -R0 ;  /* 0x0000000f66047c23 */ /* 0x004fcc0008010800 */
[----:B------:R2:W-:Y:S02]  /*d070*/  MUFU.EX2 R209, R4 ;  /* 0x0000000400d17308 */ /* 0x0005e40000000800 */
[----:B--2---:R-:W-:-:S05]  /*d080*/  FSEL R4, R123, RZ, P3 ;  /* 0x000000ff7b047208 */ /* 0x004fca0001800000 */
[----:B------:R-:W-:Y:S01]  /*d090*/  FADD.FTZ R5, R135, -R4 ;  /* 0x8000000487057221 */ /* 0x000fe20000010000 */
[----:B------:R-:W-:Y:S02]  /*d0a0*/  FSEL R4, R121, RZ, P2 ;  /* 0x000000ff79047208 */ /* 0x000fe40001000000 */
[----:B----4-:R-:W-:Y:S01]  /*d0b0*/  MOV R135, R9 ;  /* 0x0000000900877202 */ /* 0x010fe20000000f00 */
[----:B------:R-:W-:Y:S02]  /*d0c0*/  FMUL.FTZ R9, R5, UR15 ;  /* 0x0000000f05097c20 */ /* 0x000fe40008410000 */
[----:B------:R-:W-:Y:S01]  /*d0d0*/  FADD.FTZ R5, R134, -R4 ;  /* 0x8000000486057221 */ /* 0x000fe20000010000 */
[----:B------:R-:W-:-:S05]  /*d0e0*/  FSEL R4, R120, RZ, P0 ;  /* 0x000000ff78047208 */ /* 0x000fca0000000000 */
[----:B------:R-:W-:Y:S01]  /*d0f0*/  FADD.FTZ R4, R132, -R4 ;  /* 0x8000000484047221 */ /* 0x000fe20000010000 */
[----:B------:R-:W-:-:S03]  /*d100*/  MOV R134, R11 ;  /* 0x0000000b00867202 */ /* 0x000fc60000000f00 */
[----:B------:R-:W-:Y:S01]  /*d110*/  FMUL.FTZ R4, R4, UR15 ;  /* 0x0000000f04047c20 */ /* 0x000fe20008410000 */
[----:B------:R-:W-:-:S03]  /*d120*/  FMUL.FTZ R5, R5, UR15 ;  /* 0x0000000f05057c20 */ /* 0x000fc60008410000 */
[----:B------:R2:W-:Y:S08]  /*d130*/  MUFU.EX2 R11, R4 ;  /* 0x00000004000b7308 */ /* 0x0005f00000000800 */
[----:B------:R-:W4:Y:S01]  /*d140*/  MUFU.EX2 R10, R10 ;  /* 0x0000000a000a7308 */ /* 0x000f220000000800 */
[----:B--2---:R-:W-:-:S07]  /*d150*/  FFMA.FTZ R4, R103, UR15, -R0 ;  /* 0x0000000f67047c23 */ /* 0x004fce0008010800 */
[----:B------:R-:W2:Y:S08]  /*d160*/  MUFU.EX2 R9, R9 ;  /* 0x0000000900097308 */ /* 0x000eb00000000800 */
[----:B------:R-:W1:Y:S01]  /*d170*/  MUFU.EX2 R40, R5 ;  /* 0x0000000500287308 */ /* 0x000e620000000800 */
[----:B---3--:R-:W-:Y:S01]  /*d180*/  MOV R102, R6 ;  /* 0x0000000600667202 */ /* 0x008fe20000000f00 */
[-C--:B----4-:R-:W-:Y:S01]  /*d190*/  FMUL.FTZ R144, R144, R10.reuse ;  /* 0x0000000a90907220 */ /* 0x090fe20000410000 */
[----:B------:R-:W-:Y:S01]  /*d1a0*/  FMUL.FTZ R145, R145, R10 ;  /* 0x0000000a91917220 */ /* 0x000fe20000410000 */
[----:B------:R-:W-:Y:S01]  /*d1b0*/  F2FP.BF16.F32.PACK_AB R12, R208, R25 ;  /* 0x00000019d00c723e */ /* 0x000fe200000010ff */
[-C--:B------:R-:W-:Y:S01]  /*d1c0*/  FMUL.FTZ R142, R142, R11.reuse ;  /* 0x0000000b8e8e7220 */ /* 0x080fe20000410000 */
[----:B------:R-:W-:Y:S01]  /*d1d0*/  F2FP.BF16.F32.PACK_AB R13, R211, R24 ;  /* 0x00000018d30d723e */ /* 0x000fe200000010ff */
[----:B------:R-:W-:Y:S01]  /*d1e0*/  FMUL.FTZ R143, R143, R11 ;  /* 0x0000000b8f8f7220 */ /* 0x000fe20000410000 */
[----:B------:R3:W4:Y:S01]  /*d1f0*/  MUFU.EX2 R237, R4 ;  /* 0x0000000400ed7308 */ /* 0x0007220000000800 */
[-C--:B--2---:R-:W-:Y:S01]  /*d200*/  FMUL.FTZ R146, R146, R9.reuse ;  /* 0x0000000992927220 */ /* 0x084fe20000410000 */
[----:B------:R-:W-:Y:S01]  /*d210*/  FMUL.FTZ R147, R147, R9 ;  /* 0x0000000993937220 */ /* 0x000fe20000410000 */
[----:B------:R-:W-:Y:S01]  /*d220*/  F2FP.BF16.F32.PACK_AB R14, R134, R240 ;  /* 0x000000f0860e723e */ /* 0x000fe200000010ff */
[-C--:B------:R-:W-:Y:S01]  /*d230*/  FMUL.FTZ R152, R152, R10.reuse ;  /* 0x0000000a98987220 */ /* 0x080fe20000410000 */
[----:B------:R-:W-:Y:S01]  /*d240*/  F2FP.BF16.F32.PACK_AB R15, R135, R239 ;  /* 0x000000ef870f723e */ /* 0x000fe200000010ff */
[----:B------:R-:W-:Y:S01]  /*d250*/  FMUL.FTZ R153, R153, R10 ;  /* 0x0000000a99997220 */ /* 0x000fe20000410000 */
[----:B------:R-:W-:Y:S01]  /*d260*/  F2FP.BF16.F32.PACK_AB R6, R102, R238 ;  /* 0x000000ee6606723e */ /* 0x000fe200000010ff */
[----:B------:R-:W-:Y:S01]  /*d270*/  FMUL.FTZ R154, R154, R9 ;  /* 0x000000099a9a7220 */ /* 0x000fe20000410000 */
[-C--:B-1----:R-:W-:Y:S01]  /*d280*/  FMUL.FTZ R140, R140, R40.reuse ;  /* 0x000000288c8c7220 */ /* 0x082fe20000410000 */
[----:B------:R-:W-:Y:S01]  /*d290*/  FMUL.FTZ R141, R141, R40 ;  /* 0x000000288d8d7220 */ /* 0x000fe20000410000 */
[----:B------:R-:W-:Y:S01]  /*d2a0*/  F2FP.BF16.F32.PACK_AB R5, R210, R78 ;  /* 0x0000004ed205723e */ /* 0x000fe200000010ff */
[-C--:B------:R-:W-:Y:S01]  /*d2b0*/  FMUL.FTZ R148, R148, R40.reuse ;  /* 0x0000002894947220 */ /* 0x080fe20000410000 */
[----:B------:R-:W-:Y:S01]  /*d2c0*/  FMUL.FTZ R149, R149, R40 ;  /* 0x0000002895957220 */ /* 0x000fe20000410000 */
[-C--:B------:R-:W-:Y:S01]  /*d2d0*/  FMUL.FTZ R150, R150, R11.reuse ;  /* 0x0000000b96967220 */ /* 0x080fe20000410000 */
[----:B------:R-:W-:Y:S01]  /*d2e0*/  FMUL.FTZ R151, R151, R11 ;  /* 0x0000000b97977220 */ /* 0x000fe20000410000 */
[----:B------:R-:W-:Y:S01]  /*d2f0*/  FMUL.FTZ R155, R155, R9 ;  /* 0x000000099b9b7220 */ /* 0x000fe20000410000 */
[----:B---3--:R-:W-:-:S02]  /*d300*/  F2FP.BF16.F32.PACK_AB R4, R241, R79 ;  /* 0x0000004ff104723e */ /* 0x008fc400000010ff */
[----:B------:R-:W-:Y:S01]  /*d310*/  MOV R111, R54 ;  /* 0x00000036006f7202 */ /* 0x000fe20000000f00 */
[-C--:B------:R-:W-:Y:S01]  /*d320*/  FMUL.FTZ R160, R160, R10.reuse ;  /* 0x0000000aa0a07220 */ /* 0x080fe20000410000 */
[----:B----4-:R-:W-:Y:S01]  /*d330*/  F2FP.BF16.F32.PACK_AB R7, R237, R209 ;  /* 0x000000d1ed07723e */ /* 0x010fe200000010ff */
[-C--:B------:R-:W-:Y:S01]  /*d340*/  HMMA.16816.F32.BF16 R144, R12, R16.reuse, R144 ;  /* 0x000000100c90723c */ /* 0x080fe20000041890 */
[-C--:B------:R-:W-:Y:S01]  /*d350*/  FMUL.FTZ R161, R161, R10.reuse ;  /* 0x0000000aa1a17220 */ /* 0x080fe20000410000 */
[-C--:B------:R-:W-:Y:S01]  /*d360*/  FMUL.FTZ R158, R158, R11.reuse ;  /* 0x0000000b9e9e7220 */ /* 0x080fe20000410000 */
[-C--:B------:R-:W-:Y:S01]  /*d370*/  FMUL.FTZ R159, R159, R11.reuse ;  /* 0x0000000b9f9f7220 */ /* 0x080fe20000410000 */
[-C--:B------:R-:W-:Y:S01]  /*d380*/  FMUL.FTZ R164, R164, R10.reuse ;  /* 0x0000000aa4a47220 */ /* 0x080fe20000410000 */
[----:B------:R-:W-:Y:S01]  /*d390*/  FMUL.FTZ R165, R165, R10 ;  /* 0x0000000aa5a57220 */ /* 0x000fe20000410000 */
[C---:B------:R-:W-:Y:S01]  /*d3a0*/  HMMA.16816.F32.BF16 R56, R4.reuse, R16, R140 ;  /* 0x000000100438723c */ /* 0x040fe2000004188c */
[-C--:B------:R-:W-:Y:S01]  /*d3b0*/  FMUL.FTZ R170, R170, R11.reuse ;  /* 0x0000000baaaa7220 */ /* 0x080fe20000410000 */
[-C--:B------:R-:W-:Y:S01]  /*d3c0*/  FMUL.FTZ R171, R171, R11.reuse ;  /* 0x0000000babab7220 */ /* 0x080fe20000410000 */
[-C--:B------:R-:W-:Y:S01]  /*d3d0*/  FMUL.FTZ R174, R174, R11.reuse ;  /* 0x0000000baeae7220 */ /* 0x080fe20000410000 */
[-C--:B------:R-:W-:Y:S01]  /*d3e0*/  FMUL.FTZ R175, R175, R11.reuse ;  /* 0x0000000bafaf7220 */ /* 0x080fe20000410000 */
[-C--:B------:R-:W-:Y:S01]  /*d3f0*/  FMUL.FTZ R186, R186, R11.reuse ;  /* 0x0000000bbaba7220 */ /* 0x080fe20000410000 */
[-C--:B------:R-:W-:Y:S01]  /*d400*/  HMMA.16816.F32.BF16 R52, R4, R18.reuse, R148 ;  /* 0x000000120434723c */ /* 0x080fe20000041894 */
[-C--:B------:R-:W-:Y:S01]  /*d410*/  FMUL.FTZ R187, R187, R11.reuse ;  /* 0x0000000bbbbb7220 */ /* 0x080fe20000410000 */
[-C--:B------:R-:W-:Y:S01]  /*d420*/  FMUL.FTZ R190, R190, R11.reuse ;  /* 0x0000000bbebe7220 */ /* 0x080fe20000410000 */
[-C--:B------:R-:W-:Y:S01]  /*d430*/  FMUL.FTZ R191, R191, R11.reuse ;  /* 0x0000000bbfbf7220 */ /* 0x080fe20000410000 */
[-C--:B------:R-:W-:Y:S01]  /*d440*/  FMUL.FTZ R198, R198, R11.reuse ;  /* 0x0000000bc6c67220 */ /* 0x080fe20000410000 */
[----:B------:R-:W-:Y:S01]  /*d450*/  FMUL.FTZ R199, R199, R11 ;  /* 0x0000000bc7c77220 */ /* 0x000fe20000410000 */
[----:B------:R-:W-:Y:S01]  /*d460*/  HMMA.16816.F32.BF16 R152, R12, R18, R152 ;  /* 0x000000120c98723c */ /* 0x000fe20000041898 */
[----:B------:R-:W1:Y:S01]  /*d470*/  LDSM.16.MT88.4 R16, [R227+0x8000] ;  /* 0x00800000e310783b */ /* 0x000e620000004200 */
[-C--:B------:R-:W-:Y:S01]  /*d480*/  FMUL.FTZ R162, R162, R9.reuse ;  /* 0x00000009a2a27220 */ /* 0x080fe20000410000 */
[-C--:B------:R-:W-:Y:S01]  /*d490*/  FMUL.FTZ R163, R163, R9.reuse ;  /* 0x00000009a3a37220 */ /* 0x080fe20000410000 */
[-C--:B------:R-:W-:Y:S01]  /*d4a0*/  FMUL.FTZ R156, R156, R40.reuse ;  /* 0x000000289c9c7220 */ /* 0x080fe20000410000 */
[-C--:B------:R-:W-:Y:S01]  /*d4b0*/  FMUL.FTZ R157, R157, R40.reuse ;  /* 0x000000289d9d7220 */ /* 0x080fe20000410000 */
[-C--:B------:R-:W-:Y:S01]  /*d4c0*/  FMUL.FTZ R166, R166, R9.reuse ;  /* 0x00000009a6a67220 */ /* 0x080fe20000410000 */
[-C--:B------:R-:W-:Y:S01]  /*d4d0*/  FMUL.FTZ R168, R168, R40.reuse ;  /* 0x00000028a8a87220 */ /* 0x080fe20000410000 */
[----:B------:R-:W-:Y:S01]  /*d4e0*/  FMUL.FTZ R169, R169, R40 ;  /* 0x00000028a9a97220 */ /* 0x000fe20000410000 */
[----:B------:R-:W-:Y:S01]  /*d4f0*/  FMUL.FTZ R167, R167, R9 ;  /* 0x00000009a7a77220 */ /* 0x000fe20000410000 */
[----:B------:R-:W-:Y:S01]  /*d500*/  MOV R107, R31 ;  /* 0x0000001f006b7202 */ /* 0x000fe20000000f00 */
[----:B------:R-:W-:Y:S01]  /*d510*/  IMAD.MOV.U32 R100, RZ, RZ, R30 ;  /* 0x000000ffff647224 */ /* 0x000fe200078e001e */
[----:B------:R-:W-:-:S02]  /*d520*/  MOV R110, R39 ;  /* 0x00000027006e7202 */ /* 0x000fc40000000f00 */
[----:B------:R-:W-:Y:S02]  /*d530*/  MOV R101, R29 ;  /* 0x0000001d00657202 */ /* 0x000fe40000000f00 */
[----:B------:R-:W-:Y:S02]  /*d540*/  MOV R132, R28 ;  /* 0x0000001c00847202 */ /* 0x000fe40000000f00 */
[----:B------:R-:W-:Y:S01]  /*d550*/  MOV R136, R36 ;  /* 0x0000002400887202 */ /* 0x000fe20000000f00 */
[-C--:B------:R-:W-:Y:S01]  /*d560*/  FMUL.FTZ R176, R176, R10.reuse ;  /* 0x0000000ab0b07220 */ /* 0x080fe20000410000 */
[-C--:B------:R-:W-:Y:S01]  /*d570*/  FMUL.FTZ R177, R177, R10.reuse ;  /* 0x0000000ab1b17220 */ /* 0x080fe20000410000 */
[-C--:B------:R-:W-:Y:S01]  /*d580*/  FMUL.FTZ R180, R180, R10.reuse ;  /* 0x0000000ab4b47220 */ /* 0x080fe20000410000 */
[-C--:B------:R-:W-:Y:S01]  /*d590*/  FMUL.FTZ R181, R181, R10.reuse ;  /* 0x0000000ab5b57220 */ /* 0x080fe20000410000 */
[-C--:B------:R-:W-:Y:S01]  /*d5a0*/  FMUL.FTZ R192, R192, R10.reuse ;  /* 0x0000000ac0c07220 */ /* 0x080fe20000410000 */
[-C--:B------:R-:W-:Y:S01]  /*d5b0*/  FMUL.FTZ R193, R193, R10.reuse ;  /* 0x0000000ac1c17220 */ /* 0x080fe20000410000 */
[-C--:B------:R-:W-:Y:S01]  /*d5c0*/  FMUL.FTZ R200, R200, R10.reuse ;  /* 0x0000000ac8c87220 */ /* 0x080fe20000410000 */
[----:B------:R-:W-:Y:S01]  /*d5d0*/  FMUL.FTZ R201, R201, R10 ;  /* 0x0000000ac9c97220 */ /* 0x000fe20000410000 */
[----:B------:R-:W2:Y:S01]  /*d5e0*/  LDL.LU R103, [R1+0x54] ;  /* 0x0000540001677983 */ /* 0x000ea20000300800 */
        /* <DEDUP_REMOVED lines=8> */
[-C--:B-1----:R-:W-:Y:S01]  /*d670*/  HMMA.16816.F32.BF16 R92, R12, R16.reuse, R160 ;  /* 0x000000100c5c723c */ /* 0x082fe200000418a0 */
[-C--:B------:R-:W-:Y:S01]  /*d680*/  FMUL.FTZ R178, R178, R9.reuse ;  /* 0x00000009b2b27220 */ /* 0x080fe20000410000 */
[-C--:B------:R-:W-:Y:S01]  /*d690*/  FMUL.FTZ R179, R179, R9.reuse ;  /* 0x00000009b3b37220 */ /* 0x080fe20000410000 */
[-C--:B------:R-:W-:Y:S01]  /*d6a0*/  FMUL.FTZ R182, R182, R9.reuse ;  /* 0x00000009b6b67220 */ /* 0x080fe20000410000 */
[-C--:B------:R-:W-:Y:S01]  /*d6b0*/  FMUL.FTZ R183, R183, R9.reuse ;  /* 0x00000009b7b77220 */ /* 0x080fe20000410000 */
[-C--:B------:R-:W-:Y:S01]  /*d6c0*/  FMUL.FTZ R194, R194, R9.reuse ;  /* 0x00000009c2c27220 */ /* 0x080fe20000410000 */
[C---:B------:R-:W-:Y:S01]  /*d6d0*/  HMMA.16816.F32.BF16 R48, R4.reuse, R16, R156 ;  /* 0x000000100430723c */ /* 0x040fe2000004189c */
[-C--:B------:R-:W-:Y:S01]  /*d6e0*/  FMUL.FTZ R195, R195, R9.reuse ;  /* 0x00000009c3c37220 */ /* 0x080fe20000410000 */
[-C--:B------:R-:W-:Y:S01]  /*d6f0*/  FMUL.FTZ R202, R202, R9.reuse ;  /* 0x00000009caca7220 */ /* 0x080fe20000410000 */
[----:B------:R-:W-:Y:S01]  /*d700*/  FMUL.FTZ R203, R203, R9 ;  /* 0x00000009cbcb7220 */ /* 0x000fe20000410000 */
[----:B------:R-:W3:Y:S02]  /*d710*/  LDL.LU R143, [R1+0x50] ;  /* 0x00005000018f7983 */ /* 0x000ee40000300800 */
[-C--:B------:R-:W-:Y:S06]  /*d720*/  HMMA.16816.F32.BF16 R44, R4, R18.reuse, R168 ;  /* 0x00000012042c723c */ /* 0x080fec00000418a8 */
[----:B------:R-:W-:Y:S01]  /*d730*/  HMMA.16816.F32.BF16 R96, R12, R18, R164 ;  /* 0x000000120c60723c */ /* 0x000fe200000418a4 */
[----:B------:R-:W1:Y:S05]  /*d740*/  LDSM.16.MT88.4 R16, [R226+0x8000] ;  /* 0x00800000e210783b */ /* 0x000e6a0000004200 */
[C---:B------:R-:W-:Y:S06]  /*d750*/  HMMA.16816.F32.BF16 R36, R4.reuse, R20, R172 ;  /* 0x000000140424723c */ /* 0x040fec00000418ac */
[----:B------:R-:W-:Y:S06]  /*d760*/  HMMA.16816.F32.BF16 R32, R4, R22, R184 ;  /* 0x000000160420723c */ /* 0x000fec00000418b8 */
[----:B------:R-:W-:Y:S06]  /*d770*/  HMMA.16816.F32.BF16 R176, R12, R20, R176 ;  /* 0x000000140cb0723c */ /* 0x000fec00000418b0 */
[C---:B-1----:R-:W-:Y:S06]  /*d780*/  HMMA.16816.F32.BF16 R60, R4.reuse, R16, R188 ;  /* 0x00000010043c723c */ /* 0x042fec00000418bc */
[----:B------:R-:W-:Y:S07]  /*d790*/  HMMA.16816.F32.BF16 R28, R4, R18, R196 ;  /* 0x00000012041c723c */ /* 0x000fee00000418c4 */
[----:B------:R-:W-:-:S04]  /*d7a0*/  FFMA.FTZ R4, R131, UR15, -R8 ;  /* 0x0000000f83047c23 */ /* 0x000fc80008010808 */
[----:B------:R1:W-:Y:S02]  /*d7b0*/  MUFU.EX2 R187, R4 ;  /* 0x0000000400bb7308 */ /* 0x0003e40000000800 */
[----:B-1----:R-:W-:-:S06]  /*d7c0*/  FFMA.FTZ R4, R118, UR15, -R8 ;  /* 0x0000000f76047c23 */ /* 0x002fcc0008010808 */
[----:B------:R1:W4:Y:S01]  /*d7d0*/  MUFU.EX2 R162, R4 ;  /* 0x0000000400a27308 */ /* 0x0003220000000800 */
[----:B------:R-:W-:Y:S01]  /*d7e0*/  HMMA.16816.F32.BF16 R180, R12, R22, R180 ;  /* 0x000000160cb4723c */ /* 0x000fe200000418b4 */
[----:B------:R-:W4:Y:S01]  /*d7f0*/  LDSM.16.MT88.4 R20, [R225+0x8800] ;  /* 0x00880000e114783b */ /* 0x000f220000004200 */
[----:B-1----:R-:W-:-:S05]  /*d800*/  FFMA.FTZ R4, R115, UR15, -R8 ;  /* 0x0000000f73047c23 */ /* 0x002fca0008010808 */
[----:B------:R1:W-:Y:S02]  /*d810*/  MUFU.EX2 R196, R4 ;  /* 0x0000000400c47308 */ /* 0x0003e40000000800 */
[----:B-1----:R-:W-:-:S06]  /*d820*/  FFMA.FTZ R4, R113, UR15, -R8 ;  /* 0x0000000f71047c23 */ /* 0x002fcc0008010808 */
[----:B------:R1:W-:Y:S02]  /*d830*/  MUFU.EX2 R172, R4 ;  /* 0x0000000400ac7308 */ /* 0x0003e40000000800 */
[----:B-1----:R-:W-:-:S06]  /*d840*/  FFMA.FTZ R4, R137, UR15, -R3 ;  /* 0x0000000f89047c23 */ /* 0x002fcc0008010803 */
[----:B------:R1:W-:Y:S02]  /*d850*/  MUFU.EX2 R186, R4 ;  /* 0x0000000400ba7308 */ /* 0x0003e40000000800 */
[----:B-1----:R-:W-:-:S06]  /*d860*/  FFMA.FTZ R4, R129, UR15, -R3 ;  /* 0x0000000f81047c23 */ /* 0x002fcc0008010803 */
[----:B------:R1:W4:Y:S02]  /*d870*/  MUFU.EX2 R199, R4 ;  /* 0x0000000400c77308 */ /* 0x0003240000000800 */
[----:B-1----:R-:W-:-:S06]  /*d880*/  FFMA.FTZ R4, R116, UR15, -R3 ;  /* 0x0000000f74047c23 */ /* 0x002fcc0008010803 */
[----:B------:R1:W-:Y:S02]  /*d890*/  MUFU.EX2 R164, R4 ;  /* 0x0000000400a47308 */ /* 0x0003e40000000800 */
[----:B-1----:R-:W-:Y:S01]  /*d8a0*/  FFMA.FTZ R4, R114, UR15, -R3 ;  /* 0x0000000f72047c23 */ /* 0x002fe20008010803 */
[----:B------:R-:W-:-:S05]  /*d8b0*/  MOV R114, R236 ;  /* 0x000000ec00727202 */ /* 0x000fca0000000f00 */
[----:B------:R1:W4:Y:S01]  /*d8c0*/  MUFU.EX2 R236, R4 ;  /* 0x0000000400ec7308 */ /* 0x0003220000000800 */
[C---:B------:R-:W-:Y:S06]  /*d8d0*/  HMMA.16816.F32.BF16 R192, R12.reuse, R16, R192 ;  /* 0x000000100cc0723c */ /* 0x040fec00000418c0 */
[----:B------:R-:W-:Y:S01]  /*d8e0*/  HMMA.16816.F32.BF16 R200, R12, R18, R200 ;  /* 0x000000120cc8723c */ /* 0x000fe200000418c8 */
[----:B------:R-:W-:Y:S01]  /*d8f0*/  MOV R116, R81 ;  /* 0x0000005100747202 */ /* 0x000fe20000000f00 */
[----:B------:R-:W2:Y:S01]  /*d900*/  LDSM.16.MT88.4 R16, [R224+0x8800] ;  /* 0x00880000e010783b */ /* 0x000ea20000004200 */
[----:B-1----:R-:W-:-:S04]  /*d910*/  FFMA.FTZ R4, R138, UR15, -R2 ;  /* 0x0000000f8a047c23 */ /* 0x002fc80008010802 */
[----:B----4-:R-:W-:Y:S02]  /*d920*/  F2FP.BF16.F32.PACK_AB R12, R162, R187 ;  /* 0x000000bba20c723e */ /* 0x010fe400000010ff */
[----:B------:R-:W-:Y:S01]  /*d930*/  F2FP.BF16.F32.PACK_AB R13, R199, R186 ;  /* 0x000000bac70d723e */ /* 0x000fe200000010ff */
[----:B------:R1:W-:Y:S01]  /*d940*/  MUFU.EX2 R185, R4 ;  /* 0x0000000400b97308 */ /* 0x0003e20000000800 */
[----:B------:R-:W-:Y:S02]  /*d950*/  F2FP.BF16.F32.PACK_AB R14, R172, R196 ;  /* 0x000000c4ac0e723e */ /* 0x000fe400000010ff */
[----:B------:R-:W-:Y:S02]  /*d960*/  F2FP.BF16.F32.PACK_AB R15, R236, R164 ;  /* 0x000000a4ec0f723e */ /* 0x000fe400000010ff */
[----:B------:R-:W-:Y:S02]  /*d970*/  MOV R118, R82 ;  /* 0x0000005200767202 */ /* 0x000fe40000000f00 */
[----:B------:R-:W-:Y:S01]  /*d980*/  MOV R198, R80 ;  /* 0x0000005000c67202 */ /* 0x000fe20000000f00 */
[----:B-1----:R-:W-:-:S04]  /*d990*/  FFMA.FTZ R4, R133, UR15, -R2 ;  /* 0x0000000f85047c23 */ /* 0x002fc80008010802 */
[----:B------:R1:W4:Y:S02]  /*d9a0*/  MUFU.EX2 R191, R4 ;  /* 0x0000000400bf7308 */ /* 0x0003240000000800 */
[--C-:B-1----:R-:W-:Y:S01]  /*d9b0*/  FFMA.FTZ R4, R119, UR15, -R2.reuse ;  /* 0x0000000f77047c23 */ /* 0x102fe20008010802 */
[----:B------:R-:W-:Y:S02]  /*d9c0*/  MOV R119, R83 ;  /* 0x0000005300777202 */ /* 0x000fe40000000f00 */
[----:B------:R-:W-:Y:S01]  /*d9d0*/  HMMA.16816.F32.BF16 R80, R12, R22, R180 ;  /* 0x000000160c50723c */ /* 0x000fe200000418b4 */
[----:B------:R-:W2:Y:S02]  /*d9e0*/  LDL.LU R182, [R1+0x70] ;  /* 0x0000700001b67983 */ /* 0x000ea40000300800 */
[----:B--2---:R-:W-:Y:S02]  /*d9f0*/  FFMA.FTZ R79, R182, R40, R79 ;  /* 0x00000028b64f7223 */ /* 0x004fe4000001004f */
[----:B------:R-:W2:Y:S01]  /*da00*/  LDL.LU R182, [R1+0x6c] ;  /* 0x00006c0001b67983 */ /* 0x000ea20000300800 */
[----:B------:R1:W-:Y:S01]  /*da10*/  MUFU.EX2 R197, R4 ;  /* 0x0000000400c57308 */ /* 0x0003e20000000800 */
[----:B------:R-:W-:Y:S01]  /*da20*/  MOV R133, R235 ;  /* 0x000000eb00857202 */ /* 0x000fe20000000f00 */
[----:B-1----:R-:W-:-:S06]  /*da30*/  FFMA.FTZ R4, R117, UR15, -R2 ;  /* 0x0000000f75047c23 */ /* 0x002fcc0008010802 */
[----:B------:R1:W-:Y:S02]  /*da40*/  MUFU.EX2 R235, R4 ;  /* 0x0000000400eb7308 */ /* 0x0003e40000000800 */
[----:B-1----:R-:W-:-:S06]  /*da50*/  FFMA.FTZ R4, R205, UR15, -R0 ;  /* 0x0000000fcd047c23 */ /* 0x002fcc0008010800 */
[----:B------:R1:W-:Y:S01]  /*da60*/  MUFU.EX2 R184, R4 ;  /* 0x0000000400b87308 */ /* 0x0003e20000000800 */
[----:B------:R-:W-:Y:S01]  /*da70*/  MOV R163, R234 ;  /* 0x000000ea00a37202 */ /* 0x000fe20000000f00 */
[----:B-1----:R-:W-:-:S06]  /*da80*/  FFMA.FTZ R4, R204, UR15, -R0 ;  /* 0x0000000fcc047c23 */ /* 0x002fcc0008010800 */
[----:B------:R1:W3:Y:S02]  /*da90*/  MUFU.EX2 R188, R4 ;  /* 0x0000000400bc7308 */ /* 0x0002e40000000800 */
[----:B-1----:R-:W-:-:S06]  /*daa0*/  FFMA.FTZ R4, R126, UR15, -R0 ;  /* 0x0000000f7e047c23 */ /* 0x002fcc0008010800 */
[----:B------:R1:W-:Y:S02]  /*dab0*/  MUFU.EX2 R189, R4 ;  /* 0x0000000400bd7308 */ /* 0x0003e40000000800 */
[----:B-1----:R-:W-:-:S06]  /*dac0*/  FFMA.FTZ R4, R124, UR15, -R0 ;  /* 0x0000000f7c047c23 */ /* 0x002fcc0008010800 */
[----:B------:R4:W1:Y:S01]  /*dad0*/  MUFU.EX2 R234, R4 ;  /* 0x0000000400ea7308 */ /* 0x0008620000000800 */
[----:B--2---:R-:W-:Y:S02]  /*dae0*/  FFMA.FTZ R78, R182, R11, R78 ;  /* 0x0000000bb64e7223 */ /* 0x004fe4000001004e */
[----:B------:R-:W2:Y:S01]  /*daf0*/  LDL.LU R182, [R1+0x48] ;  /* 0x0000480001b67983 */ /* 0x000ea20000300800 */
[----:B----4-:R-:W-:Y:S02]  /*db00*/  F2FP.BF16.F32.PACK_AB R4, R191, R185 ;  /* 0x000000b9bf04723e */ /* 0x010fe400000010ff */
[----:B---3--:R-:W-:Y:S02]  /*db10*/  F2FP.BF16.F32.PACK_AB R5, R188, R184 ;  /* 0x000000b8bc05723e */ /* 0x008fe400000010ff */
[----:B------:R-:W-:Y:S02]  /*db20*/  F2FP.BF16.F32.PACK_AB R6, R235, R197 ;  /* 0x000000c5eb06723e */ /* 0x000fe400000010ff */
[----:B-1----:R-:W-:Y:S01]  /*db30*/  F2FP.BF16.F32.PACK_AB R7, R234, R189 ;  /* 0x000000bdea07723e */ /* 0x002fe200000010ff */
[----:B------:R-:W-:Y:S01]  /*db40*/  FFMA.FTZ R161, R143, R10, R25 ;  /* 0x0000000a8fa17223 */ /* 0x000fe20000010019 */
[----:B------:R-:W-:Y:S01]  /*db50*/  FFMA.FTZ R160, R103, R9, R24 ;  /* 0x0000000967a07223 */ /* 0x000fe20000010018 */
[----:B------:R-:W-:Y:S01]  /*db60*/  IMAD.MOV.U32 R117, RZ, RZ, R27 ;  /* 0x000000ffff757224 */ /* 0x000fe200078e001b */
[----:B------:R-:W-:Y:S01]  /*db70*/  MOV R115, R26 ;  /* 0x0000001a00737202 */ /* 0x000fe20000000f00 */
[-C--:B------:R-:W-:Y:S01]  /*db80*/  HMMA.16816.F32.BF16 R144, R12, R16.reuse, R144 ;  /* 0x000000100c90723c */ /* 0x080fe20000041890 */
[----:B------:R-:W1:Y:S05]  /*db90*/  LDSM.16.MT88.4 R24, [R227+0x8800] ;  /* 0x00880000e318783b */ /* 0x000e6a0000004200 */
[C---:B------:R-:W-:Y:S06]  /*dba0*/  HMMA.16816.F32.BF16 R56, R4.reuse, R16, R56 ;  /* 0x000000100438723c */ /* 0x040fec0000041838 */
[-C--:B------:R-:W-:Y:S06]  /*dbb0*/  HMMA.16816.F32.BF16 R52, R4, R18.reuse, R52 ;  /* 0x000000120434723c */ /* 0x080fec0000041834 */
[----:B------:R-:W-:Y:S01]  /*dbc0*/  HMMA.16816.F32.BF16 R152, R12, R18, R152 ;  /* 0x000000120c98723c */ /* 0x000fe20000041898 */
[----:B------:R-:W3:Y:S05]  /*dbd0*/  LDSM.16.MT88.4 R16, [R226+0x8800] ;  /* 0x00880000e210783b */ /* 0x000eea0000004200 */
[C---:B------:R-:W-:Y:S06]  /*dbe0*/  HMMA.16816.F32.BF16 R36, R4.reuse, R20, R36 ;  /* 0x000000140424723c */ /* 0x040fec0000041824 */
[----:B------:R-:W-:Y:S01]  /*dbf0*/  HMMA.16816.F32.BF16 R32, R4, R22, R32 ;  /* 0x000000160420723c */ /* 0x000fe20000041820 */
[----:B------:R-:W-:Y:S01]  /*dc00*/  IMAD.MOV.U32 R10, RZ, RZ, R132 ;  /* 0x000000ffff0a7224 */ /* 0x000fe200078e0084 */
[----:B------:R-:W-:-:S04]  /*dc10*/  MOV R132, R233 ;  /* 0x000000e900847202 */ /* 0x000fc80000000f00 */
[C---:B-1----:R-:W-:Y:S06]  /*dc20*/  HMMA.16816.F32.BF16 R48, R4.reuse, R24, R48 ;  /* 0x000000180430723c */ /* 0x042fec0000041830 */
[C---:B------:R-:W-:Y:S06]  /*dc30*/  HMMA.16816.F32.BF16 R44, R4.reuse, R26, R44 ;  /* 0x0000001a042c723c */ /* 0x040fec000004182c */
[C---:B---3--:R-:W-:Y:S06]  /*dc40*/  HMMA.16816.F32.BF16 R60, R4.reuse, R16, R60 ;  /* 0x00000010043c723c */ /* 0x048fec000004183c */
[----:B------:R-:W-:Y:S07]  /*dc50*/  HMMA.16816.F32.BF16 R28, R4, R18, R28 ;  /* 0x00000012041c723c */ /* 0x000fee000004181c */
[----:B------:R-:W-:-:S04]  /*dc60*/  FFMA.FTZ R4, R216, UR15, -R2 ;  /* 0x0000000fd8047c23 */ /* 0x000fc80008010802 */
[----:B------:R1:W-:Y:S01]  /*dc70*/  MUFU.EX2 R205, R4 ;  /* 0x0000000400cd7308 */ /* 0x0003e20000000800 */
[----:B------:R-:W-:Y:S01]  /*dc80*/  IMAD.MOV.U32 R126, RZ, RZ, R231 ;  /* 0x000000ffff7e7224 */ /* 0x000fe200078e00e7 */
[----:B------:R-:W-:Y:S01]  /*dc90*/  MOV R138, R228 ;  /* 0x000000e4008a7202 */ /* 0x000fe20000000f00 */
[----:B-1----:R-:W-:-:S05]  /*dca0*/  FFMA.FTZ R4, R213, UR15, -R2 ;  /* 0x0000000fd5047c23 */ /* 0x002fca0008010802 */
[----:B------:R1:W-:Y:S01]  /*dcb0*/  MUFU.EX2 R233, R4 ;  /* 0x0000000400e97308 */ /* 0x0003e20000000800 */
[----:B------:R-:W-:Y:S01]  /*dcc0*/  HMMA.16816.F32.BF16 R92, R12, R24, R92 ;  /* 0x000000180c5c723c */ /* 0x000fe2000004185c */
[----:B-1----:R-:W-:-:S06]  /*dcd0*/  FFMA.FTZ R4, R84, UR15, -R2 ;  /* 0x0000000f54047c23 */ /* 0x002fcc0008010802 */
[----:B------:R1:W-:Y:S01]  /*dce0*/  MUFU.EX2 R231, R4 ;  /* 0x0000000400e77308 */ /* 0x0003e20000000800 */
[C---:B------:R-:W-:Y:S01]  /*dcf0*/  HMMA.16816.F32.BF16 R96, R12.reuse, R26, R96 ;  /* 0x0000001a0c60723c */ /* 0x040fe20000041860 */
[----:B------:R-:W-:Y:S05]  /*dd00*/  LDSM.16.MT88.4 R24, [R226+0x9000] ;  /* 0x00900000e218783b */ /* 0x000fea0000004200 */
[----:B------:R-:W-:Y:S01]  /*dd10*/  HMMA.16816.F32.BF16 R176, R12, R20, R176 ;  /* 0x000000140cb0723c */ /* 0x000fe200000418b0 */
[----:B------:R-:W3:Y:S01]  /*dd20*/  LDSM.16.MT88.4 R20, [R224+0x9000] ;  /* 0x00900000e014783b */ /* 0x000ee20000004200 */
[----:B-1----:R-:W-:-:S04]  /*dd30*/  FFMA.FTZ R4, R85, UR15, -R2 ;  /* 0x0000000f55047c23 */ /* 0x002fc80008010802 */
[C---:B------:R-:W-:Y:S01]  /*dd40*/  HMMA.16816.F32.BF16 R192, R12.reuse, R16, R192 ;  /* 0x000000100cc0723c */ /* 0x040fe200000418c0 */
[----:B------:R1:W-:Y:S05]  /*dd50*/  MUFU.EX2 R228, R4 ;  /* 0x0000000400e47308 */ /* 0x0003ea0000000800 */
[----:B------:R-:W-:Y:S01]  /*dd60*/  HMMA.16816.F32.BF16 R200, R12, R18, R200 ;  /* 0x000000120cc8723c */ /* 0x000fe200000418c8 */
[----:B------:R-:W4:Y:S04]  /*dd70*/  LDSM.16.MT88.4 R16, [R227+0x9000] ;  /* 0x00900000e310783b */ /* 0x000f280000004200 */
[----:B------:R-:W4:Y:S01]  /*dd80*/  LDSM.16.MT88.4 R12, [R225+0x9000] ;  /* 0x00900000e10c783b */ /* 0x000f220000004200 */
[----:B------:R-:W-:Y:S01]  /*dd90*/  MOV R165, R232 ;  /* 0x000000e800a57202 */ /* 0x000fe20000000f00 */
[----:B-1----:R-:W-:-:S04]  /*dda0*/  FFMA.FTZ R4, R219, UR15, -R0 ;  /* 0x0000000fdb047c23 */ /* 0x002fc80008010800 */
[----:B------:R1:W-:Y:S01]  /*ddb0*/  MUFU.EX2 R190, R4 ;  /* 0x0000000400be7308 */ /* 0x0003e20000000800 */
[----:B------:R-:W-:Y:S02]  /*ddc0*/  MOV R124, R230 ;  /* 0x000000e6007c7202 */ /* 0x000fe40000000f00 */
[----:B------:R-:W-:Y:S01]  /*ddd0*/  MOV R129, R139 ;  /* 0x0000008b00817202 */ /* 0x000fe20000000f00 */
[----:B-1----:R-:W-:-:S04]  /*dde0*/  FFMA.FTZ R4, R215, UR15, -R0 ;  /* 0x0000000fd7047c23 */ /* 0x002fc80008010800 */
[----:B------:R1:W3:Y:S02]  /*ddf0*/  MUFU.EX2 R232, R4 ;  /* 0x0000000400e87308 */ /* 0x0002e40000000800 */
[----:B-1----:R-:W-:-:S06]  /*de00*/  FFMA.FTZ R4, R86, UR15, -R0 ;  /* 0x0000000f56047c23 */ /* 0x002fcc0008010800 */
[----:B------:R1:W-:Y:S01]  /*de10*/  MUFU.EX2 R230, R4 ;  /* 0x0000000400e67308 */ /* 0x0003e20000000800 */
[----:B------:R-:W-:Y:S01]  /*de20*/  MOV R183, R106 ;  /* 0x0000006a00b77202 */ /* 0x000fe20000000f00 */
[----:B-1----:R-:W-:-:S06]  /*de30*/  FFMA.FTZ R4, R87, UR15, -R0 ;  /* 0x0000000f57047c23 */ /* 0x002fcc0008010800 */
[----:B------:R1:W4:Y:S01]  /*de40*/  MUFU.EX2 R139, R4 ;  /* 0x00000004008b7308 */ /* 0x0003220000000800 */
[----:B------:R-:W-:Y:S01]  /*de50*/  IMAD.MOV.U32 R137, RZ, RZ, R110 ;  /* 0x000000ffff897224 */ /* 0x000fe200078e006e */
[----:B---3--:R-:W-:Y:S02]  /*de60*/  F2FP.BF16.F32.PACK_AB R5, R232, R190 ;  /* 0x000000bee805723e */ /* 0x008fe400000010ff */
[----:B------:R-:W-:Y:S02]  /*de70*/  F2FP.BF16.F32.PACK_AB R6, R228, R231 ;  /* 0x000000e7e406723e */ /* 0x000fe400000010ff */
[----:B------:R-:W-:Y:S01]  /*de80*/  MOV R113, R100 ;  /* 0x0000006400717202 */ /* 0x000fe20000000f00 */
[----:B------:R-:W-:Y:S01]  /*de90*/  IMAD.MOV.U32 R9, RZ, RZ, R104 ;  /* 0x000000ffff097224 */ /* 0x000fe200078e0068 */
[----:B------:R-:W-:Y:S02]  /*dea0*/  MOV R173, R134 ;  /* 0x0000008600ad7202 */ /* 0x000fe40000000f00 */
[----:B------:R-:W-:-:S02]  /*deb0*/  MOV R174, R135 ;  /* 0x0000008700ae7202 */ /* 0x000fc40000000f00 */
[----:B-1----:R-:W-:Y:S02]  /*dec0*/  F2FP.BF16.F32.PACK_AB R4, R233, R205 ;  /* 0x000000cde904723e */ /* 0x002fe400000010ff */
[----:B----4-:R-:W-:Y:S02]  /*ded0*/  F2FP.BF16.F32.PACK_AB R7, R139, R230 ;  /* 0x000000e68b07723e */ /* 0x010fe400000010ff */
[----:B------:R-:W-:Y:S02]  /*dee0*/  MOV R175, R102 ;  /* 0x0000006600af7202 */ /* 0x000fe40000000f00 */
[----:B------:R-:W-:Y:S02]  /*def0*/  MOV R131, R101 ;  /* 0x0000006500837202 */ /* 0x000fe40000000f00 */
[----:B------:R-:W-:Y:S01]  /*df00*/  MOV R135, R111 ;  /* 0x0000006f00877202 */ /* 0x000fe20000000f00 */
[----:B------:R-:W-:Y:S01]  /*df10*/  HMMA.16816.F32.BF16 R140, R4, R20, R56 ;  /* 0x00000014048c723c */ /* 0x000fe20000041838 */
[----:B------:R-:W-:-:S02]  /*df20*/  MOV R134, R107 ;  /* 0x0000006b00867202 */ /* 0x000fc40000000f00 */
[----:B------:R-:W-:Y:S02]  /*df30*/  MOV R166, R109 ;  /* 0x0000006d00a67202 */ /* 0x000fe40000000f00 */
[----:B------:R-:W-:Y:S01]  /*df40*/  MOV R167, R108 ;  /* 0x0000006c00a77202 */ /* 0x000fe20000000f00 */
[----:B------:R-:W-:Y:S01]  /*df50*/  HMMA.16816.F32.BF16 R148, R4, R22, R52 ;  /* 0x000000160494723c */ /* 0x000fe20000041834 */
[----:B------:R-:W-:-:S05]  /*df60*/  MOV R204, R105 ;  /* 0x0000006900cc7202 */ /* 0x000fca0000000f00 */
[C---:B------:R-:W-:Y:S06]  /*df70*/  HMMA.16816.F32.BF16 R156, R4.reuse, R16, R48 ;  /* 0x00000010049c723c */ /* 0x040fec0000041830 */
[C---:B------:R-:W-:Y:S06]  /*df80*/  HMMA.16816.F32.BF16 R168, R4.reuse, R18, R44 ;  /* 0x0000001204a8723c */ /* 0x040fec000004182c */
[----:B------:R-:W-:Y:S01]  /*df90*/  HMMA.16816.F32.BF16 R108, R4, R12, R36 ;  /* 0x0000000c046c723c */ /* 0x000fe20000041824 */
[----:B--2---:R-:W-:Y:S01]  /*dfa0*/  FFMA.FTZ R11, R182, UR15, -R8 ;  /* 0x0000000fb60b7c23 */ /* 0x004fe20008010808 */
[----:B------:R-:W-:-:S02]  /*dfb0*/  MOV R182, R183 ;  /* 0x000000b700b67202 */ /* 0x000fc40000000f00 */
[----:B------:R-:W-:Y:S02]  /*dfc0*/  MOV R183, R133 ;  /* 0x0000008500b77202 */ /* 0x000fe40000000f00 */
[----:B------:R-:W-:Y:S02]  /*dfd0*/  MOV R133, R138 ;  /* 0x0000008a00857202 */ /* 0x000fe40000000f00 */
[----:B------:R-:W-:Y:S02]  /*dfe0*/  MOV R138, R114 ;  /* 0x00000072008a7202 */ /* 0x000fe40000000f00 */
[----:B------:R-:W-:Y:S02]  /*dff0*/  MOV R114, R129 ;  /* 0x0000008100727202 */ /* 0x000fe40000000f00 */
[----:B------:R-:W-:Y:S02]  /*e000*/  MOV R129, R137 ;  /* 0x0000008900817202 */ /* 0x000fe40000000f00 */
[----:B------:R-:W-:Y:S01]  /*e010*/  MOV R180, R114 ;  /* 0x0000007200b47202 */ /* 0x000fe20000000f00 */
[----:B------:R-:W-:Y:S01]  /*e020*/  IMAD.MOV.U32 R137, RZ, RZ, R113 ;  /* 0x000000ffff897224 */ /* 0x000fe200078e0071 */
[----:B------:R-:W-:Y:S01]  /*e030*/  HMMA.16816.F32.BF16 R104, R4, R14, R32 ;  /* 0x0000000e0468723c */ /* 0x000fe20000041820 */
[----:B------:R-:W-:-:S02]  /*e040*/  MOV R113, R10 ;  /* 0x0000000a00717202 */ /* 0x000fc40000000f00 */
[----:B------:R-:W2:Y:S03]  /*e050*/  LDL.LU R10, [R1+0x3c] ;  /* 0x00003c00010a7983 */ /* 0x000ea60000300800 */
[C---:B------:R-:W-:Y:S06]  /*e060*/  HMMA.16816.F32.BF16 R100, R4.reuse, R24, R60 ;  /* 0x000000180464723c */ /* 0x040fec000004183c */
[----:B------:R-:W-:Y:S07]  /*e070*/  HMMA.16816.F32.BF16 R84, R4, R26, R28 ;  /* 0x0000001a0454723c */ /* 0x000fee000004181c */
[----:B------:R-:W-:-:S02]  /*e080*/  FFMA.FTZ R6, R180, UR15, -R3 ;  /* 0x0000000fb4067c23 */ /* 0x000fc40008010803 */
[----:B------:R-:W3:Y:S01]  /*e090*/  LDL.LU R180, [R1+0x68] ;  /* 0x0000680001b47983 */ /* 0x000ee20000300800 */
[----:B------:R-:W-:Y:S01]  /*e0a0*/  FFMA.FTZ R7, R182, UR15, -R8 ;  /* 0x0000000fb6077c23 */ /* 0x000fe20008010808 */
[----:B------:R-:W-:Y:S01]  /*e0b0*/  MOV R182, R137 ;  /* 0x0000008900b67202 */ /* 0x000fe20000000f00 */
[----:B---3--:R-:W-:Y:S02]  /*e0c0*/  FFMA.FTZ R5, R180, UR15, -R3 ;  /* 0x0000000fb4057c23 */ /* 0x008fe40008010803 */
[----:B------:R-:W3:Y:S01]  /*e0d0*/  LDL.LU R180, [R1+0x64] ;  /* 0x0000640001b47983 */ /* 0x000ee20000300800 */
[----:B------:R-:W-:-:S04]  /*e0e0*/  MOV R181, R129 ;  /* 0x0000008100b57202 */ /* 0x000fc80000000f00 */
[----:B------:R-:W-:-:S05]  /*e0f0*/  MOV R216, R181 ;  /* 0x000000b500d87202 */ /* 0x000fca0000000f00 */
[--C-:B------:R-:W-:Y:S01]  /*e100*/  FFMA.FTZ R29, R216, UR15, -R3.reuse ;  /* 0x0000000fd81d7c23 */ /* 0x100fe20008010803 */
[----:B---3--:R-:W-:Y:S01]  /*e110*/  FFMA.FTZ R4, R180, UR15, -R3 ;  /* 0x0000000fb4047c23 */ /* 0x008fe20008010803 */
[----:B------:R-:W-:Y:S02]  /*e120*/  MOV R180, R182 ;  /* 0x000000b600b47202 */ /* 0x000fe40000000f00 */
[----:B------:R-:W-:Y:S01]  /*e130*/  MOV R182, R124 ;  /* 0x0000007c00b67202 */ /* 0x000fe20000000f00 */
[----:B------:R-:W-:Y:S01]  /*e140*/  IMAD.MOV.U32 R124, RZ, RZ, R126 ;  /* 0x000000ffff7c7224 */ /* 0x000fe200078e007e */
[----:B------:R-:W-:Y:S02]  /*e150*/  MOV R126, R204 ;  /* 0x000000cc007e7202 */ /* 0x000fe40000000f00 */
[----:B------:R-:W-:Y:S02]  /*e160*/  MOV R204, R117 ;  /* 0x0000007500cc7202 */ /* 0x000fe40000000f00 */
[----:B------:R-:W-:-:S02]  /*e170*/  MOV R117, R119 ;  /* 0x0000007700757202 */ /* 0x000fc40000000f00 */
[----:B------:R-:W-:Y:S02]  /*e180*/  MOV R119, R116 ;  /* 0x0000007400777202 */ /* 0x000fe40000000f00 */
[----:B------:R-:W-:Y:S02]  /*e190*/  MOV R116, R115 ;  /* 0x0000007300747202 */ /* 0x000fe40000000f00 */
[----:B------:R-:W-:Y:S01]  /*e1a0*/  MOV R115, R118 ;  /* 0x0000007600737202 */ /* 0x000fe20000000f00 */
[----:B------:R-:W-:Y:S01]  /*e1b0*/  IMAD.MOV.U32 R118, RZ, RZ, R198 ;  /* 0x000000ffff767224 */ /* 0x000fe200078e00c6 */
[----:B------:R-:W-:Y:S02]  /*e1c0*/  MOV R198, R252 ;  /* 0x000000fc00c67202 */ /* 0x000fe40000000f00 */
[----:B------:R-:W3:Y:S04]  /*e1d0*/  LDL.LU R252, [R1+0xf4] ;  /* 0x0000f40001fc7983 */ /* 0x000ee80000300800 */
[----:B------:R-:W4:Y:S02]  /*e1e0*/  LDL.LU R216, [R1+0x58] ;  /* 0x0000580001d87983 */ /* 0x000f240000300800 */
[----:B----4-:R-:W-:-:S02]  /*e1f0*/  FFMA.FTZ R56, R216, UR15, -R3 ;  /* 0x0000000fd8387c23 */ /* 0x010fc40008010803 */
[----:B------:R-:W4:Y:S02]  /*e200*/  LDL.LU R216, [R1+0x4c] ;  /* 0x00004c0001d87983 */ /* 0x000f240000300800 */
[--C-:B----4-:R-:W-:Y:S02]  /*e210*/  FFMA.FTZ R55, R216, UR15, -R3.reuse ;  /* 0x0000000fd8377c23 */ /* 0x110fe40008010803 */
[----:B------:R-:W4:Y:S02]  /*e220*/  LDL.LU R216, [R1+0x40] ;  /* 0x0000400001d87983 */ /* 0x000f240000300800 */
[--C-:B----4-:R-:W-:Y:S02]  /*e230*/  FFMA.FTZ R54, R216, UR15, -R3.reuse ;  /* 0x0000000fd8367c23 */ /* 0x110fe40008010803 */
[----:B------:R-:W4:Y:S02]  /*e240*/  LDL.LU R216, [R1+0x34] ;  /* 0x0000340001d87983 */ /* 0x000f240000300800 */
[----:B----4-:R-:W-:-:S02]  /*e250*/  FFMA.FTZ R53, R216, UR15, -R3 ;  /* 0x0000000fd8357c23 */ /* 0x010fc40008010803 */
[----:B------:R-:W4:Y:S02]  /*e260*/  LDL.LU R216, [R1+0x30] ;  /* 0x0000300001d87983 */ /* 0x000f240000300800 */
[----:B----4-:R-:W-:Y:S02]  /*e270*/  FFMA.FTZ R52, R216, UR15, -R3 ;  /* 0x0000000fd8347c23 */ /* 0x010fe40008010803 */
[----:B------:R-:W4:Y:S01]  /*e280*/  LDL.LU R216, [R1+0x28] ;  /* 0x0000280001d87983 */ /* 0x000f220000300800 */
[----:B------:R-:W-:-:S05]  /*e290*/  MOV R213, R180 ;  /* 0x000000b400d57202 */ /* 0x000fca0000000f00 */
[--C-:B------:R-:W-:Y:S01]  /*e2a0*/  FFMA.FTZ R37, R213, UR15, -R3.reuse ;  /* 0x0000000fd5257c23 */ /* 0x100fe20008010803 */
[----:B----4-:R-:W-:Y:S01]  /*e2b0*/  FFMA.FTZ R39, R216, UR15, -R3 ;  /* 0x0000000fd8277c23 */ /* 0x010fe20008010803 */
[----:B------:R-:W-:Y:S02]  /*e2c0*/  MOV R216, R182 ;  /* 0x000000b600d87202 */ /* 0x000fe40000000f00 */
[----:B------:R-:W-:Y:S01]  /*e2d0*/  MOV R182, R126 ;  /* 0x0000007e00b67202 */ /* 0x000fe20000000f00 */
[----:B------:R-:W-:Y:S01]  /*e2e0*/  IMAD.MOV.U32 R126, RZ, RZ, R117 ;  /* 0x000000ffff7e7224 */ /* 0x000fe200078e0075 */
[----:B------:R-:W-:Y:S02]  /*e2f0*/  MOV R117, R116 ;  /* 0x0000007400757202 */ /* 0x000fe40000000f00 */
[----:B------:R-:W-:Y:S02]  /*e300*/  MOV R116, R118 ;  /* 0x0000007600747202 */ /* 0x000fe40000000f00 */
[----:B------:R-:W-:Y:S01]  /*e310*/  MOV R118, R134 ;  /* 0x0000008600767202 */ /* 0x000fe20000000f00 */
[----:B------:R-:W-:-:S02]  /*e320*/  IMAD.MOV.U32 R134, RZ, RZ, R242 ;  /* 0x000000ffff867224 */ /* 0x000fc400078e00f2 */
[----:B------:R-:W4:Y:S04]  /*e330*/  LDL.LU R242, [R1+0xf0] ;  /* 0x0000f00001f27983 */ /* 0x000f280000300800 */
[----:B------:R-:W3:Y:S01]  /*e340*/  LDL.LU R213, [R1+0x4] ;  /* 0x0000040001d57983 */ /* 0x000ee20000300800 */
[----:B------:R-:W-:Y:S02]  /*e350*/  MOV R180, R124 ;  /* 0x0000007c00b47202 */ /* 0x000fe40000000f00 */
[----:B------:R-:W-:Y:S02]  /*e360*/  MOV R124, R204 ;  /* 0x000000cc007c7202 */ /* 0x000fe40000000f00 */
[----:B------:R-:W-:Y:S01]  /*e370*/  MOV R204, R119 ;  /* 0x0000007700cc7202 */ /* 0x000fe20000000f00 */
[----:B------:R-:W-:Y:S01]  /*e380*/  FFMA.FTZ R9, R9, UR15, -R8 ;  /* 0x0000000f09097c23 */ /* 0x000fe20008010808 */
[----:B------:R-:W-:-:S02]  /*e390*/  MOV R137, R113 ;  /* 0x0000007100897202 */ /* 0x000fc40000000f00 */
[----:B------:R-:W-:Y:S01]  /*e3a0*/  MOV R113, R72 ;  /* 0x0000004800717202 */ /* 0x000fe20000000f00 */
[--C-:B--2---:R-:W-:Y:S01]  /*e3b0*/  FFMA.FTZ R10, R10, UR15, -R8.reuse ;  /* 0x0000000f0a0a7c23 */ /* 0x104fe20008010808 */
[----:B------:R-:W-:Y:S01]  /*e3c0*/  MUFU.EX2 R30, R9 ;  /* 0x00000009001e7308 */ /* 0x000fe20000000800 */
[--C-:B------:R-:W-:Y:S01]  /*e3d0*/  FFMA.FTZ R59, R90, UR15, -R8.reuse ;  /* 0x0000000f5a3b7c23 */ /* 0x100fe20008010808 */
[----:B------:R-:W-:Y:S01]  /*e3e0*/  MOV R119, R115 ;  /* 0x0000007300777202 */ /* 0x000fe20000000f00 */
[--C-:B------:R-:W-:Y:S01]  /*e3f0*/  FFMA.FTZ R63, R207, UR15, -R8.reuse ;  /* 0x0000000fcf3f7c23 */ /* 0x100fe20008010808 */
[----:B------:R-:W-:Y:S02]  /*e400*/  MOV R181, R183 ;  /* 0x000000b700b57202 */ /* 0x000fe40000000f00 */
[----:B------:R-:W-:Y:S02]  /*e410*/  MOV R115, R198 ;  /* 0x000000c600737202 */ /* 0x000fe40000000f00 */
[----:B------:R-:W-:Y:S08]  /*e420*/  MUFU.EX2 R183, R11 ;  /* 0x0000000b00b77308 */ /* 0x000ff00000000800 */
[----:B------:R-:W1:Y:S08]  /*e430*/  MUFU.EX2 R198, R10 ;  /* 0x0000000a00c67308 */ /* 0x000e700000000800 */
[----:B------:R1:W-:Y:S01]  /*e440*/  MUFU.EX2 R207, R4 ;  /* 0x0000000400cf7308 */ /* 0x0003e20000000800 */
[----:B------:R-:W-:Y:S01]  /*e450*/  MOV R114, R73 ;  /* 0x0000004900727202 */ /* 0x000fe20000000f00 */
[--C-:B------:R-:W-:Y:S01]  /*e460*/  FFMA.FTZ R57, R88, UR15, -R8.reuse ;  /* 0x0000000f58397c23 */ /* 0x100fe20008010808 */
[----:B------:R-:W-:Y:S01]  /*e470*/  MOV R129, R136 ;  /* 0x0000008800817202 */ /* 0x000fe20000000f00 */
[----:B------:R-:W-:Y:S01]  /*e480*/  FFMA.FTZ R60, R91, UR15, -R8 ;  /* 0x0000000f5b3c7c23 */ /* 0x000fe20008010808 */
[----:B------:R-:W-:-:S02]  /*e490*/  IMAD.MOV.U32 R136, RZ, RZ, R74 ;  /* 0x000000ffff887224 */ /* 0x000fc400078e004a */
[--C-:B------:R-:W-:Y:S01]  /*e4a0*/  FFMA.FTZ R62, R127, UR15, -R8.reuse ;  /* 0x0000000f7f3e7c23 */ /* 0x100fe20008010808 */
[----:B------:R-:W-:Y:S01]  /*e4b0*/  FFMA.FTZ R61, R122, UR15, -R8 ;  /* 0x0000000f7a3d7c23 */ /* 0x000fe20008010808 */
[----:B------:R-:W-:Y:S01]  /*e4c0*/  FFMA.FTZ R127, R114, UR15, -R2 ;  /* 0x0000000f727f7c23 */ /* 0x000fe20008010802 */
[----:B------:R-:W-:Y:S01]  /*e4d0*/  MOV R114, R129 ;  /* 0x0000008100727202 */ /* 0x000fe20000000f00 */
[--C-:B------:R-:W-:Y:S01]  /*e4e0*/  FFMA.FTZ R77, R77, UR15, -R8.reuse ;  /* 0x0000000f4d4d7c23 */ /* 0x100fe20008010808 */
[--C-:B------:R-:W-:Y:S01]  /*e4f0*/  FFMA.FTZ R76, R76, UR15, -R8.reuse ;  /* 0x0000000f4c4c7c23 */ /* 0x100fe20008010808 */
[--C-:B------:R-:W-:Y:S01]  /*e500*/  FFMA.FTZ R75, R75, UR15, -R8.reuse ;  /* 0x0000000f4b4b7c23 */ /* 0x100fe20008010808 */
[--C-:B------:R-:W-:Y:S01]  /*e510*/  FFMA.FTZ R74, R251, UR15, -R8.reuse ;  /* 0x0000000ffb4a7c23 */ /* 0x100fe20008010808 */
[--C-:B------:R-:W-:Y:S01]  /*e520*/  FFMA.FTZ R73, R250, UR15, -R8.reuse ;  /* 0x0000000ffa497c23 */ /* 0x100fe20008010808 */
[----:B-1----:R-:W-:Y:S01]  /*e530*/  F2FP.BF16.F32.PACK_AB R4, R198, R183 ;  /* 0x000000b7c604723e */ /* 0x002fe200000010ff */
[--C-:B------:R-:W-:Y:S01]  /*e540*/  FFMA.FTZ R72, R247, UR15, -R8.reuse ;  /* 0x0000000ff7487c23 */ /* 0x100fe20008010808 */
[--C-:B------:R-:W-:Y:S01]  /*e550*/  FFMA.FTZ R71, R71, UR15, -R8.reuse ;  /* 0x0000000f47477c23 */ /* 0x100fe20008010808 */
[--C-:B------:R-:W-:Y:S01]  /*e560*/  FFMA.FTZ R70, R70, UR15, -R8.reuse ;  /* 0x0000000f46467c23 */ /* 0x100fe20008010808 */
[--C-:B------:R-:W-:Y:S01]  /*e570*/  FFMA.FTZ R69, R69, UR15, -R8.reuse ;  /* 0x0000000f45457c23 */ /* 0x100fe20008010808 */
[--C-:B------:R-:W-:Y:S01]  /*e580*/  FFMA.FTZ R68, R68, UR15, -R8.reuse ;  /* 0x0000000f44447c23 */ /* 0x100fe20008010808 */
[--C-:B------:R-:W-:Y:S01]  /*e590*/  FFMA.FTZ R67, R67, UR15, -R8.reuse ;  /* 0x0000000f43437c23 */ /* 0x100fe20008010808 */
[--C-:B------:R-:W-:Y:S01]  /*e5a0*/  FFMA.FTZ R66, R66, UR15, -R8.reuse ;  /* 0x0000000f42427c23 */ /* 0x100fe20008010808 */
[--C-:B------:R-:W-:Y:S01]  /*e5b0*/  FFMA.FTZ R65, R65, UR15, -R8.reuse ;  /* 0x0000000f41417c23 */ /* 0x100fe20008010808 */
[----:B------:R-:W-:Y:S01]  /*e5c0*/  FFMA.FTZ R64, R64, UR15, -R8 ;  /* 0x0000000f40407c23 */ /* 0x000fe20008010808 */
[----:B------:R-:W-:Y:S01]  /*e5d0*/  MOV R129, R137 ;  /* 0x0000008900817202 */ /* 0x000fe20000000f00 */
[--C-:B------:R-:W-:Y:S01]  /*e5e0*/  FFMA.FTZ R136, R136, UR15, -R2.reuse ;  /* 0x0000000f88887c23 */ /* 0x100fe20008010802 */
[--C-:B------:R-:W-:Y:S01]  /*e5f0*/  FFMA.FTZ R137, R249, UR15, -R2.reuse ;  /* 0x0000000ff9897c23 */ /* 0x100fe20008010802 */
[--C-:B------:R-:W-:Y:S01]  /*e600*/  FFMA.FTZ R212, R212, UR15, -R2.reuse ;  /* 0x0000000fd4d47c23 */ /* 0x100fe20008010802 */
[----:B------:R-:W-:Y:S01]  /*e610*/  FFMA.FTZ R206, R206, UR15, -R2 ;  /* 0x0000000fcece7c23 */ /* 0x000fe20008010802 */
        /* <DEDUP_REMOVED lines=12> */
[----:B------:R-:W-:Y:S08]  /*e6e0*/  MUFU.EX2 R249, R71 ;  /* 0x0000004700f97308 */ /* 0x000ff00000000800 */
[----:B------:R-:W-:Y:S08]  /*e6f0*/  MUFU.EX2 R71, R66 ;  /* 0x0000004200477308 */ /* 0x000ff00000000800 */
[----:B------:R-:W-:Y:S08]  /*e700*/  MUFU.EX2 R114, R114 ;  /* 0x0000007200727308 */ /* 0x000ff00000000800 */
[----:B------:R-:W-:Y:S08]  /*e710*/  MUFU.EX2 R247, R73 ;  /* 0x0000004900f77308 */ /* 0x000ff00000000800 */
[----:B------:R-:W-:Y:S08]  /*e720*/  MUFU.EX2 R250, R70 ;  /* 0x0000004600fa7308 */ /* 0x000ff00000000800 */
[----:B------:R-:W-:Y:S08]  /*e730*/  MUFU.EX2 R73, R62 ;  /* 0x0000003e00497308 */ /* 0x000ff00000000800 */
[----:B------:R-:W-:Y:S08]  /*e740*/  MUFU.EX2 R251, R69 ;  /* 0x0000004500fb7308 */ /* 0x000ff00000000800 */
[----:B------:R-:W-:Y:S01]  /*e750*/  MUFU.EX2 R127, R127 ;  /* 0x0000007f007f7308 */ /* 0x000fe20000000800 */
[----:B---3--:R-:W-:Y:S01]  /*e760*/  FFMA.FTZ R58, R213, UR15, -R3 ;  /* 0x0000000fd53a7c23 */ /* 0x008fe20008010803 */
[----:B------:R-:W-:-:S02]  /*e770*/  MOV R213, R216 ;  /* 0x000000d800d57202 */ /* 0x000fc40000000f00 */
[----:B------:R-:W-:Y:S02]  /*e780*/  MOV R216, R180 ;  /* 0x000000b400d87202 */ /* 0x000fe40000000f00 */
[----:B------:R-:W-:Y:S02]  /*e790*/  MOV R180, R182 ;  /* 0x000000b600b47202 */ /* 0x000fe40000000f00 */
[----:B------:R-:W-:Y:S02]  /*e7a0*/  MOV R182, R124 ;  /* 0x0000007c00b67202 */ /* 0x000fe40000000f00 */
[----:B------:R-:W-:Y:S02]  /*e7b0*/  MOV R124, R126 ;  /* 0x0000007e007c7202 */ /* 0x000fe40000000f00 */
[----:B------:R-:W-:Y:S01]  /*e7c0*/  MOV R126, R204 ;  /* 0x000000cc007e7202 */ /* 0x000fe20000000f00 */
[----:B------:R-:W-:Y:S01]  /*e7d0*/  IMAD.MOV.U32 R204, RZ, RZ, R117 ;  /* 0x000000ffffcc7224 */ /* 0x000fe200078e0075 */
[----:B------:R-:W-:-:S02]  /*e7e0*/  MOV R51, R124 ;  /* 0x0000007c00337202 */ /* 0x000fc40000000f00 */
[----:B------:R-:W-:Y:S02]  /*e7f0*/  MOV R49, R180 ;  /* 0x000000b400317202 */ /* 0x000fe40000000f00 */
[----:B------:R-:W-:Y:S01]  /*e800*/  MOV R180, R204 ;  /* 0x000000cc00b47202 */ /* 0x000fe20000000f00 */
[----:B------:R-:W-:Y:S01]  /*e810*/  IMAD.MOV.U32 R50, RZ, RZ, R182 ;  /* 0x000000ffff327224 */ /* 0x000fe200078e00b6 */
[----:B------:R-:W-:Y:S01]  /*e820*/  MOV R48, R216 ;  /* 0x000000d800307202 */ /* 0x000fe20000000f00 */
[----:B------:R-:W-:Y:S01]  /*e830*/  FFMA.FTZ R38, R51, UR15, -R2 ;  /* 0x0000000f33267c23 */ /* 0x000fe20008010802 */
[----:B------:R-:W-:Y:S02]  /*e840*/  MOV R182, R126 ;  /* 0x0000007e00b67202 */ /* 0x000fe40000000f00 */
[----:B------:R-:W-:Y:S02]  /*e850*/  MOV R216, R135 ;  /* 0x0000008700d87202 */ /* 0x000fe40000000f00 */
[----:B------:R-:W-:-:S02]  /*e860*/  MOV R51, R180 ;  /* 0x000000b400337202 */ /* 0x000fc40000000f00 */
[----:B------:R-:W-:Y:S01]  /*e870*/  MOV R180, R164 ;  /* 0x000000a400b47202 */ /* 0x000fe20000000f00 */
[--C-:B------:R-:W-:Y:S01]  /*e880*/  FFMA.FTZ R9, R50, UR15, -R2.reuse ;  /* 0x0000000f32097c23 */ /* 0x100fe20008010802 */
[----:B------:R-:W-:Y:S01]  /*e890*/  MOV R164, R166 ;  /* 0x000000a600a47202 */ /* 0x000fe20000000f00 */
[----:B------:R-:W-:Y:S01]  /*e8a0*/  FFMA.FTZ R166, R112, UR15, -R2 ;  /* 0x0000000f70a67c23 */ /* 0x000fe20008010802 */
[----:B------:R-:W-:Y:S01]  /*e8b0*/  MOV R50, R216 ;  /* 0x000000d800327202 */ /* 0x000fe20000000f00 */
[----:B------:R-:W-:Y:S01]  /*e8c0*/  FFMA.FTZ R112, R113, UR15, -R0 ;  /* 0x0000000f71707c23 */ /* 0x000fe20008010800 */
[----:B------:R-:W-:Y:S01]  /*e8d0*/  FFMA.FTZ R90, R182, UR15, -R2 ;  /* 0x0000000fb65a7c23 */ /* 0x000fe20008010802 */
[----:B------:R-:W-:Y:S01]  /*e8e0*/  MOV R216, R197 ;  /* 0x000000c500d87202 */ /* 0x000fe20000000f00 */
[----:B------:R-:W-:Y:S01]  /*e8f0*/  FFMA.FTZ R113, R229, UR15, -R0 ;  /* 0x0000000fe5717c23 */ /* 0x000fe20008010800 */
[----:B------:R-:W-:Y:S01]  /*e900*/  MUFU.EX2 R204, R7 ;  /* 0x0000000700cc7308 */ /* 0x000fe20000000800 */
[----:B------:R-:W-:-:S07]  /*e910*/  FFMA.FTZ R10, R49, UR15, -R2 ;  /* 0x0000000f310a7c23 */ /* 0x000fce0008010802 */
[----:B------:R-:W-:Y:S01]  /*e920*/  MUFU.EX2 R182, R6 ;  /* 0x0000000600b67308 */ /* 0x000fe20000000800 */
[----:B------:R-:W-:-:S07]  /*e930*/  MOV R117, R119 ;  /* 0x0000007700757202 */ /* 0x000fce0000000f00 */
[----:B------:R-:W1:Y:S08]  /*e940*/  MUFU.EX2 R197, R5 ;  /* 0x0000000500c57308 */ /* 0x000e700000000800 */
[----:B------:R-:W2:Y:S01]  /*e950*/  MUFU.EX2 R229, R29 ;  /* 0x0000001d00e57308 */ /* 0x000ea20000000800 */
[----:B------:R-:W-:Y:S02]  /*e960*/  MOV R119, R116 ;  /* 0x0000007400777202 */ /* 0x000fe40000000f00 */
[----:B------:R-:W-:-:S02]  /*e970*/  MOV R116, R115 ;  /* 0x0000007300747202 */ /* 0x000fc40000000f00 */
[----:B------:R-:W-:-:S03]  /*e980*/  MOV R215, R117 ;  /* 0x0000007500d77202 */ /* 0x000fc60000000f00 */
[----:B------:R-:W3:Y:S01]  /*e990*/  MUFU.EX2 R10, R10 ;  /* 0x0000000a000a7308 */ /* 0x000ee20000000800 */
[----:B------:R-:W-:Y:S02]  /*e9a0*/  MOV R47, R213 ;  /* 0x000000d5002f7202 */ /* 0x000fe40000000f00 */
[----:B------:R-:W-:Y:S02]  /*e9b0*/  MOV R219, R119 ;  /* 0x0000007700db7202 */ /* 0x000fe40000000f00 */
[----:B------:R-:W-:Y:S01]  /*e9c0*/  MOV R213, R116 ;  /* 0x0000007400d57202 */ /* 0x000fe20000000f00 */
[----:B------:R-:W-:Y:S01]  /*e9d0*/  FFMA.FTZ R88, R215, UR15, -R2 ;  /* 0x0000000fd7587c23 */ /* 0x000fe20008010802 */
[----:B------:R-:W-:Y:S01]  /*e9e0*/  MOV R126, R134 ;  /* 0x00000086007e7202 */ /* 0x000fe20000000f00 */
[----:B------:R-:W-:Y:S02]  /*e9f0*/  IMAD.MOV.U32 R124, RZ, RZ, R118 ;  /* 0x000000ffff7c7224 */ /* 0x000fe400078e0076 */
[--C-:B------:R-:W-:Y:S01]  /*ea00*/  FFMA.FTZ R91, R219, UR15, -R2.reuse ;  /* 0x0000000fdb5b7c23 */ /* 0x100fe20008010802 */
[----:B------:R-:W-:Y:S01]  /*ea10*/  MOV R215, R181 ;  /* 0x000000b500d77202 */ /* 0x000fe20000000f00 */
[----:B------:R-:W-:Y:S01]  /*ea20*/  FFMA.FTZ R122, R213, UR15, -R2 ;  /* 0x0000000fd57a7c23 */ /* 0x000fe20008010802 */
[----:B-1----:R-:W-:-:S02]  /*ea30*/  F2FP.BF16.F32.PACK_AB R5, R197, R182 ;  /* 0x000000b6c505723e */ /* 0x002fc400000010ff */
[----:B------:R-:W-:Y:S02]  /*ea40*/  F2FP.BF16.F32.PACK_AB R6, R204, R30 ;  /* 0x0000001ecc06723e */ /* 0x000fe400000010ff */
[----:B--2---:R-:W-:Y:S01]  /*ea50*/  F2FP.BF16.F32.PACK_AB R7, R229, R207 ;  /* 0x000000cfe507723e */ /* 0x004fe200000010ff */
[----:B------:R-:W-:Y:S01]  /*ea60*/  IMAD.MOV.U32 R213, RZ, RZ, R138 ;  /* 0x000000ffffd57224 */ /* 0x000fe200078e008a */
[----:B------:R-:W-:Y:S02]  /*ea70*/  MOV R219, R133 ;  /* 0x0000008500db7202 */ /* 0x000fe40000000f00 */
[----:B------:R-:W-:Y:S01]  /*ea80*/  MOV R133, R165 ;  /* 0x000000a500857202 */ /* 0x000fe20000000f00 */
[----:B------:R-:W-:Y:S01]  /*ea90*/  IMAD.MOV.U32 R165, RZ, RZ, R167 ;  /* 0x000000ffffa57224 */ /* 0x000fe200078e00a7 */
[----:B------:R-:W-:Y:S01]  /*eaa0*/  MOV R181, R162 ;  /* 0x000000a200b57202 */ /* 0x000fe20000000f00 */
[--C-:B------:R-:W-:Y:S01]  /*eab0*/  FFMA.FTZ R28, R47, UR15, -R2.reuse ;  /* 0x0000000f2f1c7c23 */ /* 0x100fe20008010802 */
[--C-:B------:R-:W-:Y:S01]  /*eac0*/  FFMA.FTZ R11, R48, UR15, -R2.reuse ;  /* 0x0000000f300b7c23 */ /* 0x100fe20008010802 */
[--C-:B------:R-:W-:Y:S01]  /*ead0*/  FFMA.FTZ R124, R124, UR15, -R2.reuse ;  /* 0x0000000f7c7c7c23 */ /* 0x100fe20008010802 */
[--C-:B------:R-:W-:Y:S01]  /*eae0*/  FFMA.FTZ R126, R126, UR15, -R2.reuse ;  /* 0x0000000f7e7e7c23 */ /* 0x100fe20008010802 */
[--C-:B------:R-:W-:Y:S01]  /*eaf0*/  FFMA.FTZ R138, R246, UR15, -R2.reuse ;  /* 0x0000000ff68a7c23 */ /* 0x100fe20008010802 */
[--C-:B------:R-:W-:Y:S01]  /*eb00*/  FFMA.FTZ R162, R222, UR15, -R2.reuse ;  /* 0x0000000fdea27c23 */ /* 0x100fe20008010802 */
[----:B------:R-:W-:Y:S01]  /*eb10*/  FFMA.FTZ R167, R89, UR15, -R2 ;  /* 0x0000000f59a77c23 */ /* 0x000fe20008010802 */
[--C-:B------:R-:W-:Y:S01]  /*eb20*/  FFMA.FTZ R8, R50, UR15, -R0.reuse ;  /* 0x0000000f32087c23 */ /* 0x100fe20008010800 */
[--C-:B----4-:R-:W-:Y:S01]  /*eb30*/  FFMA.FTZ R115, R242, UR15, -R3.reuse ;  /* 0x0000000ff2737c23 */ /* 0x110fe20008010803 */
[--C-:B------:R-:W-:Y:S01]  /*eb40*/  FFMA.FTZ R118, R252, UR15, -R3.reuse ;  /* 0x0000000ffc767c23 */ /* 0x100fe20008010803 */
[--C-:B------:R-:W-:Y:S01]  /*eb50*/  FFMA.FTZ R117, R248, UR15, -R3.reuse ;  /* 0x0000000ff8757c23 */ /* 0x100fe20008010803 */
        /* <DEDUP_REMOVED lines=8> */
[----:B------:R-:W-:Y:S01]  /*ebe0*/  MOV R215, R216 ;  /* 0x000000d800d77202 */ /* 0x000fe20000000f00 */
[C---:B------:R-:W-:Y:S01]  /*ebf0*/  HMMA.16816.F32.BF16 R48, R4.reuse, R20, R144 ;  /* 0x000000140430723c */ /* 0x040fe20000041890 */
[----:B------:R-:W-:Y:S01]  /*ec00*/  MOV R219, R180 ;  /* 0x000000b400db7202 */ /* 0x000fe20000000f00 */
[--C-:B------:R-:W-:Y:S01]  /*ec10*/  FFMA.FTZ R180, R43, UR15, -R0.reuse ;  /* 0x0000000f2bb47c23 */ /* 0x100fe20008010800 */
[----:B------:R-:W-:Y:S01]  /*ec20*/  MOV R216, R181 ;  /* 0x000000b500d87202 */ /* 0x000fe20000000f00 */
[--C-:B------:R-:W-:Y:S01]  /*ec30*/  FFMA.FTZ R181, R42, UR15, -R0.reuse ;  /* 0x0000000f2ab57c23 */ /* 0x100fe20008010800 */
[----:B------:R-:W-:Y:S01]  /*ec40*/  MOV R213, R196 ;  /* 0x000000c400d57202 */ /* 0x000fe20000000f00 */
[C---:B------:R-:W-:Y:S01]  /*ec50*/  HMMA.16816.F32.BF16 R44, R4.reuse, R22, R152 ;  /* 0x00000016042c723c */ /* 0x040fe20000041898 */
[----:B------:R-:W-:Y:S01]  /*ec60*/  FFMA.FTZ R196, R41, UR15, -R0 ;  /* 0x0000000f29c47c23 */ /* 0x000fe20008010800 */
[----:B------:R1:W-:Y:S04]  /*ec70*/  MUFU.EX2 R144, R28 ;  /* 0x0000001c00907308 */ /* 0x0003e80000000800 */
[----:B------:R-:W-:Y:S01]  /*ec80*/  HMMA.16816.F32.BF16 R32, R4, R18, R96 ;  /* 0x000000120420723c */ /* 0x000fe20000041860 */
[----:B------:R-:W-:-:S05]  /*ec90*/  IMAD.MOV.U32 R155, RZ, RZ, R30 ;  /* 0x000000ffff9b7224 */ /* 0x000fca00078e001e */
[C---:B------:R-:W-:Y:S01]  /*eca0*/  HMMA.16816.F32.BF16 R80, R4.reuse, R14, R80 ;  /* 0x0000000e0450723c */ /* 0x040fe20000041850 */
[----:B------:R-:W2:Y:S01]  /*ecb0*/  MUFU.EX2 R147, R11 ;  /* 0x0000000b00937308 */ /* 0x000ea20000000800 */
[--C-:B------:R-:W-:Y:S01]  /*ecc0*/  FFMA.FTZ R133, R133, UR15, -R0.reuse ;  /* 0x0000000f85857c23 */ /* 0x100fe20008010800 */
[--C-:B------:R-:W-:Y:S01]  /*ecd0*/  FFMA.FTZ R164, R164, UR15, -R0.reuse ;  /* 0x0000000fa4a47c23 */ /* 0x100fe20008010800 */
[----:B------:R-:W-:Y:S01]  /*ece0*/  FFMA.FTZ R165, R165, UR15, -R0 ;  /* 0x0000000fa5a57c23 */ /* 0x000fe20008010800 */
[----:B------:R-:W-:Y:S01]  /*ecf0*/  MOV R222, R211 ;  /* 0x000000d300de7202 */ /* 0x000fe20000000f00 */
[C---:B------:R-:W-:Y:S01]  /*ed00*/  HMMA.16816.F32.BF16 R20, R4.reuse, R12, R176 ;  /* 0x0000000c0414723c */ /* 0x040fe200000418b0 */
[----:B------:R-:W-:Y:S02]  /*ed10*/  LDSM.16.MT88.4 R12, [R227+0x9800] ;  /* 0x00980000e30c783b */ /* 0x000fe40000004200 */
[----:B------:R-:W-:Y:S02]  /*ed20*/  MUFU.EX2 R177, R9 ;  /* 0x0000000900b17308 */ /* 0x000fe40000000800 */
[----:B-1----:R-:W-:Y:S01]  /*ed30*/  LDSM.16.MT88.4 R28, [R226+0x9800] ;  /* 0x00980000e21c783b */ /* 0x002fe20000004200 */
[----:B------:R-:W-:Y:S01]  /*ed40*/  HMMA.16816.F32.BF16 R40, R4, R16, R92 ;  /* 0x000000100428723c */ /* 0x000fe2000004185c */
[----:B---3--:R-:W-:-:S02]  /*ed50*/  MOV R179, R10 ;  /* 0x0000000a00b37202 */ /* 0x008fc40000000f00 */
[----:B------:R-:W1:Y:S02]  /*ed60*/  LDSM.16.MT88.4 R16, [R224+0x9800] ;  /* 0x00980000e010783b */ /* 0x000e640000004200 */
[----:B------:R3:W-:Y:S02]  /*ed70*/  MUFU.EX2 R145, R8 ;  /* 0x0000000800917308 */ /* 0x0007e40000000800 */
[----:B------:R4:W5:Y:S04]  /*ed80*/  LDL.LU R242, [R1+0xec] ;  /* 0x0000ec0001f27983 */ /* 0x0009680000300800 */
[----:B---3--:R-:W3:Y:S02]  /*ed90*/  LDSM.16.MT88.4 R8, [R225+0x9800] ;  /* 0x00980000e108783b */ /* 0x008ee40000004200 */
[----:B------:R-:W4:Y:S08]  /*eda0*/  MUFU.EX2 R146, R3 ;  /* 0x0000000300927308 */ /* 0x000f300000000800 */
[----:B------:R-:W-:Y:S08]  /*edb0*/  MUFU.EX2 R176, R2 ;  /* 0x0000000200b07308 */ /* 0x000ff00000000800 */
[----:B------:R2:W1:Y:S01]  /*edc0*/  MUFU.EX2 R178, R36 ;  /* 0x0000002400b27308 */ /* 0x0004620000000800 */
[----:B------:R-:W-:-:S02]  /*edd0*/  MOV R154, R215 ;  /* 0x000000d7009a7202 */ /* 0x000fc40000000f00 */
[----:B------:R-:W-:Y:S01]  /*ede0*/  MOV R0, R208 ;  /* 0x000000d000007202 */ /* 0x000fe20000000f00 */
[C---:B------:R-:W-:Y:S04]  /*edf0*/  HMMA.16816.F32.BF16 R92, R4.reuse, R24, R192 ;  /* 0x00000018045c723c */ /* 0x040fe800000418c0 */
[----:B------:R-:W-:Y:S02]  /*ee00*/  MUFU.EX2 R243, R77 ;  /* 0x0000004d00f37308 */ /* 0x000fe40000000800 */
[----:B------:R-:W-:Y:S06]  /*ee10*/  HMMA.16816.F32.BF16 R96, R4, R26, R200 ;  /* 0x0000001a0460723c */ /* 0x000fec00000418c8 */
[----:B------:R-:W-:Y:S01]  /*ee20*/  MUFU.EX2 R244, R76 ;  /* 0x0000004c00f47308 */ /* 0x000fe20000000800 */
[----:B--2---:R-:W-:-:S07]  /*ee30*/  MOV R36, R213 ;  /* 0x000000d500247202 */ /* 0x004fce0000000f00 */
[----:B------:R-:W-:Y:S01]  /*ee40*/  MUFU.EX2 R245, R75 ;  /* 0x0000004b00f57308 */ /* 0x000fe20000000800 */
[----:B------:R-:W-:-:S07]  /*ee50*/  F2FP.BF16.F32.PACK_AB R4, R147, R144 ;  /* 0x000000909304723e */ /* 0x000fce00000010ff */
[----:B------:R-:W-:Y:S01]  /*ee60*/  MUFU.EX2 R246, R74 ;  /* 0x0000004a00f67308 */ /* 0x000fe20000000800 */
[----:B----4-:R-:W-:-:S07]  /*ee70*/  F2FP.BF16.F32.PACK_AB R5, R146, R145 ;  /* 0x000000919205723e */ /* 0x010fce00000010ff */
[----:B------:R-:W-:Y:S01]  /*ee80*/  MUFU.EX2 R211, R55 ;  /* 0x0000003700d37308 */ /* 0x000fe20000000800 */
[----:B------:R-:W-:-:S07]  /*ee90*/  F2FP.BF16.F32.PACK_AB R6, R177, R179 ;  /* 0x000000b3b106723e */ /* 0x000fce00000010ff */
[----:B------:R-:W-:Y:S01]  /*eea0*/  MUFU.EX2 R252, R68 ;  /* 0x0000004400fc7308 */ /* 0x000fe20000000800 */
[----:B-1----:R-:W-:Y:S01]  /*eeb0*/  F2FP.BF16.F32.PACK_AB R7, R178, R176 ;  /* 0x000000b0b207723e */ /* 0x002fe200000010ff */
[----:B------:R-:W-:Y:S01]  /*eec0*/  FADD.FTZ R3, R222, R160 ;  /* 0x000000a0de037221 */ /* 0x000fe20000010000 */
[----:B------:R-:W-:Y:S05]  /*eed0*/  LDSM.16.MT88.4 R24, [R224+0xa000] ;  /* 0x00a00000e018783b */ /* 0x000fea0000004200 */
[----:B------:R-:W1:Y:S08]  /*eee0*/  MUFU.EX2 R208, R56 ;  /* 0x0000003800d07308 */ /* 0x000e700000000800 */
[----:B------:R-:W-:Y:S08]  /*eef0*/  MUFU.EX2 R213, R54 ;  /* 0x0000003600d57308 */ /* 0x000ff00000000800 */
[----:B------:R-:W2:Y:S01]  /*ef00*/  MUFU.EX2 R215, R53 ;  /* 0x0000003500d77308 */ /* 0x000ea20000000800 */
[C---:B------:R-:W-:Y:S06]  /*ef10*/  HMMA.16816.F32.BF16 R140, R4.reuse, R16, R140 ;  /* 0x00000010048c723c */ /* 0x040fec000004188c */
[C---:B------:R-:W-:Y:S06]  /*ef20*/  HMMA.16816.F32.BF16 R148, R4.reuse, R18, R148 ;  /* 0x000000120494723c */ /* 0x040fec0000041894 */
[C---:B------:R-:W-:Y:S06]  /*ef30*/  HMMA.16816.F32.BF16 R156, R4.reuse, R12, R156 ;  /* 0x0000000c049c723c */ /* 0x040fec000004189c */
[C---:B------:R-:W-:Y:S06]  /*ef40*/  HMMA.16816.F32.BF16 R168, R4.reuse, R14, R168 ;  /* 0x0000000e04a8723c */ /* 0x040fec00000418a8 */
[C---:B---3--:R-:W-:Y:S06]  /*ef50*/  HMMA.16816.F32.BF16 R108, R4.reuse, R8, R108 ;  /* 0x00000008046c723c */ /* 0x048fec000004186c */
[C---:B------:R-:W-:Y:S06]  /*ef60*/  HMMA.16816.F32.BF16 R104, R4.reuse, R10, R104 ;  /* 0x0000000a0468723c */ /* 0x040fec0000041868 */
[C---:B------:R-:W-:Y:S06]  /*ef70*/  HMMA.16816.F32.BF16 R100, R4.reuse, R28, R100 ;  /* 0x0000001c0464723c */ /* 0x040fec0000041864 */
[----:B------:R-:W-:Y:S07]  /*ef80*/  HMMA.16816.F32.BF16 R84, R4, R30, R84 ;  /* 0x0000001e0454723c */ /* 0x000fee0000041854 */
[----:B------:R-:W-:Y:S01]  /*ef90*/  FADD.FTZ R4, R0, R161 ;  /* 0x000000a100047221 */ /* 0x000fe20000010000 */
[----:B-1----:R-:W-:-:S02]  /*efa0*/  F2FP.BF16.F32.PACK_AB R5, R211, R208 ;  /* 0x000000d0d305723e */ /* 0x002fc400000010ff */
[----:B------:R-:W-:Y:S01]  /*efb0*/  F2FP.BF16.F32.PACK_AB R6, R246, R245 ;  /* 0x000000f5f606723e */ /* 0x000fe200000010ff */
[----:B------:R-:W-:Y:S01]  /*efc0*/  FADD.FTZ R68, R240, R4 ;  /* 0x00000004f0447221 */ /* 0x000fe20000010000 */
[----:B------:R-:W-:Y:S02]  /*efd0*/  F2FP.BF16.F32.PACK_AB R4, R244, R243 ;  /* 0x000000f3f404723e */ /* 0x000fe400000010ff */
[----:B--2---:R-:W-:Y:S01]  /*efe0*/  F2FP.BF16.F32.PACK_AB R7, R215, R213 ;  /* 0x000000d5d707723e */ /* 0x004fe200000010ff */
[----:B------:R-:W-:Y:S08]  /*eff0*/  MUFU.EX2 R248, R72 ;  /* 0x0000004800f87308 */ /* 0x000ff00000000800 */
[----:B------:R-:W-:Y:S08]  /*f000*/  MUFU.EX2 R72, R67 ;  /* 0x0000004300487308 */ /* 0x000ff00000000800 */
[----:B------:R-:W-:Y:S08]  /*f010*/  MUFU.EX2 R202, R65 ;  /* 0x0000004100ca7308 */ /* 0x000ff00000000800 */
[----:B------:R1:W-:Y:S08]  /*f020*/  MUFU.EX2 R201, R64 ;  /* 0x0000004000c97308 */ /* 0x0003f00000000800 */
[----:B------:R-:W-:Y:S08]  /*f030*/  MUFU.EX2 R194, R59 ;  /* 0x0000003b00c27308 */ /* 0x000ff00000000800 */
[----:B------:R-:W-:Y:S01]  /*f040*/  MUFU.EX2 R193, R57 ;  /* 0x0000003900c17308 */ /* 0x000fe20000000800 */
[C---:B-1----:R-:W-:Y:S07]  /*f050*/  HMMA.16816.F32.BF16 R64, R4.reuse, R16, R48 ;  /* 0x000000100440723c */ /* 0x042fee0000041830 */
[----:B------:R1:W-:Y:S01]  /*f060*/  MUFU.EX2 R222, R58 ;  /* 0x0000003a00de7308 */ /* 0x0003e20000000800 */
[----:B------:R-:W-:Y:S01]  /*f070*/  MOV R192, R216 ;  /* 0x000000d800c07202 */ /* 0x000fe20000000f00 */
[----:B------:R-:W-:Y:S01]  /*f080*/  FADD.FTZ R0, R210, R78 ;  /* 0x0000004ed2007221 */ /* 0x000fe20000010000 */
[----:B------:R-:W-:Y:S01]  /*f090*/  MOV R153, R219 ;  /* 0x000000db00997202 */ /* 0x000fe20000000f00 */
[C---:B-1----:R-:W-:Y:S01]  /*f0a0*/  HMMA.16816.F32.BF16 R56, R4.reuse, R18, R44 ;  /* 0x000000120438723c */ /* 0x042fe2000004182c */
[----:B------:R-:W1:Y:S01]  /*f0b0*/  LDSM.16.MT88.4 R16, [R225+0xa000] ;  /* 0x00a00000e110783b */ /* 0x000e620000004200 */
[----:B------:R-:W-:Y:S01]  /*f0c0*/  IMAD.MOV.U32 R77, RZ, RZ, R192 ;  /* 0x000000ffff4d7224 */ /* 0x000fe200078e00c0 */
[----:B------:R-:W-:Y:S01]  /*f0d0*/  MOV R75, R153 ;  /* 0x00000099004b7202 */ /* 0x000fe20000000f00 */
[----:B------:R-:W-:Y:S01]  /*f0e0*/  FADD.FTZ R0, R209, R0 ;  /* 0x00000000d1007221 */ /* 0x000fe20000010000 */
[----:B------:R-:W-:Y:S01]  /*f0f0*/  MOV R74, R154 ;  /* 0x0000009a004a7202 */ /* 0x000fe20000000f00 */
[----:B------:R-:W-:Y:S01]  /*f100*/  MUFU.EX2 R210, R38 ;  /* 0x0000002600d27308 */ /* 0x000fe20000000800 */
[----:B------:R-:W-:Y:S01]  /*f110*/  MOV R154, R207 ;  /* 0x000000cf009a7202 */ /* 0x000fe20000000f00 */
[----:B------:R-:W-:Y:S01]  /*f120*/  HMMA.16816.F32.BF16 R44, R4, R8, R20 ;  /* 0x00000008042c723c */ /* 0x000fe20000041814 */
[----:B------:R-:W-:Y:S01]  /*f130*/  MOV R153, R204 ;  /* 0x000000cc00997202 */ /* 0x000fe20000000f00 */
[----:B------:R-:W2:Y:S01]  /*f140*/  LDSM.16.MT88.4 R20, [R227+0xa000] ;  /* 0x00a00000e314783b */ /* 0x000ea20000004200 */
[----:B------:R-:W-:-:S03]  /*f150*/  MOV R192, R205 ;  /* 0x000000cd00c07202 */ /* 0x000fc60000000f00 */
[----:B------:R-:W-:Y:S08]  /*f160*/  MUFU.EX2 R207, R90 ;  /* 0x0000005a00cf7308 */ /* 0x000ff00000000800 */
[----:B------:R-:W-:Y:S08]  /*f170*/  MUFU.EX2 R209, R88 ;  /* 0x0000005800d17308 */ /* 0x000ff00000000800 */
[----:B------:R-:W-:Y:S08]  /*f180*/  MUFU.EX2 R205, R91 ;  /* 0x0000005b00cd7308 */ /* 0x000ff00000000800 */
[----:B------:R-:W-:Y:S08]  /*f190*/  MUFU.EX2 R204, R89 ;  /* 0x0000005900cc7308 */ /* 0x000ff00000000800 */
[----:B------:R-:W-:Y:S08]  /*f1a0*/  MUFU.EX2 R112, R112 ;  /* 0x0000007000707308 */ /* 0x000ff00000000800 */
[----:B------:R-:W-:Y:S08]  /*f1b0*/  MUFU.EX2 R113, R113 ;  /* 0x0000007100717308 */ /* 0x000ff00000000800 */
[----:B------:R3:W-:Y:S08]  /*f1c0*/  MUFU.EX2 R216, R52 ;  /* 0x0000003400d87308 */ /* 0x0007f00000000800 */
[----:B------:R-:W4:Y:S08]  /*f1d0*/  MUFU.EX2 R219, R39 ;  /* 0x0000002700db7308 */ /* 0x000f300000000800 */
[----:B------:R1:W2:Y:S01]  /*f1e0*/  MUFU.EX2 R223, R37 ;  /* 0x0000002500df7308 */ /* 0x0002a20000000800 */
[----:B------:R-:W-:Y:S01]  /*f1f0*/  HMMA.16816.F32.BF16 R48, R4, R12, R40 ;  /* 0x0000000c0430723c */ /* 0x000fe20000041828 */
[----:B------:R-:W-:Y:S01]  /*f200*/  FADD.FTZ R8, R173, R68 ;  /* 0x00000044ad087221 */ /* 0x000fe20000010000 */
[----:B------:R-:W-:-:S04]  /*f210*/  MOV R76, R36 ;  /* 0x00000024004c7202 */ /* 0x000fc80000000f00 */
[----:B---3--:R-:W-:Y:S01]  /*f220*/  HMMA.16816.F32.BF16 R52, R4, R14, R32 ;  /* 0x0000000e0434723c */ /* 0x008fe20000041820 */
[----:B------:R-:W3:Y:S01]  /*f230*/  LDSM.16.MT88.4 R12, [R226+0xa000] ;  /* 0x00a00000e20c783b */ /* 0x000ee20000004200 */
[----:B------:R-:W-:Y:S01]  /*f240*/  MUFU.EX2 R200, R63 ;  /* 0x0000003f00c87308 */ /* 0x000fe20000000800 */
[----:B----4-:R-:W-:-:S07]  /*f250*/  F2FP.BF16.F32.PACK_AB R9, R219, R216 ;  /* 0x000000d8db09723e */ /* 0x010fce00000010ff */
[----:B------:R-:W4:Y:S01]  /*f260*/  MUFU.EX2 R152, R61 ;  /* 0x0000003d00987308 */ /* 0x000f220000000800 */
[C---:B-1----:R-:W-:Y:S07]  /*f270*/  HMMA.16816.F32.BF16 R36, R4.reuse, R10, R80 ;  /* 0x0000000a0424723c */ /* 0x042fee0000041850 */
[----:B------:R1:W-:Y:S01]  /*f280*/  MUFU.EX2 R195, R60 ;  /* 0x0000003c00c37308 */ /* 0x0003e20000000800 */
[----:B------:R-:W-:Y:S01]  /*f290*/  HMMA.16816.F32.BF16 R40, R4, R30, R96 ;  /* 0x0000001e0428723c */ /* 0x000fe20000041860 */
[----:B------:R-:W-:Y:S01]  /*f2a0*/  F2FP.BF16.F32.PACK_AB R10, R250, R249 ;  /* 0x000000f9fa0a723e */ /* 0x000fe200000010ff */
[----:B------:R-:W-:Y:S01]  /*f2b0*/  FADD.FTZ R2, R241, R79 ;  /* 0x0000004ff1027221 */ /* 0x000fe20000010000 */
[----:B--2---:R-:W-:Y:S01]  /*f2c0*/  F2FP.BF16.F32.PACK_AB R11, R222, R223 ;  /* 0x000000dfde0b723e */ /* 0x004fe200000010ff */
[----:B------:R-:W-:Y:S01]  /*f2d0*/  LDSM.16.MT88.4 R32, [R227+0xa800] ;  /* 0x00a80000e320783b */ /* 0x000fe20000004200 */
[----:B------:R-:W-:-:S02]  /*f2e0*/  MOV R161, R73 ;  /* 0x0000004900a17202 */ /* 0x000fc40000000f00 */
[----:B------:R-:W-:Y:S01]  /*f2f0*/  MOV R160, R74 ;  /* 0x0000004a00a07202 */ /* 0x000fe20000000f00 */
[----:B-1----:R-:W-:Y:S01]  /*f300*/  HMMA.16816.F32.BF16 R60, R4, R28, R92 ;  /* 0x0000001c043c723c */ /* 0x002fe2000004185c */
[----:B------:R-:W-:Y:S01]  /*f310*/  MOV R99, R75 ;  /* 0x0000004b00637202 */ /* 0x000fe20000000f00 */
[----:B------:R-:W-:Y:S01]  /*f320*/  IMAD.MOV.U32 R97, RZ, RZ, R77 ;  /* 0x000000ffff617224 */ /* 0x000fe200078e004d */
[----:B------:R-:W-:Y:S01]  /*f330*/  MOV R98, R76 ;  /* 0x0000004c00627202 */ /* 0x000fe20000000f00 */
[----:B------:R-:W-:Y:S01]  /*f340*/  MUFU.EX2 R115, R115 ;  /* 0x0000007300737308 */ /* 0x000fe20000000800 */
[----:B------:R-:W-:Y:S02]  /*f350*/  LDSM.16.MT88.4 R28, [R225+0xa800] ;  /* 0x00a80000e11c783b */ /* 0x000fe40000004200 */
[----:B------:R-:W-:Y:S01]  /*f360*/  F2FP.BF16.F32.PACK_AB R4, R207, R210 ;  /* 0x000000d2cf04723e */ /* 0x000fe200000010ff */
[----:B------:R-:W-:Y:S01]  /*f370*/  FADD.FTZ R92, R187, R8 ;  /* 0x00000008bb5c7221 */ /* 0x000fe20000010000 */
[----:B------:R-:W-:-:S03]  /*f380*/  F2FP.BF16.F32.PACK_AB R5, R112, R204 ;  /* 0x000000cc7005723e */ /* 0x000fc600000010ff */
[----:B------:R-:W1:Y:S01]  /*f390*/  MUFU.EX2 R118, R118 ;  /* 0x0000007600767308 */ /* 0x000e620000000800 */
[----:B------:R-:W-:-:S07]  /*f3a0*/  F2FP.BF16.F32.PACK_AB R6, R205, R209 ;  /* 0x000000d1cd06723e */ /* 0x000fce00000010ff */
[----:B------:R-:W-:Y:S01]  /*f3b0*/  MUFU.EX2 R117, R117 ;  /* 0x0000007500757308 */ /* 0x000fe20000000800 */
[----:B------:R-:W-:-:S07]  /*f3c0*/  F2FP.BF16.F32.PACK_AB R7, R114, R113 ;  /* 0x000000717207723e */ /* 0x000fce00000010ff */
[----:B------:R-:W-:Y:S01]  /*f3d0*/  MUFU.EX2 R116, R116 ;  /* 0x0000007400747308 */ /* 0x000fe20000000800 */
[----:B------:R-:W-:Y:S01]  /*f3e0*/  F2FP.BF16.F32.PACK_AB R8, R248, R247 ;  /* 0x000000f7f808723e */ /* 0x000fe200000010ff */
[C---:B------:R-:W-:Y:S06]  /*f3f0*/  HMMA.16816.F32.BF16 R80, R4.reuse, R18, R104 ;  /* 0x000000120450723c */ /* 0x040fec0000041868 */
[----:B------:R-:W-:Y:S01]  /*f400*/  MUFU.EX2 R122, R122 ;  /* 0x0000007a007a7308 */ /* 0x000fe20000000800 */
[----:B------:R-:W-:Y:S01]  /*f410*/  MOV R106, R72 ;  /* 0x00000048006a7202 */ /* 0x000fe20000000f00 */
[C---:B------:R-:W-:Y:S06]  /*f420*/  HMMA.16816.F32.BF16 R140, R4.reuse, R24, R140 ;  /* 0x00000018048c723c */ /* 0x040fec000004188c */
[----:B------:R-:W2:Y:S01]  /*f430*/  MUFU.EX2 R124, R124 ;  /* 0x0000007c007c7308 */ /* 0x000ea20000000800 */
[----:B------:R-:W-:Y:S07]  /*f440*/  HMMA.16816.F32.BF16 R148, R4, R26, R148 ;  /* 0x0000001a0494723c */ /* 0x000fee0000041894 */
[----:B------:R-:W-:Y:S01]  /*f450*/  MUFU.EX2 R126, R126 ;  /* 0x0000007e007e7308 */ /* 0x000fe20000000800 */
[C---:B------:R-:W-:Y:S07]  /*f460*/  HMMA.16816.F32.BF16 R76, R8.reuse, R24, R64 ;  /* 0x00000018084c723c */ /* 0x040fee0000041840 */
[----:B------:R-:W-:Y:S01]  /*f470*/  MUFU.EX2 R129, R129 ;  /* 0x0000008100817308 */ /* 0x000fe20000000800 */
[C---:B------:R-:W-:Y:S01]  /*f480*/  HMMA.16816.F32.BF16 R72, R8.reuse, R26, R56 ;  /* 0x0000001a0848723c */ /* 0x040fe20000041838 */
[----:B------:R-:W2:Y:S06]  /*f490*/  LDSM.16.MT88.4 R24, [R224+0xa800] ;  /* 0x00a80000e018783b */ /* 0x000eac0000004200 */
[----:B------:R-:W2:Y:S01]  /*f4a0*/  MUFU.EX2 R131, R131 ;  /* 0x0000008300837308 */ /* 0x000ea20000000800 */
[C---:B------:R-:W-:Y:S07]  /*f4b0*/  HMMA.16816.F32.BF16 R64, R8.reuse, R22, R52 ;  /* 0x000000160840723c */ /* 0x040fee0000041834 */
[----:B------:R-:W-:Y:S01]  /*f4c0*/  MUFU.EX2 R133, R133 ;  /* 0x0000008500857308 */ /* 0x000fe20000000800 */
[----:B------:R-:W-:Y:S01]  /*f4d0*/  HMMA.16816.F32.BF16 R52, R8, R16, R44 ;  /* 0x000000100834723c */ /* 0x000fe2000004182c */
[----:B------:R-:W-:Y:S01]  /*f4e0*/  FADD.FTZ R3, R239, R3 ;  /* 0x00000003ef037221 */ /* 0x000fe20000010000 */
[----:B------:R-:W-:-:S02]  /*f4f0*/  IMAD.MOV.U32 R203, RZ, RZ, R172 ;  /* 0x000000ffffcb7224 */ /* 0x000fc400078e00ac */
[----:B------:R-:W-:-:S03]  /*f500*/  FADD.FTZ R0, R237, R0 ;  /* 0x00000000ed007221 */ /* 0x000fc60000010000 */
[----:B------:R-:W-:Y:S01]  /*f510*/  MUFU.EX2 R137, R137 ;  /* 0x0000008900897308 */ /* 0x000fe20000000800 */
[C---:B------:R-:W-:Y:S01]  /*f520*/  HMMA.16816.F32.BF16 R44, R8.reuse, R18, R36 ;  /* 0x00000012082c723c */ /* 0x040fe20000041824 */
[----:B------:R-:W2:Y:S06]  /*f530*/  LDSM.16.MT88.4 R36, [R226+0xa800] ;  /* 0x00a80000e224783b */ /* 0x000eac0000004200 */
[----:B------:R-:W-:Y:S08]  /*f540*/  MUFU.EX2 R138, R138 ;  /* 0x0000008a008a7308 */ /* 0x000ff00000000800 */
[----:B------:R-:W-:Y:S08]  /*f550*/  MUFU.EX2 R119, R119 ;  /* 0x0000007700777308 */ /* 0x000ff00000000800 */
[----:B------:R-:W-:Y:S08]  /*f560*/  MUFU.EX2 R221, R221 ;  /* 0x000000dd00dd7308 */ /* 0x000ff00000000800 */
[----:B------:R-:W-:Y:S01]  /*f570*/  MUFU.EX2 R212, R212 ;  /* 0x000000d400d47308 */ /* 0x000fe20000000800 */
[----:B----4-:R-:W-:Y:S01]  /*f580*/  MOV R96, R152 ;  /* 0x0000009800607202 */ /* 0x010fe20000000f00 */
[----:B------:R4:W5:Y:S06]  /*f590*/  LDL.LU R241, [R1+0xe8] ;  /* 0x0000e80001f17983 */ /* 0x00096c0000300800 */
[----:B------:R-:W4:Y:S01]  /*f5a0*/  MUFU.EX2 R95, R132 ;  /* 0x00000084005f7308 */ /* 0x000f220000000800 */
[----:B------:R-:W-:Y:S01]  /*f5b0*/  MOV R107, R71 ;  /* 0x00000047006b7202 */ /* 0x000fe20000000f00 */
[----:B------:R-:W-:Y:S01]  /*f5c0*/  FADD.FTZ R2, R238, R2 ;  /* 0x00000002ee027221 */ /* 0x000fe20000010000 */
[----:B------:R-:W-:Y:S01]  /*f5d0*/  HMMA.16816.F32.BF16 R68, R8, R20, R48 ;  /* 0x000000140844723c */ /* 0x000fe20000041830 */
[----:B------:R-:W-:-:S05]  /*f5e0*/  FADD.FTZ R3, R174, R3 ;  /* 0x00000003ae037221 */ /* 0x000fca0000010000 */
[----:B---3--:R-:W-:Y:S01]  /*f5f0*/  HMMA.16816.F32.BF16 R40, R8, R14, R40 ;  /* 0x0000000e0828723c */ /* 0x008fe20000041828 */
[----:B------:R-:W-:-:S05]  /*f600*/  FADD.FTZ R2, R175, R2 ;  /* 0x00000002af027221 */ /* 0x000fca0000010000 */
[C---:B------:R-:W-:Y:S06]  /*f610*/  HMMA.16816.F32.BF16 R156, R4.reuse, R20, R156 ;  /* 0x00000014049c723c */ /* 0x040fec000004189c */
[C---:B------:R-:W-:Y:S01]  /*f620*/  HMMA.16816.F32.BF16 R168, R4.reuse, R22, R168 ;  /* 0x0000001604a8723c */ /* 0x040fe200000418a8 */
[----:B------:R-:W3:Y:S05]  /*f630*/  LDSM.16.MT88.4 R20, [R224+0xb000] ;  /* 0x00b00000e014783b */ /* 0x000eea0000004200 */
[C---:B------:R-:W-:Y:S06]  /*f640*/  HMMA.16816.F32.BF16 R88, R4.reuse, R12, R100 ;  /* 0x0000000c0458723c */ /* 0x040fec0000041864 */
[----:B------:R-:W-:Y:S01]  /*f650*/  HMMA.16816.F32.BF16 R84, R4, R14, R84 ;  /* 0x0000000e0454723c */ /* 0x000fe20000041854 */
[----:B------:R-:W-:Y:S01]  /*f660*/  MUFU.EX2 R59, R164 ;  /* 0x000000a4003b7308 */ /* 0x000fe20000000800 */
[----:B------:R-:W-:Y:S01]  /*f670*/  FADD.FTZ R0, R184, R0 ;  /* 0x00000000b8007221 */ /* 0x000fe20000010000 */
[----:B------:R-:W-:Y:S01]  /*f680*/  MOV R104, R177 ;  /* 0x000000b100687202 */ /* 0x000fe20000000f00 */
[----:B------:R3:W5:Y:S02]  /*f690*/  LDL.LU R240, [R1+0xe4] ;  /* 0x0000e40001f07983 */ /* 0x0007640000300800 */
[----:B------:R-:W-:Y:S02]  /*f6a0*/  HMMA.16816.F32.BF16 R48, R8, R12, R60 ;  /* 0x0000000c0830723c */ /* 0x000fe4000004183c */
[----:B------:R-:W-:Y:S04]  /*f6b0*/  LDSM.16.MT88.4 R12, [R225+0xb000] ;  /* 0x00b00000e10c783b */ /* 0x000fe80000004200 */
[----:B------:R-:W-:Y:S01]  /*f6c0*/  HMMA.16816.F32.BF16 R172, R4, R16, R108 ;  /* 0x0000001004ac723c */ /* 0x000fe2000004186c */
[----:B------:R-:W-:Y:S01]  /*f6d0*/  FADD.FTZ R8, R97, R92 ;  /* 0x0000005c61087221 */ /* 0x000fe20000010000 */
[----:B-1----:R-:W-:Y:S01]  /*f6e0*/  F2FP.BF16.F32.PACK_AB R9, R118, R115 ;  /* 0x000000737609723e */ /* 0x002fe200000010ff */
[----:B------:R-:W1:Y:S01]  /*f6f0*/  LDSM.16.MT88.4 R16, [R227+0xb000] ;  /* 0x00b00000e310783b */ /* 0x000e620000004200 */
[----:B------:R-:W-:Y:S01]  /*f700*/  F2FP.BF16.F32.PACK_AB R10, R107, R106 ;  /* 0x0000006a6b0a723e */ /* 0x000fe200000010ff */
[----:B------:R-:W-:Y:S01]  /*f710*/  FADD.FTZ R56, R98, R8 ;  /* 0x0000000862387221 */ /* 0x000fe20000010000 */
[----:B------:R-:W-:Y:S01]  /*f720*/  F2FP.BF16.F32.PACK_AB R8, R252, R251 ;  /* 0x000000fbfc08723e */ /* 0x000fe200000010ff */
[----:B------:R-:W-:Y:S01]  /*f730*/  MUFU.EX2 R58, R165 ;  /* 0x000000a5003a7308 */ /* 0x000fe20000000800 */
[----:B--2---:R-:W-:Y:S01]  /*f740*/  F2FP.BF16.F32.PACK_AB R4, R124, R122 ;  /* 0x0000007a7c04723e */ /* 0x004fe200000010ff */
[----:B------:R-:W-:Y:S01]  /*f750*/  FADD.FTZ R3, R186, R3 ;  /* 0x00000003ba037221 */ /* 0x000fe20000010000 */
[----:B------:R-:W-:-:S05]  /*f760*/  F2FP.BF16.F32.PACK_AB R5, R131, R129 ;  /* 0x000000818305723e */ /* 0x000fca00000010ff */
[----:B------:R-:W-:Y:S01]  /*f770*/  MUFU.EX2 R57, R130 ;  /* 0x0000008200397308 */ /* 0x000fe20000000800 */
[----:B------:R-:W-:Y:S01]  /*f780*/  F2FP.BF16.F32.PACK_AB R6, R127, R126 ;  /* 0x0000007e7f06723e */ /* 0x000fe200000010ff */
[----:B------:R-:W-:Y:S01]  /*f790*/  FADD.FTZ R2, R185, R2 ;  /* 0x00000002b9027221 */ /* 0x000fe20000010000 */
[----:B----4-:R-:W-:Y:S01]  /*f7a0*/  F2FP.BF16.F32.PACK_AB R7, R95, R133 ;  /* 0x000000855f07723e */ /* 0x010fe200000010ff */
[----:B------:R-:W-:Y:S01]  /*f7b0*/  FADD.FTZ R0, R188, R0 ;  /* 0x00000000bc007221 */ /* 0x000fe20000010000 */
[----:B------:R-:W-:Y:S02]  /*f7c0*/  F2FP.BF16.F32.PACK_AB R11, R116, R117 ;  /* 0x00000075740b723e */ /* 0x000fe400000010ff */
[----:B------:R-:W-:Y:S02]  /*f7d0*/  MOV R100, R147 ;  /* 0x0000009300647202 */ /* 0x000fe40000000f00 */
[----:B------:R-:W-:Y:S01]  /*f7e0*/  MOV R101, R146 ;  /* 0x0000009200657202 */ /* 0x000fe20000000f00 */
[C---:B------:R-:W-:Y:S01]  /*f7f0*/  HMMA.16816.F32.BF16 R140, R4.reuse, R24, R140 ;  /* 0x00000018048c723c */ /* 0x040fe2000004188c */
[----:B------:R-:W-:Y:S01]  /*f800*/  MOV R102, R179 ;  /* 0x000000b300667202 */ /* 0x000fe20000000f00 */
[----:B------:R-:W-:Y:S01]  /*f810*/  IMAD.MOV.U32 R103, RZ, RZ, R176 ;  /* 0x000000ffff677224 */ /* 0x000fe200078e00b0 */
[----:B------:R-:W-:Y:S01]  /*f820*/  MOV R105, R178 ;  /* 0x000000b200697202 */ /* 0x000fe20000000f00 */
[----:B------:R-:W-:Y:S01]  /*f830*/  MUFU.EX2 R93, R134 ;  /* 0x00000086005d7308 */ /* 0x000fe20000000800 */
[----:B------:R2:W5:Y:S01]  /*f840*/  LDL.LU R239, [R1+0xe0] ;  /* 0x0000e00001ef7983 */ /* 0x0005620000300800 */
[----:B------:R-:W-:Y:S06]  /*f850*/  HMMA.16816.F32.BF16 R148, R4, R26, R148 ;  /* 0x0000001a0494723c */ /* 0x000fec0000041894 */
[----:B------:R-:W4:Y:S01]  /*f860*/  MUFU.EX2 R62, R136 ;  /* 0x00000088003e7308 */ /* 0x000f220000000800 */
[----:B------:R-:W-:Y:S06]  /*f870*/  HMMA.16816.F32.BF16 R76, R8, R24, R76 ;  /* 0x00000018084c723c */ /* 0x000fec000004184c */
[C---:B------:R-:W-:Y:S01]  /*f880*/  HMMA.16816.F32.BF16 R156, R4.reuse, R32, R156 ;  /* 0x00000020049c723c */ /* 0x040fe2000004189c */
[----:B------:R-:W-:Y:S05]  /*f890*/  MUFU.EX2 R61, R162 ;  /* 0x000000a2003d7308 */ /* 0x000fea0000000800 */
[C---:B------:R-:W-:Y:S03]  /*f8a0*/  HMMA.16816.F32.BF16 R168, R4.reuse, R34, R168 ;  /* 0x0000002204a8723c */ /* 0x040fe600000418a8 */
[----:B------:R-:W3:Y:S03]  /*f8b0*/  MUFU.EX2 R60, R163 ;  /* 0x000000a3003c7308 */ /* 0x000ee60000000800 */
[C---:B------:R-:W-:Y:S06]  /*f8c0*/  HMMA.16816.F32.BF16 R172, R4.reuse, R28, R172 ;  /* 0x0000001c04ac723c */ /* 0x040fec00000418ac */
[C---:B------:R-:W-:Y:S06]  /*f8d0*/  HMMA.16816.F32.BF16 R80, R4.reuse, R30, R80 ;  /* 0x0000001e0450723c */ /* 0x040fec0000041850 */
[C---:B------:R-:W-:Y:S06]  /*f8e0*/  HMMA.16816.F32.BF16 R88, R4.reuse, R36, R88 ;  /* 0x000000240458723c */ /* 0x040fec0000041858 */
[----:B------:R-:W-:Y:S01]  /*f8f0*/  HMMA.16816.F32.BF16 R84, R4, R38, R84 ;  /* 0x000000260454723c */ /* 0x000fe20000041854 */
[----:B------:R-:W-:Y:S01]  /*f900*/  FADD.FTZ R3, R199, R3 ;  /* 0x00000003c7037221 */ /* 0x000fe20000010000 */
[----:B------:R-:W-:Y:S01]  /*f910*/  FADD.FTZ R2, R191, R2 ;  /* 0x00000002bf027221 */ /* 0x000fe20000010000 */
[----:B------:R-:W-:Y:S01]  /*f920*/  FADD.FTZ R0, R189, R0 ;  /* 0x00000000bd007221 */ /* 0x000fe20000010000 */
[----:B------:R-:W-:-:S02]  /*f930*/  MOV R98, R194 ;  /* 0x000000c200627202 */ /* 0x000fc40000000f00 */
[----:B------:R-:W-:Y:S01]  /*f940*/  HMMA.16816.F32.BF16 R72, R8, R26, R72 ;  /* 0x0000001a0848723c */ /* 0x000fe20000041848 */
[----:B------:R-:W2:Y:S01]  /*f950*/  LDSM.16.MT88.4 R24, [R226+0xb000] ;  /* 0x00b00000e218783b */ /* 0x000ea20000004200 */
[----:B------:R-:W-:Y:S01]  /*f960*/  FADD.FTZ R3, R99, R3 ;  /* 0x0000000363037221 */ /* 0x000fe20000010000 */
[----:B------:R-:W-:-:S03]  /*f970*/  FADD.FTZ R2, R160, R2 ;  /* 0x00000002a0027221 */ /* 0x000fc60000010000 */
[----:B------:R-:W-:Y:S01]  /*f980*/  HMMA.16816.F32.BF16 R68, R8, R32, R68 ;  /* 0x000000200844723c */ /* 0x000fe20000041844 */
[----:B----4-:R-:W-:Y:S01]  /*f990*/  F2FP.BF16.F32.PACK_AB R4, R137, R62 ;  /* 0x0000003e8904723e */ /* 0x010fe200000010ff */
[----:B------:R-:W-:Y:S01]  /*f9a0*/  FADD.FTZ R3, R236, R3 ;  /* 0x00000003ec037221 */ /* 0x000fe20000010000 */
[----:B---3--:R-:W-:-:S03]  /*f9b0*/  F2FP.BF16.F32.PACK_AB R5, R59, R60 ;  /* 0x0000003c3b05723e */ /* 0x008fc600000010ff */
[C---:B------:R-:W-:Y:S01]  /*f9c0*/  HMMA.16816.F32.BF16 R64, R8.reuse, R34, R64 ;  /* 0x000000220840723c */ /* 0x040fe20000041840 */
[----:B------:R-:W-:Y:S01]  /*f9d0*/  F2FP.BF16.F32.PACK_AB R6, R61, R138 ;  /* 0x0000008a3d06723e */ /* 0x000fe200000010ff */
[----:B------:R-:W-:Y:S01]  /*f9e0*/  FADD.FTZ R2, R235, R2 ;  /* 0x00000002eb027221 */ /* 0x000fe20000010000 */
[----:B------:R-:W-:Y:S01]  /*f9f0*/  F2FP.BF16.F32.PACK_AB R7, R57, R58 ;  /* 0x0000003a3907723e */ /* 0x000fe200000010ff */
[----:B------:R-:W-:Y:S01]  /*fa00*/  IMAD.MOV.U32 R97, RZ, RZ, R195 ;  /* 0x000000ffff617224 */ /* 0x000fe200078e00c3 */
[----:B------:R-:W-:Y:S01]  /*fa10*/  MOV R92, R144 ;  /* 0x00000090005c7202 */ /* 0x000fe20000000f00 */
[C---:B------:R-:W-:Y:S01]  /*fa20*/  HMMA.16816.F32.BF16 R52, R8.reuse, R28, R52 ;  /* 0x0000001c0834723c */ /* 0x040fe20000041834 */
[----:B------:R-:W-:Y:S01]  /*fa30*/  FADD.FTZ R0, R234, R0 ;  /* 0x00000000ea007221 */ /* 0x000fe20000010000 */
[----:B------:R-:W-:Y:S01]  /*fa40*/  MOV R63, R145 ;  /* 0x00000091003f7202 */ /* 0x000fe20000000f00 */
[----:B------:R-:W3:Y:S01]  /*fa50*/  MUFU.EX2 R94, R135 ;  /* 0x00000087005e7308 */ /* 0x000ee20000000800 */
[----:B------:R-:W-:Y:S01]  /*fa60*/  MOV R111, R161 ;  /* 0x000000a1006f7202 */ /* 0x000fe20000000f00 */
[----:B------:R4:W5:Y:S01]  /*fa70*/  LDL.LU R238, [R1+0xdc] ;  /* 0x0000dc0001ee7983 */ /* 0x0009620000300800 */
[C---:B------:R-:W-:Y:S06]  /*fa80*/  HMMA.16816.F32.BF16 R44, R8.reuse, R30, R44 ;  /* 0x0000001e082c723c */ /* 0x040fec000004182c */
[C---:B------:R-:W-:Y:S06]  /*fa90*/  HMMA.16816.F32.BF16 R32, R8.reuse, R36, R48 ;  /* 0x000000240820723c */ /* 0x040fec0000041830 */
[----:B------:R-:W-:Y:S01]  /*faa0*/  HMMA.16816.F32.BF16 R40, R8, R38, R40 ;  /* 0x000000260828723c */ /* 0x000fe20000041828 */
[----:B------:R-:W-:Y:S01]  /*fab0*/  FADD.FTZ R28, R182, R3 ;  /* 0x00000003b61c7221 */ /* 0x000fe20000010000 */
[----:B------:R-:W-:Y:S01]  /*fac0*/  MOV R99, R193 ;  /* 0x000000c100637202 */ /* 0x000fe20000000f00 */
[----:B------:R-:W-:Y:S01]  /*fad0*/  FADD.FTZ R0, R190, R0 ;  /* 0x00000000be007221 */ /* 0x000fe20000010000 */
[----:B------:R-:W-:Y:S01]  /*fae0*/  MOV R194, R154 ;  /* 0x0000009a00c27202 */ /* 0x000fe20000000f00 */
[----:B------:R-:W-:Y:S01]  /*faf0*/  MUFU.EX2 R206, R206 ;  /* 0x000000ce00ce7308 */ /* 0x000fe20000000800 */
[C---:B------:R-:W-:Y:S01]  /*fb00*/  HMMA.16816.F32.BF16 R140, R4.reuse, R20, R140 ;  /* 0x00000014048c723c */ /* 0x040fe2000004188c */
[----:B------:R-:W-:Y:S01]  /*fb10*/  FADD.FTZ R8, R203, R56 ;  /* 0x00000038cb087221 */ /* 0x000fe20000010000 */
[----:B------:R-:W-:Y:S01]  /*fb20*/  FADD.FTZ R3, R192, R2 ;  /* 0x00000002c0037221 */ /* 0x000fe20000010000 */
[----:B------:R-:W-:Y:S01]  /*fb30*/  MOV R195, R153 ;  /* 0x0000009900c37202 */ /* 0x000fe20000000f00 */
[----:B------:R4:W5:Y:S01]  /*fb40*/  LDL.LU R237, [R1+0xd8] ;  /* 0x0000d80001ed7983 */ /* 0x0009620000300800 */
[----:B------:R-:W-:Y:S01]  /*fb50*/  FADD.FTZ R29, R183, R8 ;  /* 0x00000008b71d7221 */ /* 0x000fe20000010000 */
[----:B------:R-:W-:Y:S01]  /*fb60*/  MOV R193, R155 ;  /* 0x0000009b00c17202 */ /* 0x000fe20000000f00 */
[C---:B------:R-:W-:Y:S06]  /*fb70*/  HMMA.16816.F32.BF16 R148, R4.reuse, R22, R148 ;  /* 0x000000160494723c */ /* 0x040fec0000041894 */
[----:B-1----:R-:W-:Y:S01]  /*fb80*/  HMMA.16816.F32.BF16 R156, R4, R16, R156 ;  /* 0x00000010049c723c */ /* 0x002fe2000004189c */
[----:B------:R-:W-:-:S05]  /*fb90*/  FADD.FTZ R2, R198, R29 ;  /* 0x0000001dc6027221 */ /* 0x000fca0000010000 */
[----:B------:R-:W-:Y:S01]  /*fba0*/  HMMA.16816.F32.BF16 R168, R4, R18, R168 ;  /* 0x0000001204a8723c */ /* 0x000fe200000418a8 */
[----:B------:R-:W-:-:S05]  /*fbb0*/  FADD.FTZ R2, R193, R2 ;  /* 0x00000002c1027221 */ /* 0x000fca0000010000 */
[C---:B------:R-:W-:Y:S06]  /*fbc0*/  HMMA.16816.F32.BF16 R172, R4.reuse, R12, R172 ;  /* 0x0000000c04ac723c */ /* 0x040fec00000418ac */
[C---:B------:R-:W-:Y:S06]  /*fbd0*/  HMMA.16816.F32.BF16 R184, R4.reuse, R14, R80 ;  /* 0x0000000e04b8723c */ /* 0x040fec0000041850 */
[----:B--2---:R-:W-:Y:S01]  /*fbe0*/  HMMA.16816.F32.BF16 R84, R4, R26, R84 ;  /* 0x0000001a0454723c */ /* 0x004fe20000041854 */
[----:B------:R-:W-:-:S02]  /*fbf0*/  MOV R110, R200 ;  /* 0x000000c8006e7202 */ /* 0x000fc40000000f00 */
[----:B------:R-:W-:Y:S02]  /*fc00*/  MOV R109, R201 ;  /* 0x000000c9006d7202 */ /* 0x000fe40000000f00 */
[----:B------:R-:W-:Y:S01]  /*fc10*/  MOV R108, R202 ;  /* 0x000000ca006c7202 */ /* 0x000fe20000000f00 */
[----:B------:R-:W-:Y:S01]  /*fc20*/  HMMA.16816.F32.BF16 R188, R4, R24, R88 ;  /* 0x0000001804bc723c */ /* 0x000fe20000041858 */
[----:B------:R-:W-:Y:S01]  /*fc30*/  F2FP.BF16.F32.PACK_AB R9, R93, R119 ;  /* 0x000000775d09723e */ /* 0x000fe200000010ff */
[----:B------:R-:W-:Y:S01]  /*fc40*/  MUFU.EX2 R31, R128 ;  /* 0x00000080001f7308 */ /* 0x000fe20000000800 */
[----:B---3--:R-:W-:Y:S01]  /*fc50*/  F2FP.BF16.F32.PACK_AB R11, R221, R94 ;  /* 0x0000005edd0b723e */ /* 0x008fe200000010ff */
[----:B------:R-:W1:Y:S03]  /*fc60*/  LDSM.16.MT88.4 R152, [R224+0xb800] ;  /* 0x00b80000e098783b */ /* 0x000e660000004200 */
[----:B------:R-:W-:Y:S01]  /*fc70*/  FADD.FTZ R5, R197, R28 ;  /* 0x0000001cc5057221 */ /* 0x000fe20000010000 */
[----:B------:R-:W-:Y:S01]  /*fc80*/  FADD.FTZ R4, R233, R3 ;  /* 0x00000003e9047221 */ /* 0x000fe20000010000 */
[----:B------:R-:W-:Y:S01]  /*fc90*/  FADD.FTZ R3, R232, R0 ;  /* 0x00000000e8037221 */ /* 0x000fe20000010000 */
[----:B------:R-:W-:Y:S01]  /*fca0*/  MUFU.EX2 R30, R180 ;  /* 0x000000b4001e7308 */ /* 0x000fe20000000800 */
        /* <DEDUP_REMOVED lines=56> */
[C---:B------:R-:W-:Y:S01]  /*10030*/  HMMA.16816.F32.BF16 R64, R8.reuse, R18, R64 ;  /* 0x000000120840723c */ /* 0x040fe20000041840 */
[----:B------:R-:W-:Y:S01]  /*10040*/  FADD.FTZ R0, R95, R0 ;  /* 0x000000005f007221 */ /* 0x000fe20000010000 */
[----:B------:R-:W2:Y:S01]  /*10050*/  MUFU.EX2 R18, R220 ;  /* 0x000000dc00127308 */ /* 0x000ea20000000800 */
        /* <DEDUP_REMOVED lines=13> */
[----:B------:R4:W5:Y:S02]  /*10130*/  LDL.LU R236, [R1+0xd4] ;  /* 0x0000d40001ec7983 */ /* 0x0009640000300800 */
[----:B------:R-:W-:Y:S01]  /*10140*/  HMMA.16816.F32.BF16 R72, R8, R22, R72 ;  /* 0x000000160848723c */ /* 0x000fe20000041848 */
[----:B------:R-:W-:Y:S01]  /*10150*/  MUFU.EX2 R37, R166 ;  /* 0x000000a600257308 */ /* 0x000fe20000000800 */
[----:B------:R-:W-:-:S04]  /*10160*/  FADD.FTZ R2, R138, R2 ;  /* 0x000000028a027221 */ /* 0x000fc80000010000 */
[C---:B------:R-:W-:Y:S01]  /*10170*/  HMMA.16816.F32.BF16 R52, R8.reuse, R12, R52 ;  /* 0x0000000c0834723c */ /* 0x040fe20000041834 */
[----:B------:R-:W-:Y:S02]  /*10180*/  FADD.FTZ R0, R58, R0 ;  /* 0x000000003a007221 */ /* 0x000fe40000010000 */
[----:B------:R1:W-:Y:S03]  /*10190*/  MUFU.EX2 R36, R167 ;  /* 0x000000a700247308 */ /* 0x0003e60000000800 */
[C---:B------:R-:W-:Y:S01]  /*101a0*/  HMMA.16816.F32.BF16 R44, R8.reuse, R14, R44 ;  /* 0x0000000e082c723c */ /* 0x040fe2000004182c */
[----:B------:R-:W-:Y:S05]  /*101b0*/  LDSM.16.MT88.4 R12, [R226+0xb800] ;  /* 0x00b80000e20c783b */ /* 0x000fea0000004200 */
[C---:B------:R-:W-:Y:S01]  /*101c0*/  HMMA.16816.F32.BF16 R32, R8.reuse, R24, R32 ;  /* 0x000000180820723c */ /* 0x040fe20000041820 */
[----:B------:R2:W-:Y:S05]  /*101d0*/  MUFU.EX2 R20, R181 ;  /* 0x000000b500147308 */ /* 0x0005ea0000000800 */
[----:B------:R-:W-:Y:S01]  /*101e0*/  HMMA.16816.F32.BF16 R40, R8, R26, R40 ;  /* 0x0000001a0828723c */ /* 0x000fe20000041828 */
[----:B------:R-:W-:Y:S01]  /*101f0*/  FADD.FTZ R4, R111, R4 ;  /* 0x000000046f047221 */ /* 0x000fe20000010000 */
[----:B-1----:R-:W1:Y:S01]  /*10200*/  LDSM.16.MT88.4 R164, [R227+0xb800] ;  /* 0x00b80000e3a4783b */ /* 0x002e620000004200 */
[----:B------:R-:W4:Y:S01]  /*10210*/  MUFU.EX2 R9, R217 ;  /* 0x000000d900097308 */ /* 0x000f220000000800 */
[----:B------:R-:W-:Y:S01]  /*10220*/  FADD.FTZ R3, R221, R3 ;  /* 0x00000003dd037221 */ /* 0x000fe20000010000 */
[----:B------:R-:W-:Y:S01]  /*10230*/  FADD.FTZ R2, R61, R2 ;  /* 0x000000023d027221 */ /* 0x000fe20000010000 */
[----:B------:R-:W-:Y:S01]  /*10240*/  FADD.FTZ R0, R57, R0 ;  /* 0x0000000039007221 */ /* 0x000fe20000010000 */
[----:B------:R-:W-:Y:S01]  /*10250*/  FADD.FTZ R4, R96, R4 ;  /* 0x0000000460047221 */ /* 0x000fe20000010000 */
[----:B------:R1:W5:Y:S03]  /*10260*/  LDL.LU R235, [R1+0xd0] ;  /* 0x0000d00001eb7983 */ /* 0x0003660000300800 */
[----:B------:R-:W4:Y:S01]  /*10270*/  MUFU.EX2 R8, R214 ;  /* 0x000000d600087308 */ /* 0x000f220000000800 */
[----:B--2---:R-:W2:Y:S01]  /*10280*/  LDSM.16.MT88.4 R180, [R225+0xb800] ;  /* 0x00b80000e1b4783b */ /* 0x004ea20000004200 */
[----:B------:R-:W-:Y:S01]  /*10290*/  FADD.FTZ R3, R18, R3 ;  /* 0x0000000312037221 */ /* 0x000fe20000010000 */
[----:B------:R-:W-:-:S05]  /*102a0*/  FADD.FTZ R2, R212, R2 ;  /* 0x00000002d4027221 */ /* 0x000fca0000010000 */
[----:B------:R-:W1:Y:S01]  /*102b0*/  MUFU.EX2 R16, R196 ;  /* 0x000000c400107308 */ /* 0x000e620000000800 */
        /* <DEDUP_REMOVED lines=11> */
[----:B------:R-:W-:Y:S01]  /*10370*/  FADD.FTZ R4, R99, R4 ;  /* 0x0000000463047221 */ /* 0x000fe20000010000 */
[----:B------:R-:W-:-:S02]  /*10380*/  FADD.FTZ R3, R8, R3 ;  /* 0x0000000308037221 */ /* 0x000fc40000010000 */
[----:B------:R3:W5:Y:S01]  /*10390*/  LDL.LU R232, [R1+0xc4] ;  /* 0x0000c40001e87983 */ /* 0x0007620000300800 */
[----:B------:R-:W-:-:S03]  /*103a0*/  FADD.FTZ R2, R36, R2 ;  /* 0x0000000224027221 */ /* 0x000fc60000010000 */
[----:B------:R3:W5:Y:S01]  /*103b0*/  LDL.LU R231, [R1+0xc0] ;  /* 0x0000c00001e77983 */ /* 0x0007620000300800 */
[----:B-1----:R-:W-:-:S03]  /*103c0*/  FADD.FTZ R0, R16, R0 ;  /* 0x0000000010007221 */ /* 0x002fc60000010000 */
[----:B------:R3:W5:Y:S04]  /*103d0*/  LDL.LU R230, [R1+0xbc] ;  /* 0x0000bc0001e67983 */ /* 0x0007680000300800 */
[----:B------:R3:W5:Y:S04]  /*103e0*/  LDL.LU R229, [R1+0xb8] ;  /* 0x0000b80001e57983 */ /* 0x0007680000300800 */
[----:B------:R3:W5:Y:S01]  /*103f0*/  LDL.LU R228, [R1+0xb4] ;  /* 0x0000b40001e47983 */ /* 0x0007620000300800 */
[----:B------:R-:W-:-:S03]  /*10400*/  UISETP.GE.AND UP0, UPT, UR14, 0x3, UPT ;  /* 0x000000030e00788c */ /* 0x000fc6000bf06270 */
[----:B------:R3:W5:Y:S04]  /*10410*/  LDL.LU R139, [R1+0xb0] ;  /* 0x0000b000018b7983 */ /* 0x0007680000300800 */
[----:B------:R3:W-:Y:S04]  /*10420*/  STL [R1+0x50], R4 ;  /* 0x0000500401007387 */ /* 0x0007e80000100800 */
[----:B------:R3:W-:Y:S04]  /*10430*/  STL [R1+0x54], R3 ;  /* 0x0000540301007387 */ /* 0x0007e80000100800 */
[----:B------:R3:W-:Y:S04]  /*10440*/  STL [R1+0x70], R2 ;  /* 0x0000700201007387 */ /* 0x0007e80000100800 */
[----:B------:R3:W-:Y:S01]  /*10450*/  STL [R1+0x6c], R0 ;  /* 0x00006c0001007387 */ /* 0x0007e20000100800 */
[----:B------:R-:W-:-:S02]  /*10460*/  PLOP3.LUT P0, PT, PT, PT, UP0, 0x80, 0x0 ;  /* 0x000000000000781c */ /* 0x000fc40003f0f008 */
[----:B------:R-:W-:Y:S02]  /*10470*/  F2FP.BF16.F32.PACK_AB R196, R206, R212 ;  /* 0x000000d4cec4723e */ /* 0x000fe400000010ff */
[----:B------:R-:W-:Y:S02]  /*10480*/  F2FP.BF16.F32.PACK_AB R197, R30, R31 ;  /* 0x0000001f1ec5723e */ /* 0x000fe400000010ff */
[----:B------:R-:W-:Y:S02]  /*10490*/  F2FP.BF16.F32.PACK_AB R198, R36, R37 ;  /* 0x0000002524c6723e */ /* 0x000fe400000010ff */
[----:B------:R-:W-:Y:S02]  /*104a0*/  F2FP.BF16.F32.PACK_AB R199, R16, R20 ;  /* 0x0000001410c7723e */ /* 0x000fe400000010ff */
[----:B------:R-:W-:Y:S02]  /*104b0*/  F2FP.BF16.F32.PACK_AB R200, R97, R96 ;  /* 0x0000006061c8723e */ /* 0x000fe400000010ff */
[----:B------:R-:W-:-:S02]  /*104c0*/  F2FP.BF16.F32.PACK_AB R201, R17, R18 ;  /* 0x0000001211c9723e */ /* 0x000fc400000010ff */
[----:B------:R-:W-:Y:S02]  /*104d0*/  F2FP.BF16.F32.PACK_AB R202, R99, R98 ;  /* 0x0000006263ca723e */ /* 0x000fe400000010ff */
[----:B------:R-:W-:Y:S01]  /*104e0*/  F2FP.BF16.F32.PACK_AB R203, R8, R9 ;  /* 0x0000000908cb723e */ /* 0x000fe200000010ff */
[----:B------:R-:W-:Y:S01]  /*104f0*/  HMMA.16816.F32.BF16 R140, R196, R152, R140 ;  /* 0x00000098c48c723c */ /* 0x000fe2000004188c */
[----:B------:R-:W-:Y:S01]  /*10500*/  @UP0 UIADD3 UR14, UR14, -0x3, URZ ;  /* 0xfffffffd0e0e0890 */ /* 0x000fe2000fffe03f */
[----:B------:R-:W-:-:S04]  /*10510*/  MOV R135, R123 ;  /* 0x0000007b00877202 */ /* 0x000fc80000000f00 */
[----:B------:R-:W-:Y:S01]  /*10520*/  HMMA.16816.F32.BF16 R148, R196, R154, R148 ;  /* 0x0000009ac494723c */ /* 0x000fe20000041894 */
[----:B------:R-:W-:Y:S01]  /*10530*/  IMAD.MOV.U32 R136, RZ, RZ, R125 ;  /* 0x000000ffff887224 */ /* 0x000fe200078e007d */
[----:B------:R-:W-:-:S04]  /*10540*/  MOV R132, R120 ;  /* 0x0000007800847202 */ /* 0x000fc80000000f00 */
[----:B------:R-:W-:Y:S01]  /*10550*/  HMMA.16816.F32.BF16 R156, R196, R164, R156 ;  /* 0x000000a4c49c723c */ /* 0x000fe2000004189c */
[----:B------:R-:W-:-:S05]  /*10560*/  MOV R134, R121 ;  /* 0x0000007900867202 */ /* 0x000fca0000000f00 */
[----:B------:R-:W-:Y:S01]  /*10570*/  HMMA.16816.F32.BF16 R168, R196, R166, R168 ;  /* 0x000000a6c4a8723c */ /* 0x000fe200000418a8 */
[----:B------:R-:W-:-:S05]  /*10580*/  @P0 MOV R135, R123 ;  /* 0x0000007b00870202 */ /* 0x000fca0000000f00 */
[----:B--2---:R-:W-:Y:S01]  /*10590*/  HMMA.16816.F32.BF16 R172, R196, R180, R172 ;  /* 0x000000b4c4ac723c */ /* 0x004fe200000418ac */
[----:B------:R-:W-:-:S05]  /*105a0*/  @P0 MOV R136, R125 ;  /* 0x0000007d00880202 */ /* 0x000fca0000000f00 */
[----:B------:R-:W-:Y:S01]  /*105b0*/  HMMA.16816.F32.BF16 R184, R196, R182, R184 ;  /* 0x000000b6c4b8723c */ /* 0x000fe200000418b8 */
[----:B------:R-:W-:-:S05]  /*105c0*/  @P0 MOV R132, R120 ;  /* 0x0000007800840202 */ /* 0x000fca0000000f00 */
[----:B------:R-:W-:Y:S01]  /*105d0*/  HMMA.16816.F32.BF16 R144, R200, R152, R76 ;  /* 0x00000098c890723c */ /* 0x000fe2000004184c */
[----:B------:R-:W-:-:S05]  /*105e0*/  @P0 MOV R134, R121 ;  /* 0x0000007900860202 */ /* 0x000fca0000000f00 */
        /* <DEDUP_REMOVED lines=10> */
[----:B---3--:R-:W-:-:S15]  /*10690*/  @P0 BRA `(.L_x_54) ;  /* 0x0000000000040947 */ /* 0x008fde0003800000 */
.L_x_52:
[----:B------:R-:W-:-:S12]  /*106a0*/  UIADD3 UR14, UR4, -0x1, URZ ;  /* 0xffffffff040e7890 */ /* 0x000fd8000fffe03f */
.L_x_54:
[----:B------:R-:W-:-:S13]  /*106b0*/  ISETP.LE.AND P0, PT, RZ, UR14, PT ;  /* 0x0000000eff007c0c */ /* 0x000fda000bf03270 */
[----:B------:R-:W-:Y:S05]  /*106c0*/  @!P0 BRA `(.L_x_55) ;  /* 0x0000004800c08947 */ /* 0x000fea0003800000 */
[----:B------:R-:W2:Y:S01]  /*106d0*/  LDL.LU.64 R6, [R1+0x98] ;  /* 0x0000980001067983 */ /* 0x000ea20000300a00 */
[----:B------:R-:W-:Y:S01]  /*106e0*/  MOV R133, R135 ;  /* 0x0000008700857202 */ /* 0x000fe20000000f00 */
[----:B-----5:R-:W-:Y:S01]  /*106f0*/  IMAD.MOV.U32 R138, RZ, RZ, R132 ;  /* 0x000000ffff8a7224 */ /* 0x020fe200078e0084 */
[----:B------:R-:W-:Y:S01]  /*10700*/  MOV R3, R136 ;  /* 0x0000008800037202 */ /* 0x000fe20000000f00 */
[----:B------:R-:W2:Y:S01]  /*10710*/  LDL.LU.64 R4, [R1+0xa8] ;  /* 0x0000a80001047983 */ /* 0x000ea20000300a00 */
[----:B------:R-:W-:Y:S01]  /*10720*/  MOV R137, R134 ;  /* 0x0000008600897202 */ /* 0x000fe20000000f00 */
[----:B------:R-:W-:Y:S02]  /*10730*/  USHF.L.U64.HI UR13, UR8, 0x5, UR9 ;  /* 0x00000005080d7899 */ /* 0x000fe40008010209 */
[----:B------:R-:W-:Y:S02]  /*10740*/  USHF.L.U32 UR15, UR8, 0x5, URZ ;  /* 0x00000005080f7899 */ /* 0x000fe4000800063f */
[----:B------:R-:W-:-:S02]  /*10750*/  USHF.L.U64.HI UR18, UR10, 0x5, UR11 ;  /* 0x000000050a127899 */ /* 0x000fc4000801020b */
[----:B------:R-:W-:Y:S01]  /*10760*/  USHF.L.U32 UR19, UR10, 0x5, URZ ;  /* 0x000000050a137899 */ /* 0x000fe2000800063f */
[----:B------:R-:W-:Y:S01]  /*10770*/  ULDC UR4, c[0x0][0x2ec] ;  /* 0x0000bb0000047ab9 */ /* 0x000fe20000000800 */
[----:B------:R-:W-:Y:S01]  /*10780*/  ULDC.64 UR6, c[0x0][0x218] ;  /* 0x0000860000067ab9 */ /* 0x000fe20000000a00 */
[----:B------:R-:W-:Y:S01]  /*10790*/  ULDC.64 UR10, c[0x0][0x220] ;  /* 0x00008800000a7ab9 */ /* 0x000fe20000000a00 */
[----:B------:R-:W-:Y:S01]  /*107a0*/  ULDC.64 UR8, c[0x0][0x248] ;  /* 0x0000920000087ab9 */ /* 0x000fe20000000a00 */
[----:B--2---:R-:W-:-:S05]  /*107b0*/  IMAD.MOV.U32 R5, RZ, RZ, R7 ;  /* 0x000000ffff057224 */ /* 0x004fca00078e0007 */
[----:B------:R1:W-:Y:S01]  /*107c0*/  STL.64 [R1+0x78], R4 ;  /* 0x0000780401007387 */ /* 0x0003e20000100a00 */
[----:B------:R-:W-:Y:S05]  /*107d0*/  BRA `(.L_x_56) ;  /* 0x0000000000a87947 */ /* 0x000fea0003800000 */
.L_x_58:
[----:B------:R-:W2:Y:S01]  /*107e0*/  LDL.64 R246, [R1+0x90] ;  /* 0x0000900001f67983 */ /* 0x000ea20000100a00 */
[----:B------:R-:W-:Y:S03]  /*107f0*/  UIADD3 UR21, UR14, -0x1, URZ ;  /* 0xffffffff0e157890 */ /* 0x000fe6000fffe03f */
[----:B------:R-:W3:Y:S01]  /*10800*/  LDL.64 R244, [R1+0x88] ;  /* 0x0000880001f47983 */ /* 0x000ee20000100a00 */
[----:B------:R-:W-:Y:S02]  /*10810*/  USHF.R.S32.HI UR20, URZ, 0x1f, UR21 ;  /* 0x0000001f3f147899 */ /* 0x000fe40008011415 */
[----:B------:R-:W-:Y:S02]  /*10820*/  UIMAD.WIDE.U32 UR24, UR21, UR8, URZ ;  /* 0x00000008151872a5 */ /* 0x000fe4000f8e003f */
[----:B------:R-:W-:Y:S04]  /*10830*/  UIMAD UR20, UR20, UR8, URZ ;  /* 0x00000008141472a4 */ /* 0x000fe8000f8e023f */
[----:B------:R-:W-:Y:S01]  /*10840*/  UIMAD UR20, UR21, UR9, UR20 ;  /* 0x00000009151472a4 */ /* 0x000fe2000f8e0214 */
[----:B------:R-:W-:Y:S02]  /*10850*/  IMAD.U32 R0, RZ, RZ, UR24 ;  /* 0x00000018ff007e24 */ /* 0x000fe4000f8e00ff */
[----:B------:R-:W-:Y:S01]  /*10860*/  IMAD.U32 R135, RZ, RZ, UR24 ;  /* 0x00000018ff877e24 */ /* 0x000fe2000f8e00ff */
[----:B------:R-:W-:Y:S06]  /*10870*/  UIADD3 UR20, UR25, UR20, URZ ;  /* 0x0000001419147290 */ /* 0x000fec000fffe03f */
[----:B------:R-:W-:Y:S01]  /*10880*/  IMAD.U32 R2, RZ, RZ, UR20 ;  /* 0x00000014ff027e24 */ /* 0x000fe2000f8e00ff */
        /* <DEDUP_REMOVED lines=31> */
.L_x_56:
[----:B------:R-:W2:Y:S01]  /*10a80*/  LDL.64 R6, [R1+0x78] ;  /* 0x0000780001067983 */ /* 0x000ea20000100a00 */
[----:B------:R-:W-:Y:S04]  /*10a90*/  DEPBAR.LE SB0, 0x0 ;  /* 0x000080000000791a */ /* 0x000fe80000000000 */
[----:B------:R-:W-:Y:S01]  /*10aa0*/  USHF.R.S32.HI UR21, URZ, 0x1f, UR14 ;  /* 0x0000001f3f157899 */ /* 0x000fe2000801140e */
[----:B------:R-:W-:Y:S01]  /*10ab0*/  BAR.SYNC.DEFER_BLOCKING 0x0 ;  /* 0x0000000000007b1d */ /* 0x000fe20000010000 */
[----:B------:R-:W-:Y:S01]  /*10ac0*/  UIMAD UR20, UR22, UR14, URZ ;  /* 0x0000000e161472a4 */ /* 0x000fe2000f8e023f */
[----:B-1----:R-:W-:Y:S03]  /*10ad0*/  IMAD.U32 R4, RZ, RZ, UR14 ;  /* 0x0000000eff047e24 */ /* 0x002fe6000f8e00ff */
[----:B------:R-:W-:Y:S01]  /*10ae0*/  UIMAD UR20, UR21, UR23, UR20 ;  /* 0x00000017151472a4 */ /* 0x000fe2000f8e0214 */
[----:B--2---:R-:W-:Y:S05]  /*10af0*/  IMAD.WIDE.U32 R4, R4, UR23, R6 ;  /* 0x0000001704047c25 */ /* 0x004fea000f8e0006 */
[----:B------:R-:W-:Y:S01]  /*10b00*/  VIADD R0, R5, UR20 ;  /* 0x0000001405007c36 */ /* 0x000fe20008000000 */
[C---:B------:R-:W-:Y:S04]  /*10b10*/  LEA R6, P0, R4.reuse, UR10, 0x1 ;  /* 0x0000000a04067c11 */ /* 0x040fe8000f8008ff */
[----:B------:R-:W-:Y:S02]  /*10b20*/  LEA.HI.X R7, R4, UR11, R0, 0x1, P0 ;  /* 0x0000000b04077c11 */ /* 0x000fe400080f0c00 */
[----:B------:R-:W-:Y:S03]  /*10b30*/  IADD3 R4, P0, R6, UR15, RZ ;  /* 0x0000000f06047c10 */ /* 0x000fe6000ff1e0ff */
[----:B------:R-:W-:Y:S01]  /*10b40*/  @!PT LDS RZ, [RZ] ;  /* 0x00000000fffff984 */ /* 0x000fe20000000800 */
[----:B------:R-:W-:Y:S01]  /*10b50*/  @!PT LDS RZ, [RZ] ;  /* 0x00000000fffff984 */ /* 0x000fe20000000800 */
[----:B------:R-:W-:Y:S01]  /*10b60*/  @!PT LDS RZ, [RZ] ;  /* 0x00000000fffff984 */ /* 0x000fe20000000800 */
[----:B-----5:R-:W-:Y:S01]  /*10b70*/  LDGSTS.E.BYPASS.LTC128B.128 [R242+0x8000], desc[UR16][R6.64] ;  /* 0x0800000006f27fae */ /* 0x020fe2000b901d50 */
[----:B------:R-:W-:Y:S02]  /*10b80*/  IADD3.X R5, R7, UR13, RZ, P0, !PT ;  /* 0x0000000d07057c10 */ /* 0x000fe400087fe4ff */
[----:B------:R-:W-:Y:S04]  /*10b90*/  IADD3 R14, P0, R4, UR15, RZ ;  /* 0x0000000f040e7c10 */ /* 0x000fe8000ff1e0ff */
[----:B------:R-:W-:Y:S01]  /*10ba0*/  IADD3.X R15, R5, UR13, RZ, P0, !PT ;  /* 0x0000000d050f7c10 */ /* 0x000fe200087fe4ff */
[----:B------:R1:W-:Y:S01]  /*10bb0*/  LDGSTS.E.BYPASS.LTC128B.128 [R242+0x8800], desc[UR16][R4.64] ;  /* 0x0880000004f27fae */ /* 0x0003e2000b901d50 */
[----:B------:R-:W-:Y:S04]  /*10bc0*/  IADD3 R12, P0, R14, UR15, RZ ;  /* 0x0000000f0e0c7c10 */ /* 0x000fe8000ff1e0ff */
[----:B------:R-:W-:Y:S02]  /*10bd0*/  IADD3.X R13, R15, UR13, RZ, P0, !PT ;  /* 0x0000000d0f0d7c10 */ /* 0x000fe400087fe4ff */
[----:B------:R-:W-:Y:S01]  /*10be0*/  IADD3 R10, P0, R12, UR15, RZ ;  /* 0x0000000f0c0a7c10 */ /* 0x000fe2000ff1e0ff */
[----:B------:R-:W-:Y:S03]  /*10bf0*/  LDGSTS.E.BYPASS.LTC128B.128 [R242+0x9000], desc[UR16][R14.64] ;  /* 0x090000000ef27fae */ /* 0x000fe6000b901d50 */
[----:B------:R-:W-:Y:S02]  /*10c00*/  IADD3.X R11, R13, UR13, RZ, P0, !PT ;  /* 0x0000000d0d0b7c10 */ /* 0x000fe400087fe4ff */
[----:B------:R-:W-:Y:S03]  /*10c10*/  IADD3 R8, P0, R10, UR15, RZ ;  /* 0x0000000f0a087c10 */ /* 0x000fe6000ff1e0ff */
[----:B------:R-:W-:Y:S01]  /*10c20*/  LDGSTS.E.BYPASS.LTC128B.128 [R242+0x9800], desc[UR16][R12.64] ;  /* 0x098000000cf27fae */ /* 0x000fe2000b901d50 */
[----:B------:R-:W-:Y:S07]  /*10c30*/  IADD3.X R9, R11, UR13, RZ, P0, !PT ;  /* 0x0000000d0b097c10 */ /* 0x000fee00087fe4ff */
[----:B------:R-:W-:Y:S01]  /*10c40*/  LDGSTS.E.BYPASS.LTC128B.128 [R242+0xa000], desc[UR16][R10.64] ;  /* 0x0a0000000af27fae */ /* 0x000fe2000b901d50 */
[----:B-1----:R-:W-:Y:S04]  /*10c50*/  IADD3 R4, P0, R8, UR15, RZ ;  /* 0x0000000f08047c10 */ /* 0x002fe8000ff1e0ff */
[----:B------:R-:W-:Y:S03]  /*10c60*/  IADD3.X R5, R9, UR13, RZ, P0, !PT ;  /* 0x0000000d09057c10 */ /* 0x000fe600087fe4ff */
[----:B------:R-:W-:Y:S01]  /*10c70*/  LDGSTS.E.BYPASS.LTC128B.128 [R242+0xa800], desc[UR16][R8.64] ;  /* 0x0a80000008f27fae */ /* 0x000fe2000b901d50 */
[----:B------:R-:W-:Y:S04]  /*10c80*/  IADD3 R6, P0, R4, UR15, RZ ;  /* 0x0000000f04067c10 */ /* 0x000fe8000ff1e0ff */
[----:B------:R-:W-:Y:S02]  /*10c90*/  IADD3.X R7, R5, UR13, RZ, P0, !PT ;  /* 0x0000000d05077c10 */ /* 0x000fe400087fe4ff */
[----:B------:R-:W-:Y:S01]  /*10ca0*/  ISETP.LT.AND P0, PT, RZ, UR14, PT ;  /* 0x0000000eff007c0c */ /* 0x000fe2000bf01270 */
[----:B------:R-:W-:Y:S08]  /*10cb0*/  LDGSTS.E.BYPASS.LTC128B.128 [R242+0xb000], desc[UR16][R4.64] ;  /* 0x0b00000004f27fae */ /* 0x000ff0000b901d50 */
[----:B------:R1:W-:Y:S08]  /*10cc0*/  LDGSTS.E.BYPASS.LTC128B.128 [R242+0xb800], desc[UR16][R6.64] ;  /* 0x0b80000006f27fae */ /* 0x0003f0000b901d50 */
[----:B------:R-:W-:Y:S08]  /*10cd0*/  LDSM.16.M88.4 R128, [R230] ;  /* 0x00000000e680783b */ /* 0x000ff00000000200 */
[----:B------:R-:W1:Y:S08]  /*10ce0*/  LDSM.16.M88.4 R16, [R139+0x4000] ;  /* 0x004000008b10783b */ /* 0x000e700000000200 */
        /* <DEDUP_REMOVED lines=18> */
[----:B------:R-:W3:Y:S05]  /*10e10*/  LDSM.16.M88.4 R212, [R229+0x4000] ;  /* 0x00400000e5d4783b */ /* 0x000eea0000000200 */
        /* <DEDUP_REMOVED lines=272> */
.L_x_57:
[----:B---3--:R-:W-:Y:S01]  /*11f20*/  SHFL.BFLY PT, R135, R136, 0x2, 0x1f ;  /* 0x0c401f0088877f89 */ /* 0x008fe200000e0000 */
[----:B------:R-:W-:Y:S01]  /*11f30*/  FMNMX.FTZ R134, R131, R214, !PT ;  /* 0x000000d683867209 */ /* 0x000fe20007810000 */
[----:B------:R-:W-:Y:S01]  /*11f40*/  UIADD3 UR14, UR14, -0x1, URZ ;  /* 0xffffffff0e0e7890 */ /* 0x000fe2000fffe03f */
        /* <DEDUP_REMOVED lines=29> */
[----:B------:R-:W4:Y:S01]  /*12120*/  SHFL.BFLY PT, R132, R2, 0x1, 0x1f ;  /* 0x0c201f0002847f89 */ /* 0x000f2200000e0000 */
[----:B-1----:R-:W-:Y:S07]  /*12130*/  FMNMX.FTZ R136, R136, R135, !PT ;  /* 0x0000008788887209 */ /* 0x002fee0007810000 */
[----:B------:R-:W-:Y:S01]  /*12140*/  STL [R1+0xbc], R230 ;  /* 0x0000bce601007387 */ /* 0x000fe20000100800 */
[----:B--2---:R-:W-:Y:S01]  /*12150*/  FMNMX.FTZ R135, R134, R205, !PT ;  /* 0x000000cd86877209 */ /* 0x004fe20007810000 */
[C---:B------:R-:W-:Y:S01]  /*12160*/  FADD.FTZ R0, -R136.reuse, R3 ;  /* 0x0000000388007221 */ /* 0x040fe20000010100 */
[----:B------:R-:W-:Y:S01]  /*12170*/  FSETP.NEU.FTZ.AND P1, PT, R136, -INF , PT ;  /* 0xff8000008800780b */ /* 0x000fe20003f3d000 */
[----:B------:R-:W-:Y:S01]  /*12180*/  STL [R1+0xb8], R229 ;  /* 0x0000b8e501007387 */ /* 0x000fe20000100800 */
[----:B---3--:R-:W-:Y:S01]  /*12190*/  FMNMX.FTZ R134, R204, R206, !PT ;  /* 0x000000cecc867209 */ /* 0x008fe20007810000 */
[----:B------:R-:W-:Y:S01]  /*121a0*/  FMUL.FTZ R3, R0, UR4 ;  /* 0x0000000400037c20 */ /* 0x000fe20008410000 */
[----:B------:R-:W-:Y:S01]  /*121b0*/  FADD.FTZ R0, -R135, R133 ;  /* 0x0000008587007221 */ /* 0x000fe20000010100 */
[----:B------:R-:W-:Y:S02]  /*121c0*/  STL [R1+0xb4], R228 ;  /* 0x0000b4e401007387 */ /* 0x000fe40000100800 */
[----:B------:R1:W-:Y:S01]  /*121d0*/  MUFU.EX2 R133, R3 ;  /* 0x0000000300857308 */ /* 0x0003e20000000800 */
[----:B------:R-:W-:Y:S01]  /*121e0*/  FMUL.FTZ R204, R134, UR4 ;  /* 0x0000000486cc7c20 */ /* 0x000fe20008410000 */
[----:B------:R-:W-:Y:S04]  /*121f0*/  STL [R1+0xb0], R139 ;  /* 0x0000b08b01007387 */ /* 0x000fe80000100800 */
[----:B------:R-:W-:Y:S01]  /*12200*/  STL [R1+0xf0], R136 ;  /* 0x0000f08801007387 */ /* 0x000fe20000100800 */
[----:B----4-:R-:W-:Y:S03]  /*12210*/  FMNMX.FTZ R132, R2, R132, !PT ;  /* 0x0000008402847209 */ /* 0x010fe60007810000 */
[----:B------:R-:W-:Y:S02]  /*12220*/  STL [R1+0xf4], R135 ;  /* 0x0000f48701007387 */ /* 0x000fe40000100800 */
[----:B------:R-:W-:Y:S02]  /*12230*/  FMUL.FTZ R205, R132, UR4 ;  /* 0x0000000484cd7c20 */ /* 0x000fe40008410000 */
[----:B------:R-:W-:Y:S01]  /*12240*/  STL [R1+0xf8], R134 ;  /* 0x0000f88601007387 */ /* 0x000fe20000100800 */
[----:B-1----:R-:W-:Y:S01]  /*12250*/  FMUL.FTZ R3, R0, UR4 ;  /* 0x0000000400037c20 */ /* 0x002fe20008410000 */
[----:B------:R-:W-:Y:S01]  /*12260*/  FADD.FTZ R0, -R134, R137 ;  /* 0x0000008986007221 */ /* 0x000fe20000010100 */
[----:B------:R-:W-:Y:S01]  /*12270*/  FMUL.FTZ R137, R136, UR4 ;  /* 0x0000000488897c20 */ /* 0x000fe20008410000 */
[----:B------:R-:W-:Y:S02]  /*12280*/  STL [R1+0xfc], R132 ;  /* 0x0000fc8401007387 */ /* 0x000fe40000100800 */
[----:B------:R-:W-:Y:S01]  /*12290*/  FMUL.FTZ R2, R0, UR4 ;  /* 0x0000000400027c20 */ /* 0x000fe20008410000 */
[----:B------:R-:W-:Y:S01]  /*122a0*/  MUFU.EX2 R3, R3 ;  /* 0x0000000300037308 */ /* 0x000fe20000000800 */
[----:B------:R-:W-:Y:S01]  /*122b0*/  FSEL R137, R137, RZ, P1 ;  /* 0x000000ff89897208 */ /* 0x000fe20000800000 */
[----:B------:R-:W-:Y:S01]  /*122c0*/  FADD.FTZ R0, -R132, R138 ;  /* 0x0000008a84007221 */ /* 0x000fe20000010100 */
[C---:B------:R-:W-:Y:S01]  /*122d0*/  FMUL.FTZ R138, R135.reuse, UR4 ;  /* 0x00000004878a7c20 */ /* 0x040fe20008410000 */
[----:B------:R-:W-:Y:S02]  /*122e0*/  FSETP.NEU.FTZ.AND P1, PT, R135, -INF , PT ;  /* 0xff8000008700780b */ /* 0x000fe40003f3d000 */
        /* <DEDUP_REMOVED lines=29> */
[--C-:B------:R-:W-:Y:S01]  /*124c0*/  FFMA.FTZ R29, R29, UR4, -R204.reuse ;  /* 0x000000041d1d7c23 */ /* 0x100fe200080108cc */
        /* <DEDUP_REMOVED lines=15> */
[--C-:B------:R-:W-:Y:S01]  /*125c0*/  FFMA.FTZ R30, R30, UR4, -R205.reuse ;  /* 0x000000041e1e7c23 */ /* 0x100fe200080108cd */
[--C-:B------:R-:W-:Y:S01]  /*125d0*/  FFMA.FTZ R12, R12, UR4, -R204.reuse ;  /* 0x000000040c0c7c23 */ /* 0x100fe200080108cc */
[----:B------:R-:W-:Y:S01]  /*125e0*/  FFMA.FTZ R13, R13, UR4, -R204 ;  /* 0x000000040d0d7c23 */ /* 0x000fe200080108cc */
[--C-:B------:R-:W-:Y:S01]  /*125f0*/  FFMA.FTZ R15, R15, UR4, -R205.reuse ;  /* 0x000000040f0f7c23 */ /* 0x100fe200080108cd */
[--C-:B------:R-:W-:Y:S03]  /*12600*/  FFMA.FTZ R18, R18, UR4, -R138.reuse ;  /* 0x0000000412127c23 */ /* 0x100fe6000801088a */
[----:B------:R-:W-:Y:S01]  /*12610*/  MUFU.EX2 R206, R10 ;  /* 0x0000000a00ce7308 */ /* 0x000fe20000000800 */
[--C-:B------:R-:W-:Y:S01]  /*12620*/  FFMA.FTZ R19, R19, UR4, -R138.reuse ;  /* 0x0000000413137c23 */ /* 0x100fe2000801088a */
[----:B------:R-:W-:Y:S01]  /*12630*/  FFMA.FTZ R31, R31, UR4, -R205 ;  /* 0x000000041f1f7c23 */ /* 0x000fe200080108cd */
[----:B--2---:R-:W-:Y:S01]  /*12640*/  FMUL.FTZ R32, R133, R164 ;  /* 0x000000a485207220 */ /* 0x004fe20000410000 */
[----:B------:R-:W-:Y:S01]  /*12650*/  FFMA.FTZ R164, R114, UR4, -R138 ;  /* 0x0000000472a47c23 */ /* 0x000fe2000801088a */
[----:B------:R-:W-:Y:S01]  /*12660*/  FFMA.FTZ R114, R92, UR4, -R204 ;  /* 0x000000045c727c23 */ /* 0x000fe200080108cc */
[--C-:B------:R-:W-:Y:S01]  /*12670*/  FFMA.FTZ R36, R36, UR4, -R137.reuse ;  /* 0x0000000424247c23 */ /* 0x100fe20008010889 */
[----:B------:R-:W-:Y:S03]  /*12680*/  FFMA.FTZ R37, R37, UR4, -R137 ;  /* 0x0000000425257c23 */ /* 0x000fe60008010889 */
[----:B------:R-:W-:Y:S01]  /*12690*/  MUFU.EX2 R222, R22 ;  /* 0x0000001600de7308 */ /* 0x000fe20000000800 */
[--C-:B------:R-:W-:Y:S01]  /*126a0*/  FFMA.FTZ R38, R38, UR4, -R138.reuse ;  /* 0x0000000426267c23 */ /* 0x100fe2000801088a */
[----:B------:R-:W-:Y:S01]  /*126b0*/  FFMA.FTZ R39, R39, UR4, -R138 ;  /* 0x0000000427277c23 */ /* 0x000fe2000801088a */
[--C-:B------:R-:W-:Y:S01]  /*126c0*/  FFMA.FTZ R42, R42, UR4, -R205.reuse ;  /* 0x000000042a2a7c23 */ /* 0x100fe200080108cd */
[--C-:B------:R-:W-:Y:S01]  /*126d0*/  FFMA.FTZ R43, R43, UR4, -R205.reuse ;  /* 0x000000042b2b7c23 */ /* 0x100fe200080108cd */
[--C-:B------:R-:W-:Y:S01]  /*126e0*/  FFMA.FTZ R40, R40, UR4, -R204.reuse ;  /* 0x0000000428287c23 */ /* 0x100fe200080108cc */
[--C-:B------:R-:W-:Y:S01]  /*126f0*/  FFMA.FTZ R41, R41, UR4, -R204.reuse ;  /* 0x0000000429297c23 */ /* 0x100fe200080108cc */
[--C-:B------:R-:W-:Y:S03]  /*12700*/  FFMA.FTZ R44, R44, UR4, -R204.reuse ;  /* 0x000000042c2c7c23 */ /* 0x100fe600080108cc */
[----:B-1----:R-:W1:Y:S01]  /*12710*/  MUFU.EX2 R4, R23 ;  /* 0x0000001700047308 */ /* 0x002e620000000800 */
[----:B------:R-:W-:Y:S01]  /*12720*/  FFMA.FTZ R45, R45, UR4, -R204 ;  /* 0x000000042d2d7c23 */ /* 0x000fe200080108cc */
[--C-:B------:R-:W-:Y:S01]  /*12730*/  FFMA.FTZ R46, R46, UR4, -R205.reuse ;  /* 0x000000042e2e7c23 */ /* 0x100fe200080108cd */
[----:B------:R-:W-:Y:S01]  /*12740*/  FFMA.FTZ R47, R47, UR4, -R205 ;  /* 0x000000042f2f7c23 */ /* 0x000fe200080108cd */
[--C-:B------:R-:W-:Y:S01]  /*12750*/  FFMA.FTZ R48, R48, UR4, -R137.reuse ;  /* 0x0000000430307c23 */ /* 0x100fe20008010889 */
[--C-:B------:R-:W-:Y:S01]  /*12760*/  FFMA.FTZ R49, R49, UR4, -R137.reuse ;  /* 0x0000000431317c23 */ /* 0x100fe20008010889 */
[--C-:B------:R-:W-:Y:S01]  /*12770*/  FFMA.FTZ R50, R50, UR4, -R138.reuse ;  /* 0x0000000432327c23 */ /* 0x100fe2000801088a */
[--C-:B------:R-:W-:Y:S03]  /*12780*/  FFMA.FTZ R51, R51, UR4, -R138.reuse ;  /* 0x0000000433337c23 */ /* 0x100fe6000801088a */
[----:B------:R2:W-:Y:S01]  /*12790*/  MUFU.EX2 R10, R29 ;  /* 0x0000001d000a7308 */ /* 0x0005e20000000800 */
[----:B------:R-:W-:Y:S01]  /*127a0*/  FFMA.FTZ R52, R52, UR4, -R137 ;  /* 0x0000000434347c23 */ /* 0x000fe20008010889 */
[----:B------:R-:W-:Y:S01]  /*127b0*/  FFMA.FTZ R54, R54, UR4, -R138 ;  /* 0x0000000436367c23 */ /* 0x000fe2000801088a */
[--C-:B------:R-:W-:Y:S01]  /*127c0*/  FFMA.FTZ R56, R56, UR4, -R204.reuse ;  /* 0x0000000438387c23 */ /* 0x100fe200080108cc */
[--C-:B------:R-:W-:Y:S01]  /*127d0*/  FFMA.FTZ R76, R76, UR4, -R204.reuse ;  /* 0x000000044c4c7c23 */ /* 0x100fe200080108cc */
[----:B------:R-:W-:Y:S01]  /*127e0*/  FFMA.FTZ R77, R77, UR4, -R204 ;  /* 0x000000044d4d7c23 */ /* 0x000fe200080108cc */
[--C-:B------:R-:W-:Y:S01]  /*127f0*/  FFMA.FTZ R78, R78, UR4, -R205.reuse ;  /* 0x000000044e4e7c23 */ /* 0x100fe200080108cd */
[--C-:B------:R-:W-:Y:S03]  /*12800*/  FFMA.FTZ R79, R79, UR4, -R205.reuse ;  /* 0x000000044f4f7c23 */ /* 0x100fe600080108cd */
[----:B------:R-:W-:Y:S01]  /*12810*/  MUFU.EX2 R218, R14 ;  /* 0x0000000e00da7308 */ /* 0x000fe20000000800 */
[----:B-1----:R1:W-:Y:S01]  /*12820*/  STL [R1+0x18], R4 ;  /* 0x0000180401007387 */ /* 0x0023e20000100800 */
[----:B------:R-:W-:Y:S01]  /*12830*/  FMUL.FTZ R0, R0, UR4 ;  /* 0x0000000400007c20 */ /* 0x000fe20008410000 */
[--C-:B------:R-:W-:Y:S01]  /*12840*/  FFMA.FTZ R6, R6, UR4, -R138.reuse ;  /* 0x0000000406067c23 */ /* 0x100fe2000801088a */
[----:B------:R-:W-:Y:S01]  /*12850*/  FFMA.FTZ R7, R7, UR4, -R138 ;  /* 0x0000000407077c23 */ /* 0x000fe2000801088a */
[----:B------:R-:W3:Y:S01]  /*12860*/  LDSM.16.MT88.4 R20, [R224+0x8000] ;  /* 0x00800000e014783b */ /* 0x000ee20000004200 */
[--C-:B------:R-:W-:Y:S01]  /*12870*/  FFMA.FTZ R8, R8, UR4, -R204.reuse ;  /* 0x0000000408087c23 */ /* 0x100fe200080108cc */
[--C-:B------:R-:W-:Y:S03]  /*12880*/  FFMA.FTZ R9, R9, UR4, -R204.reuse ;  /* 0x0000000409097c23 */ /* 0x100fe600080108cc */
[----:B------:R-:W-:Y:S01]  /*12890*/  MUFU.EX2 R14, R30 ;  /* 0x0000001e000e7308 */ /* 0x000fe20000000800 */
[----:B--2---:R-:W-:Y:S01]  /*128a0*/  FMUL.FTZ R29, R2, R169 ;  /* 0x000000a9021d7220 */ /* 0x004fe20000410000 */
[----:B------:R-:W-:Y:S01]  /*128b0*/  FFMA.FTZ R11, R11, UR4, -R205 ;  /* 0x000000040b0b7c23 */ /* 0x000fe200080108cd */
[----:B------:R-:W-:Y:S01]  /*128c0*/  FFMA.FTZ R24, R24, UR4, -R204 ;  /* 0x0000000418187c23 */ /* 0x000fe200080108cc */
[--C-:B------:R-:W-:Y:S01]  /*128d0*/  FFMA.FTZ R53, R53, UR4, -R137.reuse ;  /* 0x0000000435357c23 */ /* 0x100fe20008010889 */
[----:B------:R2:W-:Y:S01]  /*128e0*/  STL [R1+0x24], R5 ;  /* 0x0000240501007387 */ /* 0x0005e20000100800 */
[--C-:B------:R-:W-:Y:S01]  /*128f0*/  FFMA.FTZ R55, R55, UR4, -R138.reuse ;  /* 0x0000000437377c23 */ /* 0x100fe2000801088a */
[--C-:B------:R-:W-:Y:S03]  /*12900*/  FFMA.FTZ R65, R65, UR4, -R137.reuse ;  /* 0x0000000441417c23 */ /* 0x100fe60008010889 */
[----:B------:R-:W4:Y:S01]  /*12910*/  MUFU.EX2 R0, R0 ;  /* 0x0000000000007308 */ /* 0x000f220000000800 */
[--C-:B------:R-:W-:Y:S01]  /*12920*/  FFMA.FTZ R64, R64, UR4, -R137.reuse ;  /* 0x0000000440407c23 */ /* 0x100fe20008010889 */
[----:B------:R-:W-:Y:S01]  /*12930*/  FFMA.FTZ R169, R113, UR4, -R137 ;  /* 0x0000000471a97c23 */ /* 0x000fe20008010889 */
[----:B------:R-:W-:Y:S01]  /*12940*/  FFMA.FTZ R113, R82, UR4, -R138 ;  /* 0x0000000452717c23 */ /* 0x000fe2000801088a */
[----:B------:R-:W-:Y:S01]  /*12950*/  FFMA.FTZ R57, R57, UR4, -R204 ;  /* 0x0000000439397c23 */ /* 0x000fe200080108cc */
[----:B------:R-:W-:Y:S01]  /*12960*/  FFMA.FTZ R58, R58, UR4, -R205 ;  /* 0x000000043a3a7c23 */ /* 0x000fe200080108cd */
[--C-:B------:R-:W-:Y:S01]  /*12970*/  FFMA.FTZ R118, R118, UR4, -R138.reuse ;  /* 0x0000000476767c23 */ /* 0x100fe2000801088a */
[--C-:B------:R-:W-:Y:S03]  /*12980*/  FFMA.FTZ R119, R119, UR4, -R138.reuse ;  /* 0x0000000477777c23 */ /* 0x100fe6000801088a */
[----:B------:R3:W-:Y:S01]  /*12990*/  MUFU.EX2 R211, R12 ;  /* 0x0000000c00d37308 */ /* 0x0007e20000000800 */
[----:B------:R-:W-:Y:S01]  /*129a0*/  FFMA.FTZ R130, R130, UR4, -R138 ;  /* 0x0000000482827c23 */ /* 0x000fe2000801088a */
[--C-:B------:R-:W-:Y:S01]  /*129b0*/  FFMA.FTZ R104, R104, UR4, -R204.reuse ;  /* 0x0000000468687c23 */ /* 0x100fe200080108cc */
[--C-:B------:R-:W-:Y:S01]  /*129c0*/  FFMA.FTZ R105, R105, UR4, -R204.reuse ;  /* 0x0000000469697c23 */ /* 0x100fe200080108cc */
[--C-:B------:R-:W-:Y:S01]  /*129d0*/  FFMA.FTZ R108, R108, UR4, -R204.reuse ;  /* 0x000000046c6c7c23 */ /* 0x100fe200080108cc */
[--C-:B------:R-:W-:Y:S01]  /*129e0*/  FFMA.FTZ R109, R109, UR4, -R204.reuse ;  /* 0x000000046d6d7c23 */ /* 0x100fe200080108cc */
[--C-:B------:R-:W-:Y:S01]  /*129f0*/  FFMA.FTZ R120, R120, UR4, -R204.reuse ;  /* 0x0000000478787c23 */ /* 0x100fe200080108cc */
[----:B------:R-:W-:Y:S03]  /*12a00*/  FFMA.FTZ R121, R121, UR4, -R204 ;  /* 0x0000000479797c23 */ /* 0x000fe600080108cc */
[----:B-1----:R-:W1:Y:S01]  /*12a10*/  MUFU.EX2 R4, R33 ;  /* 0x0000002100047308 */ /* 0x002e620000000800 */
[----:B----4-:R-:W-:Y:S01]  /*12a20*/  FMUL.FTZ R30, R0, R170 ;  /* 0x000000aa001e7220 */ /* 0x010fe20000410000 */
[----:B------:R-:W-:Y:S01]  /*12a30*/  FFMA.FTZ R170, R116, UR4, -R137 ;  /* 0x0000000474aa7c23 */ /* 0x000fe20008010889 */
[----:B------:R-:W-:Y:S01]  /*12a40*/  FFMA.FTZ R116, R70, UR4, -R138 ;  /* 0x0000000446747c23 */ /* 0x000fe2000801088a */
[----:B------:R-:W-:Y:S01]  /*12a50*/  FMUL.FTZ R70, R0, R198 ;  /* 0x000000c600467220 */ /* 0x000fe20000410000 */
[----:B------:R-:W-:Y:S01]  /*12a60*/  FFMA.FTZ R124, R124, UR4, -R204 ;  /* 0x000000047c7c7c23 */ /* 0x000fe200080108cc */
[--C-:B------:R-:W-:Y:S01]  /*12a70*/  FFMA.FTZ R106, R106, UR4, -R205.reuse ;  /* 0x000000046a6a7c23 */ /* 0x100fe200080108cd */
[--C-:B------:R-:W-:Y:S03]  /*12a80*/  FFMA.FTZ R107, R107, UR4, -R205.reuse ;  /* 0x000000046b6b7c23 */ /* 0x100fe600080108cd */
[----:B--2---:R-:W2:Y:S01]  /*12a90*/  MUFU.EX2 R5, R34 ;  /* 0x0000002200057308 */ /* 0x004ea20000000800 */
[----:B---3--:R-:W-:Y:S01]  /*12aa0*/  FMUL.FTZ R12, R2, R148 ;  /* 0x00000094020c7220 */ /* 0x008fe20000410000 */
[--C-:B------:R-:W-:Y:S01]  /*12ab0*/  FFMA.FTZ R110, R110, UR4, -R205.reuse ;  /* 0x000000046e6e7c23 */ /* 0x100fe200080108cd */
[--C-:B------:R-:W-:Y:S01]  /*12ac0*/  FFMA.FTZ R111, R111, UR4, -R205.reuse ;  /* 0x000000046f6f7c23 */ /* 0x100fe200080108cd */
[--C-:B------:R-:W-:Y:S01]  /*12ad0*/  FFMA.FTZ R122, R122, UR4, -R205.reuse ;  /* 0x000000047a7a7c23 */ /* 0x100fe200080108cd */
[--C-:B------:R-:W-:Y:S01]  /*12ae0*/  FFMA.FTZ R123, R123, UR4, -R205.reuse ;  /* 0x000000047b7b7c23 */ /* 0x100fe200080108cd */
[----:B------:R-:W-:Y:S04]  /*12af0*/  FFMA.FTZ R126, R126, UR4, -R205 ;  /* 0x000000047e7e7c23 */ /* 0x000fe800080108cd */
[----:B------:R3:W-:Y:S01]  /*12b00*/  MUFU.EX2 R219, R13 ;  /* 0x0000000d00db7308 */ /* 0x0007e20000000800 */
[----:B-1----:R1:W-:Y:S01]  /*12b10*/  STL [R1+0x60], R4 ;  /* 0x0000600401007387 */ /* 0x0023e20000100800 */
[----:B------:R-:W-:Y:S01]  /*12b20*/  FMUL.FTZ R33, R133, R165 ;  /* 0x000000a585217220 */ /* 0x000fe20000410000 */
[----:B------:R-:W-:Y:S01]  /*12b30*/  FFMA.FTZ R165, R115, UR4, -R138 ;  /* 0x0000000473a57c23 */ /* 0x000fe2000801088a */
[--C-:B------:R-:W-:Y:S01]  /*12b40*/  FFMA.FTZ R115, R93, UR4, -R204.reuse ;  /* 0x000000045d737c23 */ /* 0x100fe200080108cc */
[----:B------:R-:W-:Y:S05]  /*12b50*/  FFMA.FTZ R204, R125, UR4, -R204 ;  /* 0x000000047dcc7c23 */ /* 0x000fea00080108cc */
[----:B------:R4:W-:Y:S01]  /*12b60*/  MUFU.EX2 R221, R15 ;  /* 0x0000000f00dd7308 */ /* 0x0009e20000000800 */
[----:B--2---:R2:W-:Y:S01]  /*12b70*/  STL [R1+0x1c], R5 ;  /* 0x00001c0501007387 */ /* 0x0045e20000100800 */
[C---:B------:R-:W-:Y:S01]  /*12b80*/  FMUL.FTZ R34, R3.reuse, R166 ;  /* 0x000000a603227220 */ /* 0x040fe20000410000 */
[--C-:B------:R-:W-:Y:S07]  /*12b90*/  FFMA.FTZ R166, R100, UR4, -R137.reuse ;  /* 0x0000000464a67c23 */ /* 0x100fee0008010889 */
[----:B------:R2:W-:Y:S01]  /*12ba0*/  MUFU.EX2 R209, R6 ;  /* 0x0000000600d17308 */ /* 0x0005e20000000800 */
[----:B---3--:R-:W-:Y:S09]  /*12bb0*/  FMUL.FTZ R13, R2, R149 ;  /* 0x00000095020d7220 */ /* 0x008ff20000410000 */
[----:B------:R3:W-:Y:S01]  /*12bc0*/  MUFU.EX2 R213, R7 ;  /* 0x0000000700d57308 */ /* 0x0007e20000000800 */
[C---:B----4-:R-:W-:Y:S09]  /*12bd0*/  FMUL.FTZ R15, R0.reuse, R151 ;  /* 0x00000097000f7220 */ /* 0x050ff20000410000 */
[----:B-1----:R-:W1:Y:S01]  /*12be0*/  MUFU.EX2 R4, R35 ;  /* 0x0000002300047308 */ /* 0x002e620000000800 */
[C---:B--2---:R-:W-:Y:S09]  /*12bf0*/  FMUL.FTZ R6, R3.reuse, R146 ;  /* 0x0000009203067220 */ /* 0x044ff20000410000 */
[----:B------:R2:W-:Y:S01]  /*12c00*/  MUFU.EX2 R5, R26 ;  /* 0x0000001a00057308 */ /* 0x0005e20000000800 */
[C---:B---3--:R-:W-:Y:S09]  /*12c10*/  FMUL.FTZ R7, R3.reuse, R147 ;  /* 0x0000009303077220 */ /* 0x048ff20000410000 */
[----:B------:R3:W-:Y:S01]  /*12c20*/  MUFU.EX2 R216, R16 ;  /* 0x0000001000d87308 */ /* 0x0007e20000000800 */
[----:B-1----:R1:W-:Y:S01]  /*12c30*/  STL [R1+0x5c], R4 ;  /* 0x00005c0401007387 */ /* 0x0023e20000100800 */
[----:B------:R-:W-:Y:S01]  /*12c40*/  FMUL.FTZ R35, R3, R167 ;  /* 0x000000a703237220 */ /* 0x000fe20000410000 */
[--C-:B------:R-:W-:Y:S07]  /*12c50*/  FFMA.FTZ R167, R101, UR4, -R137.reuse ;  /* 0x0000000465a77c23 */ /* 0x100fee0008010889 */
[----:B------:R4:W1:Y:S01]  /*12c60*/  MUFU.EX2 R243, R17 ;  /* 0x0000001100f37308 */ /* 0x0008620000000800 */
[----:B--2---:R-:W-:Y:S01]  /*12c70*/  FMUL.FTZ R26, R0, R158 ;  /* 0x0000009e001a7220 */ /* 0x004fe20000410000 */
[--C-:B------:R-:W-:Y:S08]  /*12c80*/  FFMA.FTZ R158, R81, UR4, -R137.reuse ;  /* 0x00000004519e7c23 */ /* 0x100ff00008010889 */
[----:B------:R2:W-:Y:S01]  /*12c90*/  MUFU.EX2 R214, R18 ;  /* 0x0000001200d67308 */ /* 0x0005e20000000800 */
[C---:B---3--:R-:W-:Y:S09]  /*12ca0*/  FMUL.FTZ R16, R133.reuse, R152 ;  /* 0x0000009885107220 */ /* 0x048ff20000410000 */
[----:B------:R3:W3:Y:S01]  /*12cb0*/  MUFU.EX2 R223, R19 ;  /* 0x0000001300df7308 */ /* 0x0006e20000000800 */
[----:B----4-:R-:W-:Y:S01]  /*12cc0*/  FMUL.FTZ R17, R133, R153 ;  /* 0x0000009985117220 */ /* 0x010fe20000410000 */
[----:B-1----:R-:W-:Y:S08]  /*12cd0*/  F2FP.BF16.F32.PACK_AB R146, R243, R216 ;  /* 0x000000d8f392723e */ /* 0x002ff000000010ff */
[----:B------:R1:W4:Y:S01]  /*12ce0*/  MUFU.EX2 R4, R25 ;  /* 0x0000001900047308 */ /* 0x0003220000000800 */
[C---:B--2---:R-:W-:Y:S09]  /*12cf0*/  FMUL.FTZ R18, R3.reuse, R154 ;  /* 0x0000009a03127220 */ /* 0x044ff20000410000 */
[----:B------:R2:W-:Y:S01]  /*12d00*/  MUFU.EX2 R207, R8 ;  /* 0x0000000800cf7308 */ /* 0x0005e20000000800 */
[----:B---3--:R-:W-:Y:S01]  /*12d10*/  FMUL.FTZ R19, R3, R155 ;  /* 0x0000009b03137220 */ /* 0x008fe20000410000 */
[----:B------:R-:W-:Y:S01]  /*12d20*/  F2FP.BF16.F32.PACK_AB R147, R223, R214 ;  /* 0x000000d6df93723e */ /* 0x000fe200000010ff */
[----:B------:R-:W-:Y:S07]  /*12d30*/  LDSM.16.MT88.4 R152, [R226+0x8000] ;  /* 0x00800000e298783b */ /* 0x000fee0000004200 */
[----:B------:R3:W3:Y:S01]  /*12d40*/  MUFU.EX2 R212, R9 ;  /* 0x0000000900d47308 */ /* 0x0006e20000000800 */
[----:B-1----:R-:W-:Y:S01]  /*12d50*/  FMUL.FTZ R25, R2, R157 ;  /* 0x0000009d02197220 */ /* 0x002fe20000410000 */
[--C-:B------:R-:W-:Y:S01]  /*12d60*/  FFMA.FTZ R157, R69, UR4, -R137.reuse ;  /* 0x00000004459d7c23 */ /* 0x100fe20008010889 */
[----:B----4-:R1:W-:Y:S01]  /*12d70*/  STL [R1+0x14], R4 ;  /* 0x0000140401007387 */ /* 0x0103e20000100800 */
[--C-:B------:R-:W-:Y:S01]  /*12d80*/  FFMA.FTZ R69, R67, UR4, -R138.reuse ;  /* 0x0000000443457c23 */ /* 0x100fe2000801088a */
[----:B------:R-:W-:Y:S02]  /*12d90*/  FMUL.FTZ R67, R0, R191 ;  /* 0x000000bf00437220 */ /* 0x000fe40000410000 */
[----:B------:R4:W-:Y:S03]  /*12da0*/  STL [R1], R5 ;  /* 0x0000000501007387 */ /* 0x0009e60000100800 */
[----:B------:R1:W1:Y:S01]  /*12db0*/  MUFU.EX2 R210, R11 ;  /* 0x0000000b00d27308 */ /* 0x0002620000000800 */
[C---:B--2---:R-:W-:Y:S09]  /*12dc0*/  FMUL.FTZ R8, R2.reuse, R140 ;  /* 0x0000008c02087220 */ /* 0x044ff20000410000 */
[----:B------:R2:W-:Y:S01]  /*12dd0*/  MUFU.EX2 R217, R24 ;  /* 0x0000001800d97308 */ /* 0x0005e20000000800 */
[----:B---3--:R-:W-:Y:S01]  /*12de0*/  FMUL.FTZ R9, R2, R141 ;  /* 0x0000008d02097220 */ /* 0x008fe20000410000 */
[----:B------:R-:W-:Y:S08]  /*12df0*/  F2FP.BF16.F32.PACK_AB R140, R212, R207 ;  /* 0x000000cfd48c723e */ /* 0x000ff000000010ff */
[----:B------:R3:W-:Y:S01]  /*12e00*/  MUFU.EX2 R132, R31 ;  /* 0x0000001f00847308 */ /* 0x0007e20000000800 */
[----:B-1----:R-:W-:Y:S01]  /*12e10*/  FMUL.FTZ R11, R0, R143 ;  /* 0x0000008f000b7220 */ /* 0x002fe20000410000 */
[----:B------:R-:W-:Y:S02]  /*12e20*/  F2FP.BF16.F32.PACK_AB R143, R221, R218 ;  /* 0x000000dadd8f723e */ /* 0x000fe400000010ff */
[----:B------:R-:W-:Y:S06]  /*12e30*/  F2FP.BF16.F32.PACK_AB R141, R210, R206 ;  /* 0x000000ced28d723e */ /* 0x000fec00000010ff */
[----:B------:R-:W1:Y:S01]  /*12e40*/  MUFU.EX2 R4, R27 ;  /* 0x0000001b00047308 */ /* 0x000e620000000800 */
[----:B--2---:R-:W-:Y:S01]  /*12e50*/  FMUL.FTZ R24, R2, R156 ;  /* 0x0000009c02187220 */ /* 0x004fe20000410000 */
[--C-:B------:R-:W-:Y:S01]  /*12e60*/  FFMA.FTZ R156, R68, UR4, -R137.reuse ;  /* 0x00000004449c7c23 */ /* 0x100fe20008010889 */
[--C-:B------:R-:W-:Y:S01]  /*12e70*/  FFMA.FTZ R68, R66, UR4, -R138.reuse ;  /* 0x0000000442447c23 */ /* 0x100fe2000801088a */
[C---:B------:R-:W-:Y:S06]  /*12e80*/  FMUL.FTZ R66, R0.reuse, R190 ;  /* 0x000000be00427220 */ /* 0x040fec0000410000 */
[----:B----4-:R-:W2:Y:S01]  /*12e90*/  MUFU.EX2 R5, R28 ;  /* 0x0000001c00057308 */ /* 0x010ea20000000800 */
[C---:B---3--:R-:W-:Y:S01]  /*12ea0*/  FMUL.FTZ R31, R0.reuse, R171 ;  /* 0x000000ab001f7220 */ /* 0x048fe20000410000 */
[--C-:B------:R-:W-:Y:S01]  /*12eb0*/  FFMA.FTZ R171, R117, UR4, -R137.reuse ;  /* 0x0000000475ab7c23 */ /* 0x100fe20008010889 */
[--C-:B------:R-:W-:Y:S01]  /*12ec0*/  FFMA.FTZ R117, R71, UR4, -R138.reuse ;  /* 0x0000000447757c23 */ /* 0x100fe2000801088a */
[C---:B------:R-:W-:Y:S06]  /*12ed0*/  FMUL.FTZ R71, R0.reuse, R199 ;  /* 0x000000c700477220 */ /* 0x040fec0000410000 */
        /* <DEDUP_REMOVED lines=8> */
[----:B--2---:R2:W-:Y:S01]  /*12f60*/  STL [R1+0xc], R5 ;  /* 0x00000c0501007387 */ /* 0x0045e20000100800 */
[----:B------:R-:W-:Y:S01]  /*12f70*/  FMUL.FTZ R28, R2, R168 ;  /* 0x000000a8021c7220 */ /* 0x000fe20000410000 */
[--C-:B------:R-:W-:Y:S01]  /*12f80*/  FFMA.FTZ R168, R112, UR4, -R137.reuse ;  /* 0x0000000470a87c23 */ /* 0x100fe20008010889 */
[--C-:B------:R-:W-:Y:S01]  /*12f90*/  FFMA.FTZ R112, R83, UR4, -R138.reuse ;  /* 0x0000000453707c23 */ /* 0x100fe2000801088a */
[----:B------:R2:W-:Y:S05]  /*12fa0*/  STL [R1+0x44], R10 ;  /* 0x0000440a01007387 */ /* 0x0005ea0000100800 */
[----:B------:R2:W-:Y:S01]  /*12fb0*/  MUFU.EX2 R135, R38 ;  /* 0x0000002600877308 */ /* 0x0005e20000000800 */
[----:B------:R2:W-:Y:S01]  /*12fc0*/  STL [R1+0x38], R14 ;  /* 0x0000380e01007387 */ /* 0x0005e20000100800 */
[C---:B---3--:R-:W-:Y:S08]  /*12fd0*/  FMUL.FTZ R36, R133.reuse, R176 ;  /* 0x000000b085247220 */ /* 0x048ff00000410000 */
[----:B------:R3:W-:Y:S01]  /*12fe0*/  MUFU.EX2 R240, R39 ;  /* 0x0000002700f07308 */ /* 0x0007e20000000800 */
[C---:B----4-:R-:W-:Y:S01]  /*12ff0*/  FMUL.FTZ R37, R133.reuse, R177 ;  /* 0x000000b185257220 */ /* 0x050fe20000410000 */
[----:B-1----:R-:W-:Y:S01]  /*13000*/  FMUL.FTZ R4, R133, R144 ;  /* 0x0000009085047220 */ /* 0x002fe20000410000 */
[----:B------:R-:W-:Y:S07]  /*13010*/  F2FP.BF16.F32.PACK_AB R144, R215, R208 ;  /* 0x000000d0d790723e */ /* 0x000fee00000010ff */
[----:B------:R1:W-:Y:S01]  /*13020*/  MUFU.EX2 R242, R42 ;  /* 0x0000002a00f27308 */ /* 0x0003e20000000800 */
[----:B--2---:R-:W-:Y:S01]  /*13030*/  FMUL.FTZ R38, R3, R178 ;  /* 0x000000b203267220 */ /* 0x004fe20000410000 */
[----:B------:R-:W-:Y:S01]  /*13040*/  FMUL.FTZ R5, R133, R145 ;  /* 0x0000009185057220 */ /* 0x000fe20000410000 */
[----:B------:R-:W-:Y:S01]  /*13050*/  F2FP.BF16.F32.PACK_AB R145, R213, R209 ;  /* 0x000000d1d591723e */ /* 0x000fe200000010ff */
[C---:B------:R-:W-:Y:S01]  /*13060*/  FMUL.FTZ R10, R0.reuse, R142 ;  /* 0x0000008e000a7220 */ /* 0x040fe20000410000 */
[----:B------:R-:W-:Y:S05]  /*13070*/  F2FP.BF16.F32.PACK_AB R142, R219, R211 ;  /* 0x000000d3db8e723e */ /* 0x000fea00000010ff */
[----:B------:R2:W-:Y:S01]  /*13080*/  MUFU.EX2 R238, R43 ;  /* 0x0000002b00ee7308 */ /* 0x0005e20000000800 */
[----:B---3--:R-:W-:Y:S01]  /*13090*/  FMUL.FTZ R39, R3, R179 ;  /* 0x000000b303277220 */ /* 0x008fe20000410000 */
[-C--:B------:R-:W-:Y:S05]  /*130a0*/  HMMA.16816.F32.BF16 R4, R144, R20.reuse, R4 ;  /* 0x000000149004723c */ /* 0x080fea0000041804 */
[C---:B------:R-:W-:Y:S01]  /*130b0*/  FMUL.FTZ R14, R0.reuse, R150 ;  /* 0x00000096000e7220 */ /* 0x040fe20000410000 */
[C---:B------:R-:W-:Y:S01]  /*130c0*/  HMMA.16816.F32.BF16 R8, R140.reuse, R20, R8 ;  /* 0x000000148c08723c */ /* 0x040fe20000041808 */
[----:B------:R-:W3:Y:S01]  /*130d0*/  LDSM.16.MT88.4 R148, [R227+0x8000] ;  /* 0x00800000e394783b */ /* 0x000ee20000004200 */
[----:B------:R4:W-:Y:S03]  /*130e0*/  MUFU.EX2 R136, R40 ;  /* 0x0000002800887308 */ /* 0x0009e60000000800 */
[----:B-1----:R-:W-:Y:S01]  /*130f0*/  FMUL.FTZ R42, R0, R174 ;  /* 0x000000ae002a7220 */ /* 0x002fe20000410000 */
[-C--:B------:R-:W-:Y:S06]  /*13100*/  HMMA.16816.F32.BF16 R12, R140, R22.reuse, R12 ;  /* 0x000000168c0c723c */ /* 0x080fec000004180c */
[----:B------:R1:W-:Y:S01]  /*13110*/  MUFU.EX2 R239, R41 ;  /* 0x0000002900ef7308 */ /* 0x0003e20000000800 */
[C---:B------:R-:W-:Y:S01]  /*13120*/  FMUL.FTZ R20, R133.reuse, R160 ;  /* 0x000000a085147220 */ /* 0x040fe20000410000 */
[C---:B------:R-:W-:Y:S04]  /*13130*/  HMMA.16816.F32.BF16 R16, R144.reuse, R22, R16 ;  /* 0x000000169010723c */ /* 0x040fe80000041810 */
[----:B------:R-:W-:Y:S04]  /*13140*/  FMUL.FTZ R21, R133, R161 ;  /* 0x000000a185157220 */ /* 0x000fe80000410000 */
[----:B------:R3:W-:Y:S03]  /*13150*/  MUFU.EX2 R235, R44 ;  /* 0x0000002c00eb7308 */ /* 0x0007e60000000800 */
[C---:B------:R-:W-:Y:S01]  /*13160*/  FMUL.FTZ R22, R3.reuse, R162 ;  /* 0x000000a203167220 */ /* 0x040fe20000410000 */
[----:B------:R-:W-:Y:S01]  /*13170*/  FMUL.FTZ R23, R3, R163 ;  /* 0x000000a303177220 */ /* 0x000fe20000410000 */
[--C-:B------:R-:W-:Y:S01]  /*13180*/  FFMA.FTZ R160, R84, UR4, -R137.reuse ;  /* 0x0000000454a07c23 */ /* 0x100fe20008010889 */
[--C-:B------:R-:W-:Y:S01]  /*13190*/  FFMA.FTZ R161, R85, UR4, -R137.reuse ;  /* 0x0000000455a17c23 */ /* 0x100fe20008010889 */
[----:B--2---:R-:W-:Y:S03]  /*131a0*/  FMUL.FTZ R43, R0, R175 ;  /* 0x000000af002b7220 */ /* 0x004fe60000410000 */
[----:B------:R2:W-:Y:S01]  /*131b0*/  MUFU.EX2 R231, R45 ;  /* 0x0000002d00e77308 */ /* 0x0005e20000000800 */
[C---:B----4-:R-:W-:Y:S01]  /*131c0*/  FMUL.FTZ R40, R2.reuse, R172 ;  /* 0x000000ac02287220 */ /* 0x050fe20000410000 */
[----:B-1----:R-:W-:Y:S01]  /*131d0*/  FMUL.FTZ R41, R2, R173 ;  /* 0x000000ad02297220 */ /* 0x002fe20000410000 */
[--C-:B------:R-:W-:Y:S01]  /*131e0*/  FFMA.FTZ R162, R96, UR4, -R137.reuse ;  /* 0x0000000460a27c23 */ /* 0x100fe20008010889 */
[--C-:B------:R-:W-:Y:S01]  /*131f0*/  FFMA.FTZ R163, R97, UR4, -R137.reuse ;  /* 0x0000000461a37c23 */ /* 0x100fe20008010889 */
[--C-:B------:R-:W-:Y:S01]  /*13200*/  FFMA.FTZ R172, R128, UR4, -R137.reuse ;  /* 0x0000000480ac7c23 */ /* 0x100fe20008010889 */
[--C-:B------:R-:W-:Y:S01]  /*13210*/  FFMA.FTZ R128, R87, UR4, -R138.reuse ;  /* 0x0000000457807c23 */ /* 0x100fe2000801088a */
[----:B------:R-:W-:Y:S03]  /*13220*/  FFMA.FTZ R137, R129, UR4, -R137 ;  /* 0x0000000481897c23 */ /* 0x000fe60008010889 */
[----:B------:R1:W-:Y:S01]  /*13230*/  MUFU.EX2 R234, R46 ;  /* 0x0000002e00ea7308 */ /* 0x0003e20000000800 */
[--C-:B------:R-:W-:Y:S01]  /*13240*/  FFMA.FTZ R129, R86, UR4, -R138.reuse ;  /* 0x0000000456817c23 */ /* 0x100fe2000801088a */
[C---:B---3--:R-:W-:Y:S01]  /*13250*/  FMUL.FTZ R44, R2.reuse, R184 ;  /* 0x000000b8022c7220 */ /* 0x048fe20000410000 */
[----:B------:R-:W-:Y:S01]  /*13260*/  LDSM.16.MT88.4 R84, [R224+0x8800] ;  /* 0x00880000e054783b */ /* 0x000fe20000004200 */
[-C--:B------:R-:W-:Y:S06]  /*13270*/  HMMA.16816.F32.BF16 R20, R144, R148.reuse, R20 ;  /* 0x000000949014723c */ /* 0x080fec0000041814 */
[----:B------:R3:W-:Y:S01]  /*13280*/  MUFU.EX2 R230, R47 ;  /* 0x0000002f00e67308 */ /* 0x0007e20000000800 */
[----:B--2---:R-:W-:Y:S01]  /*13290*/  FMUL.FTZ R45, R2, R185 ;  /* 0x000000b9022d7220 */ /* 0x004fe20000410000 */
[C---:B------:R-:W-:Y:S08]  /*132a0*/  HMMA.16816.F32.BF16 R24, R140.reuse, R148, R24 ;  /* 0x000000948c18723c */ /* 0x040ff00000041818 */
[----:B------:R2:W-:Y:S03]  /*132b0*/  MUFU.EX2 R237, R48 ;  /* 0x0000003000ed7308 */ /* 0x0005e60000000800 */
[C---:B-1----:R-:W-:Y:S01]  /*132c0*/  FMUL.FTZ R46, R0.reuse, R186 ;  /* 0x000000ba002e7220 */ /* 0x042fe20000410000 */
[-C--:B------:R-:W-:Y:S06]  /*132d0*/  HMMA.16816.F32.BF16 R28, R140, R150.reuse, R28 ;  /* 0x000000968c1c723c */ /* 0x080fec000004181c */
[----:B------:R1:W-:Y:S01]  /*132e0*/  MUFU.EX2 R233, R49 ;  /* 0x0000003100e97308 */ /* 0x0003e20000000800 */
[C---:B------:R-:W-:Y:S01]  /*132f0*/  HMMA.16816.F32.BF16 R32, R144.reuse, R150, R32 ;  /* 0x000000969020723c */ /* 0x040fe20000041820 */
[----:B------:R-:W4:Y:S03]  /*13300*/  LDSM.16.MT88.4 R148, [R225+0x8000] ;  /* 0x00800000e194783b */ /* 0x000f260000004200 */
[----:B---3--:R-:W-:Y:S05]  /*13310*/  FMUL.FTZ R47, R0, R187 ;  /* 0x000000bb002f7220 */ /* 0x008fea0000410000 */
[----:B------:R3:W-:Y:S02]  /*13320*/  MUFU.EX2 R236, R50 ;  /* 0x0000003200ec7308 */ /* 0x0007e40000000800 */
[C---:B--2---:R-:W-:Y:S02]  /*13330*/  FMUL.FTZ R48, R133.reuse, R180 ;  /* 0x000000b485307220 */ /* 0x044fe40000410000 */
[----:B------:R-:W2:Y:S06]  /*13340*/  LDL.LU R180, [R1+0x44] ;  /* 0x0000440001b47983 */ /* 0x000eac0000300800 */
[----:B------:R4:W-:Y:S01]  /*13350*/  MUFU.EX2 R232, R51 ;  /* 0x0000003300e87308 */ /* 0x0009e20000000800 */
[----:B-1----:R-:W-:Y:S02]  /*13360*/  FMUL.FTZ R49, R133, R181 ;  /* 0x000000b585317220 */ /* 0x002fe40000410000 */
[----:B------:R-:W2:Y:S07]  /*13370*/  LDL.LU R181, [R1+0x5c] ;  /* 0x00005c0001b57983 */ /* 0x000eae0000300800 */
[----:B------:R1:W-:Y:S01]  /*13380*/  MUFU.EX2 R229, R52 ;  /* 0x0000003400e57308 */ /* 0x0003e20000000800 */
[C---:B---3--:R-:W-:Y:S02]  /*13390*/  FMUL.FTZ R50, R3.reuse, R182 ;  /* 0x000000b603327220 */ /* 0x048fe40000410000 */
[----:B------:R-:W3:Y:S07]  /*133a0*/  LDL.LU R182, [R1+0x60] ;  /* 0x0000600001b67983 */ /* 0x000eee0000300800 */
[----:B------:R1:W-:Y:S01]  /*133b0*/  MUFU.EX2 R228, R54 ;  /* 0x0000003600e47308 */ /* 0x0003e20000000800 */
[----:B----4-:R-:W-:Y:S02]  /*133c0*/  FMUL.FTZ R51, R3, R183 ;  /* 0x000000b703337220 */ /* 0x010fe40000410000 */
[----:B------:R-:W4:Y:S07]  /*133d0*/  LDL.LU R183, [R1+0x38] ;  /* 0x0000380001b77983 */ /* 0x000f2e0000300800 */
[----:B------:R-:W-:Y:S01]  /*133e0*/  MUFU.EX2 R252, R61 ;  /* 0x0000003d00fc7308 */ /* 0x000fe20000000800 */
[----:B-1----:R-:W-:Y:S01]  /*133f0*/  FMUL.FTZ R52, R133, R192 ;  /* 0x000000c085347220 */ /* 0x002fe20000410000 */
[-C--:B------:R-:W-:Y:S06]  /*13400*/  HMMA.16816.F32.BF16 R36, R144, R148.reuse, R36 ;  /* 0x000000949024723c */ /* 0x080fec0000041824 */
[C---:B------:R-:W-:Y:S02]  /*13410*/  HMMA.16816.F32.BF16 R40, R140.reuse, R148, R40 ;  /* 0x000000948c28723c */ /* 0x040fe40000041828 */
[----:B------:R1:W-:Y:S03]  /*13420*/  MUFU.EX2 R174, R53 ;  /* 0x0000003500ae7308 */ /* 0x0003e60000000800 */
[----:B------:R-:W-:Y:S01]  /*13430*/  FMUL.FTZ R54, R3, R194 ;  /* 0x000000c203367220 */ /* 0x000fe20000410000 */
[-C--:B------:R-:W-:Y:S06]  /*13440*/  HMMA.16816.F32.BF16 R44, R140, R150.reuse, R44 ;  /* 0x000000968c2c723c */ /* 0x080fec000004182c */
[----:B------:R1:W-:Y:S01]  /*13450*/  MUFU.EX2 R175, R55 ;  /* 0x0000003700af7308 */ /* 0x0003e20000000800 */
[--C-:B------:R-:W-:Y:S01]  /*13460*/  FFMA.FTZ R148, R98, UR4, -R138.reuse ;  /* 0x0000000462947c23 */ /* 0x100fe2000801088a */
[C---:B------:R-:W-:Y:S08]  /*13470*/  HMMA.16816.F32.BF16 R48, R144.reuse, R150, R48 ;  /* 0x000000969030723c */ /* 0x040ff00000041830 */
[----:B------:R1:W-:Y:S03]  /*13480*/  MUFU.EX2 R244, R65 ;  /* 0x0000004100f47308 */ /* 0x0003e60000000800 */
[----:B-1----:R-:W-:Y:S01]  /*13490*/  FMUL.FTZ R53, R133, R193 ;  /* 0x000000c185357220 */ /* 0x002fe20000410000 */
[--C-:B------:R-:W-:Y:S01]  /*134a0*/  FFMA.FTZ R151, R102, UR4, -R138.reuse ;  /* 0x0000000466977c23 */ /* 0x100fe2000801088a */
[--C-:B------:R-:W-:Y:S02]  /*134b0*/  FFMA.FTZ R150, R103, UR4, -R138.reuse ;  /* 0x0000000467967c23 */ /* 0x100fe4000801088a */
[----:B------:R-:W1:Y:S01]  /*134c0*/  LDSM.16.MT88.4 R100, [R227+0x8800] ;  /* 0x00880000e364783b */ /* 0x000e620000004200 */
[--C-:B------:R-:W-:Y:S01]  /*134d0*/  FFMA.FTZ R149, R99, UR4, -R138.reuse ;  /* 0x0000000463957c23 */ /* 0x100fe2000801088a */
[----:B------:R-:W-:Y:S01]  /*134e0*/  FFMA.FTZ R138, R131, UR4, -R138 ;  /* 0x00000004838a7c23 */ /* 0x000fe2000801088a */
[----:B------:R1:W1:Y:S01]  /*134f0*/  MUFU.EX2 R139, R64 ;  /* 0x00000040008b7308 */ /* 0x0002620000000800 */
[----:B------:R-:W-:Y:S07]  /*13500*/  FMUL.FTZ R55, R3, R195 ;  /* 0x000000c303377220 */ /* 0x000fee0000410000 */
[-C--:B------:R-:W-:Y:S02]  /*13510*/  HMMA.16816.F32.BF16 R52, R144, R152.reuse, R52 ;  /* 0x000000989034723c */ /* 0x080fe40000041834 */
[----:B------:R1:W1:Y:S01]  /*13520*/  MUFU.EX2 R81, R69 ;  /* 0x0000004500517308 */ /* 0x0002620000000800 */
[C---:B------:R-:W-:Y:S09]  /*13530*/  FMUL.FTZ R65, R2.reuse, R189 ;  /* 0x000000bd02417220 */ /* 0x040ff20000410000 */
[----:B------:R1:W-:Y:S02]  /*13540*/  MUFU.EX2 R189, R68 ;  /* 0x0000004400bd7308 */ /* 0x0003e40000000800 */
[C---:B-1----:R-:W-:Y:S01]  /*13550*/  FMUL.FTZ R64, R2.reuse, R188 ;  /* 0x000000bc02407220 */ /* 0x042fe20000410000 */
[----:B------:R-:W-:Y:S07]  /*13560*/  MOV R188, R139 ;  /* 0x0000008b00bc7202 */ /* 0x000fee0000000f00 */
[----:B------:R1:W-:Y:S01]  /*13570*/  MUFU.EX2 R139, R56 ;  /* 0x00000038008b7308 */ /* 0x0003e20000000800 */
[C---:B------:R-:W-:Y:S01]  /*13580*/  HMMA.16816.F32.BF16 R64, R140.reuse, R152, R64 ;  /* 0x000000988c40723c */ /* 0x040fe20000041840 */
[----:B------:R-:W2:Y:S03]  /*13590*/  LDL.LU R152, [R1+0x1c] ;  /* 0x00001c0001987983 */ /* 0x000ea60000300800 */
[C---:B------:R-:W-:Y:S01]  /*135a0*/  FMUL.FTZ R69, R2.reuse, R197 ;  /* 0x000000c502457220 */ /* 0x040fe20000410000 */
[----:B------:R-:W3:Y:S04]  /*135b0*/  LDL.LU R153, [R1+0xc] ;  /* 0x00000c0001997983 */ /* 0x000ee80000300800 */
[----:B------:R1:W-:Y:S02]  /*135c0*/  MUFU.EX2 R173, R58 ;  /* 0x0000003a00ad7308 */ /* 0x0003e40000000800 */
[----:B------:R-:W-:Y:S02]  /*135d0*/  FMUL.FTZ R68, R2, R196 ;  /* 0x000000c402447220 */ /* 0x000fe40000410000 */
[----:B------:R-:W3:Y:S04]  /*135e0*/  LDL.LU R196, [R1+0x24] ;  /* 0x0000240001c47983 */ /* 0x000ee80000300800 */
[----:B------:R-:W3:Y:S01]  /*135f0*/  LDL.LU R197, [R1+0x10] ;  /* 0x0000100001c57983 */ /* 0x000ee20000300800 */
[-C--:B------:R-:W-:Y:S01]  /*13600*/  HMMA.16816.F32.BF16 R68, R140, R154.reuse, R68 ;  /* 0x0000009a8c44723c */ /* 0x080fe20000041844 */
[----:B------:R1:W-:Y:S02]  /*13610*/  MUFU.EX2 R184, R57 ;  /* 0x0000003900b87308 */ /* 0x0003e40000000800 */
[----:B------:R-:W3:Y:S01]  /*13620*/  LDL.LU R198, [R1+0x14] ;  /* 0x0000140001c67983 */ /* 0x000ee20000300800 */
[----:B-1----:R-:W-:Y:S03]  /*13630*/  FMUL.FTZ R56, R133, R200 ;  /* 0x000000c885387220 */ /* 0x002fe60000410000 */
[----:B------:R-:W3:Y:S01]  /*13640*/  LDL.LU R199, [R1+0x18] ;  /* 0x0000180001c77983 */ /* 0x000ee20000300800 */
[----:B------:R-:W-:Y:S03]  /*13650*/  MOV R140, R81 ;  /* 0x00000051008c7202 */ /* 0x000fe60000000f00 */
[----:B------:R-:W-:Y:S01]  /*13660*/  MUFU.EX2 R185, R80 ;  /* 0x0000005000b97308 */ /* 0x000fe20000000800 */
[----:B------:R-:W3:Y:S01]  /*13670*/  LDL.LU R176, [R1+0x50] ;  /* 0x0000500001b07983 */ /* 0x000ee20000300800 */
[----:B------:R-:W-:Y:S01]  /*13680*/  FMUL.FTZ R58, R3, R202 ;  /* 0x000000ca033a7220 */ /* 0x000fe20000410000 */
[----:B------:R-:W-:Y:S02]  /*13690*/  MOV R141, R244 ;  /* 0x000000f4008d7202 */ /* 0x000fe40000000f00 */
[----:B------:R-:W3:Y:S05]  /*136a0*/  LDL.LU R142, [R1] ;  /* 0x00000000018e7983 */ /* 0x000eea0000300800 */
[----:B------:R-:W1:Y:S01]  /*136b0*/  MUFU.EX2 R131, R60 ;  /* 0x0000003c00837308 */ /* 0x000e620000000800 */
[----:B------:R-:W-:Y:S01]  /*136c0*/  FMUL.FTZ R57, R133, R201 ;  /* 0x000000c985397220 */ /* 0x000fe20000410000 */
[----:B------:R-:W3:Y:S04]  /*136d0*/  LDL.LU R143, [R1+0x20] ;  /* 0x00002000018f7983 */ /* 0x000ee80000300800 */
[----:B------:R-:W3:Y:S02]  /*136e0*/  LDL.LU R92, [R1+0x54] ;  /* 0x00005400015c7983 */ /* 0x000ee40000300800 */
[----:B------:R-:W-:Y:S02]  /*136f0*/  HMMA.16816.F32.BF16 R56, R144, R154, R56 ;  /* 0x0000009a9038723c */ /* 0x000fe40000041838 */
[----:B------:R-:W-:Y:S01]  /*13700*/  MUFU.EX2 R244, R62 ;  /* 0x0000003e00f47308 */ /* 0x000fe20000000800 */
[----:B------:R-:W3:Y:S04]  /*13710*/  LDL.LU R93, [R1+0x6c] ;  /* 0x00006c00015d7983 */ /* 0x000ee80000300800 */
[----:B------:R-:W3:Y:S05]  /*13720*/  LDL.LU R200, [R1+0x70] ;  /* 0x0000700001c87983 */ /* 0x000eea0000300800 */
[----:B------:R1:W-:Y:S10]  /*13730*/  MUFU.EX2 R249, R63 ;  /* 0x0000003f00f97308 */ /* 0x0003f40000000800 */
[----:B------:R-:W-:Y:S10]  /*13740*/  MUFU.EX2 R250, R156 ;  /* 0x0000009c00fa7308 */ /* 0x000ff40000000800 */
[----:B------:R-:W-:Y:S01]  /*13750*/  MUFU.EX2 R247, R157 ;  /* 0x0000009d00f77308 */ /* 0x000fe20000000800 */
[----:B-1----:R-:W-:Y:S09]  /*13760*/  LDSM.16.MT88.4 R60, [R226+0x8800] ;  /* 0x00880000e23c783b */ /* 0x002ff20000004200 */
[----:B------:R-:W-:Y:S10]  /*13770*/  MUFU.EX2 R157, R72 ;  /* 0x00000048009d7308 */ /* 0x000ff40000000800 */
[----:B------:R-:W-:Y:S10]  /*13780*/  MUFU.EX2 R193, R73 ;  /* 0x0000004900c17308 */ /* 0x000ff40000000800 */
[----:B------:R-:W-:Y:S10]  /*13790*/  MUFU.EX2 R156, R74 ;  /* 0x0000004a009c7308 */ /* 0x000ff40000000800 */
[----:B------:R1:W-:Y:S10]  /*137a0*/  MUFU.EX2 R191, R75 ;  /* 0x0000004b00bf7308 */ /* 0x0003f40000000800 */
[----:B------:R1:W-:Y:S10]  /*137b0*/  MUFU.EX2 R194, R76 ;  /* 0x0000004c00c27308 */ /* 0x0003f40000000800 */
[----:B------:R1:W-:Y:S02]  /*137c0*/  MUFU.EX2 R192, R77 ;  /* 0x0000004d00c07308 */ /* 0x0003e40000000800 */
[----:B-1----:R-:W-:Y:S08]  /*137d0*/  LDSM.16.MT88.4 R72, [R224+0x9000] ;  /* 0x00900000e048783b */ /* 0x002ff00000004200 */
[----:B------:R1:W-:Y:S01]  /*137e0*/  MUFU.EX2 R179, R78 ;  /* 0x0000004e00b37308 */ /* 0x0003e20000000800 */
[----:B------:R-:W-:Y:S09]  /*137f0*/  F2FP.BF16.F32.PACK_AB R76, R239, R136 ;  /* 0x00000088ef4c723e */ /* 0x000ff200000010ff */
[----:B------:R1:W-:Y:S01]  /*13800*/  MUFU.EX2 R178, R79 ;  /* 0x0000004f00b27308 */ /* 0x0003e20000000800 */
[----:B------:R-:W-:Y:S09]  /*13810*/  F2FP.BF16.F32.PACK_AB R77, R238, R242 ;  /* 0x000000f2ee4d723e */ /* 0x000ff200000010ff */
[----:B------:R1:W-:Y:S02]  /*13820*/  MUFU.EX2 R246, R159 ;  /* 0x0000009f00f67308 */ /* 0x0003e40000000800 */
[----:B-1----:R-:W-:Y:S08]  /*13830*/  F2FP.BF16.F32.PACK_AB R78, R231, R235 ;  /* 0x000000ebe74e723e */ /* 0x002ff000000010ff */
[----:B------:R1:W-:Y:S01]  /*13840*/  MUFU.EX2 R248, R158 ;  /* 0x0000009e00f87308 */ /* 0x0003e20000000800 */
[----:B------:R-:W-:Y:S09]  /*13850*/  F2FP.BF16.F32.PACK_AB R79, R230, R234 ;  /* 0x000000eae64f723e */ /* 0x000ff200000010ff */
[----:B------:R1:W-:Y:S01]  /*13860*/  MUFU.EX2 R177, R160 ;  /* 0x000000a000b17308 */ /* 0x0003e20000000800 */
[----:B------:R-:W-:Y:S09]  /*13870*/  MOV R159, R140 ;  /* 0x0000008c009f7202 */ /* 0x000ff20000000f00 */
[----:B------:R4:W-:Y:S01]  /*13880*/  MUFU.EX2 R187, R161 ;  /* 0x000000a100bb7308 */ /* 0x0009e20000000800 */
[----:B-1----:R-:W-:Y:S09]  /*13890*/  MOV R158, R141 ;  /* 0x0000008d009e7202 */ /* 0x002ff20000000f00 */
[----:B------:R-:W-:Y:S01]  /*138a0*/  MUFU.EX2 R127, R94 ;  /* 0x0000005e007f7308 */ /* 0x000fe20000000800 */
[----:B------:R-:W-:Y:S09]  /*138b0*/  MOV R160, R131 ;  /* 0x0000008300a07202 */ /* 0x000ff20000000f00 */
[----:B------:R-:W-:Y:S01]  /*138c0*/  MUFU.EX2 R131, R91 ;  /* 0x0000005b00837308 */ /* 0x000fe20000000800 */
[----:B----4-:R-:W-:Y:S09]  /*138d0*/  MOV R161, R188 ;  /* 0x000000bc00a17202 */ /* 0x010ff20000000f00 */
[----:B------:R-:W-:Y:S10]  /*138e0*/  MUFU.EX2 R125, R95 ;  /* 0x0000005f007d7308 */ /* 0x000ff40000000800 */
[----:B------:R-:W-:Y:S10]  /*138f0*/  MUFU.EX2 R190, R116 ;  /* 0x0000007400be7308 */ /* 0x000ff40000000800 */
[----:B------:R-:W-:Y:S10]  /*13900*/  MUFU.EX2 R116, R167 ;  /* 0x000000a700747308 */ /* 0x000ff40000000800 */
[----:B------:R-:W-:Y:S10]  /*13910*/  MUFU.EX2 R195, R117 ;  /* 0x0000007500c37308 */ /* 0x000ff40000000800 */
[----:B------:R-:W-:Y:S10]  /*13920*/  MUFU.EX2 R117, R166 ;  /* 0x000000a600757308 */ /* 0x000ff40000000800 */
[----:B------:R-:W-:Y:S10]  /*13930*/  MUFU.EX2 R137, R137 ;  /* 0x0000008900897308 */ /* 0x000ff40000000800 */
[----:B------:R-:W-:Y:S01]  /*13940*/  MUFU.EX2 R138, R138 ;  /* 0x0000008a008a7308 */ /* 0x000fe20000000800 */
[----:B------:R-:W-:Y:S09]  /*13950*/  F2FP.BF16.F32.PACK_AB R99, R132, R183 ;  /* 0x000000b78463723e */ /* 0x000ff200000010ff */
        /* <DEDUP_REMOVED lines=8> */
[----:B--2---:R-:W-:Y:S02]  /*139e0*/  F2FP.BF16.F32.PACK_AB R83, R181, R152 ;  /* 0x00000098b553723e */ /* 0x004fe400000010ff */
[----:B---3--:R-:W-:Y:S07]  /*139f0*/  F2FP.BF16.F32.PACK_AB R98, R180, R153 ;  /* 0x00000099b462723e */ /* 0x008fee00000010ff */
[----:B------:R-:W-:Y:S01]  /*13a00*/  MUFU.EX2 R113, R168 ;  /* 0x000000a800717308 */ /* 0x000fe20000000800 */
[----:B------:R-:W-:Y:S09]  /*13a10*/  F2FP.BF16.F32.PACK_AB R82, R182, R196 ;  /* 0x000000c4b652723e */ /* 0x000ff200000010ff */
[----:B------:R-:W-:Y:S01]  /*13a20*/  MUFU.EX2 R112, R169 ;  /* 0x000000a900707308 */ /* 0x000fe20000000800 */
[----:B------:R-:W-:Y:S02]  /*13a30*/  F2FP.BF16.F32.PACK_AB R96, R198, R217 ;  /* 0x000000d9c660723e */ /* 0x000fe400000010ff */
[----:B------:R-:W-:Y:S07]  /*13a40*/  F2FP.BF16.F32.PACK_AB R81, R199, R222 ;  /* 0x000000dec751723e */ /* 0x000fee00000010ff */
[----:B------:R-:W-:Y:S01]  /*13a50*/  MUFU.EX2 R118, R118 ;  /* 0x0000007600767308 */ /* 0x000fe20000000800 */
[----:B------:R-:W-:Y:S01]  /*13a60*/  FFMA.FTZ R133, R133, R176, R208 ;  /* 0x000000b085857223 */ /* 0x000fe200000100d0 */
[----:B------:R-:W-:Y:S02]  /*13a70*/  MOV R208, R189 ;  /* 0x000000bd00d07202 */ /* 0x000fe40000000f00 */
[----:B------:R-:W-:Y:S06]  /*13a80*/  F2FP.BF16.F32.PACK_AB R97, R197, R142 ;  /* 0x0000008ec561723e */ /* 0x000fec00000010ff */
[----:B------:R-:W-:Y:S01]  /*13a90*/  MUFU.EX2 R189, R163 ;  /* 0x000000a300bd7308 */ /* 0x000fe20000000800 */
[----:B------:R-:W-:Y:S01]  /*13aa0*/  F2FP.BF16.F32.PACK_AB R80, R143, R220 ;  /* 0x000000dc8f50723e */ /* 0x000fe200000010ff */
[----:B------:R-:W-:Y:S01]  /*13ab0*/  FFMA.FTZ R92, R3, R92, R209 ;  /* 0x0000005c035c7223 */ /* 0x000fe200000100d1 */
[----:B------:R-:W-:Y:S01]  /*13ac0*/  MOV R209, R185 ;  /* 0x000000b900d17202 */ /* 0x000fe20000000f00 */
[----:B------:R-:W-:Y:S04]  /*13ad0*/  FADD.FTZ R3, R215, R133 ;  /* 0x00000085d7037221 */ /* 0x000fe80000010000 */
[-C--:B------:R-:W-:Y:S02]  /*13ae0*/  HMMA.16816.F32.BF16 R4, R80, R84.reuse, R4 ;  /* 0x000000545004723c */ /* 0x080fe40000041804 */
[----:B------:R1:W-:Y:S03]  /*13af0*/  MUFU.EX2 R185, R162 ;  /* 0x000000a200b97308 */ /* 0x0003e60000000800 */
[----:B------:R-:W-:Y:S01]  /*13b00*/  FFMA.FTZ R93, R0, R93, R206 ;  /* 0x0000005d005d7223 */ /* 0x000fe200000100ce */
[C---:B------:R-:W-:Y:S06]  /*13b10*/  HMMA.16816.F32.BF16 R8, R96.reuse, R84, R8 ;  /* 0x000000546008723c */ /* 0x040fec0000041808 */
[----:B------:R-:W-:Y:S01]  /*13b20*/  MUFU.EX2 R176, R129 ;  /* 0x0000008100b07308 */ /* 0x000fe20000000800 */
[----:B------:R-:W-:Y:S01]  /*13b30*/  MOV R206, R175 ;  /* 0x000000af00ce7202 */ /* 0x000fe20000000f00 */
[-C--:B------:R-:W-:Y:S08]  /*13b40*/  HMMA.16816.F32.BF16 R12, R96, R86.reuse, R12 ;  /* 0x00000056600c723c */ /* 0x080ff0000004180c */
[----:B------:R-:W-:Y:S01]  /*13b50*/  MUFU.EX2 R175, R88 ;  /* 0x0000005800af7308 */ /* 0x000fe20000000800 */
[C---:B------:R-:W-:Y:S01]  /*13b60*/  HMMA.16816.F32.BF16 R16, R80.reuse, R86, R16 ;  /* 0x000000565010723c */ /* 0x040fe20000041810 */
[----:B------:R-:W2:Y:S03]  /*13b70*/  LDSM.16.MT88.4 R84, [R225+0x8800] ;  /* 0x00880000e154783b */ /* 0x000ea60000004200 */
[----:B-1----:R-:W-:Y:S02]  /*13b80*/  MOV R162, R174 ;  /* 0x000000ae00a27202 */ /* 0x002fe40000000f00 */
[-C--:B------:R-:W-:Y:S03]  /*13b90*/  HMMA.16816.F32.BF16 R20, R80, R100.reuse, R20 ;  /* 0x000000645014723c */ /* 0x080fe60000041814 */
[----:B------:R-:W-:Y:S02]  /*13ba0*/  MUFU.EX2 R174, R89 ;  /* 0x0000005900ae7308 */ /* 0x000fe40000000800 */
[----:B------:R-:W-:Y:S01]  /*13bb0*/  MOV R163, R173 ;  /* 0x000000ad00a37202 */ /* 0x000fe20000000f00 */
[C---:B------:R-:W-:Y:S07]  /*13bc0*/  HMMA.16816.F32.BF16 R24, R96.reuse, R100, R24 ;  /* 0x000000646018723c */ /* 0x040fee0000041818 */
[----:B------:R1:W-:Y:S01]  /*13bd0*/  MUFU.EX2 R173, R90 ;  /* 0x0000005a00ad7308 */ /* 0x0003e20000000800 */
[-C--:B------:R-:W-:Y:S03]  /*13be0*/  HMMA.16816.F32.BF16 R28, R96, R102.reuse, R28 ;  /* 0x00000066601c723c */ /* 0x080fe6000004181c */
[----:B------:R-:W-:Y:S03]  /*13bf0*/  FFMA.FTZ R100, R2, R200, R207 ;  /* 0x000000c802647223 */ /* 0x000fe600000100cf */
[C---:B------:R-:W-:Y:S03]  /*13c00*/  HMMA.16816.F32.BF16 R32, R80.reuse, R102, R32 ;  /* 0x000000665020723c */ /* 0x040fe60000041820 */
[----:B------:R-:W-:Y:S02]  /*13c10*/  MUFU.EX2 R103, R164 ;  /* 0x000000a400677308 */ /* 0x000fe40000000800 */
[----:B------:R-:W-:Y:S01]  /*13c20*/  MOV R207, R184 ;  /* 0x000000b800cf7202 */ /* 0x000fe20000000f00 */
[----:B------:R-:W-:Y:S01]  /*13c30*/  FADD.FTZ R2, R213, R92 ;  /* 0x0000005cd5027221 */ /* 0x000fe20000010000 */
[----:B------:R-:W-:Y:S01]  /*13c40*/  FADD.FTZ R92, R210, R93 ;  /* 0x0000005dd25c7221 */ /* 0x000fe20000010000 */
[----:B-1----:R-:W-:Y:S05]  /*13c50*/  LDSM.16.MT88.4 R88, [R225+0x9800] ;  /* 0x00980000e158783b */ /* 0x002fea0000004200 */
[----:B------:R1:W-:Y:S01]  /*13c60*/  MUFU.EX2 R102, R165 ;  /* 0x000000a500667308 */ /* 0x0003e20000000800 */
[----:B------:R-:W-:Y:S01]  /*13c70*/  FADD.FTZ R93, R214, R2 ;  /* 0x00000002d65d7221 */ /* 0x000fe20000010000 */
[----:B------:R-:W-:Y:S01]  /*13c80*/  FADD.FTZ R0, R212, R100 ;  /* 0x00000064d4007221 */ /* 0x000fe20000010000 */
[-C--:B--2---:R-:W-:Y:S07]  /*13c90*/  HMMA.16816.F32.BF16 R36, R80, R84.reuse, R36 ;  /* 0x000000545024723c */ /* 0x084fee0000041824 */
[----:B------:R-:W-:Y:S01]  /*13ca0*/  MUFU.EX2 R184, R148 ;  /* 0x0000009400b87308 */ /* 0x000fe20000000800 */
[C---:B------:R-:W-:Y:S01]  /*13cb0*/  HMMA.16816.F32.BF16 R40, R96.reuse, R84, R40 ;  /* 0x000000546028723c */ /* 0x040fe20000041828 */
[----:B-1----:R-:W-:Y:S08]  /*13cc0*/  LDSM.16.MT88.4 R164, [R227+0xb800] ;  /* 0x00b80000e3a4783b */ /* 0x002ff00000004200 */
        /* <DEDUP_REMOVED lines=8> */
[-C--:B------:R-:W-:Y:S01]  /*13d50*/  HMMA.16816.F32.BF16 R68, R96, R62.reuse, R68 ;  /* 0x0000003e6044723c */ /* 0x080fe20000041844 */
[----:B------:R-:W2:Y:S02]  /*13d60*/  LDSM.16.MT88.4 R96, [R225+0x9000] ;  /* 0x00900000e160783b */ /* 0x000ea40000004200 */
[----:B------:R-:W3:Y:S02]  /*13d70*/  MUFU.EX2 R100, R171 ;  /* 0x000000ab00647308 */ /* 0x000ee40000000800 */
[----:B------:R-:W-:Y:S01]  /*13d80*/  F2FP.BF16.F32.PACK_AB R60, R241, R134 ;  /* 0x00000086f13c723e */ /* 0x000fe200000010ff */
[----:B------:R-:W-:Y:S03]  /*13d90*/  HMMA.16816.F32.BF16 R56, R80, R62, R56 ;  /* 0x0000003e5038723c */ /* 0x000fe60000041838 */
[----:B------:R-:W4:Y:S04]  /*13da0*/  LDSM.16.MT88.4 R80, [R226+0x9000] ;  /* 0x00900000e250783b */ /* 0x000f280000004200 */
[----:B------:R-:W1:Y:S01]  /*13db0*/  MUFU.EX2 R119, R119 ;  /* 0x0000007700777308 */ /* 0x000e620000000800 */
[----:B------:R-:W-:Y:S03]  /*13dc0*/  F2FP.BF16.F32.PACK_AB R61, R240, R135 ;  /* 0x00000087f03d723e */ /* 0x000fe600000010ff */
[----:B------:R-:W-:Y:S02]  /*13dd0*/  F2FP.BF16.F32.PACK_AB R62, R233, R237 ;  /* 0x000000ede93e723e */ /* 0x000fe400000010ff */
[----:B------:R-:W-:Y:S04]  /*13de0*/  F2FP.BF16.F32.PACK_AB R63, R232, R236 ;  /* 0x000000ece83f723e */ /* 0x000fe800000010ff */
[----:B------:R-:W-:Y:S01]  /*13df0*/  MUFU.EX2 R123, R123 ;  /* 0x0000007b007b7308 */ /* 0x000fe20000000800 */
[----:B---3--:R-:W-:Y:S02]  /*13e00*/  F2FP.BF16.F32.PACK_AB R200, R100, R101 ;  /* 0x0000006564c8723e */ /* 0x008fe400000010ff */
[-C--:B------:R-:W-:Y:S07]  /*13e10*/  HMMA.16816.F32.BF16 R4, R60, R72.reuse, R4 ;  /* 0x000000483c04723c */ /* 0x080fee0000041804 */
[----:B------:R-:W-:Y:S01]  /*13e20*/  MUFU.EX2 R104, R104 ;  /* 0x0000006800687308 */ /* 0x000fe20000000800 */
[----:B-1----:R-:W-:Y:S01]  /*13e30*/  F2FP.BF16.F32.PACK_AB R201, R119, R118 ;  /* 0x0000007677c9723e */ /* 0x002fe200000010ff */
[C---:B------:R-:W-:Y:S08]  /*13e40*/  HMMA.16816.F32.BF16 R8, R76.reuse, R72, R8 ;  /* 0x000000484c08723c */ /* 0x040ff00000041808 */
        /* <DEDUP_REMOVED lines=9> */
[----:B------:R-:W-:Y:S03]  /*13ee0*/  MUFU.EX2 R108, R108 ;  /* 0x0000006c006c7308 */ /* 0x000fe60000000800 */
[C---:B------:R-:W-:Y:S01]  /*13ef0*/  HMMA.16816.F32.BF16 R32, R60.reuse, R86, R32 ;  /* 0x000000563c20723c */ /* 0x040fe20000041820 */
[----:B------:R-:W3:Y:S06]  /*13f00*/  LDSM.16.MT88.4 R84, [R227+0x9800] ;  /* 0x00980000e354783b */ /* 0x000eec0000004200 */
[----:B------:R-:W-:Y:S01]  /*13f10*/  MUFU.EX2 R109, R109 ;  /* 0x0000006d006d7308 */ /* 0x000fe20000000800 */
[-C--:B--2---:R-:W-:Y:S09]  /*13f20*/  HMMA.16816.F32.BF16 R36, R60, R96.reuse, R36 ;  /* 0x000000603c24723c */ /* 0x084ff20000041824 */
[----:B------:R-:W-:Y:S01]  /*13f30*/  MUFU.EX2 R110, R110 ;  /* 0x0000006e006e7308 */ /* 0x000fe20000000800 */
[C---:B------:R-:W-:Y:S06]  /*13f40*/  HMMA.16816.F32.BF16 R40, R76.reuse, R96, R40 ;  /* 0x000000604c28723c */ /* 0x040fec0000041828 */
[-C--:B------:R-:W-:Y:S03]  /*13f50*/  HMMA.16816.F32.BF16 R44, R76, R98.reuse, R44 ;  /* 0x000000624c2c723c */ /* 0x080fe6000004182c */
[----:B------:R-:W-:Y:S02]  /*13f60*/  MUFU.EX2 R111, R111 ;  /* 0x0000006f006f7308 */ /* 0x000fe40000000800 */
[----:B------:R-:W-:Y:S01]  /*13f70*/  FADD.FTZ R96, R216, R3 ;  /* 0x00000003d8607221 */ /* 0x000fe20000010000 */
[C---:B------:R-:W-:Y:S07]  /*13f80*/  HMMA.16816.F32.BF16 R48, R60.reuse, R98, R48 ;  /* 0x000000623c30723c */ /* 0x040fee0000041830 */
[----:B------:R-:W2:Y:S01]  /*13f90*/  MUFU.EX2 R99, R172 ;  /* 0x000000ac00637308 */ /* 0x000ea20000000800 */
[----:B------:R-:W-:Y:S01]  /*13fa0*/  FADD.FTZ R3, R211, R0 ;  /* 0x00000000d3037221 */ /* 0x000fe20000010000 */
[-C--:B----4-:R-:W-:Y:S03]  /*13fb0*/  HMMA.16816.F32.BF16 R52, R60, R80.reuse, R52 ;  /* 0x000000503c34723c */ /* 0x090fe60000041834 */
[----:B------:R-:W-:Y:S03]  /*13fc0*/  FADD.FTZ R0, R218, R92 ;  /* 0x0000005cda007221 */ /* 0x000fe60000010000 */
[C---:B------:R-:W-:Y:S02]  /*13fd0*/  HMMA.16816.F32.BF16 R64, R76.reuse, R80, R64 ;  /* 0x000000504c40723c */ /* 0x040fe40000041840 */
[----:B------:R-:W4:Y:S03]  /*13fe0*/  MUFU.EX2 R122, R122 ;  /* 0x0000007a007a7308 */ /* 0x000f260000000800 */
        /* <DEDUP_REMOVED lines=18> */
[----:B------:R-:W3:Y:S01]  /*14110*/  MUFU.EX2 R98, R130 ;  /* 0x0000008200627308 */ /* 0x000ee20000000800 */
[----:B------:R-:W-:Y:S01]  /*14120*/  F2FP.BF16.F32.PACK_AB R79, R249, R244 ;  /* 0x000000f4f94f723e */ /* 0x000fe200000010ff */
[-C--:B-1----:R-:W-:Y:S03]  /*14130*/  HMMA.16816.F32.BF16 R4, R60, R72.reuse, R4 ;  /* 0x000000483c04723c */ /* 0x082fe60000041804 */
[----:B--2---:R-:W-:Y:S02]  /*14140*/  F2FP.BF16.F32.PACK_AB R202, R137, R99 ;  /* 0x0000006389ca723e */ /* 0x004fe400000010ff */
[----:B----4-:R-:W-:Y:S01]  /*14150*/  F2FP.BF16.F32.PACK_AB R197, R123, R122 ;  /* 0x0000007a7bc5723e */ /* 0x010fe200000010ff */
[C---:B------:R-:W-:Y:S06]  /*14160*/  HMMA.16816.F32.BF16 R8, R76.reuse, R72, R8 ;  /* 0x000000484c08723c */ /* 0x040fec0000041808 */
[-C--:B------:R-:W-:Y:S05]  /*14170*/  HMMA.16816.F32.BF16 R12, R76, R74.reuse, R12 ;  /* 0x0000004a4c0c723c */ /* 0x080fea000004180c */
[----:B---3--:R-:W-:Y:S01]  /*14180*/  F2FP.BF16.F32.PACK_AB R203, R138, R98 ;  /* 0x000000628acb723e */ /* 0x008fe200000010ff */
        /* <DEDUP_REMOVED lines=11> */
[----:B------:R-:W3:Y:S05]  /*14240*/  LDSM.16.MT88.4 R88, [R225+0xa000] ;  /* 0x00a00000e158783b */ /* 0x000eea0000004200 */
[-C--:B------:R-:W-:Y:S06]  /*14250*/  HMMA.16816.F32.BF16 R52, R60, R80.reuse, R52 ;  /* 0x000000503c34723c */ /* 0x080fec0000041834 */
[C---:B------:R-:W-:Y:S06]  /*14260*/  HMMA.16816.F32.BF16 R64, R76.reuse, R80, R64 ;  /* 0x000000504c40723c */ /* 0x040fec0000041840 */
[-C--:B------:R-:W-:Y:S05]  /*14270*/  HMMA.16816.F32.BF16 R68, R76, R82.reuse, R68 ;  /* 0x000000524c44723c */ /* 0x080fea0000041844 */
[----:B------:R-:W-:Y:S01]  /*14280*/  FADD.FTZ R80, R223, R93 ;  /* 0x0000005ddf507221 */ /* 0x000fe20000010000 */
[----:B------:R-:W-:Y:S01]  /*14290*/  HMMA.16816.F32.BF16 R56, R60, R82, R56 ;  /* 0x000000523c38723c */ /* 0x000fe20000041838 */
[----:B------:R-:W4:Y:S04]  /*142a0*/  LDSM.16.MT88.4 R92, [R226+0xa000] ;  /* 0x00a00000e25c783b */ /* 0x000f280000004200 */
        /* <DEDUP_REMOVED lines=13> */
[-C--:B-1----:R-:W-:Y:S06]  /*14380*/  HMMA.16816.F32.BF16 R4, R60, R72.reuse, R4 ;  /* 0x000000483c04723c */ /* 0x082fec0000041804 */
        /* <DEDUP_REMOVED lines=13> */
[C---:B------:R-:W-:Y:S05]  /*14460*/  HMMA.16816.F32.BF16 R48, R60.reuse, R90, R48 ;  /* 0x0000005a3c30723c */ /* 0x040fea0000041830 */
[----:B------:R-:W-:Y:S01]  /*14470*/  FADD.FTZ R96, R196, R88 ;  /* 0x00000058c4607221 */ /* 0x000fe20000010000 */
[-C--:B----4-:R-:W-:Y:S01]  /*14480*/  HMMA.16816.F32.BF16 R52, R60, R92.reuse, R52 ;  /* 0x0000005c3c34723c */ /* 0x090fe20000041834 */
[----:B------:R-:W3:Y:S05]  /*14490*/  LDSM.16.MT88.4 R88, [R226+0xa800] ;  /* 0x00a80000e258783b */ /* 0x000eea0000004200 */
[C---:B------:R-:W-:Y:S06]  /*144a0*/  HMMA.16816.F32.BF16 R64, R76.reuse, R92, R64 ;  /* 0x0000005c4c40723c */ /* 0x040fec0000041840 */
[-C--:B------:R-:W-:Y:S05]  /*144b0*/  HMMA.16816.F32.BF16 R68, R76, R94.reuse, R68 ;  /* 0x0000005e4c44723c */ /* 0x080fea0000041844 */
[----:B------:R-:W-:Y:S01]  /*144c0*/  FADD.FTZ R93, R153, R0 ;  /* 0x00000000995d7221 */ /* 0x000fe20000010000 */
[----:B------:R-:W-:Y:S01]  /*144d0*/  HMMA.16816.F32.BF16 R56, R60, R94, R56 ;  /* 0x0000005e3c38723c */ /* 0x000fe20000041838 */
[----:B------:R-:W-:Y:S04]  /*144e0*/  LDSM.16.MT88.4 R152, [R224+0xb800] ;  /* 0x00b80000e098783b */ /* 0x000fe80000004200 */
        /* <DEDUP_REMOVED lines=9> */
[----:B------:R-:W-:Y:S01]  /*14580*/  LDSM.16.MT88.4 R180, [R225+0xb800] ;  /* 0x00b80000e1b4783b */ /* 0x000fe20000004200 */
[----:B------:R-:W-:Y:S01]  /*14590*/  F2FP.BF16.F32.PACK_AB R77, R131, R173 ;  /* 0x000000ad834d723e */ /* 0x000fe200000010ff */
[----:B------:R-:W-:Y:S01]  /*145a0*/  FADD.FTZ R97, R134, R0 ;  /* 0x0000000086617221 */ /* 0x000fe20000010000 */
[----:B------:R-:W-:Y:S02]  /*145b0*/  F2FP.BF16.F32.PACK_AB R78, R128, R129 ;  /* 0x00000081804e723e */ /* 0x000fe400000010ff */
[----:B------:R-:W-:Y:S01]  /*145c0*/  F2FP.BF16.F32.PACK_AB R79, R125, R127 ;  /* 0x0000007f7d4f723e */ /* 0x000fe200000010ff */
[-C--:B-1----:R-:W-:Y:S03]  /*145d0*/  HMMA.16816.F32.BF16 R4, R60, R72.reuse, R4 ;  /* 0x000000483c04723c */ /* 0x082fe60000041804 */
[----:B------:R-:W-:Y:S03]  /*145e0*/  FADD.FTZ R3, R241, R97 ;  /* 0x00000061f1037221 */ /* 0x000fe60000010000 */
[C---:B------:R-:W-:Y:S05]  /*145f0*/  HMMA.16816.F32.BF16 R8, R76.reuse, R72, R8 ;  /* 0x000000484c08723c */ /* 0x040fea0000041808 */
[----:B------:R-:W-:Y:S01]  /*14600*/  FADD.FTZ R3, R237, R3 ;  /* 0x00000003ed037221 */ /* 0x000fe20000010000 */
[-C--:B------:R-:W-:Y:S05]  /*14610*/  HMMA.16816.F32.BF16 R12, R76, R74.reuse, R12 ;  /* 0x0000004a4c0c723c */ /* 0x080fea000004180c */
[----:B------:R-:W-:Y:S01]  /*14620*/  FADD.FTZ R3, R233, R3 ;  /* 0x00000003e9037221 */ /* 0x000fe20000010000 */
[C---:B------:R-:W-:Y:S01]  /*14630*/  HMMA.16816.F32.BF16 R16, R60.reuse, R74, R16 ;  /* 0x0000004a3c10723c */ /* 0x040fe20000041810 */
[----:B------:R-:W1:Y:S05]  /*14640*/  LDSM.16.MT88.4 R72, [R224+0xb000] ;  /* 0x00b00000e048783b */ /* 0x000e6a0000004200 */
        /* <DEDUP_REMOVED lines=21> */
[----:B------:R-:W3:Y:S03]  /*147a0*/  LDL.LU R132, [R1+0xfc] ;  /* 0x0000fc0001847983 */ /* 0x000ee60000300800 */
[----:B------:R-:W4:Y:S01]  /*147b0*/  MUFU.EX2 R90, R121 ;  /* 0x00000079005a7308 */ /* 0x000f220000000800 */
[----:B------:R-:W-:Y:S01]  /*147c0*/  F2FP.BF16.F32.PACK_AB R61, R114, R115 ;  /* 0x00000073723d723e */ /* 0x000fe200000010ff */
[----:B------:R-:W-:Y:S01]  /*147d0*/  FADD.FTZ R2, R240, R96 ;  /* 0x00000060f0027221 */ /* 0x000fe20000010000 */
[----:B------:R-:W-:Y:S01]  /*147e0*/  F2FP.BF16.F32.PACK_AB R62, R112, R113 ;  /* 0x00000071703e723e */ /* 0x000fe200000010ff */
[----:B------:R-:W3:Y:S01]  /*147f0*/  LDL.LU R134, [R1+0xf8] ;  /* 0x0000f80001867983 */ /* 0x000ee20000300800 */
[----:B------:R-:W-:Y:S01]  /*14800*/  F2FP.BF16.F32.PACK_AB R63, R102, R103 ;  /* 0x00000067663f723e */ /* 0x000fe200000010ff */
[----:B------:R-:W-:Y:S01]  /*14810*/  FADD.FTZ R2, R236, R2 ;  /* 0x00000002ec027221 */ /* 0x000fe20000010000 */
[----:B------:R-:W-:Y:S01]  /*14820*/  F2FP.BF16.F32.PACK_AB R77, R107, R106 ;  /* 0x0000006a6b4d723e */ /* 0x000fe200000010ff */
[----:B------:R-:W3:Y:S01]  /*14830*/  LDL.LU R135, [R1+0xf4] ;  /* 0x0000f40001877983 */ /* 0x000ee20000300800 */
[----:B------:R-:W-:Y:S02]  /*14840*/  F2FP.BF16.F32.PACK_AB R78, R109, R108 ;  /* 0x0000006c6d4e723e */ /* 0x000fe400000010ff */
[----:B------:R-:W-:Y:S01]  /*14850*/  F2FP.BF16.F32.PACK_AB R79, R111, R110 ;  /* 0x0000006e6f4f723e */ /* 0x000fe200000010ff */
[-C--:B-1----:R-:W-:Y:S01]  /*14860*/  HMMA.16816.F32.BF16 R4, R60, R72.reuse, R4 ;  /* 0x000000483c04723c */ /* 0x082fe20000041804 */
[----:B------:R-:W3:Y:S04]  /*14870*/  LDL.LU R136, [R1+0xf0] ;  /* 0x0000f00001887983 */ /* 0x000ee80000300800 */
[----:B------:R1:W5:Y:S01]  /*14880*/  LDL.LU R242, [R1+0xec] ;  /* 0x0000ec0001f27983 */ /* 0x0003620000300800 */
[C---:B------:R-:W-:Y:S03]  /*14890*/  HMMA.16816.F32.BF16 R8, R76.reuse, R72, R8 ;  /* 0x000000484c08723c */ /* 0x040fe60000041808 */
[----:B------:R1:W5:Y:S02]  /*148a0*/  LDL.LU R241, [R1+0xe8] ;  /* 0x0000e80001f17983 */ /* 0x0003640000300800 */
[----:B----4-:R-:W-:Y:S01]  /*148b0*/  F2FP.BF16.F32.PACK_AB R196, R90, R91 ;  /* 0x0000005b5ac4723e */ /* 0x010fe200000010ff */
[-C--:B------:R-:W-:Y:S01]  /*148c0*/  HMMA.16816.F32.BF16 R12, R76, R74.reuse, R12 ;  /* 0x0000004a4c0c723c */ /* 0x080fe2000004180c */
[----:B------:R1:W5:Y:S04]  /*148d0*/  LDL.LU R240, [R1+0xe4] ;  /* 0x0000e40001f07983 */ /* 0x0003680000300800 */
[----:B------:R-:W-:Y:S01]  /*148e0*/  FADD.FTZ R73, R239, R89 ;  /* 0x00000059ef497221 */ /* 0x000fe20000010000 */
[C---:B------:R-:W-:Y:S01]  /*148f0*/  HMMA.16816.F32.BF16 R16, R60.reuse, R74, R16 ;  /* 0x0000004a3c10723c */ /* 0x040fe20000041810 */
[----:B------:R1:W5:Y:S01]  /*14900*/  LDL.LU R239, [R1+0xe0] ;  /* 0x0000e00001ef7983 */ /* 0x0003620000300800 */
[----:B------:R-:W-:Y:S03]  /*14910*/  MUFU.EX2 R75, R126 ;  /* 0x0000007e004b7308 */ /* 0x000fe60000000800 */
[----:B------:R-:W-:Y:S01]  /*14920*/  FADD.FTZ R72, R238, R0 ;  /* 0x00000000ee487221 */ /* 0x000fe20000010000 */
[-C--:B------:R-:W-:Y:S01]  /*14930*/  HMMA.16816.F32.BF16 R20, R60, R80.reuse, R20 ;  /* 0x000000503c14723c */ /* 0x080fe20000041814 */
[----:B------:R1:W5:Y:S04]  /*14940*/  LDL.LU R238, [R1+0xdc] ;  /* 0x0000dc0001ee7983 */ /* 0x0003680000300800 */
[----:B------:R1:W5:Y:S01]  /*14950*/  LDL.LU R237, [R1+0xd8] ;  /* 0x0000d80001ed7983 */ /* 0x0003620000300800 */
[C---:B------:R-:W-:Y:S01]  /*14960*/  HMMA.16816.F32.BF16 R24, R76.reuse, R80, R24 ;  /* 0x000000504c18723c */ /* 0x040fe20000041818 */
[----:B------:R-:W4:Y:S02]  /*14970*/  MUFU.EX2 R80, R124 ;  /* 0x0000007c00507308 */ /* 0x000f240000000800 */
        /* <DEDUP_REMOVED lines=8> */
[-C--:B--2---:R-:W-:Y:S05]  /*14a00*/  HMMA.16816.F32.BF16 R36, R60, R84.reuse, R36 ;  /* 0x000000543c24723c */ /* 0x084fea0000041824 */
        /* <DEDUP_REMOVED lines=11> */
[----:B----4-:R-:W-:Y:S01]  /*14ac0*/  F2FP.BF16.F32.PACK_AB R198, R204, R80 ;  /* 0x00000050ccc6723e */ /* 0x010fe200000010ff */
[C---:B------:R-:W-:Y:S05]  /*14ad0*/  HMMA.16816.F32.BF16 R64, R76.reuse, R92, R64 ;  /* 0x0000005c4c40723c */ /* 0x040fea0000041840 */
[----:B------:R-:W-:Y:S01]  /*14ae0*/  F2FP.BF16.F32.PACK_AB R199, R205, R75 ;  /* 0x0000004bcdc7723e */ /* 0x000fe200000010ff */
[-C--:B------:R-:W-:Y:S05]  /*14af0*/  HMMA.16816.F32.BF16 R68, R76, R94.reuse, R68 ;  /* 0x0000005e4c44723c */ /* 0x080fea0000041844 */
[----:B------:R-:W-:Y:S01]  /*14b00*/  FADD.FTZ R0, R206, R0 ;  /* 0x00000000ce007221 */ /* 0x000fe20000010000 */
[----:B------:R-:W-:Y:S05]  /*14b10*/  HMMA.16816.F32.BF16 R56, R60, R94, R56 ;  /* 0x0000005e3c38723c */ /* 0x000fea0000041838 */
[----:B------:R-:W-:Y:S01]  /*14b20*/  FADD.FTZ R2, R163, R2 ;  /* 0x00000002a3027221 */ /* 0x000fe20000010000 */
[-C--:B------:R-:W-:Y:S05]  /*14b30*/  HMMA.16816.F32.BF16 R144, R200, R152.reuse, R4 ;  /* 0x00000098c890723c */ /* 0x080fea0000041804 */
[----:B------:R-:W-:Y:S01]  /*14b40*/  FADD.FTZ R2, R209, R2 ;  /* 0x00000002d1027221 */ /* 0x000fe20000010000 */
[C---:B------:R-:W-:Y:S05]  /*14b50*/  HMMA.16816.F32.BF16 R140, R196.reuse, R152, R8 ;  /* 0x00000098c48c723c */ /* 0x040fea0000041808 */
[----:B------:R-:W-:Y:S01]  /*14b60*/  FADD.FTZ R4, R229, R3 ;  /* 0x00000003e5047221 */ /* 0x000fe20000010000 */
[-C--:B------:R-:W-:Y:S01]  /*14b70*/  HMMA.16816.F32.BF16 R148, R196, R154.reuse, R12 ;  /* 0x0000009ac494723c */ /* 0x080fe2000004180c */
[----:B------:R1:W5:Y:S04]  /*14b80*/  LDL.LU R229, [R1+0xb8] ;  /* 0x0000b80001e57983 */ /* 0x0003680000300800 */
[----:B------:R1:W5:Y:S01]  /*14b90*/  LDL.LU R228, [R1+0xb4] ;  /* 0x0000b40001e47983 */ /* 0x0003620000300800 */
[C---:B------:R-:W-:Y:S05]  /*14ba0*/  HMMA.16816.F32.BF16 R152, R200.reuse, R154, R16 ;  /* 0x0000009ac898723c */ /* 0x040fea0000041810 */
[----:B------:R-:W-:Y:S01]  /*14bb0*/  FADD.FTZ R3, R139, R74 ;  /* 0x0000004a8b037221 */ /* 0x000fe20000010000 */
[----:B------:R-:W-:Y:S01]  /*14bc0*/  FADD.FTZ R5, R208, R0 ;  /* 0x00000000d0057221 */ /* 0x000fe20000010000 */
[----:B------:R1:W5:Y:S01]  /*14bd0*/  LDL.LU R139, [R1+0xb0] ;  /* 0x0000b000018b7983 */ /* 0x0003620000300800 */
[----:B------:R-:W-:Y:S03]  /*14be0*/  FADD.FTZ R2, R244, R2 ;  /* 0x00000002f4027221 */ /* 0x000fe60000010000 */
[----:B------:R-:W-:Y:S01]  /*14bf0*/  FADD.FTZ R5, R159, R5 ;  /* 0x000000059f057221 */ /* 0x000fe20000010000 */
[----:B------:R-:W-:Y:S01]  /*14c00*/  FADD.FTZ R3, R207, R3 ;  /* 0x00000003cf037221 */ /* 0x000fe20000010000 */
[----:B------:R-:W-:Y:S02]  /*14c10*/  FADD.FTZ R4, R162, R4 ;  /* 0x00000004a2047221 */ /* 0x000fe40000010000 */
[----:B------:R-:W-:Y:S01]  /*14c20*/  FADD.FTZ R9, R190, R5 ;  /* 0x00000005be097221 */ /* 0x000fe20000010000 */
[----:B------:R-:W-:Y:S01]  /*14c30*/  FADD.FTZ R0, R160, R3 ;  /* 0x00000003a0007221 */ /* 0x000fe20000010000 */
[----:B------:R-:W-:Y:S02]  /*14c40*/  FADD.FTZ R4, R161, R4 ;  /* 0x00000004a1047221 */ /* 0x000fe40000010000 */
[-C--:B------:R-:W-:Y:S03]  /*14c50*/  HMMA.16816.F32.BF16 R160, R200, R164.reuse, R20 ;  /* 0x000000a4c8a0723c */ /* 0x080fe60000041814 */
[----:B------:R-:W-:Y:S01]  /*14c60*/  FADD.FTZ R4, R158, R4 ;  /* 0x000000049e047221 */ /* 0x000fe20000010000 */
[----:B------:R-:W-:Y:S01]  /*14c70*/  FADD.FTZ R3, R252, R0 ;  /* 0x00000000fc037221 */ /* 0x000fe20000010000 */
[----:B------:R-:W-:Y:S02]  /*14c80*/  FADD.FTZ R0, R249, R2 ;  /* 0x00000002f9007221 */ /* 0x000fe40000010000 */
[----:B------:R-:W-:Y:S01]  /*14c90*/  FADD.FTZ R2, R250, R4 ;  /* 0x00000004fa027221 */ /* 0x000fe20000010000 */
[----:B------:R-:W-:Y:S01]  /*14ca0*/  FADD.FTZ R8, R157, R3 ;  /* 0x000000039d087221 */ /* 0x000fe20000010000 */
[----:B------:R-:W2:Y:S02]  /*14cb0*/  LDSM.16.MT88.4 R4, [R226+0xb800] ;  /* 0x00b80000e204783b */ /* 0x000ea40000004200 */
        /* <DEDUP_REMOVED lines=34> */
[-C--:B--2---:R-:W-:Y:S05]  /*14ee0*/  HMMA.16816.F32.BF16 R192, R200, R4.reuse, R52 ;  /* 0x00000004c8c0723c */ /* 0x084fea0000041834 */
[----:B------:R-:W-:Y:S01]  /*14ef0*/  FADD.FTZ R3, R106, R3 ;  /* 0x000000036a037221 */ /* 0x000fe20000010000 */
[C---:B------:R-:W-:Y:S05]  /*14f00*/  HMMA.16816.F32.BF16 R188, R196.reuse, R4, R64 ;  /* 0x00000004c4bc723c */ /* 0x040fea0000041840 */
[----:B------:R-:W-:Y:S01]  /*14f10*/  FADD.FTZ R8, R129, R8 ;  /* 0x0000000881087221 */ /* 0x000fe20000010000 */
[----:B------:R-:W-:Y:S01]  /*14f20*/  FADD.FTZ R10, R117, R0 ;  /* 0x00000000750a7221 */ /* 0x000fe20000010000 */
[----:B------:R-:W-:Y:S01]  /*14f30*/  FADD.FTZ R0, R115, R9 ;  /* 0x0000000973007221 */ /* 0x000fe20000010000 */
[-C--:B------:R-:W-:Y:S03]  /*14f40*/  HMMA.16816.F32.BF16 R196, R196, R6.reuse, R68 ;  /* 0x00000006c4c4723c */ /* 0x080fe60000041844 */
[----:B------:R-:W-:Y:S01]  /*14f50*/  FADD.FTZ R8, R128, R8 ;  /* 0x0000000880087221 */ /* 0x000fe20000010000 */
[----:B------:R-:W-:Y:S02]  /*14f60*/  FADD.FTZ R9, R116, R10 ;  /* 0x0000000a74097221 */ /* 0x000fe40000010000 */
[----:B------:R-:W-:Y:S05]  /*14f70*/  HMMA.16816.F32.BF16 R200, R200, R6, R56 ;  /* 0x00000006c8c8723c */ /* 0x000fea0000041838 */
        /* <DEDUP_REMOVED lines=27> */
[----:B------:R-:W-:Y:S02]  /*15130*/  FADD.FTZ R0, R205, R0 ;  /* 0x00000000cd007221 */ /* 0x000fe40000010000 */
[----:B------:R-:W-:Y:S04]  /*15140*/  STL [R1+0x50], R5 ;  /* 0x0000500501007387 */ /* 0x000fe80000100800 */
[----:B------:R2:W-:Y:S04]  /*15150*/  STL [R1+0x54], R3 ;  /* 0x0000540301007387 */ /* 0x0005e80000100800 */
[----:B------:R1:W-:Y:S04]  /*15160*/  STL [R1+0x70], R2 ;  /* 0x0000700201007387 */ /* 0x0003e80000100800 */
[----:B------:R1:W-:Y:S01]  /*15170*/  STL [R1+0x6c], R0 ;  /* 0x00006c0001007387 */ /* 0x0003e20000100800 */
[----:B------:R-:W-:Y:S02]  /*15180*/  MOV R138, R132 ;  /* 0x00000084008a7202 */ /* 0x000fe40000000f00 */
[----:B------:R-:W-:Y:S02]  /*15190*/  MOV R137, R134 ;  /* 0x0000008600897202 */ /* 0x000fe40000000f00 */
[----:B------:R-:W-:Y:S02]  /*151a0*/  MOV R133, R135 ;  /* 0x0000008700857202 */ /* 0x000fe40000000f00 */
[----:B--2---:R-:W-:Y:S01]  /*151b0*/  MOV R3, R136 ;  /* 0x0000008800037202 */ /* 0x004fe20000000f00 */
[----:B-1----:R-:W-:Y:S06]  /*151c0*/  @P0 BRA `(.L_x_56) ;  /* 0xffffffb8002c0947 */ /* 0x002fec000383ffff */
.L_x_55:
[----:B------:R-:W2:Y:S04]  /*151d0*/  LDL.LU R8, [R1+0x50] ;  /* 0x0000500001087983 */ /* 0x000ea80000300800 */
[----:B------:R-:W3:Y:S04]  /*151e0*/  LDL.LU R7, [R1+0x54] ;  /* 0x0000540001077983 */ /* 0x000ee80000300800 */
[----:B------:R-:W4:Y:S04]  /*151f0*/  LDL.LU R6, [R1+0x70] ;  /* 0x0000700001067983 */ /* 0x000f280000300800 */
[----:B------:R-:W4:Y:S01]  /*15200*/  LDL.LU R5, [R1+0x6c] ;  /* 0x00006c0001057983 */ /* 0x000f220000300800 */
[----:B------:R-:W1:Y:S01]  /*15210*/  S2UR UR8, SR_CgaCtaId ;  /* 0x00000000000879c3 */ /* 0x000e620000008800 */
[----:B------:R-:W-:Y:S01]  /*15220*/  UISETP.NE.AND UP0, UPT, UR12, -0x1, UPT ;  /* 0xffffffff0c00788c */ /* 0x000fe2000bf05270 */
[----:B------:R-:W-:Y:S01]  /*15230*/  MOV R37, 0x20 ;  /* 0x0000002000257802 */ /* 0x000fe20000000f00 */
[----:B------:R-:W1:Y:S01]  /*15240*/  S2R R10, SR_TID.X ;  /* 0x00000000000a7919 */ /* 0x000e620000002100 */
[----:B------:R-:W1:Y:S03]  /*15250*/  S2R R47, SR_TID.X ;  /* 0x00000000002f7919 */ /* 0x000e660000002100 */
[----:B------:R-:W-:-:S05]  /*15260*/  PLOP3.LUT P6, PT, PT, PT, UP0, 0x80, 0x0 ;  /* 0x000000000000781c */ /* 0x000fca0003fcf008 */
[----:B------:R-:W-:Y:S02]  /*15270*/  @UP0 ULDC.64 UR6, c[0x0][0x298] ;  /* 0x0000a60000060ab9 */ /* 0x000fe40000000a00 */
[----:B------:R-:W-:-:S03]  /*15280*/  @UP0 UIMAD.WIDE.U32 UR10, UR12, UR6, URZ ;  /* 0x000000060c0a02a5 */ /* 0x000fc6000f8e003f */
[----:B------:R-:W-:Y:S01]  /*15290*/  UMOV UR6, 0x400 ;  /* 0x0000040000067882 */ /* 0x000fe20000000000 */
[----:B------:R-:W-:Y:S02]  /*152a0*/  @UP0 UIMAD UR4, UR12, UR7, UR11 ;  /* 0x000000070c0402a4 */ /* 0x000fe4000f8e020b */
[----:B-1----:R-:W-:Y:S01]  /*152b0*/  ULEA UR8, UR8, UR6, 0x18 ;  /* 0x0000000608087291 */ /* 0x002fe2000f8ec03f */
[----:B------:R-:W-:-:S04]  /*152c0*/  SHF.R.S32.HI R11, RZ, 0x1f, R10 ;  /* 0x0000001fff0b7819 */ /* 0x000fc8000001140a */
[----:B------:R-:W-:Y:S02]  /*152d0*/  LEA.HI R9, R11, R10, RZ, 0x2 ;  /* 0x0000000a0b097211 */ /* 0x000fe400078f10ff */
[----:B------:R-:W-:-:S04]  /*152e0*/  SHF.R.S32.HI R45, RZ, 0x1f, R47 ;  /* 0x0000001fff2d7819 */ /* 0x000fc8000001142f */
[----:B------:R-:W-:Y:S01]  /*152f0*/  LEA.HI R45, R45, R47, RZ, 0x3 ;  /* 0x0000002f2d2d7211 */ /* 0x000fe200078f18ff */
[----:B--2---:R-:W1:Y:S04]  /*15300*/  SHFL.BFLY PT, R2, R8, 0x2, 0x1f ;  /* 0x0c401f0008027f89 */ /* 0x004e6800000e0000 */
[----:B---3--:R-:W2:Y:S04]  /*15310*/  SHFL.BFLY PT, R4, R7, 0x2, 0x1f ;  /* 0x0c401f0007047f89 */ /* 0x008ea800000e0000 */
[----:B----4-:R-:W3:Y:S04]  /*15320*/  SHFL.BFLY PT, R3, R6, 0x2, 0x1f ;  /* 0x0c401f0006037f89 */ /* 0x010ee800000e0000 */
[----:B------:R-:W4:Y:S01]  /*15330*/  SHFL.BFLY PT, R0, R5, 0x2, 0x1f ;  /* 0x0c401f0005007f89 */ /* 0x000f2200000e0000 */
[----:B-1----:R-:W-:Y:S01]  /*15340*/  FADD.FTZ R2, R2, R8 ;  /* 0x0000000802027221 */ /* 0x002fe20000010000 */
[----:B--2---:R-:W-:Y:S01]  /*15350*/  FADD.FTZ R4, R4, R7 ;  /* 0x0000000704047221 */ /* 0x004fe20000010000 */
[----:B---3--:R-:W-:-:S04]  /*15360*/  FADD.FTZ R3, R3, R6 ;  /* 0x0000000603037221 */ /* 0x008fc80000010000 */
[----:B------:R-:W1:Y:S01]  /*15370*/  SHFL.BFLY PT, R7, R4, 0x1, 0x1f ;  /* 0x0c201f0004077f89 */ /* 0x000e6200000e0000 */
[----:B----4-:R-:W-:-:S03]  /*15380*/  FADD.FTZ R0, R0, R5 ;  /* 0x0000000500007221 */ /* 0x010fc60000010000 */
[----:B------:R-:W2:Y:S04]  /*15390*/  SHFL.BFLY PT, R6, R3, 0x1, 0x1f ;  /* 0x0c201f0003067f89 */ /* 0x000ea800000e0000 */
[----:B------:R-:W3:Y:S04]  /*153a0*/  SHFL.BFLY PT, R5, R2, 0x1, 0x1f ;  /* 0x0c201f0002057f89 */ /* 0x000ee800000e0000 */
[----:B------:R-:W4:Y:S01]  /*153b0*/  SHFL.BFLY PT, R8, R0, 0x1, 0x1f ;  /* 0x0c201f0000087f89 */ /* 0x000f2200000e0000 */
[----:B-1----:R-:W-:Y:S01]  /*153c0*/  FADD.FTZ R42, R4, R7 ;  /* 0x00000007042a7221 */ /* 0x002fe20000010000 */
[----:B------:R-:W-:Y:S01]  /*153d0*/  SHF.R.S32.HI R4, RZ, 0x1f, R9 ;  /* 0x0000001fff047819 */ /* 0x000fe20000011409 */
[----:B--2---:R-:W-:Y:S01]  /*153e0*/  FADD.FTZ R43, R3, R6 ;  /* 0x00000006032b7221 */ /* 0x004fe20000010000 */
[----:B------:R-:W-:-:S02]  /*153f0*/  LOP3.LUT R6, R9, 0x3ffffffc, RZ, 0xc0, !PT ;  /* 0x3ffffffc09067812 */ /* 0x000fc400078ec0ff */
[----:B------:R-:W-:Y:S01]  /*15400*/  LEA.HI R3, R11, R10, RZ, 0x5 ;  /* 0x0000000a0b037211 */ /* 0x000fe200078f28ff */
[----:B---3--:R-:W-:Y:S01]  /*15410*/  FADD.FTZ R2, R2, R5 ;  /* 0x0000000502027221 */ /* 0x008fe20000010000 */
[----:B------:R-:W-:Y:S01]  /*15420*/  SHF.R.S32.HI R5, RZ, 0x2, R9 ;  /* 0x00000002ff057819 */ /* 0x000fe20000011409 */
[----:B------:R-:W-:Y:S01]  /*15430*/  IMAD.IADD R6, R10, 0x1, -R6 ;  /* 0x000000010a067824 */ /* 0x000fe200078e0a06 */
[----:B------:R-:W-:Y:S01]  /*15440*/  LOP3.LUT R7, R3, 0xffffffe0, RZ, 0xc0, !PT ;  /* 0xffffffe003077812 */ /* 0x000fe200078ec0ff */
[----:B----4-:R-:W-:Y:S01]  /*15450*/  FADD.FTZ R44, R0, R8 ;  /* 0x00000008002c7221 */ /* 0x010fe20000010000 */
[----:B------:R-:W-:Y:S02]  /*15460*/  LEA.HI R4, R4, R5, RZ, 0x3 ;  /* 0x0000000504047211 */ /* 0x000fe400078f18ff */
[----:B------:R-:W-:Y:S01]  /*15470*/  FSETP.NE.FTZ.AND P3, PT, R2, RZ, PT ;  /* 0x000000ff0200720b */ /* 0x000fe20003f75000 */
[----:B------:R-:W-:Y:S01]  /*15480*/  IMAD.IADD R7, R10, 0x1, -R7 ;  /* 0x000000010a077824 */ /* 0x000fe200078e0a07 */
[----:B------:R-:W-:-:S02]  /*15490*/  LOP3.LUT R4, R4, 0xfffffff8, RZ, 0xc0, !PT ;  /* 0xfffffff804047812 */ /* 0x000fc400078ec0ff */
[----:B------:R-:W-:Y:S02]  /*154a0*/  LOP3.LUT R0, R45, 0xfffffff8, RZ, 0xc0, !PT ;  /* 0xfffffff82d007812 */ /* 0x000fe400078ec0ff */
[----:B------:R-:W-:Y:S01]  /*154b0*/  SHF.R.S32.HI R39, RZ, 0x5, R3 ;  /* 0x00000005ff277819 */ /* 0x000fe20000011403 */
[----:B------:R-:W-:Y:S01]  /*154c0*/  IMAD.IADD R4, R5, 0x1, -R4 ;  /* 0x0000000105047824 */ /* 0x000fe200078e0a04 */
[----:B------:R-:W-:Y:S01]  /*154d0*/  FSETP.NE.FTZ.AND P0, PT, R42, RZ, PT ;  /* 0x000000ff2a00720b */ /* 0x000fe20003f15000 */
[----:B------:R-:W-:Y:S01]  /*154e0*/  IMAD.IADD R47, R47, 0x1, -R0 ;  /* 0x000000012f2f7824 */ /* 0x000fe200078e0a00 */
[----:B------:R-:W-:Y:S01]  /*154f0*/  LEA R21, R39, R6, 0x9 ;  /* 0x0000000627157211 */ /* 0x000fe200078e48ff */
[----:B------:R-:W-:Y:S01]  /*15500*/  IMAD.MOV.U32 R0, RZ, RZ, 0x3f800000 ;  /* 0x3f800000ff007424 */ /* 0x000fe200078e00ff */
[----:B------:R-:W-:Y:S02]  /*15510*/  SHF.L.U32 R5, R4, 0x6, RZ ;  /* 0x0000000604057819 */ /* 0x000fe400000006ff */
[----:B------:R-:W-:-:S02]  /*15520*/  LOP3.LUT P5, RZ, R7, 0x3, RZ, 0xc0, !PT ;  /* 0x0000000307ff7812 */ /* 0x000fc400078ac0ff */
[----:B------:R-:W-:Y:S01]  /*15530*/  LOP3.LUT R3, R5, 0x1c0, RZ, 0xc0, !PT ;  /* 0x000001c005037812 */ /* 0x000fe200078ec0ff */
[----:B------:R-:W1:Y:S01]  /*15540*/  @P3 MUFU.RCP R0, R2 ;  /* 0x0000000200003308 */ /* 0x000e620000001000 */
[----:B------:R-:W2:Y:S01]  /*15550*/  @P3 LDC R5, c[0x0][0x2e8] ;  /* 0x0000ba00ff053b82 */ /* 0x000ea20000000800 */
[----:B------:R-:W-:Y:S02]  /*15560*/  FSETP.NE.FTZ.AND P4, PT, R43, RZ, PT ;  /* 0x000000ff2b00720b */ /* 0x000fe40003f95000 */
[----:B------:R-:W-:Y:S02]  /*15570*/  LEA.HI R3, R3, R3, RZ, 0x1d ;  /* 0x0000000303037211 */ /* 0x000fe400078fe8ff */
[----:B------:R-:W-:Y:S02]  /*15580*/  R2P PR, R4, 0x6 ;  /* 0x0000000604007804 */ /* 0x000fe40000000000 */
[----:B------:R-:W3:Y:S01]  /*15590*/  @P3 MUFU.LG2 R2, R2 ;  /* 0x0000000200023308 */ /* 0x000ee20000000c00 */
[----:B------:R-:W-:-:S02]  /*155a0*/  IMAD.U32 R21, R21, 0x2, R3 ;  /* 0x0000000215157824 */ /* 0x000fc400078e0003 */
[----:B------:R-:W-:Y:S01]  /*155b0*/  IMAD.MOV.U32 R3, RZ, RZ, 0x3f800000 ;  /* 0x3f800000ff037424 */ /* 0x000fe200078e00ff */
[----:B------:R-:W-:Y:S02]  /*155c0*/  SEL R37, R37, 0xffffffe0, !P1 ;  /* 0xffffffe025257807 */ /* 0x000fe40004800000 */
[----:B------:R-:W-:-:S03]  /*155d0*/  LEA R21, R21, UR8, 0x1 ;  /* 0x0000000815157c11 */ /* 0x000fc6000f8e08ff */
[----:B------:R4:W2:Y:S01]  /*155e0*/  @P0 MUFU.RCP R3, R42 ;  /* 0x0000002a00030308 */ /* 0x0008a20000001000 */
[C---:B-1----:R-:W-:Y:S01]  /*155f0*/  FMUL.FTZ R144, R0.reuse, R144 ;  /* 0x0000009000907220 */ /* 0x042fe20000410000 */
[C---:B------:R-:W-:Y:S02]  /*15600*/  VIADD R22, R21.reuse, 0x40 ;  /* 0x0000004015167836 */ /* 0x040fe40000000000 */
        /* <DEDUP_REMOVED lines=8> */
[----:B------:R-:W-:Y:S01]  /*15690*/  @P2 IADD3 R22, R21, -0x40, RZ ;  /* 0xffffffc015162810 */ /* 0x000fe20007ffe0ff */
[----:B---3--:R-:W-:Y:S06]  /*156a0*/  @P6 BRA `(.L_x_59) ;  /* 0x00000000001c6947 */ /* 0x008fec0003800000 */
[----:B------:R-:W1:Y:S01]  /*156b0*/  S2UR UR8, SR_CTAID.Y ;  /* 0x00000000000879c3 */ /* 0x000e620000002600 */
[----:B------:R-:W-:Y:S01]  /*156c0*/  ULDC.64 UR6, c[0x0][0x290] ;  /* 0x0000a40000067ab9 */ /* 0x000fe20000000a00 */
[----:B-1----:R-:W-:Y:S02]  /*156d0*/  USHF.R.S32.HI UR4, URZ, 0x1f, UR8 ;  /* 0x0000001f3f047899 */ /* 0x002fe40008011408 */
[----:B------:R-:W-:Y:S02]  /*156e0*/  UIMAD.WIDE.U32 UR10, UR8, UR6, URZ ;  /* 0x00000006080a72a5 */ /* 0x000fe4000f8e003f */
[----:B------:R-:W-:-:S04]  /*156f0*/  UIMAD UR4, UR4, UR6, URZ ;  /* 0x00000006040472a4 */ /* 0x000fc8000f8e023f */
[----:B------:R-:W-:-:S04]  /*15700*/  UIMAD UR4, UR8, UR7, UR4 ;  /* 0x00000007080472a4 */ /* 0x000fc8000f8e0204 */
[----:B------:R-:W-:-:S12]  /*15710*/  UIADD3 UR4, UR11, UR4, URZ ;  /* 0x000000040b047290 */ /* 0x000fd8000fffe03f */
.L_x_59:
[----:B------:R-:W-:Y:S01]  /*15720*/  ULDC.U8 UR6, c[0x0][0x3d8] ;  /* 0x0000f60000067ab9 */ /* 0x000fe20000000000 */
[----:B------:R-:W-:Y:S01]  /*15730*/  ULDC.U8 UR8, c[0x0][0x3d9] ;  /* 0x0000f64000087ab9 */ /* 0x000fe20000000000 */
[----:B------:R-:W-:Y:S01]  /*15740*/  ISETP.NE.AND P6, PT, RZ, UR6, PT ;  /* 0x00000006ff007c0c */ /* 0x000fe2000bfc5270 */
[C---:B------:R-:W-:Y:S01]  /*15750*/  FMUL.FTZ R24, R0.reuse, R177 ;  /* 0x000000b100187220 */ /* 0x040fe20000410000 */
[C---:B------:R-:W-:Y:S01]  /*15760*/  FMUL.FTZ R180, R0.reuse, R180 ;  /* 0x000000b400b47220 */ /* 0x040fe20000410000 */
[C---:B------:R-:W-:Y:S01]  /*15770*/  FMUL.FTZ R18, R0.reuse, R181 ;  /* 0x000000b500127220 */ /* 0x040fe20000410000 */
[----:B------:R-:W-:Y:S01]  /*15780*/  ISETP.NE.OR P1, PT, RZ, UR8, !P6 ;  /* 0x00000008ff007c0c */ /* 0x000fe2000f725670 */
[C---:B------:R-:W-:Y:S01]  /*15790*/  FMUL.FTZ R192, R0.reuse, R192 ;  /* 0x000000c000c07220 */ /* 0x040fe20000410000 */
[C---:B------:R-:W-:Y:S01]  /*157a0*/  FMUL.FTZ R32, R0.reuse, R193 ;  /* 0x000000c100207220 */ /* 0x040fe20000410000 */
[C---:B------:R-:W-:Y:S01]  /*157b0*/  FMUL.FTZ R200, R0.reuse, R200 ;  /* 0x000000c800c87220 */ /* 0x040fe20000410000 */
[----:B------:R-:W-:Y:S01]  /*157c0*/  FMUL.FTZ R28, R0, R201 ;  /* 0x000000c9001c7220 */ /* 0x000fe20000410000 */
[----:B------:R-:W-:Y:S01]  /*157d0*/  PLOP3.LUT P2, PT, PT, PT, PT, 0x8, 0x0 ;  /* 0x000000000000781c */ /* 0x000fe20003f4e170 */
[----:B------:R-:W-:Y:S01]  /*157e0*/  @P3 FMUL.FTZ R0, R2, 0.69314718246459960938 ;  /* 0x3f31721802003820 */ /* 0x000fe20000410000 */
[----:B------:R-:W-:-:S02]  /*157f0*/  MOV R46, 0x7f800000 ;  /* 0x7f800000002e7802 */ /* 0x000fc40000000f00 */
[----:B------:R-:W-:-:S04]  /*15800*/  CS2R R40, SRZ ;  /* 0x0000000000287805 */ /* 0x000fc8000001ff00 */
[----:B------:R-:W-:Y:S05]  /*15810*/  @P1 BRA `(.L_x_60) ;  /* 0x0000000000201947 */ /* 0x000fea0003800000 */
[----:B------:R-:W1:Y:S01]  /*15820*/  S2UR UR6, SR_CTAID.Y ;  /* 0x00000000000679c3 */ /* 0x000e620000002600 */
[----:B------:R-:W-:Y:S01]  /*15830*/  ULDC UR7, c[0x0][0x2c4] ;  /* 0x0000b10000077ab9 */ /* 0x000fe20000000800 */
[----:B------:R-:W-:Y:S01]  /*15840*/  PLOP3.LUT P2, PT, PT, PT, PT, 0x80, 0x0 ;  /* 0x000000000000781c */ /* 0x000fe20003f4f070 */
[----:B-1----:R-:W-:-:S04]  /*15850*/  UIMAD UR6, UR6, UR7, URZ ;  /* 0x00000007060672a4 */ /* 0x002fc8000f8e023f */
[----:B------:R-:W-:-:S04]  /*15860*/  USEL UR12, UR6, UR12, !UP0 ;  /* 0x0000000c060c7287 */ /* 0x000fc8000c000000 */
[----:B------:R-:W-:Y:S02]  /*15870*/  USHF.R.S32.HI UR6, URZ, 0x1f, UR12 ;  /* 0x0000001f3f067899 */ /* 0x000fe4000801140c */
[----:B------:R-:W-:-:S04]  /*15880*/  IMAD.U32 R40, RZ, RZ, UR12 ;  /* 0x0000000cff287e24 */ /* 0x000fc8000f8e00ff */
[----:B------:R-:W-:-:S07]  /*15890*/  MOV R41, UR6 ;  /* 0x0000000600297c02 */ /* 0x000fce0008000f00 */
.L_x_60:
[----:B------:R-:W-:Y:S01]  /*158a0*/  ISETP.NE.AND P1, PT, RZ, UR8, PT ;  /* 0x00000008ff007c0c */ /* 0x000fe2000bf25270 */
[----:B--2--5:R-:W-:Y:S01]  /*158b0*/  @P3 FFMA.FTZ R46, R136, R5, R0 ;  /* 0x00000005882e3223 */ /* 0x024fe20000010000 */
[----:B------:R-:W-:Y:S01]  /*158c0*/  LOP3.LUT R4, R4, 0x1, RZ, 0xc0, !PT ;  /* 0x0000000104047812 */ /* 0x000fe200078ec0ff */
[----:B------:R-:W-:Y:S01]  /*158d0*/  IMAD.MOV.U32 R0, RZ, RZ, 0x3f800000 ;  /* 0x3f800000ff007424 */ /* 0x000fe200078e00ff */
[----:B------:R-:W-:Y:S01]  /*158e0*/  MOV R38, 0x10 ;  /* 0x0000001000267802 */ /* 0x000fe20000000f00 */
[C---:B------:R-:W-:Y:S01]  /*158f0*/  FMUL.FTZ R146, R3.reuse, R146 ;  /* 0x0000009203927220 */ /* 0x040fe20000410000 */
[----:B------:R-:W-:Y:S01]  /*15900*/  ISETP.NE.U32.AND P3, PT, R4, 0x1, PT ;  /* 0x000000010400780c */ /* 0x000fe20003f65070 */
[C---:B------:R-:W-:Y:S01]  /*15910*/  FMUL.FTZ R147, R3.reuse, R147 ;  /* 0x0000009303937220 */ /* 0x040fe20000410000 */
[----:B------:R-:W-:Y:S01]  /*15920*/  MOV R2, 0x3f800000 ;  /* 0x3f80000000027802 */ /* 0x000fe20000000f00 */
[C---:B------:R-:W-:Y:S01]  /*15930*/  FMUL.FTZ R154, R3.reuse, R154 ;  /* 0x0000009a039a7220 */ /* 0x040fe20000410000 */
[----:B------:R-:W-:Y:S01]  /*15940*/  SEL R38, R38, 0xfffffff0, P3 ;  /* 0xfffffff026267807 */ /* 0x000fe20001800000 */
[C---:B------:R-:W-:Y:S01]  /*15950*/  FMUL.FTZ R155, R3.reuse, R155 ;  /* 0x0000009b039b7220 */ /* 0x040fe20000410000 */
[----:B------:R-:W-:Y:S01]  /*15960*/  PLOP3.LUT P3, PT, PT, PT, PT, 0x8, 0x0 ;  /* 0x000000000000781c */ /* 0x000fe20003f6e170 */
[C---:B------:R-:W-:Y:S01]  /*15970*/  FMUL.FTZ R162, R3.reuse, R162 ;  /* 0x000000a203a27220 */ /* 0x040fe20000410000 */
[----:B------:R-:W-:Y:S01]  /*15980*/  @!P1 PLOP3.LUT P3, PT, P6, PT, PT, 0x80, 0x0 ;  /* 0x000000000000981c */ /* 0x000fe2000376f070 */
[----:B------:R-:W1:Y:S01]  /*15990*/  @P4 MUFU.RCP R2, R43 ;  /* 0x0000002b00024308 */ /* 0x000e620000001000 */
[----:B------:R-:W-:Y:S01]  /*159a0*/  FSETP.NE.FTZ.AND P6, PT, R44, RZ, PT ;  /* 0x000000ff2c00720b */ /* 0x000fe20003fd5000 */
        /* <DEDUP_REMOVED lines=11> */
[----:B------:R-:W-:Y:S01]  /*15a60*/  F2FP.BF16.F32.PACK_AB R6, R6, R144 ;  /* 0x000000900606723e */ /* 0x000fe200000010ff */
[----:B------:R-:W2:Y:S01]  /*15a70*/  @P6 MUFU.RCP R0, R44 ;  /* 0x0000002c00006308 */ /* 0x000ea20000001000 */
[----:B------:R-:W-:Y:S01]  /*15a80*/  F2FP.BF16.F32.PACK_AB R5, R147, R146 ;  /* 0x000000929305723e */ /* 0x000fe200000010ff */
[----:B------:R-:W3:Y:S01]  /*15a90*/  @!P1 LDC R16, c[0x0][0x2c4] ;  /* 0x0000b100ff109b82 */ /* 0x000ee20000000800 */
        /* <DEDUP_REMOVED lines=14> */
[C---:B--2---:R-:W-:Y:S01]  /*15b80*/  FMUL.FTZ R143, R0.reuse, R143 ;  /* 0x0000008f008f7220 */ /* 0x044fe20000410000 */
[C---:B------:R-:W-:Y:S01]  /*15b90*/  FMUL.FTZ R7, R0.reuse, R142 ;  /* 0x0000008e00077220 */ /* 0x040fe20000410000 */
[C---:B------:R-:W-:Y:S01]  /*15ba0*/  FMUL.FTZ R151, R0.reuse, R151 ;  /* 0x0000009700977220 */ /* 0x040fe20000410000 */
[----:B------:R-:W-:Y:S01]  /*15bb0*/  FMUL.FTZ R11, R0, R150 ;  /* 0x00000096000b7220 */ /* 0x000fe20000410000 */
[C---:B------:R-:W-:Y:S01]  /*15bc0*/  FMUL.FTZ R196, R2.reuse, R196 ;  /* 0x000000c402c47220 */ /* 0x040fe20000410000 */
[----:B------:R-:W-:Y:S01]  /*15bd0*/  FMUL.FTZ R35, R2, R197 ;  /* 0x000000c502237220 */ /* 0x000fe20000410000 */
        /* <DEDUP_REMOVED lines=13> */
[----:B------:R1:W-:Y:S01]  /*15cb0*/  STS [R21], R6 ;  /* 0x0000000615007388 */ /* 0x0003e20000000800 */
[----:B------:R-:W-:Y:S01]  /*15cc0*/  F2FP.BF16.F32.PACK_AB R2, R155, R154 ;  /* 0x0000009a9b02723e */ /* 0x000fe200000010ff */
[----:B---3--:R-:W2:Y:S01]  /*15cd0*/  @P3 LDC R16, c[0x0][0x2e4] ;  /* 0x0000b900ff103b82 */ /* 0x008ea20000000800 */
[----:B------:R-:W-:Y:S01]  /*15ce0*/  IADD3 R0, R21, R38, RZ ;  /* 0x0000002615007210 */ /* 0x000fe20007ffe0ff */
[----:B------:R3:W-:Y:S01]  /*15cf0*/  STS [R21+0x400], R5 ;  /* 0x0004000515007388 */ /* 0x0007e20000000800 */
[----:B------:R-:W-:Y:S01]  /*15d00*/  F2FP.BF16.F32.PACK_AB R4, R4, R140 ;  /* 0x0000008c0404723e */ /* 0x000fe200000010ff */
[----:B------:R-:W-:Y:S01]  /*15d10*/  BSSY B0, `(.L_x_61) ;  /* 0x000009f000007945 */ /* 0x000fe20003800000 */
[----:B------:R-:W-:Y:S01]  /*15d20*/  F2FP.BF16.F32.PACK_AB R7, R143, R7 ;  /* 0x000000078f07723e */ /* 0x000fe200000010ff */
[----:B------:R4:W-:Y:S01]  /*15d30*/  STS [R0], R3 ;  /* 0x0000000300007388 */ /* 0x0009e20000000800 */
[----:B------:R-:W-:Y:S01]  /*15d40*/  F2FP.BF16.F32.PACK_AB R12, R12, R148 ;  /* 0x000000940c0c723e */ /* 0x000fe200000010ff */
[----:B------:R-:W2:Y:S01]  /*15d50*/  S2UR UR6, SR_CTAID.X ;  /* 0x00000000000679c3 */ /* 0x000ea20000002500 */
[----:B------:R-:W-:Y:S01]  /*15d60*/  F2FP.BF16.F32.PACK_AB R11, R151, R11 ;  /* 0x0000000b970b723e */ /* 0x000fe200000010ff */
[----:B------:R4:W-:Y:S01]  /*15d70*/  STS [R0+0x400], R2 ;  /* 0x0004000200007388 */ /* 0x0009e20000000800 */
[----:B------:R-:W-:-:S02]  /*15d80*/  F2FP.BF16.F32.PACK_AB R10, R10, R160 ;  /* 0x000000a00a0a723e */ /* 0x000fc400000010ff */
[----:B------:R-:W-:Y:S01]  /*15d90*/  F2FP.BF16.F32.PACK_AB R9, R9, R162 ;  /* 0x000000a20909723e */ /* 0x000fe200000010ff */
[----:B------:R-:W-:Y:S01]  /*15da0*/  STS [R21+0x2000], R4 ;  /* 0x0020000415007388 */ /* 0x000fe20000000800 */
[----:B------:R-:W-:Y:S02]  /*15db0*/  F2FP.BF16.F32.PACK_AB R8, R8, R164 ;  /* 0x000000a40808723e */ /* 0x000fe400000010ff */
[----:B------:R-:W-:Y:S01]  /*15dc0*/  F2FP.BF16.F32.PACK_AB R13, R13, R166 ;  /* 0x000000a60d0d723e */ /* 0x000fe200000010ff */
[----:B------:R2:W-:Y:S01]  /*15dd0*/  STS [R21+0x2400], R7 ;  /* 0x0024000715007388 */ /* 0x0005e20000000800 */
[----:B------:R-:W-:Y:S02]  /*15de0*/  F2FP.BF16.F32.PACK_AB R15, R15, R156 ;  /* 0x0000009c0f0f723e */ /* 0x000fe400000010ff */
[----:B------:R-:W-:Y:S01]  /*15df0*/  F2FP.BF16.F32.PACK_AB R14, R159, R14 ;  /* 0x0000000e9f0e723e */ /* 0x000fe200000010ff */
[----:B------:R2:W-:Y:S01]  /*15e00*/  STS [R0+0x2000], R12 ;  /* 0x0020000c00007388 */ /* 0x0005e20000000800 */
[----:B------:R-:W-:Y:S01]  /*15e10*/  F2FP.BF16.F32.PACK_AB R26, R26, R168 ;  /* 0x000000a81a1a723e */ /* 0x000fe200000010ff */
[----:B-1----:R-:W1:Y:S01]  /*15e20*/  @P1 LDC R6, c[0x0][0x2c0] ;  /* 0x0000b000ff061b82 */ /* 0x002e620000000800 */
[----:B------:R-:W-:Y:S01]  /*15e30*/  F2FP.BF16.F32.PACK_AB R25, R171, R25 ;  /* 0x00000019ab19723e */ /* 0x000fe200000010ff */
[----:B------:R2:W-:Y:S01]  /*15e40*/  STS [R0+0x2400], R11 ;  /* 0x0024000b00007388 */ /* 0x0005e20000000800 */
[----:B------:R-:W-:Y:S01]  /*15e50*/  F2FP.BF16.F32.PACK_AB R24, R24, R176 ;  /* 0x000000b01818723e */ /* 0x000fe200000010ff */
[----:B---3--:R-:W3:Y:S01]  /*15e60*/  @P0 MUFU.LG2 R5, R42 ;  /* 0x0000002a00050308 */ /* 0x008ee20000000c00 */
[----:B------:R-:W-:Y:S01]  /*15e70*/  F2FP.BF16.F32.PACK_AB R23, R23, R178 ;  /* 0x000000b21717723e */ /* 0x000fe200000010ff */
[----:B----4-:R-:W-:Y:S01]  /*15e80*/  IMAD.IADD R3, R0, 0x1, R37 ;  /* 0x0000000100037824 */ /* 0x010fe200078e0225 */
[----:B------:R-:W-:-:S02]  /*15e90*/  F2FP.BF16.F32.PACK_AB R18, R18, R180 ;  /* 0x000000b41212723e */ /* 0x000fc400000010ff */
[----:B------:R-:W-:Y:S02]  /*15ea0*/  F2FP.BF16.F32.PACK_AB R17, R17, R182 ;  /* 0x000000b61111723e */ /* 0x000fe400000010ff */
[----:B------:R-:W-:Y:S02]  /*15eb0*/  IADD3 R2, R21, R37, RZ ;  /* 0x0000002515027210 */ /* 0x000fe40007ffe0ff */
[----:B------:R-:W-:Y:S02]  /*15ec0*/  F2FP.BF16.F32.PACK_AB R20, R20, R172 ;  /* 0x000000ac1414723e */ /* 0x000fe400000010ff */
[----:B------:R-:W-:Y:S01]  /*15ed0*/  F2FP.BF16.F32.PACK_AB R19, R175, R19 ;  /* 0x00000013af13723e */ /* 0x000fe200000010ff */
[----:B------:R4:W-:Y:S01]  /*15ee0*/  STS [R2], R10 ;  /* 0x0000000a02007388 */ /* 0x0009e20000000800 */
[----:B------:R-:W-:Y:S01]  /*15ef0*/  F2FP.BF16.F32.PACK_AB R34, R34, R184 ;  /* 0x000000b82222723e */ /* 0x000fe200000010ff */
[----:B--2---:R-:W2:Y:S01]  /*15f00*/  @!P1 LDC R7, c[0x0][0x270] ;  /* 0x00009c00ff079b82 */ /* 0x004ea20000000800 */
[----:B------:R-:W-:Y:S01]  /*15f10*/  F2FP.BF16.F32.PACK_AB R33, R187, R33 ;  /* 0x00000021bb21723e */ /* 0x000fe200000010ff */
[----:B------:R-:W-:Y:S01]  /*15f20*/  STS [R2+0x400], R9 ;  /* 0x0004000902007388 */ /* 0x000fe20000000800 */
[----:B------:R-:W-:-:S02]  /*15f30*/  F2FP.BF16.F32.PACK_AB R32, R32, R192 ;  /* 0x000000c02020723e */ /* 0x000fc400000010ff */
[----:B------:R-:W-:Y:S01]  /*15f40*/  F2FP.BF16.F32.PACK_AB R31, R31, R194 ;  /* 0x000000c21f1f723e */ /* 0x000fe200000010ff */
[----:B------:R3:W-:Y:S01]  /*15f50*/  STS [R3], R8 ;  /* 0x0000000803007388 */ /* 0x0007e20000000800 */
[----:B------:R-:W-:Y:S01]  /*15f60*/  F2FP.BF16.F32.PACK_AB R28, R28, R200 ;  /* 0x000000c81c1c723e */ /* 0x000fe200000010ff */
[----:B------:R-:W1:Y:S01]  /*15f70*/  @P6 LDC R12, c[0x0][0x2e8] ;  /* 0x0000ba00ff0c6b82 */ /* 0x000e620000000800 */
[----:B------:R-:W-:Y:S01]  /*15f80*/  IADD3 R0, R37, 0x400, R22 ;  /* 0x0000040025007810 */ /* 0x000fe20007ffe016 */
[----:B------:R-:W-:Y:S01]  /*15f90*/  STS [R3+0x400], R13 ;  /* 0x0004000d03007388 */ /* 0x000fe20000000800 */
[----:B------:R-:W-:Y:S02]  /*15fa0*/  F2FP.BF16.F32.PACK_AB R27, R27, R202 ;  /* 0x000000ca1b1b723e */ /* 0x000fe400000010ff */
[C---:B------:R-:W-:Y:S01]  /*15fb0*/  IADD3 R4, R38.reuse, R0, RZ ;  /* 0x0000000026047210 */ /* 0x040fe20007ffe0ff */
[----:B------:R-:W-:Y:S01]  /*15fc0*/  STS [R2+0x2000], R15 ;  /* 0x0020000f02007388 */ /* 0x000fe20000000800 */
[----:B------:R-:W-:-:S02]  /*15fd0*/  IADD3 R0, R38, R22, RZ ;  /* 0x0000001626007210 */ /* 0x000fc40007ffe0ff */
[----:B------:R-:W-:Y:S01]  /*15fe0*/  F2FP.BF16.F32.PACK_AB R30, R30, R188 ;  /* 0x000000bc1e1e723e */ /* 0x000fe200000010ff */
[----:B------:R2:W-:Y:S01]  /*15ff0*/  STS [R2+0x2400], R14 ;  /* 0x0024000e02007388 */ /* 0x0005e20000000800 */
[----:B------:R-:W-:Y:S02]  /*16000*/  F2FP.BF16.F32.PACK_AB R29, R191, R29 ;  /* 0x0000001dbf1d723e */ /* 0x000fe400000010ff */
[----:B------:R-:W-:Y:S01]  /*16010*/  F2FP.BF16.F32.PACK_AB R35, R35, R196 ;  /* 0x000000c42323723e */ /* 0x000fe200000010ff */
[----:B------:R-:W-:Y:S01]  /*16020*/  STS [R3+0x2000], R26 ;  /* 0x0020001a03007388 */ /* 0x000fe20000000800 */
[----:B------:R-:W-:Y:S01]  /*16030*/  F2FP.BF16.F32.PACK_AB R36, R199, R36 ;  /* 0x00000024c724723e */ /* 0x000fe200000010ff */
[----:B----4-:R-:W4:Y:S01]  /*16040*/  @P0 LDC R10, c[0x0][0x2e8] ;  /* 0x0000ba00ff0a0b82 */ /* 0x010f220000000800 */
[----:B------:R-:W-:Y:S01]  /*16050*/  @!P1 MOV R6, 0x1 ;  /* 0x0000000100069802 */ /* 0x000fe20000000f00 */
[----:B------:R1:W-:Y:S01]  /*16060*/  STS [R3+0x2400], R25 ;  /* 0x0024001903007388 */ /* 0x0003e20000000800 */
[----:B------:R-:W-:-:S03]  /*16070*/  MOV R21, 0x7f800000 ;  /* 0x7f80000000157802 */ /* 0x000fc60000000f00 */
[----:B------:R-:W-:Y:S02]  /*16080*/  STS [R22], R24 ;  /* 0x0000001816007388 */ /* 0x000fe40000000800 */
[----:B---3--:R-:W3:Y:S02]  /*16090*/  @P1 LDC.64 R8, c[0x0][0x2c0] ;  /* 0x0000b000ff081b82 */ /* 0x008ee40000000a00 */
[----:B------:R-:W-:Y:S04]  /*160a0*/  STS [R22+0x400], R23 ;  /* 0x0004001716007388 */ /* 0x000fe80000000800 */
[----:B------:R-:W-:Y:S04]  /*160b0*/  STS [R0], R18 ;  /* 0x0000001200007388 */ /* 0x000fe80000000800 */
[----:B------:R-:W-:Y:S01]  /*160c0*/  STS [R0+0x400], R17 ;  /* 0x0004001100007388 */ /* 0x000fe20000000800 */
[----:B--2---:R-:W-:Y:S01]  /*160d0*/  IMAD.IADD R2, R37, 0x1, R22 ;  /* 0x0000000125027824 */ /* 0x004fe200078e0216 */
[----:B------:R-:W-:-:S02]  /*160e0*/  SHF.R.S32.HI R14, RZ, 0x3, R45 ;  /* 0x00000003ff0e7819 */ /* 0x000fc4000001142d */
[----:B------:R2:W-:Y:S04]  /*160f0*/  STS [R22+0x2000], R20 ;  /* 0x0020001416007388 */ /* 0x0005e80000000800 */
[----:B------:R4:W-:Y:S01]  /*16100*/  STS [R22+0x2400], R19 ;  /* 0x0024001316007388 */ /* 0x0009e20000000800 */
[----:B-1----:R-:W-:-:S03]  /*16110*/  IADD3 R3, R37, R0, RZ ;  /* 0x0000000025037210 */ /* 0x002fc60007ffe0ff */
[----:B------:R-:W-:Y:S04]  /*16120*/  STS [R0+0x2000], R34 ;  /* 0x0020002200007388 */ /* 0x000fe80000000800 */
[----:B------:R1:W-:Y:S04]  /*16130*/  STS [R0+0x2400], R33 ;  /* 0x0024002100007388 */ /* 0x0003e80000000800 */
[----:B------:R-:W-:Y:S04]  /*16140*/  STS [R2], R32 ;  /* 0x0000002002007388 */ /* 0x000fe80000000800 */
[----:B------:R-:W-:Y:S04]  /*16150*/  STS [R2+0x400], R31 ;  /* 0x0004001f02007388 */ /* 0x000fe80000000800 */
[----:B------:R-:W-:Y:S01]  /*16160*/  STS [R3], R28 ;  /* 0x0000001c03007388 */ /* 0x000fe20000000800 */
[----:B--2---:R-:W-:-:S03]  /*16170*/  IMAD.MOV.U32 R20, RZ, RZ, 0x7f800000 ;  /* 0x7f800000ff147424 */ /* 0x004fc600078e00ff */
[----:B------:R-:W-:Y:S01]  /*16180*/  STS [R4], R27 ;  /* 0x0000001b04007388 */ /* 0x000fe20000000800 */
[----:B----4-:R-:W-:-:S03]  /*16190*/  MOV R19, 0x7f800000 ;  /* 0x7f80000000137802 */ /* 0x010fc60000000f00 */
[----:B------:R-:W-:Y:S04]  /*161a0*/  STS [R2+0x2000], R30 ;  /* 0x0020001e02007388 */ /* 0x000fe80000000800 */
[----:B------:R3:W-:Y:S01]  /*161b0*/  STS [R2+0x2400], R29 ;  /* 0x0024001d02007388 */ /* 0x0007e20000000800 */
[----:B-1----:R-:W-:Y:S01]  /*161c0*/  @P1 MOV R0, 0x1 ;  /* 0x0000000100001802 */ /* 0x002fe20000000f00 */
[----:B------:R-:W-:Y:S02]  /*161d0*/  @!P1 IMAD R0, R16, R7, RZ ;  /* 0x0000000710009224 */ /* 0x000fe400078e02ff */
[----:B------:R1:W-:Y:S01]  /*161e0*/  STS [R3+0x2000], R35 ;  /* 0x0020002303007388 */ /* 0x0003e20000000800 */
[----:B------:R-:W2:Y:S03]  /*161f0*/  @P6 MUFU.LG2 R7, R44 ;  /* 0x0000002c00076308 */ /* 0x000ea60000000c00 */
[----:B------:R4:W-:Y:S01]  /*16200*/  STS [R4+0x2000], R36 ;  /* 0x0020002404007388 */ /* 0x0009e20000000800 */
[----:B------:R-:W-:Y:S06]  /*16210*/  BAR.SYNC.DEFER_BLOCKING 0x0 ;  /* 0x0000000000007b1d */ /* 0x000fec0000010000 */
[----:B------:R-:W2:Y:S01]  /*16220*/  S2R R11, SR_CTAID.Y ;  /* 0x00000000000b7919 */ /* 0x000ea20000002600 */
[----:B------:R-:W2:Y:S01]  /*16230*/  S2R R23, SR_CTAID.Z ;  /* 0x0000000000177919 */ /* 0x000ea20000002700 */
[----:B---3--:R-:W-:Y:S01]  /*16240*/  @P1 IMAD R2, R9, R8, RZ ;  /* 0x0000000809021224 */ /* 0x008fe200078e02ff */
[----:B------:R-:W-:Y:S01]  /*16250*/  @!P1 MOV R2, R16 ;  /* 0x0000001000029202 */ /* 0x000fe20000000f00 */
[----:B------:R-:W3:Y:S01]  /*16260*/  @P4 LDC R8, c[0x0][0x2e8] ;  /* 0x0000ba00ff084b82 */ /* 0x000ee20000000800 */
[C---:B------:R-:W-:Y:S01]  /*16270*/  IADD3 R9, R14.reuse, 0x30, RZ ;  /* 0x000000300e097810 */ /* 0x040fe20007ffe0ff */
[----:B-1----:R-:W-:Y:S01]  /*16280*/  VIADD R3, R14, 0x10 ;  /* 0x000000100e037836 */ /* 0x002fe20000000000 */
[----:B------:R-:W-:-:S02]  /*16290*/  SHF.L.U32 R16, R47, 0x3, RZ ;  /* 0x000000032f107819 */ /* 0x000fc400000006ff */
[----:B------:R-:W-:Y:S01]  /*162a0*/  ISETP.GE.AND P1, PT, R9, UR5, PT ;  /* 0x0000000509007c0c */ /* 0x000fe2000bf26270 */
[----:B----4-:R-:W1:Y:S01]  /*162b0*/  @P4 MUFU.LG2 R4, R43 ;  /* 0x0000002b00044308 */ /* 0x010e620000000c00 */
[----:B------:R-:W-:Y:S01]  /*162c0*/  ISETP.GE.AND P3, PT, R3, UR5, PT ;  /* 0x0000000503007c0c */ /* 0x000fe2000bf66270 */
[----:B------:R-:W-:Y:S01]  /*162d0*/  @P0 FMUL.FTZ R3, R5, 0.69314718246459960938 ;  /* 0x3f31721805030820 */ /* 0x000fe20000410000 */
[----:B------:R4:W4:Y:S01]  /*162e0*/  LDS.128 R24, [R242+0x3800] ;  /* 0x00380000f2187984 */ /* 0x0009220000000c00 */
[----:B--2---:R-:W-:Y:S02]  /*162f0*/  @P6 FMUL.FTZ R5, R7, 0.69314718246459960938 ;  /* 0x3f31721807056820 */ /* 0x004fe40000410000 */
[----:B------:R-:W-:Y:S01]  /*16300*/  @P0 FFMA.FTZ R21, R135, R10, R3 ;  /* 0x0000000a87150223 */ /* 0x000fe20000010003 */
[----:B------:R-:W-:Y:S02]  /*16310*/  IMAD R3, R6, UR6, RZ ;  /* 0x0000000606037c24 */ /* 0x000fe4000f8e02ff */
[----:B------:R-:W-:-:S03]  /*16320*/  @P6 FFMA.FTZ R20, R132, R12, R5 ;  /* 0x0000000c84146223 */ /* 0x000fc60000010005 */
[----:B------:R-:W-:Y:S01]  /*16330*/  SHF.L.U32 R3, R3, 0x7, RZ ;  /* 0x0000000703037819 */ /* 0x000fe200000006ff */
[----:B-1----:R-:W-:Y:S01]  /*16340*/  @P4 FMUL.FTZ R4, R4, 0.69314718246459960938 ;  /* 0x3f31721804044820 */ /* 0x002fe20000410000 */
[----:B------:R-:W-:-:S03]  /*16350*/  IMAD R0, R11, R0, RZ ;  /* 0x000000000b007224 */ /* 0x000fc600078e02ff */
[----:B---3--:R-:W-:Y:S01]  /*16360*/  @P4 FFMA.FTZ R19, R134, R8, R4 ;  /* 0x0000000886134223 */ /* 0x008fe20000010004 */
[----:B------:R-:W-:Y:S01]  /*16370*/  VIADD R11, R14, 0x20 ;  /* 0x000000200e0b7836 */ /* 0x000fe20000000000 */
[----:B------:R-:W-:-:S04]  /*16380*/  SEL R0, R0, RZ, !P2 ;  /* 0x000000ff00007207 */ /* 0x000fc80005000000 */
[----:B------:R-:W-:Y:S01]  /*16390*/  ISETP.GE.AND P2, PT, R11, UR5, PT ;  /* 0x000000050b007c0c */ /* 0x000fe2000bf46270 */
[----:B------:R-:W-:Y:S01]  /*163a0*/  IMAD R0, R23, R2, R0 ;  /* 0x0000000217007224 */ /* 0x000fe200078e0200 */
[----:B------:R-:W-:-:S04]  /*163b0*/  IADD3 R2, R14, 0x40, RZ ;  /* 0x000000400e027810 */ /* 0x000fc80007ffe0ff */
[----:B------:R-:W-:Y:S02]  /*163c0*/  ISETP.GE.AND P0, PT, R2, UR5, PT ;  /* 0x0000000502007c0c */ /* 0x000fe4000bf06270 */
[--C-:B------:R-:W-:Y:S02]  /*163d0*/  IADD3 R5, P6, P4, R3, R40, R0.reuse ;  /* 0x0000002803057210 */ /* 0x100fe40007cde000 */
[----:B------:R-:W-:Y:S02]  /*163e0*/  SHF.R.S32.HI R2, RZ, 0x1f, R3 ;  /* 0x0000001fff027819 */ /* 0x000fe40000011403 */
[----:B------:R-:W-:-:S04]  /*163f0*/  SHF.R.S32.HI R0, RZ, 0x1f, R0 ;  /* 0x0000001fff007819 */ /* 0x000fc80000011400 */
[----:B------:R-:W-:Y:S01]  /*16400*/  IADD3.X R4, R2, R41, R0, P6, P4 ;  /* 0x0000002902047210 */ /* 0x000fe200037e8400 */
[----:B----4-:R-:W-:Y:S06]  /*16410*/  @P5 BRA `(.L_x_62) ;  /* 0x0000000000b85947 */ /* 0x010fec0003800000 */
[----:B------:R-:W2:Y:S01]  /*16420*/  LDL.LU R48, [R1+0xa0] ;  /* 0x0000a00001307983 */ /* 0x000ea20000300800 */
[----:B------:R-:W-:Y:S02]  /*16430*/  SHF.R.S32.HI R0, RZ, 0x1f, R39 ;  /* 0x0000001fff007819 */ /* 0x000fe40000011427 */
[----:B------:R-:W-:Y:S02]  /*16440*/  P2R R22, PR, RZ, 0x1 ;  /* 0x00000001ff167803 */ /* 0x000fe40000000000 */
[----:B------:R-:W-:Y:S02]  /*16450*/  LEA.HI R0, R0, R39, RZ, 0x2 ;  /* 0x0000002700007211 */ /* 0x000fe400078f10ff */
[----:B------:R-:W-:Y:S02]  /*16460*/  P2R R18, PR, RZ, 0x2 ;  /* 0x00000002ff127803 */ /* 0x000fe40000000000 */
[----:B------:R-:W-:-:S05]  /*16470*/  LOP3.LUT R0, R0, 0xffffffc, RZ, 0xc0, !PT ;  /* 0x0ffffffc00007812 */ /* 0x000fca00078ec0ff */
[----:B------:R-:W-:-:S04]  /*16480*/  IMAD.IADD R0, R39, 0x1, -R0 ;  /* 0x0000000127007824 */ /* 0x000fc800078e0a00 */
[----:B--2---:R-:W-:-:S04]  /*16490*/  IMAD R2, R0, 0x10, R48 ;  /* 0x0000001000027824 */ /* 0x004fc800078e0230 */
[C---:B------:R-:W-:Y:S01]  /*164a0*/  VIADD R12, R2.reuse, 0x8 ;  /* 0x00000008020c7836 */ /* 0x040fe20000000000 */
[----:B------:R-:W-:-:S04]  /*164b0*/  ISETP.GE.AND P0, PT, R2, UR5, PT ;  /* 0x0000000502007c0c */ /* 0x000fc8000bf06270 */
[----:B------:R-:W-:-:S09]  /*164c0*/  ISETP.GE.AND P1, PT, R12, UR5, PT ;  /* 0x000000050c007c0c */ /* 0x000fd2000bf26270 */
[----:B------:R-:W-:-:S04]  /*164d0*/  @!P0 IMAD R0, R2, R6, RZ ;  /* 0x0000000602008224 */ /* 0x000fc800078e02ff */
[----:B------:R-:W-:Y:S01]  /*164e0*/  @!P1 IMAD R3, R12, R6, RZ ;  /* 0x000000060c039224 */ /* 0x000fe200078e02ff */
[----:B------:R-:W-:-:S04]  /*164f0*/  @!P0 IADD3 R7, P4, R0, R5, RZ ;  /* 0x0000000500078210 */ /* 0x000fc80007f9e0ff */
[----:B------:R-:W-:Y:S01]  /*16500*/  @!P0 LEA.HI.X.SX32 R9, R0, R4, 0x1, P4 ;  /* 0x0000000400098211 */ /* 0x000fe200020f0eff */
[----:B------:R-:W-:Y:S01]  /*16510*/  VIADD R0, R2, 0x40 ;  /* 0x0000004002007836 */ /* 0x000fe20000000000 */
[----:B------:R-:W-:-:S04]  /*16520*/  @!P1 IADD3 R10, P4, R3, R5, RZ ;  /* 0x00000005030a9210 */ /* 0x000fc80007f9e0ff */
[----:B------:R-:W-:Y:S02]  /*16530*/  ISETP.GE.AND P6, PT, R0, UR5, PT ;  /* 0x0000000500007c0c */ /* 0x000fe4000bfc6270 */
[----:B------:R-:W-:-:S11]  /*16540*/  @!P1 LEA.HI.X.SX32 R15, R3, R4, 0x1, P4 ;  /* 0x00000004030f9211 */ /* 0x000fd600020f0eff */
[----:B------:R-:W-:-:S05]  /*16550*/  @!P6 IMAD R0, R0, R6, RZ ;  /* 0x000000060000e224 */ /* 0x000fca00078e02ff */
[----:B------:R-:W-:-:S04]  /*16560*/  @!P6 IADD3 R13, P4, R0, R5, RZ ;  /* 0x00000005000de210 */ /* 0x000fc80007f9e0ff */
[----:B------:R-:W-:Y:S01]  /*16570*/  @!P6 LEA.HI.X.SX32 R17, R0, R4, 0x1, P4 ;  /* 0x000000040011e211 */ /* 0x000fe200020f0eff */
[----:B------:R-:W-:Y:S02]  /*16580*/  VIADD R0, R2, 0x48 ;  /* 0x0000004802007836 */ /* 0x000fe40000000000 */
[----:B------:R-:W1:Y:S03]  /*16590*/  @!P0 LDC.64 R2, c[0x0][0x2b0] ;  /* 0x0000ac00ff028b82 */ /* 0x000e660000000a00 */
[----:B------:R-:W-:-:S13]  /*165a0*/  ISETP.GE.AND P5, PT, R0, UR5, PT ;  /* 0x0000000500007c0c */ /* 0x000fda000bfa6270 */
[----:B------:R-:W-:-:S05]  /*165b0*/  @!P5 IMAD R0, R0, R6, RZ ;  /* 0x000000060000d224 */ /* 0x000fca00078e02ff */
[----:B------:R-:W-:-:S04]  /*165c0*/  @!P5 IADD3 R11, P4, R0, R5, RZ ;  /* 0x00000005000bd210 */ /* 0x000fc80007f9e0ff */
[----:B------:R-:W-:Y:S02]  /*165d0*/  @!P5 LEA.HI.X.SX32 R0, R0, R4, 0x1, P4 ;  /* 0x000000040000d211 */ /* 0x000fe400020f0eff */
[----:B-1----:R-:W-:-:S04]  /*165e0*/  @!P0 LEA R8, P4, R7, R2, 0x2 ;  /* 0x0000000207088211 */ /* 0x002fc800078810ff */
[----:B------:R-:W-:Y:S02]  /*165f0*/  @!P0 LEA.HI.X R9, R7, R3, R9, 0x2, P4 ;  /* 0x0000000307098211 */ /* 0x000fe400020f1409 */
[----:B------:R-:W1:Y:S03]  /*16600*/  @!P1 LDC.64 R2, c[0x0][0x2b0] ;  /* 0x0000ac00ff029b82 */ /* 0x000e660000000a00 */
[----:B------:R2:W-:Y:S01]  /*16610*/  @!P0 STG.E desc[UR16][R8.64], R46 ;  /* 0x0000002e08008986 */ /* 0x0005e2000c101910 */
[----:B------:R-:W-:Y:S02]  /*16620*/  ISETP.NE.AND P0, PT, R22, RZ, PT ;  /* 0x000000ff1600720c */ /* 0x000fe40003f05270 */
[----:B-1----:R-:W-:-:S04]  /*16630*/  @!P1 LEA R6, P4, R10, R2, 0x2 ;  /* 0x000000020a069211 */ /* 0x002fc800078810ff */
[----:B------:R-:W-:Y:S02]  /*16640*/  @!P1 LEA.HI.X R7, R10, R3, R15, 0x2, P4 ;  /* 0x000000030a079211 */ /* 0x000fe400020f140f */
[----:B------:R-:W1:Y:S01]  /*16650*/  @!P6 LDC.64 R2, c[0x0][0x2b0] ;  /* 0x0000ac00ff02eb82 */ /* 0x000e620000000a00 */
[----:B------:R-:W-:Y:S02]  /*16660*/  ISETP.NE.AND P1, PT, R18, RZ, PT ;  /* 0x000000ff1200720c */ /* 0x000fe40003f25270 */
[----:B-1----:R-:W-:-:S04]  /*16670*/  @!P6 LEA R4, P4, R13, R2, 0x2 ;  /* 0x000000020d04e211 */ /* 0x002fc800078810ff */
[----:B------:R-:W-:Y:S02]  /*16680*/  @!P6 LEA.HI.X R5, R13, R3, R17, 0x2, P4 ;  /* 0x000000030d05e211 */ /* 0x000fe400020f1411 */
[----:B------:R-:W1:Y:S02]  /*16690*/  @!P5 LDC.64 R2, c[0x0][0x2b0] ;  /* 0x0000ac00ff02db82 */ /* 0x000e640000000a00 */
[----:B-1----:R-:W-:-:S04]  /*166a0*/  @!P5 LEA R2, P4, R11, R2, 0x2 ;  /* 0x000000020b02d211 */ /* 0x002fc800078810ff */
[----:B------:R-:W-:Y:S02]  /*166b0*/  @!P5 LEA.HI.X R3, R11, R3, R0, 0x2, P4 ;  /* 0x000000030b03d211 */ /* 0x000fe400020f1400 */
[----:B------:R-:W-:-:S13]  /*166c0*/  ISETP.GE.AND P4, PT, R12, UR5, PT ;  /* 0x000000050c007c0c */ /* 0x000fda000bf86270 */
[----:B------:R2:W-:Y:S04]  /*166d0*/  @!P4 STG.E desc[UR16][R6.64], R21 ;  /* 0x000000150600c986 */ /* 0x0005e8000c101910 */
[----:B------:R2:W-:Y:S04]  /*166e0*/  @!P6 STG.E desc[UR16][R4.64], R19 ;  /* 0x000000130400e986 */ /* 0x0005e8000c101910 */
[----:B------:R2:W-:Y:S02]  /*166f0*/  @!P5 STG.E desc[UR16][R2.64], R20 ;  /* 0x000000140200d986 */ /* 0x0005e4000c101910 */
.L_x_62:
[----:B------:R-:W-:Y:S05]  /*16700*/  BSYNC B0 ;  /* 0x0000000000007941 */ /* 0x000fea0003800000 */
.L_x_61:
[----:B--2---:R1:W5:Y:S01]  /*16710*/  LDL.64 R18, [R1+0x80] ;  /* 0x0000800001127983 */ /* 0x0043620000100a00 */
[----:B------:R-:W-:Y:S01]  /*16720*/  SHF.R.S32.HI R3, RZ, 0x1f, R16 ;  /* 0x0000001fff037819 */ /* 0x000fe20000011410 */
[----:B------:R-:W-:Y:S01]  /*16730*/  VIADD R0, R14, 0x50 ;  /* 0x000000500e007836 */ /* 0x000fe20000000000 */
[----:B------:R-:W-:Y:S01]  /*16740*/  IADD3 R2, P4, R16, UR10, RZ ;  /* 0x0000000a10027c10 */ /* 0x000fe2000ff9e0ff */
[----:B------:R1:W2:Y:S01]  /*16750*/  LDS.128 R8, [R242] ;  /* 0x00000000f2087984 */ /* 0x0002a20000000c00 */
[----:B------:R-:W-:Y:S01]  /*16760*/  SHF.R.S32.HI R5, RZ, 0x1f, R23 ;  /* 0x0000001fff057819 */ /* 0x000fe20000011417 */
[----:B------:R-:W-:Y:S01]  /*16770*/  ULDC.64 UR6, c[0x0][0x2a0] ;  /* 0x0000a80000067ab9 */ /* 0x000fe20000000a00 */
[----:B------:R-:W-:Y:S01]  /*16780*/  IADD3.X R3, R3, UR4, RZ, P4, !PT ;  /* 0x0000000403037c10 */ /* 0x000fe2000a7fe4ff */
[C---:B------:R-:W-:Y:S01]  /*16790*/  VIADD R4, R14.reuse, 0x60 ;  /* 0x000000600e047836 */ /* 0x040fe20000000000 */
[----:B------:R-:W-:Y:S01]  /*167a0*/  ISETP.GE.AND P4, PT, R14, UR5, PT ;  /* 0x000000050e007c0c */ /* 0x000fe2000bf86270 */
[----:B------:R-:W-:Y:S01]  /*167b0*/  BSSY B0, `(.L_x_63) ;  /* 0x0000013000007945 */ /* 0x000fe20003800000 */
[----:B------:R-:W-:Y:S01]  /*167c0*/  ISETP.GE.AND P6, PT, R0, UR5, PT ;  /* 0x0000000500007c0c */ /* 0x000fe2000bfc6270 */
[----:B------:R-:W-:Y:S01]  /*167d0*/  IMAD R0, R5, UR6, RZ ;  /* 0x0000000605007c24 */ /* 0x000fe2000f8e02ff */
[----:B------:R-:W-:Y:S01]  /*167e0*/  ISETP.GE.AND P5, PT, R4, UR5, PT ;  /* 0x0000000504007c0c */ /* 0x000fe2000bfa6270 */
[----:B------:R-:W-:-:S04]  /*167f0*/  IMAD.WIDE.U32 R12, R23, UR6, R2 ;  /* 0x00000006170c7c25 */ /* 0x000fc8000f8e0002 */
[----:B------:R-:W-:Y:S02]  /*16800*/  IMAD R0, R23, UR7, R0 ;  /* 0x0000000717007c24 */ /* 0x000fe4000f8e0200 */
[----:B------:R-:W-:Y:S02]  /*16810*/  VIADD R14, R14, 0x70 ;  /* 0x000000700e0e7836 */ /* 0x000fe40000000000 */
[----:B------:R-:W-:Y:S01]  /*16820*/  IMAD.IADD R7, R13, 0x1, R0 ;  /* 0x000000010d077824 */ /* 0x000fe200078e0200 */
[----:B------:R-:W-:Y:S06]  /*16830*/  @P4 BRA `(.L_x_64) ;  /* 0x0000000000284947 */ /* 0x000fec0003800000 */
[----:B------:R-:W-:Y:S01]  /*16840*/  ULDC.64 UR6, c[0x0][0x298] ;  /* 0x0000a60000067ab9 */ /* 0x000fe20000000a00 */
[----:B------:R-:W-:Y:S01]  /*16850*/  MOV R6, R12 ;  /* 0x0000000c00067202 */ /* 0x000fe20000000f00 */
[----:B-----5:R-:W-:-:S04]  /*16860*/  IMAD R0, R19, UR6, RZ ;  /* 0x0000000613007c24 */ /* 0x020fc8000f8e02ff */
[----:B------:R-:W-:-:S04]  /*16870*/  IMAD.WIDE.U32 R2, R18, UR6, R6 ;  /* 0x0000000612027c25 */ /* 0x000fc8000f8e0006 */
[----:B------:R-:W-:Y:S01]  /*16880*/  IMAD R0, R18, UR7, R0 ;  /* 0x0000000712007c24 */ /* 0x000fe2000f8e0200 */
[----:B------:R-:W-:Y:S02]  /*16890*/  ULDC.64 UR6, c[0x0][0x280] ;  /* 0x0000a00000067ab9 */ /* 0x000fe40000000a00 */
[----:B------:R-:W-:Y:S02]  /*168a0*/  LEA R4, P4, R2, UR6, 0x1 ;  /* 0x0000000602047c11 */ /* 0x000fe4000f8808ff */
[----:B------:R-:W-:-:S04]  /*168b0*/  IADD3 R0, R3, R0, RZ ;  /* 0x0000000003007210 */ /* 0x000fc80007ffe0ff */
[----:B------:R-:W-:-:S05]  /*168c0*/  LEA.HI.X R5, R2, UR7, R0, 0x1, P4 ;  /* 0x0000000702057c11 */ /* 0x000fca000a0f0c00 */
[----:B--2---:R3:W-:Y:S02]  /*168d0*/  STG.E.128 desc[UR16][R4.64], R8 ;  /* 0x0000000804007986 */ /* 0x0047e4000c101d10 */
.L_x_64:
[----:B------:R-:W-:Y:S05]  /*168e0*/  BSYNC B0 ;  /* 0x0000000000007941 */ /* 0x000fea0003800000 */
.L_x_63:
[----:B--23--:R2:W3:Y:S01]  /*168f0*/  LDS.128 R8, [R242+0x800] ;  /* 0x00080000f2087984 */ /* 0x00c4e20000000c00 */
[----:B------:R-:W-:Y:S01]  /*16900*/  BSSY B0, `(.L_x_65) ;  /* 0x0000010000007945 */ /* 0x000fe20003800000 */
[----:B------:R-:W-:-:S03]  /*16910*/  ISETP.GE.AND P4, PT, R14, UR5, PT ;  /* 0x000000050e007c0c */ /* 0x000fc6000bf86270 */
[----:B------:R-:W-:Y:S10]  /*16920*/  @P3 BRA `(.L_x_66) ;  /* 0x0000000000343947 */ /* 0x000ff40003800000 */
[----:B-----5:R-:W-:Y:S01]  /*16930*/  IADD3 R0, P3, R18, 0x10, RZ ;  /* 0x0000001012007810 */ /* 0x020fe20007f7e0ff */
[----:B------:R-:W-:Y:S01]  /*16940*/  ULDC.64 UR6, c[0x0][0x298] ;  /* 0x0000a60000067ab9 */ /* 0x000fe20000000a00 */
[----:B------:R-:W-:-:S03]  /*16950*/  MOV R3, R7 ;  /* 0x0000000700037202 */ /* 0x000fc60000000f00 */
[----:B------:R-:W-:-:S04]  /*16960*/  IMAD.X R2, RZ, RZ, R19, P3 ;  /* 0x000000ffff027224 */ /* 0x000fc800018e0613 */
[----:B------:R-:W-:Y:S02]  /*16970*/  IMAD R4, R2, UR6, RZ ;  /* 0x0000000602047c24 */ /* 0x000fe4000f8e02ff */
[----:B------:R-:W-:-:S04]  /*16980*/  IMAD.MOV.U32 R2, RZ, RZ, R12 ;  /* 0x000000ffff027224 */ /* 0x000fc800078e000c */
[----:B------:R-:W-:-:S04]  /*16990*/  IMAD.WIDE.U32 R2, R0, UR6, R2 ;  /* 0x0000000600027c25 */ /* 0x000fc8000f8e0002 */
[----:B------:R-:W-:Y:S01]  /*169a0*/  IMAD R0, R0, UR7, R4 ;  /* 0x0000000700007c24 */ /* 0x000fe2000f8e0204 */
[----:B------:R-:W-:Y:S02]  /*169b0*/  ULDC.64 UR6, c[0x0][0x280] ;  /* 0x0000a00000067ab9 */ /* 0x000fe40000000a00 */
[----:B------:R-:W-:Y:S02]  /*169c0*/  LEA R4, P3, R2, UR6, 0x1 ;  /* 0x0000000602047c11 */ /* 0x000fe4000f8608ff */
[----:B------:R-:W-:-:S04]  /*169d0*/  IADD3 R0, R3, R0, RZ ;  /* 0x0000000003007210 */ /* 0x000fc80007ffe0ff */
[----:B------:R-:W-:-:S05]  /*169e0*/  LEA.HI.X R5, R2, UR7, R0, 0x1, P3 ;  /* 0x0000000702057c11 */ /* 0x000fca00098f0c00 */
[----:B---3--:R4:W-:Y:S02]  /*169f0*/  STG.E.128 desc[UR16][R4.64], R8 ;  /* 0x0000000804007986 */ /* 0x0089e4000c101d10 */
.L_x_66:
[----:B------:R-:W-:Y:S05]  /*16a00*/  BSYNC B0 ;  /* 0x0000000000007941 */ /* 0x000fea0003800000 */
.L_x_65:
[----:B---34-:R3:W4:Y:S01]  /*16a10*/  LDS.128 R8, [R242+0x1000] ;  /* 0x00100000f2087984 */ /* 0x0187220000000c00 */
[----:B------:R-:W-:Y:S04]  /*16a20*/  BSSY B0, `(.L_x_67) ;  /* 0x000000f000007945 */ /* 0x000fe80003800000 */
[----:B------:R-:W-:Y:S05]  /*16a30*/  @P2 BRA `(.L_x_68) ;  /* 0x0000000000342947 */ /* 0x000fea0003800000 */
        /* <DEDUP_REMOVED lines=12> */
[----:B----4-:R4:W-:Y:S02]  /*16b00*/  STG.E.128 desc[UR16][R4.64], R8 ;  /* 0x0000000804007986 */ /* 0x0109e4000c101d10 */
.L_x_68:
[----:B------:R-:W-:Y:S05]  /*16b10*/  BSYNC B0 ;  /* 0x0000000000007941 */ /* 0x000fea0003800000 */
.L_x_67:
[----:B----4-:R4:W1:Y:S01]  /*16b20*/  LDS.128 R8, [R242+0x1800] ;  /* 0x00180000f2087984 */ /* 0x0108620000000c00 */
        /* <DEDUP_REMOVED lines=14> */
[----:B-1----:R1:W-:Y:S02]  /*16c10*/  STG.E.128 desc[UR16][R4.64], R8 ;  /* 0x0000000804007986 */ /* 0x0023e4000c101d10 */
.L_x_70:
[----:B------:R-:W-:Y:S05]  /*16c20*/  BSYNC B0 ;  /* 0x0000000000007941 */ /* 0x000fea0003800000 */
.L_x_69:
[----:B-1----:R1:W1:Y:S01]  /*16c30*/  LDS.128 R8, [R242+0x2000] ;  /* 0x00200000f2087984 */ /* 0x0022620000000c00 */
        /* <DEDUP_REMOVED lines=15> */
.L_x_72:
[----:B------:R-:W-:Y:S05]  /*16d30*/  BSYNC B0 ;  /* 0x0000000000007941 */ /* 0x000fea0003800000 */
.L_x_71:
        /* <DEDUP_REMOVED lines=16> */
.L_x_74:
[----:B------:R-:W-:Y:S05]  /*16e40*/  BSYNC B0 ;  /* 0x0000000000007941 */ /* 0x000fea0003800000 */
.L_x_73:
        /* <DEDUP_REMOVED lines=16> */
.L_x_76:
[----:B------:R-:W-:Y:S05]  /*16f50*/  BSYNC B0 ;  /* 0x0000000000007941 */ /* 0x000fea0003800000 */
.L_x_75:
[----:B------:R-:W-:Y:S05]  /*16f60*/  @P4 EXIT ;  /* 0x000000000000494d */ /* 0x000fea0003800000 */
[----:B-----5:R-:W-:Y:S01]  /*16f70*/  IADD3 R6, P0, R18, 0x70, RZ ;  /* 0x0000007012067810 */ /* 0x020fe20007f1e0ff */
[----:B------:R-:W-:Y:S01]  /*16f80*/  ULDC.64 UR4, c[0x0][0x298] ;  /* 0x0000a60000047ab9 */ /* 0x000fe20000000a00 */
[----:B------:R-:W-:Y:S01]  /*16f90*/  MOV R3, R7 ;  /* 0x0000000700037202 */ /* 0x000fe20000000f00 */
[----:B------:R-:W-:Y:S02]  /*16fa0*/  IMAD.MOV.U32 R2, RZ, RZ, R12 ;  /* 0x000000ffff027224 */ /* 0x000fe400078e000c */
[----:B------:R-:W-:Y:S02]  /*16fb0*/  IMAD.X R0, RZ, RZ, R19, P0 ;  /* 0x000000ffff007224 */ /* 0x000fe400000e0613 */
[----:B-1----:R-:W-:-:S04]  /*16fc0*/  IMAD.WIDE.U32 R4, R6, UR4, R2 ;  /* 0x0000000406047c25 */ /* 0x002fc8000f8e0002 */
[----:B------:R-:W-:-:S04]  /*16fd0*/  IMAD R0, R0, UR4, RZ ;  /* 0x0000000400007c24 */ /* 0x000fc8000f8e02ff */
[----:B------:R-:W-:Y:S01]  /*16fe0*/  IMAD R0, R6, UR5, R0 ;  /* 0x0000000506007c24 */ /* 0x000fe2000f8e0200 */
[----:B------:R-:W-:Y:S02]  /*16ff0*/  ULDC.64 UR4, c[0x0][0x280] ;  /* 0x0000a00000047ab9 */ /* 0x000fe40000000a00 */
[----:B------:R-:W-:Y:S02]  /*17000*/  LEA R2, P0, R4, UR4, 0x1 ;  /* 0x0000000404027c11 */ /* 0x000fe4000f8008ff */
[----:B------:R-:W-:-:S04]  /*17010*/  IADD3 R0, R5, R0, RZ ;  /* 0x0000000005007210 */ /* 0x000fc80007ffe0ff */
[----:B------:R-:W-:-:S05]  /*17020*/  LEA.HI.X R3, R4, UR5, R0, 0x1, P0 ;  /* 0x0000000504037c11 */ /* 0x000fca00080f0c00 */
[----:B------:R-:W-:Y:S01]  /*17030*/  STG.E.128 desc[UR16][R2.64], R24 ;  /* 0x0000001802007986 */ /* 0x000fe2000c101d10 */
[----:B------:R-:W-:Y:S05]  /*17040*/  EXIT ;  /* 0x000000000000794d */ /* 0x000fea0003800000 */
.L_x_48:
[----:B------:R-:W-:Y:S01]  /*17050*/  UISETP.NE.AND UP0, UPT, UR12, -0x1, UPT ;  /* 0xffffffff0c00788c */ /* 0x000fe2000bf05270 */
[----:B------:R-:W-:Y:S01]  /*17060*/  SHF.R.S32.HI R4, RZ, 0x1f, R138 ;  /* 0x0000001fff047819 */ /* 0x000fe2000001148a */
[----:B------:R-:W-:Y:S01]  /*17070*/  ULDC.U8 UR5, c[0x0][0x3d9] ;  /* 0x0000f64000057ab9 */ /* 0x000fe20000000000 */
[----:B------:R-:W-:Y:S01]  /*17080*/  UIADD3 UR21, -UR19, UR21, URZ ;  /* 0x0000001513157290 */ /* 0x000fe2000fffe13f */
[----:B------:R-:W-:Y:S01]  /*17090*/  LOP3.LUT P6, RZ, R138, 0x7, RZ, 0xc0, !PT ;  /* 0x000000078aff7812 */ /* 0x000fe200078cc0ff */
[----:B------:R-:W-:Y:S01]  /*170a0*/  UISETP.NE.AND UP2, UPT, UR5, URZ, UPT ;  /* 0x0000003f0500728c */ /* 0x000fe2000bf45270 */
[----:B------:R-:W-:Y:S01]  /*170b0*/  LEA.HI R4, R4, R138, RZ, 0x3 ;  /* 0x0000008a04047211 */ /* 0x000fe200078f18ff */
[----:B------:R-:W-:Y:S01]  /*170c0*/  UMOV UR24, URZ ;  /* 0x0000003f00187c82 */ /* 0x000fe20008000000 */
[----:B------:R-:W-:Y:S01]  /*170d0*/  UMOV UR25, URZ ;  /* 0x0000003f00197c82 */ /* 0x000fe20008000000 */
[----:B------:R-:W-:Y:S01]  /*170e0*/  BSSY B0, `(.L_x_77) ;  /* 0x000004c000007945 */ /* 0x000fe20003800000 */
[----:B------:R-:W-:Y:S01]  /*170f0*/  LOP3.LUT R0, R4, 0x1ffffff8, RZ, 0xc0, !PT ;  /* 0x1ffffff804007812 */ /* 0x000fe200078ec0ff */
[----:B------:R-:W-:Y:S01]  /*17100*/  @!UP0 USHF.R.S32.HI UR13, URZ, 0x1f, UR22 ;  /* 0x0000001f3f0d8899 */ /* 0x000fe20008011416 */
[----:B------:R-:W-:Y:S01]  /*17110*/  SHF.R.S32.HI R4, RZ, 0x3, R4 ;  /* 0x00000003ff047819 */ /* 0x000fe20000011404 */
[----:B------:R-:W-:Y:S01]  /*17120*/  @UP0 ULDC.64 UR8, c[0x0][0x298] ;  /* 0x0000a60000080ab9 */ /* 0x000fe20000000a00 */
[----:B------:R-:W-:Y:S01]  /*17130*/  @!UP0 ULDC.64 UR6, c[0x0][0x290] ;  /* 0x0000a40000068ab9 */ /* 0x000fe20000000a00 */
[----:B------:R-:W-:Y:S01]  /*17140*/  @UP0 UIMAD.WIDE.U32 UR10, UR12, UR8, URZ ;  /* 0x000000080c0a02a5 */ /* 0x000fe2000f8e003f */
[----:B------:R-:W-:Y:S01]  /*17150*/  IMAD.IADD R0, R138, 0x1, -R0 ;  /* 0x000000018a007824 */ /* 0x000fe200078e0a00 */
[----:B------:R-:W-:Y:S01]  /*17160*/  @!UP0 UIMAD UR8, UR13, UR6, URZ ;  /* 0x000000060d0882a4 */ /* 0x000fe2000f8e023f */
[----:B------:R-:W-:Y:S01]  /*17170*/  SHF.R.S32.HI R5, RZ, 0x1f, R4 ;  /* 0x0000001fff057819 */ /* 0x000fe20000011404 */
[----:B------:R-:W-:Y:S01]  /*17180*/  @!UP0 UIMAD.WIDE.U32 UR14, UR22, UR6, URZ ;  /* 0x00000006160e82a5 */ /* 0x000fe2000f8e003f */
[----:B------:R-:W-:Y:S01]  /*17190*/  IMAD.SHL.U32 R0, R0, 0x8, RZ ;  /* 0x0000000800007824 */ /* 0x000fe200078e00ff */
[----:B------:R-:W-:Y:S01]  /*171a0*/  @!UP0 UIMAD UR8, UR22, UR7, UR8 ;  /* 0x00000007160882a4 */ /* 0x000fe2000f8e0208 */
[C---:B------:R-:W-:Y:S01]  /*171b0*/  VIADD R14, R4.reuse, 0x10 ;  /* 0x00000010040e7836 */ /* 0x040fe20000000000 */
[----:B------:R-:W-:Y:S01]  /*171c0*/  @UP0 UIMAD UR9, UR12, UR9, UR11 ;  /* 0x000000090c0902a4 */ /* 0x000fe2000f8e020b */
[C---:B------:R-:W-:Y:S01]  /*171d0*/  VIADD R15, R4.reuse, 0x20 ;  /* 0x00000020040f7836 */ /* 0x040fe20000000000 */
[----:B------:R-:W-:Y:S01]  /*171e0*/  @!UP0 UIADD3 UR9, UR15, UR8, URZ ;  /* 0x000000080f098290 */ /* 0x000fe2000fffe03f */
[----:B------:R-:W-:Y:S01]  /*171f0*/  VIADD R16, R4, 0x30 ;  /* 0x0000003004107836 */ /* 0x000fe20000000000 */
[----:B------:R-:W-:Y:S01]  /*17200*/  @!UP0 UMOV UR10, UR14 ;  /* 0x0000000e000a8c82 */ /* 0x000fe20008000000 */
[----:B------:R-:W-:Y:S01]  /*17210*/  ULDC.U8 UR13, c[0x0][0x3d8] ;  /* 0x0000f600000d7ab9 */ /* 0x000fe20000000000 */
[----:B------:R-:W-:Y:S01]  /*17220*/  IADD3 R2, P0, R0, UR10, RZ ;  /* 0x0000000a00027c10 */ /* 0x000fe2000ff1e0ff */
[----:B------:R-:W-:Y:S01]  /*17230*/  UISETP.NE.AND UP0, UPT, UR13, URZ, !UP2 ;  /* 0x0000003f0d00728c */ /* 0x000fe2000d705270 */
[----:B------:R-:W-:Y:S01]  /*17240*/  VIADD R18, R4, 0x40 ;  /* 0x0000004004127836 */ /* 0x000fe20000000000 */
[----:B------:R-:W-:Y:S01]  /*17250*/  UISETP.NE.AND UP3, UPT, UR13, URZ, UPT ;  /* 0x0000003f0d00728c */ /* 0x000fe2000bf65270 */
[----:B------:R-:W-:Y:S01]  /*17260*/  LEA.HI.X.SX32 R3, R0, UR9, 0x1, P0 ;  /* 0x0000000900037c11 */ /* 0x000fe200080f0eff */
[----:B------:R-:W-:Y:S01]  /*17270*/  @UP2 ULDC.64 UR6, c[0x0][0x2c0] ;  /* 0x0000b00000062ab9 */ /* 0x000fe20000000a00 */
[----:B------:R-:W1:Y:S01]  /*17280*/  S2R R0, SR_CTAID.X ;  /* 0x0000000000007919 */ /* 0x000e620000002500 */
[----:B------:R-:W-:Y:S01]  /*17290*/  USHF.R.S32.HI UR11, URZ, 0x1f, UR4 ;  /* 0x0000001f3f0b7899 */ /* 0x000fe20008011404 */
[C---:B------:R-:W-:Y:S01]  /*172a0*/  ISETP.GE.AND P0, PT, R4.reuse, UR21, PT ;  /* 0x0000001504007c0c */ /* 0x040fe2000bf06270 */
[----:B------:R-:W-:Y:S01]  /*172b0*/  UISETP.NE.OR UP3, UPT, UR5, URZ, !UP3 ;  /* 0x0000003f0500728c */ /* 0x000fe2000df65670 */
[----:B------:R-:W-:Y:S01]  /*172c0*/  ISETP.GE.OR P5, PT, R4, UR21, P6 ;  /* 0x0000001504007c0c */ /* 0x000fe2000b7a6670 */
[----:B------:R-:W-:Y:S01]  /*172d0*/  @UP2 UIMAD UR18, UR7, UR6, URZ ;  /* 0x00000006071222a4 */ /* 0x000fe2000f8e023f */
[----:B------:R-:W-:Y:S01]  /*172e0*/  ISETP.GE.AND P2, PT, R14, UR21, PT ;  /* 0x000000150e007c0c */ /* 0x000fe2000bf46270 */
[----:B------:R-:W-:Y:S01]  /*172f0*/  UISETP.NE.OR UP1, UPT, UR12, -0x1, UP3 ;  /* 0xffffffff0c00788c */ /* 0x000fe20009f25670 */
[----:B------:R-:W-:Y:S01]  /*17300*/  ISETP.GE.AND P1, PT, R15, UR21, PT ;  /* 0x000000150f007c0c */ /* 0x000fe2000bf26270 */
[----:B------:R-:W-:Y:S01]  /*17310*/  ULDC.64 UR6, c[0x0][0x2a0] ;  /* 0x0000a80000067ab9 */ /* 0x000fe20000000a00 */
[----:B------:R-:W-:Y:S01]  /*17320*/  @!UP2 ULDC UR5, c[0x0][0x270] ;  /* 0x00009c000005aab9 */ /* 0x000fe20000000800 */
[----:B------:R-:W-:Y:S01]  /*17330*/  UIMAD UR11, UR11, UR6, URZ ;  /* 0x000000060b0b72a4 */ /* 0x000fe2000f8e023f */
[----:B------:R-:W-:Y:S01]  /*17340*/  IMAD.U32 R8, RZ, RZ, UR6 ;  /* 0x00000006ff087e24 */ /* 0x000fe2000f8e00ff */
[----:B------:R-:W-:Y:S01]  /*17350*/  @UP2 UMOV UR9, 0x1 ;  /* 0x0000000100092882 */ /* 0x000fe20000000000 */
[----:B------:R-:W-:Y:S01]  /*17360*/  @!UP2 ULDC UR6, c[0x0][0x2c4] ;  /* 0x0000b1000006aab9 */ /* 0x000fe20000000800 */
[----:B------:R-:W-:Y:S01]  /*17370*/  @UP0 ULDC UR6, c[0x0][0x2e4] ;  /* 0x0000b90000060ab9 */ /* 0x000fe20000000800 */
[----:B------:R-:W-:Y:S01]  /*17380*/  @!UP3 ULDC UR8, c[0x0][0x2c4] ;  /* 0x0000b1000008bab9 */ /* 0x000fe20000000800 */
[----:B------:R-:W-:Y:S01]  /*17390*/  @!UP2 UIMAD UR9, UR6, UR5, URZ ;  /* 0x000000050609a2a4 */ /* 0x000fe2000f8e023f */
[----:B------:R-:W-:Y:S01]  /*173a0*/  IMAD.WIDE.U32 R8, R8, UR4, R2 ;  /* 0x0000000408087c25 */ /* 0x000fe2000f8e0002 */
[----:B------:R-:W-:Y:S01]  /*173b0*/  @!UP1 UIMAD UR12, UR22, UR8, URZ ;  /* 0x00000008160c92a4 */ /* 0x000fe2000f8e023f */
[----:B------:R-:W-:Y:S01]  /*173c0*/  ISETP.GE.AND P4, PT, R16, UR21, PT ;  /* 0x0000001510007c0c */ /* 0x000fe2000bf86270 */
[----:B------:R-:W-:Y:S01]  /*173d0*/  UIMAD UR9, UR22, UR9, URZ ;  /* 0x00000009160972a4 */ /* 0x000fe2000f8e023f */
[----:B------:R-:W-:Y:S01]  /*173e0*/  ISETP.GE.AND P3, PT, R18, UR21, PT ;  /* 0x0000001512007c0c */ /* 0x000fe2000bf66270 */
[----:B------:R-:W-:Y:S01]  /*173f0*/  @UP2 ULDC UR10, c[0x0][0x2c0] ;  /* 0x0000b000000a2ab9 */ /* 0x000fe20000000800 */
[----:B------:R-:W-:Y:S01]  /*17400*/  @!UP2 UMOV UR10, 0x1 ;  /* 0x00000001000aa882 */ /* 0x000fe20000000000 */
[----:B------:R-:W-:Y:S01]  /*17410*/  USEL UR9, UR9, URZ, UP3 ;  /* 0x0000003f09097287 */ /* 0x000fe20009800000 */
[----:B------:R-:W-:Y:S01]  /*17420*/  VIADD R20, R4, 0x50 ;  /* 0x0000005004147836 */ /* 0x000fe20000000000 */
[----:B------:R-:W-:Y:S01]  /*17430*/  @!UP2 UMOV UR18, UR6 ;  /* 0x000000060012ac82 */ /* 0x000fe20008000000 */
[----:B------:R-:W-:-:S02]  /*17440*/  UIMAD UR6, UR19, UR10, URZ ;  /* 0x0000000a130672a4 */ /* 0x000fc4000f8e023f */
[----:B------:R-:W-:Y:S02]  /*17450*/  UIMAD UR18, UR4, UR18, UR9 ;  /* 0x00000012041272a4 */ /* 0x000fe4000f8e0209 */
[----:B------:R-:W-:Y:S01]  /*17460*/  UIMAD UR7, UR4, UR7, UR11 ;  /* 0x00000007040772a4 */ /* 0x000fe2000f8e020b */
[----:B-1----:R-:W-:Y:S01]  /*17470*/  IMAD.WIDE R2, R0, 0x80, R4 ;  /* 0x0000008000027825 */ /* 0x002fe200078e0204 */
[----:B------:R-:W-:Y:S01]  /*17480*/  @!UP3 UMOV UR24, UR12 ;  /* 0x0000000c0018bc82 */ /* 0x000fe20008000000 */
[----:B------:R-:W-:Y:S02]  /*17490*/  USHF.R.S32.HI UR4, URZ, 0x1f, UR6 ;  /* 0x0000001f3f047899 */ /* 0x000fe40008011406 */
[----:B------:R-:W-:Y:S01]  /*174a0*/  @!UP3 USHF.R.S32.HI UR25, URZ, 0x1f, UR12 ;  /* 0x0000001f3f19b899 */ /* 0x000fe2000801140c */
[----:B------:R-:W-:Y:S01]  /*174b0*/  VIADD R7, R9, UR7 ;  /* 0x0000000709077c36 */ /* 0x000fe20008000000 */
[----:B------:R-:W-:Y:S02]  /*174c0*/  USHF.R.S32.HI UR5, URZ, 0x1f, UR18 ;  /* 0x0000001f3f057899 */ /* 0x000fe40008011412 */
[----:B------:R-:W-:-:S04]  /*174d0*/  UIADD3 UR6, UP1, UP0, UR6, UR24, UR18 ;  /* 0x0000001806067290 */ /* 0x000fc8000f83e012 */
[----:B------:R-:W-:Y:S01]  /*174e0*/  UIADD3.X UR24, UR4, UR25, UR5, UP1, UP0 ;  /* 0x0000001904187290 */ /* 0x000fe20008fe0405 */
[----:B------:R-:W-:Y:S11]  /*174f0*/  @P0 BRA `(.L_x_78) ;  /* 0x0000000000280947 */ /* 0x000ff60003800000 */
[----:B------:R-:W-:Y:S01]  /*17500*/  ULDC.64 UR4, c[0x0][0x298] ;  /* 0x0000a60000047ab9 */ /* 0x000fe20000000a00 */
[----:B------:R-:W-:Y:S01]  /*17510*/  MOV R6, R8 ;  /* 0x0000000800067202 */ /* 0x000fe20000000f00 */
[----:B------:R-:W-:-:S04]  /*17520*/  IMAD R0, R3, UR4, RZ ;  /* 0x0000000403007c24 */ /* 0x000fc8000f8e02ff */
[----:B------:R-:W-:-:S04]  /*17530*/  IMAD.WIDE.U32 R10, R2, UR4, R6 ;  /* 0x00000004020a7c25 */ /* 0x000fc8000f8e0006 */
[----:B------:R-:W-:Y:S01]  /*17540*/  IMAD R0, R2, UR5, R0 ;  /* 0x0000000502007c24 */ /* 0x000fe2000f8e0200 */
[----:B------:R-:W-:Y:S02]  /*17550*/  ULDC.64 UR4, c[0x0][0x280] ;  /* 0x0000a00000047ab9 */ /* 0x000fe40000000a00 */
[----:B------:R-:W-:Y:S02]  /*17560*/  LEA R12, P0, R10, UR4, 0x1 ;  /* 0x000000040a0c7c11 */ /* 0x000fe4000f8008ff */
[----:B------:R-:W-:-:S04]  /*17570*/  IADD3 R0, R0, R11, RZ ;  /* 0x0000000b00007210 */ /* 0x000fc80007ffe0ff */
[----:B------:R-:W-:-:S05]  /*17580*/  LEA.HI.X R13, R10, UR5, R0, 0x1, P0 ;  /* 0x000000050a0d7c11 */ /* 0x000fca00080f0c00 */
[----:B------:R1:W-:Y:S02]  /*17590*/  STG.E.128 desc[UR16][R12.64], RZ ;  /* 0x000000ff0c007986 */ /* 0x0003e4000c101d10 */
.L_x_78:
[----:B------:R-:W-:Y:S05]  /*175a0*/  BSYNC B0 ;  /* 0x0000000000007941 */ /* 0x000fea0003800000 */
.L_x_77:
[----:B------:R-:W-:Y:S01]  /*175b0*/  BSSY B0, `(.L_x_79) ;  /* 0x0000011000007945 */ /* 0x000fe20003800000 */
[----:B------:R-:W-:Y:S02]  /*175c0*/  ISETP.GE.AND P0, PT, R20, UR21, PT ;  /* 0x0000001514007c0c */ /* 0x000fe4000bf06270 */
[----:B------:R-:W-:Y:S01]  /*175d0*/  IADD3 R19, R4, 0x60, RZ ;  /* 0x0000006004137810 */ /* 0x000fe20007ffe0ff */
[----:B------:R-:W-:Y:S05]  /*175e0*/  @P2 BRA `(.L_x_80) ;  /* 0x0000000000342947 */ /* 0x000fea0003800000 */
[----:B------:R-:W-:Y:S01]  /*175f0*/  IADD3 R0, P2, R2, 0x10, RZ ;  /* 0x0000001002007810 */ /* 0x000fe20007f5e0ff */
[----:B------:R-:W-:Y:S01]  /*17600*/  ULDC.64 UR4, c[0x0][0x298] ;  /* 0x0000a60000047ab9 */ /* 0x000fe20000000a00 */
[----:B------:R-:W-:-:S03]  /*17610*/  MOV R11, R7 ;  /* 0x00000007000b7202 */ /* 0x000fc60000000f00 */
[----:B------:R-:W-:-:S04]  /*17620*/  IMAD.X R10, RZ, RZ, R3, P2 ;  /* 0x000000ffff0a7224 */ /* 0x000fc800010e0603 */
[----:B-1----:R-:W-:Y:S02]  /*17630*/  IMAD R12, R10, UR4, RZ ;  /* 0x000000040a0c7c24 */ /* 0x002fe4000f8e02ff */
[----:B------:R-:W-:-:S04]  /*17640*/  IMAD.MOV.U32 R10, RZ, RZ, R8 ;  /* 0x000000ffff0a7224 */ /* 0x000fc800078e0008 */
[----:B------:R-:W-:-:S04]  /*17650*/  IMAD.WIDE.U32 R10, R0, UR4, R10 ;  /* 0x00000004000a7c25 */ /* 0x000fc8000f8e000a */
[----:B------:R-:W-:Y:S01]  /*17660*/  IMAD R0, R0, UR5, R12 ;  /* 0x0000000500007c24 */ /* 0x000fe2000f8e020c */
[----:B------:R-:W-:Y:S02]  /*17670*/  ULDC.64 UR4, c[0x0][0x280] ;  /* 0x0000a00000047ab9 */ /* 0x000fe40000000a00 */
[----:B------:R-:W-:Y:S02]  /*17680*/  LEA R12, P2, R10, UR4, 0x1 ;  /* 0x000000040a0c7c11 */ /* 0x000fe4000f8408ff */
[----:B------:R-:W-:-:S04]  /*17690*/  IADD3 R0, R0, R11, RZ ;  /* 0x0000000b00007210 */ /* 0x000fc80007ffe0ff */
[----:B------:R-:W-:-:S05]  /*176a0*/  LEA.HI.X R13, R10, UR5, R0, 0x1, P2 ;  /* 0x000000050a0d7c11 */ /* 0x000fca00090f0c00 */
[----:B------:R2:W-:Y:S02]  /*176b0*/  STG.E.128 desc[UR16][R12.64], RZ ;  /* 0x000000ff0c007986 */ /* 0x0005e4000c101d10 */
.L_x_80:
[----:B------:R-:W-:Y:S05]  /*176c0*/  BSYNC B0 ;  /* 0x0000000000007941 */ /* 0x000fea0003800000 */
.L_x_79:
        /* <DEDUP_REMOVED lines=8> */
[----:B-12---:R-:W-:Y:S02]  /*17750*/  IMAD R12, R10, UR4, RZ ;  /* 0x000000040a0c7c24 */ /* 0x006fe4000f8e02ff */
        /* <DEDUP_REMOVED lines=8> */
.L_x_82:
[----:B------:R-:W-:Y:S05]  /*177e0*/  BSYNC B0 ;  /* 0x0000000000007941 */ /* 0x000fea0003800000 */
.L_x_81:
[----:B------:R-:W-:Y:S01]  /*177f0*/  BSSY B0, `(.L_x_83) ;  /* 0x0000010000007945 */ /* 0x000fe20003800000 */
[----:B------:R-:W-:-:S03]  /*17800*/  ISETP.GE.AND P1, PT, R17, UR21, PT ;  /* 0x0000001511007c0c */ /* 0x000fc6000bf26270 */
[----:B------:R-:W-:Y:S10]  /*17810*/  @P4 BRA `(.L_x_84) ;  /* 0x0000000000344947 */ /* 0x000ff40003800000 */
[----:B------:R-:W-:Y:S01]  /*17820*/  IADD3 R0, P4, R2, 0x30, RZ ;  /* 0x0000003002007810 */ /* 0x000fe20007f9e0ff */
[----:B------:R-:W-:Y:S01]  /*17830*/  ULDC.64 UR4, c[0x0][0x298] ;  /* 0x0000a60000047ab9 */ /* 0x000fe20000000a00 */
[----:B------:R-:W-:-:S03]  /*17840*/  MOV R11, R7 ;  /* 0x00000007000b7202 */ /* 0x000fc60000000f00 */
[----:B------:R-:W-:-:S04]  /*17850*/  IMAD.X R10, RZ, RZ, R3, P4 ;  /* 0x000000ffff0a7224 */ /* 0x000fc800020e0603 */
[----:B-123--:R-:W-:Y:S02]  /*17860*/  IMAD R12, R10, UR4, RZ ;  /* 0x000000040a0c7c24 */ /* 0x00efe4000f8e02ff */
        /* <DEDUP_REMOVED lines=8> */
.L_x_84:
[----:B------:R-:W-:Y:S05]  /*178f0*/  BSYNC B0 ;  /* 0x0000000000007941 */ /* 0x000fea0003800000 */
.L_x_83:
[----:B------:R-:W-:Y:S01]  /*17900*/  BSSY B0, `(.L_x_85) ;  /* 0x0000010000007945 */ /* 0x000fe20003800000 */
[----:B------:R-:W-:-:S03]  /*17910*/  ISETP.GE.OR P4, PT, R14, UR21, P6 ;  /* 0x000000150e007c0c */ /* 0x000fc6000b786670 */
[----:B------:R-:W-:Y:S10]  /*17920*/  @P3 BRA `(.L_x_86) ;  /* 0x0000000000343947 */ /* 0x000ff40003800000 */
[----:B------:R-:W-:Y:S01]  /*17930*/  IADD3 R0, P3, R2, 0x40, RZ ;  /* 0x0000004002007810 */ /* 0x000fe20007f7e0ff */
[----:B------:R-:W-:Y:S01]  /*17940*/  ULDC.64 UR4, c[0x0][0x298] ;  /* 0x0000a60000047ab9 */ /* 0x000fe20000000a00 */
[----:B------:R-:W-:-:S03]  /*17950*/  MOV R11, R7 ;  /* 0x00000007000b7202 */ /* 0x000fc60000000f00 */
[----:B------:R-:W-:-:S04]  /*17960*/  IMAD.X R10, RZ, RZ, R3, P3 ;  /* 0x000000ffff0a7224 */ /* 0x000fc800018e0603 */
[----:B-1234-:R-:W-:Y:S02]  /*17970*/  IMAD R12, R10, UR4, RZ ;  /* 0x000000040a0c7c24 */ /* 0x01efe4000f8e02ff */
        /* <DEDUP_REMOVED lines=8> */
.L_x_86:
[----:B------:R-:W-:Y:S05]  /*17a00*/  BSYNC B0 ;  /* 0x0000000000007941 */ /* 0x000fea0003800000 */
.L_x_85:
        /* <DEDUP_REMOVED lines=16> */
.L_x_88:
[----:B------:R-:W-:Y:S05]  /*17b10*/  BSYNC B0 ;  /* 0x0000000000007941 */ /* 0x000fea0003800000 */
.L_x_87:
[----:B------:R-:W-:Y:S04]  /*17b20*/  BSSY B0, `(.L_x_89) ;  /* 0x000000f000007945 */ /* 0x000fe80003800000 */
[----:B------:R-:W-:Y:S05]  /*17b30*/  @P2 BRA `(.L_x_90) ;  /* 0x0000000000342947 */ /* 0x000fea0003800000 */
        /* <DEDUP_REMOVED lines=13> */
.L_x_90:
[----:B------:R-:W-:Y:S05]  /*17c10*/  BSYNC B0 ;  /* 0x0000000000007941 */ /* 0x000fea0003800000 */
.L_x_89:
[----:B------:R-:W-:Y:S04]  /*17c20*/  BSSY B0, `(.L_x_91) ;  /* 0x000000e000007945 */ /* 0x000fe80003800000 */
[----:B------:R-:W-:Y:S05]  /*17c30*/  @P1 BRA `(.L_x_92) ;  /* 0x0000000000301947 */ /* 0x000fea0003800000 */
[----:B------:R-:W-:Y:S01]  /*17c40*/  IADD3 R0, P0, R2, 0x70, RZ ;  /* 0x0000007002007810 */ /* 0x000fe20007f1e0ff */
[----:B------:R-:W-:Y:S01]  /*17c50*/  ULDC.64 UR4, c[0x0][0x298] ;  /* 0x0000a60000047ab9 */ /* 0x000fe20000000a00 */
[----:B------:R-:W-:Y:S02]  /*17c60*/  MOV R6, R8 ;  /* 0x0000000800067202 */ /* 0x000fe40000000f00 */
[----:B------:R-:W-:-:S03]  /*17c70*/  IADD3.X R2, RZ, R3, RZ, P0, !PT ;  /* 0x00000003ff027210 */ /* 0x000fc600007fe4ff */
[----:B------:R-:W-:-:S04]  /*17c80*/  IMAD.WIDE.U32 R6, R0, UR4, R6 ;  /* 0x0000000400067c25 */ /* 0x000fc8000f8e0006 */
[----:B------:R-:W-:-:S04]  /*17c90*/  IMAD R2, R2, UR4, RZ ;  /* 0x0000000402027c24 */ /* 0x000fc8000f8e02ff */
[----:B------:R-:W-:Y:S01]  /*17ca0*/  IMAD R0, R0, UR5, R2 ;  /* 0x0000000500007c24 */ /* 0x000fe2000f8e0202 */
[----:B------:R-:W-:Y:S02]  /*17cb0*/  ULDC.64 UR4, c[0x0][0x280] ;  /* 0x0000a00000047ab9 */ /* 0x000fe40000000a00 */
[----:B------:R-:W-:Y:S02]  /*17cc0*/  LEA R2, P0, R6, UR4, 0x1 ;  /* 0x0000000406027c11 */ /* 0x000fe4000f8008ff */
[----:B------:R-:W-:-:S04]  /*17cd0*/  IADD3 R0, R0, R7, RZ ;  /* 0x0000000700007210 */ /* 0x000fc80007ffe0ff */
[----:B------:R-:W-:-:S05]  /*17ce0*/  LEA.HI.X R3, R6, UR5, R0, 0x1, P0 ;  /* 0x0000000506037c11 */ /* 0x000fca00080f0c00 */
[----:B------:R1:W-:Y:S02]  /*17cf0*/  STG.E.128 desc[UR16][R2.64], RZ ;  /* 0x000000ff02007986 */ /* 0x0003e4000c101d10 */
.L_x_92:
[----:B------:R-:W-:Y:S05]  /*17d00*/  BSYNC B0 ;  /* 0x0000000000007941 */ /* 0x000fea0003800000 */
.L_x_91:
[----:B------:R-:W-:Y:S04]  /*17d10*/  BSSY B0, `(.L_x_93) ;  /* 0x000000a000007945 */ /* 0x000fe80003800000 */
[----:B------:R-:W-:Y:S05]  /*17d20*/  @P5 BRA `(.L_x_94) ;  /* 0x0000000000205947 */ /* 0x000fea0003800000 */
[----:B------:R-:W-:Y:S01]  /*17d30*/  IMAD R4, R4, UR10, RZ ;  /* 0x0000000a04047c24 */ /* 0x000fe2000f8e02ff */
[----:B------:R-:W-:-:S04]  /*17d40*/  ULDC.64 UR4, c[0x0][0x2b0] ;  /* 0x0000ac0000047ab9 */ /* 0x000fc80000000a00 */
[----:B------:R-:W-:-:S04]  /*17d50*/  IADD3 R0, P0, R4, UR6, RZ ;  /* 0x0000000604007c10 */ /* 0x000fc8000ff1e0ff */
[----:B------:R-:W-:Y:S02]  /*17d60*/  LEA.HI.X.SX32 R4, R4, UR24, 0x1, P0 ;  /* 0x0000001804047c11 */ /* 0x000fe400080f0eff */
[----:B-1----:R-:W-:-:S04]  /*17d70*/  LEA R2, P0, R0, UR4, 0x2 ;  /* 0x0000000400027c11 */ /* 0x002fc8000f8010ff */
[----:B------:R-:W-:Y:S01]  /*17d80*/  LEA.HI.X R3, R0, UR5, R4, 0x2, P0 ;  /* 0x0000000500037c11 */ /* 0x000fe200080f1404 */
[----:B------:R-:W-:-:S05]  /*17d90*/  IMAD.MOV.U32 R0, RZ, RZ, 0x7f800000 ;  /* 0x7f800000ff007424 */ /* 0x000fca00078e00ff */
[----:B------:R1:W-:Y:S03]  /*17da0*/  STG.E desc[UR16][R2.64], R0 ;  /* 0x0000000002007986 */ /* 0x0003e6000c101910 */
.L_x_94:
[----:B------:R-:W-:Y:S05]  /*17db0*/  BSYNC B0 ;  /* 0x0000000000007941 */ /* 0x000fea0003800000 */
.L_x_93:
[----:B------:R-:W-:Y:S01]  /*17dc0*/  BSSY B0, `(.L_x_95) ;  /* 0x000000f000007945 */ /* 0x000fe20003800000 */
[----:B------:R-:W-:Y:S02]  /*17dd0*/  ISETP.GE.OR P5, PT, R16, UR21, P6 ;  /* 0x0000001510007c0c */ /* 0x000fe4000b7a6670 */
[----:B------:R-:W-:Y:S02]  /*17de0*/  ISETP.GE.OR P2, PT, R18, UR21, P6 ;  /* 0x0000001512007c0c */ /* 0x000fe4000b746670 */
[----:B------:R-:W-:Y:S02]  /*17df0*/  ISETP.GE.OR P1, PT, R20, UR21, P6 ;  /* 0x0000001514007c0c */ /* 0x000fe4000b726670 */
[----:B------:R-:W-:Y:S02]  /*17e00*/  ISETP.GE.OR P0, PT, R19, UR21, P6 ;  /* 0x0000001513007c0c */ /* 0x000fe4000b706670 */
[----:B------:R-:W-:Y:S01]  /*17e10*/  ISETP.GE.OR P6, PT, R17, UR21, P6 ;  /* 0x0000001511007c0c */ /* 0x000fe2000b7c6670 */
[----:B------:R-:W-:-:S12]  /*17e20*/  @P4 BRA `(.L_x_96) ;  /* 0x0000000000204947 */ /* 0x000fd80003800000 */
[----:B-1----:R-:W-:Y:S01]  /*17e30*/  IMAD R0, R14, UR10, RZ ;  /* 0x0000000a0e007c24 */ /* 0x002fe2000f8e02ff */
[----:B------:R-:W-:-:S04]  /*17e40*/  ULDC.64 UR4, c[0x0][0x2b0] ;  /* 0x0000ac0000047ab9 */ /* 0x000fc80000000a00 */
[----:B------:R-:W-:-:S04]  /*17e50*/  IADD3 R3, P4, R0, UR6, RZ ;  /* 0x0000000600037c10 */ /* 0x000fc8000ff9e0ff */
[----:B------:R-:W-:Y:S02]  /*17e60*/  LEA.HI.X.SX32 R0, R0, UR24, 0x1, P4 ;  /* 0x0000001800007c11 */ /* 0x000fe4000a0f0eff */
[----:B------:R-:W-:-:S04]  /*17e70*/  LEA R2, P4, R3, UR4, 0x2 ;  /* 0x0000000403027c11 */ /* 0x000fc8000f8810ff */
[----:B------:R-:W-:Y:S01]  /*17e80*/  LEA.HI.X R3, R3, UR5, R0, 0x2, P4 ;  /* 0x0000000503037c11 */ /* 0x000fe2000a0f1400 */
[----:B------:R-:W-:-:S05]  /*17e90*/  IMAD.MOV.U32 R0, RZ, RZ, 0x7f800000 ;  /* 0x7f800000ff007424 */ /* 0x000fca00078e00ff */
[----:B------:R1:W-:Y:S03]  /*17ea0*/  STG.E desc[UR16][R2.64], R0 ;  /* 0x0000000002007986 */ /* 0x0003e6000c101910 */
.L_x_96:
[----:B------:R-:W-:Y:S05]  /*17eb0*/  BSYNC B0 ;  /* 0x0000000000007941 */ /* 0x000fea0003800000 */
.L_x_95:
[----:B------:R-:W-:Y:S04]  /*17ec0*/  BSSY B0, `(.L_x_97) ;  /* 0x000000a000007945 */ /* 0x000fe80003800000 */
[----:B------:R-:W-:Y:S05]  /*17ed0*/  @P3 BRA `(.L_x_98) ;  /* 0x0000000000203947 */ /* 0x000fea0003800000 */
        /* <DEDUP_REMOVED lines=8> */
.L_x_98:
[----:B------:R-:W-:Y:S05]  /*17f60*/  BSYNC B0 ;  /* 0x0000000000007941 */ /* 0x000fea0003800000 */
.L_x_97:
        /* <DEDUP_REMOVED lines=10> */
.L_x_100:
[----:B------:R-:W-:Y:S05]  /*18010*/  BSYNC B0 ;  /* 0x0000000000007941 */ /* 0x000fea0003800000 */
.L_x_99:
        /* <DEDUP_REMOVED lines=10> */
.L_x_102:
[----:B------:R-:W-:Y:S05]  /*180c0*/  BSYNC B0 ;  /* 0x0000000000007941 */ /* 0x000fea0003800000 */
.L_x_101:
        /* <DEDUP_REMOVED lines=10> */
.L_x_104:
[----:B------:R-:W-:Y:S05]  /*18170*/  BSYNC B0 ;  /* 0x0000000000007941 */ /* 0x000fea0003800000 */
.L_x_103:
        /* <DEDUP_REMOVED lines=10> */
.L_x_106:
[----:B------:R-:W-:Y:S05]  /*18220*/  BSYNC B0 ;  /* 0x0000000000007941 */ /* 0x000fea0003800000 */
.L_x_105:
[----:B------:R-:W-:Y:S05]  /*18230*/  @P6 EXIT ;  /* 0x000000000000694d */ /* 0x000fea0003800000 */
[----:B-1----:R-:W-:Y:S01]  /*18240*/  IMAD R0, R17, UR10, RZ ;  /* 0x0000000a11007c24 */ /* 0x002fe2000f8e02ff */
[----:B------:R-:W-:-:S04]  /*18250*/  ULDC.64 UR4, c[0x0][0x2b0] ;  /* 0x0000ac0000047ab9 */ /* 0x000fc80000000a00 */
[----:B------:R-:W-:-:S04]  /*18260*/  IADD3 R3, P0, R0, UR6, RZ ;  /* 0x0000000600037c10 */ /* 0x000fc8000ff1e0ff */
[----:B------:R-:W-:Y:S02]  /*18270*/  LEA.HI.X.SX32 R0, R0, UR24, 0x1, P0 ;  /* 0x0000001800007c11 */ /* 0x000fe400080f0eff */
[----:B------:R-:W-:-:S04]  /*18280*/  LEA R2, P0, R3, UR4, 0x2 ;  /* 0x0000000403027c11 */ /* 0x000fc8000f8010ff */
[----:B------:R-:W-:Y:S01]  /*18290*/  LEA.HI.X R3, R3, UR5, R0, 0x2, P0 ;  /* 0x0000000503037c11 */ /* 0x000fe200080f1400 */
[----:B------:R-:W-:-:S05]  /*182a0*/  IMAD.MOV.U32 R0, RZ, RZ, 0x7f800000 ;  /* 0x7f800000ff007424 */ /* 0x000fca00078e00ff */
[----:B------:R-:W-:Y:S01]  /*182b0*/  STG.E desc[UR16][R2.64], R0 ;  /* 0x0000000002007986 */ /* 0x000fe2000c101910 */
[----:B------:R-:W-:Y:S05]  /*182c0*/  EXIT ;  /* 0x000000000000794d */ /* 0x000fea0003800000 */
.L_x_107:
        /* <DEDUP_REMOVED lines=11> */
.L_x_1417:


//--------------------- .text._ZN5flash16flash_fwd_kernelI23Flash_fwd_kernel_traitsILi64ELi128ELi128ELi4ELb0ELb0EN7cutlass10bfloat16_tE19Flash_kernel_traitsILi64ELi128ELi128ELi4ES3_EELb0ELb1ELb0ELb0ELb0ELb1ELb1ELb0EEEvNS_16Flash_fwd_paramsE --------------------------
	.section	.text._ZN5flash16flash_fwd_kernelI23Flash_fwd_kernel_traitsILi64ELi128ELi128ELi4ELb0ELb0EN7cutlass10bfloat16_tE19Flash_kernel_traitsILi64ELi128ELi128ELi4ES3_EELb0ELb1ELb0ELb0ELb0ELb1ELb1ELb0EEEvNS_16Flash_fwd_paramsE,"ax",@progbits
	.align	128
        .global         _ZN5flash16flash_fwd_kernelI23Flash_fwd_kernel_traitsILi64ELi128ELi128ELi4ELb0ELb0EN7cutlass10bfloat16_tE19Flash_kernel_traitsILi64ELi128ELi128ELi4ES3_EELb0ELb1ELb0ELb0ELb0ELb1ELb1ELb0EEEvNS_16Flash_fwd_paramsE
        .type           _ZN5flash16flash_fwd_kernelI23Flash_fwd_kernel_traitsILi64ELi128ELi128ELi4ELb0ELb0EN7cutlass10bfloat16_tE19Flash_kernel_traitsILi64ELi128ELi128ELi4ES3_EELb0ELb1ELb0ELb0ELb0ELb1ELb1ELb0EEEvNS_16Flash_fwd_paramsE,@function
        .size           _ZN5flash16flash_fwd_kernelI23Flash_fwd_kernel_traitsILi64ELi128ELi128ELi4ELb0ELb0EN7cutlass10bfloat16_tE19Flash_kernel_traitsILi64ELi128ELi128ELi4ES3_EELb0ELb1ELb0ELb0ELb0ELb1ELb1ELb0EEEvNS_16Flash_fwd_paramsE,(.L_x_1418 - _ZN5flash16flash_fwd_kernelI23Flash_fwd_kernel_traitsILi64ELi128ELi128ELi4ELb0ELb0EN7cutlass10bfloat16_tE19Flash_kernel_traitsILi64ELi128ELi128ELi4ES3_EELb0ELb1ELb0ELb0ELb0ELb1ELb1ELb0EEEvNS_16Flash_fwd_paramsE)
        .other          _ZN5flash16flash_fwd_kernelI23Flash_fwd_kernel_traitsILi64ELi128ELi128ELi4ELb0ELb0EN7cutlass10bfloat16_tE19Flash_kernel_traitsILi64ELi128ELi128ELi4ES3_EELb0ELb1ELb0ELb0ELb0ELb1ELb1ELb0EEEvNS_16Flash_fwd_paramsE,@"STO_CUDA_ENTRY STV_DEFAULT"
_ZN5flash16flash_fwd_kernelI23Flash_fwd_kernel_traitsILi64ELi128ELi128ELi4ELb0ELb0EN7cutlass10bfloat16_tE19Flash_kernel_traitsILi64ELi128ELi128ELi4ES3_EELb0ELb1ELb0ELb0ELb0ELb1ELb1ELb0EEEvNS_16Flash_fwd_paramsE:
.text._ZN5flash16flash_fwd_kernelI23Flash_fwd_kernel_traitsILi64ELi128ELi128ELi4ELb0ELb0EN7cutlass10bfloat16_tE19Flash_kernel_traitsILi64ELi128ELi128ELi4ES3_EELb0ELb1ELb0ELb0ELb0ELb1ELb1ELb0EEEvNS_16Flash_fwd_paramsE:
        /* <DEDUP_REMOVED lines=55> */
.L_x_108:
[----:B------:R-:W-:-:S05]  /*0370*/  ULDC UR5, c[0x0][0x2c8] ;  /* 0x0000b20000057ab9 */ /* 0x000fca0000000800 */
.L_x_109:
        /* <DEDUP_REMOVED lines=93> */
[----:B------:R-:W-:-:S03]  /*0950*/  @UP0 ULDC.64 UR10, c[0x0][0x248] ;  /* 0x00009200000a0ab9 */ /* 0x000fc60000000a00 */
[----:B------:R-:W4:Y:S02]  /*0960*/  F2I.FTZ.U32.TRUNC.NTZ R3, R2 ;  /* 0x0000000200037305 */ /* 0x000f24000021f000 */
[----:B------:R-:W2:Y:S01]  /*0970*/  @!P0 LDC.64 R22, c[0x0][0x240] ;  /* 0x00009000ff168b82 */ /* 0x000ea20000000a00 */
        /* <DEDUP_REMOVED lines=23> */
[----:B------:R-:W-:Y:S01]  /*0af0*/  IADD3 R4, P4, R28, UR26, RZ ;  /* 0x0000001a1c047c10 */ /* 0x000fe2000ff9e0ff */
[----:B------:R-:W-:Y:S01]  /*0b00*/  @UP0 UIMAD.WIDE.U32 UR26, UR25, UR10, URZ ;  /* 0x0000000a191a02a5 */ /* 0x000fe2000f8e003f */
        /* <DEDUP_REMOVED lines=12> */
[----:B------:R-:W-:Y:S01]  /*0bd0*/  VIADD R3, R5, UR7 ;  /* 0x0000000705037c36 */ /* 0x000fe20008000000 */
[----:B------:R-:W-:Y:S01]  /*0be0*/  @UP0 UIMAD UR25, UR25, UR11, URZ ;  /* 0x0000000b191902a4 */ /* 0x000fe2000f8e023f */
[----:B------:R-:W-:-:S03]  /*0bf0*/  ISETP.GE.AND P4, PT, R0, RZ, PT ;  /* 0x000000ff0000720c */ /* 0x000fc60003f86270 */
[----:B------:R-:W-:Y:S01]  /*0c00*/  @UP0 UIADD3 UR25, UR27, UR25, URZ ;  /* 0x000000191b190290 */ /* 0x000fe2000fffe03f */
[----:B----4-:R-:W-:-:S03]  /*0c10*/  @!P3 IMAD R0, R53, R6, RZ ;  /* 0x000000063500b224 */ /* 0x010fc600078e02ff */
        /* <DEDUP_REMOVED lines=106> */
[----:B------:R-:W-:Y:S01]  /*12c0*/  UIMAD UR25, UR25, UR6, URZ ;  /* 0x00000006191972a4 */ /* 0x000fe2000f8e023f */
[----:B------:R-:W-:-:S03]  /*12d0*/  UMOV UR26, UR30 ;  /* 0x0000001e001a7c82 */ /* 0x000fc60008000000 */
[----:B------:R-:W-:Y:S02]  /*12e0*/  UIMAD UR7, UR23, UR7, UR25 ;  /* 0x00000007170772a4 */ /* 0x000fe4000f8e0219 */
[----:B------:R-:W-:-:S04]  /*12f0*/  UIMAD.WIDE.U32 UR26, UR23, UR6, UR26 ;  /* 0x00000006171a72a5 */ /* 0x000fc8000f8e001a */
[----:B------:R-:W-:Y:S02]  /*1300*/  UIADD3 UR25, UR27, UR7, URZ ;  /* 0x000000071b197290 */ /* 0x000fe4000fffe03f */
.L_x_111:
[----:B------:R-:W-:Y:S01]  /*1310*/  @!P2 IADD3 R17, P5, R52, 0x60, RZ ;  /* 0x000000603411a810 */ /* 0x000fe20007fbe0ff */
[----:B------:R-:W-:-:S12]  /*1320*/  @P0 BRA `(.L_x_112) ;  /* 0x0000000000300947 */ /* 0x000fd80003800000 */
[----:B------:R-:W-:Y:S01]  /*1330*/  USHF.R.S32.HI UR6, URZ, 0x1f, UR24 ;  /* 0x0000001f3f067899 */ /* 0x000fe20008011418 */
[----:B------:R-:W-:Y:S01]  /*1340*/  ULDC.64 UR8, c[0x0][0x250] ;  /* 0x0000940000087ab9 */ /* 0x000fe20000000a00 */
[----:B------:R-:W-:Y:S02]  /*1350*/  USHF.R.S32.HI UR22, URZ, 0x1f, UR23 ;  /* 0x0000001f3f167899 */ /* 0x000fe40008011417 */
[----:B------:R-:W-:Y:S02]  /*1360*/  UIMAD UR6, UR6, UR8, URZ ;  /* 0x00000008060672a4 */ /* 0x000fe4000f8e023f */
[----:B------:R-:W-:Y:S02]  /*1370*/  UIMAD.WIDE.U32 UR28, UR24, UR8, URZ ;  /* 0x00000008181c72a5 */ /* 0x000fe4000f8e003f */
[----:B------:R-:W-:-:S03]  /*1380*/  UIMAD UR24, UR24, UR9, UR6 ;  /* 0x00000009181872a4 */ /* 0x000fc6000f8e0206 */
[----:B------:R-:W-:Y:S01]  /*1390*/  ULDC.64 UR6, c[0x0][0x238] ;  /* 0x00008e0000067ab9 */ /* 0x000fe20000000a00 */
[----:B------:R-:W-:Y:S02]  /*13a0*/  UIADD3 UR29, UR29, UR24, URZ ;  /* 0x000000181d1d7290 */ /* 0x000fe4000fffe03f */
[----:B------:R-:W-:Y:S02]  /*13b0*/  UIMAD UR22, UR22, UR6, URZ ;  /* 0x00000006161672a4 */ /* 0x000fe4000f8e023f */
[----:B------:R-:W-:Y:S02]  /*13c0*/  UIMAD.WIDE.U32 UR28, UR23, UR6, UR28 ;  /* 0x00000006171c72a5 */ /* 0x000fe4000f8e001c */
[----:B------:R-:W-:-:S04]  /*13d0*/  UIMAD UR22, UR23, UR7, UR22 ;  /* 0x00000007171672a4 */ /* 0x000fc8000f8e0216 */
[----:B------:R-:W-:-:S12]  /*13e0*/  UIADD3 UR22, UR29, UR22, URZ ;  /* 0x000000161d167290 */ /* 0x000fd8000fffe03f */
.L_x_112:
        /* <DEDUP_REMOVED lines=33> */
[----:B------:R-:W-:Y:S01]  /*1600*/  USHF.L.U32 UR23, UR8, 0x7, URZ ;  /* 0x0000000708177899 */ /* 0x000fe2000800063f */
[----:B------:R-:W-:Y:S01]  /*1610*/  @!P2 IMAD.WIDE.U32 R2, R17, R26, R2 ;  /* 0x0000001a1102a225 */ /* 0x000fe200078e0002 */
[----:B------:R-:W-:-:S03]  /*1620*/  SHF.R.S32.HI R132, RZ, 0x5, R249 ;  /* 0x00000005ff847819 */ /* 0x000fc600000114f9 */
        /* <DEDUP_REMOVED lines=75> */
[----:B------:R-:W-:-:S03]  /*1ae0*/  @!P1 IMAD.WIDE.U32 R4, R5, 0x30, R2 ;  /* 0x0000003005049825 */ /* 0x000fc600078e0002 */
        /* <DEDUP_REMOVED lines=43> */
[----:B------:R-:W-:Y:S01]  /*1da0*/  IMAD.U32 R5, RZ, RZ, UR10 ;  /* 0x0000000aff057e24 */ /* 0x000fe2000f8e00ff */
[----:B---3--:R-:W3:Y:S01]  /*1db0*/  @!P2 LDC.64 R12, c[0x0][0x218] ;  /* 0x00008600ff0cab82 */ /* 0x008ee20000000a00 */
[----:B------:R-:W-:-:S02]  /*1dc0*/  IADD3 R8, P5, R6, UR28, RZ ;  /* 0x0000001c06087c10 */ /* 0x000fc4000ffbe0ff */
[C---:B-1----:R-:W-:Y:S02]  /*1dd0*/  @!P4 LEA R6, P1, R4.reuse, R18, 0x1 ;  /* 0x000000120406c211 */ /* 0x042fe400078208ff */
[----:B------:R-:W-:Y:S01]  /*1de0*/  IADD3.X R9, R7, UR22, R0, P5, !PT ;  /* 0x0000001607097c10 */ /* 0x000fe2000affe400 */
[----:B------:R-:W-:Y:S01]  /*1df0*/  IMAD.U32 R0, RZ, RZ, UR10 ;  /* 0x0000000aff007e24 */ /* 0x000fe2000f8e00ff */
[----:B------:R-:W-:Y:S01]  /*1e00*/  @!P4 LEA.HI.X R7, R4, R19, R11, 0x1, P1 ;  /* 0x000000130407c211 */ /* 0x000fe200008f0c0b */
[--C-:B------:R-:W-:Y:S01]  /*1e10*/  @!P3 IMAD.WIDE.U32 R4, R5, 0x60, R2.reuse ;  /* 0x000000600504b825 */ /* 0x100fe200078e0002 */
[----:B------:R-:W-:Y:S01]  /*1e20*/  @!UP0 UIMAD UR22, UR11, 0x70, URZ ;  /* 0x000000700b1688a4 */ /* 0x000fe2000f8e023f */
[----:B------:R-:W-:Y:S02]  /*1e30*/  ISETP.GE.AND P1, PT, R10, UR15, PT ;  /* 0x0000000f0a007c0c */ /* 0x000fe4000bf26270 */
[----:B------:R2:W-:Y:S01]  /*1e40*/  @!P4 LDGSTS.E.BYPASS.LTC128B.128 [R17+0x6800], desc[UR16][R6.64] ;  /* 0x068000000611cfae */ /* 0x0005e2000b901d50 */
[----:B------:R-:W-:Y:S01]  /*1e50*/  @!P3 VIADD R5, R5, UR6 ;  /* 0x000000060505bc36 */ /* 0x000fe20008000000 */
[----:B------:R-:W-:Y:S01]  /*1e60*/  ULDC.64 UR6, c[0x0][0x268] ;  /* 0x00009a0000067ab9 */ /* 0x000fe20000000a00 */
[----:B------:R-:W-:-:S04]  /*1e70*/  @!P2 IMAD.WIDE.U32 R2, R0, 0x70, R2 ;  /* 0x000000700002a825 */ /* 0x000fc800078e0002 */
[----:B------:R-:W-:Y:S01]  /*1e80*/  @!P2 VIADD R3, R3, UR22 ;  /* 0x000000160303ac36 */ /* 0x000fe20008000000 */
[----:B------:R-:W-:Y:S01]  /*1e90*/  USHF.L.U64.HI UR22, UR8, 0x7, UR9 ;  /* 0x0000000708167899 */ /* 0x000fe20008010209 */
[----:B------:R-:W-:Y:S02]  /*1ea0*/  IMAD R0, R39, UR6, RZ ;  /* 0x0000000627007c24 */ /* 0x000fe4000f8e02ff */
[C---:B------:R-:W-:Y:S01]  /*1eb0*/  IMAD.WIDE.U32 R50, R32.reuse, UR6, R8 ;  /* 0x0000000620327c25 */ /* 0x040fe2000f8e0008 */
        /* <DEDUP_REMOVED lines=136> */
[----:B------:R-:W-:Y:S01]  /*2740*/  IMAD.MOV.U32 R0, RZ, RZ, 0x10 ;  /* 0x00000010ff007424 */ /* 0x000fe200078e00ff */
[----:B------:R-:W-:Y:S01]  /*2750*/  @!P2 LEA.HI.X R11, R6, R15, R7, 0x1, P4 ;  /* 0x0000000f060ba211 */ /* 0x000fe200020f0c07 */
[----:B------:R-:W-:Y:S01]  /*2760*/  IMAD R6, R132, 0x400, R211 ;  /* 0x0000040084067824 */ /* 0x000fe200078e02d3 */
[----:B------:R-:W-:Y:S01]  /*2770*/  @!P5 LEA.HI.X R13, R4, R19, R5, 0x1, P0 ;  /* 0x00000013040dd211 */ /* 0x000fe200000f0c05 */
[----:B------:R-:W-:Y:S01]  /*2780*/  @P2 STS.128 [R238+0xa800], RZ ;  /* 0x00a800ffee002388 */ /* 0x000fe20000000c00 */
[C---:B--2---:R-:W-:Y:S01]  /*2790*/  @!P1 LEA R4, P0, R2.reuse, R16, 0x1 ;  /* 0x0000001002049211 */ /* 0x044fe200078008ff */
[----:B------:R-:W-:Y:S01]  /*27a0*/  VIADD R230, R135, 0x4040 ;  /* 0x0000404087e67836 */ /* 0x000fe20000000000 */
[----:B------:R-:W-:Y:S01]  /*27b0*/  ULDC UR15, c[0x0][0x39c] ;  /* 0x0000e700000f7ab9 */ /* 0x000fe20000000800 */
[----:B------:R-:W-:Y:S01]  /*27c0*/  @!PT LDS RZ, [RZ] ;  /* 0x00000000fffff984 */ /* 0x000fe20000000800 */
[----:B------:R-:W-:Y:S01]  /*27d0*/  @!PT LDS RZ, [RZ] ;  /* 0x00000000fffff984 */ /* 0x000fe20000000800 */
[----:B------:R-:W-:Y:S01]  /*27e0*/  @!PT LDS RZ, [RZ] ;  /* 0x00000000fffff984 */ /* 0x000fe20000000800 */
[----:B------:R1:W-:Y:S01]  /*27f0*/  @!P2 LDGSTS.E.BYPASS.LTC128B.128 [R238+0xa800], desc[UR16][R10.64] ;  /* 0x0a8000000aeeafae */ /* 0x0003e2000b901d50 */
[----:B------:R-:W-:Y:S01]  /*2800*/  @!P1 LEA.HI.X R5, R2, R17, R3, 0x1, P0 ;  /* 0x0000001102059211 */ /* 0x000fe200000f0c03 */
[----:B------:R-:W-:-:S02]  /*2810*/  IMAD.IADD R2, R215, 0x1, R6 ;  /* 0x00000001d7027824 */ /* 0x000fc400078e0206 */
[----:B------:R-:W-:Y:S01]  /*2820*/  @P5 STS.128 [R238+0xb000], RZ ;  /* 0x00b000ffee005388 */ /* 0x000fe20000000c00 */
[----:B------:R-:W-:Y:S02]  /*2830*/  IMAD.MOV.U32 R3, RZ, RZ, 0x20 ;  /* 0x00000020ff037424 */ /* 0x000fe400078e00ff */
[----:B------:R-:W-:Y:S01]  /*2840*/  LEA R226, R2, UR4, 0x1 ;  /* 0x0000000402e27c11 */ /* 0x000fe2000f8e08ff */
[----:B------:R-:W-:Y:S01]  /*2850*/  @!PT LDS RZ, [RZ] ;  /* 0x00000000fffff984 */ /* 0x000fe20000000800 */
[----:B------:R-:W-:Y:S01]  /*2860*/  @!PT LDS RZ, [RZ] ;  /* 0x00000000fffff984 */ /* 0x000fe20000000800 */
[----:B------:R-:W-:Y:S01]  /*2870*/  @!PT LDS RZ, [RZ] ;  /* 0x00000000fffff984 */ /* 0x000fe20000000800 */
[----:B------:R2:W-:Y:S04]  /*2880*/  @!P5 LDGSTS.E.BYPASS.LTC128B.128 [R238+0xb000], desc[UR16][R12.64] ;  /* 0x0b0000000ceedfae */ /* 0x0005e8000b901d50 */
[----:B------:R-:W-:Y:S04]  /*2890*/  @P1 STS.128 [R238+0xb800], RZ ;  /* 0x00b800ffee001388 */ /* 0x000fe80000000c00 */
[----:B------:R-:W-:Y:S01]  /*28a0*/  @!PT LDS RZ, [RZ] ;  /* 0x00000000fffff984 */ /* 0x000fe20000000800 */
[----:B------:R-:W-:Y:S01]  /*28b0*/  @!PT LDS RZ, [RZ] ;  /* 0x00000000fffff984 */ /* 0x000fe20000000800 */
[----:B------:R-:W-:Y:S01]  /*28c0*/  @!PT LDS RZ, [RZ] ;  /* 0x00000000fffff984 */ /* 0x000fe20000000800 */
[----:B------:R3:W-:Y:S01]  /*28d0*/  @!P1 LDGSTS.E.BYPASS.LTC128B.128 [R238+0xb800], desc[UR16][R4.64] ;  /* 0x0b80000004ee9fae */ /* 0x0007e2000b901d50 */
[----:B------:R-:W-:-:S02]  /*28e0*/  R2P PR, R28, 0x6 ;  /* 0x000000061c007804 */ /* 0x000fc40000000000 */
[----:B------:R-:W-:Y:S01]  /*28f0*/  LOP3.LUT P0, RZ, R46, 0x2, RZ, 0xc0, !PT ;  /* 0x000000022eff7812 */ /* 0x000fe2000780c0ff */
[----:B------:R-:W-:Y:S02]  /*2900*/  LDSM.16.M88.4 R20, [R226] ;  /* 0x00000000e214783b */ /* 0x000fe40000000200 */
[C---:B------:R-:W-:Y:S02]  /*2910*/  SEL R2, R0.reuse, 0xfffffff0, !P1 ;  /* 0xfffffff000027807 */ /* 0x040fe40004800000 */
[----:B------:R-:W4:Y:S01]  /*2920*/  LDSM.16.M88.4 R24, [R135+0x4000] ;  /* 0x004000008718783b */ /* 0x000f220000000200 */
[----:B------:R-:W-:Y:S02]  /*2930*/  SEL R0, R0, 0xfffffff0, !P0 ;  /* 0xfffffff000007807 */ /* 0x000fe40004000000 */
[--C-:B------:R-:W-:Y:S01]  /*2940*/  IMAD R229, R2, 0x2, R226.reuse ;  /* 0x0000000202e57824 */ /* 0x100fe200078e02e2 */
[----:B------:R-:W5:Y:S01]  /*2950*/  LDSM.16.M88.4 R16, [R226+0x2000] ;  /* 0x00200000e210783b */ /* 0x000f620000000200 */
[----:B------:R-:W-:Y:S01]  /*2960*/  LOP3.LUT P0, RZ, R46, 0x4, RZ, 0xc0, !PT ;  /* 0x000000042eff7812 */ /* 0x000fe2000780c0ff */
[----:B------:R-:W-:Y:S01]  /*2970*/  IMAD R225, R0, 0x2, R135 ;  /* 0x0000000200e17824 */ /* 0x000fe200078e0287 */
[----:B------:R-:W-:Y:S01]  /*2980*/  SEL R3, R3, 0xffffffe0, !P2 ;  /* 0xffffffe003037807 */ /* 0x000fe20005000000 */
[----:B-1----:R-:W-:Y:S04]  /*2990*/  LDSM.16.M88.4 R8, [R229+0x2000] ;  /* 0x00200000e508783b */ /* 0x002fe80000000200 */
[----:B--2---:R-:W-:Y:S01]  /*29a0*/  LDSM.16.M88.4 R12, [R229] ;  /* 0x00000000e50c783b */ /* 0x004fe20000000200 */
[----:B------:R-:W-:-:S03]  /*29b0*/  IMAD R227, R3, 0x2, R226 ;  /* 0x0000000203e37824 */ /* 0x000fc600078e02e2 */
[----:B------:R-:W1:Y:S01]  /*29c0*/  LDSM.16.M88.4 R28, [R225+0x4000] ;  /* 0x00400000e11c783b */ /* 0x000e620000000200 */
[----:B------:R-:W-:Y:S02]  /*29d0*/  IMAD R228, R2, 0x2, R227 ;  /* 0x0000000202e47824 */ /* 0x000fe400078e02e3 */
[----:B---3--:R-:W-:Y:S01]  /*29e0*/  VIADD R4, R135, 0x4000 ;  /* 0x0000400087047836 */ /* 0x008fe20000000000 */
[----:B------:R-:W-:Y:S03]  /*29f0*/  LDSM.16.M88.4 R32, [R227] ;  /* 0x00000000e320783b */ /* 0x000fe60000000200 */
[----:B------:R-:W-:Y:S01]  /*2a00*/  @P0 VIADD R230, R4, 0xffffffc0 ;  /* 0xffffffc004e60836 */ /* 0x000fe20000000000 */
[----:B------:R-:W-:Y:S03]  /*2a10*/  LDSM.16.M88.4 R68, [R135+0x4800] ;  /* 0x004800008744783b */ /* 0x000fe60000000200 */
[----:B------:R-:W-:Y:S01]  /*2a20*/  IMAD R224, R0, 0x2, R230 ;  /* 0x0000000200e07824 */ /* 0x000fe200078e02e6 */
[----:B------:R-:W2:Y:S04]  /*2a30*/  LDSM.16.M88.4 R48, [R230] ;  /* 0x00000000e630783b */ /* 0x000ea80000000200 */
[----:B------:R-:W3:Y:S04]  /*2a40*/  LDSM.16.M88.4 R4, [R227+0x2000] ;  /* 0x00200000e304783b */ /* 0x000ee80000000200 */
[----:B------:R-:W3:Y:S01]  /*2a50*/  LDSM.16.M88.4 R64, [R135+0x5000] ;  /* 0x005000008740783b */ /* 0x000ee20000000200 */
[-C--:B----4-:R-:W-:Y:S03]  /*2a60*/  HMMA.16816.F32.BF16 R36, R20, R24.reuse, RZ ;  /* 0x000000181424723c */ /* 0x090fe600000418ff */
[----:B------:R-:W4:Y:S04]  /*2a70*/  LDSM.16.M88.4 R60, [R135+0x5800] ;  /* 0x00580000873c783b */ /* 0x000f280000000200 */
[----:B------:R-:W4:Y:S01]  /*2a80*/  LDSM.16.M88.4 R56, [R135+0x6000] ;  /* 0x006000008738783b */ /* 0x000f220000000200 */
[C---:B-----5:R-:W-:Y:S03]  /*2a90*/  HMMA.16816.F32.BF16 R40, R16.reuse, R24, RZ ;  /* 0x000000181028723c */ /* 0x060fe600000418ff */
[----:B------:R-:W5:Y:S03]  /*2aa0*/  LDSM.16.M88.4 R52, [R135+0x6800] ;  /* 0x006800008734783b */ /* 0x000f660000000200 */
[-C--:B------:R-:W-:Y:S01]  /*2ab0*/  HMMA.16816.F32.BF16 R72, R16, R26.reuse, RZ ;  /* 0x0000001a1048723c */ /* 0x080fe200000418ff */
[----:B------:R-:W0:Y:S05]  /*2ac0*/  LDGDEPBAR ;  /* 0x00000000000079af */ /* 0x000e2a0000000000 */
[----:B------:R-:W-:Y:S06]  /*2ad0*/  HMMA.16816.F32.BF16 R44, R20, R26, RZ ;  /* 0x0000001a142c723c */ /* 0x000fec00000418ff */
[-C--:B-1----:R-:W-:Y:S01]  /*2ae0*/  HMMA.16816.F32.BF16 R76, R12, R28.reuse, R36 ;  /* 0x0000001c0c4c723c */ /* 0x082fe20000041824 */
[----:B------:R-:W-:Y:S05]  /*2af0*/  LDSM.16.M88.4 R36, [R135+0x7800] ;  /* 0x007800008724783b */ /* 0x000fea0000000200 */
[C---:B------:R-:W-:Y:S01]  /*2b00*/  HMMA.16816.F32.BF16 R24, R8.reuse, R28, R40 ;  /* 0x0000001c0818723c */ /* 0x040fe20000041828 */
[----:B------:R-:W1:Y:S05]  /*2b10*/  LDSM.16.M88.4 R40, [R135+0x7000] ;  /* 0x007000008728783b */ /* 0x000e6a0000000200 */
[-C--:B------:R-:W-:Y:S01]  /*2b20*/  HMMA.16816.F32.BF16 R96, R8, R30.reuse, R72 ;  /* 0x0000001e0860723c */ /* 0x080fe20000041848 */
[----:B------:R-:W-:Y:S05]  /*2b30*/  LDSM.16.M88.4 R72, [R224] ;  /* 0x00000000e048783b */ /* 0x000fea0000000200 */
[----:B------:R-:W-:Y:S01]  /*2b40*/  HMMA.16816.F32.BF16 R84, R12, R30, R44 ;  /* 0x0000001e0c54723c */ /* 0x000fe2000004182c */
[----:B------:R-:W1:Y:S04]  /*2b50*/  LDSM.16.M88.4 R28, [R228] ;  /* 0x00000000e41c783b */ /* 0x000e680000000200 */
[----:B------:R-:W1:Y:S01]  /*2b60*/  LDSM.16.M88.4 R44, [R225+0x4800] ;  /* 0x00480000e12c783b */ /* 0x000e620000000200 */
[-C--:B--2---:R-:W-:Y:S06]  /*2b70*/  HMMA.16816.F32.BF16 R76, R32, R48.reuse, R76 ;  /* 0x00000030204c723c */ /* 0x084fec000004184c */
[----:B---3--:R-:W-:Y:S01]  /*2b80*/  HMMA.16816.F32.BF16 R88, R4, R48, R24 ;  /* 0x000000300458723c */ /* 0x008fe20000041818 */
[----:B------:R-:W2:Y:S05]  /*2b90*/  LDSM.16.M88.4 R24, [R228+0x2000] ;  /* 0x00200000e418783b */ /* 0x000eaa0000000200 */
[C---:B------:R-:W-:Y:S06]  /*2ba0*/  HMMA.16816.F32.BF16 R80, R16.reuse, R68, RZ ;  /* 0x000000441050723c */ /* 0x040fec00000418ff */
[C---:B------:R-:W-:Y:S06]  /*2bb0*/  HMMA.16816.F32.BF16 R92, R16.reuse, R70, RZ ;  /* 0x00000046105c723c */ /* 0x040fec00000418ff */
[C---:B------:R-:W-:Y:S06]  /*2bc0*/  HMMA.16816.F32.BF16 R104, R16.reuse, R64, RZ ;  /* 0x000000401068723c */ /* 0x040fec00000418ff */
[C---:B------:R-:W-:Y:S06]  /*2bd0*/  HMMA.16816.F32.BF16 R112, R16.reuse, R66, RZ ;  /* 0x000000421070723c */ /* 0x040fec00000418ff */
[C---:B----4-:R-:W-:Y:S06]  /*2be0*/  HMMA.16816.F32.BF16 R116, R16.reuse, R60, RZ ;  /* 0x0000003c1074723c */ /* 0x050fec00000418ff */
[C---:B------:R-:W-:Y:S06]  /*2bf0*/  HMMA.16816.F32.BF16 R120, R16.reuse, R62, RZ ;  /* 0x0000003e1078723c */ /* 0x040fec00000418ff */
[C---:B------:R-:W-:Y:S06]  /*2c00*/  HMMA.16816.F32.BF16 R124, R16.reuse, R56, RZ ;  /* 0x00000038107c723c */ /* 0x040fec00000418ff */
[C---:B------:R-:W-:Y:S06]  /*2c10*/  HMMA.16816.F32.BF16 R128, R16.reuse, R58, RZ ;  /* 0x0000003a1080723c */ /* 0x040fec00000418ff */
[C---:B-----5:R-:W-:Y:S06]  /*2c20*/  HMMA.16816.F32.BF16 R136, R16.reuse, R52, RZ ;  /* 0x000000341088723c */ /* 0x060fec00000418ff */
[C---:B------:R-:W-:Y:S06]  /*2c30*/  HMMA.16816.F32.BF16 R140, R16.reuse, R54, RZ ;  /* 0x00000036108c723c */ /* 0x040fec00000418ff */
[C---:B-1----:R-:W-:Y:S06]  /*2c40*/  HMMA.16816.F32.BF16 R144, R16.reuse, R40, RZ ;  /* 0x000000281090723c */ /* 0x042fec00000418ff */
[C---:B------:R-:W-:Y:S06]  /*2c50*/  HMMA.16816.F32.BF16 R148, R16.reuse, R42, RZ ;  /* 0x0000002a1094723c */ /* 0x040fec00000418ff */
[C---:B------:R-:W-:Y:S06]  /*2c60*/  HMMA.16816.F32.BF16 R152, R16.reuse, R36, RZ ;  /* 0x000000241098723c */ /* 0x040fec00000418ff */
[----:B------:R-:W-:Y:S06]  /*2c70*/  HMMA.16816.F32.BF16 R156, R16, R38, RZ ;  /* 0x00000026109c723c */ /* 0x000fec00000418ff */
[----:B------:R-:W-:Y:S06]  /*2c80*/  HMMA.16816.F32.BF16 R16, R20, R68, RZ ;  /* 0x000000441410723c */ /* 0x000fec00000418ff */
[----:B------:R-:W-:Y:S06]  /*2c90*/  HMMA.16816.F32.BF16 R76, R28, R72, R76 ;  /* 0x000000481c4c723c */ /* 0x000fec000004184c */
[C---:B------:R-:W-:Y:S06]  /*2ca0*/  HMMA.16816.F32.BF16 R192, R20.reuse, R36, RZ ;  /* 0x0000002414c0723c */ /* 0x040fec00000418ff */
[----:B------:R-:W-:Y:S06]  /*2cb0*/  HMMA.16816.F32.BF16 R196, R20, R38, RZ ;  /* 0x0000002614c4723c */ /* 0x000fec00000418ff */
[----:B------:R-:W-:Y:S06]  /*2cc0*/  HMMA.16816.F32.BF16 R36, R32, R50, R84 ;  /* 0x000000322024723c */ /* 0x000fec0000041854 */
[----:B------:R-:W-:Y:S01]  /*2cd0*/  HMMA.16816.F32.BF16 R184, R20, R40, RZ ;  /* 0x0000002814b8723c */ /* 0x000fe200000418ff */
[----:B------:R-:W-:-:S04]  /*2ce0*/  FMUL.FTZ R0, R76, UR15 ;  /* 0x0000000f4c007c20 */ /* 0x000fc80008410000 */
[----:B------:R1:W-:Y:S01]  /*2cf0*/  MUFU.TANH R248, R0 ;  /* 0x0000000000f87308 */ /* 0x0003e20000002400 */
[----:B------:R-:W-:Y:S06]  /*2d00*/  HMMA.16816.F32.BF16 R188, R20, R42, RZ ;  /* 0x0000002a14bc723c */ /* 0x000fec00000418ff */
[----:B------:R-:W-:Y:S01]  /*2d10*/  HMMA.16816.F32.BF16 R40, R12, R44, R16 ;  /* 0x0000002c0c28723c */ /* 0x000fe20000041810 */
[----:B------:R-:W3:Y:S05]  /*2d20*/  LDSM.16.M88.4 R16, [R230+0x800] ;  /* 0x00080000e610783b */ /* 0x000eea0000000200 */
[----:B------:R-:W-:Y:S01]  /*2d30*/  HMMA.16816.F32.BF16 R168, R20, R56, RZ ;  /* 0x0000003814a8723c */ /* 0x000fe200000418ff */
[----:B-1----:R-:W-:-:S05]  /*2d40*/  FMUL.FTZ R0, R77, UR15 ;  /* 0x0000000f4d007c20 */ /* 0x002fca0008410000 */
[----:B------:R-:W-:Y:S01]  /*2d50*/  HMMA.16816.F32.BF16 R172, R20, R58, RZ ;  /* 0x0000003a14ac723c */ /* 0x000fe200000418ff */
[----:B------:R1:W4:Y:S05]  /*2d60*/  MUFU.TANH R246, R0 ;  /* 0x0000000000f67308 */ /* 0x00032a0000002400 */
[----:B--2---:R-:W-:Y:S06]  /*2d70*/  HMMA.16816.F32.BF16 R56, R24, R72, R88 ;  /* 0x000000481838723c */ /* 0x004fec0000041858 */
[----:B------:R-:W-:Y:S06]  /*2d80*/  HMMA.16816.F32.BF16 R48, R4, R50, R96 ;  /* 0x000000320430723c */ /* 0x000fec0000041860 */
[----:B------:R-:W-:Y:S01]  /*2d90*/  HMMA.16816.F32.BF16 R176, R20, R52, RZ ;  /* 0x0000003414b0723c */ /* 0x000fe200000418ff */
[----:B-1----:R-:W-:-:S04]  /*2da0*/  FMUL.FTZ R0, R78, UR15 ;  /* 0x0000000f4e007c20 */ /* 0x002fc80008410000 */
[----:B------:R1:W-:Y:S01]  /*2db0*/  MUFU.TANH R247, R0 ;  /* 0x0000000000f77308 */ /* 0x0003e20000002400 */
[----:B------:R-:W-:Y:S06]  /*2dc0*/  HMMA.16816.F32.BF16 R180, R20, R54, RZ ;  /* 0x0000003614b4723c */ /* 0x000fec00000418ff */
[----:B------:R-:W-:Y:S01]  /*2dd0*/  HMMA.16816.F32.BF16 R52, R28, R74, R36 ;  /* 0x0000004a1c34723c */ /* 0x000fe20000041824 */
[----:B------:R-:W2:Y:S05]  /*2de0*/  LDSM.16.M88.4 R36, [R224+0x800] ;  /* 0x00080000e024783b */ /* 0x000eaa0000000200 */
[----:B------:R-:W-:Y:S01]  /*2df0*/  HMMA.16816.F32.BF16 R68, R20, R70, RZ ;  /* 0x000000461444723c */ /* 0x000fe200000418ff */
[----:B-1----:R-:W-:-:S05]  /*2e00*/  FMUL.FTZ R0, R79, UR15 ;  /* 0x0000000f4f007c20 */ /* 0x002fca0008410000 */
[C---:B------:R-:W-:Y:S01]  /*2e10*/  HMMA.16816.F32.BF16 R160, R20.reuse, R60, RZ ;  /* 0x0000003c14a0723c */ /* 0x040fe200000418ff */
[----:B------:R1:W5:Y:S05]  /*2e20*/  MUFU.TANH R245, R0 ;  /* 0x0000000000f57308 */ /* 0x00036a0000002400 */
[----:B------:R-:W-:Y:S06]  /*2e30*/  HMMA.16816.F32.BF16 R164, R20, R62, RZ ;  /* 0x0000003e14a4723c */ /* 0x000fec00000418ff */
[----:B------:R-:W-:Y:S06]  /*2e40*/  HMMA.16816.F32.BF16 R60, R8, R44, R80 ;  /* 0x0000002c083c723c */ /* 0x000fec0000041850 */
[----:B------:R-:W-:Y:S01]  /*2e50*/  HMMA.16816.F32.BF16 R72, R24, R74, R48 ;  /* 0x0000004a1848723c */ /* 0x000fe20000041830 */
[----:B-1----:R-:W-:-:S04]  /*2e60*/  FMUL.FTZ R0, R56, UR15 ;  /* 0x0000000f38007c20 */ /* 0x002fc80008410000 */
[----:B------:R1:W-:Y:S01]  /*2e70*/  MUFU.TANH R244, R0 ;  /* 0x0000000000f47308 */ /* 0x0003e20000002400 */
[----:B---3--:R-:W-:Y:S01]  /*2e80*/  HMMA.16816.F32.BF16 R48, R32, R16, R40 ;  /* 0x000000102030723c */ /* 0x008fe20000041828 */
[----:B------:R-:W-:Y:S05]  /*2e90*/  LDSM.16.M88.4 R40, [R230+0x1000] ;  /* 0x00100000e628783b */ /* 0x000fea0000000200 */
[-C--:B------:R-:W-:Y:S06]  /*2ea0*/  HMMA.16816.F32.BF16 R88, R8, R46.reuse, R92 ;  /* 0x0000002e0858723c */ /* 0x080fec000004185c */
[----:B------:R-:W-:Y:S01]  /*2eb0*/  HMMA.16816.F32.BF16 R84, R12, R46, R68 ;  /* 0x0000002e0c54723c */ /* 0x000fe20000041844 */
[----:B-1----:R-:W-:-:S05]  /*2ec0*/  FMUL.FTZ R0, R57, UR15 ;  /* 0x0000000f39007c20 */ /* 0x002fca0008410000 */
[----:B------:R-:W-:Y:S01]  /*2ed0*/  HMMA.16816.F32.BF16 R44, R4, R16, R60 ;  /* 0x00000010042c723c */ /* 0x000fe2000004183c */
[----:B------:R1:W3:Y:S05]  /*2ee0*/  MUFU.TANH R242, R0 ;  /* 0x0000000000f27308 */ /* 0x0002ea0000002400 */
[C---:B------:R-:W-:Y:S06]  /*2ef0*/  HMMA.16816.F32.BF16 R100, R20.reuse, R64, RZ ;  /* 0x000000401464723c */ /* 0x040fec00000418ff */
[----:B------:R-:W-:Y:S01]  /*2f00*/  HMMA.16816.F32.BF16 R108, R20, R66, RZ ;  /* 0x00000042146c723c */ /* 0x000fe200000418ff */
[----:B------:R-:W4:Y:S05]  /*2f10*/  LDSM.16.M88.4 R20, [R225+0x5000] ;  /* 0x00500000e114783b */ /* 0x000f2a0000000200 */
[-C--:B--2---:R-:W-:Y:S01]  /*2f20*/  HMMA.16816.F32.BF16 R76, R28, R36.reuse, R48 ;  /* 0x000000241c4c723c */ /* 0x084fe20000041830 */
[----:B-1----:R-:W-:Y:S01]  /*2f30*/  FMUL.FTZ R0, R58, UR15 ;  /* 0x0000000f3a007c20 */ /* 0x002fe20008410000 */
[----:B------:R-:W-:Y:S03]  /*2f40*/  LDSM.16.M88.4 R48, [R224+0x1000] ;  /* 0x00100000e030783b */ /* 0x000fe60000000200 */
[----:B------:R1:W-:Y:S01]  /*2f50*/  MUFU.TANH R243, R0 ;  /* 0x0000000000f37308 */ /* 0x0003e20000002400 */
[----:B------:R-:W-:Y:S01]  /*2f60*/  HMMA.16816.F32.BF16 R80, R24, R36, R44 ;  /* 0x000000241850723c */ /* 0x000fe2000004182c */
[----:B------:R-:W2:Y:S01]  /*2f70*/  LDSM.16.M88.4 R44, [R225+0x6000] ;  /* 0x00600000e12c783b */ /* 0x000ea20000000200 */
[----:B-1----:R-:W-:-:S05]  /*2f80*/  FMUL.FTZ R0, R52, UR15 ;  /* 0x0000000f34007c20 */ /* 0x002fca0008410000 */
[----:B------:R1:W-:Y:S01]  /*2f90*/  MUFU.TANH R239, R0 ;  /* 0x0000000000ef7308 */ /* 0x0003e20000002400 */
[-C--:B----4-:R-:W-:Y:S06]  /*2fa0*/  HMMA.16816.F32.BF16 R64, R12, R20.reuse, R100 ;  /* 0x000000140c40723c */ /* 0x090fec0000041864 */
[----:B------:R-:W-:Y:S01]  /*2fb0*/  HMMA.16816.F32.BF16 R68, R8, R20, R104 ;  /* 0x000000140844723c */ /* 0x000fe20000041868 */
[----:B-1----:R-:W-:-:S04]  /*2fc0*/  FMUL.FTZ R0, R54, UR15 ;  /* 0x0000000f36007c20 */ /* 0x002fc80008410000 */
[----:B------:R1:W-:Y:S01]  /*2fd0*/  MUFU.TANH R240, R0 ;  /* 0x0000000000f07308 */ /* 0x0003e20000002400 */
[-C--:B------:R-:W-:Y:S06]  /*2fe0*/  HMMA.16816.F32.BF16 R104, R8, R22.reuse, R112 ;  /* 0x000000160868723c */ /* 0x080fec0000041870 */
[----:B------:R-:W-:Y:S01]  /*2ff0*/  HMMA.16816.F32.BF16 R92, R12, R22, R108 ;  /* 0x000000160c5c723c */ /* 0x000fe2000004186c */
[----:B------:R-:W4:Y:S05]  /*3000*/  LDSM.16.M88.4 R20, [R225+0x5800] ;  /* 0x00580000e114783b */ /* 0x000f2a0000000200 */
[----:B------:R-:W-:Y:S01]  /*3010*/  HMMA.16816.F32.BF16 R64, R32, R40, R64 ;  /* 0x000000282040723c */ /* 0x000fe20000041840 */
[----:B-1----:R-:W-:-:S05]  /*3020*/  FMUL.FTZ R0, R72, UR15 ;  /* 0x0000000f48007c20 */ /* 0x002fca0008410000 */
[----:B------:R-:W-:Y:S01]  /*3030*/  HMMA.16816.F32.BF16 R60, R4, R40, R68 ;  /* 0x00000028043c723c */ /* 0x000fe20000041844 */
[----:B------:R1:W-:Y:S05]  /*3040*/  MUFU.TANH R236, R0 ;  /* 0x0000000000ec7308 */ /* 0x0003ea0000002400 */
[----:B--2---:R-:W-:-:S12]  /*3050*/  HMMA.16816.F32.BF16 R100, R8, R44, R124 ;  /* 0x0000002c0864723c */ /* 0x004fd8000004187c */
[----:B------:R-:W-:Y:S01]  /*3060*/  HMMA.16816.F32.BF16 R68, R28, R48, R64 ;  /* 0x000000301c44723c */ /* 0x000fe20000041840 */
[----:B-1----:R-:W-:-:S04]  /*3070*/  FMUL.FTZ R0, R59, UR15 ;  /* 0x0000000f3b007c20 */ /* 0x002fc80008410000 */
[----:B------:R1:W2:Y:S01]  /*3080*/  MUFU.TANH R241, R0 ;  /* 0x0000000000f17308 */ /* 0x0002a20000002400 */
[C---:B----4-:R-:W-:Y:S06]  /*3090*/  HMMA.16816.F32.BF16 R96, R8.reuse, R22, R120 ;  /* 0x000000160860723c */ /* 0x050fec0000041878 */
[----:B------:R-:W-:Y:S01]  /*30a0*/  HMMA.16816.F32.BF16 R120, R8, R46, R128 ;  /* 0x0000002e0878723c */ /* 0x000fe20000041880 */
[----:B-1----:R-:W-:-:S05]  /*30b0*/  FMUL.FTZ R0, R74, UR15 ;  /* 0x0000000f4a007c20 */ /* 0x002fca0008410000 */
[----:B------:R-:W-:Y:S01]  /*30c0*/  HMMA.16816.F32.BF16 R64, R12, R20, R160 ;  /* 0x000000140c40723c */ /* 0x000fe200000418a0 */
[----:B------:R1:W4:Y:S02]  /*30d0*/  MUFU.TANH R237, R0 ;  /* 0x0000000000ed7308 */ /* 0x0003240000002400 */
[----:B-1----:R-:W-:-:S06]  /*30e0*/  FMUL.FTZ R0, R53, UR15 ;  /* 0x0000000f35007c20 */ /* 0x002fcc0008410000 */
[----:B------:R1:W4:Y:S02]  /*30f0*/  MUFU.TANH R235, R0 ;  /* 0x0000000000eb7308 */ /* 0x0003240000002400 */
[----:B-1----:R-:W-:Y:S02]  /*3100*/  FMUL.FTZ R0, R55, UR15 ;  /* 0x0000000f37007c20 */ /* 0x002fe40008410000 */
[-C--:B------:R-:W-:Y:S04]  /*3110*/  HMMA.16816.F32.BF16 R52, R4, R18.reuse, R88 ;  /* 0x000000120434723c */ /* 0x080fe80000041858 */
[----:B------:R1:W4:Y:S02]  /*3120*/  MUFU.TANH R234, R0 ;  /* 0x0000000000ea7308 */ /* 0x0003240000002400 */
[----:B------:R-:W-:Y:S06]  /*3130*/  HMMA.16816.F32.BF16 R16, R32, R18, R84 ;  /* 0x000000122010723c */ /* 0x000fec0000041854 */
[----:B------:R-:W-:Y:S06]  /*3140*/  HMMA.16816.F32.BF16 R88, R8, R20, R116 ;  /* 0x000000140858723c */ /* 0x000fec0000041874 */
[----:B------:R-:W-:Y:S01]  /*3150*/  HMMA.16816.F32.BF16 R116, R12, R46, R172 ;  /* 0x0000002e0c74723c */ /* 0x000fe200000418ac */
[----:B-1----:R-:W-:-:S04]  /*3160*/  FMUL.FTZ R0, R73, UR15 ;  /* 0x0000000f49007c20 */ /* 0x002fc80008410000 */
[----:B------:R1:W-:Y:S01]  /*3170*/  MUFU.TANH R233, R0 ;  /* 0x0000000000e97308 */ /* 0x0003e20000002400 */
[-C--:B------:R-:W-:Y:S01]  /*3180*/  HMMA.16816.F32.BF16 R56, R24, R38.reuse, R52 ;  /* 0x000000261838723c */ /* 0x080fe20000041834 */
[----:B------:R-:W5:Y:S05]  /*3190*/  LDSM.16.M88.4 R52, [R225+0x7000] ;  /* 0x00700000e134783b */ /* 0x000f6a0000000200 */
[----:B------:R-:W-:Y:S01]  /*31a0*/  HMMA.16816.F32.BF16 R16, R28, R38, R16 ;  /* 0x000000261c10723c */ /* 0x000fe20000041810 */
[----:B------:R-:W3:Y:S05]  /*31b0*/  LDSM.16.M88.4 R36, [R225+0x6800] ;  /* 0x00680000e124783b */ /* 0x000eea0000000200 */
[----:B------:R-:W-:Y:S01]  /*31c0*/  HMMA.16816.F32.BF16 R84, R12, R44, R168 ;  /* 0x0000002c0c54723c */ /* 0x000fe200000418a8 */
[----:B-1----:R-:W-:-:S05]  /*31d0*/  FMUL.FTZ R0, R75, UR15 ;  /* 0x0000000f4b007c20 */ /* 0x002fca0008410000 */
[----:B------:R-:W-:Y:S01]  /*31e0*/  HMMA.16816.F32.BF16 R72, R24, R48, R60 ;  /* 0x000000301848723c */ /* 0x000fe2000004183c */
[----:B------:R1:W-:Y:S02]  /*31f0*/  MUFU.TANH R232, R0 ;  /* 0x0000000000e87308 */ /* 0x0003e40000002400 */
[----:B-1----:R-:W-:-:S06]  /*3200*/  FMUL.FTZ R0, R76, UR15 ;  /* 0x0000000f4c007c20 */ /* 0x002fcc0008410000 */
[----:B------:R1:W-:Y:S01]  /*3210*/  MUFU.TANH R223, R0 ;  /* 0x0000000000df7308 */ /* 0x0003e20000002400 */
[----:B-----5:R-:W-:Y:S06]  /*3220*/  HMMA.16816.F32.BF16 R112, R12, R54, R188 ;  /* 0x000000360c70723c */ /* 0x020fec00000418bc */
[C---:B---3--:R-:W-:Y:S06]  /*3230*/  HMMA.16816.F32.BF16 R124, R8.reuse, R36, R136 ;  /* 0x00000024087c723c */ /* 0x048fec0000041888 */
[----:B------:R-:W-:Y:S01]  /*3240*/  HMMA.16816.F32.BF16 R128, R8, R38, R140 ;  /* 0x000000260880723c */ /* 0x000fe2000004188c */
[----:B-1----:R-:W-:-:S05]  /*3250*/  FMUL.FTZ R0, R78, UR15 ;  /* 0x0000000f4e007c20 */ /* 0x002fca0008410000 */
[C---:B------:R-:W-:Y:S01]  /*3260*/  HMMA.16816.F32.BF16 R136, R8.reuse, R52, R144 ;  /* 0x000000340888723c */ /* 0x040fe20000041890 */
[----:B------:R1:W3:Y:S05]  /*3270*/  MUFU.TANH R231, R0 ;  /* 0x0000000000e77308 */ /* 0x0002ea0000002400 */
[----:B------:R-:W-:Y:S06]  /*3280*/  HMMA.16816.F32.BF16 R140, R8, R54, R148 ;  /* 0x00000036088c723c */ /* 0x000fec0000041894 */
[----:B------:R-:W-:Y:S01]  /*3290*/  HMMA.16816.F32.BF16 R108, R12, R36, R176 ;  /* 0x000000240c6c723c */ /* 0x000fe200000418b0 */
[----:B-1----:R-:W-:-:S04]  /*32a0*/  FMUL.FTZ R0, R80, UR15 ;  /* 0x0000000f50007c20 */ /* 0x002fc80008410000 */
[----:B------:R1:W5:Y:S02]  /*32b0*/  MUFU.TANH R222, R0 ;  /* 0x0000000000de7308 */ /* 0x0003640000002400 */
[----:B-1----:R-:W-:-:S06]  /*32c0*/  FMUL.FTZ R0, R82, UR15 ;  /* 0x0000000f52007c20 */ /* 0x002fcc0008410000 */
[----:B------:R1:W5:Y:S02]  /*32d0*/  MUFU.TANH R221, R0 ;  /* 0x0000000000dd7308 */ /* 0x0003640000002400 */
[----:B-1----:R-:W-:-:S06]  /*32e0*/  FMUL.FTZ R0, R77, UR15 ;  /* 0x0000000f4d007c20 */ /* 0x002fcc0008410000 */
[----:B------:R1:W5:Y:S02]  /*32f0*/  MUFU.TANH R220, R0 ;  /* 0x0000000000dc7308 */ /* 0x0003640000002400 */
[----:B-1----:R-:W-:Y:S02]  /*3300*/  FMUL.FTZ R0, R79, UR15 ;  /* 0x0000000f4f007c20 */ /* 0x002fe40008410000 */
[----:B------:R-:W1:Y:S04]  /*3310*/  LDSM.16.M88.4 R76, [R225+0x7800] ;  /* 0x00780000e14c783b */ /* 0x000e680000000200 */
[----:B------:R2:W5:Y:S02]  /*3320*/  MUFU.TANH R134, R0 ;  /* 0x0000000000867308 */ /* 0x0005640000002400 */
[----:B--2---:R-:W-:-:S06]  /*3330*/  FMUL.FTZ R0, R81, UR15 ;  /* 0x0000000f51007c20 */ /* 0x004fcc0008410000 */
[----:B------:R2:W5:Y:S02]  /*3340*/  MUFU.TANH R217, R0 ;  /* 0x0000000000d97308 */ /* 0x0005640000002400 */
[----:B--2---:R-:W-:Y:S01]  /*3350*/  FMUL.FTZ R0, R83, UR15 ;  /* 0x0000000f53007c20 */ /* 0x004fe20008410000 */
[C---:B-1----:R-:W-:Y:S05]  /*3360*/  HMMA.16816.F32.BF16 R144, R8.reuse, R76, R152 ;  /* 0x0000004c0890723c */ /* 0x042fea0000041898 */
[----:B------:R1:W2:Y:S01]  /*3370*/  MUFU.TANH R216, R0 ;  /* 0x0000000000d87308 */ /* 0x0002a20000002400 */
[----:B------:R-:W-:Y:S06]  /*3380*/  HMMA.16816.F32.BF16 R148, R8, R78, R156 ;  /* 0x0000004e0894723c */ /* 0x000fec000004189c */
[-C--:B------:R-:W-:Y:S06]  /*3390*/  HMMA.16816.F32.BF16 R8, R32, R42.reuse, R92 ;  /* 0x0000002a2008723c */ /* 0x080fec000004185c */
[----:B------:R-:W-:Y:S01]  /*33a0*/  HMMA.16816.F32.BF16 R40, R4, R42, R104 ;  /* 0x0000002a0428723c */ /* 0x000fe20000041868 */
[----:B-1----:R-:W-:-:S04]  /*33b0*/  FMUL.FTZ R0, R16, UR15 ;  /* 0x0000000f10007c20 */ /* 0x002fc80008410000 */
[----:B------:R1:W-:Y:S01]  /*33c0*/  MUFU.TANH R214, R0 ;  /* 0x0000000000d67308 */ /* 0x0003e20000002400 */
[C---:B------:R-:W-:Y:S06]  /*33d0*/  HMMA.16816.F32.BF16 R80, R12.reuse, R22, R164 ;  /* 0x000000160c50723c */ /* 0x040fec00000418a4 */
[----:B------:R-:W-:Y:S01]  /*33e0*/  HMMA.16816.F32.BF16 R104, R12, R76, R192 ;  /* 0x0000004c0c68723c */ /* 0x000fe200000418c0 */
[----:B-1----:R-:W-:-:S11]  /*33f0*/  FMUL.FTZ R0, R17, UR15 ;  /* 0x0000000f11007c20 */ /* 0x002fd60008410000 */
[----:B------:R-:W-:Y:S01]  /*3400*/  HMMA.16816.F32.BF16 R60, R24, R50, R40 ;  /* 0x00000032183c723c */ /* 0x000fe20000041828 */
[----:B------:R1:W-:Y:S02]  /*3410*/  MUFU.TANH R219, R0 ;  /* 0x0000000000db7308 */ /* 0x0003e40000002400 */
[----:B-1----:R-:W-:-:S06]  /*3420*/  FMUL.FTZ R0, R18, UR15 ;  /* 0x0000000f12007c20 */ /* 0x002fcc0008410000 */
[----:B------:R1:W-:Y:S02]  /*3430*/  MUFU.TANH R212, R0 ;  /* 0x0000000000d47308 */ /* 0x0003e40000002400 */
[----:B-1----:R-:W-:Y:S02]  /*3440*/  FMUL.FTZ R0, R19, UR15 ;  /* 0x0000000f13007c20 */ /* 0x002fe40008410000 */
[----:B------:R-:W1:Y:S04]  /*3450*/  LDSM.16.M88.4 R16, [R230+0x1800] ;  /* 0x00180000e610783b */ /* 0x000e680000000200 */
[----:B------:R4:W2:Y:S02]  /*3460*/  MUFU.TANH R218, R0 ;  /* 0x0000000000da7308 */ /* 0x0008a40000002400 */
[----:B----4-:R-:W-:-:S06]  /*3470*/  FMUL.FTZ R0, R56, UR15 ;  /* 0x0000000f38007c20 */ /* 0x010fcc0008410000 */
[----:B------:R4:W-:Y:S02]  /*3480*/  MUFU.TANH R210, R0 ;  /* 0x0000000000d27308 */ /* 0x0009e40000002400 */
[----:B----4-:R-:W-:Y:S01]  /*3490*/  FMUL.FTZ R0, R57, UR15 ;  /* 0x0000000f39007c20 */ /* 0x010fe20008410000 */
[-C--:B-1----:R-:W-:Y:S05]  /*34a0*/  HMMA.16816.F32.BF16 R20, R32, R16.reuse, R64 ;  /* 0x000000102014723c */ /* 0x082fea0000041840 */
[----:B------:R1:W4:Y:S01]  /*34b0*/  MUFU.TANH R213, R0 ;  /* 0x0000000000d57308 */ /* 0x0003220000002400 */
[----:B------:R-:W-:Y:S06]  /*34c0*/  HMMA.16816.F32.BF16 R40, R4, R16, R88 ;  /* 0x000000100428723c */ /* 0x000fec0000041858 */
[----:B------:R-:W-:Y:S06]  /*34d0*/  HMMA.16816.F32.BF16 R64, R12, R52, R184 ;  /* 0x000000340c40723c */ /* 0x000fec00000418b8 */
[----:B------:R-:W-:Y:S01]  /*34e0*/  HMMA.16816.F32.BF16 R52, R4, R18, R96 ;  /* 0x000000120434723c */ /* 0x000fe20000041860 */
[----:B-1----:R-:W-:-:S04]  /*34f0*/  FMUL.FTZ R0, R58, UR15 ;  /* 0x0000000f3a007c20 */ /* 0x002fc80008410000 */
[----:B------:R1:W-:Y:S01]  /*3500*/  MUFU.TANH R207, R0 ;  /* 0x0000000000cf7308 */ /* 0x0003e20000002400 */
[----:B------:R-:W-:Y:S01]  /*3510*/  HMMA.16816.F32.BF16 R96, R12, R78, R196 ;  /* 0x0000004e0c60723c */ /* 0x000fe200000418c4 */
[----:B-1----:R-:W-:-:S05]  /*3520*/  FMUL.FTZ R0, R59, UR15 ;  /* 0x0000000f3b007c20 */ /* 0x002fca0008410000 */
[----:B------:R-:W-:Y:S01]  /*3530*/  HMMA.16816.F32.BF16 R56, R28, R50, R8 ;  /* 0x000000321c38723c */ /* 0x000fe20000041808 */
[----:B------:R-:W1:Y:S01]  /*3540*/  LDSM.16.M88.4 R8, [R224+0x1800] ;  /* 0x00180000e008783b */ /* 0x000e620000000200 */
[----:B------:R3:W4:Y:S02]  /*3550*/  MUFU.TANH R209, R0 ;  /* 0x0000000000d17308 */ /* 0x0007240000002400 */
[----:B---3--:R-:W-:-:S06]  /*3560*/  FMUL.FTZ R0, R68, UR15 ;  /* 0x0000000f44007c20 */ /* 0x008fcc0008410000 */
[----:B------:R3:W4:Y:S02]  /*3570*/  MUFU.TANH R208, R0 ;  /* 0x0000000000d07308 */ /* 0x0007240000002400 */
[----:B---3--:R-:W-:Y:S01]  /*3580*/  FMUL.FTZ R0, R70, UR15 ;  /* 0x0000000f46007c20 */ /* 0x008fe20008410000 */
[-C--:B-1----:R-:W-:Y:S01]  /*3590*/  HMMA.16816.F32.BF16 R44, R28, R8.reuse, R20 ;  /* 0x000000081c2c723c */ /* 0x082fe20000041814 */
[----:B------:R-:W-:Y:S04]  /*35a0*/  LDSM.16.M88.4 R20, [R230+0x2000] ;  /* 0x00200000e614783b */ /* 0x000fe80000000200 */
[----:B------:R1:W3:Y:S01]  /*35b0*/  MUFU.TANH R206, R0 ;  /* 0x0000000000ce7308 */ /* 0x0002e20000002400 */
[----:B------:R-:W-:Y:S06]  /*35c0*/  HMMA.16816.F32.BF16 R48, R24, R8, R40 ;  /* 0x000000081830723c */ /* 0x000fec0000041828 */
[----:B------:R-:W-:Y:S01]  /*35d0*/  HMMA.16816.F32.BF16 R40, R32, R18, R80 ;  /* 0x000000122028723c */ /* 0x000fe20000041850 */
[----:B------:R-:W5:Y:S01]  /*35e0*/  LDSM.16.M88.4 R16, [R230+0x2800] ;  /* 0x00280000e610783b */ /* 0x000f620000000200 */
[----:B-1----:R-:W-:-:S04]  /*35f0*/  FMUL.FTZ R0, R72, UR15 ;  /* 0x0000000f48007c20 */ /* 0x002fc80008410000 */
[----:B------:R1:W3:Y:S02]  /*3600*/  MUFU.TANH R205, R0 ;  /* 0x0000000000cd7308 */ /* 0x0002e40000002400 */
[----:B-1----:R-:W-:-:S06]  /*3610*/  FMUL.FTZ R0, R74, UR15 ;  /* 0x0000000f4a007c20 */ /* 0x002fcc0008410000 */
[----:B------:R1:W3:Y:S01]  /*3620*/  MUFU.TANH R202, R0 ;  /* 0x0000000000ca7308 */ /* 0x0002e20000002400 */
[----:B-----5:R-:W-:Y:S01]  /*3630*/  HMMA.16816.F32.BF16 R80, R4, R18, R128 ;  /* 0x000000120450723c */ /* 0x020fe20000041880 */
[----:B-1----:R-:W-:-:S06]  /*3640*/  FMUL.FTZ R0, R69, UR15 ;  /* 0x0000000f45007c20 */ /* 0x002fcc0008410000 */
[----:B------:R1:W-:Y:S02]  /*3650*/  MUFU.TANH R203, R0 ;  /* 0x0000000000cb7308 */ /* 0x0003e40000002400 */
        /* <DEDUP_REMOVED lines=8> */
[----:B------:R-:W-:Y:S01]  /*36e0*/  HMMA.16816.F32.BF16 R72, R4, R16, R124 ;  /* 0x000000100448723c */ /* 0x000fe2000004187c */
[----:B------:R5:W-:Y:S02]  /*36f0*/  MUFU.TANH R200, R0 ;  /* 0x0000000000c87308 */ /* 0x000be40000002400 */
[----:B-----5:R-:W-:-:S06]  /*3700*/  FMUL.FTZ R0, R56, UR15 ;  /* 0x0000000f38007c20 */ /* 0x020fcc0008410000 */
[----:B------:R5:W3:Y:S02]  /*3710*/  MUFU.TANH R165, R0 ;  /* 0x0000000000a57308 */ /* 0x000ae40000002400 */
[----:B-----5:R-:W-:-:S06]  /*3720*/  FMUL.FTZ R0, R57, UR15 ;  /* 0x0000000f39007c20 */ /* 0x020fcc0008410000 */
[----:B------:R5:W-:Y:S02]  /*3730*/  MUFU.TANH R175, R0 ;  /* 0x0000000000af7308 */ /* 0x000be40000002400 */
[----:B-----5:R-:W-:-:S06]  /*3740*/  FMUL.FTZ R0, R58, UR15 ;  /* 0x0000000f3a007c20 */ /* 0x020fcc0008410000 */
[----:B------:R5:W3:Y:S02]  /*3750*/  MUFU.TANH R160, R0 ;  /* 0x0000000000a07308 */ /* 0x000ae40000002400 */
[----:B-----5:R-:W-:Y:S02]  /*3760*/  FMUL.FTZ R0, R59, UR15 ;  /* 0x0000000f3b007c20 */ /* 0x020fe40008410000 */
[----:B------:R-:W-:Y:S04]  /*3770*/  HMMA.16816.F32.BF16 R56, R32, R20, R84 ;  /* 0x000000142038723c */ /* 0x000fe80000041854 */
[----:B------:R5:W-:Y:S02]  /*3780*/  MUFU.TANH R162, R0 ;  /* 0x0000000000a27308 */ /* 0x000be40000002400 */
[----:B-----5:R-:W-:-:S06]  /*3790*/  FMUL.FTZ R0, R60, UR15 ;  /* 0x0000000f3c007c20 */ /* 0x020fcc0008410000 */
[----:B------:R5:W3:-:S12]  /*37a0*/  MUFU.TANH R157, R0 ;  /* 0x00000000009d7308 */ /* 0x000ad80000002400 */
[----:B-1----:R-:W-:Y:S06]  /*37b0*/  HMMA.16816.F32.BF16 R12, R28, R36, R56 ;  /* 0x000000241c0c723c */ /* 0x002fec0000041838 */
[----:B------:R-:W-:Y:S01]  /*37c0*/  HMMA.16816.F32.BF16 R56, R4, R22, R120 ;  /* 0x000000160438723c */ /* 0x000fe20000041878 */
[----:B-----5:R-:W-:-:S04]  /*37d0*/  FMUL.FTZ R0, R61, UR15 ;  /* 0x0000000f3d007c20 */ /* 0x020fc80008410000 */
[----:B------:R1:W-:Y:S02]  /*37e0*/  MUFU.TANH R159, R0 ;  /* 0x00000000009f7308 */ /* 0x0003e40000002400 */
[----:B-1----:R-:W-:-:S06]  /*37f0*/  FMUL.FTZ R0, R62, UR15 ;  /* 0x0000000f3e007c20 */ /* 0x002fcc0008410000 */
[----:B------:R1:W5:Y:S02]  /*3800*/  MUFU.TANH R133, R0 ;  /* 0x0000000000857308 */ /* 0x0003640000002400 */
[----:B-1----:R-:W-:Y:S02]  /*3810*/  FMUL.FTZ R0, R63, UR15 ;  /* 0x0000000f3f007c20 */ /* 0x002fe40008410000 */
[-C--:B------:R-:W-:Y:S04]  /*3820*/  HMMA.16816.F32.BF16 R60, R28, R10.reuse, R40 ;  /* 0x0000000a1c3c723c */ /* 0x080fe80000041828 */
[----:B------:R1:W5:Y:S02]  /*3830*/  MUFU.TANH R156, R0 ;  /* 0x00000000009c7308 */ /* 0x0003640000002400 */
[----:B------:R-:W-:Y:S01]  /*3840*/  HMMA.16816.F32.BF16 R8, R24, R10, R52 ;  /* 0x0000000a1808723c */ /* 0x000fe20000041834 */
[----:B------:R-:W2:Y:S05]  /*3850*/  LDSM.16.M88.4 R52, [R230+0x3800] ;  /* 0x00380000e634783b */ /* 0x000eaa0000000200 */
[----:B------:R-:W-:Y:S06]  /*3860*/  HMMA.16816.F32.BF16 R40, R4, R20, R100 ;  /* 0x000000140428723c */ /* 0x000fec0000041864 */
[----:B------:R-:W-:Y:S01]  /*3870*/  HMMA.16816.F32.BF16 R20, R32, R22, R116 ;  /* 0x000000162014723c */ /* 0x000fe20000041874 */
[----:B-1----:R-:W-:-:S04]  /*3880*/  FMUL.FTZ R0, R44, UR15 ;  /* 0x0000000f2c007c20 */ /* 0x002fc80008410000 */
[----:B------:R1:W5:Y:S07]  /*3890*/  MUFU.TANH R178, R0 ;  /* 0x0000000000b27308 */ /* 0x00036e0000002400 */
[----:B------:R-:W-:Y:S01]  /*38a0*/  FMUL.FTZ R10, R10, UR15 ;  /* 0x0000000f0a0a7c20 */ /* 0x000fe20008410000 */
[----:B------:R-:W-:-:S03]  /*38b0*/  FMUL.FTZ R11, R11, UR15 ;  /* 0x0000000f0b0b7c20 */ /* 0x000fc60008410000 */
[----:B------:R4:W-:Y:S02]  /*38c0*/  MUFU.TANH R166, R10 ;  /* 0x0000000a00a67308 */ /* 0x0009e40000002400 */
[----:B------:R-:W-:Y:S01]  /*38d0*/  HMMA.16816.F32.BF16 R40, R24, R36, R40 ;  /* 0x000000241828723c */ /* 0x000fe20000041828 */
[----:B-1----:R-:W-:-:S05]  /*38e0*/  FMUL.FTZ R0, R46, UR15 ;  /* 0x0000000f2e007c20 */ /* 0x002fca0008410000 */
[----:B------:R-:W-:Y:S01]  /*38f0*/  HMMA.16816.F32.BF16 R20, R28, R38, R20 ;  /* 0x000000261c14723c */ /* 0x000fe20000041814 */
[----:B------:R-:W-:Y:S05]  /*3900*/  MUFU.TANH R152, R11 ;  /* 0x0000000b00987308 */ /* 0x000fea0000002400 */
[----:B--2---:R-:W-:Y:S03]  /*3910*/  HMMA.16816.F32.BF16 R84, R4, R52, R144 ;  /* 0x000000340454723c */ /* 0x004fe60000041890 */
[----:B------:R1:W2:Y:S01]  /*3920*/  MUFU.TANH R171, R0 ;  /* 0x0000000000ab7308 */ /* 0x0002a20000002400 */
[----:B----4-:R-:W-:-:S02]  /*3930*/  IMAD.MOV.U32 R10, RZ, RZ, 0x8 ;  /* 0x00000008ff0a7424 */ /* 0x010fc400078e00ff */
[----:B------:R-:W-:Y:S01]  /*3940*/  HMMA.16816.F32.BF16 R76, R4, R54, R148 ;  /* 0x00000036044c723c */ /* 0x000fe20000041894 */
[----:B-1----:R-:W-:-:S04]  /*3950*/  FMUL.FTZ R0, R48, UR15 ;  /* 0x0000000f30007c20 */ /* 0x002fc80008410000 */
[----:B------:R1:W4:Y:S02]  /*3960*/  MUFU.TANH R176, R0 ;  /* 0x0000000000b07308 */ /* 0x0003240000002400 */
[----:B-1----:R-:W-:-:S06]  /*3970*/  FMUL.FTZ R0, R50, UR15 ;  /* 0x0000000f32007c20 */ /* 0x002fcc0008410000 */
[----:B------:R1:W4:Y:S02]  /*3980*/  MUFU.TANH R177, R0 ;  /* 0x0000000000b17308 */ /* 0x0003240000002400 */
[----:B-1----:R-:W-:-:S06]  /*3990*/  FMUL.FTZ R0, R45, UR15 ;  /* 0x0000000f2d007c20 */ /* 0x002fcc0008410000 */
[----:B------:R1:W4:Y:S02]  /*39a0*/  MUFU.TANH R169, R0 ;  /* 0x0000000000a97308 */ /* 0x0003240000002400 */
[----:B-1----:R-:W-:Y:S02]  /*39b0*/  FMUL.FTZ R0, R47, UR15 ;  /* 0x0000000f2f007c20 */ /* 0x002fe40008410000 */
[----:B------:R-:W1:Y:S04]  /*39c0*/  LDSM.16.M88.4 R44, [R230+0x3000] ;  /* 0x00300000e62c783b */ /* 0x000e680000000200 */
[----:B------:R3:W4:Y:S02]  /*39d0*/  MUFU.TANH R167, R0 ;  /* 0x0000000000a77308 */ /* 0x0007240000002400 */
[----:B---3--:R-:W-:-:S06]  /*39e0*/  FMUL.FTZ R0, R49, UR15 ;  /* 0x0000000f31007c20 */ /* 0x008fcc0008410000 */
[----:B------:R3:W4:Y:S02]  /*39f0*/  MUFU.TANH R168, R0 ;  /* 0x0000000000a87308 */ /* 0x0007240000002400 */
[----:B---3--:R-:W-:Y:S01]  /*3a00*/  FMUL.FTZ R0, R51, UR15 ;  /* 0x0000000f33007c20 */ /* 0x008fe20008410000 */
[C---:B-1----:R-:W-:Y:S05]  /*3a10*/  HMMA.16816.F32.BF16 R88, R4.reuse, R44, R136 ;  /* 0x0000002c0458723c */ /* 0x042fea0000041888 */
[----:B------:R1:W3:Y:S01]  /*3a20*/  MUFU.TANH R170, R0 ;  /* 0x0000000000aa7308 */ /* 0x0002e20000002400 */
[----:B------:R-:W-:Y:S06]  /*3a30*/  HMMA.16816.F32.BF16 R92, R4, R46, R140 ;  /* 0x0000002e045c723c */ /* 0x000fec000004188c */
[----:B------:R-:W-:Y:S01]  /*3a40*/  HMMA.16816.F32.BF16 R48, R32, R16, R108 ;  /* 0x000000102030723c */ /* 0x000fe2000004186c */
[----:B------:R-:W-:Y:S01]  /*3a50*/  LEA R4, R132, UR19, 0x4 ;  /* 0x0000001384047c11 */ /* 0x000fe2000f8e20ff */
[----:B------:R-:W-:-:S02]  /*3a60*/  IMAD.SHL.U32 R7, R250, 0x2, RZ ;  /* 0x00000002fa077824 */ /* 0x000fc400078e00ff */
[----:B------:R-:W-:Y:S01]  /*3a70*/  FMUL.FTZ R6, R12, UR15 ;  /* 0x0000000f0c067c20 */ /* 0x000fe20008410000 */
[----:B------:R-:W-:Y:S01]  /*3a80*/  IMAD.U32 R5, RZ, RZ, UR21 ;  /* 0x00000015ff057e24 */ /* 0x000fe2000f8e00ff */
[----:B------:R-:W5:Y:S01]  /*3a90*/  LDSM.16.M88.4 R16, [R224+0x3000] ;  /* 0x00300000e010783b */ /* 0x000f620000000200 */
[----:B------:R-:W-:Y:S01]  /*3aa0*/  HMMA.16816.F32.BF16 R64, R32, R44, R64 ;  /* 0x0000002c2040723c */ /* 0x000fe20000041840 */
[----:B------:R-:W-:Y:S01]  /*3ab0*/  LOP3.LUT R7, R7, 0x6, RZ, 0xc0, !PT ;  /* 0x0000000607077812 */ /* 0x000fe200078ec0ff */
[----:B-1----:R-:W-:Y:S01]  /*3ac0*/  FMUL.FTZ R0, R60, UR15 ;  /* 0x0000000f3c007c20 */ /* 0x002fe20008410000 */
[----:B------:R1:W-:Y:S08]  /*3ad0*/  MUFU.TANH R184, R6 ;  /* 0x0000000600b87308 */ /* 0x0003f00000002400 */
[----:B------:R2:W3:Y:S01]  /*3ae0*/  MUFU.TANH R164, R0 ;  /* 0x0000000000a47308 */ /* 0x0004e20000002400 */
[----:B-1----:R-:W-:-:S07]  /*3af0*/  FMUL.FTZ R6, R14, UR15 ;  /* 0x0000000f0e067c20 */ /* 0x002fce0008410000 */
[----:B------:R1:W-:Y:S01]  /*3b00*/  MUFU.TANH R173, R6 ;  /* 0x0000000600ad7308 */ /* 0x0003e20000002400 */
[----:B--2---:R-:W-:-:S07]  /*3b10*/  FMUL.FTZ R0, R61, UR15 ;  /* 0x0000000f3d007c20 */ /* 0x004fce0008410000 */
[----:B------:R2:W-:Y:S01]  /*3b20*/  MUFU.TANH R158, R0 ;  /* 0x00000000009e7308 */ /* 0x0005e20000002400 */
[----:B-----5:R-:W-:Y:S01]  /*3b30*/  HMMA.16816.F32.BF16 R92, R24, R18, R92 ;  /* 0x00000012185c723c */ /* 0x020fe2000004185c */
[----:B-1----:R-:W-:-:S06]  /*3b40*/  FMUL.FTZ R6, R40, UR15 ;  /* 0x0000000f28067c20 */ /* 0x002fcc0008410000 */
[----:B------:R1:W-:Y:S01]  /*3b50*/  MUFU.TANH R124, R6 ;  /* 0x00000006007c7308 */ /* 0x0003e20000002400 */
[----:B------:R-:W-:Y:S01]  /*3b60*/  HMMA.16816.F32.BF16 R88, R24, R16, R88 ;  /* 0x000000101858723c */ /* 0x000fe20000041858 */
[----:B--2---:R-:W-:-:S06]  /*3b70*/  FMUL.FTZ R0, R62, UR15 ;  /* 0x0000000f3e007c20 */ /* 0x004fcc0008410000 */
[----:B------:R2:W5:Y:S01]  /*3b80*/  MUFU.TANH R179, R0 ;  /* 0x0000000000b37308 */ /* 0x0005620000002400 */
[----:B-1----:R-:W-:-:S07]  /*3b90*/  FMUL.FTZ R6, R15, UR15 ;  /* 0x0000000f0f067c20 */ /* 0x002fce0008410000 */
[----:B------:R1:W-:Y:S01]  /*3ba0*/  MUFU.TANH R172, R6 ;  /* 0x0000000600ac7308 */ /* 0x0003e20000002400 */
[----:B--2---:R-:W-:Y:S02]  /*3bb0*/  FMUL.FTZ R0, R63, UR15 ;  /* 0x0000000f3f007c20 */ /* 0x004fe40008410000 */
[----:B------:R-:W-:Y:S05]  /*3bc0*/  HMMA.16816.F32.BF16 R60, R32, R46, R112 ;  /* 0x0000002e203c723c */ /* 0x000fea0000041870 */
[----:B------:R2:W-:Y:S01]  /*3bd0*/  MUFU.TANH R174, R0 ;  /* 0x0000000000ae7308 */ /* 0x0005e20000002400 */
[----:B-1----:R-:W-:-:S07]  /*3be0*/  FMUL.FTZ R6, R41, UR15 ;  /* 0x0000000f29067c20 */ /* 0x002fce0008410000 */
[----:B------:R1:W-:Y:S01]  /*3bf0*/  MUFU.TANH R121, R6 ;  /* 0x0000000600797308 */ /* 0x0003e20000002400 */
[----:B--2---:R-:W-:-:S07]  /*3c00*/  FMUL.FTZ R0, R8, UR15 ;  /* 0x0000000f08007c20 */ /* 0x004fce0008410000 */
[----:B------:R2:W5:Y:S03]  /*3c10*/  MUFU.TANH R161, R0 ;  /* 0x0000000000a17308 */ /* 0x0005660000002400 */
[----:B------:R-:W-:Y:S01]  /*3c20*/  HMMA.16816.F32.BF16 R60, R28, R18, R60 ;  /* 0x000000121c3c723c */ /* 0x000fe2000004183c */
[----:B-1----:R-:W-:-:S04]  /*3c30*/  FMUL.FTZ R6, R23, UR15 ;  /* 0x0000000f17067c20 */ /* 0x002fc80008410000 */
[----:B------:R-:W-:Y:S01]  /*3c40*/  MUFU.TANH R163, R6 ;  /* 0x0000000600a37308 */ /* 0x000fe20000002400 */
[----:B--2---:R-:W-:Y:S01]  /*3c50*/  FMUL.FTZ R0, R9, UR15 ;  /* 0x0000000f09007c20 */ /* 0x004fe20008410000 */
[----:B------:R-:W-:-:S06]  /*3c60*/  IMAD.MOV.U32 R9, RZ, RZ, 0x40 ;  /* 0x00000040ff097424 */ /* 0x000fcc00078e00ff */
[----:B------:R1:W-:Y:S02]  /*3c70*/  MUFU.TANH R154, R0 ;  /* 0x00000000009a7308 */ /* 0x0003e40000002400 */
[----:B-1----:R-:W-:-:S05]  /*3c80*/  LOP3.LUT R0, R249, 0xffffffe0, RZ, 0xc0, !PT ;  /* 0xffffffe0f9007812 */ /* 0x002fca00078ec0ff */
[----:B------:R-:W-:-:S05]  /*3c90*/  IMAD.IADD R0, R250, 0x1, -R0 ;  /* 0x00000001fa007824 */ /* 0x000fca00078e0a00 */
[----:B------:R-:W-:-:S04]  /*3ca0*/  SHF.R.S32.HI R8, RZ, 0x1f, R0 ;  /* 0x0000001fff087819 */ /* 0x000fc80000011400 */
[----:B------:R-:W-:Y:S01]  /*3cb0*/  LEA.HI R0, R8, R0, RZ, 0x2 ;  /* 0x0000000008007211 */ /* 0x000fe200078f10ff */
[----:B------:R-:W-:-:S03]  /*3cc0*/  IMAD.MOV.U32 R8, RZ, RZ, 0x48 ;  /* 0x00000048ff087424 */ /* 0x000fc600078e00ff */
[----:B------:R-:W-:Y:S01]  /*3cd0*/  SHF.R.S32.HI R251, RZ, 0x2, R0 ;  /* 0x00000002fffb7819 */ /* 0x000fe20000011400 */
[----:B------:R-:W-:-:S03]  /*3ce0*/  IMAD.U32 R0, RZ, RZ, UR13 ;  /* 0x0000000dff007e24 */ /* 0x000fc6000f8e00ff */
[----:B------:R-:W-:Y:S01]  /*3cf0*/  IADD3 R4, R4, 0x1, R251 ;  /* 0x0000000104047810 */ /* 0x000fe20007ffe0fb */
[----:B------:R-:W-:Y:S01]  /*3d00*/  IMAD R0, R0, 0x80, R7 ;  /* 0x0000008000007824 */ /* 0x000fe200078e0207 */
[----:B------:R-:W-:Y:S02]  /*3d10*/  STL [R1+0xa0], R251 ;  /* 0x0000a0fb01007387 */ /* 0x000fe40000100800 */
[----:B------:R-:W-:Y:S01]  /*3d20*/  IADD3 R4, R4, UR20, -R5 ;  /* 0x0000001404047c10 */ /* 0x000fe2000fffe805 */
[C---:B------:R-:W-:Y:S02]  /*3d30*/  VIADD R5, R0.reuse, 0x1 ;  /* 0x0000000100057836 */ /* 0x040fe40000000000 */
[----:B------:R-:W-:Y:S02]  /*3d40*/  VIADD R11, R0, 0x48 ;  /* 0x00000048000b7836 */ /* 0x000fe40000000000 */
[----:B------:R-:W-:-:S05]  /*3d50*/  VIADD R4, R4, UR18 ;  /* 0x0000001204047c36 */ /* 0x000fca0008000000 */
[C---:B------:R-:W-:Y:S02]  /*3d60*/  VIADDMNMX R10, R4.reuse, R10, UR20, PT ;  /* 0x00000014040a7e46 */ /* 0x040fe4000b80010a */
[C---:B------:R-:W-:Y:S02]  /*3d70*/  VIADDMNMX R9, R4.reuse, R9, UR20, PT ;  /* 0x0000001404097e46 */ /* 0x040fe4000b800109 */
[C---:B------:R-:W-:Y:S02]  /*3d80*/  VIMNMX R7, R4.reuse, UR20, PT ;  /* 0x0000001404077c48 */ /* 0x040fe4000bfe0100 */
[----:B------:R-:W-:Y:S01]  /*3d90*/  VIADDMNMX R8, R4, R8, UR20, PT ;  /* 0x0000001404087e46 */ /* 0x000fe2000b800108 */
[----:B------:R-:W-:Y:S01]  /*3da0*/  FMUL.FTZ R4, R42, UR15 ;  /* 0x0000000f2a047c20 */ /* 0x000fe20008410000 */
[C---:B------:R-:W-:Y:S02]  /*3db0*/  ISETP.GE.AND P2, PT, R5.reuse, R7, PT ;  /* 0x000000070500720c */ /* 0x040fe40003f46270 */
[C---:B------:R-:W-:Y:S01]  /*3dc0*/  ISETP.GE.AND P5, PT, R5.reuse, R10, PT ;  /* 0x0000000a0500720c */ /* 0x040fe20003fa6270 */
[----:B------:R1:W-:Y:S01]  /*3dd0*/  MUFU.TANH R122, R4 ;  /* 0x00000004007a7308 */ /* 0x0003e20000002400 */
[----:B------:R-:W-:-:S02]  /*3de0*/  ISETP.GE.AND P1, PT, R5, R9, PT ;  /* 0x000000090500720c */ /* 0x000fc40003f26270 */
[----:B------:R-:W-:Y:S01]  /*3df0*/  ISETP.GE.AND P3, PT, R5, R8, PT ;  /* 0x000000080500720c */ /* 0x000fe20003f66270 */
[----:B------:R-:W-:Y:S01]  /*3e00*/  FMUL.FTZ R5, R13, UR15 ;  /* 0x0000000f0d057c20 */ /* 0x000fe20008410000 */
[----:B------:R-:W-:Y:S01]  /*3e10*/  ISETP.GE.AND P4, PT, R0, R7, PT ;  /* 0x000000070000720c */ /* 0x000fe20003f86270 */
[----:B------:R-:W2:Y:S01]  /*3e20*/  LDSM.16.M88.4 R12, [R224+0x2800] ;  /* 0x00280000e00c783b */ /* 0x000ea20000000200 */
[----:B------:R-:W-:Y:S01]  /*3e30*/  FSEL R103, R246, -INF , !P2 ;  /* 0xff800000f6677808 */ /* 0x000fe20005000000 */
[----:B------:R4:W5:Y:S01]  /*3e40*/  MUFU.TANH R183, R5 ;  /* 0x0000000500b77308 */ /* 0x0009620000002400 */
[----:B------:R-:W-:Y:S02]  /*3e50*/  FSEL R100, R248, -INF , !P4 ;  /* 0xff800000f8647808 */ /* 0x000fe40006000000 */
[----:B------:R-:W-:Y:S02]  /*3e60*/  FSEL R129, R245, -INF , !P5 ;  /* 0xff800000f5817808 */ /* 0x000fe40006800000 */
[----:B------:R-:W-:-:S02]  /*3e70*/  FSEL R110, R242, -INF , !P1 ;  /* 0xff800000f26e7808 */ /* 0x000fc40004800000 */
[----:B------:R-:W-:Y:S01]  /*3e80*/  FSEL R118, R241, -INF , !P3 ;  /* 0xff800000f1767808 */ /* 0x000fe20005800000 */
[----:B-1----:R-:W-:-:S05]  /*3e90*/  VIADD R4, R0, 0x8 ;  /* 0x0000000800047836 */ /* 0x002fca0000000000 */
[C---:B------:R-:W-:Y:S02]  /*3ea0*/  ISETP.GE.AND P6, PT, R4.reuse, R7, PT ;  /* 0x000000070400720c */ /* 0x040fe40003fc6270 */
[-C--:B------:R-:W-:Y:S01]  /*3eb0*/  ISETP.GE.AND P0, PT, R4, R10.reuse, PT ;  /* 0x0000000a0400720c */ /* 0x080fe20003f06270 */
[----:B----4-:R-:W-:Y:S01]  /*3ec0*/  FMUL.FTZ R5, R43, UR15 ;  /* 0x0000000f2b057c20 */ /* 0x010fe20008410000 */
[----:B------:R-:W-:Y:S01]  /*3ed0*/  FSEL R111, R239, -INF , !P6 ;  /* 0xff800000ef6f7808 */ /* 0x000fe20007000000 */
[----:B------:R-:W-:Y:S01]  /*3ee0*/  HMMA.16816.F32.BF16 R40, R24, R38, R56 ;  /* 0x000000261828723c */ /* 0x000fe20000041838 */
[----:B------:R-:W-:Y:S01]  /*3ef0*/  ISETP.GE.AND P6, PT, R0, R10, PT ;  /* 0x0000000a0000720c */ /* 0x000fe20003fc6270 */
[----:B------:R1:W-:Y:S01]  /*3f00*/  MUFU.TANH R120, R5 ;  /* 0x0000000500787308 */ /* 0x0003e20000002400 */
[CC--:B------:R-:W-:Y:S02]  /*3f10*/  ISETP.GE.AND P4, PT, R4.reuse, R9.reuse, PT ;  /* 0x000000090400720c */ /* 0x0c0fe40003f86270 */
[----:B------:R-:W-:Y:S01]  /*3f20*/  ISETP.GE.AND P2, PT, R4, R8, PT ;  /* 0x000000080400720c */ /* 0x000fe20003f46270 */
[C---:B------:R-:W-:Y:S01]  /*3f30*/  VIADD R4, R0.reuse, 0x9 ;  /* 0x0000000900047836 */ /* 0x040fe20000000000 */
[----:B------:R-:W-:Y:S01]  /*3f40*/  FSEL R128, R247, -INF , !P6 ;  /* 0xff800000f7807808 */ /* 0x000fe20007000000 */
[----:B------:R-:W-:Y:S01]  /*3f50*/  HMMA.16816.F32.BF16 R56, R32, R52, R104 ;  /* 0x000000342038723c */ /* 0x000fe20000041868 */
[----:B------:R-:W-:-:S02]  /*3f60*/  ISETP.GE.AND P6, PT, R0, R9, PT ;  /* 0x000000090000720c */ /* 0x000fc40003fc6270 */
[----:B------:R-:W-:Y:S02]  /*3f70*/  FSEL R137, R240, -INF , !P0 ;  /* 0xff800000f0897808 */ /* 0x000fe40004000000 */
[----:B------:R-:W-:Y:S01]  /*3f80*/  FSEL R109, R244, -INF , !P6 ;  /* 0xff800000f46d7808 */ /* 0x000fe20007000000 */
[----:B------:R-:W-:Y:S01]  /*3f90*/  HMMA.16816.F32.BF16 R52, R32, R54, R96 ;  /* 0x000000362034723c */ /* 0x000fe20000041860 */
[C---:B------:R-:W-:Y:S02]  /*3fa0*/  ISETP.GE.AND P5, PT, R4.reuse, R7, PT ;  /* 0x000000070400720c */ /* 0x040fe40003fa6270 */
[----:B------:R-:W-:Y:S01]  /*3fb0*/  ISETP.GE.AND P0, PT, R4, R10, PT ;  /* 0x0000000a0400720c */ /* 0x000fe20003f06270 */
[----:B-1----:R-:W-:Y:S01]  /*3fc0*/  FMUL.FTZ R5, R20, UR15 ;  /* 0x0000000f14057c20 */ /* 0x002fe20008410000 */
[C---:B------:R-:W-:Y:S01]  /*3fd0*/  ISETP.GE.AND P6, PT, R4.reuse, R9, PT ;  /* 0x000000090400720c */ /* 0x040fe20003fc6270 */
[-C--:B--2---:R-:W-:Y:S01]  /*3fe0*/  HMMA.16816.F32.BF16 R36, R24, R12.reuse, R72 ;  /* 0x0000000c1824723c */ /* 0x084fe20000041848 */
[-C--:B------:R-:W-:Y:S01]  /*3ff0*/  ISETP.GE.AND P1, PT, R4, R8.reuse, PT ;  /* 0x000000080400720c */ /* 0x080fe20003f26270 */
[----:B------:R-:W-:Y:S01]  /*4000*/  VIADD R4, R0, 0x10 ;  /* 0x0000001000047836 */ /* 0x000fe20000000000 */
[----:B------:R-:W-:Y:S01]  /*4010*/  FSEL R117, R236, -INF , !P4 ;  /* 0xff800000ec757808 */ /* 0x000fe20006000000 */
[----:B------:R1:W2:Y:S01]  /*4020*/  MUFU.TANH R155, R5 ;  /* 0x00000005009b7308 */ /* 0x0002a20000002400 */
[----:B------:R-:W-:Y:S01]  /*4030*/  ISETP.GE.AND P4, PT, R0, R8, PT ;  /* 0x000000080000720c */ /* 0x000fe20003f86270 */
[----:B------:R-:W-:Y:S01]  /*4040*/  HMMA.16816.F32.BF16 R44, R28, R12, R48 ;  /* 0x0000000c1c2c723c */ /* 0x000fe20000041830 */
[----:B------:R-:W-:Y:S01]  /*4050*/  FSEL R119, R237, -INF , !P2 ;  /* 0xff800000ed777808 */ /* 0x000fe20005000000 */
[----:B------:R-:W-:Y:S01]  /*4060*/  FMUL.FTZ R6, R40, UR15 ;  /* 0x0000000f28067c20 */ /* 0x000fe20008410000 */
[----:B------:R-:W-:-:S02]  /*4070*/  FSEL R116, R243, -INF , !P4 ;  /* 0xff800000f3747808 */ /* 0x000fc40006000000 */
[----:B------:R-:W-:Y:S01]  /*4080*/  FSEL R102, R235, -INF , !P5 ;  /* 0xff800000eb667808 */ /* 0x000fe20006800000 */
[-C--:B------:R-:W-:Y:S01]  /*4090*/  HMMA.16816.F32.BF16 R32, R24, R14.reuse, R80 ;  /* 0x0000000e1820723c */ /* 0x080fe20000041850 */
[C---:B------:R-:W-:Y:S01]  /*40a0*/  ISETP.GE.AND P4, PT, R4.reuse, R7, PT ;  /* 0x000000070400720c */ /* 0x040fe20003f86270 */
[----:B------:R4:W-:Y:S01]  /*40b0*/  MUFU.TANH R105, R6 ;  /* 0x0000000600697308 */ /* 0x0009e20000002400 */
[C---:B------:R-:W-:Y:S02]  /*40c0*/  ISETP.GE.AND P3, PT, R4.reuse, R10, PT ;  /* 0x0000000a0400720c */ /* 0x040fe40003f66270 */
[C---:B------:R-:W-:Y:S01]  /*40d0*/  ISETP.GE.AND P2, PT, R4.reuse, R9, PT ;  /* 0x000000090400720c */ /* 0x040fe20003f46270 */
[----:B------:R-:W-:Y:S01]  /*40e0*/  HMMA.16816.F32.BF16 R12, R28, R14, R68 ;  /* 0x0000000e1c0c723c */ /* 0x000fe20000041844 */
[----:B------:R-:W-:Y:S01]  /*40f0*/  ISETP.GE.AND P5, PT, R4, R8, PT ;  /* 0x000000080400720c */ /* 0x000fe20003fa6270 */
[----:B------:R-:W-:Y:S02]  /*4100*/  VIADD R4, R0, 0x11 ;  /* 0x0000001100047836 */ /* 0x000fe40000000000 */
[----:B-1----:R-:W-:Y:S01]  /*4110*/  FMUL.FTZ R5, R21, UR15 ;  /* 0x0000000f15057c20 */ /* 0x002fe20008410000 */
[----:B------:R-:W-:-:S02]  /*4120*/  FSEL R131, R234, -INF , !P0 ;  /* 0xff800000ea837808 */ /* 0x000fc40004000000 */
[----:B------:R-:W-:Y:S01]  /*4130*/  FSEL R132, R231, -INF , !P3 ;  /* 0xff800000e7847808 */ /* 0x000fe20005800000 */
[----:B------:R1:W2:Y:S01]  /*4140*/  MUFU.TANH R153, R5 ;  /* 0x0000000500997308 */ /* 0x0002a20000002400 */
[----:B------:R-:W-:Y:S02]  /*4150*/  ISETP.GE.AND P0, PT, R4, R7, PT ;  /* 0x000000070400720c */ /* 0x000fe40003f06270 */
[----:B------:R-:W-:Y:S02]  /*4160*/  FSEL R101, R222, -INF , !P2 ;  /* 0xff800000de657808 */ /* 0x000fe40005000000 */
[----:B------:R-:W-:Y:S01]  /*4170*/  FSEL R113, R221, -INF , !P5 ;  /* 0xff800000dd717808 */ /* 0x000fe20006800000 */
[----:B----4-:R-:W-:Y:S01]  /*4180*/  FMUL.FTZ R6, R44, UR15 ;  /* 0x0000000f2c067c20 */ /* 0x010fe20008410000 */
[----:B------:R-:W-:Y:S02]  /*4190*/  FSEL R115, R220, -INF , !P0 ;  /* 0xff800000dc737808 */ /* 0x000fe40004000000 */
[----:B------:R-:W-:Y:S01]  /*41a0*/  FSEL R108, R233, -INF , !P6 ;  /* 0xff800000e96c7808 */ /* 0x000fe20007000000 */
[----:B------:R4:W2:Y:S01]  /*41b0*/  MUFU.TANH R72, R6 ;  /* 0x0000000600487308 */ /* 0x0008a20000002400 */
[----:B------:R-:W-:-:S02]  /*41c0*/  FSEL R112, R232, -INF , !P1 ;  /* 0xff800000e8707808 */ /* 0x000fc40004800000 */
[----:B------:R-:W-:Y:S02]  /*41d0*/  FSEL R114, R223, -INF , !P4 ;  /* 0xff800000df727808 */ /* 0x000fe40006000000 */
[----:B------:R-:W-:Y:S01]  /*41e0*/  ISETP.GE.AND P6, PT, R4, R10, PT ;  /* 0x0000000a0400720c */ /* 0x000fe20003fc6270 */
[----:B-1----:R-:W-:Y:S01]  /*41f0*/  FMUL.FTZ R5, R22, UR15 ;  /* 0x0000000f16057c20 */ /* 0x002fe20008410000 */
[C---:B------:R-:W-:Y:S01]  /*4200*/  ISETP.GE.AND P1, PT, R4.reuse, R9, PT ;  /* 0x000000090400720c */ /* 0x040fe20003f26270 */
[----:B------:R-:W1:Y:S01]  /*4210*/  LDSM.16.M88.4 R20, [R224+0x3800] ;  /* 0x00380000e014783b */ /* 0x000e620000000200 */
[----:B------:R-:W-:Y:S01]  /*4220*/  ISETP.GE.AND P4, PT, R4, R8, PT ;  /* 0x000000080400720c */ /* 0x000fe20003f86270 */
[----:B------:R3:W-:Y:S01]  /*4230*/  MUFU.TANH R125, R5 ;  /* 0x00000005007d7308 */ /* 0x0007e20000002400 */
[----:B------:R-:W-:Y:S01]  /*4240*/  VIADD R4, R0, 0x19 ;  /* 0x0000001900047836 */ /* 0x000fe20000000000 */
[----:B------:R-:W-:Y:S01]  /*4250*/  FSEL R134, R134, -INF , !P6 ;  /* 0xff80000086867808 */ /* 0x000fe20007000000 */
[----:B------:R-:W-:-:S04]  /*4260*/  DEPBAR.LE SB0, 0x0 ;  /* 0x000080000000791a */ /* 0x000fc80000000000 */
[----:B------:R-:W-:Y:S01]  /*4270*/  FSEL R50, R217, -INF , !P1 ;  /* 0xff800000d9327808 */ /* 0x000fe20004800000 */
[----:B----4-:R-:W-:Y:S01]  /*4280*/  FMUL.FTZ R6, R46, UR15 ;  /* 0x0000000f2e067c20 */ /* 0x010fe20008410000 */
[----:B------:R-:W-:Y:S02]  /*4290*/  FSEL R107, R216, -INF , !P4 ;  /* 0xff800000d86b7808 */ /* 0x000fe40006000000 */
[C---:B------:R-:W-:Y:S01]  /*42a0*/  ISETP.GE.AND P6, PT, R4.reuse, R7, PT ;  /* 0x000000070400720c */ /* 0x040fe20003fc6270 */
[----:B------:R4:W-:Y:S01]  /*42b0*/  MUFU.TANH R97, R6 ;  /* 0x0000000600617308 */ /* 0x0009e20000002400 */
[C---:B------:R-:W-:Y:S02]  /*42c0*/  ISETP.GE.AND P1, PT, R4.reuse, R10, PT ;  /* 0x0000000a0400720c */ /* 0x040fe40003f26270 */
[----:B------:R-:W-:Y:S01]  /*42d0*/  ISETP.GE.AND P4, PT, R4, R9, PT ;  /* 0x000000090400720c */ /* 0x000fe20003f86270 */
[----:B---3--:R-:W-:Y:S01]  /*42e0*/  VIADD R5, R0, 0x18 ;  /* 0x0000001800057836 */ /* 0x008fe20000000000 */
[----:B------:R-:W-:-:S02]  /*42f0*/  FSEL R127, R218, -INF , !P1 ;  /* 0xff800000da7f7808 */ /* 0x000fc40004800000 */
[----:B------:R-:W-:Y:S02]  /*4300*/  FSEL R73, R213, -INF , !P4 ;  /* 0xff800000d5497808 */ /* 0x000fe40006000000 */
[C---:B------:R-:W-:Y:S02]  /*4310*/  ISETP.GE.AND P3, PT, R5.reuse, R7, PT ;  /* 0x000000070500720c */ /* 0x040fe40003f66270 */
[C---:B------:R-:W-:Y:S02]  /*4320*/  ISETP.GE.AND P2, PT, R5.reuse, R10, PT ;  /* 0x0000000a0500720c */ /* 0x040fe40003f46270 */
[C---:B------:R-:W-:Y:S02]  /*4330*/  ISETP.GE.AND P5, PT, R5.reuse, R9, PT ;  /* 0x000000090500720c */ /* 0x040fe40003fa6270 */
[-C--:B------:R-:W-:Y:S01]  /*4340*/  ISETP.GE.AND P0, PT, R5, R8.reuse, PT ;  /* 0x000000080500720c */ /* 0x080fe20003f06270 */
[----:B------:R-:W-:Y:S01]  /*4350*/  FMUL.FTZ R5, R41, UR15 ;  /* 0x0000000f29057c20 */ /* 0x000fe20008410000 */
[----:B------:R-:W-:Y:S01]  /*4360*/  FSEL R123, R214, -INF , !P3 ;  /* 0xff800000d67b7808 */ /* 0x000fe20005800000 */
[----:B----4-:R-:W-:Y:S01]  /*4370*/  FMUL.FTZ R6, R45, UR15 ;  /* 0x0000000f2d067c20 */ /* 0x010fe20008410000 */
[----:B------:R-:W-:Y:S01]  /*4380*/  ISETP.GE.AND P3, PT, R4, R8, PT ;  /* 0x000000080400720c */ /* 0x000fe20003f66270 */
[----:B------:R3:W-:Y:S01]  /*4390*/  MUFU.TANH R104, R5 ;  /* 0x0000000500687308 */ /* 0x0007e20000002400 */
[----:B------:R-:W-:Y:S01]  /*43a0*/  VIADD R4, R0, 0x20 ;  /* 0x0000002000047836 */ /* 0x000fe20000000000 */
[----:B------:R-:W-:-:S02]  /*43b0*/  FSEL R130, R212, -INF , !P2 ;  /* 0xff800000d4827808 */ /* 0x000fc40005000000 */
[----:B------:R-:W-:Y:S01]  /*43c0*/  FSEL R96, R209, -INF , !P3 ;  /* 0xff800000d1607808 */ /* 0x000fe20005800000 */
[C---:B-1----:R-:W-:Y:S01]  /*43d0*/  HMMA.16816.F32.BF16 R84, R24.reuse, R20, R84 ;  /* 0x000000141854723c */ /* 0x042fe20000041854 */
[----:B------:R-:W-:Y:S02]  /*43e0*/  ISETP.GE.AND P2, PT, R4, R7, PT ;  /* 0x000000070400720c */ /* 0x000fe40003f46270 */
[----:B------:R-:W-:Y:S01]  /*43f0*/  FSEL R75, R210, -INF , !P5 ;  /* 0xff800000d24b7808 */ /* 0x000fe20006800000 */
[----:B------:R1:W4:Y:S01]  /*4400*/  MUFU.TANH R44, R6 ;  /* 0x00000006002c7308 */ /* 0x0003220000002400 */
[----:B------:R-:W-:Y:S01]  /*4410*/  FSEL R149, R208, -INF , !P2 ;  /* 0xff800000d0957808 */ /* 0x000fe20005000000 */
[----:B------:R-:W-:Y:S01]  /*4420*/  HMMA.16816.F32.BF16 R76, R24, R22, R76 ;  /* 0x00000016184c723c */ /* 0x000fe2000004184c */
[----:B------:R-:W-:Y:S02]  /*4430*/  FSEL R106, R207, -INF , !P0 ;  /* 0xff800000cf6a7808 */ /* 0x000fe40004000000 */
[----:B------:R-:W-:-:S02]  /*4440*/  FSEL R126, R219, -INF , !P6 ;  /* 0xff800000db7e7808 */ /* 0x000fc40007000000 */
[----:B------:R-:W-:Y:S01]  /*4450*/  ISETP.GE.AND P5, PT, R4, R10, PT ;  /* 0x0000000a0400720c */ /* 0x000fe20003fa6270 */
[----:B---3--:R-:W-:Y:S01]  /*4460*/  FMUL.FTZ R5, R42, UR15 ;  /* 0x0000000f2a057c20 */ /* 0x008fe20008410000 */
[C---:B------:R-:W-:Y:S01]  /*4470*/  ISETP.GE.AND P0, PT, R4.reuse, R9, PT ;  /* 0x000000090400720c */ /* 0x040fe20003f06270 */
[C---:B------:R-:W-:Y:S01]  /*4480*/  HMMA.16816.F32.BF16 R24, R28.reuse, R16, R64 ;  /* 0x000000101c18723c */ /* 0x040fe20000041840 */
[----:B------:R-:W-:Y:S01]  /*4490*/  BAR.SYNC.DEFER_BLOCKING 0x0 ;  /* 0x0000000000007b1d */ /* 0x000fe20000010000 */
[----:B------:R-:W-:Y:S01]  /*44a0*/  ISETP.GE.AND P6, PT, R4, R8, PT ;  /* 0x000000080400720c */ /* 0x000fe20003fc6270 */
[----:B------:R-:W-:Y:S01]  /*44b0*/  VIADD R4, R0, 0x28 ;  /* 0x0000002800047836 */ /* 0x000fe20000000000 */
[----:B------:R-:W-:Y:S02]  /*44c0*/  FSEL R151, R206, -INF , !P5 ;  /* 0xff800000ce977808 */ /* 0x000fe40006800000 */
[----:B------:R-:W-:Y:S01]  /*44d0*/  FSEL R148, R205, -INF , !P0 ;  /* 0xff800000cd947808 */ /* 0x000fe20004000000 */
[----:B------:R3:W-:Y:S01]  /*44e0*/  MUFU.TANH R49, R5 ;  /* 0x0000000500317308 */ /* 0x0007e20000002400 */
[----:B------:R-:W-:Y:S01]  /*44f0*/  FSEL R150, R202, -INF , !P6 ;  /* 0xff800000ca967808 */ /* 0x000fe20007000000 */
[----:B-1----:R-:W-:Y:S01]  /*4500*/  FMUL.FTZ R6, R13, UR15 ;  /* 0x0000000f0d067c20 */ /* 0x002fe20008410000 */
[C---:B------:R-:W-:Y:S01]  /*4510*/  ISETP.GE.AND P5, PT, R4.reuse, R7, PT ;  /* 0x000000070400720c */ /* 0x040fe20003fa6270 */
[----:B------:R-:W-:Y:S01]  /*4520*/  HMMA.16816.F32.BF16 R56, R28, R20, R56 ;  /* 0x000000141c38723c */ /* 0x000fe20000041838 */
[----:B------:R-:W-:-:S02]  /*4530*/  ISETP.GE.AND P0, PT, R4, R10, PT ;  /* 0x0000000a0400720c */ /* 0x000fc40003f06270 */
[----:B------:R-:W-:Y:S01]  /*4540*/  ISETP.GE.AND P6, PT, R4, R9, PT ;  /* 0x000000090400720c */ /* 0x000fe20003fc6270 */
[----:B------:R1:W4:Y:S01]  /*4550*/  MUFU.TANH R17, R6 ;  /* 0x0000000600117308 */ /* 0x0003220000002400 */
[----:B------:R-:W-:Y:S01]  /*4560*/  FSEL R140, R165, -INF , !P5 ;  /* 0xff800000a58c7808 */ /* 0x000fe20006800000 */
[----:B------:R-:W-:Y:S01]  /*4570*/  HMMA.16816.F32.BF16 R52, R28, R22, R52 ;  /* 0x000000161c34723c */ /* 0x000fe20000041834 */
[----:B------:R-:W-:Y:S02]  /*4580*/  FSEL R147, R160, -INF , !P0 ;  /* 0xff800000a0937808 */ /* 0x000fe40004000000 */
[----:B------:R-:W-:Y:S01]  /*4590*/  FSEL R138, R157, -INF , !P6 ;  /* 0xff8000009d8a7808 */ /* 0x000fe20007000000 */
[----:B---3--:R-:W-:-:S03]  /*45a0*/  FMUL.FTZ R5, R43, UR15 ;  /* 0x0000000f2b057c20 */ /* 0x008fc60008410000 */
[----:B------:R-:W-:Y:S01]  /*45b0*/  FMUL.FTZ R13, R24, UR15 ;  /* 0x0000000f180d7c20 */ /* 0x000fe20008410000 */
[C---:B------:R-:W-:Y:S01]  /*45c0*/  VIADD R24, R0.reuse, 0x49 ;  /* 0x0000004900187836 */ /* 0x040fe20000000000 */
[----:B------:R3:W-:Y:S01]  /*45d0*/  MUFU.TANH R51, R5 ;  /* 0x0000000500337308 */ /* 0x0007e20000002400 */
[C---:B------:R-:W-:Y:S02]  /*45e0*/  VIADD R28, R0.reuse, 0x59 ;  /* 0x00000059001c7836 */ /* 0x040fe40000000000 */
[----:B------:R-:W-:Y:S02]  /*45f0*/  VIADD R29, R0, 0x60 ;  /* 0x00000060001d7836 */ /* 0x000fe40000000000 */
[----:B-1----:R-:W-:Y:S01]  /*4600*/  FMUL.FTZ R6, R14, UR15 ;  /* 0x0000000f0e067c20 */ /* 0x002fe20008410000 */
[----:B------:R-:W-:Y:S01]  /*4610*/  FMUL.FTZ R14, R25, UR15 ;  /* 0x0000000f190e7c20 */ /* 0x000fe20008410000 */
[C---:B------:R-:W-:Y:S02]  /*4620*/  VIADD R25, R0.reuse, 0x50 ;  /* 0x0000005000197836 */ /* 0x040fe40000000000 */
[----:B------:R1:W-:Y:S01]  /*4630*/  MUFU.TANH R65, R6 ;  /* 0x0000000600417308 */ /* 0x0003e20000002400 */
[----:B------:R-:W-:-:S02]  /*4640*/  VIADD R30, R0, 0x61 ;  /* 0x00000061001e7836 */ /* 0x000fc40000000000 */
[----:B------:R-:W-:-:S05]  /*4650*/  VIADD R31, R0, 0x68 ;  /* 0x00000068001f7836 */ /* 0x000fca0000000000 */
[----:B------:R-:W-:Y:S01]  /*4660*/  MUFU.TANH R16, R13 ;  /* 0x0000000d00107308 */ /* 0x000fe20000002400 */
[----:B---3--:R-:W-:-:S05]  /*4670*/  VIADD R5, R0, 0x21 ;  /* 0x0000002100057836 */ /* 0x008fca0000000000 */
[C---:B------:R-:W-:Y:S02]  /*4680*/  ISETP.GE.AND P1, PT, R5.reuse, R7, PT ;  /* 0x000000070500720c */ /* 0x040fe40003f26270 */
[C---:B------:R-:W-:Y:S01]  /*4690*/  ISETP.GE.AND P4, PT, R5.reuse, R10, PT ;  /* 0x0000000a0500720c */ /* 0x040fe20003f86270 */
[----:B-1----:R-:W-:Y:S01]  /*46a0*/  VIADD R6, R0, 0x41 ;  /* 0x0000004100067836 */ /* 0x002fe20000000000 */
[C---:B------:R-:W-:Y:S02]  /*46b0*/  ISETP.GE.AND P3, PT, R5.reuse, R9, PT ;  /* 0x000000090500720c */ /* 0x040fe40003f66270 */
[-C--:B------:R-:W-:Y:S01]  /*46c0*/  ISETP.GE.AND P2, PT, R5, R8.reuse, PT ;  /* 0x000000080500720c */ /* 0x080fe20003f46270 */
[----:B------:R-:W-:Y:S01]  /*46d0*/  FMUL.FTZ R5, R36, UR15 ;  /* 0x0000000f24057c20 */ /* 0x000fe20008410000 */
[----:B------:R-:W-:Y:S01]  /*46e0*/  FSEL R145, R203, -INF , !P1 ;  /* 0xff800000cb917808 */ /* 0x000fe20004800000 */
[----:B------:R-:W-:Y:S01]  /*46f0*/  VIADD R36, R0, 0x79 ;  /* 0x0000007900247836 */ /* 0x000fe20000000000 */
[----:B------:R-:W-:Y:S01]  /*4700*/  ISETP.GE.AND P1, PT, R4, R8, PT ;  /* 0x000000080400720c */ /* 0x000fe20003f26270 */
[----:B------:R1:W-:Y:S01]  /*4710*/  MUFU.TANH R48, R5 ;  /* 0x0000000500307308 */ /* 0x0003e20000002400 */
        /* <DEDUP_REMOVED lines=9> */
[----:B------:R-:W-:Y:S01]  /*47b0*/  FSEL R139, R133, -INF , !P1 ;  /* 0xff800000858b7808 */ /* 0x000fe20004800000 */
[----:B-1----:R-:W-:Y:S01]  /*47c0*/  FMUL.FTZ R5, R38, UR15 ;  /* 0x0000000f26057c20 */ /* 0x002fe20008410000 */
[----:B------:R-:W-:-:S02]  /*47d0*/  FSEL R136, R175, -INF , !P4 ;  /* 0xff800000af887808 */ /* 0x000fc40006000000 */
[C---:B------:R-:W-:Y:S01]  /*47e0*/  ISETP.GE.AND P0, PT, R4.reuse, R7, PT ;  /* 0x000000070400720c */ /* 0x040fe20003f06270 */
[----:B------:R1:W-:Y:S01]  /*47f0*/  MUFU.TANH R46, R5 ;  /* 0x00000005002e7308 */ /* 0x0003e20000002400 */
        /* <DEDUP_REMOVED lines=8> */
[C---:B------:R-:W-:Y:S01]  /*4880*/  ISETP.GE.AND P3, PT, R4.reuse, R7, PT ;  /* 0x000000070400720c */ /* 0x040fe20003f66270 */
[----:B-1----:R-:W-:Y:S01]  /*4890*/  FMUL.FTZ R5, R47, UR15 ;  /* 0x0000000f2f057c20 */ /* 0x002fe20008410000 */
[C---:B------:R-:W-:Y:S02]  /*48a0*/  ISETP.GE.AND P2, PT, R4.reuse, R10, PT ;  /* 0x0000000a0400720c */ /* 0x040fe40003f46270 */
[C---:B------:R-:W-:Y:S01]  /*48b0*/  ISETP.GE.AND P5, PT, R4.reuse, R9, PT ;  /* 0x000000090400720c */ /* 0x040fe20003fa6270 */
[----:B------:R1:W-:Y:S01]  /*48c0*/  MUFU.TANH R80, R5 ;  /* 0x0000000500507308 */ /* 0x0003e20000002400 */
        /* <DEDUP_REMOVED lines=8> */
[C---:B------:R-:W-:Y:S01]  /*4950*/  ISETP.GE.AND P4, PT, R4.reuse, R9, PT ;  /* 0x000000090400720c */ /* 0x040fe20003f86270 */
[----:B-1----:R-:W-:Y:S01]  /*4960*/  FMUL.FTZ R5, R37, UR15 ;  /* 0x0000000f25057c20 */ /* 0x002fe20008410000 */
[----:B------:R-:W-:Y:S01]  /*4970*/  ISETP.GE.AND P3, PT, R4, R8, PT ;  /* 0x000000080400720c */ /* 0x000fe20003f66270 */
[----:B------:R-:W-:Y:S01]  /*4980*/  VIADD R4, R0, 0x39 ;  /* 0x0000003900047836 */ /* 0x000fe20000000000 */
[----:B------:R-:W-:Y:S01]  /*4990*/  FSEL R167, R167, -INF , !P2 ;  /* 0xff800000a7a77808 */ /* 0x000fe20005000000 */
[----:B------:R1:W-:Y:S01]  /*49a0*/  MUFU.TANH R43, R5 ;  /* 0x00000005002b7308 */ /* 0x0003e20000002400 */
[----:B------:R-:W-:Y:S01]  /*49b0*/  FSEL R168, R168, -INF , !P5 ;  /* 0xff800000a8a87808 */ /* 0x000fe20006800000 */
[----:B------:R-:W-:Y:S01]  /*49c0*/  FMUL.FTZ R37, R27, UR15 ;  /* 0x0000000f1b257c20 */ /* 0x000fe20008410000 */
[----:B------:R-:W-:Y:S01]  /*49d0*/  FSEL R170, R170, -INF , !P0 ;  /* 0xff800000aaaa7808 */ /* 0x000fe20004000000 */
[----:B------:R-:W-:Y:S01]  /*49e0*/  VIADD R27, R0, 0x58 ;  /* 0x00000058001b7836 */ /* 0x000fe20000000000 */
[----:B------:R-:W-:-:S02]  /*49f0*/  FSEL R164, R164, -INF , !P6 ;  /* 0xff800000a4a47808 */ /* 0x000fc40007000000 */
[C---:B------:R-:W-:Y:S02]  /*4a00*/  ISETP.GE.AND P2, PT, R4.reuse, R7, PT ;  /* 0x000000070400720c */ /* 0x040fe40003f46270 */
[C---:B------:R-:W-:Y:S02]  /*4a10*/  ISETP.GE.AND P5, PT, R4.reuse, R10, PT ;  /* 0x0000000a0400720c */ /* 0x040fe40003fa6270 */
[C---:B------:R-:W-:Y:S02]  /*4a20*/  ISETP.GE.AND P0, PT, R4.reuse, R9, PT ;  /* 0x000000090400720c */ /* 0x040fe40003f06270 */
[----:B------:R-:W-:Y:S01]  /*4a30*/  ISETP.GE.AND P6, PT, R4, R8, PT ;  /* 0x000000080400720c */ /* 0x000fe20003fc6270 */
[----:B------:R-:W-:Y:S01]  /*4a40*/  VIADD R4, R0, 0x40 ;  /* 0x0000004000047836 */ /* 0x000fe20000000000 */
[----:B-----5:R-:W-:Y:S01]  /*4a50*/  FSEL R179, R179, -INF , !P1 ;  /* 0xff800000b3b37808 */ /* 0x020fe20004800000 */
[----:B-1----:R-:W-:Y:S01]  /*4a60*/  FMUL.FTZ R5, R39, UR15 ;  /* 0x0000000f27057c20 */ /* 0x002fe20008410000 */
[----:B------:R-:W-:-:S02]  /*4a70*/  FSEL R161, R161, -INF , !P4 ;  /* 0xff800000a1a17808 */ /* 0x000fc40006000000 */
[----:B------:R-:W-:Y:S01]  /*4a80*/  FSEL R166, R166, -INF , !P3 ;  /* 0xff800000a6a67808 */ /* 0x000fe20005800000 */
[----:B------:R1:W-:Y:S01]  /*4a90*/  MUFU.TANH R42, R5 ;  /* 0x00000005002a7308 */ /* 0x0003e20000002400 */
[----:B------:R-:W-:Y:S02]  /*4aa0*/  FSEL R158, R158, -INF , !P2 ;  /* 0xff8000009e9e7808 */ /* 0x000fe40005000000 */
[C---:B------:R-:W-:Y:S02]  /*4ab0*/  ISETP.GE.AND P1, PT, R4.reuse, R7, PT ;  /* 0x000000070400720c */ /* 0x040fe40003f26270 */
[C---:B------:R-:W-:Y:S02]  /*4ac0*/  ISETP.GE.AND P4, PT, R4.reuse, R10, PT ;  /* 0x0000000a0400720c */ /* 0x040fe40003f86270 */
[C---:B------:R-:W-:Y:S02]  /*4ad0*/  ISETP.GE.AND P3, PT, R4.reuse, R9, PT ;  /* 0x000000090400720c */ /* 0x040fe40003f66270 */
[----:B------:R-:W-:-:S02]  /*4ae0*/  ISETP.GE.AND P2, PT, R4, R8, PT ;  /* 0x000000080400720c */ /* 0x000fc40003f46270 */
[----:B------:R-:W-:Y:S02]  /*4af0*/  FSEL R152, R152, -INF , !P6 ;  /* 0xff80000098987808 */ /* 0x000fe40007000000 */
[-C--:B------:R-:W-:Y:S02]  /*4b00*/  ISETP.GE.AND P6, PT, R6, R7.reuse, PT ;  /* 0x000000070600720c */ /* 0x080fe40003fc6270 */
[----:B------:R-:W-:Y:S01]  /*4b10*/  FSEL R184, R184, -INF , !P1 ;  /* 0xff800000b8b87808 */ /* 0x000fe20004800000 */
[----:B-1----:R-:W-:Y:S01]  /*4b20*/  FMUL.FTZ R5, R32, UR15 ;  /* 0x0000000f20057c20 */ /* 0x002fe20008410000 */
[----:B------:R-:W-:Y:S01]  /*4b30*/  VIADD R32, R0, 0x69 ;  /* 0x0000006900207836 */ /* 0x000fe20000000000 */
[----:B------:R-:W-:Y:S02]  /*4b40*/  ISETP.GE.AND P1, PT, R11, R7, PT ;  /* 0x000000070b00720c */ /* 0x000fe40003f26270 */
[----:B------:R1:W-:Y:S01]  /*4b50*/  MUFU.TANH R41, R5 ;  /* 0x0000000500297308 */ /* 0x0003e20000002400 */
[----:B------:R-:W-:-:S02]  /*4b60*/  FSEL R183, R183, -INF , !P6 ;  /* 0xff800000b7b77808 */ /* 0x000fc40007000000 */
[-C--:B------:R-:W-:Y:S02]  /*4b70*/  ISETP.GE.AND P6, PT, R24, R7.reuse, PT ;  /* 0x000000071800720c */ /* 0x080fe40003fc6270 */
[----:B--2---:R-:W-:Y:S02]  /*4b80*/  FSEL R182, R155, -INF , !P1 ;  /* 0xff8000009bb67808 */ /* 0x004fe40004800000 */
[-C--:B------:R-:W-:Y:S02]  /*4b90*/  ISETP.GE.AND P1, PT, R25, R7.reuse, PT ;  /* 0x000000071900720c */ /* 0x080fe40003f26270 */
[----:B------:R-:W-:Y:S02]  /*4ba0*/  FSEL R181, R153, -INF , !P6 ;  /* 0xff80000099b57808 */ /* 0x000fe40007000000 */
[----:B------:R-:W-:Y:S02]  /*4bb0*/  FSEL R249, R72, -INF , !P1 ;  /* 0xff80000048f97808 */ /* 0x000fe40004800000 */
[----:B------:R-:W-:-:S02]  /*4bc0*/  ISETP.GE.AND P1, PT, R27, R7, PT ;  /* 0x000000071b00720c */ /* 0x000fc40003f26270 */
[----:B------:R-:W-:Y:S01]  /*4bd0*/  FSEL R154, R154, -INF , !P0 ;  /* 0xff8000009a9a7808 */ /* 0x000fe20004000000 */
[----:B-1----:R-:W-:Y:S01]  /*4be0*/  FMUL.FTZ R5, R33, UR15 ;  /* 0x0000000f21057c20 */ /* 0x002fe20008410000 */
[----:B------:R-:W-:Y:S01]  /*4bf0*/  VIADD R33, R0, 0x71 ;  /* 0x0000007100217836 */ /* 0x000fe20000000000 */
[----:B------:R-:W-:Y:S02]  /*4c00*/  PLOP3.LUT P0, PT, PT, PT, UP0, 0x80, 0x0 ;  /* 0x000000000000781c */ /* 0x000fe40003f0f008 */
[----:B------:R1:W-:Y:S02]  /*4c10*/  MUFU.TANH R40, R5 ;  /* 0x0000000500287308 */ /* 0x0003e40000002400 */
[----:B-1----:R-:W-:Y:S01]  /*4c20*/  FMUL.FTZ R5, R34, UR15 ;  /* 0x0000000f22057c20 */ /* 0x002fe20008410000 */
[----:B------:R-:W-:-:S05]  /*4c30*/  VIADD R34, R0, 0x70 ;  /* 0x0000007000227836 */ /* 0x000fca0000000000 */
[----:B------:R1:W-:Y:S02]  /*4c40*/  MUFU.TANH R39, R5 ;  /* 0x0000000500277308 */ /* 0x0003e40000002400 */
[----:B-1----:R-:W-:Y:S01]  /*4c50*/  FMUL.FTZ R5, R35, UR15 ;  /* 0x0000000f23057c20 */ /* 0x002fe20008410000 */
[----:B------:R-:W-:-:S05]  /*4c60*/  VIADD R35, R0, 0x78 ;  /* 0x0000007800237836 */ /* 0x000fca0000000000 */
[----:B------:R1:W-:Y:S02]  /*4c70*/  MUFU.TANH R45, R5 ;  /* 0x00000005002d7308 */ /* 0x0003e40000002400 */
[----:B-1----:R-:W-:Y:S01]  /*4c80*/  FMUL.FTZ R5, R12, UR15 ;  /* 0x0000000f0c057c20 */ /* 0x002fe20008410000 */
[----:B------:R-:W-:Y:S01]  /*4c90*/  FMUL.FTZ R12, R26, UR15 ;  /* 0x0000000f1a0c7c20 */ /* 0x000fe20008410000 */
[----:B------:R-:W-:-:S04]  /*4ca0*/  VIADD R26, R0, 0x51 ;  /* 0x00000051001a7836 */ /* 0x000fc80000000000 */
[----:B------:R1:W2:Y:S01]  /*4cb0*/  MUFU.TANH R18, R5 ;  /* 0x0000000500127308 */ /* 0x0002a20000002400 */
[----:B------:R-:W-:-:S04]  /*4cc0*/  ISETP.GE.AND P6, PT, R26, R7, PT ;  /* 0x000000071a00720c */ /* 0x000fc80003fc6270 */
[----:B----4-:R-:W-:-:S03]  /*4cd0*/  FSEL R248, R44, -INF , !P6 ;  /* 0xff8000002cf87808 */ /* 0x010fc60007000000 */
[----:B------:R-:W-:Y:S01]  /*4ce0*/  MUFU.TANH R47, R12 ;  /* 0x0000000c002f7308 */ /* 0x000fe20000002400 */
[----:B------:R-:W-:-:S04]  /*4cf0*/  ISETP.GE.AND P6, PT, R28, R7, PT ;  /* 0x000000071c00720c */ /* 0x000fc80003fc6270 */
[----:B------:R-:W-:Y:S02]  /*4d00*/  FSEL R246, R17, -INF , !P6 ;  /* 0xff80000011f67808 */ /* 0x000fe40007000000 */
[----:B------:R-:W-:Y:S02]  /*4d10*/  ISETP.GE.AND P6, PT, R30, R7, PT ;  /* 0x000000071e00720c */ /* 0x000fe40003fc6270 */
[----:B-1----:R-:W-:Y:S02]  /*4d20*/  FMNMX.FTZ R5, R100, R103, !PT ;  /* 0x0000006764057209 */ /* 0x002fe40007810000 */
[----:B--2---:R-:W-:Y:S02]  /*4d30*/  FSEL R247, R18, -INF , !P1 ;  /* 0xff80000012f77808 */ /* 0x004fe40004800000 */
[----:B------:R-:W-:Y:S02]  /*4d40*/  FMNMX.FTZ R5, R111, R5, !PT ;  /* 0x000000056f057209 */ /* 0x000fe40007810000 */
[----:B------:R-:W-:-:S02]  /*4d50*/  ISETP.GE.AND P1, PT, R29, R7, PT ;  /* 0x000000071d00720c */ /* 0x000fc40003f26270 */
[----:B------:R-:W-:Y:S01]  /*4d60*/  FMNMX.FTZ R4, R102, R5, !PT ;  /* 0x0000000566047209 */ /* 0x000fe20007810000 */
[----:B------:R-:W-:Y:S01]  /*4d70*/  FMUL.FTZ R5, R15, UR15 ;  /* 0x0000000f0f057c20 */ /* 0x000fe20008410000 */
[----:B------:R-:W-:Y:S02]  /*4d80*/  FSEL R245, R16, -INF , !P1 ;  /* 0xff80000010f57808 */ /* 0x000fe40004800000 */
[----:B------:R-:W-:Y:S01]  /*4d90*/  FMNMX.FTZ R4, R114, R4, !PT ;  /* 0x0000000472047209 */ /* 0x000fe20007810000 */
[----:B------:R1:W-:Y:S01]  /*4da0*/  MUFU.TANH R64, R5 ;  /* 0x0000000500407308 */ /* 0x0003e20000002400 */
[----:B------:R-:W-:Y:S02]  /*4db0*/  ISETP.GE.AND P1, PT, R31, R7, PT ;  /* 0x000000071f00720c */ /* 0x000fe40003f26270 */
[----:B------:R-:W-:-:S04]  /*4dc0*/  FMNMX.FTZ R4, R115, R4, !PT ;  /* 0x0000000473047209 */ /* 0x000fc80007810000 */
[----:B------:R-:W-:-:S04]  /*4dd0*/  FMNMX.FTZ R4, R123, R4, !PT ;  /* 0x000000047b047209 */ /* 0x000fc80007810000 */
[----:B------:R-:W-:-:S04]  /*4de0*/  FMNMX.FTZ R4, R126, R4, !PT ;  /* 0x000000047e047209 */ /* 0x000fc80007810000 */
[----:B------:R-:W-:Y:S01]  /*4df0*/  FMNMX.FTZ R4, R149, R4, !PT ;  /* 0x0000000495047209 */ /* 0x000fe20007810000 */
[----:B-1----:R-:W-:-:S03]  /*4e00*/  FMUL.FTZ R5, R88, UR15 ;  /* 0x0000000f58057c20 */ /* 0x002fc60008410000 */
[----:B------:R-:W-:Y:S01]  /*4e10*/  FMNMX.FTZ R4, R145, R4, !PT ;  /* 0x0000000491047209 */ /* 0x000fe20007810000 */
[----:B------:R-:W-:Y:S03]  /*4e20*/  MUFU.TANH R38, R5 ;  /* 0x0000000500267308 */ /* 0x000fe60000002400 */
[----:B------:R-:W-:-:S04]  /*4e30*/  FMNMX.FTZ R4, R140, R4, !PT ;  /* 0x000000048c047209 */ /* 0x000fc80007810000 */
[----:B------:R-:W-:Y:S01]  /*4e40*/  FMNMX.FTZ R4, R136, R4, !PT ;  /* 0x0000000488047209 */ /* 0x000fe20007810000 */
[----:B------:R-:W1:Y:S03]  /*4e50*/  MUFU.TANH R5, R14 ;  /* 0x0000000e00057308 */ /* 0x000e660000002400 */
[----:B------:R-:W-:-:S04]  /*4e60*/  FMNMX.FTZ R4, R178, R4, !PT ;  /* 0x00000004b2047209 */ /* 0x000fc80007810000 */
[----:B------:R-:W-:-:S04]  /*4e70*/  FMNMX.FTZ R4, R169, R4, !PT ;  /* 0x00000004a9047209 */ /* 0x000fc80007810000 */
[----:B------:R-:W-:Y:S01]  /*4e80*/  FMNMX.FTZ R0, R164, R4, !PT ;  /* 0x00000004a4007209 */ /* 0x000fe20007810000 */
[----:B------:R-:W-:-:S03]  /*4e90*/  FMUL.FTZ R4, R60, UR15 ;  /* 0x0000000f3c047c20 */ /* 0x000fc60008410000 */
[----:B------:R-:W-:Y:S01]  /*4ea0*/  FMNMX.FTZ R0, R158, R0, !PT ;  /* 0x000000009e007209 */ /* 0x000fe20007810000 */
[----:B------:R2:W3:Y:S01]  /*4eb0*/  MUFU.TANH R15, R4 ;  /* 0x00000004000f7308 */ /* 0x0004e20000002400 */
[----:B-1----:R-:W-:Y:S02]  /*4ec0*/  FSEL R244, R5, -INF , !P6 ;  /* 0xff80000005f47808 */ /* 0x002fe40007000000 */
[----:B------:R-:W-:Y:S02]  /*4ed0*/  FMNMX.FTZ R0, R184, R0, !PT ;  /* 0x00000000b8007209 */ /* 0x000fe40007810000 */
[----:B------:R-:W-:Y:S02]  /*4ee0*/  ISETP.GE.AND P6, PT, R32, R7, PT ;  /* 0x000000072000720c */ /* 0x000fe40003fc6270 */
[----:B------:R-:W-:-:S04]  /*4ef0*/  FMNMX.FTZ R0, R183, R0, !PT ;  /* 0x00000000b7007209 */ /* 0x000fc80007810000 */
[----:B------:R-:W-:-:S04]  /*4f00*/  FMNMX.FTZ R0, R182, R0, !PT ;  /* 0x00000000b6007209 */ /* 0x000fc80007810000 */
[----:B------:R-:W-:Y:S01]  /*4f10*/  FMNMX.FTZ R0, R181, R0, !PT ;  /* 0x00000000b5007209 */ /* 0x000fe20007810000 */
[----:B--2---:R-:W-:Y:S01]  /*4f20*/  FMUL.FTZ R4, R61, UR15 ;  /* 0x0000000f3d047c20 */ /* 0x004fe20008410000 */
[----:B---3--:R-:W-:Y:S02]  /*4f30*/  FSEL R243, R15, -INF , !P1 ;  /* 0xff8000000ff37808 */ /* 0x008fe40004800000 */
[----:B------:R-:W-:Y:S01]  /*4f40*/  FMNMX.FTZ R0, R249, R0, !PT ;  /* 0x00000000f9007209 */ /* 0x000fe20007810000 */
[----:B------:R1:W2:Y:S01]  /*4f50*/  MUFU.TANH R14, R4 ;  /* 0x00000004000e7308 */ /* 0x0002a20000002400 */
[----:B------:R-:W-:Y:S02]  /*4f60*/  ISETP.GE.AND P1, PT, R34, R7, PT ;  /* 0x000000072200720c */ /* 0x000fe40003f26270 */
[----:B------:R-:W-:-:S04]  /*4f70*/  FMNMX.FTZ R0, R248, R0, !PT ;  /* 0x00000000f8007209 */ /* 0x000fc80007810000 */
[----:B------:R-:W-:-:S04]  /*4f80*/  FMNMX.FTZ R0, R247, R0, !PT ;  /* 0x00000000f7007209 */ /* 0x000fc80007810000 */
[----:B------:R-:W-:-:S04]  /*4f90*/  FMNMX.FTZ R0, R246, R0, !PT ;  /* 0x00000000f6007209 */ /* 0x000fc80007810000 */
[----:B------:R-:W-:Y:S01]  /*4fa0*/  FMNMX.FTZ R0, R245, R0, !PT ;  /* 0x00000000f5007209 */ /* 0x000fe20007810000 */
[----:B-1----:R-:W-:Y:S01]  /*4fb0*/  FMUL.FTZ R4, R56, UR15 ;  /* 0x0000000f38047c20 */ /* 0x002fe20008410000 */
[----:B--2---:R-:W-:Y:S02]  /*4fc0*/  FSEL R242, R14, -INF , !P6 ;  /* 0xff8000000ef27808 */ /* 0x004fe40007000000 */
[----:B------:R-:W-:Y:S01]  /*4fd0*/  FMNMX.FTZ R0, R244, R0, !PT ;  /* 0x00000000f4007209 */ /* 0x000fe20007810000 */
[----:B------:R1:W2:Y:S01]  /*4fe0*/  MUFU.TANH R13, R4 ;  /* 0x00000004000d7308 */ /* 0x0002a20000002400 */
[----:B------:R-:W-:Y:S02]  /*4ff0*/  ISETP.GE.AND P6, PT, R33, R7, PT ;  /* 0x000000072100720c */ /* 0x000fe40003fc6270 */
[----:B------:R-:W-:-:S04]  /*5000*/  FMNMX.FTZ R0, R243, R0, !PT ;  /* 0x00000000f3007209 */ /* 0x000fc80007810000 */
[----:B------:R-:W-:Y:S01]  /*5010*/  FMNMX.FTZ R0, R242, R0, !PT ;  /* 0x00000000f2007209 */ /* 0x000fe20007810000 */
[----:B-1----:R-:W-:Y:S01]  /*5020*/  FMUL.FTZ R4, R57, UR15 ;  /* 0x0000000f39047c20 */ /* 0x002fe20008410000 */
[----:B--2---:R-:W-:Y:S02]  /*5030*/  FSEL R241, R13, -INF , !P1 ;  /* 0xff8000000df17808 */ /* 0x004fe40004800000 */
[-C--:B------:R-:W-:Y:S01]  /*5040*/  ISETP.GE.AND P1, PT, R35, R7.reuse, PT ;  /* 0x000000072300720c */ /* 0x080fe20003f26270 */
[----:B------:R1:W2:Y:S01]  /*5050*/  MUFU.TANH R12, R4 ;  /* 0x00000004000c7308 */ /* 0x0002a20000002400 */
[----:B------:R-:W-:Y:S01]  /*5060*/  FMNMX.FTZ R0, R241, R0, !PT ;  /* 0x00000000f1007209 */ /* 0x000fe20007810000 */
[----:B-1----:R-:W-:Y:S01]  /*5070*/  FMUL.FTZ R4, R52, UR15 ;  /* 0x0000000f34047c20 */ /* 0x002fe20008410000 */
[----:B--2---:R-:W-:Y:S02]  /*5080*/  FSEL R240, R12, -INF , !P6 ;  /* 0xff8000000cf07808 */ /* 0x004fe40007000000 */
[----:B------:R-:W-:-:S03]  /*5090*/  ISETP.GE.AND P6, PT, R36, R7, PT ;  /* 0x000000072400720c */ /* 0x000fc60003fc6270 */
[----:B------:R1:W2:Y:S01]  /*50a0*/  MUFU.TANH R5, R4 ;  /* 0x0000000400057308 */ /* 0x0002a20000002400 */
[----:B------:R-:W-:Y:S01]  /*50b0*/  FMNMX.FTZ R22, R240, R0, !PT ;  /* 0x00000000f0167209 */ /* 0x000fe20007810000 */
[----:B-1----:R-:W-:Y:S01]  /*50c0*/  FMUL.FTZ R4, R53, UR15 ;  /* 0x0000000f35047c20 */ /* 0x002fe20008410000 */
[----:B--2---:R-:W-:-:S05]  /*50d0*/  FSEL R239, R5, -INF , !P1 ;  /* 0xff80000005ef7808 */ /* 0x004fca0004800000 */
[----:B------:R1:W2:Y:S01]  /*50e0*/  MUFU.TANH R23, R4 ;  /* 0x0000000400177308 */ /* 0x0002a20000002400 */
[----:B------:R-:W-:Y:S05]  /*50f0*/  @!P0 BRA `(.L_x_113) ;  /* 0x00000000009c8947 */ /* 0x000fea0003800000 */
[----:B------:R-:W1:Y:S01]  /*5100*/  LDL.64 R186, [R1+0x80] ;  /* 0x0000800001ba7983 */ /* 0x000e620000100a00 */
[----:B------:R-:W-:Y:S02]  /*5110*/  UIADD3 UR6, UR14, -0x2, URZ ;  /* 0xfffffffe0e067890 */ /* 0x000fe4000fffe03f */
[----:B------:R-:W-:Y:S02]  /*5120*/  USHF.L.U32 UR19, UR10, 0x5, URZ ;  /* 0x000000050a137899 */ /* 0x000fe4000800063f */
[----:B------:R-:W-:Y:S02]  /*5130*/  USHF.R.S32.HI UR18, URZ, 0x1f, UR6 ;  /* 0x0000001f3f127899 */ /* 0x000fe40008011406 */
[----:B------:R-:W-:Y:S01]  /*5140*/  UIMAD UR24, UR24, UR6, URZ ;  /* 0x00000006181872a4 */ /* 0x000fe2000f8e023f */
[----:B------:R-:W-:Y:S02]  /*5150*/  IMAD.U32 R0, RZ, RZ, UR6 ;  /* 0x00000006ff007e24 */ /* 0x000fe4000f8e00ff */
[----:B------:R-:W-:Y:S01]  /*5160*/  ULDC.64 UR6, c[0x0][0x218] ;  /* 0x0000860000067ab9 */ /* 0x000fe20000000a00 */
[----:B------:R-:W-:Y:S01]  /*5170*/  UIMAD UR18, UR18, UR25, UR24 ;  /* 0x00000019121272a4 */ /* 0x000fe2000f8e0218 */
[----:B-1----:R-:W-:-:S05]  /*5180*/  IMAD.WIDE.U32 R4, R0, UR25, R186 ;  /* 0x0000001900047c25 */ /* 0x002fca000f8e00ba */
        /* <DEDUP_REMOVED lines=25> */
[----:B---3--:R-:W-:-:S03]  /*5320*/  IADD3 R18, P1, R4, UR19, RZ ;  /* 0x0000001304127c10 */ /* 0x008fc6000ff3e0ff */
[----:B------:R4:W-:Y:S01]  /*5330*/  LDGSTS.E.BYPASS.LTC128B.128 [R238+0x7000], desc[UR16][R4.64] ;  /* 0x0700000004ee7fae */ /* 0x0009e2000b901d50 */
[----:B------:R-:W-:-:S05]  /*5340*/  IADD3.X R19, R5, UR6, RZ, P1, !PT ;  /* 0x0000000605137c10 */ /* 0x000fca0008ffe4ff */
[----:B------:R4:W-:Y:S04]  /*5350*/  LDGSTS.E.BYPASS.LTC128B.128 [R238+0x7800], desc[UR16][R18.64] ;  /* 0x0780000012ee7fae */ /* 0x0009e8000b901d50 */
[----:B------:R-:W0:Y:S02]  /*5360*/  LDGDEPBAR ;  /* 0x00000000000079af */ /* 0x000e240000000000 */
.L_x_113:
[----:B------:R-:W-:Y:S01]  /*5370*/  FMUL.FTZ R0, R90, UR15 ;  /* 0x0000000f5a007c20 */ /* 0x000fe20008410000 */
[----:B--2---:R-:W-:Y:S01]  /*5380*/  FSEL R237, R23, -INF , !P6 ;  /* 0xff80000017ed7808 */ /* 0x004fe20007000000 */
[----:B----4-:R-:W-:Y:S01]  /*5390*/  FMUL.FTZ R5, R92, UR15 ;  /* 0x0000000f5c057c20 */ /* 0x010fe20008410000 */
[----:B-1----:R-:W-:Y:S01]  /*53a0*/  FMNMX.FTZ R4, R239, R22, !PT ;  /* 0x00000016ef047209 */ /* 0x002fe20007810000 */
[----:B------:R1:W-:Y:S01]  /*53b0*/  MUFU.TANH R44, R0 ;  /* 0x00000000002c7308 */ /* 0x0003e20000002400 */
[-C--:B------:R-:W-:Y:S01]  /*53c0*/  ISETP.GE.AND P1, PT, R6, R9.reuse, PT ;  /* 0x000000090600720c */ /* 0x080fe20003f26270 */
[----:B------:R-:W-:Y:S01]  /*53d0*/  FMUL.FTZ R14, R62, UR15 ;  /* 0x0000000f3e0e7c20 */ /* 0x000fe20008410000 */
[----:B------:R-:W-:Y:S01]  /*53e0*/  FMNMX.FTZ R13, R237, R4, !PT ;  /* 0x00000004ed0d7209 */ /* 0x000fe20007810000 */
[----:B------:R-:W-:Y:S01]  /*53f0*/  FMUL.FTZ R4, R89, UR15 ;  /* 0x0000000f59047c20 */ /* 0x000fe20008410000 */
[----:B------:R-:W-:Y:S01]  /*5400*/  FSEL R162, R124, -INF , !P3 ;  /* 0xff8000007ca27808 */ /* 0x000fe20005800000 */
[----:B------:R-:W-:Y:S01]  /*5410*/  FMUL.FTZ R15, R63, UR15 ;  /* 0x0000000f3f0f7c20 */ /* 0x000fe20008410000 */
[-C--:B------:R-:W-:Y:S01]  /*5420*/  ISETP.GE.AND P3, PT, R6, R8.reuse, PT ;  /* 0x000000080600720c */ /* 0x080fe20003f66270 */
[----:B------:R-:W2:Y:S01]  /*5430*/  SHFL.BFLY PT, R12, R13, 0x2, 0x1f ;  /* 0x0c401f000d0c7f89 */ /* 0x000ea200000e0000 */
[----:B------:R-:W-:Y:S01]  /*5440*/  FSEL R159, R121, -INF , !P1 ;  /* 0xff800000799f7808 */ /* 0x000fe20004800000 */
[----:B------:R-:W-:Y:S01]  /*5450*/  MUFU.TANH R16, R5 ;  /* 0x0000000500107308 */ /* 0x000fe20000002400 */
[C---:B------:R-:W-:Y:S01]  /*5460*/  ISETP.GE.AND P1, PT, R11.reuse, R9, PT ;  /* 0x000000090b00720c */ /* 0x040fe20003f26270 */
[----:B------:R-:W-:Y:S01]  /*5470*/  ULDC UR18, c[0x0][0x2ec] ;  /* 0x0000bb0000127ab9 */ /* 0x000fe20000000800 */
[----:B------:R-:W-:Y:S01]  /*5480*/  FSEL R160, R120, -INF , !P3 ;  /* 0xff80000078a07808 */ /* 0x000fe20005800000 */
[----:B------:R-:W-:Y:S01]  /*5490*/  STL [R1+0xd4], R230 ;  /* 0x0000d4e601007387 */ /* 0x000fe20000100800 */
[----:B------:R-:W-:-:S02]  /*54a0*/  ISETP.GE.AND P3, PT, R11, R8, PT ;  /* 0x000000080b00720c */ /* 0x000fc40003f66270 */
[----:B-1----:R-:W-:Y:S01]  /*54b0*/  FMNMX.FTZ R0, R109, R110, !PT ;  /* 0x0000006e6d007209 */ /* 0x002fe20007810000 */
[----:B------:R1:W3:Y:S01]  /*54c0*/  MUFU.TANH R18, R4 ;  /* 0x0000000400127308 */ /* 0x0002e20000002400 */
[----:B------:R-:W-:Y:S01]  /*54d0*/  FSEL R155, R105, -INF , !P1 ;  /* 0xff800000699b7808 */ /* 0x000fe20004800000 */
[----:B------:R-:W-:Y:S01]  /*54e0*/  STL [R1+0xd0], R238 ;  /* 0x0000d0ee01007387 */ /* 0x000fe20000100800 */
[----:B------:R-:W-:Y:S02]  /*54f0*/  FMNMX.FTZ R0, R117, R0, !PT ;  /* 0x0000000075007209 */ /* 0x000fe40007810000 */
[----:B------:R-:W-:Y:S01]  /*5500*/  ISETP.GE.AND P1, PT, R24, R9, PT ;  /* 0x000000091800720c */ /* 0x000fe20003f26270 */
[----:B------:R-:W-:Y:S01]  /*5510*/  STL [R1+0xcc], R229 ;  /* 0x0000cce501007387 */ /* 0x000fe20000100800 */
[----:B------:R-:W-:Y:S01]  /*5520*/  FMNMX.FTZ R0, R108, R0, !PT ;  /* 0x000000006c007209 */ /* 0x000fe20007810000 */
[----:B------:R-:W-:Y:S01]  /*5530*/  MUFU.TANH R21, R37 ;  /* 0x0000002500157308 */ /* 0x000fe20000002400 */
[----:B------:R-:W-:Y:S01]  /*5540*/  FSEL R157, R49, -INF , !P3 ;  /* 0xff800000319d7808 */ /* 0x000fe20005800000 */
[----:B------:R-:W-:Y:S01]  /*5550*/  STL [R1+0xc8], R228 ;  /* 0x0000c8e401007387 */ /* 0x000fe20000100800 */
[----:B------:R-:W-:-:S02]  /*5560*/  FMNMX.FTZ R0, R101, R0, !PT ;  /* 0x0000000065007209 */ /* 0x000fc40007810000 */
[----:B------:R-:W-:Y:S01]  /*5570*/  ISETP.GE.AND P3, PT, R24, R8, PT ;  /* 0x000000081800720c */ /* 0x000fe20003f66270 */
[----:B------:R-:W-:Y:S01]  /*5580*/  STL [R1+0xc4], R227 ;  /* 0x0000c4e301007387 */ /* 0x000fe20000100800 */
[----:B------:R-:W-:Y:S01]  /*5590*/  FMNMX.FTZ R0, R50, R0, !PT ;  /* 0x0000000032007209 */ /* 0x000fe20007810000 */
[----:B------:R-:W-:Y:S01]  /*55a0*/  MUFU.TANH R37, R14 ;  /* 0x0000000e00257308 */ /* 0x000fe20000002400 */
[----:B------:R-:W-:Y:S01]  /*55b0*/  FSEL R153, R104, -INF , !P1 ;  /* 0xff80000068997808 */ /* 0x000fe20004800000 */
[----:B-1----:R-:W-:Y:S01]  /*55c0*/  FMUL.FTZ R4, R91, UR15 ;  /* 0x0000000f5b047c20 */ /* 0x002fe20008410000 */
[----:B------:R-:W-:Y:S01]  /*55d0*/  FMNMX.FTZ R0, R75, R0, !PT ;  /* 0x000000004b007209 */ /* 0x000fe20007810000 */
[----:B------:R-:W-:Y:S01]  /*55e0*/  STL [R1+0xc0], R226 ;  /* 0x0000c0e201007387 */ /* 0x000fe20000100800 */
[----:B------:R-:W-:Y:S02]  /*55f0*/  ISETP.GE.AND P1, PT, R25, R9, PT ;  /* 0x000000091900720c */ /* 0x000fe40003f26270 */
[----:B------:R-:W-:Y:S01]  /*5600*/  FMNMX.FTZ R0, R73, R0, !PT ;  /* 0x0000000049007209 */ /* 0x000fe20007810000 */
[----:B------:R1:W-:Y:S01]  /*5610*/  MUFU.TANH R22, R4 ;  /* 0x0000000400167308 */ /* 0x0003e20000002400 */
        /* <DEDUP_REMOVED lines=8> */
[----:B------:R-:W-:Y:S01]  /*56a0*/  STL [R1+0xb4], R135 ;  /* 0x0000b48701007387 */ /* 0x000fe20000100800 */
[----:B------:R-:W-:Y:S02]  /*56b0*/  FMNMX.FTZ R0, R138, R0, !PT ;  /* 0x000000008a007209 */ /* 0x000fe40007810000 */
[----:B------:R-:W-:Y:S01]  /*56c0*/  ISETP.GE.AND P1, PT, R26, R9, PT ;  /* 0x000000091a00720c */ /* 0x000fe20003f26270 */
[----:B------:R-:W-:Y:S01]  /*56d0*/  STL [R1+0xb0], R7 ;  /* 0x0000b00701007387 */ /* 0x000fe20000100800 */
[----:B------:R-:W-:Y:S01]  /*56e0*/  FMNMX.FTZ R0, R133, R0, !PT ;  /* 0x0000000085007209 */ /* 0x000fe20007810000 */
[----:B-1----:R-:W-:Y:S01]  /*56f0*/  FMUL.FTZ R4, R94, UR15 ;  /* 0x0000000f5e047c20 */ /* 0x002fe20008410000 */
[----:B------:R-:W-:Y:S01]  /*5700*/  FSEL R191, R46, -INF , !P3 ;  /* 0xff8000002ebf7808 */ /* 0x000fe20005800000 */
[----:B------:R-:W-:Y:S01]  /*5710*/  STL [R1+0xd8], R9 ;  /* 0x0000d80901007387 */ /* 0x000fe20000100800 */
[----:B------:R-:W-:Y:S01]  /*5720*/  FMNMX.FTZ R0, R176, R0, !PT ;  /* 0x00000000b0007209 */ /* 0x000fe20007810000 */
[----:B------:R1:W-:Y:S01]  /*5730*/  MUFU.TANH R20, R4 ;  /* 0x0000000400147308 */ /* 0x0003e20000002400 */
[----:B------:R-:W-:Y:S01]  /*5740*/  ISETP.GE.AND P3, PT, R26, R8, PT ;  /* 0x000000081a00720c */ /* 0x000fe20003f66270 */
[----:B------:R-:W-:Y:S01]  /*5750*/  STL [R1+0xdc], R8 ;  /* 0x0000dc0801007387 */ /* 0x000fe20000100800 */
[----:B------:R-:W-:-:S02]  /*5760*/  FMNMX.FTZ R0, R168, R0, !PT ;  /* 0x00000000a8007209 */ /* 0x000fc40007810000 */
[----:B------:R-:W-:Y:S02]  /*5770*/  FSEL R187, R43, -INF , !P1 ;  /* 0xff8000002bbb7808 */ /* 0x000fe40004800000 */
[----:B------:R-:W-:Y:S02]  /*5780*/  FMNMX.FTZ R0, R161, R0, !PT ;  /* 0x00000000a1007209 */ /* 0x000fe40007810000 */
[----:B------:R-:W-:Y:S02]  /*5790*/  ISETP.GE.AND P1, PT, R27, R9, PT ;  /* 0x000000091b00720c */ /* 0x000fe40003f26270 */
[----:B------:R-:W-:Y:S02]  /*57a0*/  FMNMX.FTZ R0, R154, R0, !PT ;  /* 0x000000009a007209 */ /* 0x000fe40007810000 */
[----:B------:R-:W-:Y:S01]  /*57b0*/  ISETP.GE.AND P6, PT, R6, R10, PT ;  /* 0x0000000a0600720c */ /* 0x000fe20003fc6270 */
[----:B------:R-:W-:Y:S01]  /*57c0*/  FMUL.FTZ R6, R93, UR15 ;  /* 0x0000000f5d067c20 */ /* 0x000fe20008410000 */
[----:B------:R-:W-:-:S02]  /*57d0*/  FMNMX.FTZ R0, R162, R0, !PT ;  /* 0x00000000a2007209 */ /* 0x000fc40007810000 */
[----:B------:R-:W-:Y:S01]  /*57e0*/  FSEL R189, R42, -INF , !P3 ;  /* 0xff8000002abd7808 */ /* 0x000fe20005800000 */
[----:B-1----:R-:W-:Y:S01]  /*57f0*/  FMUL.FTZ R4, R84, UR15 ;  /* 0x0000000f54047c20 */ /* 0x002fe20008410000 */
        /* <DEDUP_REMOVED lines=8> */
[----:B------:R-:W-:Y:S02]  /*5880*/  FSEL R165, R122, -INF , !P2 ;  /* 0xff8000007aa57808 */ /* 0x000fe40005000000 */
[----:B------:R-:W-:Y:S02]  /*5890*/  ISETP.GE.AND P3, PT, R27, R8, PT ;  /* 0x000000081b00720c */ /* 0x000fe40003f66270 */
[----:B------:R-:W-:-:S02]  /*58a0*/  FSEL R186, R41, -INF , !P1 ;  /* 0xff80000029ba7808 */ /* 0x000fc40004800000 */
[----:B------:R-:W-:Y:S01]  /*58b0*/  ISETP.GE.AND P2, PT, R11, R10, PT ;  /* 0x0000000a0b00720c */ /* 0x000fe20003f46270 */
[----:B------:R-:W-:Y:S01]  /*58c0*/  FMUL.FTZ R11, R95, UR15 ;  /* 0x0000000f5f0b7c20 */ /* 0x000fe20008410000 */
[----:B------:R-:W-:Y:S02]  /*58d0*/  ISETP.GE.AND P1, PT, R28, R9, PT ;  /* 0x000000091c00720c */ /* 0x000fe40003f26270 */
[----:B------:R-:W-:Y:S01]  /*58e0*/  FMNMX.FTZ R5, R187, R5, !PT ;  /* 0x00000005bb057209 */ /* 0x000fe20007810000 */
[----:B------:R-:W-:Y:S01]  /*58f0*/  MUFU.TANH R19, R11 ;  /* 0x0000000b00137308 */ /* 0x000fe20000002400 */
[----:B--2---:R-:W-:Y:S02]  /*5900*/  FMNMX.FTZ R17, R13, R12, !PT ;  /* 0x0000000c0d117209 */ /* 0x004fe40007810000 */
[----:B------:R-:W-:Y:S02]  /*5910*/  FMNMX.FTZ R0, R107, R0, !PT ;  /* 0x000000006b007209 */ /* 0x000fe40007810000 */
[----:B------:R-:W-:Y:S01]  /*5920*/  FSEL R190, R39, -INF , !P3 ;  /* 0xff80000027be7808 */ /* 0x000fe20005800000 */
[----:B------:R-:W1:Y:S01]  /*5930*/  SHFL.BFLY PT, R74, R17, 0x1, 0x1f ;  /* 0x0c201f00114a7f89 */ /* 0x000e6200000e0000 */
[----:B------:R-:W-:Y:S01]  /*5940*/  ISETP.GE.AND P3, PT, R29, R9, PT ;  /* 0x000000091d00720c */ /* 0x000fe20003f66270 */
[----:B------:R2:W-:Y:S01]  /*5950*/  MUFU.TANH R12, R4 ;  /* 0x00000004000c7308 */ /* 0x0005e20000002400 */
[----:B------:R-:W-:-:S02]  /*5960*/  FSEL R185, R40, -INF , !P1 ;  /* 0xff80000028b97808 */ /* 0x000fc40004800000 */
[----:B------:R-:W-:Y:S02]  /*5970*/  FMNMX.FTZ R5, R186, R5, !PT ;  /* 0x00000005ba057209 */ /* 0x000fe40007810000 */
[----:B------:R-:W-:Y:S02]  /*5980*/  FMNMX.FTZ R0, R106, R0, !PT ;  /* 0x000000006a007209 */ /* 0x000fe40007810000 */
[----:B------:R-:W-:Y:S01]  /*5990*/  ISETP.GE.AND P1, PT, R30, R9, PT ;  /* 0x000000091e00720c */ /* 0x000fe20003f26270 */
[----:B------:R-:W4:Y:S01]  /*59a0*/  MUFU.TANH R13, R6 ;  /* 0x00000006000d7308 */ /* 0x000f220000002400 */
[----:B------:R-:W-:Y:S02]  /*59b0*/  FSEL R236, R38, -INF , !P3 ;  /* 0xff80000026ec7808 */ /* 0x000fe40005800000 */
[----:B------:R-:W-:Y:S02]  /*59c0*/  FMNMX.FTZ R5, R185, R5, !PT ;  /* 0x00000005b9057209 */ /* 0x000fe40007810000 */
[----:B------:R-:W-:-:S02]  /*59d0*/  FMNMX.FTZ R0, R96, R0, !PT ;  /* 0x0000000060007209 */ /* 0x000fc40007810000 */
[----:B------:R-:W-:Y:S01]  /*59e0*/  ISETP.GE.AND P3, PT, R31, R9, PT ;  /* 0x000000091f00720c */ /* 0x000fe20003f66270 */
[----:B--2---:R-:W-:Y:S01]  /*59f0*/  FMUL.FTZ R4, R85, UR15 ;  /* 0x0000000f55047c20 */ /* 0x004fe20008410000 */
[----:B---3--:R-:W-:Y:S02]  /*5a00*/  FSEL R235, R18, -INF , !P1 ;  /* 0xff80000012eb7808 */ /* 0x008fe40004800000 */
[----:B------:R-:W-:Y:S01]  /*5a10*/  FMNMX.FTZ R5, R236, R5, !PT ;  /* 0x00000005ec057209 */ /* 0x000fe20007810000 */
[----:B------:R2:W3:Y:S01]  /*5a20*/  MUFU.TANH R11, R4 ;  /* 0x00000004000b7308 */ /* 0x0004e20000002400 */
[----:B------:R-:W-:Y:S02]  /*5a30*/  FMNMX.FTZ R0, R150, R0, !PT ;  /* 0x0000000096007209 */ /* 0x000fe40007810000 */
[----:B------:R-:W-:Y:S02]  /*5a40*/  ISETP.GE.AND P1, PT, R32, R9, PT ;  /* 0x000000092000720c */ /* 0x000fe40003f26270 */
[----:B------:R-:W-:-:S02]  /*5a50*/  FSEL R234, R16, -INF , !P3 ;  /* 0xff80000010ea7808 */ /* 0x000fc40005800000 */
[----:B------:R-:W-:Y:S02]  /*5a60*/  FMNMX.FTZ R5, R235, R5, !PT ;  /* 0x00000005eb057209 */ /* 0x000fe40007810000 */
[----:B------:R-:W-:Y:S02]  /*5a70*/  FMNMX.FTZ R0, R143, R0, !PT ;  /* 0x000000008f007209 */ /* 0x000fe40007810000 */
[----:B------:R-:W-:Y:S02]  /*5a80*/  ISETP.GE.AND P3, PT, R34, R9, PT ;  /* 0x000000092200720c */ /* 0x000fe40003f66270 */
[----:B----4-:R-:W-:Y:S02]  /*5a90*/  FSEL R233, R13, -INF , !P1 ;  /* 0xff8000000de97808 */ /* 0x010fe40004800000 */
[----:B------:R-:W-:Y:S01]  /*5aa0*/  FMNMX.FTZ R5, R234, R5, !PT ;  /* 0x00000005ea057209 */ /* 0x000fe20007810000 */
[----:B--2---:R-:W-:Y:S01]  /*5ab0*/  FMUL.FTZ R4, R76, UR15 ;  /* 0x0000000f4c047c20 */ /* 0x004fe20008410000 */
[----:B------:R-:W-:-:S02]  /*5ac0*/  FMNMX.FTZ R0, R139, R0, !PT ;  /* 0x000000008b007209 */ /* 0x000fc40007810000 */
[----:B------:R-:W-:Y:S01]  /*5ad0*/  ISETP.GE.AND P1, PT, R33, R9, PT ;  /* 0x000000092100720c */ /* 0x000fe20003f26270 */
[----:B------:R2:W4:Y:S01]  /*5ae0*/  MUFU.TANH R6, R4 ;  /* 0x0000000400067308 */ /* 0x0005220000002400 */
[----:B------:R-:W-:Y:S01]  /*5af0*/  FSEL R232, R12, -INF , !P3 ;  /* 0xff8000000ce87808 */ /* 0x000fe20005800000 */
[----:B------:R-:W-:Y:S01]  /*5b00*/  FMUL.FTZ R12, R59, UR15 ;  /* 0x0000000f3b0c7c20 */ /* 0x000fe20008410000 */
[----:B------:R-:W-:Y:S02]  /*5b10*/  FMNMX.FTZ R5, R233, R5, !PT ;  /* 0x00000005e9057209 */ /* 0x000fe40007810000 */
[----:B------:R-:W-:Y:S02]  /*5b20*/  FMNMX.FTZ R0, R142, R0, !PT ;  /* 0x000000008e007209 */ /* 0x000fe40007810000 */
[----:B------:R-:W-:Y:S01]  /*5b30*/  ISETP.GE.AND P3, PT, R35, R9, PT ;  /* 0x000000092300720c */ /* 0x000fe20003f66270 */
[----:B------:R-:W-:Y:S01]  /*5b40*/  MUFU.TANH R16, R12 ;  /* 0x0000000c00107308 */ /* 0x000fe20000002400 */
[----:B---3--:R-:W-:-:S02]  /*5b50*/  FSEL R231, R11, -INF , !P1 ;  /* 0xff8000000be77808 */ /* 0x008fc40004800000 */
[----:B------:R-:W-:Y:S02]  /*5b60*/  FMNMX.FTZ R5, R232, R5, !PT ;  /* 0x00000005e8057209 */ /* 0x000fe40007810000 */
[----:B------:R-:W-:Y:S02]  /*5b70*/  FMNMX.FTZ R0, R177, R0, !PT ;  /* 0x00000000b1007209 */ /* 0x000fe40007810000 */
[----:B------:R-:W-:Y:S01]  /*5b80*/  FMNMX.FTZ R5, R231, R5, !PT ;  /* 0x00000005e7057209 */ /* 0x000fe20007810000 */
[----:B--2---:R-:W-:Y:S01]  /*5b90*/  FMUL.FTZ R4, R77, UR15 ;  /* 0x0000000f4d047c20 */ /* 0x004fe20008410000 */
[----:B----4-:R-:W-:Y:S01]  /*5ba0*/  FSEL R219, R6, -INF , !P3 ;  /* 0xff80000006db7808 */ /* 0x010fe20005800000 */
[----:B------:R-:W-:Y:S01]  /*5bb0*/  FMUL.FTZ R6, R58, UR15 ;  /* 0x0000000f3a067c20 */ /* 0x000fe20008410000 */
[----:B------:R-:W-:Y:S02]  /*5bc0*/  ISETP.GE.AND P3, PT, R36, R9, PT ;  /* 0x000000092400720c */ /* 0x000fe40003f66270 */
[----:B------:R-:W-:Y:S01]  /*5bd0*/  FMNMX.FTZ R0, R170, R0, !PT ;  /* 0x00000000aa007209 */ /* 0x000fe20007810000 */
[----:B------:R-:W2:Y:S01]  /*5be0*/  MUFU.TANH R4, R4 ;  /* 0x0000000400047308 */ /* 0x000ea20000002400 */
[----:B------:R-:W-:-:S02]  /*5bf0*/  FMNMX.FTZ R5, R219, R5, !PT ;  /* 0x00000005db057209 */ /* 0x000fc40007810000 */
[----:B------:R-:W-:Y:S02]  /*5c00*/  ISETP.GE.AND P1, PT, R28, R8, PT ;  /* 0x000000081c00720c */ /* 0x000fe40003f26270 */
[----:B-1----:R-:W-:Y:S02]  /*5c10*/  FMNMX.FTZ R74, R17, R74, !PT ;  /* 0x0000004a114a7209 */ /* 0x002fe40007810000 */
[----:B------:R-:W-:Y:S01]  /*5c20*/  FSEL R180, R45, -INF , !P1 ;  /* 0xff8000002db47808 */ /* 0x000fe20004800000 */
[----:B------:R1:W-:Y:S01]  /*5c30*/  MUFU.TANH R18, R6 ;  /* 0x0000000600127308 */ /* 0x0003e20000002400 */
[----:B------:R-:W-:Y:S01]  /*5c40*/  ISETP.GE.AND P1, PT, R30, R8, PT ;  /* 0x000000081e00720c */ /* 0x000fe20003f26270 */
[----:B------:R-:W-:Y:S01]  /*5c50*/  STL [R1+0xe0], R74 ;  /* 0x0000e04a01007387 */ /* 0x000fe20000100800 */
[----:B------:R-:W-:Y:S02]  /*5c60*/  FSEL R68, R174, -INF , !P5 ;  /* 0xff800000ae447808 */ /* 0x000fe40006800000 */
[----:B------:R-:W-:-:S02]  /*5c70*/  FSEL R198, R22, -INF , !P1 ;  /* 0xff80000016c67808 */ /* 0x000fc40004800000 */
[----:B------:R-:W-:Y:S02]  /*5c80*/  ISETP.GE.AND P1, PT, R31, R8, PT ;  /* 0x000000081f00720c */ /* 0x000fe40003f26270 */
[----:B--2---:R-:W-:Y:S02]  /*5c90*/  FSEL R218, R4, -INF , !P3 ;  /* 0xff80000004da7808 */ /* 0x004fe40005800000 */
[----:B------:R-:W-:Y:S02]  /*5ca0*/  FMNMX.FTZ R4, R166, R0, !PT ;  /* 0x00000000a6047209 */ /* 0x000fe40007810000 */
[----:B------:R-:W-:Y:S01]  /*5cb0*/  FMNMX.FTZ R0, R218, R5, !PT ;  /* 0x00000005da007209 */ /* 0x000fe20007810000 */
[----:B------:R-:W-:Y:S01]  /*5cc0*/  FMUL.FTZ R5, R86, UR15 ;  /* 0x0000000f56057c20 */ /* 0x000fe20008410000 */
[----:B------:R-:W-:Y:S02]  /*5cd0*/  FMNMX.FTZ R4, R152, R4, !PT ;  /* 0x0000000498047209 */ /* 0x000fe40007810000 */
[----:B------:R-:W-:Y:S01]  /*5ce0*/  FSEL R197, R20, -INF , !P1 ;  /* 0xff80000014c57808 */ /* 0x000fe20004800000 */
[----:B------:R-:W2:Y:S01]  /*5cf0*/  SHFL.BFLY PT, R11, R0, 0x2, 0x1f ;  /* 0x0c401f00000b7f89 */ /* 0x000ea200000e0000 */
[----:B------:R-:W-:Y:S01]  /*5d00*/  FMNMX.FTZ R4, R165, R4, !PT ;  /* 0x00000004a5047209 */ /* 0x000fe20007810000 */
[----:B------:R3:W4:Y:S01]  /*5d10*/  MUFU.TANH R13, R5 ;  /* 0x00000005000d7308 */ /* 0x0007220000002400 */
[-C--:B------:R-:W-:Y:S01]  /*5d20*/  ISETP.GE.AND P1, PT, R32, R8.reuse, PT ;  /* 0x000000082000720c */ /* 0x080fe20003f26270 */
[----:B-1----:R-:W-:Y:S01]  /*5d30*/  FMUL.FTZ R6, R79, UR15 ;  /* 0x0000000f4f067c20 */ /* 0x002fe20008410000 */
[----:B------:R-:W-:-:S02]  /*5d40*/  ISETP.GE.AND P3, PT, R29, R8, PT ;  /* 0x000000081d00720c */ /* 0x000fc40003f66270 */
[----:B------:R-:W-:Y:S02]  /*5d50*/  FSEL R196, R19, -INF , !P1 ;  /* 0xff80000013c47808 */ /* 0x000fe40004800000 */
[----:B------:R-:W-:Y:S01]  /*5d60*/  FSEL R199, R44, -INF , !P3 ;  /* 0xff8000002cc77808 */ /* 0x000fe20005800000 */
[----:B------:R-:W-:Y:S01]  /*5d70*/  MUFU.TANH R6, R6 ;  /* 0x0000000600067308 */ /* 0x000fe20000002400 */
[----:B------:R-:W-:Y:S02]  /*5d80*/  ISETP.GE.AND P1, PT, R34, R8, PT ;  /* 0x000000082200720c */ /* 0x000fe40003f26270 */
[----:B------:R-:W-:Y:S02]  /*5d90*/  FSEL R71, R173, -INF , !P4 ;  /* 0xff800000ad477808 */ /* 0x000fe40006000000 */
[----:B------:R-:W-:Y:S02]  /*5da0*/  FSEL R125, R125, -INF , !P2 ;  /* 0xff8000007d7d7808 */ /* 0x000fe40005000000 */
[----:B------:R-:W-:-:S02]  /*5db0*/  FSEL R70, R172, -INF , !P6 ;  /* 0xff800000ac467808 */ /* 0x000fc40007000000 */
[----:B---3--:R-:W-:Y:S01]  /*5dc0*/  FMNMX.FTZ R5, R160, R4, !PT ;  /* 0x00000004a0057209 */ /* 0x008fe20007810000 */
[----:B------:R-:W-:Y:S01]  /*5dd0*/  FMUL.FTZ R4, R87, UR15 ;  /* 0x0000000f57047c20 */ /* 0x000fe20008410000 */
[----:B----4-:R-:W-:Y:S02]  /*5de0*/  FSEL R195, R13, -INF , !P1 ;  /* 0xff8000000dc37808 */ /* 0x010fe40004800000 */
[----:B------:R-:W-:Y:S01]  /*5df0*/  FMNMX.FTZ R5, R157, R5, !PT ;  /* 0x000000059d057209 */ /* 0x000fe20007810000 */
[----:B------:R1:W3:Y:S01]  /*5e00*/  MUFU.TANH R14, R4 ;  /* 0x00000004000e7308 */ /* 0x0002e20000002400 */
[----:B--2---:R-:W-:Y:S02]  /*5e10*/  FMNMX.FTZ R72, R0, R11, !PT ;  /* 0x0000000b00487209 */ /* 0x004fe40007810000 */
[----:B------:R-:W-:Y:S02]  /*5e20*/  ISETP.GE.AND P1, PT, R33, R8, PT ;  /* 0x000000082100720c */ /* 0x000fe40003f26270 */
[-C--:B------:R-:W-:Y:S01]  /*5e30*/  ISETP.GE.AND P3, PT, R24, R10.reuse, PT ;  /* 0x0000000a1800720c */ /* 0x080fe20003f66270 */
[----:B------:R-:W2:Y:S01]  /*5e40*/  SHFL.BFLY PT, R12, R72, 0x1, 0x1f ;  /* 0x0c201f00480c7f89 */ /* 0x000ea200000e0000 */
[----:B------:R-:W-:-:S02]  /*5e50*/  ISETP.GE.AND P5, PT, R26, R10, PT ;  /* 0x0000000a1a00720c */ /* 0x000fc40003fa6270 */
[----:B------:R-:W-:Y:S02]  /*5e60*/  FSEL R124, R163, -INF , !P3 ;  /* 0xff800000a37c7808 */ /* 0x000fe40005800000 */
[-C--:B------:R-:W-:Y:S02]  /*5e70*/  ISETP.GE.AND P4, PT, R27, R10.reuse, PT ;  /* 0x0000000a1b00720c */ /* 0x080fe40003f86270 */
[----:B------:R-:W-:Y:S02]  /*5e80*/  FSEL R175, R80, -INF , !P5 ;  /* 0xff80000050af7808 */ /* 0x000fe40006800000 */
[----:B------:R-:W-:Y:S02]  /*5e90*/  ISETP.GE.AND P6, PT, R28, R10, PT ;  /* 0x0000000a1c00720c */ /* 0x000fe40003fc6270 */
[----:B-1----:R-:W-:Y:S01]  /*5ea0*/  FMNMX.FTZ R4, R156, R5, !PT ;  /* 0x000000059c047209 */ /* 0x002fe20007810000 */
[----:B------:R-:W-:Y:S01]  /*5eb0*/  FMUL.FTZ R5, R78, UR15 ;  /* 0x0000000f4e057c20 */ /* 0x000fe20008410000 */
[----:B---3--:R-:W-:-:S02]  /*5ec0*/  FSEL R194, R14, -INF , !P1 ;  /* 0xff8000000ec27808 */ /* 0x008fc40004800000 */
[----:B------:R-:W-:Y:S01]  /*5ed0*/  FMNMX.FTZ R4, R191, R4, !PT ;  /* 0x00000004bf047209 */ /* 0x000fe20007810000 */
[----:B------:R1:W3:Y:S01]  /*5ee0*/  MUFU.TANH R15, R5 ;  /* 0x00000005000f7308 */ /* 0x0002e20000002400 */
[----:B------:R-:W-:Y:S02]  /*5ef0*/  ISETP.GE.AND P1, PT, R35, R8, PT ;  /* 0x000000082300720c */ /* 0x000fe40003f26270 */
[----:B------:R-:W-:Y:S02]  /*5f00*/  FMNMX.FTZ R4, R189, R4, !PT ;  /* 0x00000004bd047209 */ /* 0x000fe40007810000 */
[----:B------:R-:W-:Y:S02]  /*5f10*/  FSEL R173, R65, -INF , !P4 ;  /* 0xff80000041ad7808 */ /* 0x000fe40006000000 */
[----:B------:R-:W-:Y:S02]  /*5f20*/  FMNMX.FTZ R0, R190, R4, !PT ;  /* 0x00000004be007209 */ /* 0x000fe40007810000 */
[----:B------:R-:W-:-:S02]  /*5f30*/  FMNMX.FTZ R4, R128, R129, !PT ;  /* 0x0000008180047209 */ /* 0x000fc40007810000 */
[----:B------:R-:W-:Y:S02]  /*5f40*/  FMNMX.FTZ R0, R180, R0, !PT ;  /* 0x00000000b4007209 */ /* 0x000fe40007810000 */
[----:B------:R-:W-:Y:S02]  /*5f50*/  FMNMX.FTZ R4, R137, R4, !PT ;  /* 0x0000000489047209 */ /* 0x000fe40007810000 */
[----:B------:R-:W-:Y:S02]  /*5f60*/  FMNMX.FTZ R0, R199, R0, !PT ;  /* 0x00000000c7007209 */ /* 0x000fe40007810000 */
[----:B------:R-:W-:Y:S01]  /*5f70*/  FMNMX.FTZ R4, R131, R4, !PT ;  /* 0x0000000483047209 */ /* 0x000fe20007810000 */
[----:B-1----:R-:W-:Y:S01]  /*5f80*/  FMUL.FTZ R5, R54, UR15 ;  /* 0x0000000f36057c20 */ /* 0x002fe20008410000 */
[----:B------:R-:W-:Y:S02]  /*5f90*/  FMNMX.FTZ R0, R198, R0, !PT ;  /* 0x00000000c6007209 */ /* 0x000fe40007810000 */
[----:B------:R-:W-:Y:S01]  /*5fa0*/  FMNMX.FTZ R4, R132, R4, !PT ;  /* 0x0000000484047209 */ /* 0x000fe20007810000 */
[----:B------:R1:W-:Y:S01]  /*5fb0*/  MUFU.TANH R14, R5 ;  /* 0x00000005000e7308 */ /* 0x0003e20000002400 */
[----:B------:R-:W-:-:S02]  /*5fc0*/  FMNMX.FTZ R0, R197, R0, !PT ;  /* 0x00000000c5007209 */ /* 0x000fc40007810000 */
[----:B------:R-:W-:Y:S02]  /*5fd0*/  FMNMX.FTZ R4, R134, R4, !PT ;  /* 0x0000000486047209 */ /* 0x000fe40007810000 */
[----:B---3--:R-:W-:Y:S02]  /*5fe0*/  FSEL R193, R15, -INF , !P1 ;  /* 0xff8000000fc17808 */ /* 0x008fe40004800000 */
[----:B------:R-:W-:Y:S02]  /*5ff0*/  ISETP.GE.AND P1, PT, R36, R8, PT ;  /* 0x000000082400720c */ /* 0x000fe40003f26270 */
[----:B------:R-:W-:Y:S02]  /*6000*/  FMNMX.FTZ R0, R196, R0, !PT ;  /* 0x00000000c4007209 */ /* 0x000fe40007810000 */
[----:B------:R-:W-:Y:S02]  /*6010*/  FMNMX.FTZ R4, R130, R4, !PT ;  /* 0x0000000482047209 */ /* 0x000fe40007810000 */
[----:B------:R-:W-:Y:S01]  /*6020*/  FSEL R192, R6, -INF , !P1 ;  /* 0xff80000006c07808 */ /* 0x000fe20004800000 */
[----:B------:R-:W-:Y:S01]  /*6030*/  FMUL.FTZ R6, R74, UR18 ;  /* 0x000000124a067c20 */ /* 0x000fe20008410000 */
[----:B------:R-:W-:-:S02]  /*6040*/  FMNMX.FTZ R0, R195, R0, !PT ;  /* 0x00000000c3007209 */ /* 0x000fc40007810000 */
[----:B------:R-:W-:Y:S01]  /*6050*/  FSETP.NEU.FTZ.AND P1, PT, R74, -INF , PT ;  /* 0xff8000004a00780b */ /* 0x000fe20003f3d000 */
[----:B-1----:R-:W-:Y:S01]  /*6060*/  FMUL.FTZ R5, R55, UR15 ;  /* 0x0000000f37057c20 */ /* 0x002fe20008410000 */
[----:B------:R-:W-:Y:S02]  /*6070*/  FMNMX.FTZ R4, R127, R4, !PT ;  /* 0x000000047f047209 */ /* 0x000fe40007810000 */
[----:B------:R-:W-:Y:S01]  /*6080*/  FMNMX.FTZ R0, R194, R0, !PT ;  /* 0x00000000c2007209 */ /* 0x000fe20007810000 */
[----:B------:R1:W-:Y:S01]  /*6090*/  MUFU.TANH R13, R5 ;  /* 0x00000005000d7308 */ /* 0x0003e20000002400 */
[----:B------:R-:W-:Y:S02]  /*60a0*/  FSEL R6, R6, RZ, P1 ;  /* 0x000000ff06067208 */ /* 0x000fe40000800000 */
[----:B------:R-:W-:Y:S02]  /*60b0*/  FMNMX.FTZ R4, R151, R4, !PT ;  /* 0x0000000497047209 */ /* 0x000fe40007810000 */
[----:B------:R-:W-:-:S02]  /*60c0*/  FMNMX.FTZ R69, R193, R0, !PT ;  /* 0x00000000c1457209 */ /* 0x000fc40007810000 */
[----:B------:R-:W-:Y:S01]  /*60d0*/  FMNMX.FTZ R0, R141, R4, !PT ;  /* 0x000000048d007209 */ /* 0x000fe20007810000 */
[--C-:B------:R-:W-:Y:S01]  /*60e0*/  FFMA.FTZ R4, R103, UR18, -R6.reuse ;  /* 0x0000001267047c23 */ /* 0x100fe20008010806 */
[----:B------:R-:W-:Y:S02]  /*60f0*/  FMNMX.FTZ R69, R192, R69, !PT ;  /* 0x00000045c0457209 */ /* 0x000fe40007810000 */
[----:B------:R-:W-:Y:S01]  /*6100*/  FMNMX.FTZ R0, R147, R0, !PT ;  /* 0x0000000093007209 */ /* 0x000fe20007810000 */
[----:B------:R3:W-:Y:S01]  /*6110*/  MUFU.EX2 R210, R4 ;  /* 0x0000000400d27308 */ /* 0x0007e20000000800 */
[----:B--2---:R-:W-:Y:S01]  /*6120*/  FMNMX.FTZ R72, R72, R12, !PT ;  /* 0x0000000c48487209 */ /* 0x004fe20007810000 */
[----:B------:R-:W2:Y:S01]  /*6130*/  SHFL.BFLY PT, R11, R69, 0x2, 0x1f ;  /* 0x0c401f00450b7f89 */ /* 0x000ea200000e0000 */
[----:B------:R-:W-:Y:S01]  /*6140*/  FMNMX.FTZ R0, R146, R0, !PT ;  /* 0x0000000092007209 */ /* 0x000fe20007810000 */
[----:B-1----:R-:W-:Y:S01]  /*6150*/  FFMA.FTZ R5, R100, UR18, -R6 ;  /* 0x0000001264057c23 */ /* 0x002fe20008010806 */
[----:B------:R-:W-:-:S02]  /*6160*/  FSETP.NEU.FTZ.AND P2, PT, R72, -INF , PT ;  /* 0xff8000004800780b */ /* 0x000fc40003f5d000 */
[----:B------:R-:W-:Y:S01]  /*6170*/  FMNMX.FTZ R0, R171, R0, !PT ;  /* 0x00000000ab007209 */ /* 0x000fe20007810000 */
[----:B------:R1:W-:Y:S01]  /*6180*/  MUFU.EX2 R212, R5 ;  /* 0x0000000500d47308 */ /* 0x0003e20000000800 */
[----:B------:R-:W-:Y:S02]  /*6190*/  ISETP.GE.AND P1, PT, R25, R10, PT ;  /* 0x0000000a1900720c */ /* 0x000fe40003f26270 */
[----:B------:R-:W-:Y:S02]  /*61a0*/  FMNMX.FTZ R0, R167, R0, !PT ;  /* 0x00000000a7007209 */ /* 0x000fe40007810000 */
[----:B------:R-:W-:Y:S02]  /*61b0*/  FSEL R174, R97, -INF , !P1 ;  /* 0xff80000061ae7808 */ /* 0x000fe40004800000 */
[----:B------:R-:W-:Y:S01]  /*61c0*/  FMNMX.FTZ R0, R179, R0, !PT ;  /* 0x00000000b3007209 */ /* 0x000fe20007810000 */
[----:B---3--:R-:W-:Y:S01]  /*61d0*/  FFMA.FTZ R4, R111, UR18, -R6 ;  /* 0x000000126f047c23 */ /* 0x008fe20008010806 */
[----:B------:R-:W-:-:S02]  /*61e0*/  ISETP.GE.AND P3, PT, R29, R10, PT ;  /* 0x0000000a1d00720c */ /* 0x000fc40003f66270 */
[----:B------:R-:W-:Y:S02]  /*61f0*/  FMNMX.FTZ R0, R68, R0, !PT ;  /* 0x0000000044007209 */ /* 0x000fe40007810000 */
[----:B------:R-:W-:Y:S01]  /*6200*/  FSEL R172, R64, -INF , !P6 ;  /* 0xff80000040ac7808 */ /* 0x000fe20007000000 */
[----:B------:R-:W3:Y:S01]  /*6210*/  MUFU.EX2 R4, R4 ;  /* 0x0000000400047308 */ /* 0x000ee20000000800 */
[----:B------:R-:W-:Y:S01]  /*6220*/  FSEL R163, R47, -INF , !P3 ;  /* 0xff8000002fa37808 */ /* 0x000fe20005800000 */
[----:B-1----:R-:W-:Y:S01]  /*6230*/  FMUL.FTZ R5, R72, UR18 ;  /* 0x0000001248057c20 */ /* 0x002fe20008410000 */
[----:B--2---:R-:W-:Y:S02]  /*6240*/  FMNMX.FTZ R69, R69, R11, !PT ;  /* 0x0000000b45457209 */ /* 0x004fe40007810000 */
[-C--:B------:R-:W-:Y:S02]  /*6250*/  ISETP.GE.AND P1, PT, R31, R10.reuse, PT ;  /* 0x0000000a1f00720c */ /* 0x080fe40003f26270 */
[----:B------:R-:W-:Y:S01]  /*6260*/  FSEL R5, R5, RZ, P2 ;  /* 0x000000ff05057208 */ /* 0x000fe20001000000 */
[----:B------:R-:W1:Y:S01]  /*6270*/  SHFL.BFLY PT, R11, R69, 0x1, 0x1f ;  /* 0x0c201f00450b7f89 */ /* 0x000e6200000e0000 */
[----:B------:R-:W-:-:S02]  /*6280*/  ISETP.GE.AND P2, PT, R30, R10, PT ;  /* 0x0000000a1e00720c */ /* 0x000fc40003f46270 */
[-C--:B------:R-:W-:Y:S02]  /*6290*/  ISETP.GE.AND P5, PT, R32, R10.reuse, PT ;  /* 0x0000000a2000720c */ /* 0x080fe40003fa6270 */
[----:B------:R-:W-:Y:S02]  /*62a0*/  FSEL R202, R21, -INF , !P2 ;  /* 0xff80000015ca7808 */ /* 0x000fe40005000000 */
[----:B------:R-:W-:Y:S01]  /*62b0*/  FSEL R201, R37, -INF , !P1 ;  /* 0xff80000025c97808 */ /* 0x000fe20004800000 */
[----:B---3--:R2:W-:Y:S01]  /*62c0*/  STL [R1+0x88], R4 ;  /* 0x0000880401007387 */ /* 0x0085e20000100800 */
[-C--:B------:R-:W-:Y:S02]  /*62d0*/  ISETP.GE.AND P4, PT, R34, R10.reuse, PT ;  /* 0x0000000a2200720c */ /* 0x080fe40003f86270 */
[----:B------:R-:W-:Y:S01]  /*62e0*/  FSEL R200, R23, -INF , !P5 ;  /* 0xff80000017c87808 */ /* 0x000fe20006800000 */
[----:B------:R3:W-:Y:S01]  /*62f0*/  STL [R1+0xe4], R72 ;  /* 0x0000e44801007387 */ /* 0x0007e20000100800 */
[----:B------:R-:W-:-:S02]  /*6300*/  ISETP.GE.AND P6, PT, R33, R10, PT ;  /* 0x0000000a2100720c */ /* 0x000fc40003fc6270 */
[----:B------:R-:W-:Y:S02]  /*6310*/  FSEL R203, R18, -INF , !P4 ;  /* 0xff80000012cb7808 */ /* 0x000fe40006000000 */
[-C--:B------:R-:W-:Y:S02]  /*6320*/  ISETP.GE.AND P3, PT, R35, R10.reuse, PT ;  /* 0x0000000a2300720c */ /* 0x080fe40003f66270 */
[----:B------:R-:W-:Y:S02]  /*6330*/  ISETP.GE.AND P2, PT, R36, R10, PT ;  /* 0x0000000a2400720c */ /* 0x000fe40003f46270 */
[----:B-1----:R-:W-:Y:S01]  /*6340*/  FMNMX.FTZ R69, R69, R11, !PT ;  /* 0x0000000b45457209 */ /* 0x002fe20007810000 */
[----:B--2---:R-:W-:Y:S01]  /*6350*/  FFMA.FTZ R4, R102, UR18, -R6 ;  /* 0x0000001266047c23 */ /* 0x004fe20008010806 */
[----:B------:R-:W-:Y:S01]  /*6360*/  FFMA.FTZ R11, R50, UR18, -R5 ;  /* 0x00000012320b7c23 */ /* 0x000fe20008010805 */
[----:B------:R-:W-:Y:S02]  /*6370*/  FSEL R252, R16, -INF , !P6 ;  /* 0xff80000010fc7808 */ /* 0x000fe40007000000 */
[----:B------:R1:W2:Y:S01]  /*6380*/  MUFU.EX2 R7, R4 ;  /* 0x0000000400077308 */ /* 0x0002a20000000800 */
[----:B------:R-:W-:-:S02]  /*6390*/  FSETP.NEU.FTZ.AND P1, PT, R69, -INF , PT ;  /* 0xff8000004500780b */ /* 0x000fc40003f3d000 */
[----:B-1----:R-:W-:Y:S01]  /*63a0*/  FMNMX.FTZ R4, R71, R0, !PT ;  /* 0x0000000047047209 */ /* 0x002fe20007810000 */
[----:B------:R-:W-:-:S04]  /*63b0*/  FFMA.FTZ R0, R109, UR18, -R5 ;  /* 0x000000126d007c23 */ /* 0x000fc80008010805 */
[----:B------:R-:W-:Y:S01]  /*63c0*/  MUFU.EX2 R213, R11 ;  /* 0x0000000b00d57308 */ /* 0x000fe20000000800 */
[----:B------:R-:W-:Y:S01]  /*63d0*/  FSEL R251, R14, -INF , !P3 ;  /* 0xff8000000efb7808 */ /* 0x000fe20005800000 */
[----:B--2---:R-:W-:Y:S01]  /*63e0*/  STL [R1+0x8c], R7 ;  /* 0x00008c0701007387 */ /* 0x004fe20000100800 */
[----:B------:R-:W-:-:S04]  /*63f0*/  FMNMX.FTZ R4, R70, R4, !PT ;  /* 0x0000000446047209 */ /* 0x000fc80007810000 */
[----:B------:R-:W-:Y:S01]  /*6400*/  FMNMX.FTZ R4, R125, R4, !PT ;  /* 0x000000047d047209 */ /* 0x000fe20007810000 */
[----:B------:R1:W2:Y:S03]  /*6410*/  MUFU.EX2 R15, R0 ;  /* 0x00000000000f7308 */ /* 0x0002a60000000800 */
[----:B------:R-:W-:Y:S01]  /*6420*/  FMNMX.FTZ R4, R124, R4, !PT ;  /* 0x000000047c047209 */ /* 0x000fe20007810000 */
[--C-:B-1----:R-:W-:Y:S01]  /*6430*/  FFMA.FTZ R0, R110, UR18, -R5.reuse ;  /* 0x000000126e007c23 */ /* 0x102fe20008010805 */
[----:B------:R-:W-:Y:S01]  /*6440*/  FSEL R250, R13, -INF , !P2 ;  /* 0xff8000000dfa7808 */ /* 0x000fe20005000000 */
[----:B--2---:R-:W-:Y:S02]  /*6450*/  STL [R1+0x44], R15 ;  /* 0x0000440f01007387 */ /* 0x004fe40000100800 */
[----:B------:R1:W2:Y:S02]  /*6460*/  MUFU.EX2 R17, R0 ;  /* 0x0000000000117308 */ /* 0x0002a40000000800 */
[----:B-1----:R-:W-:Y:S01]  /*6470*/  FMNMX.FTZ R0, R174, R4, !PT ;  /* 0x00000004ae007209 */ /* 0x002fe20007810000 */
[----:B------:R-:W-:Y:S01]  /*6480*/  FFMA.FTZ R4, R117, UR18, -R5 ;  /* 0x0000001275047c23 */ /* 0x000fe20008010805 */
[----:B--2---:R-:W-:Y:S02]  /*6490*/  STL [R1+0x40], R17 ;  /* 0x0000401101007387 */ /* 0x004fe40000100800 */
[----:B------:R-:W-:-:S02]  /*64a0*/  FMNMX.FTZ R0, R175, R0, !PT ;  /* 0x00000000af007209 */ /* 0x000fc40007810000 */
[----:B------:R1:W-:Y:S01]  /*64b0*/  MUFU.EX2 R209, R4 ;  /* 0x0000000400d17308 */ /* 0x0003e20000000800 */
[----:B------:R-:W-:Y:S01]  /*64c0*/  STL [R1+0xe8], R10 ;  /* 0x0000e80a01007387 */ /* 0x000fe20000100800 */
[----:B------:R-:W-:-:S03]  /*64d0*/  FMNMX.FTZ R0, R173, R0, !PT ;  /* 0x00000000ad007209 */ /* 0x000fc60007810000 */
[----:B------:R2:W-:Y:S01]  /*64e0*/  STL [R1+0xec], R69 ;  /* 0x0000ec4501007387 */ /* 0x0005e20000100800 */
[----:B------:R-:W-:Y:S01]  /*64f0*/  FMNMX.FTZ R0, R172, R0, !PT ;  /* 0x00000000ac007209 */ /* 0x000fe20007810000 */
[----:B-1----:R-:W-:-:S04]  /*6500*/  FFMA.FTZ R4, R108, UR18, -R5 ;  /* 0x000000126c047c23 */ /* 0x002fc80008010805 */
[----:B---3--:R1:W-:Y:S02]  /*6510*/  MUFU.EX2 R72, R4 ;  /* 0x0000000400487308 */ /* 0x0083e40000000800 */
[----:B-1----:R-:W-:Y:S01]  /*6520*/  FMNMX.FTZ R4, R163, R0, !PT ;  /* 0x00000000a3047209 */ /* 0x002fe20007810000 */
[----:B------:R-:W-:-:S03]  /*6530*/  FFMA.FTZ R0, R101, UR18, -R5 ;  /* 0x0000001265007c23 */ /* 0x000fc60008010805 */
[----:B------:R-:W-:Y:S02]  /*6540*/  FMNMX.FTZ R4, R202, R4, !PT ;  /* 0x00000004ca047209 */ /* 0x000fe40007810000 */
[----:B------:R1:W3:Y:S02]  /*6550*/  MUFU.EX2 R230, R0 ;  /* 0x0000000000e67308 */ /* 0x0002e40000000800 */
[----:B-1----:R-:W-:Y:S01]  /*6560*/  FMNMX.FTZ R0, R201, R4, !PT ;  /* 0x00000004c9007209 */ /* 0x002fe20007810000 */
[----:B------:R-:W-:Y:S02]  /*6570*/  FMUL.FTZ R4, R69, UR18 ;  /* 0x0000001245047c20 */ /* 0x000fe40008410000 */
[----:B--2---:R-:W2:Y:S01]  /*6580*/  LDL.LU R69, [R1+0x8c] ;  /* 0x00008c0001457983 */ /* 0x004ea20000300800 */
[----:B------:R-:W-:Y:S02]  /*6590*/  FMNMX.FTZ R0, R200, R0, !PT ;  /* 0x00000000c8007209 */ /* 0x000fe40007810000 */
[----:B------:R-:W-:-:S02]  /*65a0*/  FSEL R4, R4, RZ, P1 ;  /* 0x000000ff04047208 */ /* 0x000fc40000800000 */
[----:B------:R-:W-:Y:S02]  /*65b0*/  FMNMX.FTZ R11, R203, R0, !PT ;  /* 0x00000000cb0b7209 */ /* 0x000fe40007810000 */
[----:B------:R-:W-:Y:S01]  /*65c0*/  IADD3 R0, R211, R215, RZ ;  /* 0x000000d7d3007210 */ /* 0x000fe20007ffe0ff */
[--C-:B------:R-:W-:Y:S01]  /*65d0*/  FFMA.FTZ R12, R116, UR18, -R4.reuse ;  /* 0x00000012740c7c23 */ /* 0x100fe20008010804 */
[----:B------:R-:W-:Y:S02]  /*65e0*/  FMNMX.FTZ R11, R252, R11, !PT ;  /* 0x0000000bfc0b7209 */ /* 0x000fe40007810000 */
[----:B------:R-:W-:Y:S01]  /*65f0*/  LEA R220, R0, UR4, 0x1 ;  /* 0x0000000400dc7c11 */ /* 0x000fe2000f8e08ff */
[----:B------:R1:W4:Y:S01]  /*6600*/  MUFU.EX2 R8, R12 ;  /* 0x0000000c00087308 */ /* 0x0003220000000800 */
[----:B------:R-:W-:Y:S01]  /*6610*/  FMNMX.FTZ R0, R251, R11, !PT ;  /* 0x0000000bfb007209 */ /* 0x000fe20007810000 */
[--C-:B------:R-:W-:Y:S01]  /*6620*/  FFMA.FTZ R11, R118, UR18, -R4.reuse ;  /* 0x00000012760b7c23 */ /* 0x100fe20008010804 */
[----:B------:R-:W-:Y:S01]  /*6630*/  LEA R221, R3, R220, 0x1 ;  /* 0x000000dc03dd7211 */ /* 0x000fe200078e08ff */
[----:B------:R-:W-:Y:S01]  /*6640*/  FFMA.FTZ R3, R119, UR18, -R4 ;  /* 0x0000001277037c23 */ /* 0x000fe20008010804 */
[----:B------:R-:W-:Y:S01]  /*6650*/  FMNMX.FTZ R0, R250, R0, !PT ;  /* 0x00000000fa007209 */ /* 0x000fe20007810000 */
[C---:B------:R-:W-:Y:S01]  /*6660*/  IMAD R223, R2.reuse, 0x2, R220 ;  /* 0x0000000202df7824 */ /* 0x040fe200078e02dc */
[----:B---3--:R-:W-:Y:S01]  /*6670*/  F2FP.BF16.F32.PACK_AB R16, R213, R230 ;  /* 0x000000e6d510723e */ /* 0x008fe200000010ff */
[----:B------:R-:W3:Y:S01]  /*6680*/  MUFU.EX2 R9, R11 ;  /* 0x0000000b00097308 */ /* 0x000ee20000000800 */
[----:B------:R-:W-:-:S02]  /*6690*/  IMAD R222, R2, 0x2, R221 ;  /* 0x0000000202de7824 */ /* 0x000fc400078e02dd */
[----:B------:R-:W-:Y:S01]  /*66a0*/  FFMA.FTZ R2, R75, UR18, -R5 ;  /* 0x000000124b027c23 */ /* 0x000fe20008010805 */
[----:B------:R-:W-:Y:S01]  /*66b0*/  LDSM.16.MT88.4 R24, [R220+0x8000] ;  /* 0x00800000dc18783b */ /* 0x000fe20000004200 */
[----:B------:R-:W-:-:S03]  /*66c0*/  F2FP.BF16.F32.PACK_AB R14, R72, R209 ;  /* 0x000000d1480e723e */ /* 0x000fc600000010ff */
[----:B------:R-:W-:Y:S01]  /*66d0*/  LDSM.16.MT88.4 R20, [R223+0x8000] ;  /* 0x00800000df14783b */ /* 0x000fe20000004200 */
[----:B------:R3:W3:Y:S01]  /*66e0*/  MUFU.EX2 R7, R3 ;  /* 0x0000000300077308 */ /* 0x0006e20000000800 */
[----:B-1----:R-:W-:Y:S02]  /*66f0*/  F2FP.BF16.F32.PACK_AB R12, R17, R15 ;  /* 0x0000000f110c723e */ /* 0x002fe400000010ff */
[----:B----4-:R-:W-:Y:S04]  /*6700*/  STL [R1+0x54], R8 ;  /* 0x0000540801007387 */ /* 0x010fe80000100800 */
[----:B------:R-:W-:Y:S01]  /*6710*/  LDSM.16.MT88.4 R48, [R221+0x8000] ;  /* 0x00800000dd30783b */ /* 0x000fe20000004200 */
[----:B------:R1:W-:Y:S01]  /*6720*/  MUFU.EX2 R227, R2 ;  /* 0x0000000200e37308 */ /* 0x0003e20000000800 */
[----:B---3--:R-:W-:-:S02]  /*6730*/  F2FP.BF16.F32.PACK_AB R13, R9, R8 ;  /* 0x00000008090d723e */ /* 0x008fc400000010ff */
[----:B------:R-:W3:Y:S04]  /*6740*/  SHFL.BFLY PT, R11, R0, 0x2, 0x1f ;  /* 0x0c401f00000b7f89 */ /* 0x000ee800000e0000 */
[----:B------:R-:W-:Y:S01]  /*6750*/  STL [R1+0x4c], R9 ;  /* 0x00004c0901007387 */ /* 0x000fe20000100800 */
[----:B------:R-:W-:-:S03]  /*6760*/  FFMA.FTZ R3, R112, UR18, -R4 ;  /* 0x0000001270037c23 */ /* 0x000fc60008010804 */
[----:B------:R-:W-:Y:S01]  /*6770*/  STL [R1+0x58], R7 ;  /* 0x0000580701007387 */ /* 0x000fe20000100800 */
[----:B------:R-:W4:Y:S03]  /*6780*/  MUFU.EX2 R206, R3 ;  /* 0x0000000300ce7308 */ /* 0x000f260000000800 */
[----:B------:R-:W-:Y:S01]  /*6790*/  STL [R1+0xf0], R72 ;  /* 0x0000f04801007387 */ /* 0x000fe20000100800 */
[----:B-1----:R-:W-:-:S03]  /*67a0*/  FFMA.FTZ R2, R73, UR18, -R5 ;  /* 0x0000001249027c23 */ /* 0x002fc60008010805 */
[----:B------:R-:W-:Y:S01]  /*67b0*/  LDSM.16.MT88.4 R52, [R222+0x8000] ;  /* 0x00800000de34783b */ /* 0x000fe20000004200 */
[----:B------:R1:W1:Y:S03]  /*67c0*/  MUFU.EX2 R135, R2 ;  /* 0x0000000200877308 */ /* 0x0002660000000800 */
[----:B------:R-:W-:Y:S01]  /*67d0*/  LDSM.16.MT88.4 R84, [R222+0x8800] ;  /* 0x00880000de54783b */ /* 0x000fe20000004200 */
[----:B---3--:R-:W-:-:S03]  /*67e0*/  FMNMX.FTZ R0, R0, R11, !PT ;  /* 0x0000000b00007209 */ /* 0x008fc60007810000 */
[----:B------:R-:W-:Y:S01]  /*67f0*/  LDSM.16.MT88.4 R64, [R221+0x8800] ;  /* 0x00880000dd40783b */ /* 0x000fe20000004200 */
[----:B----4-:R-:W-:-:S03]  /*6800*/  F2FP.BF16.F32.PACK_AB R15, R206, R7 ;  /* 0x00000007ce0f723e */ /* 0x010fc600000010ff */
[----:B------:R-:W3:Y:S04]  /*6810*/  SHFL.BFLY PT, R3, R0, 0x1, 0x1f ;  /* 0x0c201f0000037f89 */ /* 0x000ee800000e0000 */
[----:B------:R-:W4:Y:S01]  /*6820*/  LDSM.16.MT88.4 R60, [R223+0x8800] ;  /* 0x00880000df3c783b */ /* 0x000f220000004200 */
[C---:B------:R-:W-:Y:S01]  /*6830*/  HMMA.16816.F32.BF16 R56, R12.reuse, R24, RZ ;  /* 0x000000180c38723c */ /* 0x040fe200000418ff */
[----:B-1----:R-:W-:Y:S02]  /*6840*/  FFMA.FTZ R2, R113, UR18, -R4 ;  /* 0x0000001271027c23 */ /* 0x002fe40008010804 */
[----:B------:R-:W1:Y:S02]  /*6850*/  LDSM.16.MT88.4 R76, [R220+0x8800] ;  /* 0x00880000dc4c783b */ /* 0x000e640000004200 */
[----:B------:R3:W-:Y:S01]  /*6860*/  MUFU.EX2 R116, R2 ;  /* 0x0000000200747308 */ /* 0x0007e20000000800 */
[----:B------:R-:W-:Y:S01]  /*6870*/  F2FP.BF16.F32.PACK_AB R18, R135, R227 ;  /* 0x000000e38712723e */ /* 0x000fe200000010ff */
[C---:B------:R-:W-:Y:S06]  /*6880*/  HMMA.16816.F32.BF16 R44, R12.reuse, R20, RZ ;  /* 0x000000140c2c723c */ /* 0x040fec00000418ff */
[----:B------:R-:W-:Y:S01]  /*6890*/  HMMA.16816.F32.BF16 R40, R12, R48, RZ ;  /* 0x000000300c28723c */ /* 0x000fe200000418ff */
[----:B---3--:R-:W-:Y:S01]  /*68a0*/  FMNMX.FTZ R73, R0, R3, !PT ;  /* 0x0000000300497209 */ /* 0x008fe20007810000 */
[----:B------:R-:W-:-:S04]  /*68b0*/  FFMA.FTZ R0, R115, UR18, -R6 ;  /* 0x0000001273007c23 */ /* 0x000fc80008010806 */
[C---:B------:R-:W-:Y:S01]  /*68c0*/  HMMA.16816.F32.BF16 R80, R12.reuse, R26, RZ ;  /* 0x0000001a0c50723c */ /* 0x040fe200000418ff */
[--C-:B------:R-:W-:Y:S01]  /*68d0*/  FFMA.FTZ R2, R107, UR18, -R4.reuse ;  /* 0x000000126b027c23 */ /* 0x100fe20008010804 */
[C---:B------:R-:W-:Y:S01]  /*68e0*/  FSETP.NEU.FTZ.AND P1, PT, R73.reuse, -INF , PT ;  /* 0xff8000004900780b */ /* 0x040fe20003f3d000 */
[----:B------:R-:W-:Y:S01]  /*68f0*/  STL [R1+0xf4], R73 ;  /* 0x0000f44901007387 */ /* 0x000fe20000100800 */
[----:B------:R-:W-:Y:S01]  /*6900*/  FMUL.FTZ R3, R73, UR18 ;  /* 0x0000001249037c20 */ /* 0x000fe20008410000 */
[----:B------:R3:W4:Y:S01]  /*6910*/  MUFU.EX2 R119, R2 ;  /* 0x0000000200777308 */ /* 0x0007220000000800 */
[C---:B------:R-:W-:Y:S01]  /*6920*/  HMMA.16816.F32.BF16 R36, R12.reuse, R52, RZ ;  /* 0x000000340c24723c */ /* 0x040fe200000418ff */
[----:B------:R1:W-:Y:S05]  /*6930*/  STL [R1+0xf8], R230 ;  /* 0x0000f8e601007387 */ /* 0x0003ea0000100800 */
[C---:B------:R-:W-:Y:S01]  /*6940*/  HMMA.16816.F32.BF16 R28, R12.reuse, R22, RZ ;  /* 0x000000160c1c723c */ /* 0x040fe200000418ff */
[----:B------:R4:W-:Y:S05]  /*6950*/  MUFU.EX2 R118, R0 ;  /* 0x0000000000767308 */ /* 0x0009ea0000000800 */
[----:B------:R-:W-:Y:S01]  /*6960*/  HMMA.16816.F32.BF16 R32, R12, R50, RZ ;  /* 0x000000320c20723c */ /* 0x000fe200000418ff */
[----:B---3--:R-:W-:-:S04]  /*6970*/  FFMA.FTZ R2, R106, UR18, -R4 ;  /* 0x000000126a027c23 */ /* 0x008fc80008010804 */
[----:B------:R3:W-:Y:S01]  /*6980*/  MUFU.EX2 R117, R2 ;  /* 0x0000000200757308 */ /* 0x0007e20000000800 */
[----:B-1----:R-:W2:Y:S01]  /*6990*/  LDL.LU R230, [R1+0x88] ;  /* 0x0000880001e67983 */ /* 0x002ea20000300800 */
[----:B----4-:R-:W-:Y:S01]  /*69a0*/  FSEL R0, R3, RZ, P1 ;  /* 0x000000ff03007208 */ /* 0x010fe20000800000 */
[----:B---3--:R-:W-:-:S05]  /*69b0*/  FFMA.FTZ R2, R96, UR18, -R4 ;  /* 0x0000001260027c23 */ /* 0x008fca0008010804 */
[----:B------:R1:W3:Y:S01]  /*69c0*/  MUFU.EX2 R208, R2 ;  /* 0x0000000200d07308 */ /* 0x0002e20000000800 */
[----:B------:R4:W-:Y:S01]  /*69d0*/  STL [R1+0xfc], R135 ;  /* 0x0000fc8701007387 */ /* 0x0009e20000100800 */
[----:B-1----:R-:W-:-:S06]  /*69e0*/  FFMA.FTZ R2, R114, UR18, -R6 ;  /* 0x0000001272027c23 */ /* 0x002fcc0008010806 */
[----:B------:R1:W-:Y:S02]  /*69f0*/  MUFU.EX2 R8, R2 ;  /* 0x0000000200087308 */ /* 0x0003e40000000800 */
[----:B-1----:R-:W-:-:S06]  /*6a00*/  FFMA.FTZ R2, R123, UR18, -R6 ;  /* 0x000000127b027c23 */ /* 0x002fcc0008010806 */
[----:B------:R1:W-:Y:S02]  /*6a10*/  MUFU.EX2 R229, R2 ;  /* 0x0000000200e57308 */ /* 0x0003e40000000800 */
[----:B-1----:R-:W-:-:S06]  /*6a20*/  FFMA.FTZ R2, R128, UR18, -R0 ;  /* 0x0000001280027c23 */ /* 0x002fcc0008010800 */
[----:B----4-:R1:W-:Y:S02]  /*6a30*/  MUFU.EX2 R135, R2 ;  /* 0x0000000200877308 */ /* 0x0103e40000000800 */
[----:B-1----:R-:W-:-:S06]  /*6a40*/  FFMA.FTZ R2, R129, UR18, -R0 ;  /* 0x0000001281027c23 */ /* 0x002fcc0008010800 */
[----:B------:R1:W4:Y:S02]  /*6a50*/  MUFU.EX2 R75, R2 ;  /* 0x00000002004b7308 */ /* 0x0003240000000800 */
[----:B-1----:R-:W-:-:S06]  /*6a60*/  FFMA.FTZ R2, R137, UR18, -R0 ;  /* 0x0000001289027c23 */ /* 0x002fcc0008010800 */
[----:B------:R1:W-:Y:S02]  /*6a70*/  MUFU.EX2 R204, R2 ;  /* 0x0000000200cc7308 */ /* 0x0003e40000000800 */
[----:B-1----:R-:W-:-:S06]  /*6a80*/  FFMA.FTZ R2, R131, UR18, -R0 ;  /* 0x0000001283027c23 */ /* 0x002fcc0008010800 */
[----:B------:R1:W4:Y:S02]  /*6a90*/  MUFU.EX2 R10, R2 ;  /* 0x00000002000a7308 */ /* 0x0003240000000800 */
        /* <DEDUP_REMOVED lines=20> */
[----:B-1----:R-:W-:-:S06]  /*6be0*/  FFMA.FTZ R2, R141, UR18, -R0 ;  /* 0x000000128d027c23 */ /* 0x002fcc0008010800 */
[----:B------:R1:W-:Y:S01]  /*6bf0*/  MUFU.EX2 R11, R2 ;  /* 0x00000002000b7308 */ /* 0x0003e20000000800 */
[----:B------:R-:W-:Y:S01]  /*6c00*/  HMMA.16816.F32.BF16 R12, R12, R54, RZ ;  /* 0x000000360c0c723c */ /* 0x000fe200000418ff */
[----:B-1----:R-:W-:-:S06]  /*6c10*/  FFMA.FTZ R2, R148, UR18, -R5 ;  /* 0x0000001294027c23 */ /* 0x002fcc0008010805 */
[----:B------:R1:W-:Y:S02]  /*6c20*/  MUFU.EX2 R207, R2 ;  /* 0x0000000200cf7308 */ /* 0x0003e40000000800 */
[----:B-1----:R-:W-:-:S06]  /*6c30*/  FFMA.FTZ R2, R144, UR18, -R5 ;  /* 0x0000001290027c23 */ /* 0x002fcc0008010805 */
[----:B------:R1:W4:Y:S02]  /*6c40*/  MUFU.EX2 R73, R2 ;  /* 0x0000000200497308 */ /* 0x0003240000000800 */
[----:B-1----:R-:W-:-:S06]  /*6c50*/  FFMA.FTZ R2, R138, UR18, -R5 ;  /* 0x000000128a027c23 */ /* 0x002fcc0008010805 */
[----:B------:R1:W-:Y:S01]  /*6c60*/  MUFU.EX2 R149, R2 ;  /* 0x0000000200957308 */ /* 0x0003e20000000800 */
[----:B------:R-:W-:Y:S01]  /*6c70*/  F2FP.BF16.F32.PACK_AB R17, R119, R116 ;  /* 0x000000747711723e */ /* 0x000fe200000010ff */
[----:B-1----:R-:W-:-:S06]  /*6c80*/  FFMA.FTZ R2, R133, UR18, -R5 ;  /* 0x0000001285027c23 */ /* 0x002fcc0008010805 */
[----:B------:R1:W-:Y:S01]  /*6c90*/  MUFU.EX2 R137, R2 ;  /* 0x0000000200897308 */ /* 0x0003e20000000800 */
[----:B---3--:R-:W-:Y:S01]  /*6ca0*/  F2FP.BF16.F32.PACK_AB R19, R208, R117 ;  /* 0x00000075d013723e */ /* 0x008fe200000010ff */
[----:B-1----:R-:W-:-:S06]  /*6cb0*/  FFMA.FTZ R2, R150, UR18, -R4 ;  /* 0x0000001296027c23 */ /* 0x002fcc0008010804 */
[----:B------:R1:W-:Y:S01]  /*6cc0*/  MUFU.EX2 R141, R2 ;  /* 0x00000002008d7308 */ /* 0x0003e20000000800 */
[----:B------:R-:W-:Y:S01]  /*6cd0*/  HMMA.16816.F32.BF16 R104, R16, R86, R12 ;  /* 0x000000561068723c */ /* 0x000fe2000004180c */
[----:B-1----:R-:W-:-:S06]  /*6ce0*/  FFMA.FTZ R2, R143, UR18, -R4 ;  /* 0x000000128f027c23 */ /* 0x002fcc0008010804 */
[----:B------:R1:W3:Y:S01]  /*6cf0*/  MUFU.EX2 R138, R2 ;  /* 0x00000002008a7308 */ /* 0x0002e20000000800 */
[----:B------:R-:W-:Y:S02]  /*6d00*/  F2FP.BF16.F32.PACK_AB R12, R210, R212 ;  /* 0x000000d4d20c723e */ /* 0x000fe400000010ff */
[----:B--2---:R-:W-:Y:S02]  /*6d10*/  F2FP.BF16.F32.PACK_AB R14, R69, R230 ;  /* 0x000000e6450e723e */ /* 0x004fe400000010ff */
[----:B----4-:R-:W-:Y:S02]  /*6d20*/  F2FP.BF16.F32.PACK_AB R13, R75, R135 ;  /* 0x000000874b0d723e */ /* 0x010fe400000010ff */
[----:B------:R-:W-:Y:S01]  /*6d30*/  F2FP.BF16.F32.PACK_AB R15, R10, R204 ;  /* 0x000000cc0a0f723e */ /* 0x000fe200000010ff */
[----:B-1----:R-:W-:-:S04]  /*6d40*/  FFMA.FTZ R2, R139, UR18, -R4 ;  /* 0x000000128b027c23 */ /* 0x002fc80008010804 */
[----:B------:R1:W-:Y:S01]  /*6d50*/  MUFU.EX2 R148, R2 ;  /* 0x0000000200947308 */ /* 0x0003e20000000800 */
[C---:B------:R-:W-:Y:S06]  /*6d60*/  HMMA.16816.F32.BF16 R96, R16.reuse, R64, R40 ;  /* 0x000000401060723c */ /* 0x040fec0000041828 */
[----:B------:R-:W-:Y:S01]  /*6d70*/  HMMA.16816.F32.BF16 R120, R16, R84, R36 ;  /* 0x000000541078723c */ /* 0x000fe20000041824 */
[----:B-1----:R-:W-:-:S04]  /*6d80*/  FFMA.FTZ R2, R142, UR18, -R4 ;  /* 0x000000128e027c23 */ /* 0x002fc80008010804 */
[----:B------:R1:W2:Y:S01]  /*6d90*/  MUFU.EX2 R238, R2 ;  /* 0x0000000200ee7308 */ /* 0x0002a20000000800 */
[C---:B------:R-:W-:Y:S06]  /*6da0*/  HMMA.16816.F32.BF16 R92, R16.reuse, R62, R28 ;  /* 0x0000003e105c723c */ /* 0x040fec000004181c */
[----:B------:R-:W-:Y:S01]  /*6db0*/  HMMA.16816.F32.BF16 R112, R16, R66, R32 ;  /* 0x000000421070723c */ /* 0x000fe20000041820 */
[----:B-1----:R-:W-:-:S05]  /*6dc0*/  FFMA.FTZ R2, R147, UR18, -R0 ;  /* 0x0000001293027c23 */ /* 0x002fca0008010800 */
[----:B------:R-:W-:Y:S01]  /*6dd0*/  HMMA.16816.F32.BF16 R40, R12, R24, RZ ;  /* 0x000000180c28723c */ /* 0x000fe200000418ff */
[----:B------:R1:W-:Y:S05]  /*6de0*/  MUFU.EX2 R3, R2 ;  /* 0x0000000200037308 */ /* 0x0003ea0000000800 */
[C---:B------:R-:W-:Y:S06]  /*6df0*/  HMMA.16816.F32.BF16 R108, R16.reuse, R76, R56 ;  /* 0x0000004c106c723c */ /* 0x040fec0000041838 */
[C---:B------:R-:W-:Y:S06]  /*6e00*/  HMMA.16816.F32.BF16 R88, R16.reuse, R60, R44 ;  /* 0x0000003c1058723c */ /* 0x040fec000004182c */
[----:B------:R-:W-:Y:S01]  /*6e10*/  HMMA.16816.F32.BF16 R100, R16, R78, R80 ;  /* 0x0000004e1064723c */ /* 0x000fe20000041850 */
[----:B-1----:R-:W-:-:S05]  /*6e20*/  FFMA.FTZ R2, R146, UR18, -R0 ;  /* 0x0000001292027c23 */ /* 0x002fca0008010800 */
[C---:B------:R-:W-:Y:S01]  /*6e30*/  HMMA.16816.F32.BF16 R36, R12.reuse, R26, RZ ;  /* 0x0000001a0c24723c */ /* 0x040fe200000418ff */
[----:B------:R1:W4:Y:S05]  /*6e40*/  MUFU.EX2 R126, R2 ;  /* 0x00000002007e7308 */ /* 0x00032a0000000800 */
[C---:B------:R-:W-:Y:S06]  /*6e50*/  HMMA.16816.F32.BF16 R32, R12.reuse, R20, RZ ;  /* 0x000000140c20723c */ /* 0x040fec00000418ff */
[C---:B------:R-:W-:Y:S06]  /*6e60*/  HMMA.16816.F32.BF16 R28, R12.reuse, R22, RZ ;  /* 0x000000160c1c723c */ /* 0x040fec00000418ff */
[----:B------:R-:W-:Y:S01]  /*6e70*/  HMMA.16816.F32.BF16 R24, R12, R48, RZ ;  /* 0x000000300c18723c */ /* 0x000fe200000418ff */
[----:B-1----:R-:W-:-:S05]  /*6e80*/  FFMA.FTZ R2, R178, UR18, -R6 ;  /* 0x00000012b2027c23 */ /* 0x002fca0008010806 */
[C---:B------:R-:W-:Y:S06]  /*6e90*/  HMMA.16816.F32.BF16 R16, R12.reuse, R52, RZ ;  /* 0x000000340c10723c */ /* 0x040fec00000418ff */
[C---:B------:R-:W-:Y:S01]  /*6ea0*/  HMMA.16816.F32.BF16 R20, R12.reuse, R50, RZ ;  /* 0x000000320c14723c */ /* 0x040fe200000418ff */
[----:B------:R-:W-:Y:S02]  /*6eb0*/  MOV R150, R7 ;  /* 0x0000000700967202 */ /* 0x000fe40000000f00 */
[----:B------:R1:W-:Y:S03]  /*6ec0*/  MUFU.EX2 R7, R2 ;  /* 0x0000000200077308 */ /* 0x0003e60000000800 */
[----:B------:R-:W-:Y:S07]  /*6ed0*/  HMMA.16816.F32.BF16 R44, R12, R54, RZ ;  /* 0x000000360c2c723c */ /* 0x000fee00000418ff */
[----:B------:R-:W-:Y:S01]  /*6ee0*/  F2FP.BF16.F32.PACK_AB R12, R118, R8 ;  /* 0x00000008760c723e */ /* 0x000fe200000010ff */
[----:B-1----:R-:W-:Y:S01]  /*6ef0*/  FFMA.FTZ R2, R169, UR18, -R6 ;  /* 0x00000012a9027c23 */ /* 0x002fe20008010806 */
[----:B------:R-:W-:-:S03]  /*6f00*/  F2FP.BF16.F32.PACK_AB R13, R205, R9 ;  /* 0x00000009cd0d723e */ /* 0x000fc600000010ff */
[----:B------:R1:W-:Y:S01]  /*6f10*/  MUFU.EX2 R133, R2 ;  /* 0x0000000200857308 */ /* 0x0003e20000000800 */
[----:B------:R-:W-:Y:S02]  /*6f20*/  F2FP.BF16.F32.PACK_AB R14, R225, R229 ;  /* 0x000000e5e10e723e */ /* 0x000fe400000010ff */
[----:B------:R-:W-:Y:S01]  /*6f30*/  F2FP.BF16.F32.PACK_AB R15, R134, R228 ;  /* 0x000000e4860f723e */ /* 0x000fe200000010ff */
[----:B-1----:R-:W-:-:S04]  /*6f40*/  FFMA.FTZ R2, R164, UR18, -R6 ;  /* 0x00000012a4027c23 */ /* 0x002fc80008010806 */
[----:B------:R1:W-:Y:S02]  /*6f50*/  MUFU.EX2 R226, R2 ;  /* 0x0000000200e27308 */ /* 0x0003e40000000800 */
[C---:B------:R-:W-:Y:S06]  /*6f60*/  HMMA.16816.F32.BF16 R48, R12.reuse, R76, R40 ;  /* 0x0000004c0c30723c */ /* 0x040fec0000041828 */
[----:B------:R-:W-:Y:S01]  /*6f70*/  HMMA.16816.F32.BF16 R76, R12, R78, R36 ;  /* 0x0000004e0c4c723c */ /* 0x000fe20000041824 */
[----:B-1----:R-:W-:-:S05]  /*6f80*/  FFMA.FTZ R2, R158, UR18, -R6 ;  /* 0x000000129e027c23 */ /* 0x002fca0008010806 */
[C---:B------:R-:W-:Y:S01]  /*6f90*/  HMMA.16816.F32.BF16 R56, R12.reuse, R64, R24 ;  /* 0x000000400c38723c */ /* 0x040fe20000041818 */
[----:B------:R-:W1:Y:S01]  /*6fa0*/  LDSM.16.MT88.4 R24, [R220+0x9000] ;  /* 0x00900000dc18783b */ /* 0x000e620000004200 */
[----:B------:R3:W-:Y:S04]  /*6fb0*/  MUFU.EX2 R130, R2 ;  /* 0x0000000200827308 */ /* 0x0007e80000000800 */
[C---:B------:R-:W-:Y:S01]  /*6fc0*/  HMMA.16816.F32.BF16 R80, R12.reuse, R84, R16 ;  /* 0x000000540c50723c */ /* 0x040fe20000041810 */
[----:B------:R-:W-:Y:S05]  /*6fd0*/  LDSM.16.MT88.4 R16, [R221+0x9000] ;  /* 0x00900000dd10783b */ /* 0x000fea0000004200 */
[C---:B------:R-:W-:Y:S01]  /*6fe0*/  HMMA.16816.F32.BF16 R40, R12.reuse, R62, R28 ;  /* 0x0000003e0c28723c */ /* 0x040fe2000004181c */
[----:B------:R-:W-:Y:S05]  /*6ff0*/  LDSM.16.MT88.4 R28, [R222+0x9000] ;  /* 0x00900000de1c783b */ /* 0x000fea0000004200 */
[----:B------:R-:W-:Y:S01]  /*7000*/  HMMA.16816.F32.BF16 R36, R12, R66, R20 ;  /* 0x000000420c24723c */ /* 0x000fe20000041814 */
[----:B------:R-:W4:Y:S01]  /*7010*/  LDSM.16.MT88.4 R20, [R223+0x9000] ;  /* 0x00900000df14783b */ /* 0x000f220000004200 */
[----:B---3--:R-:W-:-:S04]  /*7020*/  FFMA.FTZ R2, R171, UR18, -R0 ;  /* 0x00000012ab027c23 */ /* 0x008fc80008010800 */
[----:B------:R3:W-:Y:S02]  /*7030*/  MUFU.EX2 R158, R2 ;  /* 0x00000002009e7308 */ /* 0x0007e40000000800 */
[----:B---3--:R-:W-:-:S06]  /*7040*/  FFMA.FTZ R2, R167, UR18, -R0 ;  /* 0x00000012a7027c23 */ /* 0x008fcc0008010800 */
[----:B------:R3:W-:Y:S02]  /*7050*/  MUFU.EX2 R224, R2 ;  /* 0x0000000200e07308 */ /* 0x0007e40000000800 */
[----:B---3--:R-:W-:-:S06]  /*7060*/  FFMA.FTZ R2, R176, UR18, -R5 ;  /* 0x00000012b0027c23 */ /* 0x008fcc0008010805 */
[----:B------:R3:W-:Y:S01]  /*7070*/  MUFU.EX2 R142, R2 ;  /* 0x00000002008e7308 */ /* 0x0007e20000000800 */
[----:B------:R-:W-:Y:S01]  /*7080*/  HMMA.16816.F32.BF16 R52, R12, R60, R32 ;  /* 0x0000003c0c34723c */ /* 0x000fe20000041820 */
[----:B---3--:R-:W-:-:S06]  /*7090*/  FFMA.FTZ R2, R168, UR18, -R5 ;  /* 0x00000012a8027c23 */ /* 0x008fcc0008010805 */
[----:B------:R3:W4:Y:S01]  /*70a0*/  MUFU.EX2 R147, R2 ;  /* 0x0000000200937308 */ /* 0x0007220000000800 */
[----:B------:R-:W-:Y:S01]  /*70b0*/  HMMA.16816.F32.BF16 R32, R12, R86, R44 ;  /* 0x000000560c20723c */ /* 0x000fe2000004182c */
[----:B---3--:R-:W-:-:S06]  /*70c0*/  FFMA.FTZ R2, R161, UR18, -R5 ;  /* 0x00000012a1027c23 */ /* 0x008fcc0008010805 */
[----:B------:R3:W-:Y:S01]  /*70d0*/  MUFU.EX2 R128, R2 ;  /* 0x0000000200807308 */ /* 0x0007e20000000800 */
[----:B------:R-:W-:Y:S02]  /*70e0*/  F2FP.BF16.F32.PACK_AB R12, R73, R207 ;  /* 0x000000cf490c723e */ /* 0x000fe400000010ff */
[----:B------:R-:W-:Y:S02]  /*70f0*/  F2FP.BF16.F32.PACK_AB R13, R138, R141 ;  /* 0x0000008d8a0d723e */ /* 0x000fe400000010ff */
[----:B------:R-:W-:Y:S02]  /*7100*/  F2FP.BF16.F32.PACK_AB R14, R137, R149 ;  /* 0x00000095890e723e */ /* 0x000fe400000010ff */
[----:B--2---:R-:W-:Y:S01]  /*7110*/  F2FP.BF16.F32.PACK_AB R15, R238, R148 ;  /* 0x00000094ee0f723e */ /* 0x004fe200000010ff */
[----:B---3--:R-:W-:-:S04]  /*7120*/  FFMA.FTZ R2, R154, UR18, -R5 ;  /* 0x000000129a027c23 */ /* 0x008fc80008010805 */
[----:B------:R2:W-:Y:S02]  /*7130*/  MUFU.EX2 R131, R2 ;  /* 0x0000000200837308 */ /* 0x0005e40000000800 */
[----:B-1----:R-:W-:Y:S01]  /*7140*/  HMMA.16816.F32.BF16 R64, R12, R24, R108 ;  /* 0x000000180c40723c */ /* 0x002fe2000004186c */
[----:B--2---:R-:W-:-:S05]  /*7150*/  FFMA.FTZ R2, R177, UR18, -R4 ;  /* 0x00000012b1027c23 */ /* 0x004fca0008010804 */
[----:B------:R1:W-:Y:S01]  /*7160*/  MUFU.EX2 R143, R2 ;  /* 0x00000002008f7308 */ /* 0x0003e20000000800 */
[C---:B----4-:R-:W-:Y:S06]  /*7170*/  HMMA.16816.F32.BF16 R88, R12.reuse, R20, R88 ;  /* 0x000000140c58723c */ /* 0x050fec0000041858 */
[----:B------:R-:W-:Y:S01]  /*7180*/  HMMA.16816.F32.BF16 R96, R12, R16, R96 ;  /* 0x000000100c60723c */ /* 0x000fe20000041860 */
[----:B-1----:R-:W-:-:S05]  /*7190*/  FFMA.FTZ R2, R170, UR18, -R4 ;  /* 0x00000012aa027c23 */ /* 0x002fca0008010804 */
[C---:B------:R-:W-:Y:S01]  /*71a0*/  HMMA.16816.F32.BF16 R120, R12.reuse, R28, R120 ;  /* 0x0000001c0c78723c */ /* 0x040fe20000041878 */
[----:B------:R1:W2:Y:S05]  /*71b0*/  MUFU.EX2 R139, R2 ;  /* 0x00000002008b7308 */ /* 0x0002aa0000000800 */
[C---:B------:R-:W-:Y:S06]  /*71c0*/  HMMA.16816.F32.BF16 R84, R12.reuse, R26, R100 ;  /* 0x0000001a0c54723c */ /* 0x040fec0000041864 */
[C---:B------:R-:W-:Y:S06]  /*71d0*/  HMMA.16816.F32.BF16 R92, R12.reuse, R22, R92 ;  /* 0x000000160c5c723c */ /* 0x040fec000004185c */
[----:B------:R-:W-:Y:S01]  /*71e0*/  HMMA.16816.F32.BF16 R112, R12, R18, R112 ;  /* 0x000000120c70723c */ /* 0x000fe20000041870 */
[----:B-1----:R-:W-:-:S05]  /*71f0*/  FFMA.FTZ R2, R166, UR18, -R4 ;  /* 0x00000012a6027c23 */ /* 0x002fca0008010804 */
[----:B------:R-:W-:Y:S01]  /*7200*/  HMMA.16816.F32.BF16 R104, R12, R30, R104 ;  /* 0x0000001e0c68723c */ /* 0x000fe20000041868 */
[----:B------:R1:W-:Y:S01]  /*7210*/  MUFU.EX2 R129, R2 ;  /* 0x0000000200817308 */ /* 0x0003e20000000800 */
[----:B------:R-:W-:-:S05]  /*7220*/  IMAD.MOV.U32 R168, RZ, RZ, R11 ;  /* 0x000000ffffa87224 */ /* 0x000fca00078e000b */
[----:B------:R-:W-:Y:S02]  /*7230*/  F2FP.BF16.F32.PACK_AB R12, R145, R74 ;  /* 0x0000004a910c723e */ /* 0x000fe400000010ff */
[----:B------:R-:W-:Y:S02]  /*7240*/  F2FP.BF16.F32.PACK_AB R13, R11, R72 ;  /* 0x000000480b0d723e */ /* 0x000fe400000010ff */
[----:B------:R-:W-:Y:S02]  /*7250*/  F2FP.BF16.F32.PACK_AB R14, R150, R211 ;  /* 0x000000d3960e723e */ /* 0x000fe400000010ff */
[----:B------:R-:W-:Y:S01]  /*7260*/  F2FP.BF16.F32.PACK_AB R15, R126, R3 ;  /* 0x000000037e0f723e */ /* 0x000fe200000010ff */
[----:B-1----:R-:W-:-:S06]  /*7270*/  FFMA.FTZ R2, R179, UR18, -R0 ;  /* 0x00000012b3027c23 */ /* 0x002fcc0008010800 */
[C---:B------:R-:W-:Y:S01]  /*7280*/  HMMA.16816.F32.BF16 R100, R12.reuse, R24, R48 ;  /* 0x000000180c64723c */ /* 0x040fe20000041830 */
[----:B------:R1:W-:Y:S05]  /*7290*/  MUFU.EX2 R11, R2 ;  /* 0x00000002000b7308 */ /* 0x0003ea0000000800 */
[C---:B------:R-:W-:Y:S06]  /*72a0*/  HMMA.16816.F32.BF16 R48, R12.reuse, R22, R40 ;  /* 0x000000160c30723c */ /* 0x040fec0000041828 */
[----:B------:R-:W-:Y:S01]  /*72b0*/  HMMA.16816.F32.BF16 R60, R12, R26, R76 ;  /* 0x0000001a0c3c723c */ /* 0x000fe2000004184c */
[----:B------:R-:W3:Y:S01]  /*72c0*/  LDSM.16.MT88.4 R24, [R220+0x9800] ;  /* 0x00980000dc18783b */ /* 0x000ee20000004200 */
[----:B-1----:R-:W-:-:S04]  /*72d0*/  FFMA.FTZ R2, R68, UR18, -R0 ;  /* 0x0000001244027c23 */ /* 0x002fc80008010800 */
[C---:B------:R-:W-:Y:S01]  /*72e0*/  HMMA.16816.F32.BF16 R40, R12.reuse, R18, R36 ;  /* 0x000000120c28723c */ /* 0x040fe20000041824 */
[----:B------:R1:W-:Y:S05]  /*72f0*/  MUFU.EX2 R217, R2 ;  /* 0x0000000200d97308 */ /* 0x0003ea0000000800 */
[C---:B------:R-:W-:Y:S01]  /*7300*/  HMMA.16816.F32.BF16 R52, R12.reuse, R20, R52 ;  /* 0x000000140c34723c */ /* 0x040fe20000041834 */
[----:B------:R-:W4:Y:S05]  /*7310*/  LDSM.16.MT88.4 R20, [R223+0x9800] ;  /* 0x00980000df14783b */ /* 0x000f2a0000004200 */
[C---:B------:R-:W-:Y:S01]  /*7320*/  HMMA.16816.F32.BF16 R44, R12.reuse, R16, R56 ;  /* 0x000000100c2c723c */ /* 0x040fe20000041838 */
[----:B------:R-:W4:Y:S05]  /*7330*/  LDSM.16.MT88.4 R16, [R221+0x9800] ;  /* 0x00980000dd10783b */ /* 0x000f2a0000004200 */
[----:B------:R-:W-:Y:S01]  /*7340*/  HMMA.16816.F32.BF16 R36, R12, R28, R80 ;  /* 0x0000001c0c24723c */ /* 0x000fe20000041850 */
[----:B-1----:R-:W-:-:S05]  /*7350*/  FFMA.FTZ R2, R184, UR18, -R6 ;  /* 0x00000012b8027c23 */ /* 0x002fca0008010806 */
[----:B------:R-:W-:Y:S01]  /*7360*/  HMMA.16816.F32.BF16 R32, R12, R30, R32 ;  /* 0x0000001e0c20723c */ /* 0x000fe20000041820 */
[----:B------:R-:W1:Y:S01]  /*7370*/  LDSM.16.MT88.4 R28, [R222+0x9800] ;  /* 0x00980000de1c783b */ /* 0x000e620000004200 */
[----:B------:R2:W-:Y:S01]  /*7380*/  MUFU.EX2 R68, R2 ;  /* 0x0000000200447308 */ /* 0x0005e20000000800 */
[----:B------:R-:W-:Y:S01]  /*7390*/  MOV R178, R3 ;  /* 0x0000000300b27202 */ /* 0x000fe20000000f00 */
[----:B------:R-:W-:-:S06]  /*73a0*/  FFMA.FTZ R3, R152, UR18, -R4 ;  /* 0x0000001298037c23 */ /* 0x000fcc0008010804 */
[----:B------:R-:W3:Y:S01]  /*73b0*/  MUFU.EX2 R140, R3 ;  /* 0x00000003008c7308 */ /* 0x000ee20000000800 */
[----:B--2---:R-:W-:-:S07]  /*73c0*/  FFMA.FTZ R2, R183, UR18, -R6 ;  /* 0x00000012b7027c23 */ /* 0x004fce0008010806 */
[----:B------:R2:W-:Y:S01]  /*73d0*/  MUFU.EX2 R164, R2 ;  /* 0x0000000200a47308 */ /* 0x0005e20000000800 */
[----:B------:R-:W-:Y:S02]  /*73e0*/  IMAD.MOV.U32 R167, RZ, RZ, R212 ;  /* 0x000000ffffa77224 */ /* 0x000fe400078e00d4 */
[----:B--2---:R-:W-:-:S05]  /*73f0*/  FFMA.FTZ R2, R182, UR18, -R6 ;  /* 0x00000012b6027c23 */ /* 0x004fca0008010806 */
[----:B------:R2:W-:Y:S01]  /*7400*/  MUFU.EX2 R151, R2 ;  /* 0x0000000200977308 */ /* 0x0005e20000000800 */
[----:B------:R-:W-:Y:S01]  /*7410*/  F2FP.BF16.F32.PACK_AB R12, R147, R142 ;  /* 0x0000008e930c723e */ /* 0x000fe200000010ff */
[----:B--2---:R-:W-:-:S06]  /*7420*/  FFMA.FTZ R2, R181, UR18, -R6 ;  /* 0x00000012b5027c23 */ /* 0x004fcc0008010806 */
[----:B------:R2:W1:Y:S01]  /*7430*/  MUFU.EX2 R161, R2 ;  /* 0x0000000200a17308 */ /* 0x0004620000000800 */
[----:B------:R-:W-:Y:S02]  /*7440*/  F2FP.BF16.F32.PACK_AB R13, R139, R143 ;  /* 0x0000008f8b0d723e */ /* 0x000fe400000010ff */
[----:B------:R-:W-:Y:S02]  /*7450*/  F2FP.BF16.F32.PACK_AB R14, R131, R128 ;  /* 0x00000080830e723e */ /* 0x000fe400000010ff */
[----:B---3--:R-:W-:Y:S01]  /*7460*/  F2FP.BF16.F32.PACK_AB R15, R140, R129 ;  /* 0x000000818c0f723e */ /* 0x008fe200000010ff */
[----:B--2---:R-:W-:-:S04]  /*7470*/  FFMA.FTZ R2, R71, UR18, -R0 ;  /* 0x0000001247027c23 */ /* 0x004fc80008010800 */
[----:B------:R2:W-:Y:S01]  /*7480*/  MUFU.EX2 R212, R2 ;  /* 0x0000000200d47308 */ /* 0x0005e20000000800 */
[----:B------:R-:W-:Y:S01]  /*7490*/  IMAD.MOV.U32 R169, RZ, RZ, R211 ;  /* 0x000000ffffa97224 */ /* 0x000fe200078e00d3 */
[----:B------:R-:W-:Y:S01]  /*74a0*/  MOV R171, R213 ;  /* 0x000000d500ab7202 */ /* 0x000fe20000000f00 */
[----:B------:R-:W-:Y:S01]  /*74b0*/  HMMA.16816.F32.BF16 R76, R12, R24, R64 ;  /* 0x000000180c4c723c */ /* 0x000fe20000041840 */
[----:B--2---:R-:W-:-:S04]  /*74c0*/  FFMA.FTZ R2, R70, UR18, -R0 ;  /* 0x0000001246027c23 */ /* 0x004fc80008010800 */
[----:B------:R2:W-:Y:S01]  /*74d0*/  MUFU.EX2 R214, R2 ;  /* 0x0000000200d67308 */ /* 0x0005e20000000800 */
[C---:B------:R-:W-:Y:S06]  /*74e0*/  HMMA.16816.F32.BF16 R64, R12.reuse, R26, R84 ;  /* 0x0000001a0c40723c */ /* 0x040fec0000041854 */
[----:B----4-:R-:W-:Y:S01]  /*74f0*/  HMMA.16816.F32.BF16 R56, R12, R20, R88 ;  /* 0x000000140c38723c */ /* 0x010fe20000041858 */
[----:B--2---:R-:W-:-:S04]  /*7500*/  FFMA.FTZ R2, R162, UR18, -R5 ;  /* 0x00000012a2027c23 */ /* 0x004fc80008010805 */
[----:B------:R2:W-:Y:S01]  /*7510*/  MUFU.EX2 R211, R2 ;  /* 0x0000000200d37308 */ /* 0x0005e20000000800 */
[C---:B------:R-:W-:Y:S06]  /*7520*/  HMMA.16816.F32.BF16 R92, R12.reuse, R22, R92 ;  /* 0x000000160c5c723c */ /* 0x040fec000004185c */
[C---:B------:R-:W-:Y:S06]  /*7530*/  HMMA.16816.F32.BF16 R96, R12.reuse, R16, R96 ;  /* 0x000000100c60723c */ /* 0x040fec0000041860 */
[----:B------:R-:W-:Y:S01]  /*7540*/  HMMA.16816.F32.BF16 R112, R12, R18, R112 ;  /* 0x000000120c70723c */ /* 0x000fe20000041870 */
[----:B--2---:R-:W-:-:S05]  /*7550*/  FFMA.FTZ R2, R159, UR18, -R5 ;  /* 0x000000129f027c23 */ /* 0x004fca0008010805 */
[C---:B-1----:R-:W-:Y:S01]  /*7560*/  HMMA.16816.F32.BF16 R120, R12.reuse, R28, R120 ;  /* 0x0000001c0c78723c */ /* 0x042fe20000041878 */
[----:B------:R1:W2:Y:S05]  /*7570*/  MUFU.EX2 R213, R2 ;  /* 0x0000000200d57308 */ /* 0x0002aa0000000800 */
[----:B------:R-:W-:Y:S01]  /*7580*/  HMMA.16816.F32.BF16 R108, R12, R30, R104 ;  /* 0x0000001e0c6c723c */ /* 0x000fe20000041868 */
[----:B------:R-:W-:-:S06]  /*7590*/  IMAD.MOV.U32 R146, RZ, RZ, R119 ;  /* 0x000000ffff927224 */ /* 0x000fcc00078e0077 */
[----:B------:R-:W-:Y:S02]  /*75a0*/  F2FP.BF16.F32.PACK_AB R12, R133, R7 ;  /* 0x00000007850c723e */ /* 0x000fe400000010ff */
[----:B------:R-:W-:Y:S02]  /*75b0*/  F2FP.BF16.F32.PACK_AB R13, R224, R158 ;  /* 0x0000009ee00d723e */ /* 0x000fe400000010ff */
[----:B------:R-:W-:Y:S02]  /*75c0*/  F2FP.BF16.F32.PACK_AB R14, R130, R226 ;  /* 0x000000e2820e723e */ /* 0x000fe400000010ff */
[----:B------:R-:W-:Y:S01]  /*75d0*/  F2FP.BF16.F32.PACK_AB R15, R217, R11 ;  /* 0x0000000bd90f723e */ /* 0x000fe200000010ff */
[----:B-1----:R-:W-:Y:S01]  /*75e0*/  FFMA.FTZ R2, R155, UR18, -R5 ;  /* 0x000000129b027c23 */ /* 0x002fe20008010805 */
[----:B------:R-:W-:Y:S01]  /*75f0*/  IMAD.MOV.U32 R144, RZ, RZ, R118 ;  /* 0x000000ffff907224 */ /* 0x000fe200078e0076 */
[----:B------:R-:W-:Y:S02]  /*7600*/  MOV R136, R117 ;  /* 0x0000007500887202 */ /* 0x000fe40000000f00 */
[----:B------:R1:W-:Y:S01]  /*7610*/  MUFU.EX2 R215, R2 ;  /* 0x0000000200d77308 */ /* 0x0003e20000000800 */
[----:B------:R-:W-:Y:S01]  /*7620*/  IMAD.MOV.U32 R127, RZ, RZ, R116 ;  /* 0x000000ffff7f7224 */ /* 0x000fe200078e0074 */
[C---:B------:R-:W-:Y:S06]  /*7630*/  HMMA.16816.F32.BF16 R88, R12.reuse, R22, R48 ;  /* 0x000000160c58723c */ /* 0x040fec0000041830 */
[----:B------:R-:W-:Y:S01]  /*7640*/  HMMA.16816.F32.BF16 R116, R12, R24, R100 ;  /* 0x000000180c74723c */ /* 0x000fe20000041864 */
[----:B------:R-:W-:-:S05]  /*7650*/  MOV R132, R209 ;  /* 0x000000d100847202 */ /* 0x000fca0000000f00 */
        /* <DEDUP_REMOVED lines=15> */
[--C-:B------:R-:W-:Y:S01]  /*7750*/  FFMA.FTZ R3, R156, UR18, -R4.reuse ;  /* 0x000000129c037c23 */ /* 0x100fe20008010804 */
[----:B------:R-:W-:Y:S02]  /*7760*/  IMAD.MOV.U32 R154, RZ, RZ, R167 ;  /* 0x000000ffff9a7224 */ /* 0x000fe400078e00a7 */
[----:B------:R-:W-:Y:S01]  /*7770*/  MOV R177, R176 ;  /* 0x000000b000b17202 */ /* 0x000fe20000000f00 */
[----:B------:R-:W-:Y:S01]  /*7780*/  IMAD.MOV.U32 R176, RZ, RZ, R207 ;  /* 0x000000ffffb07224 */ /* 0x000fe200078e00cf */
[----:B------:R-:W-:Y:S01]  /*7790*/  MOV R167, R208 ;  /* 0x000000d000a77202 */ /* 0x000fe20000000f00 */
[----:B--2---:R-:W-:-:S04]  /*77a0*/  FFMA.FTZ R2, R160, UR18, -R4 ;  /* 0x00000012a0027c23 */ /* 0x004fc80008010804 */
[----:B------:R2:W3:Y:S01]  /*77b0*/  MUFU.EX2 R210, R2 ;  /* 0x0000000200d27308 */ /* 0x0004e20000000800 */
[----:B------:R-:W-:Y:S02]  /*77c0*/  MOV R156, R161 ;  /* 0x000000a1009c7202 */ /* 0x000fe40000000f00 */
[----:B------:R-:W-:Y:S01]  /*77d0*/  MOV R161, R171 ;  /* 0x000000ab00a17202 */ /* 0x000fe20000000f00 */
[----:B------:R-:W-:-:S04]  /*77e0*/  IMAD.MOV.U32 R171, RZ, RZ, R138 ;  /* 0x000000ffffab7224 */ /* 0x000fc800078e008a */
[----:B------:R-:W-:Y:S01]  /*77f0*/  MUFU.EX2 R208, R3 ;  /* 0x0000000300d07308 */ /* 0x000fe20000000800 */
[----:B------:R-:W-:Y:S02]  /*7800*/  IMAD.MOV.U32 R138, RZ, RZ, R205 ;  /* 0x000000ffff8a7224 */ /* 0x000fe400078e00cd */
[----:B--2---:R-:W-:-:S05]  /*7810*/  FFMA.FTZ R2, R157, UR18, -R4 ;  /* 0x000000129d027c23 */ /* 0x004fca0008010804 */
[----:B------:R2:W4:Y:S01]  /*7820*/  MUFU.EX2 R207, R2 ;  /* 0x0000000200cf7308 */ /* 0x0005220000000800 */
[----:B------:R-:W-:Y:S01]  /*7830*/  IMAD.MOV.U32 R71, RZ, RZ, R168 ;  /* 0x000000ffff477224 */ /* 0x000fe200078e00a8 */
[----:B------:R-:W-:Y:S01]  /*7840*/  MOV R168, R206 ;  /* 0x000000ce00a87202 */ /* 0x000fe20000000f00 */
[----:B--2---:R-:W-:-:S05]  /*7850*/  FFMA.FTZ R2, R125, UR18, -R0 ;  /* 0x000000127d027c23 */ /* 0x004fca0008010800 */
[----:B------:R2:W-:Y:S01]  /*7860*/  MUFU.EX2 R205, R2 ;  /* 0x0000000200cd7308 */ /* 0x0005e20000000800 */
[----:B------:R-:W-:Y:S02]  /*7870*/  F2FP.BF16.F32.PACK_AB R12, R213, R211 ;  /* 0x000000d3d50c723e */ /* 0x000fe400000010ff */
[----:B---3--:R-:W-:Y:S02]  /*7880*/  F2FP.BF16.F32.PACK_AB R13, R210, R209 ;  /* 0x000000d1d20d723e */ /* 0x008fe400000010ff */
[----:B------:R-:W-:Y:S01]  /*7890*/  F2FP.BF16.F32.PACK_AB R14, R216, R215 ;  /* 0x000000d7d80e723e */ /* 0x000fe200000010ff */
[----:B--2---:R-:W-:-:S04]  /*78a0*/  FFMA.FTZ R2, R124, UR18, -R0 ;  /* 0x000000127c027c23 */ /* 0x004fc80008010800 */
[----:B------:R2:W3:Y:S01]  /*78b0*/  MUFU.EX2 R206, R2 ;  /* 0x0000000200ce7308 */ /* 0x0004e20000000800 */
[----:B----4-:R-:W-:-:S07]  /*78c0*/  F2FP.BF16.F32.PACK_AB R15, R208, R207 ;  /* 0x000000cfd00f723e */ /* 0x010fce00000010ff */
[C---:B------:R-:W-:Y:S06]  /*78d0*/  HMMA.16816.F32.BF16 R60, R12.reuse, R20, R56 ;  /* 0x000000140c3c723c */ /* 0x040fec0000041838 */
[----:B------:R-:W-:Y:S01]  /*78e0*/  HMMA.16816.F32.BF16 R76, R12, R24, R76 ;  /* 0x000000180c4c723c */ /* 0x000fe2000004184c */
[----:B--2---:R-:W-:-:S05]  /*78f0*/  FFMA.FTZ R2, R188, UR18, -R5 ;  /* 0x00000012bc027c23 */ /* 0x004fca0008010805 */
[C---:B------:R-:W-:Y:S06]  /*7900*/  HMMA.16816.F32.BF16 R64, R12.reuse, R26, R64 ;  /* 0x0000001a0c40723c */ /* 0x040fec0000041840 */
[C---:B------:R-:W-:Y:S06]  /*7910*/  HMMA.16816.F32.BF16 R56, R12.reuse, R22, R92 ;  /* 0x000000160c38723c */ /* 0x040fec000004185c */
[C---:B------:R-:W-:Y:S06]  /*7920*/  HMMA.16816.F32.BF16 R52, R12.reuse, R16, R96 ;  /* 0x000000100c34723c */ /* 0x040fec0000041860 */
[C---:B------:R-:W-:Y:S06]  /*7930*/  HMMA.16816.F32.BF16 R48, R12.reuse, R18, R112 ;  /* 0x000000120c30723c */ /* 0x040fec0000041870 */
[C---:B-1----:R-:W-:Y:S06]  /*7940*/  HMMA.16816.F32.BF16 R44, R12.reuse, R28, R120 ;  /* 0x0000001c0c2c723c */ /* 0x042fec0000041878 */
[----:B------:R-:W-:Y:S01]  /*7950*/  HMMA.16816.F32.BF16 R36, R12, R30, R108 ;  /* 0x0000001e0c24723c */ /* 0x000fe2000004186c */
[----:B------:R-:W-:-:S02]  /*7960*/  MOV R120, R161 ;  /* 0x000000a100787202 */ /* 0x000fc40000000f00 */
[----:B------:R-:W-:Y:S02]  /*7970*/  MOV R161, R126 ;  /* 0x0000007e00a17202 */ /* 0x000fe40000000f00 */
[----:B------:R-:W-:Y:S02]  /*7980*/  MOV R126, R201 ;  /* 0x000000c9007e7202 */ /* 0x000fe40000000f00 */
[----:B------:R-:W-:Y:S02]  /*7990*/  F2FP.BF16.F32.PACK_AB R12, R164, R68 ;  /* 0x00000044a40c723e */ /* 0x000fe400000010ff */
[----:B------:R-:W-:Y:S02]  /*79a0*/  F2FP.BF16.F32.PACK_AB R13, R214, R212 ;  /* 0x000000d4d60d723e */ /* 0x000fe400000010ff */
[----:B------:R-:W-:Y:S02]  /*79b0*/  F2FP.BF16.F32.PACK_AB R14, R156, R151 ;  /* 0x000000979c0e723e */ /* 0x000fe400000010ff */
[----:B---3--:R-:W-:Y:S01]  /*79c0*/  F2FP.BF16.F32.PACK_AB R15, R206, R205 ;  /* 0x000000cdce0f723e */ /* 0x008fe200000010ff */
[----:B------:R1:W-:Y:S01]  /*79d0*/  MUFU.EX2 R201, R2 ;  /* 0x0000000200c97308 */ /* 0x0003e20000000800 */
[----:B------:R-:W-:-:S02]  /*79e0*/  IMAD.MOV.U32 R183, RZ, RZ, R137 ;  /* 0x000000ffffb77224 */ /* 0x000fc400078e0089 */
[----:B------:R-:W-:-:S03]  /*79f0*/  IMAD.MOV.U32 R137, RZ, RZ, R202 ;  /* 0x000000ffff897224 */ /* 0x000fc600078e00ca */
[C---:B------:R-:W-:Y:S06]  /*7a00*/  HMMA.16816.F32.BF16 R96, R12.reuse, R16, R84 ;  /* 0x000000100c60723c */ /* 0x040fec0000041854 */
[----:B------:R-:W-:Y:S01]  /*7a10*/  HMMA.16816.F32.BF16 R84, R12, R28, R40 ;  /* 0x0000001c0c54723c */ /* 0x000fe20000041828 */
[----:B-1----:R-:W-:-:S06]  /*7a20*/  FFMA.FTZ R2, R187, UR18, -R5 ;  /* 0x00000012bb027c23 */ /* 0x002fcc0008010805 */
[----:B------:R-:W-:Y:S01]  /*7a30*/  IMAD.MOV.U32 R43, RZ, RZ, R138 ;  /* 0x000000ffff2b7224 */ /* 0x000fe200078e008a */
[----:B------:R1:W2:Y:S01]  /*7a40*/  MUFU.EX2 R202, R2 ;  /* 0x0000000200ca7308 */ /* 0x0002a20000000800 */
[----:B------:R-:W-:Y:S01]  /*7a50*/  IMAD.MOV.U32 R138, RZ, RZ, R136 ;  /* 0x000000ffff8a7224 */ /* 0x000fe200078e0088 */
[----:B------:R-:W-:Y:S01]  /*7a60*/  MOV R136, R132 ;  /* 0x0000008400887202 */ /* 0x000fe20000000f00 */
[----:B------:R-:W-:Y:S01]  /*7a70*/  IMAD.MOV.U32 R132, RZ, RZ, R203 ;  /* 0x000000ffff847224 */ /* 0x000fe200078e00cb */
[----:B------:R-:W-:Y:S01]  /*7a80*/  HMMA.16816.F32.BF16 R108, R12, R26, R104 ;  /* 0x0000001a0c6c723c */ /* 0x000fe20000041868 */
[----:B------:R-:W-:Y:S02]  /*7a90*/  MOV R40, R127 ;  /* 0x0000007f00287202 */ /* 0x000fe40000000f00 */
[----:B------:R-:W-:-:S03]  /*7aa0*/  MOV R127, R204 ;  /* 0x000000cc007f7202 */ /* 0x000fc60000000f00 */
[----:B------:R-:W-:Y:S01]  /*7ab0*/  HMMA.16816.F32.BF16 R104, R12, R20, R100 ;  /* 0x000000140c68723c */ /* 0x000fe20000041864 */
[----:B-1----:R-:W-:-:S05]  /*7ac0*/  FFMA.FTZ R2, R186, UR18, -R5 ;  /* 0x00000012ba027c23 */ /* 0x002fca0008010805 */
[C---:B------:R-:W-:Y:S01]  /*7ad0*/  HMMA.16816.F32.BF16 R100, R12.reuse, R22, R88 ;  /* 0x000000160c64723c */ /* 0x040fe20000041858 */
[----:B------:R-:W1:Y:S01]  /*7ae0*/  LDSM.16.MT88.4 R20, [R223+0xa800] ;  /* 0x00a80000df14783b */ /* 0x000e620000004200 */
[----:B------:R3:W-:Y:S04]  /*7af0*/  MUFU.EX2 R203, R2 ;  /* 0x0000000200cb7308 */ /* 0x0007e80000000800 */
[----:B------:R-:W-:Y:S01]  /*7b00*/  HMMA.16816.F32.BF16 R112, R12, R24, R116 ;  /* 0x000000180c70723c */ /* 0x000fe20000041874 */
[----:B------:R-:W4:Y:S01]  /*7b10*/  LDSM.16.MT88.4 R24, [R220+0xa800] ;  /* 0x00a80000dc18783b */ /* 0x000f220000004200 */
[----:B------:R-:W-:Y:S01]  /*7b20*/  MOV R41, R144 ;  /* 0x0000009000297202 */ /* 0x000fe20000000f00 */
[----:B------:R-:W-:Y:S02]  /*7b30*/  IMAD.MOV.U32 R144, RZ, RZ, R134 ;  /* 0x000000ffff907224 */ /* 0x000fe400078e0086 */
[----:B---3--:R-:W-:-:S04]  /*7b40*/  FFMA.FTZ R2, R185, UR18, -R5 ;  /* 0x00000012b9027c23 */ /* 0x008fc80008010805 */
[----:B------:R3:W-:Y:S01]  /*7b50*/  MUFU.EX2 R204, R2 ;  /* 0x0000000200cc7308 */ /* 0x0007e20000000800 */
[----:B------:R-:W-:Y:S01]  /*7b60*/  MOV R42, R200 ;  /* 0x000000c8002a7202 */ /* 0x000fe20000000f00 */
[----:B------:R-:W-:Y:S01]  /*7b70*/  FFMA.FTZ R3, R180, UR18, -R4 ;  /* 0x00000012b4037c23 */ /* 0x000fe20008010804 */
[----:B------:R-:W-:Y:S01]  /*7b80*/  MOV R70, R127 ;  /* 0x0000007f00467202 */ /* 0x000fe20000000f00 */
[----:B------:R-:W-:Y:S02]  /*7b90*/  IMAD.MOV.U32 R127, RZ, RZ, R132 ;  /* 0x000000ffff7f7224 */ /* 0x000fe400078e0084 */
[----:B---3--:R-:W-:-:S04]  /*7ba0*/  FFMA.FTZ R2, R191, UR18, -R4 ;  /* 0x00000012bf027c23 */ /* 0x008fc80008010804 */
[----:B------:R3:W-:Y:S01]  /*7bb0*/  MUFU.EX2 R134, R2 ;  /* 0x0000000200867308 */ /* 0x0007e20000000800 */
[----:B------:R-:W-:-:S07]  /*7bc0*/  MOV R181, R133 ;  /* 0x0000008500b57202 */ /* 0x000fce0000000f00 */
[----:B------:R-:W-:Y:S01]  /*7bd0*/  MUFU.EX2 R133, R3 ;  /* 0x0000000300857308 */ /* 0x000fe20000000800 */
[----:B---3--:R-:W-:-:S07]  /*7be0*/  FFMA.FTZ R2, R189, UR18, -R4 ;  /* 0x00000012bd027c23 */ /* 0x008fce0008010804 */
[----:B------:R3:W1:Y:S01]  /*7bf0*/  MUFU.EX2 R200, R2 ;  /* 0x0000000200c87308 */ /* 0x0006620000000800 */
[----:B------:R-:W-:Y:S01]  /*7c00*/  HMMA.16816.F32.BF16 R92, R12, R18, R80 ;  /* 0x000000120c5c723c */ /* 0x000fe20000041850 */
[----:B------:R-:W4:Y:S01]  /*7c10*/  LDSM.16.MT88.4 R16, [R221+0xa800] ;  /* 0x00a80000dd10783b */ /* 0x000f220000004200 */
[----:B---3--:R-:W-:-:S05]  /*7c20*/  FFMA.FTZ R2, R190, UR18, -R4 ;  /* 0x00000012be027c23 */ /* 0x008fca0008010804 */
[----:B------:R-:W3:Y:S01]  /*7c30*/  MUFU.EX2 R132, R2 ;  /* 0x0000000200847308 */ /* 0x000ee20000000800 */
[----:B------:R-:W-:Y:S01]  /*7c40*/  HMMA.16816.F32.BF16 R80, R12, R30, R32 ;  /* 0x0000001e0c50723c */ /* 0x000fe20000041820 */
[----:B------:R-:W4:Y:S01]  /*7c50*/  LDSM.16.MT88.4 R28, [R222+0xa800] ;  /* 0x00a80000de1c783b */ /* 0x000f220000004200 */
[----:B------:R-:W-:-:S05]  /*7c60*/  MOV R122, R177 ;  /* 0x000000b1007a7202 */ /* 0x000fca0000000f00 */
[----:B--2---:R-:W-:Y:S02]  /*7c70*/  F2FP.BF16.F32.PACK_AB R12, R202, R201 ;  /* 0x000000c9ca0c723e */ /* 0x004fe400000010ff */
[----:B-1----:R-:W-:Y:S02]  /*7c80*/  F2FP.BF16.F32.PACK_AB R13, R200, R134 ;  /* 0x00000086c80d723e */ /* 0x002fe400000010ff */
[----:B------:R-:W-:Y:S02]  /*7c90*/  F2FP.BF16.F32.PACK_AB R14, R204, R203 ;  /* 0x000000cbcc0e723e */ /* 0x000fe400000010ff */
[----:B---3--:R-:W-:Y:S01]  /*7ca0*/  F2FP.BF16.F32.PACK_AB R15, R133, R132 ;  /* 0x00000084850f723e */ /* 0x008fe200000010ff */
[----:B------:R-:W-:Y:S01]  /*7cb0*/  IMAD.MOV.U32 R121, RZ, RZ, R154 ;  /* 0x000000ffff797224 */ /* 0x000fe200078e009a */
[----:B------:R-:W-:Y:S01]  /*7cc0*/  MOV R157, R146 ;  /* 0x00000092009d7202 */ /* 0x000fe20000000f00 */
[----:B------:R-:W-:Y:S02]  /*7cd0*/  IMAD.MOV.U32 R160, RZ, RZ, R147 ;  /* 0x000000ffffa07224 */ /* 0x000fe400078e0093 */
[----:B------:R-:W-:Y:S01]  /*7ce0*/  FFMA.FTZ R2, R249, UR18, -R6 ;  /* 0x00000012f9027c23 */ /* 0x000fe20008010806 */
[----:B------:R-:W-:-:S02]  /*7cf0*/  IMAD.MOV.U32 R182, RZ, RZ, R144 ;  /* 0x000000ffffb67224 */ /* 0x000fc400078e0090 */
[----:B------:R-:W-:Y:S01]  /*7d00*/  IMAD.MOV.U32 R124, RZ, RZ, R145 ;  /* 0x000000ffff7c7224 */ /* 0x000fe200078e0091 */
[----:B------:R-:W-:Y:S01]  /*7d10*/  HMMA.16816.F32.BF16 R152, R12, R20, R60 ;  /* 0x000000140c98723c */ /* 0x000fe2000004183c */
[----:B------:R-:W-:Y:S01]  /*7d20*/  MOV R159, R139 ;  /* 0x0000008b009f7202 */ /* 0x000fe20000000f00 */
[----:B------:R-:W-:Y:S01]  /*7d30*/  IMAD.MOV.U32 R162, RZ, RZ, R138 ;  /* 0x000000ffffa27224 */ /* 0x000fe200078e008a */
[----:B------:R-:W-:-:S03]  /*7d40*/  MOV R123, R136 ;  /* 0x00000088007b7202 */ /* 0x000fc60000000f00 */
[----:B----4-:R-:W-:Y:S01]  /*7d50*/  HMMA.16816.F32.BF16 R144, R12, R26, R64 ;  /* 0x0000001a0c90723c */ /* 0x010fe20000041840 */
[----:B------:R-:W-:Y:S01]  /*7d60*/  IMAD.MOV.U32 R62, RZ, RZ, R122 ;  /* 0x000000ffff3e7224 */ /* 0x000fe200078e007a */
[----:B------:R-:W-:Y:S01]  /*7d70*/  MOV R63, R68 ;  /* 0x00000044003f7202 */ /* 0x000fe20000000f00 */
[----:B------:R1:W-:Y:S01]  /*7d80*/  MUFU.EX2 R249, R2 ;  /* 0x0000000200f97308 */ /* 0x0003e20000000800 */
[----:B------:R-:W-:-:S03]  /*7d90*/  MOV R33, R137 ;  /* 0x0000008900217202 */ /* 0x000fc60000000f00 */
[----:B------:R-:W-:Y:S01]  /*7da0*/  IMAD.MOV.U32 R64, RZ, RZ, R140 ;  /* 0x000000ffff407224 */ /* 0x000fe200078e008c */
[----:B------:R-:W-:Y:S01]  /*7db0*/  MOV R65, R131 ;  /* 0x0000008300417202 */ /* 0x000fe20000000f00 */
[----:B------:R-:W-:Y:S01]  /*7dc0*/  IMAD.MOV.U32 R66, RZ, RZ, R130 ;  /* 0x000000ffff427224 */ /* 0x000fe200078e0082 */
[----:B------:R-:W-:Y:S01]  /*7dd0*/  HMMA.16816.F32.BF16 R136, R12, R24, R76 ;  /* 0x000000180c88723c */ /* 0x000fe2000004184c */
[----:B------:R-:W-:Y:S01]  /*7de0*/  MOV R67, R129 ;  /* 0x0000008100437202 */ /* 0x000fe20000000f00 */
[----:B------:R-:W-:Y:S01]  /*7df0*/  FADD.FTZ R121, R121, R62 ;  /* 0x0000003e79797221 */ /* 0x000fe20000010000 */
[----:B------:R-:W-:Y:S01]  /*7e00*/  IMAD.MOV.U32 R62, RZ, RZ, R63 ;  /* 0x000000ffff3e7224 */ /* 0x000fe200078e003f */
[----:B------:R-:W-:Y:S01]  /*7e10*/  MOV R63, R64 ;  /* 0x00000040003f7202 */ /* 0x000fe20000000f00 */
[----:B------:R-:W-:Y:S02]  /*7e20*/  IMAD.MOV.U32 R64, RZ, RZ, R65 ;  /* 0x000000ffff407224 */ /* 0x000fe400078e0041 */
[----:B------:R-:W-:Y:S01]  /*7e30*/  IMAD.MOV.U32 R76, RZ, RZ, R128 ;  /* 0x000000ffff4c7224 */ /* 0x000fe200078e0080 */
[----:B------:R-:W-:Y:S01]  /*7e40*/  MOV R77, R11 ;  /* 0x0000000b004d7202 */ /* 0x000fe20000000f00 */
[----:B-1----:R-:W-:Y:S01]  /*7e50*/  FFMA.FTZ R2, R248, UR18, -R6 ;  /* 0x00000012f8027c23 */ /* 0x002fe20008010806 */
[----:B------:R-:W-:Y:S01]  /*7e60*/  MOV R78, R120 ;  /* 0x00000078004e7202 */ /* 0x000fe20000000f00 */
[----:B------:R-:W-:Y:S01]  /*7e70*/  IMAD.MOV.U32 R79, RZ, RZ, R43 ;  /* 0x000000ffff4f7224 */ /* 0x000fe200078e002b */
[----:B------:R-:W-:Y:S01]  /*7e80*/  MOV R65, R66 ;  /* 0x0000004200417202 */ /* 0x000fe20000000f00 */
[----:B------:R1:W-:Y:S01]  /*7e90*/  MUFU.EX2 R248, R2 ;  /* 0x0000000200f87308 */ /* 0x0003e20000000800 */
        /* <DEDUP_REMOVED lines=13> */
[----:B-1----:R-:W-:Y:S01]  /*7f70*/  FFMA.FTZ R2, R247, UR18, -R6 ;  /* 0x00000012f7027c23 */ /* 0x002fe20008010806 */
[----:B------:R-:W-:Y:S01]  /*7f80*/  IMAD.MOV.U32 R64, RZ, RZ, R65 ;  /* 0x000000ffff407224 */ /* 0x000fe200078e0041 */
[----:B------:R-:W-:Y:S01]  /*7f90*/  MOV R88, R171 ;  /* 0x000000ab00587202 */ /* 0x000fe20000000f00 */
[----:B------:R-:W-:Y:S01]  /*7fa0*/  IMAD.MOV.U32 R89, RZ, RZ, R164 ;  /* 0x000000ffff597224 */ /* 0x000fe200078e00a4 */
        /* <DEDUP_REMOVED lines=14> */
[----:B-1----:R-:W-:Y:S01]  /*8090*/  FFMA.FTZ R2, R246, UR18, -R6 ;  /* 0x00000012f6027c23 */ /* 0x002fe20008010806 */
[----:B------:R-:W-:Y:S01]  /*80a0*/  IMAD.MOV.U32 R78, RZ, RZ, R79 ;  /* 0x000000ffff4e7224 */ /* 0x000fe200078e004f */
[----:B------:R-:W-:-:S02]  /*80b0*/  MOV R88, R89 ;  /* 0x0000005900587202 */ /* 0x000fc40000000f00 */
[----:B------:R1:W2:Y:S01]  /*80c0*/  MUFU.EX2 R246, R2 ;  /* 0x0000000200f67308 */ /* 0x0002a20000000800 */
        /* <DEDUP_REMOVED lines=8> */
[----:B------:R-:W-:Y:S01]  /*8150*/  FFMA.FTZ R3, R173, UR18, -R0 ;  /* 0x00000012ad037c23 */ /* 0x000fe20008010800 */
[----:B------:R-:W-:-:S02]  /*8160*/  IMAD.MOV.U32 R188, RZ, RZ, R88 ;  /* 0x000000ffffbc7224 */ /* 0x000fc400078e0058 */
[----:B-1----:R-:W-:Y:S01]  /*8170*/  FFMA.FTZ R2, R245, UR18, -R6 ;  /* 0x00000012f5027c23 */ /* 0x002fe20008010806 */
[----:B------:R-:W-:Y:S01]  /*8180*/  IMAD.MOV.U32 R32, RZ, RZ, R126 ;  /* 0x000000ffff207224 */ /* 0x000fe200078e007e */
[----:B------:R-:W-:Y:S02]  /*8190*/  MOV R88, R89 ;  /* 0x0000005900587202 */ /* 0x000fe40000000f00 */
[----:B------:R1:W-:Y:S01]  /*81a0*/  MUFU.EX2 R245, R2 ;  /* 0x0000000200f57308 */ /* 0x0003e20000000800 */
[----:B------:R-:W-:Y:S01]  /*81b0*/  FADD.FTZ R123, R135, R75 ;  /* 0x0000004b877b7221 */ /* 0x000fe20000010000 */
[----:B------:R-:W-:Y:S01]  /*81c0*/  IMAD.MOV.U32 R89, RZ, RZ, R90 ;  /* 0x000000ffff597224 */ /* 0x000fe200078e005a */
[C---:B------:R-:W-:Y:S01]  /*81d0*/  HMMA.16816.F32.BF16 R164, R12.reuse, R22, R56 ;  /* 0x000000160ca4723c */ /* 0x040fe20000041838 */
[----:B------:R-:W3:Y:S01]  /*81e0*/  LDL.LU R135, [R1+0xfc] ;  /* 0x0000fc0001877983 */ /* 0x000ee20000300800 */
[----:B------:R-:W-:Y:S01]  /*81f0*/  MOV R90, R91 ;  /* 0x0000005b005a7202 */ /* 0x000fe20000000f00 */
[----:B------:R-:W-:Y:S01]  /*8200*/  FFMA.FTZ R35, R237, UR18, -R6 ;  /* 0x00000012ed237c23 */ /* 0x000fe20008010806 */
[----:B------:R-:W-:Y:S01]  /*8210*/  IMAD.MOV.U32 R91, RZ, RZ, R124 ;  /* 0x000000ffff5b7224 */ /* 0x000fe200078e007c */
[----:B------:R4:W-:Y:S01]  /*8220*/  MUFU.EX2 R128, R3 ;  /* 0x0000000300807308 */ /* 0x0009e20000000800 */
[----:B------:R-:W-:Y:S01]  /*8230*/  HMMA.16816.F32.BF16 R168, R12, R16, R52 ;  /* 0x000000100ca8723c */ /* 0x000fe20000041834 */
[----:B------:R-:W3:Y:S01]  /*8240*/  LDL.LU R60, [R1+0x40] ;  /* 0x00004000013c7983 */ /* 0x000ee20000300800 */
[--C-:B------:R-:W-:Y:S01]  /*8250*/  FFMA.FTZ R34, R163, UR18, -R0.reuse ;  /* 0x00000012a3227c23 */ /* 0x100fe20008010800 */
[--C-:B------:R-:W-:Y:S01]  /*8260*/  FFMA.FTZ R33, R33, UR18, -R0.reuse ;  /* 0x0000001221217c23 */ /* 0x100fe20008010800 */
[----:B------:R-:W-:-:S02]  /*8270*/  FFMA.FTZ R32, R32, UR18, -R0 ;  /* 0x0000001220207c23 */ /* 0x000fc40008010800 */
[C---:B------:R-:W-:Y:S01]  /*8280*/  HMMA.16816.F32.BF16 R184, R12.reuse, R28, R44 ;  /* 0x0000001c0cb8723c */ /* 0x040fe2000004182c */
[--C-:B------:R-:W-:Y:S01]  /*8290*/  FFMA.FTZ R42, R42, UR18, -R0.reuse ;  /* 0x000000122a2a7c23 */ /* 0x100fe20008010800 */
[--C-:B-1----:R-:W-:Y:S01]  /*82a0*/  FFMA.FTZ R2, R174, UR18, -R0.reuse ;  /* 0x00000012ae027c23 */ /* 0x102fe20008010800 */
[--C-:B------:R-:W-:Y:S01]  /*82b0*/  FFMA.FTZ R127, R127, UR18, -R0.reuse ;  /* 0x000000127f7f7c23 */ /* 0x100fe20008010800 */
[--C-:B------:R-:W-:Y:S02]  /*82c0*/  FFMA.FTZ R130, R252, UR18, -R0.reuse ;  /* 0x00000012fc827c23 */ /* 0x100fe40008010800 */
[C---:B------:R-:W-:Y:S01]  /*82d0*/  HMMA.16816.F32.BF16 R116, R12.reuse, R30, R36 ;  /* 0x0000001e0c74723c */ /* 0x040fe20000041824 */
[----:B------:R1:W-:Y:S01]  /*82e0*/  MUFU.EX2 R125, R2 ;  /* 0x00000002007d7308 */ /* 0x0003e20000000800 */
[--C-:B------:R-:W-:Y:S01]  /*82f0*/  FFMA.FTZ R131, R251, UR18, -R0.reuse ;  /* 0x00000012fb837c23 */ /* 0x100fe20008010800 */
[----:B------:R-:W-:Y:S01]  /*8300*/  FFMA.FTZ R140, R250, UR18, -R0 ;  /* 0x00000012fa8c7c23 */ /* 0x000fe20008010800 */
[--C-:B----4-:R-:W-:Y:S01]  /*8310*/  FFMA.FTZ R3, R234, UR18, -R5.reuse ;  /* 0x00000012ea037c23 */ /* 0x110fe20008010805 */
[----:B------:R-:W3:Y:S01]  /*8320*/  LDL.LU R124, [R1+0x44] ;  /* 0x00004400017c7983 */ /* 0x000ee20000300800 */
[----:B------:R-:W-:Y:S01]  /*8330*/  HMMA.16816.F32.BF16 R176, R12, R18, R48 ;  /* 0x000000120cb0723c */ /* 0x000fe20000041830 */
[--C-:B------:R-:W-:Y:S01]  /*8340*/  FFMA.FTZ R39, R242, UR18, -R6.reuse ;  /* 0x00000012f2277c23 */ /* 0x100fe20008010806 */
[--C-:B------:R-:W-:Y:S01]  /*8350*/  FFMA.FTZ R38, R241, UR18, -R6.reuse ;  /* 0x00000012f1267c23 */ /* 0x100fe20008010806 */
[--C-:B------:R-:W-:Y:S01]  /*8360*/  FFMA.FTZ R37, R240, UR18, -R6.reuse ;  /* 0x00000012f0257c23 */ /* 0x100fe20008010806 */
[--C-:B------:R-:W-:Y:S01]  /*8370*/  FFMA.FTZ R36, R239, UR18, -R6.reuse ;  /* 0x00000012ef247c23 */ /* 0x100fe20008010806 */
[----:B------:R-:W4:Y:S02]  /*8380*/  LDL.LU R234, [R1+0x54] ;  /* 0x0000540001ea7983 */ /* 0x000f240000300800 */
[--C-:B------:R-:W-:Y:S01]  /*8390*/  FFMA.FTZ R13, R244, UR18, -R6.reuse ;  /* 0x00000012f40d7c23 */ /* 0x100fe20008010806 */
[----:B------:R-:W-:Y:S01]  /*83a0*/  FFMA.FTZ R12, R243, UR18, -R6 ;  /* 0x00000012f30c7c23 */ /* 0x000fe20008010806 */
[--C-:B------:R-:W-:Y:S01]  /*83b0*/  FFMA.FTZ R6, R175, UR18, -R0.reuse ;  /* 0x00000012af067c23 */ /* 0x100fe20008010800 */
[----:B-1----:R-:W-:Y:S01]  /*83c0*/  FFMA.FTZ R2, R172, UR18, -R0 ;  /* 0x00000012ac027c23 */ /* 0x002fe20008010800 */
[----:B------:R-:W-:-:S02]  /*83d0*/  FFMA.FTZ R0, R233, UR18, -R5 ;  /* 0x00000012e9007c23 */ /* 0x000fc40008010805 */
[----:B------:R-:W4:Y:S01]  /*83e0*/  LDL.LU R233, [R1+0x4c] ;  /* 0x00004c0001e97983 */ /* 0x000f220000300800 */
[----:B------:R1:W-:Y:S01]  /*83f0*/  MUFU.EX2 R126, R6 ;  /* 0x00000006007e7308 */ /* 0x0003e20000000800 */
[----:B------:R-:W-:Y:S01]  /*8400*/  FFMA.FTZ R11, R236, UR18, -R5 ;  /* 0x00000012ec0b7c23 */ /* 0x000fe20008010805 */
[----:B------:R-:W-:-:S06]  /*8410*/  MOV R236, R90 ;  /* 0x0000005a00ec7202 */ /* 0x000fcc0000000f00 */
[----:B------:R2:W2:Y:S01]  /*8420*/  MUFU.EX2 R129, R2 ;  /* 0x0000000200817308 */ /* 0x0004a20000000800 */
[--C-:B------:R-:W-:Y:S01]  /*8430*/  FFMA.FTZ R43, R232, UR18, -R5.reuse ;  /* 0x00000012e82b7c23 */ /* 0x100fe20008010805 */
[--C-:B------:R-:W-:Y:S01]  /*8440*/  FFMA.FTZ R44, R231, UR18, -R5.reuse ;  /* 0x00000012e72c7c23 */ /* 0x100fe20008010805 */
[--C-:B------:R-:W-:Y:S01]  /*8450*/  FFMA.FTZ R45, R219, UR18, -R5.reuse ;  /* 0x00000012db2d7c23 */ /* 0x100fe20008010805 */
[--C-:B------:R-:W-:Y:S01]  /*8460*/  FFMA.FTZ R46, R218, UR18, -R5.reuse ;  /* 0x00000012da2e7c23 */ /* 0x100fe20008010805 */
[----:B------:R-:W-:Y:S02]  /*8470*/  IMAD.MOV.U32 R250, RZ, RZ, R180 ;  /* 0x000000fffffa7224 */ /* 0x000fe400078e00b4 */
[--C-:B------:R-:W-:Y:S01]  /*8480*/  FFMA.FTZ R41, R198, UR18, -R4.reuse ;  /* 0x00000012c6297c23 */ /* 0x100fe20008010804 */
[----:B-1----:R-:W-:Y:S01]  /*8490*/  FFMA.FTZ R6, R235, UR18, -R5 ;  /* 0x00000012eb067c23 */ /* 0x002fe20008010805 */
[----:B------:R-:W-:Y:S01]  /*84a0*/  MOV R235, R70 ;  /* 0x0000004600eb7202 */ /* 0x000fe20000000f00 */
[--C-:B------:R-:W-:Y:S01]  /*84b0*/  FFMA.FTZ R40, R197, UR18, -R4.reuse ;  /* 0x00000012c5287c23 */ /* 0x100fe20008010804 */
[--C-:B------:R-:W-:Y:S01]  /*84c0*/  FFMA.FTZ R5, R196, UR18, -R4.reuse ;  /* 0x00000012c4057c23 */ /* 0x100fe20008010804 */
[--C-:B------:R-:W-:Y:S01]  /*84d0*/  FFMA.FTZ R47, R195, UR18, -R4.reuse ;  /* 0x00000012c32f7c23 */ /* 0x100fe20008010804 */
[--C-:B------:R-:W-:Y:S01]  /*84e0*/  FFMA.FTZ R68, R194, UR18, -R4.reuse ;  /* 0x00000012c2447c23 */ /* 0x100fe20008010804 */
[--C-:B------:R-:W-:Y:S01]  /*84f0*/  FFMA.FTZ R120, R193, UR18, -R4.reuse ;  /* 0x00000012c1787c23 */ /* 0x100fe20008010804 */
[--C-:B------:R-:W-:Y:S01]  /*8500*/  FFMA.FTZ R122, R192, UR18, -R4.reuse ;  /* 0x00000012c07a7c23 */ /* 0x100fe20008010804 */
[----:B--2---:R-:W-:Y:S01]  /*8510*/  FFMA.FTZ R2, R199, UR18, -R4 ;  /* 0x00000012c7027c23 */ /* 0x004fe20008010804 */
        /* <DEDUP_REMOVED lines=8> */
[----:B------:R1:W-:Y:S01]  /*85a0*/  MUFU.EX2 R219, R13 ;  /* 0x0000000d00db7308 */ /* 0x0003e20000000800 */
[----:B------:R-:W-:Y:S01]  /*85b0*/  MOV R240, R63 ;  /* 0x0000003f00f07202 */ /* 0x000fe20000000f00 */
[----:B------:R-:W-:Y:S01]  /*85c0*/  IMAD.MOV.U32 R241, RZ, RZ, R62 ;  /* 0x000000fffff17224 */ /* 0x000fe200078e003e */
[----:B------:R-:W-:-:S02]  /*85d0*/  F2FP.BF16.F32.PACK_AB R14, R246, R247 ;  /* 0x000000f7f60e723e */ /* 0x000fc400000010ff */
[----:B------:R-:W-:-:S03]  /*85e0*/  F2FP.BF16.F32.PACK_AB R15, R129, R128 ;  /* 0x00000080810f723e */ /* 0x000fc600000010ff */
[----:B------:R2:W-:Y:S01]  /*85f0*/  MUFU.EX2 R218, R12 ;  /* 0x0000000c00da7308 */ /* 0x0005e20000000800 */
[----:B------:R-:W-:Y:S01]  /*8600*/  MOV R242, R61 ;  /* 0x0000003d00f27202 */ /* 0x000fe20000000f00 */
[----:B------:R-:W-:Y:S01]  /*8610*/  IMAD.MOV.U32 R180, RZ, RZ, R189 ;  /* 0x000000ffffb47224 */ /* 0x000fe200078e00bd */
[----:B------:R-:W-:-:S05]  /*8620*/  MOV R244, R190 ;  /* 0x000000be00f47202 */ /* 0x000fca0000000f00 */
[----:B------:R4:W-:Y:S01]  /*8630*/  MUFU.EX2 R70, R2 ;  /* 0x0000000200467308 */ /* 0x0009e20000000800 */
[----:B-1----:R-:W-:Y:S01]  /*8640*/  F2FP.BF16.F32.PACK_AB R13, R126, R125 ;  /* 0x0000007d7e0d723e */ /* 0x002fe200000010ff */
[----:B------:R-:W-:Y:S01]  /*8650*/  IMAD.MOV.U32 R189, RZ, RZ, R188 ;  /* 0x000000ffffbd7224 */ /* 0x000fe200078e00bc */
[----:B------:R-:W-:Y:S02]  /*8660*/  MOV R190, R191 ;  /* 0x000000bf00be7202 */ /* 0x000fe40000000f00 */
[----:B--2---:R-:W-:Y:S01]  /*8670*/  F2FP.BF16.F32.PACK_AB R12, R248, R249 ;  /* 0x000000f9f80c723e */ /* 0x004fe200000010ff */
[----:B------:R-:W-:Y:S01]  /*8680*/  IMAD.MOV.U32 R188, RZ, RZ, R89 ;  /* 0x000000ffffbc7224 */ /* 0x000fe200078e0059 */
[----:B------:R-:W-:Y:S01]  /*8690*/  MOV R191, R88 ;  /* 0x0000005800bf7202 */ /* 0x000fe20000000f00 */
[----:B------:R-:W-:Y:S02]  /*86a0*/  IMAD.MOV.U32 R174, RZ, RZ, R91 ;  /* 0x000000ffffae7224 */ /* 0x000fe400078e005b */
[----:B------:R-:W-:-:S02]  /*86b0*/  IMAD.MOV.U32 R243, RZ, RZ, R71 ;  /* 0x000000fffff37224 */ /* 0x000fc400078e0047 */
[C---:B------:R-:W-:Y:S01]  /*86c0*/  HMMA.16816.F32.BF16 R88, R12.reuse, R24, R112 ;  /* 0x000000180c58723c */ /* 0x040fe20000041870 */
[----:B------:R-:W-:Y:S05]  /*86d0*/  MUFU.EX2 R112, R39 ;  /* 0x0000002700707308 */ /* 0x000fea0000000800 */
[C---:B------:R-:W-:Y:S03]  /*86e0*/  HMMA.16816.F32.BF16 R76, R12.reuse, R26, R108 ;  /* 0x0000001a0c4c723c */ /* 0x040fe6000004186c */
[----:B------:R-:W-:Y:S03]  /*86f0*/  MUFU.EX2 R113, R38 ;  /* 0x0000002600717308 */ /* 0x000fe60000000800 */
[C---:B------:R-:W-:Y:S01]  /*8700*/  HMMA.16816.F32.BF16 R64, R12.reuse, R28, R84 ;  /* 0x0000001c0c40723c */ /* 0x040fe20000041854 */
[----:B----4-:R-:W-:Y:S01]  /*8710*/  FADD.FTZ R4, R234, R233 ;  /* 0x000000e9ea047221 */ /* 0x010fe20000010000 */
        /* <DEDUP_REMOVED lines=22> */
[----:B------:R-:W-:Y:S01]  /*8880*/  MUFU.EX2 R109, R37 ;  /* 0x00000025006d7308 */ /* 0x000fe20000000800 */
[----:B------:R-:W-:Y:S01]  /*8890*/  IMAD.MOV.U32 R163, RZ, RZ, R172 ;  /* 0x000000ffffa37224 */ /* 0x000fe200078e00ac */
[----:B------:R-:W-:Y:S01]  /*88a0*/  MOV R172, R173 ;  /* 0x000000ad00ac7202 */ /* 0x000fe20000000f00 */
[----:B---3--:R-:W-:Y:S01]  /*88b0*/  FADD.FTZ R124, R124, R60 ;  /* 0x0000003c7c7c7221 */ /* 0x008fe20000010000 */
[----:B------:R-:W-:Y:S01]  /*88c0*/  IMAD.MOV.U32 R173, RZ, RZ, R175 ;  /* 0x000000ffffad7224 */ /* 0x000fe200078e00af */
[----:B------:R-:W-:Y:S01]  /*88d0*/  MOV R175, R242 ;  /* 0x000000f200af7202 */ /* 0x000fe20000000f00 */
[C---:B------:R-:W-:Y:S06]  /*88e0*/  HMMA.16816.F32.BF16 R56, R12.reuse, R30, R80 ;  /* 0x0000001e0c38723c */ /* 0x040fec0000041850 */
[----:B------:R-:W-:Y:S01]  /*88f0*/  HMMA.16816.F32.BF16 R52, R12, R18, R92 ;  /* 0x000000120c34723c */ /* 0x000fe2000004185c */
[----:B------:R1:W-:Y:S01]  /*8900*/  MUFU.EX2 R110, R36 ;  /* 0x00000024006e7308 */ /* 0x0003e20000000800 */
[----:B------:R-:W-:Y:S01]  /*8910*/  IMAD.MOV.U32 R242, RZ, RZ, R243 ;  /* 0x000000fffff27224 */ /* 0x000fe200078e00f3 */
[----:B------:R-:W-:-:S03]  /*8920*/  MOV R243, R72 ;  /* 0x0000004800f37202 */ /* 0x000fc60000000f00 */
[C---:B------:R-:W-:Y:S01]  /*8930*/  HMMA.16816.F32.BF16 R48, R12.reuse, R22, R100 ;  /* 0x000000160c30723c */ /* 0x040fe20000041864 */
[----:B------:R-:W-:Y:S01]  /*8940*/  MOV R114, R158 ;  /* 0x0000009e00727202 */ /* 0x000fe20000000f00 */
[----:B------:R-:W-:Y:S01]  /*8950*/  IMAD.MOV.U32 R115, RZ, RZ, R142 ;  /* 0x000000ffff737224 */ /* 0x000fe200078e008e */
[----:B------:R2:W-:Y:S01]  /*8960*/  MUFU.EX2 R84, R0 ;  /* 0x0000000000547308 */ /* 0x0005e20000000800 */
[----:B------:R-:W-:Y:S01]  /*8970*/  FADD.FTZ R2, R10, R2 ;  /* 0x000000020a027221 */ /* 0x000fe20000010000 */
[----:B------:R-:W-:Y:S01]  /*8980*/  LDSM.16.MT88.4 R24, [R223+0xb000] ;  /* 0x00b00000df18783b */ /* 0x000fe20000004200 */
[C---:B------:R-:W-:Y:S03]  /*8990*/  HMMA.16816.F32.BF16 R60, R12.reuse, R20, R104 ;  /* 0x000000140c3c723c */ /* 0x040fe60000041868 */
[----:B------:R-:W-:Y:S03]  /*89a0*/  LDSM.16.MT88.4 R28, [R222+0xb000] ;  /* 0x00b00000de1c783b */ /* 0x000fe60000004200 */
[----:B-1----:R-:W-:Y:S01]  /*89b0*/  HMMA.16816.F32.BF16 R36, R12, R16, R96 ;  /* 0x000000100c24723c */ /* 0x002fe20000041860 */
[----:B------:R1:W-:Y:S01]  /*89c0*/  MUFU.EX2 R96, R3 ;  /* 0x0000000300607308 */ /* 0x0003e20000000800 */
[----:B--2---:R-:W-:Y:S01]  /*89d0*/  FADD.FTZ R0, R234, R124 ;  /* 0x0000007cea007221 */ /* 0x004fe20000010000 */
[----:B------:R-:W-:-:S06]  /*89e0*/  FADD.FTZ R2, R9, R2 ;  /* 0x0000000209027221 */ /* 0x000fcc0000010000 */
[----:B------:R-:W-:Y:S01]  /*89f0*/  MUFU.EX2 R82, R5 ;  /* 0x0000000500527308 */ /* 0x000fe20000000800 */
[----:B------:R-:W2:Y:S01]  /*8a00*/  LDSM.16.MT88.4 R20, [R221+0xb000] ;  /* 0x00b00000dd14783b */ /* 0x000ea20000004200 */
[----:B-1----:R-:W-:-:S03]  /*8a10*/  FADD.FTZ R3, R230, R121 ;  /* 0x00000079e6037221 */ /* 0x002fc60000010000 */
[----:B------:R-:W3:Y:S04]  /*8a20*/  LDL.LU R230, [R1+0xf8] ;  /* 0x0000f80001e67983 */ /* 0x000ee80000300800 */
[----:B------:R1:W5:Y:S04]  /*8a30*/  LDL.LU R73, [R1+0xf4] ;  /* 0x0000f40001497983 */ /* 0x0003680000300800 */
[----:B------:R-:W4:Y:S04]  /*8a40*/  LDL.LU R72, [R1+0xf0] ;  /* 0x0000f00001487983 */ /* 0x000f280000300800 */
[----:B------:R-:W2:Y:S01]  /*8a50*/  LDL.LU R234, [R1+0x58] ;  /* 0x0000580001ea7983 */ /* 0x000ea20000300800 */
[----:B------:R-:W-:-:S03]  /*8a60*/  FADD.FTZ R3, R69, R3 ;  /* 0x0000000345037221 */ /* 0x000fc60000010000 */
[----:B------:R1:W5:Y:S01]  /*8a70*/  LDL.LU R69, [R1+0xec] ;  /* 0x0000ec0001457983 */ /* 0x0003620000300800 */
[----:B------:R-:W-:-:S03]  /*8a80*/  FADD.FTZ R3, R8, R3 ;  /* 0x0000000308037221 */ /* 0x000fc60000010000 */
[----:B------:R1:W5:Y:S01]  /*8a90*/  LDL.LU R10, [R1+0xe8] ;  /* 0x0000e800010a7983 */ /* 0x0003620000300800 */
[----:B------:R-:W-:Y:S08]  /*8aa0*/  MUFU.EX2 R101, R6 ;  /* 0x0000000600657308 */ /* 0x000ff00000000800 */
[----:B------:R-:W-:Y:S08]  /*8ab0*/  MUFU.EX2 R108, R35 ;  /* 0x00000023006c7308 */ /* 0x000ff00000000800 */
[----:B------:R-:W-:Y:S08]  /*8ac0*/  MUFU.EX2 R104, R34 ;  /* 0x0000002200687308 */ /* 0x000ff00000000800 */
[----:B------:R-:W-:Y:S08]  /*8ad0*/  MUFU.EX2 R105, R33 ;  /* 0x0000002100697308 */ /* 0x000ff00000000800 */
[----:B------:R1:W-:Y:S02]  /*8ae0*/  MUFU.EX2 R106, R32 ;  /* 0x00000020006a7308 */ /* 0x0003e40000000800 */
[----:B-1----:R-:W1:Y:S06]  /*8af0*/  LDSM.16.MT88.4 R32, [R220+0xb000] ;  /* 0x00b00000dc20783b */ /* 0x002e6c0000004200 */
[----:B------:R-:W1:Y:S01]  /*8b00*/  MUFU.EX2 R100, R11 ;  /* 0x0000000b00647308 */ /* 0x000e620000000800 */
[----:B--2---:R-:W-:Y:S01]  /*8b10*/  FADD.FTZ R4, R234, R4 ;  /* 0x00000004ea047221 */ /* 0x004fe20000010000 */
        /* <DEDUP_REMOVED lines=11> */
[----:B----4-:R-:W-:Y:S01]  /*8bd0*/  FADD.FTZ R0, R72, R0 ;  /* 0x0000000048007221 */ /* 0x010fe20000010000 */
[----:B------:R-:W-:Y:S01]  /*8be0*/  MOV R243, R174 ;  /* 0x000000ae00f37202 */ /* 0x000fe20000000f00 */
[----:B------:R2:W5:Y:S01]  /*8bf0*/  LDL.LU R72, [R1+0xe4] ;  /* 0x0000e40001487983 */ /* 0x0005620000300800 */
[----:B------:R-:W-:Y:S02]  /*8c00*/  IMAD.MOV.U32 R174, RZ, RZ, R74 ;  /* 0x000000ffffae7224 */ /* 0x000fe400078e004a */
[----:B---3--:R-:W-:Y:S01]  /*8c10*/  FADD.FTZ R0, R230, R0 ;  /* 0x00000000e6007221 */ /* 0x008fe20000010000 */
[----:B------:R2:W5:Y:S04]  /*8c20*/  LDL.LU R74, [R1+0xe0] ;  /* 0x0000e000014a7983 */ /* 0x0005680000300800 */
[----:B------:R2:W5:Y:S04]  /*8c30*/  LDL.LU R8, [R1+0xdc] ;  /* 0x0000dc0001087983 */ /* 0x0005680000300800 */
[----:B------:R2:W5:Y:S04]  /*8c40*/  LDL.LU R9, [R1+0xd8] ;  /* 0x0000d80001097983 */ /* 0x0005680000300800 */
[----:B------:R-:W3:Y:S01]  /*8c50*/  LDL.LU R230, [R1+0xd4] ;  /* 0x0000d40001e67983 */ /* 0x000ee20000300800 */
        /* <DEDUP_REMOVED lines=26> */
[----:B------:R-:W-:Y:S02]  /*8e00*/  IMAD.MOV.U32 R195, RZ, RZ, R188 ;  /* 0x000000ffffc37224 */ /* 0x000fe400078e00bc */
[----:B------:R-:W-:Y:S01]  /*8e10*/  FADD.FTZ R4, R235, R3 ;  /* 0x00000003eb047221 */ /* 0x000fe20000010000 */
[----:B------:R-:W-:Y:S01]  /*8e20*/  MOV R196, R159 ;  /* 0x0000009f00c47202 */ /* 0x000fe20000000f00 */
[----:B------:R-:W-:Y:S01]  /*8e30*/  FADD.FTZ R3, R236, R2 ;  /* 0x00000002ec037221 */ /* 0x000fe20000010000 */
[----:B------:R-:W-:Y:S01]  /*8e40*/  MOV R197, R181 ;  /* 0x000000b500c57202 */ /* 0x000fe20000000f00 */
[----:B------:R-:W-:Y:S01]  /*8e50*/  FADD.FTZ R2, R250, R0 ;  /* 0x00000000fa027221 */ /* 0x000fe20000010000 */
        /* <DEDUP_REMOVED lines=19> */
[----:B------:R-:W-:-:S02]  /*8f90*/  MOV R172, R157 ;  /* 0x0000009d00ac7202 */ /* 0x000fc40000000f00 */
[----:B------:R-:W-:Y:S02]  /*8fa0*/  MOV R234, R236 ;  /* 0x000000ec00ea7202 */ /* 0x000fe40000000f00 */
        /* <DEDUP_REMOVED lines=11> */
[----:B------:R-:W-:Y:S02]  /*9060*/  IMAD.MOV.U32 R175, RZ, RZ, R180 ;  /* 0x000000ffffaf7224 */ /* 0x000fe400078e00b4 */
[----:B------:R-:W-:Y:S01]  /*9070*/  FADD.FTZ R4, R229, R4 ;  /* 0x00000004e5047221 */ /* 0x000fe20000010000 */
[----:B------:R-:W-:Y:S01]  /*9080*/  IMAD.MOV.U32 R243, RZ, RZ, R189 ;  /* 0x000000fffff37224 */ /* 0x000fe200078e00bd */
[----:B------:R-:W-:Y:S01]  /*9090*/  MOV R174, R191 ;  /* 0x000000bf00ae7202 */ /* 0x000fe20000000f00 */
[----:B------:R-:W-:Y:S02]  /*90a0*/  IMAD.MOV.U32 R231, RZ, RZ, R232 ;  /* 0x000000ffffe77224 */ /* 0x000fe400078e00e8 */
[----:B------:R-:W-:Y:S01]  /*90b0*/  FADD.FTZ R3, R228, R3 ;  /* 0x00000003e4037221 */ /* 0x000fe20000010000 */
        /* <DEDUP_REMOVED lines=18> */
[----:B------:R-:W-:-:S02]  /*91e0*/  IMAD.MOV.U32 R244, RZ, RZ, R190 ;  /* 0x000000fffff47224 */ /* 0x000fc400078e00be */
[----:B------:R-:W-:Y:S01]  /*91f0*/  FADD.FTZ R2, R196, R5 ;  /* 0x00000005c4027221 */ /* 0x000fe20000010000 */
[----:B------:R-:W-:Y:S01]  /*9200*/  MOV R157, R183 ;  /* 0x000000b7009d7202 */ /* 0x000fe20000000f00 */
[----:B------:R-:W-:Y:S01]  /*9210*/  FADD.FTZ R4, R197, R4 ;  /* 0x00000004c5047221 */ /* 0x000fe20000010000 */
[----:B------:R-:W-:Y:S01]  /*9220*/  MOV R190, R189 ;  /* 0x000000bd00be7202 */ /* 0x000fe20000000f00 */
[----:B------:R-:W-:Y:S02]  /*9230*/  IMAD.MOV.U32 R159, RZ, RZ, R182 ;  /* 0x000000ffff9f7224 */ /* 0x000fe400078e00b6 */
[----:B------:R-:W-:Y:S01]  /*9240*/  FADD.FTZ R3, R198, R3 ;  /* 0x00000003c6037221 */ /* 0x000fe20000010000 */
[----:B------:R-:W-:Y:S01]  /*9250*/  IMAD.MOV.U32 R189, RZ, RZ, R191 ;  /* 0x000000ffffbd7224 */ /* 0x000fe200078e00bf */
[----:B------:R-:W-:Y:S01]  /*9260*/  MOV R93, R173 ;  /* 0x000000ad005d7202 */ /* 0x000fe20000000f00 */
[----:B------:R-:W-:Y:S01]  /*9270*/  FADD.FTZ R0, R141, R0 ;  /* 0x000000008d007221 */ /* 0x000fe20000010000 */
[----:B------:R-:W-:Y:S01]  /*9280*/  MOV R191, R188 ;  /* 0x000000bc00bf7202 */ /* 0x000fe20000000f00 */
[----:B------:R-:W-:-:S02]  /*9290*/  IMAD.MOV.U32 R188, RZ, RZ, R156 ;  /* 0x000000ffffbc7224 */ /* 0x000fc400078e009c */
[----:B------:R-:W-:Y:S01]  /*92a0*/  FADD.FTZ R6, R199, R2 ;  /* 0x00000002c7067221 */ /* 0x000fe20000010000 */
[----:B------:R-:W-:Y:S01]  /*92b0*/  IMAD.MOV.U32 R94, RZ, RZ, R175 ;  /* 0x000000ffff5e7224 */ /* 0x000fe200078e00af */
[----:B------:R-:W-:Y:S01]  /*92c0*/  MOV R95, R243 ;  /* 0x000000f3005f7202 */ /* 0x000fe20000000f00 */
[----:B------:R-:W-:Y:S01]  /*92d0*/  FADD.FTZ R2, R231, R4 ;  /* 0x00000004e7027221 */ /* 0x000fe20000010000 */
        /* <DEDUP_REMOVED lines=17> */
[----:B------:R-:W-:Y:S01]  /*93f0*/  FADD.FTZ R2, R102, R2 ;  /* 0x0000000266027221 */ /* 0x000fe20000010000 */
[----:B------:R-:W-:Y:S01]  /*9400*/  MOV R231, R143 ;  /* 0x0000008f00e77202 */ /* 0x000fe20000000f00 */
[----:B------:R-:W-:Y:S01]  /*9410*/  FADD.FTZ R0, R103, R5 ;  /* 0x0000000567007221 */ /* 0x000fe20000010000 */
[----:B------:R-:W-:Y:S01]  /*9420*/  FADD.FTZ R3, R107, R4 ;  /* 0x000000046b037221 */ /* 0x000fe20000010000 */
[----:B------:R-:W-:-:S02]  /*9430*/  IMAD.MOV.U32 R232, RZ, RZ, R172 ;  /* 0x000000ffffe87224 */ /* 0x000fc400078e00ac */
[----:B------:R-:W-:Y:S01]  /*9440*/  FADD.FTZ R5, R111, R6 ;  /* 0x000000066f057221 */ /* 0x000fe20000010000 */
[----:B------:R-:W-:Y:S01]  /*9450*/  FADD.FTZ R4, R114, R2 ;  /* 0x0000000272047221 */ /* 0x000fe20000010000 */
[----:B------:R-:W-:Y:S01]  /*9460*/  FADD.FTZ R2, R115, R0 ;  /* 0x0000000073027221 */ /* 0x000fe20000010000 */
[----:B------:R-:W-:Y:S02]  /*9470*/  IMAD.MOV.U32 R235, RZ, RZ, R160 ;  /* 0x000000ffffeb7224 */ /* 0x000fe400078e00a0 */
[----:B------:R-:W-:Y:S01]  /*9480*/  FADD.FTZ R0, R231, R3 ;  /* 0x00000003e7007221 */ /* 0x000fe20000010000 */
[----:B------:R-:W-:Y:S02]  /*9490*/  IMAD.MOV.U32 R250, RZ, RZ, R251 ;  /* 0x000000fffffa7224 */ /* 0x000fe400078e00fb */
[----:B------:R-:W-:Y:S01]  /*94a0*/  FADD.FTZ R5, R232, R5 ;  /* 0x00000005e8057221 */ /* 0x000fe20000010000 */
[----:B------:R-:W-:Y:S01]  /*94b0*/  IMAD.MOV.U32 R236, RZ, RZ, R226 ;  /* 0x000000ffffec7224 */ /* 0x000fe200078e00e2 */
[----:B------:R-:W-:Y:S01]  /*94c0*/  MOV R251, R252 ;  /* 0x000000fc00fb7202 */ /* 0x000fe20000000f00 */
[----:B------:R-:W-:Y:S01]  /*94d0*/  FADD.FTZ R3, R233, R4 ;  /* 0x00000004e9037221 */ /* 0x000fe20000010000 */
[----:B------:R-:W-:Y:S01]  /*94e0*/  FADD.FTZ R2, R234, R2 ;  /* 0x00000002ea027221 */ /* 0x000fe20000010000 */
[----:B------:R-:W-:-:S02]  /*94f0*/  IMAD.MOV.U32 R252, RZ, RZ, R163 ;  /* 0x000000fffffc7224 */ /* 0x000fc400078e00a3 */
        /* <DEDUP_REMOVED lines=17> */
[----:B------:R-:W4:Y:S01]  /*9610*/  MUFU.EX2 R71, R41 ;  /* 0x0000002900477308 */ /* 0x000f220000000800 */
[----:B------:R-:W-:Y:S01]  /*9620*/  MOV R244, R188 ;  /* 0x000000bc00f47202 */ /* 0x000fe20000000f00 */
[----:B------:R-:W-:Y:S01]  /*9630*/  FADD.FTZ R0, R210, R0 ;  /* 0x00000000d2007221 */ /* 0x000fe20000010000 */
[----:B------:R-:W-:Y:S01]  /*9640*/  FADD.FTZ R4, R243, R4 ;  /* 0x00000004f3047221 */ /* 0x000fe20000010000 */
[----:B------:R-:W-:Y:S01]  /*9650*/  FADD.FTZ R3, R205, R3 ;  /* 0x00000003cd037221 */ /* 0x000fe20000010000 */
[----:B------:R-:W-:-:S03]  /*9660*/  FADD.FTZ R2, R215, R2 ;  /* 0x00000002d7027221 */ /* 0x000fc60000010000 */
[----:B------:R-:W2:Y:S01]  /*9670*/  MUFU.EX2 R75, R40 ;  /* 0x00000028004b7308 */ /* 0x000ea20000000800 */
[----:B------:R-:W-:Y:S01]  /*9680*/  FADD.FTZ R0, R207, R0 ;  /* 0x00000000cf007221 */ /* 0x000fe20000010000 */
[----:B------:R-:W-:-:S06]  /*9690*/  FADD.FTZ R4, R244, R4 ;  /* 0x00000004f4047221 */ /* 0x000fcc0000010000 */
        /* <DEDUP_REMOVED lines=12> */
[----:B-1----:R-:W-:Y:S01]  /*9760*/  F2FP.BF16.F32.PACK_AB R12, R101, R100 ;  /* 0x00000064650c723e */ /* 0x002fe200000010ff */
[----:B------:R-:W-:Y:S01]  /*9770*/  FADD.FTZ R4, R247, R4 ;  /* 0x00000004f7047221 */ /* 0x000fe20000010000 */
[----:B----4-:R-:W-:Y:S01]  /*9780*/  F2FP.BF16.F32.PACK_AB R13, R71, R70 ;  /* 0x00000046470d723e */ /* 0x010fe200000010ff */
[----:B------:R-:W-:Y:S01]  /*9790*/  FADD.FTZ R3, R128, R3 ;  /* 0x0000000380037221 */ /* 0x000fe20000010000 */
[----:B------:R-:W-:Y:S01]  /*97a0*/  F2FP.BF16.F32.PACK_AB R14, R84, R96 ;  /* 0x00000060540e723e */ /* 0x000fe200000010ff */
[----:B------:R1:W-:Y:S01]  /*97b0*/  MUFU.EX2 R80, R43 ;  /* 0x0000002b00507308 */ /* 0x0003e20000000800 */
[----:B--2---:R-:W-:Y:S01]  /*97c0*/  F2FP.BF16.F32.PACK_AB R15, R82, R75 ;  /* 0x0000004b520f723e */ /* 0x004fe200000010ff */
[----:B------:R-:W2:Y:S01]  /*97d0*/  LDSM.16.MT88.4 R148, [R220+0xb800] ;  /* 0x00b80000dc94783b */ /* 0x000ea20000004200 */
[----:B------:R-:W-:-:S02]  /*97e0*/  F2FP.BF16.F32.PACK_AB R16, R219, R245 ;  /* 0x000000f5db10723e */ /* 0x000fc400000010ff */
[----:B------:R-:W-:Y:S01]  /*97f0*/  F2FP.BF16.F32.PACK_AB R17, R105, R104 ;  /* 0x000000686911723e */ /* 0x000fe200000010ff */
[----:B------:R-:W4:Y:S01]  /*9800*/  LDSM.16.MT88.4 R160, [R223+0xb800] ;  /* 0x00b80000dfa0783b */ /* 0x000f220000004200 */
[----:B------:R-:W-:Y:S02]  /*9810*/  F2FP.BF16.F32.PACK_AB R18, R112, R218 ;  /* 0x000000da7012723e */ /* 0x000fe400000010ff */
[----:B------:R-:W-:Y:S01]  /*9820*/  F2FP.BF16.F32.PACK_AB R19, R81, R106 ;  /* 0x0000006a5113723e */ /* 0x000fe200000010ff */
[----:B------:R-:W-:Y:S01]  /*9830*/  FADD.FTZ R2, R203, R2 ;  /* 0x00000002cb027221 */ /* 0x000fe20000010000 */
[----:B------:R-:W-:Y:S01]  /*9840*/  FADD.FTZ R0, R132, R0 ;  /* 0x0000000084007221 */ /* 0x000fe20000010000 */
[----:B------:R-:W-:Y:S01]  /*9850*/  FADD.FTZ R4, R246, R4 ;  /* 0x00000004f6047221 */ /* 0x000fe20000010000 */
[----:B------:R-:W-:Y:S01]  /*9860*/  FADD.FTZ R3, R129, R3 ;  /* 0x0000000381037221 */ /* 0x000fe20000010000 */
[----:B------:R-:W-:Y:S01]  /*9870*/  FADD.FTZ R2, R204, R2 ;  /* 0x00000002cc027221 */ /* 0x000fe20000010000 */
[-C--:B------:R-:W-:Y:S01]  /*9880*/  HMMA.16816.F32.BF16 R168, R12, R20.reuse, R168 ;  /* 0x000000140ca8723c */ /* 0x080fe200000418a8 */
[----:B------:R-:W-:Y:S01]  /*9890*/  FADD.FTZ R0, R133, R0 ;  /* 0x0000000085007221 */ /* 0x000fe20000010000 */
[----:B------:R-:W-:Y:S01]  /*98a0*/  FADD.FTZ R4, R245, R4 ;  /* 0x00000004f5047221 */ /* 0x000fe20000010000 */
[----:B------:R-:W-:Y:S01]  /*98b0*/  FADD.FTZ R3, R104, R3 ;  /* 0x0000000368037221 */ /* 0x000fe20000010000 */
[----:B------:R-:W-:Y:S01]  /*98c0*/  MUFU.EX2 R47, R47 ;  /* 0x0000002f002f7308 */ /* 0x000fe20000000800 */
[----:B------:R-:W4:Y:S01]  /*98d0*/  LDSM.16.MT88.4 R180, [R221+0xb800] ;  /* 0x00b80000ddb4783b */ /* 0x000f220000004200 */
[----:B------:R-:W-:Y:S01]  /*98e0*/  HMMA.16816.F32.BF16 R36, R16, R20, R36 ;  /* 0x000000141024723c */ /* 0x000fe20000041824 */
[----:B------:R-:W-:Y:S01]  /*98f0*/  FADD.FTZ R2, R100, R2 ;  /* 0x0000000264027221 */ /* 0x000fe20000010000 */
[----:B------:R-:W-:Y:S01]  /*9900*/  FADD.FTZ R0, R70, R0 ;  /* 0x0000000046007221 */ /* 0x000fe20000010000 */
[----:B------:R1:W5:Y:S03]  /*9910*/  LDL.LU R238, [R1+0xd0] ;  /* 0x0000d00001ee7983 */ /* 0x0003660000300800 */
[----:B------:R-:W2:Y:S01]  /*9920*/  MUFU.EX2 R21, R127 ;  /* 0x0000007f00157308 */ /* 0x000ea20000000800 */
[----:B------:R-:W-:Y:S01]  /*9930*/  FADD.FTZ R4, R219, R4 ;  /* 0x00000004db047221 */ /* 0x000fe20000010000 */
[----:B------:R-:W-:Y:S01]  /*9940*/  HMMA.16816.F32.BF16 R136, R12, R32, R136 ;  /* 0x000000200c88723c */ /* 0x000fe20000041888 */
[----:B------:R-:W-:Y:S01]  /*9950*/  FADD.FTZ R3, R105, R3 ;  /* 0x0000000369037221 */ /* 0x000fe20000010000 */
[----:B------:R-:W-:Y:S01]  /*9960*/  FADD.FTZ R2, R101, R2 ;  /* 0x0000000265027221 */ /* 0x000fe20000010000 */
[----:B------:R-:W-:-:S03]  /*9970*/  FADD.FTZ R0, R71, R0 ;  /* 0x0000000047007221 */ /* 0x000fc60000010000 */
[----:B------:R-:W2:Y:S01]  /*9980*/  MUFU.EX2 R20, R130 ;  /* 0x0000008200147308 */ /* 0x000ea20000000800 */
[----:B------:R-:W-:Y:S01]  /*9990*/  HMMA.16816.F32.BF16 R88, R16, R32, R88 ;  /* 0x000000201058723c */ /* 0x000fe20000041858 */
[----:B------:R-:W-:Y:S01]  /*99a0*/  FADD.FTZ R4, R218, R4 ;  /* 0x00000004da047221 */ /* 0x000fe20000010000 */
[----:B------:R-:W-:-:S05]  /*99b0*/  FADD.FTZ R3, R106, R3 ;  /* 0x000000036a037221 */ /* 0x000fca0000010000 */
[----:B------:R-:W4:Y:S01]  /*99c0*/  MUFU.EX2 R44, R44 ;  /* 0x0000002c002c7308 */ /* 0x000f220000000800 */
[C---:B------:R-:W-:Y:S01]  /*99d0*/  HMMA.16816.F32.BF16 R76, R16.reuse, R34, R76 ;  /* 0x00000022104c723c */ /* 0x040fe2000004184c */
[----:B------:R-:W-:Y:S01]  /*99e0*/  FADD.FTZ R2, R96, R2 ;  /* 0x0000000260027221 */ /* 0x000fe20000010000 */
[----:B------:R-:W-:Y:S01]  /*99f0*/  FADD.FTZ R0, R75, R0 ;  /* 0x000000004b007221 */ /* 0x000fe20000010000 */
[----:B------:R1:W5:Y:S03]  /*9a00*/  LDL.LU R229, [R1+0xcc] ;  /* 0x0000cc0001e57983 */ /* 0x0003660000300800 */
[C---:B------:R-:W-:Y:S01]  /*9a10*/  HMMA.16816.F32.BF16 R60, R16.reuse, R24, R60 ;  /* 0x00000018103c723c */ /* 0x040fe2000004183c */
[----:B------:R-:W4:Y:S05]  /*9a20*/  MUFU.EX2 R32, R68 ;  /* 0x0000004400207308 */ /* 0x000f2a0000000800 */
[C---:B------:R-:W-:Y:S03]  /*9a30*/  HMMA.16816.F32.BF16 R48, R16.reuse, R26, R48 ;  /* 0x0000001a1030723c */ /* 0x040fe60000041830 */
[----:B------:R-:W-:Y:S03]  /*9a40*/  MUFU.EX2 R45, R45 ;  /* 0x0000002d002d7308 */ /* 0x000fe60000000800 */
[----:B------:R-:W-:Y:S01]  /*9a50*/  HMMA.16816.F32.BF16 R52, R16, R22, R52 ;  /* 0x000000161034723c */ /* 0x000fe20000041834 */
[----:B------:R-:W-:-:S05]  /*9a60*/  FADD.FTZ R4, R112, R4 ;  /* 0x0000000470047221 */ /* 0x000fca0000010000 */
[C---:B------:R-:W-:Y:S01]  /*9a70*/  HMMA.16816.F32.BF16 R64, R16.reuse, R28, R64 ;  /* 0x0000001c1040723c */ /* 0x040fe20000041840 */
[----:B------:R-:W-:Y:S05]  /*9a80*/  MUFU.EX2 R11, R140 ;  /* 0x0000008c000b7308 */ /* 0x000fea0000000800 */
[----:B------:R-:W-:Y:S01]  /*9a90*/  HMMA.16816.F32.BF16 R56, R16, R30, R56 ;  /* 0x0000001e1038723c */ /* 0x000fe20000041838 */
[----:B------:R-:W-:-:S05]  /*9aa0*/  FADD.FTZ R3, R81, R3 ;  /* 0x0000000351037221 */ /* 0x000fca0000010000 */
[----:B------:R-:W-:Y:S01]  /*9ab0*/  HMMA.16816.F32.BF16 R152, R12, R24, R152 ;  /* 0x000000180c98723c */ /* 0x000fe20000041898 */
[----:B------:R-:W3:Y:S01]  /*9ac0*/  MUFU.EX2 R16, R131 ;  /* 0x0000008300107308 */ /* 0x000ee20000000800 */
[----:B------:R-:W-:-:S04]  /*9ad0*/  FADD.FTZ R2, R84, R2 ;  /* 0x0000000254027221 */ /* 0x000fc80000010000 */
[C---:B------:R-:W-:Y:S01]  /*9ae0*/  HMMA.16816.F32.BF16 R144, R12.reuse, R34, R144 ;  /* 0x000000220c90723c */ /* 0x040fe20000041890 */
[----:B------:R-:W-:Y:S01]  /*9af0*/  FADD.FTZ R0, R82, R0 ;  /* 0x0000000052007221 */ /* 0x000fe20000010000 */
[----:B------:R2:W5:Y:S01]  /*9b00*/  LDL.LU R228, [R1+0xc8] ;  /* 0x0000c80001e47983 */ /* 0x0005620000300800 */
[----:B------:R-:W3:Y:S03]  /*9b10*/  MUFU.EX2 R25, R120 ;  /* 0x0000007800197308 */ /* 0x000ee60000000800 */
[----:B------:R-:W-:Y:S01]  /*9b20*/  HMMA.16816.F32.BF16 R164, R12, R26, R164 ;  /* 0x0000001a0ca4723c */ /* 0x000fe200000418a4 */
[----:B------:R-:W-:-:S05]  /*9b30*/  FADD.FTZ R4, R113, R4 ;  /* 0x0000000471047221 */ /* 0x000fca0000010000 */
[C---:B------:R-:W-:Y:S01]  /*9b40*/  HMMA.16816.F32.BF16 R176, R12.reuse, R22, R176 ;  /* 0x000000160cb0723c */ /* 0x040fe200000418b0 */
[----:B------:R-:W3:Y:S05]  /*9b50*/  MUFU.EX2 R46, R46 ;  /* 0x0000002e002e7308 */ /* 0x000eea0000000800 */
[C---:B------:R-:W-:Y:S03]  /*9b60*/  HMMA.16816.F32.BF16 R184, R12.reuse, R28, R184 ;  /* 0x0000001c0cb8723c */ /* 0x040fe600000418b8 */
[----:B------:R-:W3:Y:S03]  /*9b70*/  MUFU.EX2 R24, R122 ;  /* 0x0000007a00187308 */ /* 0x000ee60000000800 */
[----:B-1----:R-:W-:Y:S01]  /*9b80*/  HMMA.16816.F32.BF16 R40, R12, R30, R116 ;  /* 0x0000001e0c28723c */ /* 0x002fe20000041874 */
[----:B------:R-:W1:Y:S01]  /*9b90*/  LDSM.16.MT88.4 R12, [R222+0xb800] ;  /* 0x00b80000de0c783b */ /* 0x000e620000004200 */
[----:B--2---:R-:W-:Y:S01]  /*9ba0*/  FADD.FTZ R3, R21, R3 ;  /* 0x0000000315037221 */ /* 0x004fe20000010000 */
[----:B------:R-:W-:Y:S01]  /*9bb0*/  FADD.FTZ R2, R80, R2 ;  /* 0x0000000250027221 */ /* 0x000fe20000010000 */
[----:B------:R-:W-:Y:S01]  /*9bc0*/  FADD.FTZ R0, R47, R0 ;  /* 0x000000002f007221 */ /* 0x000fe20000010000 */
[----:B------:R-:W-:Y:S01]  /*9bd0*/  FADD.FTZ R4, R109, R4 ;  /* 0x000000046d047221 */ /* 0x000fe20000010000 */
[----:B------:R-:W-:Y:S01]  /*9be0*/  FADD.FTZ R3, R20, R3 ;  /* 0x0000000314037221 */ /* 0x000fe20000010000 */
[----:B----4-:R-:W-:Y:S01]  /*9bf0*/  FADD.FTZ R2, R44, R2 ;  /* 0x000000022c027221 */ /* 0x010fe20000010000 */
[----:B------:R-:W-:Y:S01]  /*9c00*/  FADD.FTZ R0, R32, R0 ;  /* 0x0000000020007221 */ /* 0x000fe20000010000 */
[----:B------:R-:W-:Y:S01]  /*9c10*/  FADD.FTZ R4, R110, R4 ;  /* 0x000000046e047221 */ /* 0x000fe20000010000 */
[----:B---3--:R-:W-:Y:S01]  /*9c20*/  FADD.FTZ R3, R16, R3 ;  /* 0x0000000310037221 */ /* 0x008fe20000010000 */
[----:B------:R-:W-:Y:S01]  /*9c30*/  FADD.FTZ R2, R45, R2 ;  /* 0x000000022d027221 */ /* 0x000fe20000010000 */
[----:B------:R2:W5:Y:S01]  /*9c40*/  LDL.LU R227, [R1+0xc4] ;  /* 0x0000c40001e37983 */ /* 0x0005620000300800 */
[----:B------:R-:W-:Y:S01]  /*9c50*/  FADD.FTZ R0, R25, R0 ;  /* 0x0000000019007221 */ /* 0x000fe20000010000 */
[----:B------:R-:W-:Y:S01]  /*9c60*/  FADD.FTZ R4, R108, R4 ;  /* 0x000000046c047221 */ /* 0x000fe20000010000 */
[----:B------:R-:W-:Y:S01]  /*9c70*/  FADD.FTZ R3, R11, R3 ;  /* 0x000000030b037221 */ /* 0x000fe20000010000 */
[----:B------:R2:W5:Y:S01]  /*9c80*/  LDL.LU R226, [R1+0xc0] ;  /* 0x0000c00001e27983 */ /* 0x0005620000300800 */
[----:B------:R-:W-:Y:S01]  /*9c90*/  FADD.FTZ R2, R46, R2 ;  /* 0x000000022e027221 */ /* 0x000fe20000010000 */
[----:B------:R-:W-:-:S02]  /*9ca0*/  FADD.FTZ R0, R24, R0 ;  /* 0x0000000018007221 */ /* 0x000fc40000010000 */
        /* <DEDUP_REMOVED lines=19> */
[----:B------:R-:W-:-:S05]  /*9de0*/  IADD3 R237, R230, 0x800, RZ ;  /* 0x00000800e6ed7810 */ /* 0x000fca0007ffe0ff */
[----:B------:R-:W-:Y:S01]  /*9df0*/  HMMA.16816.F32.BF16 R152, R192, R160, R152 ;  /* 0x000000a0c098723c */ /* 0x000fe20000041898 */
[----:B------:R-:W-:-:S05]  /*9e00*/  VIADD R236, R230, 0x1000 ;  /* 0x00001000e6ec7836 */ /* 0x000fca0000000000 */
[----:B------:R-:W-:Y:S01]  /*9e10*/  HMMA.16816.F32.BF16 R164, R192, R162, R164 ;  /* 0x000000a2c0a4723c */ /* 0x000fe200000418a4 */
[----:B------:R-:W-:-:S05]  /*9e20*/  IADD3 R235, R230, 0x1800, RZ ;  /* 0x00001800e6eb7810 */ /* 0x000fca0007ffe0ff */
        /* <DEDUP_REMOVED lines=8> */
[----:B------:R-:W-:Y:S06]  /*9eb0*/  HMMA.16816.F32.BF16 R172, R196, R180, R36 ;  /* 0x000000b4c4ac723c */ /* 0x000fec0000041824 */
[----:B-1----:R-:W-:Y:S06]  /*9ec0*/  HMMA.16816.F32.BF16 R184, R192, R12, R184 ;  /* 0x0000000cc0b8723c */ /* 0x002fec00000418b8 */
[C---:B------:R-:W-:Y:S06]  /*9ed0*/  HMMA.16816.F32.BF16 R148, R196.reuse, R150, R76 ;  /* 0x00000096c494723c */ /* 0x040fec000004184c */
[C---:B------:R-:W-:Y:S06]  /*9ee0*/  HMMA.16816.F32.BF16 R160, R196.reuse, R162, R48 ;  /* 0x000000a2c4a0723c */ /* 0x040fec0000041830 */
[C---:B------:R-:W-:Y:S06]  /*9ef0*/  HMMA.16816.F32.BF16 R180, R196.reuse, R182, R52 ;  /* 0x000000b6c4b4723c */ /* 0x040fec0000041834 */
[----:B------:R-:W-:Y:S06]  /*9f00*/  HMMA.16816.F32.BF16 R188, R196, R12, R64 ;  /* 0x0000000cc4bc723c */ /* 0x000fec0000041840 */
[-C--:B------:R-:W-:Y:S06]  /*9f10*/  HMMA.16816.F32.BF16 R192, R192, R14.reuse, R40 ;  /* 0x0000000ec0c0723c */ /* 0x080fec0000041828 */
[----:B------:R-:W-:Y:S01]  /*9f20*/  HMMA.16816.F32.BF16 R196, R196, R14, R56 ;  /* 0x0000000ec4c4723c */ /* 0x000fe20000041838 */
[----:B------:R-:W-:-:S08]  /*9f30*/  NOP ;  /* 0x0000000000007918 */ /* 0x000fd00000000000 */
[----:B--2---:R-:W-:-:S15]  /*9f40*/  @!P0 BRA `(.L_x_114) ;  /* 0x0000008400f48947 */ /* 0x004fde0003800000 */
[----:B------:R-:W2:Y:S01]  /*9f50*/  LDL.64 R242, [R1+0x98] ;  /* 0x0000980001f27983 */ /* 0x000ea20000100a00 */
[----:B------:R-:W-:Y:S01]  /*9f60*/  UIADD3 UR6, UR14, -0x2, URZ ;  /* 0xfffffffe0e067890 */ /* 0x000fe2000fffe03f */
[----:B------:R-:W-:-:S04]  /*9f70*/  DEPBAR.LE SB0, 0x0 ;  /* 0x000080000000791a */ /* 0x000fc80000000000 */
[----:B------:R-:W-:Y:S01]  /*9f80*/  USHF.R.S32.HI UR4, URZ, 0x1f, UR6 ;  /* 0x0000001f3f047899 */ /* 0x000fe20008011406 */
[----:B------:R-:W-:Y:S01]  /*9f90*/  IMAD.U32 R2, RZ, RZ, UR6 ;  /* 0x00000006ff027e24 */ /* 0x000fe2000f8e00ff */
[----:B------:R-:W-:Y:S01]  /*9fa0*/  UIMAD UR7, UR22, UR6, URZ ;  /* 0x00000006160772a4 */ /* 0x000fe2000f8e023f */
[----:B------:R-:W-:Y:S01]  /*9fb0*/  STL [R1+0xc0], R138 ;  /* 0x0000c08a01007387 */ /* 0x000fe20000100800 */
[----:B------:R-:W-:Y:S02]  /*9fc0*/  USHF.L.U32 UR13, UR8, 0x5, URZ ;  /* 0x00000005080d7899 */ /* 0x000fe4000800063f */
[----:B------:R-:W-:Y:S01]  /*9fd0*/  UIMAD UR4, UR4, UR23, UR7 ;  /* 0x00000017040472a4 */ /* 0x000fe2000f8e0207 */
[----:B------:R-:W-:Y:S02]  /*9fe0*/  STL [R1+0xbc], R137 ;  /* 0x0000bc8901007387 */ /* 0x000fe40000100800 */
[----:B------:R-:W-:Y:S02]  /*9ff0*/  ULDC.64 UR6, c[0x0][0x220] ;  /* 0x0000880000067ab9 */ /* 0x000fe40000000a00 */
[----:B------:R-:W-:Y:S04]  /*a000*/  STL [R1+0xb8], R136 ;  /* 0x0000b88801007387 */ /* 0x000fe80000100800 */
[----:B-----5:R-:W-:Y:S04]  /*a010*/  STL [R1+0xb4], R72 ;  /* 0x0000b44801007387 */ /* 0x020fe80000100800 */
[----:B------:R-:W-:Y:S01]  /*a020*/  STL [R1+0xb0], R69 ;  /* 0x0000b04501007387 */ /* 0x000fe20000100800 */
        /* <DEDUP_REMOVED lines=19> */
[----:B------:R2:W-:Y:S01]  /*a160*/  LDGSTS.E.BYPASS.LTC128B.128 [R238+0x9800], desc[UR16][R16.64] ;  /* 0x0980000010ee7fae */ /* 0x0005e2000b901d50 */
[----:B------:R-:W-:Y:S02]  /*a170*/  IADD3.X R15, R17, UR4, RZ, P0, !PT ;  /* 0x00000004110f7c10 */ /* 0x000fe400087fe4ff */
[----:B------:R-:W-:-:S03]  /*a180*/  IADD3 R12, P0, R14, UR13, RZ ;  /* 0x0000000d0e0c7c10 */ /* 0x000fc6000ff1e0ff */
[----:B------:R-:W-:Y:S01]  /*a190*/  LDGSTS.E.BYPASS.LTC128B.128 [R238+0xa000], desc[UR16][R14.64] ;  /* 0x0a0000000eee7fae */ /* 0x000fe2000b901d50 */
[----:B------:R-:W-:-:S05]  /*a1a0*/  IADD3.X R13, R15, UR4, RZ, P0, !PT ;  /* 0x000000040f0d7c10 */ /* 0x000fca00087fe4ff */
[----:B------:R3:W-:Y:S01]  /*a1b0*/  LDGSTS.E.BYPASS.LTC128B.128 [R238+0xa800], desc[UR16][R12.64] ;  /* 0x0a8000000cee7fae */ /* 0x0007e2000b901d50 */
[----:B-1----:R-:W-:-:S04]  /*a1c0*/  IADD3 R2, P0, R12, UR13, RZ ;  /* 0x0000000d0c027c10 */ /* 0x002fc8000ff1e0ff */
[----:B------:R-:W-:Y:S02]  /*a1d0*/  IADD3.X R3, R13, UR4, RZ, P0, !PT ;  /* 0x000000040d037c10 */ /* 0x000fe400087fe4ff */
[----:B------:R-:W-:-:S03]  /*a1e0*/  IADD3 R4, P0, R2, UR13, RZ ;  /* 0x0000000d02047c10 */ /* 0x000fc6000ff1e0ff */
[----:B------:R-:W-:Y:S01]  /*a1f0*/  LDGSTS.E.BYPASS.LTC128B.128 [R238+0xb000], desc[UR16][R2.64] ;  /* 0x0b00000002ee7fae */ /* 0x000fe2000b901d50 */
[----:B------:R-:W-:Y:S01]  /*a200*/  IADD3.X R5, R3, UR4, RZ, P0, !PT ;  /* 0x0000000403057c10 */ /* 0x000fe200087fe4ff */
[----:B------:R-:W-:-:S04]  /*a210*/  UIADD3 UR4, UR14, -0x2, URZ ;  /* 0xfffffffe0e047890 */ /* 0x000fc8000fffe03f */
[----:B------:R1:W-:Y:S04]  /*a220*/  LDGSTS.E.BYPASS.LTC128B.128 [R238+0xb800], desc[UR16][R4.64] ;  /* 0x0b80000004ee7fae */ /* 0x0003e8000b901d50 */
[----:B------:R-:W-:Y:S04]  /*a230*/  LDSM.16.M88.4 R24, [R226] ;  /* 0x00000000e218783b */ /* 0x000fe80000000200 */
[----:B------:R-:W4:Y:S04]  /*a240*/  LDSM.16.M88.4 R56, [R135+0x4800] ;  /* 0x004800008738783b */ /* 0x000f280000000200 */
[----:B--2---:R-:W-:Y:S04]  /*a250*/  LDSM.16.M88.4 R16, [R229] ;  /* 0x00000000e510783b */ /* 0x004fe80000000200 */
[----:B------:R-:W-:Y:S04]  /*a260*/  LDSM.16.M88.4 R88, [R225+0x4800] ;  /* 0x00480000e158783b */ /* 0x000fe80000000200 */
[----:B------:R-:W2:Y:S04]  /*a270*/  LDSM.16.M88.4 R52, [R135+0x5000] ;  /* 0x005000008734783b */ /* 0x000ea80000000200 */
[----:B------:R-:W1:Y:S04]  /*a280*/  LDSM.16.M88.4 R20, [R226+0x2000] ;  /* 0x00200000e214783b */ /* 0x000e680000000200 */
[----:B------:R-:W1:Y:S04]  /*a290*/  LDSM.16.M88.4 R60, [R135+0x4000] ;  /* 0x00400000873c783b */ /* 0x000e680000000200 */
[----:B------:R-:W-:Y:S04]  /*a2a0*/  LDSM.16.M88.4 R84, [R225+0x5000] ;  /* 0x00500000e154783b */ /* 0x000fe80000000200 */
[----:B---3--:R-:W3:Y:S04]  /*a2b0*/  LDSM.16.M88.4 R12, [R229+0x2000] ;  /* 0x00200000e50c783b */ /* 0x008ee80000000200 */
[----:B------:R-:W3:Y:S04]  /*a2c0*/  LDSM.16.M88.4 R48, [R135+0x5800] ;  /* 0x005800008730783b */ /* 0x000ee80000000200 */
[----:B------:R-:W3:Y:S01]  /*a2d0*/  LDSM.16.M88.4 R40, [R135+0x6000] ;  /* 0x006000008728783b */ /* 0x000ee20000000200 */
[C---:B----4-:R-:W-:Y:S03]  /*a2e0*/  HMMA.16816.F32.BF16 R128, R24.reuse, R56, RZ ;  /* 0x000000381880723c */ /* 0x050fe600000418ff */
[----:B------:R-:W4:Y:S04]  /*a2f0*/  LDSM.16.M88.4 R32, [R225+0x4000] ;  /* 0x00400000e120783b */ /* 0x000f280000000200 */
[----:B------:R-:W4:Y:S04]  /*a300*/  LDSM.16.M88.4 R96, [R225+0x5800] ;  /* 0x00580000e160783b */ /* 0x000f280000000200 */
[----:B------:R-:W4:Y:S01]  /*a310*/  LDSM.16.M88.4 R80, [R135+0x6800] ;  /* 0x006800008750783b */ /* 0x000f220000000200 */
[-C--:B--2---:R-:W-:Y:S03]  /*a320*/  HMMA.16816.F32.BF16 R120, R24, R52.reuse, RZ ;  /* 0x000000341878723c */ /* 0x084fe600000418ff */
[----:B------:R-:W2:Y:S04]  /*a330*/  LDSM.16.M88.4 R76, [R135+0x7000] ;  /* 0x00700000874c783b */ /* 0x000ea80000000200 */
[----:B------:R-:W2:Y:S01]  /*a340*/  LDSM.16.M88.4 R92, [R225+0x6000] ;  /* 0x00600000e15c783b */ /* 0x000ea20000000200 */
[----:B-1----:R-:W-:Y:S03]  /*a350*/  HMMA.16816.F32.BF16 R116, R20, R52, RZ ;  /* 0x000000341474723c */ /* 0x002fe600000418ff */
[----:B------:R-:W1:Y:S03]  /*a360*/  LDSM.16.M88.4 R44, [R225+0x6800] ;  /* 0x00680000e12c783b */ /* 0x000e660000000200 */
[----:B------:R-:W-:Y:S01]  /*a370*/  HMMA.16816.F32.BF16 R68, R16, R88, R128 ;  /* 0x000000581044723c */ /* 0x000fe20000041880 */
[----:B------:R-:W-:Y:S04]  /*a380*/  LDSM.16.M88.4 R64, [R135+0x7800] ;  /* 0x007800008740783b */ /* 0x000fe80000000200 */
[----:B------:R-:W0:Y:S01]  /*a390*/  LDGDEPBAR ;  /* 0x00000000000079af */ /* 0x000e220000000000 */
[-C--:B------:R-:W-:Y:S06]  /*a3a0*/  HMMA.16816.F32.BF16 R36, R24, R60.reuse, RZ ;  /* 0x0000003c1824723c */ /* 0x080fec00000418ff */
[C---:B------:R-:W-:Y:S06]  /*a3b0*/  HMMA.16816.F32.BF16 R28, R20.reuse, R60, RZ ;  /* 0x0000003c141c723c */ /* 0x040fec00000418ff */
[----:B------:R-:W-:Y:S06]  /*a3c0*/  HMMA.16816.F32.BF16 R124, R20, R56, RZ ;  /* 0x00000038147c723c */ /* 0x000fec00000418ff */
[----:B------:R-:W-:Y:S01]  /*a3d0*/  IMAD.MOV.U32 R61, RZ, RZ, R68 ;  /* 0x000000ffff3d7224 */ /* 0x000fe200078e0044 */
[----:B---3--:R-:W-:Y:S01]  /*a3e0*/  HMMA.16816.F32.BF16 R116, R12, R84, R116 ;  /* 0x000000540c74723c */ /* 0x008fe20000041874 */
[----:B------:R-:W-:-:S02]  /*a3f0*/  IMAD.MOV.U32 R60, RZ, RZ, R69 ;  /* 0x000000ffff3c7224 */ /* 0x000fc400078e0045 */
[----:B------:R-:W-:Y:S02]  /*a400*/  IMAD.MOV.U32 R57, RZ, RZ, R70 ;  /* 0x000000ffff397224 */ /* 0x000fe400078e0046 */
[----:B------:R-:W-:Y:S01]  /*a410*/  IMAD.MOV.U32 R56, RZ, RZ, R71 ;  /* 0x000000ffff387224 */ /* 0x000fe200078e0047 */
[----:B------:R-:W-:Y:S06]  /*a420*/  HMMA.16816.F32.BF16 R112, R24, R48, RZ ;  /* 0x000000301870723c */ /* 0x000fec00000418ff */
[----:B------:R-:W-:Y:S06]  /*a430*/  HMMA.16816.F32.BF16 R68, R16, R84, R120 ;  /* 0x000000541044723c */ /* 0x000fec0000041878 */
[----:B------:R-:W-:Y:S06]  /*a440*/  HMMA.16816.F32.BF16 R108, R20, R48, RZ ;  /* 0x00000030146c723c */ /* 0x000fec00000418ff */
[----:B------:R-:W-:Y:S01]  /*a450*/  HMMA.16816.F32.BF16 R104, R24, R40, RZ ;  /* 0x000000281868723c */ /* 0x000fe200000418ff */
[----:B------:R-:W-:-:S05]  /*a460*/  IMAD.MOV.U32 R133, RZ, RZ, R117 ;  /* 0x000000ffff857224 */ /* 0x000fca00078e0075 */
[----:B----4-:R-:W-:Y:S01]  /*a470*/  HMMA.16816.F32.BF16 R248, R16, R32, R36 ;  /* 0x0000002010f8723c */ /* 0x010fe20000041824 */
[----:B------:R-:W3:Y:S05]  /*a480*/  LDSM.16.M88.4 R36, [R225+0x7000] ;  /* 0x00700000e124783b */ /* 0x000eea0000000200 */
[----:B------:R-:W-:Y:S01]  /*a490*/  HMMA.16816.F32.BF16 R244, R12, R88, R124 ;  /* 0x000000580cf4723c */ /* 0x000fe2000004187c */
[----:B------:R-:W-:Y:S02]  /*a4a0*/  IMAD.MOV.U32 R136, RZ, RZ, R69 ;  /* 0x000000ffff887224 */ /* 0x000fe400078e0045 */
[----:B------:R-:W-:Y:S02]  /*a4b0*/  IMAD.MOV.U32 R69, RZ, RZ, R116 ;  /* 0x000000ffff457224 */ /* 0x000fe400078e0074 */
[----:B------:R-:W-:Y:S01]  /*a4c0*/  IMAD.MOV.U32 R134, RZ, RZ, R68 ;  /* 0x000000ffff867224 */ /* 0x000fe200078e0044 */
[----:B------:R-:W-:Y:S01]  /*a4d0*/  HMMA.16816.F32.BF16 R100, R20, R40, RZ ;  /* 0x000000281464723c */ /* 0x000fe200000418ff */
[----:B------:R-:W-:Y:S01]  /*a4e0*/  MOV R89, R70 ;  /* 0x0000004600597202 */ /* 0x000fe20000000f00 */
[----:B------:R-:W-:-:S02]  /*a4f0*/  IMAD.MOV.U32 R88, RZ, RZ, R71 ;  /* 0x000000ffff587224 */ /* 0x000fc400078e0047 */
[----:B------:R-:W-:Y:S02]  /*a500*/  IMAD.MOV.U32 R71, RZ, RZ, R118 ;  /* 0x000000ffff477224 */ /* 0x000fe400078e0076 */
[----:B------:R-:W-:Y:S01]  /*a510*/  IMAD.MOV.U32 R70, RZ, RZ, R119 ;  /* 0x000000ffff467224 */ /* 0x000fe200078e0077 */
[----:B------:R-:W-:Y:S01]  /*a520*/  HMMA.16816.F32.BF16 R112, R16, R96, R112 ;  /* 0x000000601070723c */ /* 0x000fe20000041870 */
[----:B------:R-:W-:Y:S02]  /*a530*/  IMAD.MOV.U32 R84, RZ, RZ, R134 ;  /* 0x000000ffff547224 */ /* 0x000fe400078e0086 */
[----:B------:R-:W-:-:S03]  /*a540*/  IMAD.MOV.U32 R85, RZ, RZ, R136 ;  /* 0x000000ffff557224 */ /* 0x000fc600078e0088 */
[----:B------:R-:W-:Y:S06]  /*a550*/  HMMA.16816.F32.BF16 R108, R12, R96, R108 ;  /* 0x000000600c6c723c */ /* 0x000fec000004186c */
[C---:B------:R-:W-:Y:S06]  /*a560*/  HMMA.16816.F32.BF16 R124, R20.reuse, R80, RZ ;  /* 0x00000050147c723c */ /* 0x040fec00000418ff */
[----:B--2---:R-:W-:Y:S06]  /*a570*/  HMMA.16816.F32.BF16 R116, R20, R76, RZ ;  /* 0x0000004c1474723c */ /* 0x004fec00000418ff */
[----:B------:R-:W-:Y:S01]  /*a580*/  HMMA.16816.F32.BF16 R104, R16, R92, R104 ;  /* 0x0000005c1068723c */ /* 0x000fe20000041868 */
[----:B------:R-:W-:Y:S01]  /*a590*/  IMAD.MOV.U32 R68, RZ, RZ, R115 ;  /* 0x000000ffff447224 */ /* 0x000fe200078e0073 */
[----:B------:R-:W-:Y:S01]  /*a5a0*/  MOV R72, R114 ;  /* 0x0000007200487202 */ /* 0x000fe20000000f00 */
[----:B------:R-:W-:-:S02]  /*a5b0*/  IMAD.MOV.U32 R132, RZ, RZ, R112 ;  /* 0x000000ffff847224 */ /* 0x000fc400078e0070 */
[----:B------:R-:W-:Y:S01]  /*a5c0*/  IMAD.MOV.U32 R75, RZ, RZ, R113 ;  /* 0x000000ffff4b7224 */ /* 0x000fe200078e0071 */
[C---:B------:R-:W-:Y:S01]  /*a5d0*/  HMMA.16816.F32.BF16 R240, R12.reuse, R32, R28 ;  /* 0x000000200cf0723c */ /* 0x040fe2000004181c */
[----:B------:R-:W2:Y:S01]  /*a5e0*/  LDSM.16.M88.4 R28, [R225+0x7800] ;  /* 0x00780000e11c783b */ /* 0x000ea20000000200 */
[----:B------:R-:W-:Y:S02]  /*a5f0*/  IMAD.MOV.U32 R96, RZ, RZ, R111 ;  /* 0x000000ffff607224 */ /* 0x000fe400078e006f */
[----:B------:R-:W-:Y:S02]  /*a600*/  IMAD.MOV.U32 R11, RZ, RZ, R108 ;  /* 0x000000ffff0b7224 */ /* 0x000fe400078e006c */
[----:B------:R-:W-:Y:S01]  /*a610*/  HMMA.16816.F32.BF16 R100, R12, R92, R100 ;  /* 0x0000005c0c64723c */ /* 0x000fe20000041864 */
[----:B------:R-:W-:Y:S02]  /*a620*/  IMAD.MOV.U32 R6, RZ, RZ, R109 ;  /* 0x000000ffff067224 */ /* 0x000fe400078e006d */
[----:B------:R-:W-:-:S03]  /*a630*/  IMAD.MOV.U32 R5, RZ, RZ, R110 ;  /* 0x000000ffff057224 */ /* 0x000fc600078e006e */
[----:B-1----:R-:W-:Y:S01]  /*a640*/  HMMA.16816.F32.BF16 R216, R12, R44, R124 ;  /* 0x0000002c0cd8723c */ /* 0x002fe2000004187c */
[----:B------:R-:W-:Y:S02]  /*a650*/  IMAD.MOV.U32 R92, RZ, RZ, R71 ;  /* 0x000000ffff5c7224 */ /* 0x000fe400078e0047 */
[----:B------:R-:W-:-:S03]  /*a660*/  IMAD.MOV.U32 R93, RZ, RZ, R70 ;  /* 0x000000ffff5d7224 */ /* 0x000fc600078e0046 */
[----:B---3--:R-:W-:Y:S01]  /*a670*/  HMMA.16816.F32.BF16 R116, R12, R36, R116 ;  /* 0x000000240c74723c */ /* 0x008fe20000041874 */
[----:B------:R-:W-:Y:S02]  /*a680*/  IMAD.MOV.U32 R53, RZ, RZ, R105 ;  /* 0x000000ffff357224 */ /* 0x000fe400078e0069 */
[----:B------:R-:W-:Y:S02]  /*a690*/  IMAD.MOV.U32 R52, RZ, RZ, R106 ;  /* 0x000000ffff347224 */ /* 0x000fe400078e006a */
[----:B------:R-:W-:Y:S01]  /*a6a0*/  IMAD.MOV.U32 R49, RZ, RZ, R107 ;  /* 0x000000ffff317224 */ /* 0x000fe200078e006b */
[----:B------:R-:W-:Y:S01]  /*a6b0*/  HMMA.16816.F32.BF16 R108, R20, R64, RZ ;  /* 0x00000040146c723c */ /* 0x000fe200000418ff */
[----:B------:R-:W-:-:S05]  /*a6c0*/  IMAD.MOV.U32 R33, RZ, RZ, R104 ;  /* 0x000000ffff217224 */ /* 0x000fca00078e0068 */
[C---:B------:R-:W-:Y:S01]  /*a6d0*/  HMMA.16816.F32.BF16 R212, R20.reuse, R62, RZ ;  /* 0x0000003e14d4723c */ /* 0x040fe200000418ff */
[----:B------:R-:W-:Y:S01]  /*a6e0*/  MOV R32, R103 ;  /* 0x0000006700207202 */ /* 0x000fe20000000f00 */
[----:B------:R-:W-:Y:S02]  /*a6f0*/  IMAD.MOV.U32 R48, RZ, RZ, R100 ;  /* 0x000000ffff307224 */ /* 0x000fe400078e0064 */
[----:B------:R-:W-:Y:S02]  /*a700*/  IMAD.MOV.U32 R41, RZ, RZ, R101 ;  /* 0x000000ffff297224 */ /* 0x000fe400078e0065 */
[C---:B------:R-:W-:Y:S01]  /*a710*/  HMMA.16816.F32.BF16 R208, R20.reuse, R58, RZ ;  /* 0x0000003a14d0723c */ /* 0x040fe200000418ff */
[----:B------:R-:W-:Y:S02]  /*a720*/  IMAD.MOV.U32 R40, RZ, RZ, R102 ;  /* 0x000000ffff287224 */ /* 0x000fe400078e0066 */
[----:B------:R-:W-:Y:S02]  /*a730*/  IMAD.MOV.U32 R252, RZ, RZ, R217 ;  /* 0x000000fffffc7224 */ /* 0x000fe400078e00d9 */
[----:B------:R-:W-:Y:S01]  /*a740*/  IMAD.MOV.U32 R239, RZ, RZ, R218 ;  /* 0x000000ffffef7224 */ /* 0x000fe200078e00da */
[----:B------:R-:W-:Y:S01]  /*a750*/  HMMA.16816.F32.BF16 R204, R20, R54, RZ ;  /* 0x0000003614cc723c */ /* 0x000fe200000418ff */
[----:B------:R-:W-:Y:S01]  /*a760*/  IMAD.MOV.U32 R138, RZ, RZ, R219 ;  /* 0x000000ffff8a7224 */ /* 0x000fe200078e00db */
[----:B------:R-:W-:Y:S01]  /*a770*/  MOV R3, R117 ;  /* 0x0000007500037202 */ /* 0x000fe20000000f00 */
[----:B------:R-:W-:-:S02]  /*a780*/  IMAD.MOV.U32 R4, RZ, RZ, R116 ;  /* 0x000000ffff047224 */ /* 0x000fc400078e0074 */
[----:B------:R-:W-:Y:S01]  /*a790*/  IMAD.MOV.U32 R2, RZ, RZ, R118 ;  /* 0x000000ffff027224 */ /* 0x000fe200078e0076 */
[----:B------:R-:W-:Y:S01]  /*a7a0*/  HMMA.16816.F32.BF16 R200, R20, R50, RZ ;  /* 0x0000003214c8723c */ /* 0x000fe200000418ff */
[----:B------:R-:W-:-:S05]  /*a7b0*/  IMAD.MOV.U32 R0, RZ, RZ, R119 ;  /* 0x000000ffff007224 */ /* 0x000fca00078e0077 */
[C---:B------:R-:W-:Y:S06]  /*a7c0*/  HMMA.16816.F32.BF16 R128, R20.reuse, R42, RZ ;  /* 0x0000002a1480723c */ /* 0x040fec00000418ff */
[C---:B------:R-:W-:Y:S06]  /*a7d0*/  HMMA.16816.F32.BF16 R120, R20.reuse, R82, RZ ;  /* 0x000000521478723c */ /* 0x040fec00000418ff */
[C---:B------:R-:W-:Y:S06]  /*a7e0*/  HMMA.16816.F32.BF16 R112, R20.reuse, R78, RZ ;  /* 0x0000004e1470723c */ /* 0x040fec00000418ff */
[----:B------:R-:W-:Y:S06]  /*a7f0*/  HMMA.16816.F32.BF16 R104, R20, R66, RZ ;  /* 0x000000421468723c */ /* 0x000fec00000418ff */
[C---:B------:R-:W-:Y:S06]  /*a800*/  HMMA.16816.F32.BF16 R100, R24.reuse, R80, RZ ;  /* 0x000000501864723c */ /* 0x040fec00000418ff */
[----:B------:R-:W-:Y:S01]  /*a810*/  HMMA.16816.F32.BF16 R20, R24, R76, RZ ;  /* 0x0000004c1814723c */ /* 0x000fe200000418ff */
[----:B------:R-:W-:-:S02]  /*a820*/  IMAD.MOV.U32 R80, RZ, RZ, R69 ;  /* 0x000000ffff507224 */ /* 0x000fc400078e0045 */
[----:B------:R-:W-:-:S03]  /*a830*/  IMAD.MOV.U32 R81, RZ, RZ, R133 ;  /* 0x000000ffff517224 */ /* 0x000fc600078e0085 */
[----:B------:R-:W-:Y:S01]  /*a840*/  HMMA.16816.F32.BF16 R212, R12, R34, R212 ;  /* 0x000000220cd4723c */ /* 0x000fe200000418d4 */
[----:B------:R-:W-:Y:S01]  /*a850*/  IMAD.MOV.U32 R76, RZ, RZ, R216 ;  /* 0x000000ffff4c7224 */ /* 0x000fe200078e00d8 */
[----:B------:R-:W-:-:S04]  /*a860*/  MOV R77, R68 ;  /* 0x00000044004d7202 */ /* 0x000fc80000000f00 */
[C---:B--2---:R-:W-:Y:S06]  /*a870*/  HMMA.16816.F32.BF16 R68, R12.reuse, R28, R108 ;  /* 0x0000001c0c44723c */ /* 0x044fec000004186c */
[C---:B------:R-:W-:Y:S01]  /*a880*/  HMMA.16816.F32.BF16 R208, R12.reuse, R90, R208 ;  /* 0x0000005a0cd0723c */ /* 0x040fe200000418d0 */
[----:B------:R-:W-:Y:S02]  /*a890*/  IMAD.MOV.U32 R111, RZ, RZ, R72 ;  /* 0x000000ffff6f7224 */ /* 0x000fe400078e0048 */
[----:B------:R-:W-:Y:S02]  /*a8a0*/  IMAD.MOV.U32 R108, RZ, RZ, R96 ;  /* 0x000000ffff6c7224 */ /* 0x000fe400078e0060 */
[----:B------:R-:W-:Y:S01]  /*a8b0*/  IMAD.MOV.U32 R109, RZ, RZ, R132 ;  /* 0x000000ffff6d7224 */ /* 0x000fe200078e0084 */
[----:B------:R-:W-:Y:S01]  /*a8c0*/  HMMA.16816.F32.BF16 R204, R12, R86, R204 ;  /* 0x000000560ccc723c */ /* 0x000fe200000418cc */
[----:B------:R-:W-:-:S05]  /*a8d0*/  IMAD.MOV.U32 R110, RZ, RZ, R75 ;  /* 0x000000ffff6e7224 */ /* 0x000fca00078e004b */
[C---:B------:R-:W-:Y:S06]  /*a8e0*/  HMMA.16816.F32.BF16 R216, R12.reuse, R98, R200 ;  /* 0x000000620cd8723c */ /* 0x040fec00000418c8 */
        /* <DEDUP_REMOVED lines=8> */
[----:B------:R-:W-:Y:S01]  /*a970*/  IMAD.MOV.U32 R202, RZ, RZ, R203 ;  /* 0x000000ffffca7224 */ /* 0x000fe200078e00cb */
[C---:B------:R-:W-:Y:S01]  /*a980*/  HMMA.16816.F32.BF16 R112, R12.reuse, R38, R112 ;  /* 0x000000260c70723c */ /* 0x040fe20000041870 */
[----:B------:R-:W-:Y:S01]  /*a990*/  IMAD.MOV.U32 R203, RZ, RZ, R108 ;  /* 0x000000ffffcb7224 */ /* 0x000fe200078e006c */
[----:B------:R-:W-:Y:S01]  /*a9a0*/  MOV R122, R89 ;  /* 0x00000059007a7202 */ /* 0x000fe20000000f00 */
        /* <DEDUP_REMOVED lines=14> */
[----:B------:R-:W-:Y:S01]  /*aa90*/  MOV R133, R113 ;  /* 0x0000007100857202 */ /* 0x000fe20000000f00 */
[----:B------:R-:W-:Y:S01]  /*aaa0*/  IMAD.MOV.U32 R134, RZ, RZ, R112 ;  /* 0x000000ffff867224 */ /* 0x000fe200078e0070 */
[----:B------:R-:W-:Y:S01]  /*aab0*/  MOV R113, R52 ;  /* 0x0000003400717202 */ /* 0x000fe20000000f00 */
        /* <DEDUP_REMOVED lines=13> */
[----:B------:R-:W-:Y:S01]  /*ab90*/  HMMA.16816.F32.BF16 R52, R24, R54, RZ ;  /* 0x000000361834723c */ /* 0x000fe200000418ff */
[----:B------:R-:W-:-:S02]  /*aba0*/  IMAD.MOV.U32 R37, RZ, RZ, R33 ;  /* 0x000000ffff257224 */ /* 0x000fc400078e0021 */
[----:B------:R-:W-:Y:S02]  /*abb0*/  IMAD.MOV.U32 R36, RZ, RZ, R32 ;  /* 0x000000ffff247224 */ /* 0x000fe400078e0020 */
[----:B------:R-:W-:Y:S01]  /*abc0*/  IMAD.MOV.U32 R121, RZ, RZ, R85 ;  /* 0x000000ffff797224 */ /* 0x000fe200078e0055 */
[----:B------:R-:W-:Y:S01]  /*abd0*/  HMMA.16816.F32.BF16 R32, R16, R34, R60 ;  /* 0x000000221020723c */ /* 0x000fe2000004183c */
[----:B------:R-:W-:-:S05]  /*abe0*/  IMAD.MOV.U32 R123, RZ, RZ, R88 ;  /* 0x000000ffff7b7224 */ /* 0x000fca00078e0058 */
[C---:B------:R-:W-:Y:S01]  /*abf0*/  HMMA.16816.F32.BF16 R76, R24.reuse, R78, RZ ;  /* 0x0000004e184c723c */ /* 0x040fe200000418ff */
[----:B------:R-:W-:Y:S01]  /*ac00*/  MOV R61, R48 ;  /* 0x00000030003d7202 */ /* 0x000fe20000000f00 */
[----:B------:R-:W-:Y:S02]  /*ac10*/  IMAD.MOV.U32 R62, RZ, RZ, R41 ;  /* 0x000000ffff3e7224 */ /* 0x000fe400078e0029 */
[----:B------:R-:W-:Y:S02]  /*ac20*/  IMAD.MOV.U32 R63, RZ, RZ, R40 ;  /* 0x000000ffff3f7224 */ /* 0x000fe400078e0028 */
[----:B------:R-:W-:Y:S01]  /*ac30*/  IMAD.MOV.U32 R96, RZ, RZ, R12 ;  /* 0x000000ffff607224 */ /* 0x000fe200078e000c */
[----:B------:R-:W-:Y:S01]  /*ac40*/  MOV R137, R14 ;  /* 0x0000000e00897202 */ /* 0x000fe20000000f00 */
[----:B------:R-:W-:Y:S01]  /*ac50*/  IMAD.MOV.U32 R97, RZ, RZ, R13 ;  /* 0x000000ffff617224 */ /* 0x000fe200078e000d */
[----:B------:R-:W-:Y:S01]  /*ac60*/  HMMA.16816.F32.BF16 R48, R24, R50, RZ ;  /* 0x000000321830723c */ /* 0x000fe200000418ff */
[----:B------:R-:W-:-:S05]  /*ac70*/  IMAD.MOV.U32 R136, RZ, RZ, R15 ;  /* 0x000000ffff887224 */ /* 0x000fca00078e000f */
[C---:B------:R-:W-:Y:S06]  /*ac80*/  HMMA.16816.F32.BF16 R12, R24.reuse, R64, RZ ;  /* 0x00000040180c723c */ /* 0x040fec00000418ff */
[C---:B------:R-:W-:Y:S06]  /*ac90*/  HMMA.16816.F32.BF16 R40, R24.reuse, R42, RZ ;  /* 0x0000002a1828723c */ /* 0x040fec00000418ff */
[----:B------:R-:W-:Y:S06]  /*aca0*/  HMMA.16816.F32.BF16 R24, R24, R66, RZ ;  /* 0x000000421818723c */ /* 0x000fec00000418ff */
[C---:B------:R-:W-:Y:S06]  /*acb0*/  HMMA.16816.F32.BF16 R56, R16.reuse, R90, R56 ;  /* 0x0000005a1038723c */ /* 0x040fec0000041838 */
[C---:B------:R-:W-:Y:S01]  /*acc0*/  HMMA.16816.F32.BF16 R20, R16.reuse, R28, R12 ;  /* 0x0000001c1014723c */ /* 0x040fe2000004180c */
[----:B------:R-:W-:Y:S05]  /*acd0*/  LDSM.16.M88.4 R12, [R227+0x2000] ;  /* 0x00200000e30c783b */ /* 0x000fea0000000200 */
[C---:B------:R-:W-:Y:S06]  /*ace0*/  HMMA.16816.F32.BF16 R84, R16.reuse, R86, R52 ;  /* 0x000000561054723c */ /* 0x040fec0000041834 */
[C---:B------:R-:W-:Y:S06]  /*acf0*/  HMMA.16816.F32.BF16 R48, R16.reuse, R98, R48 ;  /* 0x000000621030723c */ /* 0x040fec0000041830 */
[----:B------:R-:W-:Y:S01]  /*ad00*/  HMMA.16816.F32.BF16 R92, R16, R94, R40 ;  /* 0x0000005e105c723c */ /* 0x000fe20000041828 */
[----:B------:R-:W-:-:S02]  /*ad10*/  IMAD.MOV.U32 R98, RZ, RZ, R115 ;  /* 0x000000ffff627224 */ /* 0x000fc400078e0073 */
[----:B------:R-:W-:-:S03]  /*ad20*/  IMAD.MOV.U32 R99, RZ, RZ, R252 ;  /* 0x000000ffff637224 */ /* 0x000fc600078e00fc */
[C---:B------:R-:W-:Y:S01]  /*ad30*/  HMMA.16816.F32.BF16 R80, R16.reuse, R46, R80 ;  /* 0x0000002e1050723c */ /* 0x040fe20000041850 */
[----:B------:R-:W-:Y:S02]  /*ad40*/  IMAD.MOV.U32 R65, RZ, RZ, R22 ;  /* 0x000000ffff417224 */ /* 0x000fe400078e0016 */
[----:B------:R-:W-:Y:S02]  /*ad50*/  IMAD.MOV.U32 R64, RZ, RZ, R23 ;  /* 0x000000ffff407224 */ /* 0x000fe400078e0017 */
[----:B------:R-:W-:Y:S01]  /*ad60*/  IMAD.MOV.U32 R88, RZ, RZ, R20 ;  /* 0x000000ffff587224 */ /* 0x000fe200078e0014 */
[----:B------:R-:W-:Y:S01]  /*ad70*/  HMMA.16816.F32.BF16 R76, R16, R38, R76 ;  /* 0x00000026104c723c */ /* 0x000fe2000004184c */
[----:B------:R-:W-:Y:S02]  /*ad80*/  IMAD.MOV.U32 R89, RZ, RZ, R21 ;  /* 0x000000ffff597224 */ /* 0x000fe400078e0015 */
[----:B------:R-:W1:Y:S01]  /*ad90*/  LDSM.16.M88.4 R20, [R237] ;  /* 0x00000000ed14783b */ /* 0x000e620000000200 */
[----:B------:R-:W-:-:S02]  /*ada0*/  IMAD.MOV.U32 R90, RZ, RZ, R65 ;  /* 0x000000ffff5a7224 */ /* 0x000fc400078e0041 */
[----:B------:R-:W-:Y:S01]  /*adb0*/  HMMA.16816.F32.BF16 R28, R16, R30, R24 ;  /* 0x0000001e101c723c */ /* 0x000fe20000041818 */
[----:B------:R-:W2:Y:S01]  /*adc0*/  LDSM.16.M88.4 R24, [R230] ;  /* 0x00000000e618783b */ /* 0x000ea20000000200 */
[----:B------:R-:W-:-:S03]  /*add0*/  IMAD.MOV.U32 R91, RZ, RZ, R64 ;  /* 0x000000ffff5b7224 */ /* 0x000fc600078e0040 */
[----:B------:R-:W3:Y:S01]  /*ade0*/  LDSM.16.M88.4 R16, [R227] ;  /* 0x00000000e310783b */ /* 0x000ee20000000200 */
[C---:B-1----:R-:W-:Y:S06]  /*adf0*/  HMMA.16816.F32.BF16 R64, R12.reuse, R20, R244 ;  /* 0x000000140c40723c */ /* 0x042fec00000418f4 */
[-C--:B--2---:R-:W-:Y:S06]  /*ae00*/  HMMA.16816.F32.BF16 R44, R12, R24.reuse, R240 ;  /* 0x000000180c2c723c */ /* 0x084fec00000418f0 */
[----:B---3--:R-:W-:Y:S01]  /*ae10*/  HMMA.16816.F32.BF16 R40, R16, R24, R248 ;  /* 0x000000181028723c */ /* 0x008fe200000418f8 */
[----:B------:R-:W-:-:S02]  /*ae20*/  IMAD.MOV.U32 R243, RZ, RZ, R36 ;  /* 0x000000fffff37224 */ /* 0x000fc400078e0024 */
[----:B------:R-:W-:Y:S02]  /*ae30*/  IMAD.MOV.U32 R240, RZ, RZ, R61 ;  /* 0x000000fffff07224 */ /* 0x000fe400078e003d */
[----:B------:R-:W-:Y:S01]  /*ae40*/  IMAD.MOV.U32 R241, RZ, RZ, R62 ;  /* 0x000000fffff17224 */ /* 0x000fe200078e003e */
[-C--:B------:R-:W-:Y:S01]  /*ae50*/  HMMA.16816.F32.BF16 R32, R16, R26.reuse, R32 ;  /* 0x0000001a1020723c */ /* 0x080fe20000041820 */
[----:B------:R-:W-:Y:S01]  /*ae60*/  IMAD.MOV.U32 R248, RZ, RZ, R37 ;  /* 0x000000fffff87224 */ /* 0x000fe200078e0025 */
[----:B------:R-:W-:Y:S01]  /*ae70*/  MOV R249, R112 ;  /* 0x0000007000f97202 */ /* 0x000fe20000000f00 */
[----:B------:R-:W-:Y:S02]  /*ae80*/  IMAD.MOV.U32 R242, RZ, RZ, R63 ;  /* 0x000000fffff27224 */ /* 0x000fe400078e003f */
[----:B------:R-:W-:Y:S01]  /*ae90*/  IMAD.MOV.U32 R250, RZ, RZ, R113 ;  /* 0x000000fffffa7224 */ /* 0x000fe200078e0071 */
[----:B------:R-:W-:Y:S01]  /*aea0*/  HMMA.16816.F32.BF16 R36, R12, R26, R212 ;  /* 0x0000001a0c24723c */ /* 0x000fe200000418d4 */
[----:B------:R-:W1:Y:S01]  /*aeb0*/  LDSM.16.M88.4 R24, [R236] ;  /* 0x00000000ec18783b */ /* 0x000e620000000200 */
[----:B------:R-:W-:-:S04]  /*aec0*/  IMAD.MOV.U32 R251, RZ, RZ, R114 ;  /* 0x000000fffffb7224 */ /* 0x000fc800078e0072 */
[----:B------:R-:W-:Y:S01]  /*aed0*/  HMMA.16816.F32.BF16 R52, R16, R20, R104 ;  /* 0x000000141034723c */ /* 0x000fe20000041868 */
[----:B------:R-:W-:Y:S01]  /*aee0*/  IMAD.MOV.U32 R212, RZ, RZ, R134 ;  /* 0x000000ffffd47224 */ /* 0x000fe200078e0086 */
[----:B------:R-:W-:Y:S01]  /*aef0*/  MOV R215, R75 ;  /* 0x0000004b00d77202 */ /* 0x000fe20000000f00 */
[----:B------:R-:W-:Y:S02]  /*af00*/  IMAD.MOV.U32 R213, RZ, RZ, R133 ;  /* 0x000000ffffd57224 */ /* 0x000fe400078e0085 */
[----:B------:R-:W-:Y:S01]  /*af10*/  IMAD.MOV.U32 R214, RZ, RZ, R132 ;  /* 0x000000ffffd67224 */ /* 0x000fe200078e0084 */
        /* <DEDUP_REMOVED lines=12> */
[----:B------:R-:W2:Y:S05]  /*afe0*/  LDSM.16.M88.4 R20, [R233] ;  /* 0x00000000e914783b */ /* 0x000eaa0000000200 */
[-C--:B-1----:R-:W-:Y:S06]  /*aff0*/  HMMA.16816.F32.BF16 R84, R16, R24.reuse, R248 ;  /* 0x000000181054723c */ /* 0x082fec00000418f8 */
[----:B------:R-:W-:Y:S01]  /*b000*/  HMMA.16816.F32.BF16 R204, R12, R24, R240 ;  /* 0x000000180ccc723c */ /* 0x000fe200000418f0 */
[----:B------:R-:W-:Y:S01]  /*b010*/  IMAD.MOV.U32 R248, RZ, RZ, R98 ;  /* 0x000000fffff87224 */ /* 0x000fe200078e0062 */
[----:B------:R-:W-:Y:S01]  /*b020*/  MOV R249, R99 ;  /* 0x0000006300f97202 */ /* 0x000fe20000000f00 */
[----:B------:R-:W-:-:S02]  /*b030*/  IMAD.MOV.U32 R250, RZ, RZ, R239 ;  /* 0x000000fffffa7224 */ /* 0x000fc400078e00ef */
[----:B------:R-:W-:Y:S01]  /*b040*/  IMAD.MOV.U32 R251, RZ, RZ, R138 ;  /* 0x000000fffffb7224 */ /* 0x000fe200078e008a */
[-C--:B------:R-:W-:Y:S01]  /*b050*/  HMMA.16816.F32.BF16 R116, R12, R26.reuse, R116 ;  /* 0x0000001a0c74723c */ /* 0x080fe20000041874 */
[----:B------:R-:W-:Y:S02]  /*b060*/  IMAD.MOV.U32 R98, RZ, RZ, R137 ;  /* 0x000000ffff627224 */ /* 0x000fe400078e0089 */
[----:B------:R-:W-:Y:S02]  /*b070*/  IMAD.MOV.U32 R99, RZ, RZ, R136 ;  /* 0x000000ffff637224 */ /* 0x000fe400078e0088 */
[----:B------:R-:W-:Y:S01]  /*b080*/  IMAD.MOV.U32 R240, RZ, RZ, R72 ;  /* 0x000000fffff07224 */ /* 0x000fe200078e0048 */
[----:B------:R-:W-:Y:S01]  /*b090*/  HMMA.16816.F32.BF16 R24, R16, R26, R92 ;  /* 0x0000001a1018723c */ /* 0x000fe2000004185c */
[----:B------:R-:W-:Y:S02]  /*b0a0*/  IMAD.MOV.U32 R241, RZ, RZ, R11 ;  /* 0x000000fffff17224 */ /* 0x000fe400078e000b */
[----:B------:R-:W-:-:S02]  /*b0b0*/  IMAD.MOV.U32 R242, RZ, RZ, R6 ;  /* 0x000000fffff27224 */ /* 0x000fc400078e0006 */
[----:B------:R-:W-:Y:S01]  /*b0c0*/  IMAD.MOV.U32 R243, RZ, RZ, R5 ;  /* 0x000000fffff37224 */ /* 0x000fe200078e0005 */
[----:B------:R-:W-:Y:S01]  /*b0d0*/  MOV R50, R85 ;  /* 0x0000005500327202 */ /* 0x000fe20000000f00 */
[----:B------:R-:W-:Y:S01]  /*b0e0*/  IMAD.MOV.U32 R51, RZ, RZ, R84 ;  /* 0x000000ffff337224 */ /* 0x000fe200078e0054 */
[C---:B--2---:R-:W-:Y:S01]  /*b0f0*/  HMMA.16816.F32.BF16 R248, R12.reuse, R20, R248 ;  /* 0x000000140cf8723c */ /* 0x044fe200000418f8 */
[----:B------:R-:W-:Y:S02]  /*b100*/  IMAD.MOV.U32 R49, RZ, RZ, R86 ;  /* 0x000000ffff317224 */ /* 0x000fe400078e0056 */
[----:B------:R-:W-:Y:S02]  /*b110*/  IMAD.MOV.U32 R48, RZ, RZ, R87 ;  /* 0x000000ffff307224 */ /* 0x000fe400078e0057 */
[----:B------:R-:W-:Y:S01]  /*b120*/  IMAD.MOV.U32 R86, RZ, RZ, R204 ;  /* 0x000000ffff567224 */ /* 0x000fe200078e00cc */
[----:B------:R-:W-:Y:S01]  /*b130*/  HMMA.16816.F32.BF16 R244, R12, R22, R124 ;  /* 0x000000160cf4723c */ /* 0x000fe2000004187c */
[----:B------:R-:W-:-:S02]  /*b140*/  IMAD.MOV.U32 R85, RZ, RZ, R205 ;  /* 0x000000ffff557224 */ /* 0x000fc400078e00cd */
[----:B------:R-:W-:Y:S01]  /*b150*/  IMAD.MOV.U32 R84, RZ, RZ, R206 ;  /* 0x000000ffff547224 */ /* 0x000fe200078e00ce */
[----:B------:R-:W-:Y:S01]  /*b160*/  MOV R75, R119 ;  /* 0x00000077004b7202 */ /* 0x000fe20000000f00 */
[----:B------:R-:W-:Y:S02]  /*b170*/  IMAD.MOV.U32 R252, RZ, RZ, R207 ;  /* 0x000000fffffc7224 */ /* 0x000fe400078e00cf */
[----:B------:R-:W-:Y:S01]  /*b180*/  HMMA.16816.F32.BF16 R204, R16, R22, R80 ;  /* 0x0000001610cc723c */ /* 0x000fe20000041850 */
[----:B------:R-:W-:Y:S02]  /*b190*/  IMAD.MOV.U32 R134, RZ, RZ, R116 ;  /* 0x000000ffff867224 */ /* 0x000fe400078e0074 */
[----:B------:R-:W-:Y:S01]  /*b1a0*/  IMAD.MOV.U32 R95, RZ, RZ, R24 ;  /* 0x000000ffff5f7224 */ /* 0x000fe200078e0018 */
[----:B------:R-:W-:Y:S01]  /*b1b0*/  MOV R92, R27 ;  /* 0x0000001b005c7202 */ /* 0x000fe20000000f00 */
[----:B------:R-:W-:Y:S02]  /*b1c0*/  IMAD.MOV.U32 R94, RZ, RZ, R25 ;  /* 0x000000ffff5e7224 */ /* 0x000fe400078e0019 */
[----:B------:R-:W-:-:S02]  /*b1d0*/  IMAD.MOV.U32 R93, RZ, RZ, R26 ;  /* 0x000000ffff5d7224 */ /* 0x000fc400078e001a */
[----:B------:R-:W-:Y:S01]  /*b1e0*/  HMMA.16816.F32.BF16 R24, R16, R20, R100 ;  /* 0x000000141018723c */ /* 0x000fe20000041864 */
[----:B------:R-:W1:Y:S01]  /*b1f0*/  LDSM.16.M88.4 R20, [R231] ;  /* 0x00000000e714783b */ /* 0x000e620000000200 */
[----:B------:R-:W-:Y:S02]  /*b200*/  IMAD.MOV.U32 R133, RZ, RZ, R117 ;  /* 0x000000ffff857224 */ /* 0x000fe400078e0075 */
[----:B------:R-:W-:Y:S02]  /*b210*/  IMAD.MOV.U32 R132, RZ, RZ, R118 ;  /* 0x000000ffff847224 */ /* 0x000fe400078e0076 */
[----:B------:R-:W-:Y:S02]  /*b220*/  IMAD.MOV.U32 R116, RZ, RZ, R4 ;  /* 0x000000ffff747224 */ /* 0x000fe400078e0004 */
[----:B------:R-:W-:Y:S02]  /*b230*/  IMAD.MOV.U32 R117, RZ, RZ, R3 ;  /* 0x000000ffff757224 */ /* 0x000fe400078e0003 */
[----:B------:R-:W-:-:S02]  /*b240*/  IMAD.MOV.U32 R118, RZ, RZ, R2 ;  /* 0x000000ffff767224 */ /* 0x000fc400078e0002 */
[----:B------:R-:W-:-:S12]  /*b250*/  IMAD.MOV.U32 R119, RZ, RZ, R0 ;  /* 0x000000ffff777224 */ /* 0x000fd800078e0000 */
[----:B------:R-:W-:Y:S02]  /*b260*/  IMAD.MOV.U32 R239, RZ, RZ, R24 ;  /* 0x000000ffffef7224 */ /* 0x000fe400078e0018 */
[----:B------:R-:W-:Y:S02]  /*b270*/  IMAD.MOV.U32 R138, RZ, RZ, R25 ;  /* 0x000000ffff8a7224 */ /* 0x000fe400078e0019 */
[----:B------:R-:W-:Y:S02]  /*b280*/  IMAD.MOV.U32 R137, RZ, RZ, R26 ;  /* 0x000000ffff897224 */ /* 0x000fe400078e001a */
[----:B------:R-:W-:Y:S02]  /*b290*/  IMAD.MOV.U32 R136, RZ, RZ, R27 ;  /* 0x000000ffff887224 */ /* 0x000fe400078e001b */
[----:B------:R-:W2:Y:S01]  /*b2a0*/  LDSM.16.M88.4 R24, [R232] ;  /* 0x00000000e818783b */ /* 0x000ea20000000200 */
[C---:B-1----:R-:W-:Y:S06]  /*b2b0*/  HMMA.16816.F32.BF16 R68, R12.reuse, R20, R68 ;  /* 0x000000140c44723c */ /* 0x042fec0000041844 */
[C---:B------:R-:W-:Y:S06]  /*b2c0*/  HMMA.16816.F32.BF16 R240, R12.reuse, R22, R240 ;  /* 0x000000160cf0723c */ /* 0x040fec00000418f0 */
[C---:B--2---:R-:W-:Y:S06]  /*b2d0*/  HMMA.16816.F32.BF16 R100, R12.reuse, R24, R116 ;  /* 0x000000180c64723c */ /* 0x044fec0000041874 */
[----:B------:R-:W-:Y:S01]  /*b2e0*/  HMMA.16816.F32.BF16 R80, R12, R26, R212 ;  /* 0x0000001a0c50723c */ /* 0x000fe200000418d4 */
[----:B------:R-:W-:Y:S05]  /*b2f0*/  LDSM.16.M88.4 R12, [R228+0x2000] ;  /* 0x00200000e40c783b */ /* 0x000fea0000000200 */
[C---:B------:R-:W-:Y:S06]  /*b300*/  HMMA.16816.F32.BF16 R212, R16.reuse, R24, R96 ;  /* 0x0000001810d4723c */ /* 0x040fec0000041860 */
[C---:B------:R-:W-:Y:S01]  /*b310*/  HMMA.16816.F32.BF16 R124, R16.reuse, R26, R76 ;  /* 0x0000001a107c723c */ /* 0x040fe2000004184c */
[----:B------:R-:W1:Y:S05]  /*b320*/  LDSM.16.M88.4 R24, [R224] ;  /* 0x00000000e018783b */ /* 0x000e6a0000000200 */
[----:B------:R-:W-:Y:S01]  /*b330*/  IMAD.MOV.U32 R72, RZ, RZ, R100 ;  /* 0x000000ffff487224 */ /* 0x000fe200078e0064 */
[----:B------:R-:W-:Y:S01]  /*b340*/  MOV R5, R103 ;  /* 0x0000006700057202 */ /* 0x000fe20000000f00 */
[----:B------:R-:W-:Y:S01]  /*b350*/  IMAD.MOV.U32 R11, RZ, RZ, R101 ;  /* 0x000000ffff0b7224 */ /* 0x000fe200078e0065 */
[----:B------:R-:W-:Y:S01]  /*b360*/  HMMA.16816.F32.BF16 R116, R16, R20, R88 ;  /* 0x000000141074723c */ /* 0x000fe20000041858 */
[----:B------:R-:W-:-:S02]  /*b370*/  IMAD.MOV.U32 R6, RZ, RZ, R102 ;  /* 0x000000ffff067224 */ /* 0x000fc400078e0066 */
[----:B------:R-:W-:Y:S02]  /*b380*/  IMAD.MOV.U32 R4, RZ, RZ, R80 ;  /* 0x000000ffff047224 */ /* 0x000fe400078e0050 */
[----:B------:R-:W-:Y:S01]  /*b390*/  IMAD.MOV.U32 R3, RZ, RZ, R81 ;  /* 0x000000ffff037224 */ /* 0x000fe200078e0051 */
[----:B------:R-:W-:Y:S01]  /*b3a0*/  HMMA.16816.F32.BF16 R100, R16, R22, R28 ;  /* 0x000000161064723c */ /* 0x000fe2000004181c */
[----:B------:R-:W2:Y:S01]  /*b3b0*/  LDSM.16.M88.4 R16, [R228] ;  /* 0x00000000e410783b */ /* 0x000ea20000000200 */
[----:B------:R-:W-:Y:S02]  /*b3c0*/  IMAD.MOV.U32 R2, RZ, RZ, R82 ;  /* 0x000000ffff027224 */ /* 0x000fe400078e0052 */
[----:B------:R-:W-:Y:S01]  /*b3d0*/  IMAD.MOV.U32 R0, RZ, RZ, R83 ;  /* 0x000000ffff007224 */ /* 0x000fe200078e0053 */
[----:B------:R-:W3:Y:S02]  /*b3e0*/  LDSM.16.M88.4 R20, [R224+0x800] ;  /* 0x00080000e014783b */ /* 0x000ee40000000200 */
[----:B------:R-:W-:-:S02]  /*b3f0*/  IMAD.MOV.U32 R29, RZ, RZ, R86 ;  /* 0x000000ffff1d7224 */ /* 0x000fc400078e0056 */
[----:B------:R-:W-:Y:S02]  /*b400*/  IMAD.MOV.U32 R30, RZ, RZ, R85 ;  /* 0x000000ffff1e7224 */ /* 0x000fe400078e0055 */
[----:B------:R-:W-:Y:S01]  /*b410*/  IMAD.MOV.U32 R31, RZ, RZ, R84 ;  /* 0x000000ffff1f7224 */ /* 0x000fe200078e0054 */
[C---:B-1----:R-:W-:Y:S06]  /*b420*/  HMMA.16816.F32.BF16 R96, R12.reuse, R24, R44 ;  /* 0x000000180c60723c */ /* 0x042fec000004182c */
[----:B------:R-:W-:Y:S06]  /*b430*/  HMMA.16816.F32.BF16 R84, R12, R26, R36 ;  /* 0x0000001a0c54723c */ /* 0x000fec0000041824 */
[C---:B--2---:R-:W-:Y:S06]  /*b440*/  HMMA.16816.F32.BF16 R88, R16.reuse, R24, R40 ;  /* 0x000000181058723c */ /* 0x044fec0000041828 */
[C---:B------:R-:W-:Y:S01]  /*b450*/  HMMA.16816.F32.BF16 R80, R16.reuse, R26, R32 ;  /* 0x0000001a1050723c */ /* 0x040fe20000041820 */
[----:B------:R-:W1:Y:S05]  /*b460*/  LDSM.16.M88.4 R24, [R224+0x1000] ;  /* 0x00100000e018783b */ /* 0x000e6a0000000200 */
[-C--:B---3--:R-:W-:Y:S06]  /*b470*/  HMMA.16816.F32.BF16 R76, R16, R20.reuse, R52 ;  /* 0x00000014104c723c */ /* 0x088fec0000041834 */
[C---:B------:R-:W-:Y:S06]  /*b480*/  HMMA.16816.F32.BF16 R64, R12.reuse, R20, R64 ;  /* 0x000000140c40723c */ /* 0x040fec0000041840 */
[-C--:B------:R-:W-:Y:S06]  /*b490*/  HMMA.16816.F32.BF16 R60, R12, R22.reuse, R60 ;  /* 0x000000160c3c723c */ /* 0x080fec000004183c */
[C---:B------:R-:W-:Y:S01]  /*b4a0*/  HMMA.16816.F32.BF16 R56, R16.reuse, R22, R56 ;  /* 0x000000161038723c */ /* 0x040fe20000041838 */
[----:B------:R-:W2:Y:S05]  /*b4b0*/  LDSM.16.M88.4 R20, [R224+0x1800] ;  /* 0x00180000e014783b */ /* 0x000eaa0000000200 */
[C---:B-1----:R-:W-:Y:S06]  /*b4c0*/  HMMA.16816.F32.BF16 R52, R16.reuse, R24, R104 ;  /* 0x000000181034723c */ /* 0x042fec0000041868 */
[----:B------:R-:W-:Y:S01]  /*b4d0*/  HMMA.16816.F32.BF16 R40, R16, R26, R112 ;  /* 0x0000001a1028723c */ /* 0x000fe20000041870 */
[----:B------:R-:W-:Y:S01]  /*b4e0*/  MOV R104, R51 ;  /* 0x0000003300687202 */ /* 0x000fe20000000f00 */
        /* <DEDUP_REMOVED lines=9> */
[----:B------:R-:W1:Y:S01]  /*b580*/  LDSM.16.M88.4 R24, [R224+0x2000] ;  /* 0x00200000e018783b */ /* 0x000e620000000200 */
[----:B------:R-:W-:Y:S01]  /*b590*/  MOV R120, R239 ;  /* 0x000000ef00787202 */ /* 0x000fe20000000f00 */
[----:B------:R-:W-:-:S02]  /*b5a0*/  IMAD.MOV.U32 R121, RZ, RZ, R138 ;  /* 0x000000ffff797224 */ /* 0x000fc400078e008a */
[-C--:B--2---:R-:W-:Y:S01]  /*b5b0*/  HMMA.16816.F32.BF16 R36, R16, R20.reuse, R128 ;  /* 0x000000141024723c */ /* 0x084fe20000041880 */
[----:B------:R-:W-:Y:S02]  /*b5c0*/  IMAD.MOV.U32 R108, RZ, RZ, R29 ;  /* 0x000000ffff6c7224 */ /* 0x000fe400078e001d */
[----:B------:R-:W-:Y:S02]  /*b5d0*/  IMAD.MOV.U32 R109, RZ, RZ, R30 ;  /* 0x000000ffff6d7224 */ /* 0x000fe400078e001e */
[----:B------:R-:W-:Y:S01]  /*b5e0*/  IMAD.MOV.U32 R110, RZ, RZ, R31 ;  /* 0x000000ffff6e7224 */ /* 0x000fe200078e001f */
        /* <DEDUP_REMOVED lines=9> */
[----:B------:R-:W-:Y:S01]  /*b680*/  HMMA.16816.F32.BF16 R28, R16, R22, R208 ;  /* 0x00000016101c723c */ /* 0x000fe200000418d0 */
[----:B------:R-:W2:Y:S01]  /*b690*/  LDSM.16.M88.4 R20, [R224+0x2800] ;  /* 0x00280000e014783b */ /* 0x000ea20000000200 */
[----:B------:R-:W-:Y:S01]  /*b6a0*/  MOV R216, R4 ;  /* 0x0000000400d87202 */ /* 0x000fe20000000f00 */
[----:B------:R-:W-:Y:S02]  /*b6b0*/  IMAD.MOV.U32 R217, RZ, RZ, R3 ;  /* 0x000000ffffd97224 */ /* 0x000fe400078e0003 */
[----:B------:R-:W-:Y:S01]  /*b6c0*/  IMAD.MOV.U32 R218, RZ, RZ, R2 ;  /* 0x000000ffffda7224 */ /* 0x000fe200078e0002 */
[----:B------:R-:W3:Y:S01]  /*b6d0*/  S2R R3, SR_TID.X ;  /* 0x0000000000037919 */ /* 0x000ee20000002100 */
[----:B------:R-:W-:-:S02]  /*b6e0*/  IMAD.MOV.U32 R219, RZ, RZ, R0 ;  /* 0x000000ffffdb7224 */ /* 0x000fc400078e0000 */
[----:B------:R-:W-:Y:S01]  /*b6f0*/  FMUL.FTZ R0, R88, UR15 ;  /* 0x0000000f58007c20 */ /* 0x000fe20008410000 */
[----:B------:R-:W-:Y:S02]  /*b700*/  IMAD.MOV.U32 R200, RZ, RZ, R72 ;  /* 0x000000ffffc87224 */ /* 0x000fe400078e0048 */
[----:B------:R-:W-:Y:S02]  /*b710*/  IMAD.MOV.U32 R201, RZ, RZ, R11 ;  /* 0x000000ffffc97224 */ /* 0x000fe400078e000b */
[----:B------:R-:W-:Y:S02]  /*b720*/  IMAD.MOV.U32 R202, RZ, RZ, R6 ;  /* 0x000000ffffca7224 */ /* 0x000fe400078e0006 */
[----:B------:R-:W-:Y:S01]  /*b730*/  IMAD.MOV.U32 R203, RZ, RZ, R5 ;  /* 0x000000ffffcb7224 */ /* 0x000fe200078e0005 */
[----:B-1----:R-:W-:Y:S01]  /*b740*/  HMMA.16816.F32.BF16 R104, R16, R24, R104 ;  /* 0x000000181068723c */ /* 0x002fe20000041868 */
[----:B------:R-:W-:-:S05]  /*b750*/  FMUL.FTZ R2, R92, UR15 ;  /* 0x0000000f5c027c20 */ /* 0x000fca0008410000 */
[C---:B------:R-:W-:Y:S06]  /*b760*/  HMMA.16816.F32.BF16 R108, R12.reuse, R24, R108 ;  /* 0x000000180c6c723c */ /* 0x040fec000004186c */
[-C--:B------:R-:W-:Y:S06]  /*b770*/  HMMA.16816.F32.BF16 R128, R12, R26.reuse, R128 ;  /* 0x0000001a0c80723c */ /* 0x080fec0000041880 */
[----:B------:R-:W-:Y:S01]  /*b780*/  HMMA.16816.F32.BF16 R112, R16, R26, R112 ;  /* 0x0000001a1070723c */ /* 0x000fe20000041870 */
[----:B------:R-:W1:Y:S01]  /*b790*/  LDSM.16.M88.4 R24, [R224+0x3000] ;  /* 0x00300000e018783b */ /* 0x000e620000000200 */
[----:B---3--:R-:W-:-:S04]  /*b7a0*/  SHF.L.U32 R3, R3, 0x1, RZ ;  /* 0x0000000103037819 */ /* 0x008fc800000006ff */
[----:B--2---:R-:W-:Y:S01]  /*b7b0*/  HMMA.16816.F32.BF16 R120, R16, R20, R120 ;  /* 0x000000141078723c */ /* 0x004fe20000041878 */
[----:B------:R-:W-:-:S05]  /*b7c0*/  LOP3.LUT R3, R3, 0x6, RZ, 0xc0, !PT ;  /* 0x0000000603037812 */ /* 0x000fca00078ec0ff */
[C---:B------:R-:W-:Y:S06]  /*b7d0*/  HMMA.16816.F32.BF16 R248, R12.reuse, R20, R248 ;  /* 0x000000140cf8723c */ /* 0x040fec00000418f8 */
[-C--:B------:R-:W-:Y:S06]  /*b7e0*/  HMMA.16816.F32.BF16 R244, R12, R22.reuse, R244 ;  /* 0x000000160cf4723c */ /* 0x080fec00000418f4 */
[----:B------:R-:W-:Y:S01]  /*b7f0*/  HMMA.16816.F32.BF16 R204, R16, R22, R204 ;  /* 0x0000001610cc723c */ /* 0x000fe200000418cc */
[----:B------:R-:W2:Y:S01]  /*b800*/  LDSM.16.M88.4 R20, [R224+0x3800] ;  /* 0x00380000e014783b */ /* 0x000ea20000000200 */
[----:B------:R-:W-:Y:S01]  /*b810*/  UISETP.NE.AND UP0, UPT, UR14, 0x2, UPT ;  /* 0x000000020e00788c */ /* 0x000fe2000bf05270 */
[----:B------:R-:W-:-:S04]  /*b820*/  DEPBAR.LE SB0, 0x0 ;  /* 0x000080000000791a */ /* 0x000fc80000000000 */
[C---:B-1----:R-:W-:Y:S06]  /*b830*/  HMMA.16816.F32.BF16 R208, R12.reuse, R26, R216 ;  /* 0x0000001a0cd0723c */ /* 0x042fec00000418d8 */
[-C--:B------:R-:W-:Y:S06]  /*b840*/  HMMA.16816.F32.BF16 R200, R12, R24.reuse, R200 ;  /* 0x000000180cc8723c */ /* 0x080fec00000418c8 */
[C---:B------:R-:W-:Y:S06]  /*b850*/  HMMA.16816.F32.BF16 R212, R16.reuse, R24, R212 ;  /* 0x0000001810d4723c */ /* 0x040fec00000418d4 */
[----:B------:R-:W-:Y:S05]  /*b860*/  HMMA.16816.F32.BF16 R124, R16, R26, R124 ;  /* 0x0000001a107c723c */ /* 0x000fea000004187c */
[----:B------:R-:W-:Y:S01]  /*b870*/  STL [R1+0x3c], R211 ;  /* 0x00003cd301007387 */ /* 0x000fe20000100800 */
[----:B--2---:R-:W-:Y:S01]  /*b880*/  HMMA.16816.F32.BF16 R68, R12, R20, R68 ;  /* 0x000000140c44723c */ /* 0x004fe20000041844 */
[----:B------:R-:W-:-:S02]  /*b890*/  IMAD.MOV.U32 R138, RZ, RZ, R208 ;  /* 0x000000ffff8a7224 */ /* 0x000fc400078e00d0 */
[----:B------:R-:W-:Y:S02]  /*b8a0*/  IMAD.MOV.U32 R136, RZ, RZ, R210 ;  /* 0x000000ffff887224 */ /* 0x000fe400078e00d2 */
[----:B------:R-:W-:Y:S01]  /*b8b0*/  IMAD.MOV.U32 R137, RZ, RZ, R209 ;  /* 0x000000ffff897224 */ /* 0x000fe200078e00d1 */
[-C--:B------:R-:W-:Y:S06]  /*b8c0*/  HMMA.16816.F32.BF16 R12, R12, R22.reuse, R240 ;  /* 0x000000160c0c723c */ /* 0x080fec00000418f0 */
[C---:B------:R-:W-:Y:S01]  /*b8d0*/  HMMA.16816.F32.BF16 R100, R16.reuse, R22, R100 ;  /* 0x000000161064723c */ /* 0x040fe20000041864 */
[----:B------:R1:W2:Y:S05]  /*b8e0*/  MUFU.TANH R23, R0 ;  /* 0x0000000000177308 */ /* 0x0002aa0000002400 */
[----:B------:R-:W-:Y:S05]  /*b8f0*/  HMMA.16816.F32.BF16 R116, R16, R20, R116 ;  /* 0x000000141074723c */ /* 0x000fea0000041874 */
[----:B------:R-:W-:Y:S01]  /*b900*/  STL.64 [R1+0x48], R70 ;  /* 0x0000484601007387 */ /* 0x000fe20000100a00 */
[----:B------:R-:W-:-:S05]  /*b910*/  IMAD.MOV.U32 R72, RZ, RZ, R68 ;  /* 0x000000ffff487224 */ /* 0x000fca00078e0044 */
[----:B------:R3:W-:Y:S01]  /*b920*/  STL.64 [R1+0x50], R12 ;  /* 0x0000500c01007387 */ /* 0x0007e20000100a00 */
[----:B-1----:R-:W-:-:S03]  /*b930*/  FMUL.FTZ R0, R89, UR15 ;  /* 0x0000000f59007c20 */ /* 0x002fc60008410000 */
[----:B------:R1:W-:Y:S01]  /*b940*/  STL.64 [R1+0x58], R14 ;  /* 0x0000580e01007387 */ /* 0x0003e20000100a00 */
[----:B------:R4:W-:Y:S02]  /*b950*/  MUFU.TANH R133, R0 ;  /* 0x0000000000857308 */ /* 0x0009e40000002400 */
[----:B----4-:R-:W-:-:S06]  /*b960*/  FMUL.FTZ R0, R90, UR15 ;  /* 0x0000000f5a007c20 */ /* 0x010fcc0008410000 */
[----:B------:R4:W2:Y:S08]  /*b970*/  MUFU.TANH R20, R0 ;  /* 0x0000000000147308 */ /* 0x0008b00000002400 */
[----:B---3--:R-:W-:Y:S01]  /*b980*/  MUFU.TANH R12, R2 ;  /* 0x00000002000c7308 */ /* 0x008fe20000002400 */
[----:B----4-:R-:W-:-:S07]  /*b990*/  FMUL.FTZ R0, R91, UR15 ;  /* 0x0000000f5b007c20 */ /* 0x010fce0008410000 */
[----:B------:R3:W-:Y:S02]  /*b9a0*/  MUFU.TANH R132, R0 ;  /* 0x0000000000847308 */ /* 0x0007e40000002400 */
[----:B---3--:R-:W-:-:S06]  /*b9b0*/  FMUL.FTZ R0, R96, UR15 ;  /* 0x0000000f60007c20 */ /* 0x008fcc0008410000 */
[----:B-1----:R1:W3:Y:S02]  /*b9c0*/  MUFU.TANH R15, R0 ;  /* 0x00000000000f7308 */ /* 0x0022e40000002400 */
[----:B-1----:R-:W-:-:S06]  /*b9d0*/  FMUL.FTZ R0, R97, UR15 ;  /* 0x0000000f61007c20 */ /* 0x002fcc0008410000 */
[----:B------:R1:W-:Y:S02]  /*b9e0*/  MUFU.TANH R91, R0 ;  /* 0x00000000005b7308 */ /* 0x0003e40000002400 */
[----:B-1----:R-:W-:-:S06]  /*b9f0*/  FMUL.FTZ R0, R98, UR15 ;  /* 0x0000000f62007c20 */ /* 0x002fcc0008410000 */
[----:B------:R1:W4:Y:S02]  /*ba00*/  MUFU.TANH R6, R0 ;  /* 0x0000000000067308 */ /* 0x0003240000002400 */
[----:B-1----:R-:W-:-:S06]  /*ba10*/  FMUL.FTZ R0, R99, UR15 ;  /* 0x0000000f63007c20 */ /* 0x002fcc0008410000 */
[----:B------:R1:W4:Y:S02]  /*ba20*/  MUFU.TANH R71, R0 ;  /* 0x0000000000477308 */ /* 0x0003240000002400 */
[----:B-1----:R-:W-:-:S06]  /*ba30*/  FMUL.FTZ R0, R80, UR15 ;  /* 0x0000000f50007c20 */ /* 0x002fcc0008410000 */
[----:B------:R1:W4:Y:S02]  /*ba40*/  MUFU.TANH R70, R0 ;  /* 0x0000000000467308 */ /* 0x0003240000002400 */
[----:B-1----:R-:W-:-:S06]  /*ba50*/  FMUL.FTZ R0, R81, UR15 ;  /* 0x0000000f51007c20 */ /* 0x002fcc0008410000 */
[----:B------:R1:W-:Y:S02]  /*ba60*/  MUFU.TANH R208, R0 ;  /* 0x0000000000d07308 */ /* 0x0003e40000002400 */
        /* <DEDUP_REMOVED lines=100> */
[----:B-1----:R-:W-:-:S04]  /*c0b0*/  IMAD.U32 R0, RZ, RZ, UR4 ;  /* 0x00000004ff007e24 */ /* 0x002fc8000f8e00ff */
[----:B------:R-:W-:Y:S02]  /*c0c0*/  IMAD R0, R0, 0x80, R3 ;  /* 0x0000008000007824 */ /* 0x000fe400078e0203 */
[----:B------:R-:W-:Y:S02]  /*c0d0*/  FMUL.FTZ R3, R93, UR15 ;  /* 0x0000000f5d037c20 */ /* 0x000fe40008410000 */
[C---:B------:R-:W-:Y:S02]  /*c0e0*/  VIADD R2, R0.reuse, 0x1 ;  /* 0x0000000100027836 */ /* 0x040fe40000000000 */
[----:B------:R1:W-:Y:S01]  /*c0f0*/  MUFU.TANH R56, R3 ;  /* 0x0000000300387308 */ /* 0x0003e20000002400 */
[C---:B------:R-:W-:Y:S02]  /*c100*/  ISETP.GE.AND P3, PT, R0.reuse, R7, PT ;  /* 0x000000070000720c */ /* 0x040fe40003f66270 */
[----:B------:R-:W-:Y:S02]  /*c110*/  ISETP.GE.AND P5, PT, R0, R10, PT ;  /* 0x0000000a0000720c */ /* 0x000fe40003fa6270 */
[----:B--2---:R-:W-:-:S02]  /*c120*/  FSEL R36, R23, -INF , !P3 ;  /* 0xff80000017247808 */ /* 0x004fc40005800000 */
[----:B------:R-:W-:Y:S01]  /*c130*/  FSEL R40, R20, -INF , !P5 ;  /* 0xff80000014287808 */ /* 0x000fe20006800000 */
[----:B------:R-:W-:Y:S01]  /*c140*/  BAR.SYNC.DEFER_BLOCKING 0x0 ;  /* 0x0000000000007b1d */ /* 0x000fe20000010000 */
[C---:B------:R-:W-:Y:S02]  /*c150*/  ISETP.GE.AND P0, PT, R2.reuse, R7, PT ;  /* 0x000000070200720c */ /* 0x040fe40003f06270 */
[C---:B------:R-:W-:Y:S02]  /*c160*/  ISETP.GE.AND P2, PT, R2.reuse, R10, PT ;  /* 0x0000000a0200720c */ /* 0x040fe40003f46270 */
[CC--:B------:R-:W-:Y:S02]  /*c170*/  ISETP.GE.AND P4, PT, R2.reuse, R9.reuse, PT ;  /* 0x000000090200720c */ /* 0x0c0fe40003f86270 */
[----:B------:R-:W-:Y:S01]  /*c180*/  ISETP.GE.AND P6, PT, R2, R8, PT ;  /* 0x000000080200720c */ /* 0x000fe20003fc6270 */
[----:B------:R-:W-:Y:S01]  /*c190*/  FMUL.FTZ R2, R94, UR15 ;  /* 0x0000000f5e027c20 */ /* 0x000fe20008410000 */
[----:B-1----:R-:W-:Y:S01]  /*c1a0*/  FMUL.FTZ R3, R95, UR15 ;  /* 0x0000000f5f037c20 */ /* 0x002fe20008410000 */
[----:B------:R-:W-:-:S02]  /*c1b0*/  ISETP.GE.AND P1, PT, R0, R9, PT ;  /* 0x000000090000720c */ /* 0x000fc40003f26270 */
[----:B------:R1:W2:Y:S01]  /*c1c0*/  MUFU.TANH R11, R2 ;  /* 0x00000002000b7308 */ /* 0x0002a20000002400 */
[----:B------:R-:W-:Y:S02]  /*c1d0*/  ISETP.GE.AND P3, PT, R0, R8, PT ;  /* 0x000000080000720c */ /* 0x000fe40003f66270 */
[----:B---3--:R-:W-:Y:S02]  /*c1e0*/  FSEL R45, R15, -INF , !P1 ;  /* 0xff8000000f2d7808 */ /* 0x008fe40004800000 */
[----:B----4-:R-:W-:Y:S02]  /*c1f0*/  FSEL R48, R6, -INF , !P3 ;  /* 0xff80000006307808 */ /* 0x010fe40005800000 */
[----:B------:R-:W-:Y:S01]  /*c200*/  FSEL R41, R133, -INF , !P0 ;  /* 0xff80000085297808 */ /* 0x000fe20004000000 */
[----:B------:R3:W4:Y:S01]  /*c210*/  MUFU.TANH R54, R3 ;  /* 0x0000000300367308 */ /* 0x0007220000002400 */
[----:B------:R-:W-:Y:S02]  /*c220*/  FSEL R44, R132, -INF , !P2 ;  /* 0xff800000842c7808 */ /* 0x000fe40005000000 */
[----:B------:R-:W-:-:S02]  /*c230*/  FSEL R49, R91, -INF , !P4 ;  /* 0xff8000005b317808 */ /* 0x000fc40006000000 */
[----:B------:R-:W-:Y:S01]  /*c240*/  FSEL R51, R71, -INF , !P6 ;  /* 0xff80000047337808 */ /* 0x000fe20007000000 */
[----:B-1----:R-:W-:-:S05]  /*c250*/  VIADD R2, R0, 0x8 ;  /* 0x0000000800027836 */ /* 0x002fca0000000000 */
[C---:B------:R-:W-:Y:S02]  /*c260*/  ISETP.GE.AND P5, PT, R2.reuse, R7, PT ;  /* 0x000000070200720c */ /* 0x040fe40003fa6270 */
[----:B------:R-:W-:Y:S01]  /*c270*/  ISETP.GE.AND P1, PT, R2, R10, PT ;  /* 0x0000000a0200720c */ /* 0x000fe20003f26270 */
[----:B---3--:R-:W-:Y:S01]  /*c280*/  FMUL.FTZ R3, R104, UR15 ;  /* 0x0000000f68037c20 */ /* 0x008fe20008410000 */
[C---:B------:R-:W-:Y:S02]  /*c290*/  ISETP.GE.AND P3, PT, R2.reuse, R9, PT ;  /* 0x000000090200720c */ /* 0x040fe40003f66270 */
[----:B------:R-:W-:Y:S01]  /*c2a0*/  ISETP.GE.AND P0, PT, R2, R8, PT ;  /* 0x000000080200720c */ /* 0x000fe20003f06270 */
[----:B------:R1:W-:Y:S01]  /*c2b0*/  MUFU.TANH R23, R3 ;  /* 0x0000000300177308 */ /* 0x0003e20000002400 */
[----:B------:R-:W-:Y:S01]  /*c2c0*/  VIADD R2, R0, 0x9 ;  /* 0x0000000900027836 */ /* 0x000fe20000000000 */
[----:B------:R-:W-:Y:S02]  /*c2d0*/  FSEL R39, R70, -INF , !P5 ;  /* 0xff80000046277808 */ /* 0x000fe40006800000 */
[----:B------:R-:W-:-:S02]  /*c2e0*/  FSEL R50, R14, -INF , !P0 ;  /* 0xff8000000e327808 */ /* 0x000fc40004000000 */
[C---:B------:R-:W-:Y:S02]  /*c2f0*/  ISETP.GE.AND P2, PT, R2.reuse, R7, PT ;  /* 0x000000070200720c */ /* 0x040fe40003f46270 */
[C---:B------:R-:W-:Y:S02]  /*c300*/  ISETP.GE.AND P4, PT, R2.reuse, R10, PT ;  /* 0x0000000a0200720c */ /* 0x040fe40003f86270 */
[CC--:B------:R-:W-:Y:S02]  /*c310*/  ISETP.GE.AND P6, PT, R2.reuse, R9.reuse, PT ;  /* 0x000000090200720c */ /* 0x0c0fe40003fc6270 */
[----:B------:R-:W-:Y:S01]  /*c320*/  ISETP.GE.AND P5, PT, R2, R8, PT ;  /* 0x000000080200720c */ /* 0x000fe20003fa6270 */
[----:B------:R-:W-:Y:S01]  /*c330*/  VIADD R2, R0, 0x10 ;  /* 0x0000001000027836 */ /* 0x000fe20000000000 */
[----:B------:R-:W-:Y:S02]  /*c340*/  FSEL R38, R208, -INF , !P2 ;  /* 0xff800000d0267808 */ /* 0x000fe40005000000 */
[----:B------:R-:W-:Y:S01]  /*c350*/  FSEL R43, R68, -INF , !P1 ;  /* 0xff800000442b7808 */ /* 0x000fe20004800000 */
[----:B-1----:R-:W-:Y:S01]  /*c360*/  FMUL.FTZ R3, R105, UR15 ;  /* 0x0000000f69037c20 */ /* 0x002fe20008410000 */
[----:B------:R-:W-:-:S02]  /*c370*/  ISETP.GE.AND P0, PT, R2, R9, PT ;  /* 0x000000090200720c */ /* 0x000fc40003f06270 */
[----:B------:R-:W-:Y:S01]  /*c380*/  ISETP.GE.AND P2, PT, R2, R8, PT ;  /* 0x000000080200720c */ /* 0x000fe20003f46270 */
[----:B------:R1:W-:Y:S01]  /*c390*/  MUFU.TANH R53, R3 ;  /* 0x0000000300357308 */ /* 0x0003e20000002400 */
[----:B------:R-:W-:Y:S02]  /*c3a0*/  FSEL R84, R22, -INF , !P0 ;  /* 0xff80000016547808 */ /* 0x000fe40004000000 */
[----:B------:R-:W-:Y:S02]  /*c3b0*/  FSEL R86, R19, -INF , !P2 ;  /* 0xff80000013567808 */ /* 0x000fe40005000000 */
[----:B------:R-:W-:Y:S02]  /*c3c0*/  FSEL R47, R21, -INF , !P3 ;  /* 0xff800000152f7808 */ /* 0x000fe40005800000 */
[C---:B------:R-:W-:Y:S02]  /*c3d0*/  ISETP.GE.AND P1, PT, R2.reuse, R7, PT ;  /* 0x000000070200720c */ /* 0x040fe40003f26270 */
[----:B------:R-:W-:Y:S01]  /*c3e0*/  ISETP.GE.AND P3, PT, R2, R10, PT ;  /* 0x0000000a0200720c */ /* 0x000fe20003f66270 */
[----:B------:R-:W-:Y:S01]  /*c3f0*/  VIADD R2, R0, 0x11 ;  /* 0x0000001100027836 */ /* 0x000fe20000000000 */
[----:B------:R-:W-:-:S02]  /*c400*/  FSEL R46, R81, -INF , !P6 ;  /* 0xff800000512e7808 */ /* 0x000fc40007000000 */
[----:B------:R-:W-:Y:S02]  /*c410*/  FSEL R42, R83, -INF , !P4 ;  /* 0xff800000532a7808 */ /* 0x000fe40006000000 */
[----:B------:R-:W-:Y:S01]  /*c420*/  FSEL R55, R80, -INF , !P5 ;  /* 0xff80000050377808 */ /* 0x000fe20006800000 */
[----:B-1----:R-:W-:Y:S01]  /*c430*/  FMUL.FTZ R3, R106, UR15 ;  /* 0x0000000f6a037c20 */ /* 0x002fe20008410000 */
[----:B------:R-:W-:Y:S02]  /*c440*/  FSEL R81, R76, -INF , !P1 ;  /* 0xff8000004c517808 */ /* 0x000fe40004800000 */
[C---:B------:R-:W-:Y:S01]  /*c450*/  ISETP.GE.AND P4, PT, R2.reuse, R7, PT ;  /* 0x000000070200720c */ /* 0x040fe20003f86270 */
[----:B------:R1:W3:Y:S01]  /*c460*/  MUFU.TANH R20, R3 ;  /* 0x0000000300147308 */ /* 0x0002e20000002400 */
[C---:B------:R-:W-:Y:S02]  /*c470*/  ISETP.GE.AND P6, PT, R2.reuse, R10, PT ;  /* 0x0000000a0200720c */ /* 0x040fe40003fc6270 */
[----:B------:R-:W-:-:S02]  /*c480*/  ISETP.GE.AND P5, PT, R2, R9, PT ;  /* 0x000000090200720c */ /* 0x000fc40003fa6270 */
[-C--:B------:R-:W-:Y:S02]  /*c490*/  ISETP.GE.AND P1, PT, R2, R8.reuse, PT ;  /* 0x000000080200720c */ /* 0x080fe40003f26270 */
[----:B------:R-:W-:Y:S02]  /*c4a0*/  IADD3 R2, R0, 0x18, RZ ;  /* 0x0000001800027810 */ /* 0x000fe40007ffe0ff */
[----:B------:R-:W-:Y:S02]  /*c4b0*/  FSEL R83, R75, -INF , !P3 ;  /* 0xff8000004b537808 */ /* 0x000fe40005800000 */
[C---:B------:R-:W-:Y:S02]  /*c4c0*/  ISETP.GE.AND P3, PT, R2.reuse, R7, PT ;  /* 0x000000070200720c */ /* 0x040fe40003f66270 */
[----:B------:R-:W-:Y:S02]  /*c4d0*/  FSEL R77, R77, -INF , !P4 ;  /* 0xff8000004d4d7808 */ /* 0x000fe40006000000 */
[----:B------:R-:W-:Y:S01]  /*c4e0*/  ISETP.GE.AND P4, PT, R2, R8, PT ;  /* 0x000000080200720c */ /* 0x000fe20003f86270 */
[----:B-1----:R-:W-:Y:S01]  /*c4f0*/  FMUL.FTZ R3, R107, UR15 ;  /* 0x0000000f6b037c20 */ /* 0x002fe20008410000 */
[----:B------:R-:W-:-:S02]  /*c500*/  FSEL R71, R82, -INF , !P3 ;  /* 0xff80000052477808 */ /* 0x000fc40005800000 */
[----:B------:R-:W-:Y:S01]  /*c510*/  FSEL R82, R4, -INF , !P4 ;  /* 0xff80000004527808 */ /* 0x000fe20006000000 */
[----:B------:R1:W-:Y:S01]  /*c520*/  MUFU.TANH R52, R3 ;  /* 0x0000000300347308 */ /* 0x0003e20000002400 */
[C---:B------:R-:W-:Y:S02]  /*c530*/  ISETP.GE.AND P0, PT, R2.reuse, R10, PT ;  /* 0x0000000a0200720c */ /* 0x040fe40003f06270 */
[----:B------:R-:W-:Y:S01]  /*c540*/  ISETP.GE.AND P2, PT, R2, R9, PT ;  /* 0x000000090200720c */ /* 0x000fe20003f46270 */
[----:B------:R-:W-:Y:S01]  /*c550*/  VIADD R2, R0, 0x19 ;  /* 0x0000001900027836 */ /* 0x000fe20000000000 */
[----:B------:R-:W-:Y:S02]  /*c560*/  FSEL R78, R78, -INF , !P6 ;  /* 0xff8000004e4e7808 */ /* 0x000fe40007000000 */
[----:B------:R-:W-:Y:S02]  /*c570*/  FSEL R80, R134, -INF , !P5 ;  /* 0xff80000086507808 */ /* 0x000fe40006800000 */
[----:B------:R-:W-:-:S02]  /*c580*/  FSEL R85, R85, -INF , !P1 ;  /* 0xff80000055557808 */ /* 0x000fc40004800000 */
[C---:B------:R-:W-:Y:S02]  /*c590*/  ISETP.GE.AND P6, PT, R2.reuse, R7, PT ;  /* 0x000000070200720c */ /* 0x040fe40003fc6270 */
[C---:B------:R-:W-:Y:S02]  /*c5a0*/  ISETP.GE.AND P5, PT, R2.reuse, R10, PT ;  /* 0x0000000a0200720c */ /* 0x040fe40003fa6270 */
[----:B------:R-:W-:Y:S01]  /*c5b0*/  ISETP.GE.AND P1, PT, R2, R9, PT ;  /* 0x000000090200720c */ /* 0x000fe20003f26270 */
[----:B-1----:R-:W-:Y:S01]  /*c5c0*/  FMUL.FTZ R3, R108, UR15 ;  /* 0x0000000f6c037c20 */ /* 0x002fe20008410000 */
[----:B------:R-:W-:Y:S01]  /*c5d0*/  ISETP.GE.AND P3, PT, R2, R8, PT ;  /* 0x000000080200720c */ /* 0x000fe20003f66270 */
[----:B------:R-:W-:Y:S01]  /*c5e0*/  VIADD R2, R0, 0x20 ;  /* 0x0000002000027836 */ /* 0x000fe20000000000 */
[----:B------:R-:W-:Y:S01]  /*c5f0*/  FSEL R76, R67, -INF , !P2 ;  /* 0xff800000434c7808 */ /* 0x000fe20005000000 */
[----:B------:R1:W3:Y:S01]  /*c600*/  MUFU.TANH R15, R3 ;  /* 0x00000003000f7308 */ /* 0x0002e20000002400 */
        /* <DEDUP_REMOVED lines=9> */
[----:B-1----:R-:W-:Y:S01]  /*c6a0*/  FMUL.FTZ R3, R109, UR15 ;  /* 0x0000000f6d037c20 */ /* 0x002fe20008410000 */
[----:B------:R-:W-:Y:S02]  /*c6b0*/  FSEL R79, R99, -INF , !P3 ;  /* 0xff800000634f7808 */ /* 0x000fe40005800000 */
[C---:B------:R-:W-:Y:S01]  /*c6c0*/  ISETP.GE.AND P5, PT, R2.reuse, R7, PT ;  /* 0x000000070200720c */ /* 0x040fe20003fa6270 */
[----:B------:R1:W-:Y:S01]  /*c6d0*/  MUFU.TANH R37, R3 ;  /* 0x0000000300257308 */ /* 0x0003e20000002400 */
[C---:B------:R-:W-:Y:S02]  /*c6e0*/  ISETP.GE.AND P1, PT, R2.reuse, R10, PT ;  /* 0x0000000a0200720c */ /* 0x040fe40003f26270 */
[----:B------:R-:W-:Y:S02]  /*c6f0*/  ISETP.GE.AND P3, PT, R2, R9, PT ;  /* 0x000000090200720c */ /* 0x000fe40003f66270 */
[----:B------:R-:W-:-:S02]  /*c700*/  FSEL R109, R89, -INF , !P4 ;  /* 0xff800000596d7808 */ /* 0x000fc40006000000 */
[----:B------:R-:W-:Y:S02]  /*c710*/  FSEL R107, R96, -INF , !P3 ;  /* 0xff800000606b7808 */ /* 0x000fe40005800000 */
[----:B------:R-:W-:Y:S01]  /*c720*/  FSEL R99, R209, -INF , !P1 ;  /* 0xff800000d1637808 */ /* 0x000fe20004800000 */
[----:B-1----:R-:W-:Y:S01]  /*c730*/  FMUL.FTZ R3, R110, UR15 ;  /* 0x0000000f6e037c20 */ /* 0x002fe20008410000 */
[----:B------:R-:W-:-:S03]  /*c740*/  FSEL R110, R13, -INF , !P6 ;  /* 0xff8000000d6e7808 */ /* 0x000fc60007000000 */
[----:B------:R1:W3:Y:S02]  /*c750*/  MUFU.TANH R14, R3 ;  /* 0x00000003000e7308 */ /* 0x0002e40000002400 */
[----:B-1----:R-:W-:-:S06]  /*c760*/  FMUL.FTZ R3, R111, UR15 ;  /* 0x0000000f6f037c20 */ /* 0x002fcc0008410000 */
[----:B------:R1:W-:Y:S02]  /*c770*/  MUFU.TANH R33, R3 ;  /* 0x0000000300217308 */ /* 0x0003e40000002400 */
[----:B-1----:R-:W-:-:S06]  /*c780*/  FMUL.FTZ R3, R112, UR15 ;  /* 0x0000000f70037c20 */ /* 0x002fcc0008410000 */
[----:B------:R1:W-:Y:S02]  /*c790*/  MUFU.TANH R22, R3 ;  /* 0x0000000300167308 */ /* 0x0003e40000002400 */
[----:B-1----:R-:W-:-:S06]  /*c7a0*/  FMUL.FTZ R3, R113, UR15 ;  /* 0x0000000f71037c20 */ /* 0x002fcc0008410000 */
[----:B------:R1:W-:Y:S02]  /*c7b0*/  MUFU.TANH R35, R3 ;  /* 0x0000000300237308 */ /* 0x0003e40000002400 */
[----:B-1----:R-:W-:Y:S01]  /*c7c0*/  FMUL.FTZ R3, R114, UR15 ;  /* 0x0000000f72037c20 */ /* 0x002fe20008410000 */
[----:B------:R-:W-:-:S05]  /*c7d0*/  FSEL R114, R210, -INF , !P5 ;  /* 0xff800000d2727808 */ /* 0x000fca0006800000 */
[----:B------:R1:W-:Y:S02]  /*c7e0*/  MUFU.TANH R19, R3 ;  /* 0x0000000300137308 */ /* 0x0003e40000002400 */
[----:B-1----:R-:W-:Y:S01]  /*c7f0*/  FMUL.FTZ R3, R115, UR15 ;  /* 0x0000000f73037c20 */ /* 0x002fe20008410000 */
[----:B------:R-:W-:-:S05]  /*c800*/  FSEL R115, R97, -INF , !P2 ;  /* 0xff80000061737808 */ /* 0x000fca0005000000 */
[----:B------:R1:W-:Y:S02]  /*c810*/  MUFU.TANH R34, R3 ;  /* 0x0000000300227308 */ /* 0x0003e40000002400 */
[----:B-1----:R-:W-:Y:S01]  /*c820*/  FMUL.FTZ R3, R128, UR15 ;  /* 0x0000000f80037c20 */ /* 0x002fe20008410000 */
[----:B------:R-:W-:Y:S02]  /*c830*/  FSEL R128, R98, -INF , !P0 ;  /* 0xff80000062807808 */ /* 0x000fe40004000000 */
[----:B------:R-:W-:-:S03]  /*c840*/  ISETP.GE.AND P0, PT, R2, R8, PT ;  /* 0x000000080200720c */ /* 0x000fc60003f06270 */
[----:B------:R1:W3:Y:S01]  /*c850*/  MUFU.TANH R6, R3 ;  /* 0x0000000300067308 */ /* 0x0002e20000002400 */
[----:B------:R-:W-:Y:S01]  /*c860*/  VIADD R2, R0, 0x28 ;  /* 0x0000002800027836 */ /* 0x000fe20000000000 */
[----:B------:R-:W-:-:S04]  /*c870*/  FSEL R108, R88, -INF , !P0 ;  /* 0xff800000586c7808 */ /* 0x000fc80004000000 */
[C---:B------:R-:W-:Y:S02]  /*c880*/  ISETP.GE.AND P6, PT, R2.reuse, R9, PT ;  /* 0x000000090200720c */ /* 0x040fe40003fc6270 */
[CC--:B------:R-:W-:Y:S02]  /*c890*/  ISETP.GE.AND P2, PT, R2.reuse, R7.reuse, PT ;  /* 0x000000070200720c */ /* 0x0c0fe40003f46270 */
[C---:B------:R-:W-:Y:S02]  /*c8a0*/  ISETP.GE.AND P4, PT, R2.reuse, R10, PT ;  /* 0x0000000a0200720c */ /* 0x040fe40003f86270 */
[----:B------:R-:W-:Y:S01]  /*c8b0*/  ISETP.GE.AND P5, PT, R2, R8, PT ;  /* 0x000000080200720c */ /* 0x000fe20003fa6270 */
[----:B------:R-:W-:Y:S01]  /*c8c0*/  VIADD R2, R0, 0x29 ;  /* 0x0000002900027836 */ /* 0x000fe20000000000 */
[----:B------:R-:W-:Y:S02]  /*c8d0*/  FSEL R104, R18, -INF , !P6 ;  /* 0xff80000012687808 */ /* 0x000fe40007000000 */
[----:B------:R-:W-:Y:S01]  /*c8e0*/  FSEL R96, R66, -INF , !P2 ;  /* 0xff80000042607808 */ /* 0x000fe20005000000 */
[----:B-1----:R-:W-:Y:S01]  /*c8f0*/  FMUL.FTZ R3, R129, UR15 ;  /* 0x0000000f81037c20 */ /* 0x002fe20008410000 */
[----:B------:R-:W-:-:S02]  /*c900*/  ISETP.GE.AND P1, PT, R2, R7, PT ;  /* 0x000000070200720c */ /* 0x000fc40003f26270 */
[C---:B------:R-:W-:Y:S01]  /*c910*/  ISETP.GE.AND P3, PT, R2.reuse, R10, PT ;  /* 0x0000000a0200720c */ /* 0x040fe20003f66270 */
[----:B------:R1:W-:Y:S01]  /*c920*/  MUFU.TANH R32, R3 ;  /* 0x0000000300207308 */ /* 0x0003e20000002400 */
[C---:B------:R-:W-:Y:S02]  /*c930*/  ISETP.GE.AND P0, PT, R2.reuse, R9, PT ;  /* 0x000000090200720c */ /* 0x040fe40003f06270 */
[----:B------:R-:W-:Y:S01]  /*c940*/  ISETP.GE.AND P2, PT, R2, R8, PT ;  /* 0x000000080200720c */ /* 0x000fe20003f46270 */
[----:B------:R-:W-:Y:S01]  /*c950*/  VIADD R2, R0, 0x30 ;  /* 0x0000003000027836 */ /* 0x000fe20000000000 */
[----:B------:R-:W-:Y:S02]  /*c960*/  FSEL R105, R5, -INF , !P5 ;  /* 0xff80000005697808 */ /* 0x000fe40006800000 */
[----:B------:R-:W-:Y:S02]  /*c970*/  FSEL R91, R65, -INF , !P4 ;  /* 0xff800000415b7808 */ /* 0x000fe40006000000 */
[----:B------:R-:W-:-:S02]  /*c980*/  ISETP.GE.AND P6, PT, R2, R10, PT ;  /* 0x0000000a0200720c */ /* 0x000fc40003fc6270 */
[----:B------:R-:W-:Y:S02]  /*c990*/  ISETP.GE.AND P5, PT, R2, R9, PT ;  /* 0x000000090200720c */ /* 0x000fe40003fa6270 */
[----:B------:R-:W-:Y:S02]  /*c9a0*/  FSEL R112, R25, -INF , !P6 ;  /* 0xff80000019707808 */ /* 0x000fe40007000000 */
[----:B------:R-:W-:Y:S01]  /*c9b0*/  FSEL R90, R90, -INF , !P1 ;  /* 0xff8000005a5a7808 */ /* 0x000fe20004800000 */
[----:B-1----:R-:W-:Y:S01]  /*c9c0*/  FMUL.FTZ R3, R130, UR15 ;  /* 0x0000000f82037c20 */ /* 0x002fe20008410000 */
[C---:B------:R-:W-:Y:S01]  /*c9d0*/  ISETP.GE.AND P4, PT, R2.reuse, R7, PT ;  /* 0x000000070200720c */ /* 0x040fe20003f86270 */
[----:B------:R-:W-:Y:S01]  /*c9e0*/  STL [R1+0x30], R112 ;  /* 0x0000307001007387 */ /* 0x000fe20000100800 */
[----:B------:R-:W-:Y:S01]  /*c9f0*/  ISETP.GE.AND P1, PT, R2, R8, PT ;  /* 0x000000080200720c */ /* 0x000fe20003f26270 */
[----:B------:R1:W3:Y:S01]  /*ca00*/  MUFU.TANH R4, R3 ;  /* 0x0000000300047308 */ /* 0x0002e20000002400 */
[----:B------:R-:W-:Y:S01]  /*ca10*/  FSEL R93, R17, -INF , !P5 ;  /* 0xff800000115d7808 */ /* 0x000fe20006800000 */
        /* <DEDUP_REMOVED lines=9> */
[----:B------:R-:W-:-:S02]  /*cab0*/  ISETP.GE.AND P4, PT, R2, R8, PT ;  /* 0x000000080200720c */ /* 0x000fc40003f86270 */
[----:B------:R-:W-:Y:S01]  /*cac0*/  IADD3 R2, R0, 0x38, RZ ;  /* 0x0000003800027810 */ /* 0x000fe20007ffe0ff */
[----:B------:R1:W3:Y:S01]  /*cad0*/  MUFU.TANH R29, R3 ;  /* 0x00000003001d7308 */ /* 0x0002e20000002400 */
[----:B------:R-:W-:Y:S02]  /*cae0*/  FSEL R92, R16, -INF , !P1 ;  /* 0xff800000105c7808 */ /* 0x000fe40004800000 */
[C---:B------:R-:W-:Y:S02]  /*caf0*/  ISETP.GE.AND P6, PT, R2.reuse, R7, PT ;  /* 0x000000070200720c */ /* 0x040fe40003fc6270 */
[----:B------:R-:W-:Y:S02]  /*cb00*/  FSEL R113, R63, -INF , !P3 ;  /* 0xff8000003f717808 */ /* 0x000fe40005800000 */
[C---:B------:R-:W-:Y:S02]  /*cb10*/  ISETP.GE.AND P5, PT, R2.reuse, R10, PT ;  /* 0x0000000a0200720c */ /* 0x040fe40003fa6270 */
[C---:B------:R-:W-:Y:S01]  /*cb20*/  ISETP.GE.AND P1, PT, R2.reuse, R9, PT ;  /* 0x000000090200720c */ /* 0x040fe20003f26270 */
[----:B------:R-:W-:Y:S01]  /*cb30*/  STL [R1], R113 ;  /* 0x0000007101007387 */ /* 0x000fe20000100800 */
[----:B------:R-:W-:Y:S01]  /*cb40*/  ISETP.GE.AND P3, PT, R2, R8, PT ;  /* 0x000000080200720c */ /* 0x000fe20003f66270 */
[----:B------:R-:W-:Y:S01]  /*cb50*/  VIADD R2, R0, 0x39 ;  /* 0x0000003900027836 */ /* 0x000fe20000000000 */
[----:B------:R-:W-:-:S02]  /*cb60*/  FSEL R132, R61, -INF , !P0 ;  /* 0xff8000003d847808 */ /* 0x000fc40004000000 */
[----:B------:R-:W-:Y:S01]  /*cb70*/  FSEL R111, R60, -INF , !P2 ;  /* 0xff8000003c6f7808 */ /* 0x000fe20005000000 */
[----:B-1----:R-:W-:Y:S01]  /*cb80*/  FMUL.FTZ R3, R120, UR15 ;  /* 0x0000000f78037c20 */ /* 0x002fe20008410000 */
[----:B------:R-:W-:Y:S01]  /*cb90*/  FSEL R24, R24, -INF , !P5 ;  /* 0xff80000018187808 */ /* 0x000fe20006800000 */
[----:B------:R-:W-:Y:S01]  /*cba0*/  STL [R1+0x28], R132 ;  /* 0x0000288401007387 */ /* 0x000fe20000100800 */
[----:B------:R-:W-:Y:S01]  /*cbb0*/  FSEL R95, R12, -INF , !P1 ;  /* 0xff8000000c5f7808 */ /* 0x000fe20004800000 */
[----:B------:R1:W-:Y:S01]  /*cbc0*/  MUFU.TANH R21, R3 ;  /* 0x0000000300157308 */ /* 0x0003e20000002400 */
[----:B------:R-:W-:Y:S01]  /*cbd0*/  ISETP.GE.AND P2, PT, R2, R10, PT ;  /* 0x0000000a0200720c */ /* 0x000fe20003f46270 */
[----:B------:R3:W-:Y:S01]  /*cbe0*/  STL [R1+0x18], R24 ;  /* 0x0000181801007387 */ /* 0x0007e20000100800 */
[----:B------:R-:W-:Y:S02]  /*cbf0*/  FSEL R94, R58, -INF , !P4 ;  /* 0xff8000003a5e7808 */ /* 0x000fe40006000000 */
[----:B--2---:R-:W-:-:S02]  /*cc00*/  FSEL R89, R11, -INF , !P3 ;  /* 0xff8000000b597808 */ /* 0x004fc40005800000 */
[C---:B------:R-:W-:Y:S02]  /*cc10*/  ISETP.GE.AND P0, PT, R2.reuse, R7, PT ;  /* 0x000000070200720c */ /* 0x040fe40003f06270 */
[----:B------:R-:W-:Y:S02]  /*cc20*/  ISETP.GE.AND P4, PT, R2, R9, PT ;  /* 0x000000090200720c */ /* 0x000fe40003f86270 */
[----:B------:R-:W-:Y:S02]  /*cc30*/  FSEL R11, R57, -INF , !P2 ;  /* 0xff800000390b7808 */ /* 0x000fe40005000000 */
[----:B------:R-:W-:-:S03]  /*cc40*/  FSEL R56, R56, -INF , !P4 ;  /* 0xff80000038387808 */ /* 0x000fc60006000000 */
[----:B------:R2:W-:Y:S01]  /*cc50*/  STL [R1+0x8], R11 ;  /* 0x0000080b01007387 */ /* 0x0005e20000100800 */
[----:B-1----:R-:W-:-:S04]  /*cc60*/  FMUL.FTZ R3, R121, UR15 ;  /* 0x0000000f79037c20 */ /* 0x002fc80008410000 */
[----:B------:R1:W-:Y:S02]  /*cc70*/  MUFU.TANH R31, R3 ;  /* 0x00000003001f7308 */ /* 0x0003e40000002400 */
[----:B-1----:R-:W-:-:S06]  /*cc80*/  FMUL.FTZ R3, R122, UR15 ;  /* 0x0000000f7a037c20 */ /* 0x002fcc0008410000 */
[----:B------:R1:W2:Y:S02]  /*cc90*/  MUFU.TANH R13, R3 ;  /* 0x00000003000d7308 */ /* 0x0002a40000002400 */
[----:B-1----:R-:W-:-:S06]  /*cca0*/  FMUL.FTZ R3, R123, UR15 ;  /* 0x0000000f7b037c20 */ /* 0x002fcc0008410000 */
[----:B------:R1:W-:Y:S02]  /*ccb0*/  MUFU.TANH R30, R3 ;  /* 0x00000003001e7308 */ /* 0x0003e40000002400 */
[----:B-1----:R-:W-:Y:S01]  /*ccc0*/  FMUL.FTZ R3, R248, UR15 ;  /* 0x0000000ff8037c20 */ /* 0x002fe20008410000 */
[----:B------:R-:W-:-:S05]  /*ccd0*/  FSEL R248, R59, -INF , !P0 ;  /* 0xff8000003bf87808 */ /* 0x000fca0004000000 */
[----:B------:R1:W-:Y:S02]  /*cce0*/  MUFU.TANH R18, R3 ;  /* 0x0000000300127308 */ /* 0x0003e40000002400 */
[----:B-1----:R-:W-:Y:S01]  /*ccf0*/  FMUL.FTZ R3, R249, UR15 ;  /* 0x0000000ff9037c20 */ /* 0x002fe20008410000 */
[----:B------:R-:W-:Y:S02]  /*cd00*/  FSEL R249, R26, -INF , !P6 ;  /* 0xff8000001af97808 */ /* 0x000fe40007000000 */
[----:B------:R-:W-:-:S03]  /*cd10*/  ISETP.GE.AND P6, PT, R2, R8, PT ;  /* 0x000000080200720c */ /* 0x000fc60003fc6270 */
[----:B------:R1:W-:Y:S01]  /*cd20*/  MUFU.TANH R28, R3 ;  /* 0x00000003001c7308 */ /* 0x0003e20000002400 */
[----:B------:R-:W-:Y:S01]  /*cd30*/  VIADD R2, R0, 0x40 ;  /* 0x0000004000027836 */ /* 0x000fe20000000000 */
[----:B----4-:R-:W-:-:S04]  /*cd40*/  FSEL R61, R54, -INF , !P6 ;  /* 0xff800000363d7808 */ /* 0x010fc80007000000 */
[C---:B------:R-:W-:Y:S02]  /*cd50*/  ISETP.GE.AND P1, PT, R2.reuse, R10, PT ;  /* 0x0000000a0200720c */ /* 0x040fe40003f26270 */
[----:B------:R-:W-:Y:S02]  /*cd60*/  ISETP.GE.AND P3, PT, R2, R9, PT ;  /* 0x000000090200720c */ /* 0x000fe40003f66270 */
[----:B---3--:R-:W-:Y:S02]  /*cd70*/  FSEL R252, R20, -INF , !P1 ;  /* 0xff80000014fc7808 */ /* 0x008fe40004800000 */
[C---:B------:R-:W-:Y:S02]  /*cd80*/  ISETP.GE.AND P5, PT, R2.reuse, R7, PT ;  /* 0x000000070200720c */ /* 0x040fe40003fa6270 */
[----:B------:R-:W-:Y:S01]  /*cd90*/  ISETP.GE.AND P0, PT, R2, R8, PT ;  /* 0x000000080200720c */ /* 0x000fe20003f06270 */
[----:B------:R-:W-:Y:S01]  /*cda0*/  VIADD R2, R0, 0x41 ;  /* 0x0000004100027836 */ /* 0x000fe20000000000 */
[----:B------:R-:W-:Y:S01]  /*cdb0*/  FSEL R60, R15, -INF , !P3 ;  /* 0xff8000000f3c7808 */ /* 0x000fe20005800000 */
[----:B-1----:R-:W-:Y:S01]  /*cdc0*/  FMUL.FTZ R3, R250, UR15 ;  /* 0x0000000ffa037c20 */ /* 0x002fe20008410000 */
[----:B------:R-:W-:-:S02]  /*cdd0*/  FSEL R241, R23, -INF , !P5 ;  /* 0xff80000017f17808 */ /* 0x000fc40006800000 */
[C---:B------:R-:W-:Y:S01]  /*cde0*/  ISETP.GE.AND P2, PT, R2.reuse, R7, PT ;  /* 0x000000070200720c */ /* 0x040fe20003f46270 */
[----:B------:R1:W3:Y:S01]  /*cdf0*/  MUFU.TANH R5, R3 ;  /* 0x0000000300057308 */ /* 0x0002e20000002400 */
        /* <DEDUP_REMOVED lines=14> */
[----:B------:R-:W-:-:S02]  /*cee0*/  FSEL R58, R37, -INF , !P6 ;  /* 0xff800000253a7808 */ /* 0x000fc40007000000 */
[----:B------:R-:W-:Y:S02]  /*cef0*/  FSEL R59, R33, -INF , !P5 ;  /* 0xff800000213b7808 */ /* 0x000fe40006800000 */
[C---:B------:R-:W-:Y:S02]  /*cf00*/  ISETP.GE.AND P6, PT, R2.reuse, R10, PT ;  /* 0x0000000a0200720c */ /* 0x040fe40003fc6270 */
[----:B------:R-:W-:Y:S02]  /*cf10*/  ISETP.GE.AND P5, PT, R2, R9, PT ;  /* 0x000000090200720c */ /* 0x000fe40003fa6270 */
[----:B------:R-:W-:Y:S02]  /*cf20*/  FSEL R243, R19, -INF , !P3 ;  /* 0xff80000013f37808 */ /* 0x000fe40005800000 */
[----:B------:R-:W-:Y:S02]  /*cf30*/  FSEL R33, R4, -INF , !P2 ;  /* 0xff80000004217808 */ /* 0x000fe40005000000 */
[----:B------:R-:W-:Y:S01]  /*cf40*/  FSEL R239, R34, -INF , !P6 ;  /* 0xff80000022ef7808 */ /* 0x000fe20007000000 */
[----:B-1----:R-:W-:-:S04]  /*cf50*/  FMUL.FTZ R3, R204, UR15 ;  /* 0x0000000fcc037c20 */ /* 0x002fc80008410000 */
        /* <DEDUP_REMOVED lines=9> */
[----:B-1----:R-:W-:Y:S01]  /*cff0*/  FMUL.FTZ R3, R245, UR15 ;  /* 0x0000000ff5037c20 */ /* 0x002fe20008410000 */
[----:B------:R-:W-:-:S05]  /*d000*/  FSEL R245, R32, -INF , !P5 ;  /* 0xff80000020f57808 */ /* 0x000fca0006800000 */
[----:B------:R1:W-:Y:S02]  /*d010*/  MUFU.TANH R24, R3 ;  /* 0x0000000300187308 */ /* 0x0003e40000002400 */
[----:B-1----:R-:W-:-:S06]  /*d020*/  FMUL.FTZ R3, R246, UR15 ;  /* 0x0000000ff6037c20 */ /* 0x002fcc0008410000 */
[----:B--2---:R1:W2:Y:S02]  /*d030*/  MUFU.TANH R11, R3 ;  /* 0x00000003000b7308 */ /* 0x0042a40000002400 */
[----:B-1----:R-:W-:Y:S01]  /*d040*/  FMUL.FTZ R3, R247, UR15 ;  /* 0x0000000ff7037c20 */ /* 0x002fe20008410000 */
[----:B------:R-:W-:Y:S02]  /*d050*/  FSEL R247, R52, -INF , !P4 ;  /* 0xff80000034f77808 */ /* 0x000fe40006000000 */
[----:B------:R-:W-:-:S03]  /*d060*/  ISETP.GE.AND P4, PT, R2, R7, PT ;  /* 0x000000070200720c */ /* 0x000fc60003f86270 */
[----:B------:R1:W-:Y:S01]  /*d070*/  MUFU.TANH R20, R3 ;  /* 0x0000000300147308 */ /* 0x0003e20000002400 */
[----:B------:R-:W-:Y:S01]  /*d080*/  FSEL R210, R35, -INF , !P4 ;  /* 0xff80000023d27808 */ /* 0x000fe20006000000 */
[----:B-1----:R-:W-:-:S06]  /*d090*/  FMUL.FTZ R3, R212, UR15 ;  /* 0x0000000fd4037c20 */ /* 0x002fcc0008410000 */
[----:B------:R1:W-:Y:S02]  /*d0a0*/  MUFU.TANH R15, R3 ;  /* 0x00000003000f7308 */ /* 0x0003e40000002400 */
[----:B-1----:R-:W-:-:S06]  /*d0b0*/  FMUL.FTZ R3, R213, UR15 ;  /* 0x0000000fd5037c20 */ /* 0x002fcc0008410000 */
[----:B------:R1:W-:Y:S02]  /*d0c0*/  MUFU.TANH R23, R3 ;  /* 0x0000000300177308 */ /* 0x0003e40000002400 */
[----:B-1----:R-:W-:Y:S01]  /*d0d0*/  FMUL.FTZ R3, R214, UR15 ;  /* 0x0000000fd6037c20 */ /* 0x002fe20008410000 */
[----:B------:R-:W-:Y:S02]  /*d0e0*/  FSEL R214, R22, -INF , !P1 ;  /* 0xff80000016d67808 */ /* 0x000fe40004800000 */
[----:B------:R-:W-:-:S03]  /*d0f0*/  ISETP.GE.AND P1, PT, R2, R8, PT ;  /* 0x000000080200720c */ /* 0x000fc60003f26270 */
[----:B------:R1:W2:Y:S01]  /*d100*/  MUFU.TANH R14, R3 ;  /* 0x00000003000e7308 */ /* 0x0002a20000002400 */
[----:B------:R-:W-:Y:S01]  /*d110*/  VIADD R2, R0, 0x50 ;  /* 0x0000005000027836 */ /* 0x000fe20000000000 */
[----:B------:R-:W-:-:S04]  /*d120*/  FSEL R29, R29, -INF , !P1 ;  /* 0xff8000001d1d7808 */ /* 0x000fc80004800000 */
[C---:B------:R-:W-:Y:S02]  /*d130*/  ISETP.GE.AND P0, PT, R2.reuse, R10, PT ;  /* 0x0000000a0200720c */ /* 0x040fe40003f06270 */
[C---:B------:R-:W-:Y:S02]  /*d140*/  ISETP.GE.AND P3, PT, R2.reuse, R7, PT ;  /* 0x000000070200720c */ /* 0x040fe40003f66270 */
[C---:B------:R-:W-:Y:S02]  /*d150*/  ISETP.GE.AND P2, PT, R2.reuse, R9, PT ;  /* 0x000000090200720c */ /* 0x040fe40003f46270 */
[----:B------:R-:W-:Y:S01]  /*d160*/  ISETP.GE.AND P4, PT, R2, R8, PT ;  /* 0x000000080200720c */ /* 0x000fe20003f86270 */
[----:B------:R-:W-:Y:S01]  /*d170*/  VIADD R2, R0, 0x51 ;  /* 0x0000005100027836 */ /* 0x000fe20000000000 */
[----:B------:R-:W-:Y:S02]  /*d180*/  FSEL R216, R13, -INF , !P0 ;  /* 0xff8000000dd87808 */ /* 0x000fe40004000000 */
[----:B------:R-:W-:Y:S01]  /*d190*/  FSEL R206, R21, -INF , !P3 ;  /* 0xff80000015ce7808 */ /* 0x000fe20005800000 */
[----:B-1----:R-:W-:Y:S01]  /*d1a0*/  FMUL.FTZ R3, R215, UR15 ;  /* 0x0000000fd7037c20 */ /* 0x002fe20008410000 */
[----:B---3--:R-:W-:-:S02]  /*d1b0*/  FSEL R251, R5, -INF , !P4 ;  /* 0xff80000005fb7808 */ /* 0x008fc40006000000 */
[C---:B------:R-:W-:Y:S01]  /*d1c0*/  ISETP.GE.AND P6, PT, R2.reuse, R7, PT ;  /* 0x000000070200720c */ /* 0x040fe20003fc6270 */
[----:B------:R1:W-:Y:S01]  /*d1d0*/  MUFU.TANH R22, R3 ;  /* 0x0000000300167308 */ /* 0x0003e20000002400 */
[C---:B------:R-:W-:Y:S02]  /*d1e0*/  ISETP.GE.AND P5, PT, R2.reuse, R10, PT ;  /* 0x0000000a0200720c */ /* 0x040fe40003fa6270 */
[C---:B------:R-:W-:Y:S02]  /*d1f0*/  ISETP.GE.AND P1, PT, R2.reuse, R9, PT ;  /* 0x000000090200720c */ /* 0x040fe40003f26270 */
[----:B------:R-:W-:Y:S02]  /*d200*/  ISETP.GE.AND P3, PT, R2, R8, PT ;  /* 0x000000080200720c */ /* 0x000fe40003f66270 */
[----:B------:R-:W-:Y:S02]  /*d210*/  IADD3 R2, R0, 0x58, RZ ;  /* 0x0000005800027810 */ /* 0x000fe40007ffe0ff */
[----:B------:R-:W-:-:S02]  /*d220*/  FSEL R242, R18, -INF , !P2 ;  /* 0xff80000012f27808 */ /* 0x000fc40005000000 */
[C---:B------:R-:W-:Y:S02]  /*d230*/  ISETP.GE.AND P0, PT, R2.reuse, R7, PT ;  /* 0x000000070200720c */ /* 0x040fe40003f06270 */
[----:B------:R-:W-:Y:S02]  /*d240*/  ISETP.GE.AND P4, PT, R2, R9, PT ;  /* 0x000000090200720c */ /* 0x000fe40003f86270 */
[----:B----4-:R-:W-:Y:S01]  /*d250*/  FSEL R120, R17, -INF , !P0 ;  /* 0xff80000011787808 */ /* 0x010fe20004000000 */
[----:B-1----:R-:W-:Y:S01]  /*d260*/  FMUL.FTZ R3, R200, UR15 ;  /* 0x0000000fc8037c20 */ /* 0x002fe20008410000 */
[----:B------:R-:W-:Y:S02]  /*d270*/  ISETP.GE.AND P2, PT, R2, R10, PT ;  /* 0x0000000a0200720c */ /* 0x000fe40003f46270 */
[----:B------:R-:W-:Y:S01]  /*d280*/  FSEL R215, R12, -INF , !P4 ;  /* 0xff8000000cd77808 */ /* 0x000fe20006000000 */
[----:B------:R1:W3:Y:S01]  /*d290*/  MUFU.TANH R6, R3 ;  /* 0x0000000300067308 */ /* 0x0002e20000002400 */
[----:B------:R-:W-:-:S02]  /*d2a0*/  FSEL R212, R30, -INF , !P5 ;  /* 0xff8000001ed47808 */ /* 0x000fc40006800000 */
[----:B------:R-:W-:Y:S02]  /*d2b0*/  FSEL R219, R28, -INF , !P1 ;  /* 0xff8000001cdb7808 */ /* 0x000fe40004800000 */
[----:B------:R-:W-:Y:S02]  /*d2c0*/  FSEL R246, R25, -INF , !P3 ;  /* 0xff80000019f67808 */ /* 0x000fe40005800000 */
[----:B------:R-:W-:Y:S01]  /*d2d0*/  FSEL R207, R16, -INF , !P2 ;  /* 0xff80000010cf7808 */ /* 0x000fe20005000000 */
[----:B-1----:R-:W-:-:S04]  /*d2e0*/  FMUL.FTZ R3, R201, UR15 ;  /* 0x0000000fc9037c20 */ /* 0x002fc80008410000 */
[----:B------:R1:W-:Y:S02]  /*d2f0*/  MUFU.TANH R19, R3 ;  /* 0x0000000300137308 */ /* 0x0003e40000002400 */
[----:B-1----:R-:W-:-:S06]  /*d300*/  FMUL.FTZ R3, R202, UR15 ;  /* 0x0000000fca037c20 */ /* 0x002fcc0008410000 */
[----:B------:R1:W4:Y:S02]  /*d310*/  MUFU.TANH R4, R3 ;  /* 0x0000000300047308 */ /* 0x0003240000002400 */
[----:B-1----:R-:W-:Y:S01]  /*d320*/  FMUL.FTZ R3, R203, UR15 ;  /* 0x0000000fcb037c20 */ /* 0x002fe20008410000 */
[----:B------:R-:W-:Y:S02]  /*d330*/  FSEL R203, R31, -INF , !P6 ;  /* 0xff8000001fcb7808 */ /* 0x000fe40007000000 */
[----:B------:R-:W-:-:S03]  /*d340*/  ISETP.GE.AND P6, PT, R2, R8, PT ;  /* 0x000000080200720c */ /* 0x000fc60003fc6270 */
[----:B------:R1:W4:Y:S01]  /*d350*/  MUFU.TANH R13, R3 ;  /* 0x00000003000d7308 */ /* 0x0003220000002400 */
[----:B------:R-:W-:-:S05]  /*d360*/  VIADD R2, R0, 0x59 ;  /* 0x0000005900027836 */ /* 0x000fca0000000000 */
[C---:B------:R-:W-:Y:S02]  /*d370*/  ISETP.GE.AND P5, PT, R2.reuse, R7, PT ;  /* 0x000000070200720c */ /* 0x040fe40003fa6270 */
[C---:B------:R-:W-:Y:S02]  /*d380*/  ISETP.GE.AND P1, PT, R2.reuse, R10, PT ;  /* 0x0000000a0200720c */ /* 0x040fe40003f26270 */
[C---:B------:R-:W-:Y:S02]  /*d390*/  ISETP.GE.AND P3, PT, R2.reuse, R9, PT ;  /* 0x000000090200720c */ /* 0x040fe40003f66270 */
[----:B------:R-:W-:Y:S01]  /*d3a0*/  ISETP.GE.AND P0, PT, R2, R8, PT ;  /* 0x000000080200720c */ /* 0x000fe20003f06270 */
[----:B------:R-:W-:Y:S02]  /*d3b0*/  VIADD R2, R0, 0x60 ;  /* 0x0000006000027836 */ /* 0x000fe40000000000 */
[----:B-1----:R-:W-:Y:S01]  /*d3c0*/  FMUL.FTZ R3, R124, UR15 ;  /* 0x0000000f7c037c20 */ /* 0x002fe20008410000 */
[----:B--2---:R-:W-:-:S02]  /*d3d0*/  FSEL R244, R11, -INF , !P6 ;  /* 0xff8000000bf47808 */ /* 0x004fc40007000000 */
[C---:B------:R-:W-:Y:S01]  /*d3e0*/  ISETP.GE.AND P4, PT, R2.reuse, R10, PT ;  /* 0x0000000a0200720c */ /* 0x040fe20003f86270 */
[----:B------:R1:W-:Y:S01]  /*d3f0*/  MUFU.TANH R5, R3 ;  /* 0x0000000300057308 */ /* 0x0003e20000002400 */
[----:B------:R-:W-:Y:S02]  /*d400*/  FSEL R66, R27, -INF , !P5 ;  /* 0xff8000001b427808 */ /* 0x000fe40006800000 */
[----:B------:R-:W-:Y:S01]  /*d410*/  ISETP.GE.AND P2, PT, R2, R7, PT ;  /* 0x000000070200720c */ /* 0x000fe20003f46270 */
[----:B-1----:R-:W-:-:S04]  /*d420*/  FMUL.FTZ R3, R125, UR15 ;  /* 0x0000000f7d037c20 */ /* 0x002fc80008410000 */
[----:B------:R1:W-:Y:S02]  /*d430*/  MUFU.TANH R21, R3 ;  /* 0x0000000300157308 */ /* 0x0003e40000002400 */
[----:B-1----:R-:W-:-:S06]  /*d440*/  FMUL.FTZ R3, R126, UR15 ;  /* 0x0000000f7e037c20 */ /* 0x002fcc0008410000 */
[----:B------:R1:W-:Y:S02]  /*d450*/  MUFU.TANH R17, R3 ;  /* 0x0000000300117308 */ /* 0x0003e40000002400 */
[----:B-1----:R-:W-:-:S06]  /*d460*/  FMUL.FTZ R3, R127, UR15 ;  /* 0x0000000f7f037c20 */ /* 0x002fcc0008410000 */
[----:B------:R1:W-:Y:S02]  /*d470*/  MUFU.TANH R18, R3 ;  /* 0x0000000300127308 */ /* 0x0003e40000002400 */
[----:B-1----:R-:W-:Y:S01]  /*d480*/  FMUL.FTZ R3, R138, UR15 ;  /* 0x0000000f8a037c20 */ /* 0x002fe20008410000 */
[----:B------:R-:W-:Y:S01]  /*d490*/  FSEL R202, R14, -INF , !P4 ;  /* 0xff8000000eca7808 */ /* 0x000fe20006000000 */
[----:B------:R-:W-:Y:S01]  /*d4a0*/  IMAD.MOV.U32 R35, RZ, RZ, R91 ;  /* 0x000000ffff237224 */ /* 0x000fe200078e005b */
[----:B------:R-:W-:-:S03]  /*d4b0*/  ISETP.GE.AND P6, PT, R2, R9, PT ;  /* 0x000000090200720c */ /* 0x000fc60003fc6270 */
[----:B------:R1:W2:Y:S01]  /*d4c0*/  MUFU.TANH R12, R3 ;  /* 0x00000003000c7308 */ /* 0x0002a20000002400 */
[----:B------:R-:W-:Y:S01]  /*d4d0*/  ISETP.GE.AND P5, PT, R2, R8, PT ;  /* 0x000000080200720c */ /* 0x000fe20003fa6270 */
[----:B------:R-:W-:Y:S01]  /*d4e0*/  VIADD R2, R0, 0x61 ;  /* 0x0000006100027836 */ /* 0x000fe20000000000 */
[----:B------:R-:W-:Y:S01]  /*d4f0*/  FSEL R205, R26, -INF , !P1 ;  /* 0xff8000001acd7808 */ /* 0x000fe20004800000 */
[----:B------:R2:W5:Y:S01]  /*d500*/  LDL.LU R138, [R1+0xc0] ;  /* 0x0000c000018a7983 */ /* 0x0005620000300800 */
[----:B-1----:R-:W-:Y:S01]  /*d510*/  FMUL.FTZ R3, R137, UR15 ;  /* 0x0000000f89037c20 */ /* 0x002fe20008410000 */
[----:B---3--:R-:W-:Y:S02]  /*d520*/  FSEL R209, R6, -INF , !P6 ;  /* 0xff80000006d17808 */ /* 0x008fe40007000000 */
[----:B------:R1:W5:Y:S01]  /*d530*/  LDL.LU R137, [R1+0xbc] ;  /* 0x0000bc0001897983 */ /* 0x0003620000300800 */
[----:B------:R-:W-:Y:S01]  /*d540*/  FSEL R211, R24, -INF , !P3 ;  /* 0xff80000018d37808 */ /* 0x000fe20005800000 */
[----:B------:R3:W-:Y:S01]  /*d550*/  MUFU.TANH R16, R3 ;  /* 0x0000000300107308 */ /* 0x0007e20000002400 */
[----:B------:R-:W-:-:S02]  /*d560*/  FSEL R240, R20, -INF , !P0 ;  /* 0xff80000014f07808 */ /* 0x000fc40004000000 */
[----:B------:R-:W-:Y:S02]  /*d570*/  FSEL R65, R15, -INF , !P2 ;  /* 0xff8000000f417808 */ /* 0x000fe40005000000 */
[C---:B------:R-:W-:Y:S02]  /*d580*/  ISETP.GE.AND P1, PT, R2.reuse, R7, PT ;  /* 0x000000070200720c */ /* 0x040fe40003f26270 */
[----:B------:R-:W-:Y:S01]  /*d590*/  ISETP.GE.AND P3, PT, R2, R10, PT ;  /* 0x0000000a0200720c */ /* 0x000fe20003f66270 */
[----:B---3--:R-:W-:Y:S01]  /*d5a0*/  FMUL.FTZ R3, R136, UR15 ;  /* 0x0000000f88037c20 */ /* 0x008fe20008410000 */
[C---:B------:R-:W-:Y:S01]  /*d5b0*/  ISETP.GE.AND P0, PT, R2.reuse, R9, PT ;  /* 0x000000090200720c */ /* 0x040fe20003f06270 */
[----:B------:R1:W5:Y:S01]  /*d5c0*/  LDL.LU R136, [R1+0xb8] ;  /* 0x0000b80001887983 */ /* 0x0003620000300800 */
[----:B------:R-:W-:Y:S01]  /*d5d0*/  ISETP.GE.AND P2, PT, R2, R8, PT ;  /* 0x000000080200720c */ /* 0x000fe20003f46270 */
[----:B------:R3:W1:Y:S01]  /*d5e0*/  MUFU.TANH R11, R3 ;  /* 0x00000003000b7308 */ /* 0x0006620000002400 */
[----:B------:R-:W-:Y:S01]  /*d5f0*/  VIADD R2, R0, 0x68 ;  /* 0x0000006800027836 */ /* 0x000fe20000000000 */
[----:B----4-:R-:W-:Y:S01]  /*d600*/  FSEL R217, R4, -INF , !P5 ;  /* 0xff80000004d97808 */ /* 0x010fe20006800000 */
[----:B------:R-:W-:Y:S01]  /*d610*/  VIADD R4, R0, 0x70 ;  /* 0x0000007000047836 */ /* 0x000fe20000000000 */
[----:B------:R-:W-:Y:S01]  /*d620*/  FSEL R213, R13, -INF , !P2 ;  /* 0xff8000000dd57808 */ /* 0x000fe20005000000 */
[----:B------:R-:W-:Y:S01]  /*d630*/  IMAD.MOV.U32 R37, RZ, RZ, R114 ;  /* 0x000000ffff257224 */ /* 0x000fe200078e0072 */
[C---:B------:R-:W-:Y:S01]  /*d640*/  ISETP.GE.AND P4, PT, R2.reuse, R7, PT ;  /* 0x000000070200720c */ /* 0x040fe20003f86270 */
[----:B------:R-:W-:Y:S01]  /*d650*/  IMAD.MOV.U32 R62, RZ, RZ, R115 ;  /* 0x000000ffff3e7224 */ /* 0x000fe200078e0073 */
[----:B------:R-:W-:-:S02]  /*d660*/  ISETP.GE.AND P5, PT, R2, R9, PT ;  /* 0x000000090200720c */ /* 0x000fc40003fa6270 */
[----:B------:R-:W-:Y:S02]  /*d670*/  FSEL R64, R23, -INF , !P1 ;  /* 0xff80000017407808 */ /* 0x000fe40004800000 */
[C---:B------:R-:W-:Y:S02]  /*d680*/  ISETP.GE.AND P6, PT, R2.reuse, R10, PT ;  /* 0x0000000a0200720c */ /* 0x040fe40003fc6270 */
[----:B------:R-:W-:Y:S01]  /*d690*/  ISETP.GE.AND P1, PT, R2, R8, PT ;  /* 0x000000080200720c */ /* 0x000fe20003f26270 */
[----:B------:R-:W-:Y:S01]  /*d6a0*/  VIADD R2, R0, 0x69 ;  /* 0x0000006900027836 */ /* 0x000fe20000000000 */
[----:B--2---:R-:W-:Y:S01]  /*d6b0*/  FSEL R201, R12, -INF , !P5 ;  /* 0xff8000000cc97808 */ /* 0x004fe20006800000 */
[----:B---3--:R-:W-:Y:S01]  /*d6c0*/  FMUL.FTZ R3, R116, UR15 ;  /* 0x0000000f74037c20 */ /* 0x008fe20008410000 */
[----:B------:R-:W-:Y:S02]  /*d6d0*/  FSEL R200, R22, -INF , !P3 ;  /* 0xff80000016c87808 */ /* 0x000fe40005800000 */
[----:B------:R-:W-:Y:S01]  /*d6e0*/  FSEL R204, R19, -INF , !P0 ;  /* 0xff80000013cc7808 */ /* 0x000fe20004000000 */
[----:B------:R2:W3:Y:S01]  /*d6f0*/  MUFU.TANH R14, R3 ;  /* 0x00000003000e7308 */ /* 0x0004e20000002400 */
[----:B------:R-:W-:-:S02]  /*d700*/  ISETP.GE.AND P3, PT, R2, R7, PT ;  /* 0x000000070200720c */ /* 0x000fc40003f66270 */
[C---:B------:R-:W-:Y:S02]  /*d710*/  ISETP.GE.AND P0, PT, R2.reuse, R10, PT ;  /* 0x0000000a0200720c */ /* 0x040fe40003f06270 */
[----:B------:R-:W-:Y:S02]  /*d720*/  ISETP.GE.AND P2, PT, R2, R9, PT ;  /* 0x000000090200720c */ /* 0x000fe40003f46270 */
[----:B-1----:R-:W-:Y:S02]  /*d730*/  FSEL R208, R11, -INF , !P1 ;  /* 0xff8000000bd07808 */ /* 0x002fe40004800000 */
[----:B------:R-:W-:Y:S02]  /*d740*/  FSEL R133, R17, -INF , !P6 ;  /* 0xff80000011857808 */ /* 0x000fe40007000000 */
[----:B------:R-:W-:Y:S02]  /*d750*/  FSEL R116, R21, -INF , !P3 ;  /* 0xff80000015747808 */ /* 0x000fe40005800000 */
[----:B------:R-:W-:-:S02]  /*d760*/  ISETP.GE.AND P6, PT, R4, R7, PT ;  /* 0x000000070400720c */ /* 0x000fc40003fc6270 */
[----:B------:R-:W-:Y:S01]  /*d770*/  FSEL R130, R18, -INF , !P0 ;  /* 0xff80000012827808 */ /* 0x000fe20004000000 */
[----:B--2---:R-:W-:Y:S01]  /*d780*/  FMUL.FTZ R3, R117, UR15 ;  /* 0x0000000f75037c20 */ /* 0x004fe20008410000 */
[----:B------:R-:W-:Y:S01]  /*d790*/  FSEL R117, R5, -INF , !P4 ;  /* 0xff80000005757808 */ /* 0x000fe20006000000 */
[----:B------:R-:W-:Y:S01]  /*d7a0*/  FMUL.FTZ R5, R118, UR15 ;  /* 0x0000000f76057c20 */ /* 0x000fe20008410000 */
[----:B------:R-:W-:Y:S01]  /*d7b0*/  ISETP.GE.AND P4, PT, R2, R8, PT ;  /* 0x000000080200720c */ /* 0x000fe20003f86270 */
[----:B------:R1:W-:Y:S01]  /*d7c0*/  MUFU.TANH R6, R3 ;  /* 0x0000000300067308 */ /* 0x0003e20000002400 */
[----:B------:R-:W-:Y:S01]  /*d7d0*/  VIADD R2, R0, 0x78 ;  /* 0x0000007800027836 */ /* 0x000fe20000000000 */
[----:B------:R-:W-:Y:S02]  /*d7e0*/  ISETP.GE.AND P0, PT, R4, R10, PT ;  /* 0x0000000a0400720c */ /* 0x000fe40003f06270 */
[----:B------:R-:W-:Y:S02]  /*d7f0*/  FSEL R134, R16, -INF , !P2 ;  /* 0xff80000010867808 */ /* 0x000fe40005000000 */
[----:B------:R-:W-:-:S02]  /*d800*/  ISETP.GE.AND P1, PT, R2, R7, PT ;  /* 0x000000070200720c */ /* 0x000fc40003f26270 */
[----:B------:R2:W4:Y:S01]  /*d810*/  MUFU.TANH R12, R5 ;  /* 0x00000005000c7308 */ /* 0x0005220000002400 */
[----:B---3--:R-:W-:Y:S02]  /*d820*/  FSEL R115, R14, -INF , !P6 ;  /* 0xff8000000e737808 */ /* 0x008fe40007000000 */
[----:B------:R-:W-:Y:S01]  /*d830*/  ISETP.GE.AND P6, PT, R2, R10, PT ;  /* 0x0000000a0200720c */ /* 0x000fe20003fc6270 */
[----:B-1----:R-:W-:-:S04]  /*d840*/  FMUL.FTZ R3, R100, UR15 ;  /* 0x0000000f64037c20 */ /* 0x002fc80008410000 */
[----:B------:R1:W3:Y:S01]  /*d850*/  MUFU.TANH R15, R3 ;  /* 0x00000003000f7308 */ /* 0x0002e20000002400 */
[----:B--2---:R-:W-:Y:S01]  /*d860*/  FMUL.FTZ R5, R119, UR15 ;  /* 0x0000000f77057c20 */ /* 0x004fe20008410000 */
[----:B----4-:R-:W-:-:S06]  /*d870*/  FSEL R127, R12, -INF , !P0 ;  /* 0xff8000000c7f7808 */ /* 0x010fcc0004000000 */
[----:B------:R2:W-:Y:S01]  /*d880*/  MUFU.TANH R11, R5 ;  /* 0x00000005000b7308 */ /* 0x0005e20000002400 */
[----:B-1----:R-:W-:Y:S01]  /*d890*/  FMUL.FTZ R3, R101, UR15 ;  /* 0x0000000f65037c20 */ /* 0x002fe20008410000 */
[----:B------:R-:W-:Y:S01]  /*d8a0*/  IMAD.MOV.U32 R101, RZ, RZ, R90 ;  /* 0x000000ffff657224 */ /* 0x000fe200078e005a */
[----:B---3--:R-:W-:-:S05]  /*d8b0*/  FSEL R90, R15, -INF , !P1 ;  /* 0xff8000000f5a7808 */ /* 0x008fca0004800000 */
[----:B------:R1:W3:Y:S01]  /*d8c0*/  MUFU.TANH R13, R3 ;  /* 0x00000003000d7308 */ /* 0x0002e20000002400 */
[----:B------:R-:W-:Y:S01]  /*d8d0*/  ISETP.GE.AND P1, PT, R4, R9, PT ;  /* 0x000000090400720c */ /* 0x000fe20003f26270 */
[----:B--2---:R-:W-:Y:S01]  /*d8e0*/  FMUL.FTZ R5, R102, UR15 ;  /* 0x0000000f66057c20 */ /* 0x004fe20008410000 */
[----:B------:R-:W-:Y:S01]  /*d8f0*/  IMAD.MOV.U32 R102, RZ, RZ, R128 ;  /* 0x000000ffff667224 */ /* 0x000fe200078e0080 */
[C---:B-1----:R-:W-:Y:S01]  /*d900*/  IADD3 R3, R0.reuse, 0x71, RZ ;  /* 0x0000007100037810 */ /* 0x042fe20007ffe0ff */
[----:B------:R-:W-:-:S03]  /*d910*/  VIADD R0, R0, 0x79 ;  /* 0x0000007900007836 */ /* 0x000fc60000000000 */
[-C--:B------:R-:W-:Y:S02]  /*d920*/  ISETP.GE.AND P5, PT, R3, R7.reuse, PT ;  /* 0x000000070300720c */ /* 0x080fe40003fa6270 */
[----:B------:R-:W-:Y:S02]  /*d930*/  ISETP.GE.AND P3, PT, R0, R7, PT ;  /* 0x000000070000720c */ /* 0x000fe40003f66270 */
[----:B------:R-:W-:Y:S01]  /*d940*/  FSEL R91, R6, -INF , !P5 ;  /* 0xff800000065b7808 */ /* 0x000fe20006800000 */
[----:B------:R-:W-:Y:S01]  /*d950*/  FMUL.FTZ R6, R103, UR15 ;  /* 0x0000000f67067c20 */ /* 0x000fe20008410000 */
[----:B------:R1:W2:Y:S01]  /*d960*/  MUFU.TANH R7, R5 ;  /* 0x0000000500077308 */ /* 0x0002a20000002400 */
[----:B---3--:R-:W-:Y:S02]  /*d970*/  FSEL R88, R13, -INF , !P3 ;  /* 0xff8000000d587808 */ /* 0x008fe40005800000 */
[----:B------:R-:W-:Y:S02]  /*d980*/  ISETP.GE.AND P3, PT, R4, R8, PT ;  /* 0x000000080400720c */ /* 0x000fe40003f66270 */
[----:B------:R-:W-:-:S02]  /*d990*/  ISETP.GE.AND P5, PT, R0, R10, PT ;  /* 0x0000000a0000720c */ /* 0x000fc40003fa6270 */
[C---:B------:R-:W-:Y:S01]  /*d9a0*/  ISETP.GE.AND P2, PT, R3.reuse, R10, PT ;  /* 0x0000000a0300720c */ /* 0x040fe20003f46270 */
[----:B------:R-:W3:Y:S01]  /*d9b0*/  MUFU.TANH R6, R6 ;  /* 0x0000000600067308 */ /* 0x000ee20000002400 */
[----:B------:R-:W-:Y:S02]  /*d9c0*/  ISETP.GE.AND P0, PT, R3, R9, PT ;  /* 0x000000090300720c */ /* 0x000fe40003f06270 */
[----:B------:R-:W-:Y:S02]  /*d9d0*/  FSEL R126, R11, -INF , !P2 ;  /* 0xff8000000b7e7808 */ /* 0x000fe40005000000 */
[----:B------:R-:W-:Y:S02]  /*d9e0*/  ISETP.GE.AND P2, PT, R3, R8, PT ;  /* 0x000000080300720c */ /* 0x000fe40003f46270 */
[----:B-1----:R-:W-:Y:S02]  /*d9f0*/  FMNMX.FTZ R5, R74, R36, !PT ;  /* 0x000000244a057209 */ /* 0x002fe40007810000 */
[----:B--2---:R-:W-:-:S02]  /*da00*/  FSEL R124, R7, -INF , !P6 ;  /* 0xff800000077c7808 */ /* 0x004fc40007000000 */
[----:B------:R-:W-:Y:S02]  /*da10*/  FMNMX.FTZ R5, R41, R5, !PT ;  /* 0x0000000529057209 */ /* 0x000fe40007810000 */
[----:B------:R-:W-:Y:S02]  /*da20*/  ISETP.GE.AND P6, PT, R2, R9, PT ;  /* 0x000000090200720c */ /* 0x000fe40003fc6270 */
[----:B------:R-:W-:Y:S02]  /*da30*/  FMNMX.FTZ R5, R39, R5, !PT ;  /* 0x0000000527057209 */ /* 0x000fe40007810000 */
[----:B---3--:R-:W-:Y:S02]  /*da40*/  FSEL R122, R6, -INF , !P5 ;  /* 0xff800000067a7808 */ /* 0x008fe40006800000 */
[----:B------:R-:W-:Y:S01]  /*da50*/  FMNMX.FTZ R4, R38, R5, !PT ;  /* 0x0000000526047209 */ /* 0x000fe20007810000 */
[----:B------:R-:W-:Y:S01]  /*da60*/  FMUL.FTZ R5, R72, UR15 ;  /* 0x0000000f48057c20 */ /* 0x000fe20008410000 */
[----:B------:R-:W-:Y:S01]  /*da70*/  ISETP.GE.AND P5, PT, R0, R9, PT ;  /* 0x000000090000720c */ /* 0x000fe20003fa6270 */
[----:B------:R1:W5:Y:S01]  /*da80*/  LDL.LU R72, [R1+0xb4] ;  /* 0x0000b40001487983 */ /* 0x0003620000300800 */
[----:B------:R-:W-:Y:S01]  /*da90*/  FMNMX.FTZ R4, R81, R4, !PT ;  /* 0x0000000451047209 */ /* 0x000fe20007810000 */
[----:B------:R2:W-:Y:S03]  /*daa0*/  MUFU.TANH R6, R5 ;  /* 0x0000000500067308 */ /* 0x0005e60000002400 */
[----:B------:R-:W-:-:S04]  /*dab0*/  FMNMX.FTZ R3, R77, R4, !PT ;  /* 0x000000044d037209 */ /* 0x000fc80007810000 */
[----:B------:R-:W-:Y:S02]  /*dac0*/  FMNMX.FTZ R4, R71, R3, !PT ;  /* 0x0000000347047209 */ /* 0x000fe40007810000 */
[----:B------:R-:W-:Y:S02]  /*dad0*/  FMNMX.FTZ R3, R73, R40, !PT ;  /* 0x0000002849037209 */ /* 0x000fe40007810000 */
[----:B------:R-:W-:Y:S02]  /*dae0*/  FMNMX.FTZ R4, R67, R4, !PT ;  /* 0x0000000443047209 */ /* 0x000fe40007810000 */
[----:B------:R-:W-:Y:S02]  /*daf0*/  FMNMX.FTZ R3, R44, R3, !PT ;  /* 0x000000032c037209 */ /* 0x000fe40007810000 */
[----:B------:R-:W-:Y:S01]  /*db00*/  FMNMX.FTZ R4, R102, R4, !PT ;  /* 0x0000000466047209 */ /* 0x000fe20007810000 */
[----:B--2---:R-:W-:Y:S01]  /*db10*/  FMUL.FTZ R5, R69, UR15 ;  /* 0x0000000f45057c20 */ /* 0x004fe20008410000 */
[----:B------:R-:W-:Y:S01]  /*db20*/  FMNMX.FTZ R3, R43, R3, !PT ;  /* 0x000000032b037209 */ /* 0x000fe20007810000 */
[----:B------:R1:W5:Y:S01]  /*db30*/  LDL.LU R69, [R1+0xb0] ;  /* 0x0000b00001457983 */ /* 0x0003620000300800 */
[----:B------:R-:W-:-:S02]  /*db40*/  FMNMX.FTZ R4, R37, R4, !PT ;  /* 0x0000000425047209 */ /* 0x000fc40007810000 */
[----:B------:R-:W-:Y:S02]  /*db50*/  FMNMX.FTZ R3, R42, R3, !PT ;  /* 0x000000032a037209 */ /* 0x000fe40007810000 */
[----:B------:R-:W-:Y:S01]  /*db60*/  FMNMX.FTZ R4, R96, R4, !PT ;  /* 0x0000000460047209 */ /* 0x000fe20007810000 */
[----:B------:R-:W2:Y:S01]  /*db70*/  MUFU.TANH R5, R5 ;  /* 0x0000000500057308 */ /* 0x000ea20000002400 */
        /* <DEDUP_REMOVED lines=10> */
[----:B--2---:R-:W-:Y:S02]  /*dc20*/  FSEL R113, R5, -INF , !P0 ;  /* 0xff80000005717808 */ /* 0x004fe40004000000 */
[----:B------:R-:W-:Y:S02]  /*dc30*/  PLOP3.LUT P0, PT, PT, PT, UP0, 0x80, 0x0 ;  /* 0x000000000000781c */ /* 0x000fe40003f0f008 */
[----:B------:R-:W-:Y:S02]  /*dc40*/  FMNMX.FTZ R3, R99, R3, !PT ;  /* 0x0000000363037209 */ /* 0x000fe40007810000 */
[----:B------:R-:W-:Y:S02]  /*dc50*/  FMNMX.FTZ R4, R241, R4, !PT ;  /* 0x00000004f1047209 */ /* 0x000fe40007810000 */
[----:B------:R-:W-:Y:S02]  /*dc60*/  FSEL R114, R6, -INF , !P1 ;  /* 0xff80000006727808 */ /* 0x000fe40004800000 */
[----:B------:R-:W-:-:S02]  /*dc70*/  ISETP.GE.AND P1, PT, R2, R8, PT ;  /* 0x000000080200720c */ /* 0x000fc40003f26270 */
[----:B------:R-:W-:Y:S02]  /*dc80*/  FMNMX.FTZ R2, R35, R3, !PT ;  /* 0x0000000323027209 */ /* 0x000fe40007810000 */
[----:B------:R-:W-:Y:S02]  /*dc90*/  FMNMX.FTZ R3, R218, R4, !PT ;  /* 0x00000004da037209 */ /* 0x000fe40007810000 */
[----:B------:R-:W-:Y:S02]  /*dca0*/  FMNMX.FTZ R2, R98, R2, !PT ;  /* 0x0000000262027209 */ /* 0x000fe40007810000 */
[----:B------:R-:W-:Y:S02]  /*dcb0*/  FMNMX.FTZ R3, R214, R3, !PT ;  /* 0x00000003d6037209 */ /* 0x000fe40007810000 */
[----:B------:R-:W-:Y:S02]  /*dcc0*/  FMNMX.FTZ R5, R112, R2, !PT ;  /* 0x0000000270057209 */ /* 0x000fe40007810000 */
[----:B------:R-:W-:Y:S01]  /*dcd0*/  FMNMX.FTZ R6, R210, R3, !PT ;  /* 0x00000003d2067209 */ /* 0x000fe20007810000 */
[----:B-1----:R-:W-:Y:S06]  /*dce0*/  @!P0 BRA `(.L_x_115) ;  /* 0x0000000000b08947 */ /* 0x002fec0003800000 */
        /* <DEDUP_REMOVED lines=22> */
[----:B-1----:R-:W-:-:S04]  /*de50*/  IADD3 R2, P0, R2, UR6, RZ ;  /* 0x0000000602027c10 */ /* 0x002fc8000ff1e0ff */
[----:B------:R-:W-:-:S05]  /*de60*/  IADD3.X R3, R3, UR7, RZ, P0, !PT ;  /* 0x0000000703037c10 */ /* 0x000fca00087fe4ff */
        /* <DEDUP_REMOVED lines=18> */
[----:B------:R1:W-:Y:S04]  /*df90*/  LDGSTS.E.BYPASS.LTC128B.128 [R238+0x7800], desc[UR16][R2.64] ;  /* 0x0780000002ee7fae */ /* 0x0003e8000b901d50 */
[----:B------:R-:W0:Y:S02]  /*dfa0*/  LDGDEPBAR ;  /* 0x00000000000079af */ /* 0x000e240000000000 */
.L_x_115:
[----:B-1----:R-:W2:Y:S04]  /*dfb0*/  LDL.LU R2, [R1+0x50] ;  /* 0x0000500001027983 */ /* 0x002ea80000300800 */
[----:B------:R1:W-:Y:S01]  /*dfc0*/  STL [R1+0xd4], R232 ;  /* 0x0000d4e801007387 */ /* 0x0003e20000100800 */
[----:B------:R-:W-:Y:S02]  /*dfd0*/  FMNMX.FTZ R3, R132, R5, !PT ;  /* 0x0000000584037209 */ /* 0x000fe40007810000 */
[----:B------:R-:W-:Y:S02]  /*dfe0*/  ISETP.GE.AND P0, PT, R0, R8, PT ;  /* 0x000000080000720c */ /* 0x000fe40003f06270 */
[----:B------:R-:W-:Y:S02]  /*dff0*/  MOV R21, R93 ;  /* 0x0000005d00157202 */ /* 0x000fe40000000f00 */
[----:B------:R-:W-:-:S02]  /*e000*/  MOV R100, R95 ;  /* 0x0000005f00647202 */ /* 0x000fc40000000f00 */
[----:B------:R-:W-:Y:S01]  /*e010*/  MOV R20, R56 ;  /* 0x0000003800147202 */ /* 0x000fe20000000f00 */
[----:B------:R-:W-:Y:S01]  /*e020*/  IMAD.MOV.U32 R22, RZ, RZ, R92 ;  /* 0x000000ffff167224 */ /* 0x000fe200078e005c */
[----:B------:R-:W-:Y:S01]  /*e030*/  MOV R103, R94 ;  /* 0x0000005e00677202 */ /* 0x000fe20000000f00 */
[----:B------:R-:W-:Y:S01]  /*e040*/  IMAD.MOV.U32 R26, RZ, RZ, R59 ;  /* 0x000000ffff1a7224 */ /* 0x000fe200078e003b */
[----:B------:R-:W-:Y:S04]  /*e050*/  LDSM.16.MT88.4 R16, [R220+0x8000] ;  /* 0x00800000dc10783b */ /* 0x000fe80000004200 */
[----:B-1----:R-:W3:Y:S04]  /*e060*/  LDL.LU R232, [R1+0x18] ;  /* 0x0000180001e87983 */ /* 0x002ee80000300800 */
[----:B------:R1:W-:Y:S04]  /*e070*/  STL [R1+0xd0], R231 ;  /* 0x0000d0e701007387 */ /* 0x0003e80000100800 */
[----:B-1----:R-:W4:Y:S04]  /*e080*/  LDL.LU R231, [R1+0x8] ;  /* 0x0000080001e77983 */ /* 0x002f280000300800 */
        /* <DEDUP_REMOVED lines=8> */
[----:B------:R-:W4:Y:S04]  /*e110*/  LDL.LU R11, [R1+0x3c] ;  /* 0x00003c00010b7983 */ /* 0x000f280000300800 */
[----:B------:R-:W4:Y:S04]  /*e120*/  LDL.LU R7, [R1+0x54] ;  /* 0x0000540001077983 */ /* 0x000f280000300800 */
[----:B------:R-:W4:Y:S04]  /*e130*/  LDL.LU R9, [R1+0x48] ;  /* 0x0000480001097983 */ /* 0x000f280000300800 */
[----:B------:R-:W4:Y:S04]  /*e140*/  LDL.LU R14, [R1+0x4c] ;  /* 0x00004c00010e7983 */ /* 0x000f280000300800 */
[----:B------:R-:W4:Y:S01]  /*e150*/  LDL.LU R13, [R1+0x58] ;  /* 0x00005800010d7983 */ /* 0x000f220000300800 */
[----:B-----5:R-:W-:-:S02]  /*e160*/  FMNMX.FTZ R0, R72, R45, !PT ;  /* 0x0000002d48007209 */ /* 0x020fc40007810000 */
[----:B-1----:R-:W-:Y:S01]  /*e170*/  MOV R224, R58 ;  /* 0x0000003a00e07202 */ /* 0x002fe20000000f00 */
[----:B------:R-:W4:Y:S01]  /*e180*/  LDL.LU R12, [R1+0x5c] ;  /* 0x00005c00010c7983 */ /* 0x000f220000300800 */
[----:B------:R-:W-:Y:S02]  /*e190*/  FMNMX.FTZ R0, R49, R0, !PT ;  /* 0x0000000031007209 */ /* 0x000fe40007810000 */
[----:B------:R-:W-:Y:S02]  /*e1a0*/  MOV R135, R89 ;  /* 0x0000005900877202 */ /* 0x000fe40000000f00 */
[----:B------:R-:W-:Y:S02]  /*e1b0*/  FMNMX.FTZ R0, R47, R0, !PT ;  /* 0x000000002f007209 */ /* 0x000fe40007810000 */
[----:B--2---:R-:W-:Y:S02]  /*e1c0*/  MOV R10, R2 ;  /* 0x00000002000a7202 */ /* 0x004fe40000000f00 */
[----:B------:R-:W-:-:S04]  /*e1d0*/  FMNMX.FTZ R2, R206, R6, !PT ;  /* 0x00000006ce027209 */ /* 0x000fc80007810000 */
[----:B------:R-:W-:-:S04]  /*e1e0*/  FMNMX.FTZ R2, R203, R2, !PT ;  /* 0x00000002cb027209 */ /* 0x000fc80007810000 */
[----:B------:R-:W-:-:S04]  /*e1f0*/  FMNMX.FTZ R2, R120, R2, !PT ;  /* 0x0000000278027209 */ /* 0x000fc80007810000 */
[----:B------:R-:W-:Y:S02]  /*e200*/  FMNMX.FTZ R4, R66, R2, !PT ;  /* 0x0000000242047209 */ /* 0x000fe40007810000 */
[----:B------:R-:W-:Y:S02]  /*e210*/  FMNMX.FTZ R2, R46, R0, !PT ;  /* 0x000000002e027209 */ /* 0x000fe40007810000 */
[----:B---3--:R-:W-:Y:S02]  /*e220*/  FMNMX.FTZ R3, R232, R3, !PT ;  /* 0x00000003e8037209 */ /* 0x008fe40007810000 */
[----:B------:R-:W-:Y:S02]  /*e230*/  FMNMX.FTZ R2, R84, R2, !PT ;  /* 0x0000000254027209 */ /* 0x000fe40007810000 */
[----:B------:R-:W-:Y:S02]  /*e240*/  FMNMX.FTZ R0, R69, R48, !PT ;  /* 0x0000003045007209 */ /* 0x000fe40007810000 */
[----:B------:R-:W-:-:S02]  /*e250*/  FMNMX.FTZ R4, R65, R4, !PT ;  /* 0x0000000441047209 */ /* 0x000fc40007810000 */
[----:B------:R-:W-:Y:S02]  /*e260*/  FMNMX.FTZ R2, R80, R2, !PT ;  /* 0x0000000250027209 */ /* 0x000fe40007810000 */
[----:B------:R-:W-:Y:S02]  /*e270*/  FMNMX.FTZ R0, R51, R0, !PT ;  /* 0x0000000033007209 */ /* 0x000fe40007810000 */
[----:B----4-:R-:W-:-:S04]  /*e280*/  FMNMX.FTZ R3, R231, R3, !PT ;  /* 0x00000003e7037209 */ /* 0x010fc80007810000 */
[----:B------:R-:W-:-:S04]  /*e290*/  FMNMX.FTZ R3, R252, R3, !PT ;  /* 0x00000003fc037209 */ /* 0x000fc80007810000 */
[----:B------:R-:W-:-:S04]  /*e2a0*/  FMNMX.FTZ R3, R247, R3, !PT ;  /* 0x00000003f7037209 */ /* 0x000fc80007810000 */
        /* <DEDUP_REMOVED lines=29> */
[----:B------:R-:W-:Y:S01]  /*e480*/  FMNMX.FTZ R2, R110, R2, !PT ;  /* 0x000000026e027209 */ /* 0x000fe20007810000 */
[----:B------:R-:W1:Y:S01]  /*e490*/  SHFL.BFLY PT, R6, R0, 0x2, 0x1f ;  /* 0x0c401f0000067f89 */ /* 0x000e6200000e0000 */
        /* <DEDUP_REMOVED lines=16> */
[----:B-1----:R-:W-:Y:S02]  /*e5a0*/  FMNMX.FTZ R0, R0, R6, !PT ;  /* 0x0000000600007209 */ /* 0x002fe40007810000 */
[----:B------:R-:W-:Y:S01]  /*e5b0*/  FMNMX.FTZ R4, R245, R4, !PT ;  /* 0x00000004f5047209 */ /* 0x000fe20007810000 */
[----:B------:R-:W1:Y:S01]  /*e5c0*/  SHFL.BFLY PT, R6, R2, 0x2, 0x1f ;  /* 0x0c401f0002067f89 */ /* 0x000e6200000e0000 */
[----:B------:R-:W-:-:S02]  /*e5d0*/  FMNMX.FTZ R3, R135, R3, !PT ;  /* 0x0000000387037209 */ /* 0x000fc40007810000 */
[----:B------:R-:W-:Y:S02]  /*e5e0*/  FMNMX.FTZ R4, R242, R4, !PT ;  /* 0x00000004f2047209 */ /* 0x000fe40007810000 */
[----:B------:R-:W-:Y:S02]  /*e5f0*/  FMNMX.FTZ R3, R61, R3, !PT ;  /* 0x000000033d037209 */ /* 0x000fe40007810000 */
[----:B------:R-:W-:Y:S01]  /*e600*/  FMNMX.FTZ R4, R219, R4, !PT ;  /* 0x00000004db047209 */ /* 0x000fe20007810000 */
[----:B------:R-:W-:Y:S01]  /*e610*/  FMUL.FTZ R5, R11, UR15 ;  /* 0x0000000f0b057c20 */ /* 0x000fe20008410000 */
[----:B------:R-:W-:Y:S02]  /*e620*/  FMNMX.FTZ R3, R63, R3, !PT ;  /* 0x000000033f037209 */ /* 0x000fe40007810000 */
[----:B------:R-:W-:Y:S01]  /*e630*/  FMNMX.FTZ R4, R215, R4, !PT ;  /* 0x00000004d7047209 */ /* 0x000fe20007810000 */
[----:B------:R2:W-:Y:S01]  /*e640*/  MUFU.TANH R11, R5 ;  /* 0x00000005000b7308 */ /* 0x0005e20000002400 */
[----:B------:R-:W-:-:S02]  /*e650*/  FMNMX.FTZ R3, R26, R3, !PT ;  /* 0x000000031a037209 */ /* 0x000fc40007810000 */
[----:B------:R-:W-:Y:S02]  /*e660*/  FMNMX.FTZ R4, R211, R4, !PT ;  /* 0x00000004d3047209 */ /* 0x000fe40007810000 */
[----:B------:R-:W-:Y:S02]  /*e670*/  FMNMX.FTZ R3, R33, R3, !PT ;  /* 0x0000000321037209 */ /* 0x000fe40007810000 */
[----:B------:R-:W-:Y:S02]  /*e680*/  FMNMX.FTZ R4, R209, R4, !PT ;  /* 0x00000004d1047209 */ /* 0x000fe40007810000 */
[----:B------:R-:W-:Y:S01]  /*e690*/  FMNMX.FTZ R3, R29, R3, !PT ;  /* 0x000000031d037209 */ /* 0x000fe20007810000 */
[----:B--2---:R-:W-:Y:S01]  /*e6a0*/  FMUL.FTZ R5, R10, UR15 ;  /* 0x0000000f0a057c20 */ /* 0x004fe20008410000 */
[----:B------:R-:W-:-:S03]  /*e6b0*/  FMNMX.FTZ R4, R204, R4, !PT ;  /* 0x00000004cc047209 */ /* 0x000fc60007810000 */
[----:B------:R2:W3:Y:S01]  /*e6c0*/  MUFU.TANH R10, R5 ;  /* 0x00000005000a7308 */ /* 0x0004e20000002400 */
[----:B-1----:R-:W-:Y:S02]  /*e6d0*/  FMNMX.FTZ R2, R2, R6, !PT ;  /* 0x0000000602027209 */ /* 0x002fe40007810000 */
[----:B------:R-:W1:Y:S01]  /*e6e0*/  SHFL.BFLY PT, R6, R0, 0x1, 0x1f ;  /* 0x0c201f0000067f89 */ /* 0x000e6200000e0000 */
[----:B------:R-:W-:Y:S02]  /*e6f0*/  FMNMX.FTZ R4, R201, R4, !PT ;  /* 0x00000004c9047209 */ /* 0x000fe40007810000 */
[----:B------:R-:W-:Y:S01]  /*e700*/  FMNMX.FTZ R3, R251, R3, !PT ;  /* 0x00000003fb037209 */ /* 0x000fe20007810000 */
[----:B--2---:R-:W-:-:S04]  /*e710*/  FMUL.FTZ R5, R7, UR15 ;  /* 0x0000000f07057c20 */ /* 0x004fc80008410000 */
[----:B------:R2:W4:Y:S01]  /*e720*/  MUFU.TANH R7, R5 ;  /* 0x0000000500077308 */ /* 0x0005220000002400 */
[----:B------:R-:W-:Y:S02]  /*e730*/  FMNMX.FTZ R4, R134, R4, !PT ;  /* 0x0000000486047209 */ /* 0x000fe40007810000 */
[----:B------:R-:W-:Y:S02]  /*e740*/  FMNMX.FTZ R3, R246, R3, !PT ;  /* 0x00000003f6037209 */ /* 0x000fe40007810000 */
[----:B------:R-:W-:Y:S02]  /*e750*/  FMNMX.FTZ R4, R114, R4, !PT ;  /* 0x0000000472047209 */ /* 0x000fe40007810000 */
[----:B------:R-:W-:Y:S02]  /*e760*/  FMNMX.FTZ R3, R244, R3, !PT ;  /* 0x00000003f4037209 */ /* 0x000fe40007810000 */
[----:B---3--:R-:W-:Y:S01]  /*e770*/  FSEL R112, R10, -INF , !P6 ;  /* 0xff8000000a707808 */ /* 0x008fe20007000000 */
[----:B--2---:R-:W-:-:S04]  /*e780*/  FMUL.FTZ R5, R9, UR15 ;  /* 0x0000000f09057c20 */ /* 0x004fc80008410000 */
[----:B------:R2:W3:Y:S01]  /*e790*/  MUFU.TANH R9, R5 ;  /* 0x0000000500097308 */ /* 0x0004e20000002400 */
[----:B------:R-:W-:Y:S02]  /*e7a0*/  FMNMX.FTZ R4, R113, R4, !PT ;  /* 0x0000000471047209 */ /* 0x000fe40007810000 */
[----:B------:R-:W-:Y:S02]  /*e7b0*/  FMNMX.FTZ R3, R240, R3, !PT ;  /* 0x00000003f0037209 */ /* 0x000fe40007810000 */
[----:B----4-:R-:W-:Y:S02]  /*e7c0*/  FSEL R89, R7, -INF , !P5 ;  /* 0xff80000007597808 */ /* 0x010fe40006800000 */
[----:B------:R-:W-:Y:S02]  /*e7d0*/  FMNMX.FTZ R7, R112, R4, !PT ;  /* 0x0000000470077209 */ /* 0x000fe40007810000 */
[----:B------:R-:W-:Y:S01]  /*e7e0*/  FMNMX.FTZ R3, R217, R3, !PT ;  /* 0x00000003d9037209 */ /* 0x000fe20007810000 */
[----:B--2---:R-:W-:-:S04]  /*e7f0*/  FMUL.FTZ R5, R14, UR15 ;  /* 0x0000000f0e057c20 */ /* 0x004fc80008410000 */
[----:B------:R2:W4:Y:S01]  /*e800*/  MUFU.TANH R8, R5 ;  /* 0x0000000500087308 */ /* 0x0005220000002400 */
[----:B------:R-:W-:Y:S01]  /*e810*/  FMUL.FTZ R4, R12, UR15 ;  /* 0x0000000f0c047c20 */ /* 0x000fe20008410000 */
[----:B------:R-:W-:Y:S02]  /*e820*/  FMNMX.FTZ R7, R89, R7, !PT ;  /* 0x0000000759077209 */ /* 0x000fe40007810000 */
[----:B------:R-:W-:Y:S02]  /*e830*/  FMNMX.FTZ R3, R213, R3, !PT ;  /* 0x00000003d5037209 */ /* 0x000fe40007810000 */
[----:B-1----:R-:W-:Y:S01]  /*e840*/  FMNMX.FTZ R125, R0, R6, !PT ;  /* 0x00000006007d7209 */ /* 0x002fe20007810000 */
[----:B--2---:R-:W-:Y:S01]  /*e850*/  FMUL.FTZ R5, R13, UR15 ;  /* 0x0000000f0d057c20 */ /* 0x004fe20008410000 */
[----:B------:R1:W-:Y:S01]  /*e860*/  MUFU.TANH R6, R4 ;  /* 0x0000000400067308 */ /* 0x0003e20000002400 */
[----:B------:R-:W-:Y:S02]  /*e870*/  FSEL R132, R11, -INF , !P4 ;  /* 0xff8000000b847808 */ /* 0x000fe40006000000 */
[----:B------:R-:W-:-:S05]  /*e880*/  FMNMX.FTZ R3, R208, R3, !PT ;  /* 0x00000003d0037209 */ /* 0x000fca0007810000 */
[----:B------:R-:W2:Y:S01]  /*e890*/  MUFU.TANH R5, R5 ;  /* 0x0000000500057308 */ /* 0x000ea20000002400 */
[----:B---3--:R-:W-:Y:S02]  /*e8a0*/  FSEL R131, R9, -INF , !P3 ;  /* 0xff80000009837808 */ /* 0x008fe40005800000 */
[----:B------:R-:W-:Y:S01]  /*e8b0*/  FMNMX.FTZ R0, R132, R3, !PT ;  /* 0x0000000384007209 */ /* 0x000fe20007810000 */
[----:B-1----:R-:W1:Y:S01]  /*e8c0*/  SHFL.BFLY PT, R4, R7, 0x2, 0x1f ;  /* 0x0c401f0007047f89 */ /* 0x002e6200000e0000 */
[----:B----4-:R-:W-:Y:S02]  /*e8d0*/  FSEL R129, R8, -INF , !P2 ;  /* 0xff80000008817808 */ /* 0x010fe40005000000 */
[----:B------:R-:W-:-:S04]  /*e8e0*/  FMNMX.FTZ R0, R131, R0, !PT ;  /* 0x0000000083007209 */ /* 0x000fc80007810000 */
[----:B------:R-:W-:Y:S02]  /*e8f0*/  FMNMX.FTZ R0, R129, R0, !PT ;  /* 0x0000000081007209 */ /* 0x000fe40007810000 */
[----:B--2---:R-:W-:Y:S02]  /*e900*/  FSEL R128, R5, -INF , !P1 ;  /* 0xff80000005807808 */ /* 0x004fe40004800000 */
[----:B------:R-:W-:Y:S02]  /*e910*/  FSEL R23, R6, -INF , !P0 ;  /* 0xff80000006177808 */ /* 0x000fe40004000000 */
[----:B------:R-:W-:Y:S01]  /*e920*/  FMNMX.FTZ R0, R128, R0, !PT ;  /* 0x0000000080007209 */ /* 0x000fe20007810000 */
[----:B------:R-:W2:Y:S03]  /*e930*/  SHFL.BFLY PT, R5, R2, 0x1, 0x1f ;  /* 0x0c201f0002057f89 */ /* 0x000ea600000e0000 */
[----:B------:R-:W-:Y:S01]  /*e940*/  FMNMX.FTZ R0, R23, R0, !PT ;  /* 0x0000000017007209 */ /* 0x000fe20007810000 */
[----:B------:R-:W-:Y:S01]  /*e950*/  FMUL.FTZ R8, R125, UR18 ;  /* 0x000000127d087c20 */ /* 0x000fe20008410000 */
[----:B-1----:R-:W-:-:S03]  /*e960*/  FMNMX.FTZ R7, R7, R4, !PT ;  /* 0x0000000407077209 */ /* 0x002fc60007810000 */
[----:B------:R-:W1:Y:S01]  /*e970*/  SHFL.BFLY PT, R4, R0, 0x2, 0x1f ;  /* 0x0c401f0000047f89 */ /* 0x000e6200000e0000 */
[----:B------:R-:W-:-:S04]  /*e980*/  FSETP.NEU.FTZ.AND P1, PT, R125, -INF , PT ;  /* 0xff8000007d00780b */ /* 0x000fc80003f3d000 */
[----:B------:R-:W-:Y:S01]  /*e990*/  FSEL R8, R8, RZ, P1 ;  /* 0x000000ff08087208 */ /* 0x000fe20000800000 */
[----:B------:R-:W3:Y:S04]  /*e9a0*/  SHFL.BFLY PT, R6, R7, 0x1, 0x1f ;  /* 0x0c201f0007067f89 */ /* 0x000ee800000e0000 */
[----:B------:R-:W-:Y:S01]  /*e9b0*/  FFMA.FTZ R3, R36, UR18, -R8 ;  /* 0x0000001224037c23 */ /* 0x000fe20008010808 */
[----:B--2---:R-:W-:-:S03]  /*e9c0*/  FMNMX.FTZ R123, R2, R5, !PT ;  /* 0x00000005027b7209 */ /* 0x004fc60007810000 */
[----:B------:R2:W-:Y:S01]  /*e9d0*/  MUFU.EX2 R25, R3 ;  /* 0x0000000300197308 */ /* 0x0005e20000000800 */
[--C-:B------:R-:W-:Y:S01]  /*e9e0*/  FFMA.FTZ R2, R39, UR18, -R8.reuse ;  /* 0x0000001227027c23 */ /* 0x100fe20008010808 */
[----:B------:R-:W-:Y:S02]  /*e9f0*/  FSETP.NEU.FTZ.AND P3, PT, R123, -INF , PT ;  /* 0xff8000007b00780b */ /* 0x000fe40003f7d000 */
[----:B-1----:R-:W-:Y:S01]  /*ea00*/  FMNMX.FTZ R0, R0, R4, !PT ;  /* 0x0000000400007209 */ /* 0x002fe20007810000 */
[----:B--2---:R-:W-:-:S04]  /*ea10*/  FFMA.FTZ R3, R41, UR18, -R8 ;  /* 0x0000001229037c23 */ /* 0x004fc80008010808 */
[----:B------:R1:W2:Y:S01]  /*ea20*/  MUFU.EX2 R10, R3 ;  /* 0x00000003000a7308 */ /* 0x0002a20000000800 */
[----:B------:R-:W4:Y:S07]  /*ea30*/  SHFL.BFLY PT, R5, R0, 0x1, 0x1f ;  /* 0x0c201f0000057f89 */ /* 0x000f2e00000e0000 */
[----:B------:R3:W-:Y:S01]  /*ea40*/  MUFU.EX2 R12, R2 ;  /* 0x00000002000c7308 */ /* 0x0007e20000000800 */
[----:B-1----:R-:W-:-:S05]  /*ea50*/  FMUL.FTZ R3, R123, UR18 ;  /* 0x000000127b037c20 */ /* 0x002fca0008410000 */
[----:B------:R-:W-:Y:S01]  /*ea60*/  FSEL R3, R3, RZ, P3 ;  /* 0x000000ff03037208 */ /* 0x000fe20001800000 */
[----:B---3--:R-:W-:-:S04]  /*ea70*/  FFMA.FTZ R2, R38, UR18, -R8 ;  /* 0x0000001226027c23 */ /* 0x008fc80008010808 */
[----:B------:R1:W-:Y:S01]  /*ea80*/  MUFU.EX2 R228, R2 ;  /* 0x0000000200e47308 */ /* 0x0003e20000000800 */
[----:B------:R-:W-:Y:S01]  /*ea90*/  FMNMX.FTZ R121, R7, R6, !PT ;  /* 0x0000000607797209 */ /* 0x000fe20007810000 */
[----:B------:R-:W-:-:S03]  /*eaa0*/  FFMA.FTZ R4, R43, UR18, -R3 ;  /* 0x000000122b047c23 */ /* 0x000fc60008010803 */
[----:B------:R-:W-:Y:S01]  /*eab0*/  FSETP.NEU.FTZ.AND P2, PT, R121, -INF , PT ;  /* 0xff8000007900780b */ /* 0x000fe20003f5d000 */
[----:B-1----:R-:W-:-:S04]  /*eac0*/  FFMA.FTZ R2, R40, UR18, -R3 ;  /* 0x0000001228027c23 */ /* 0x002fc80008010803 */
[----:B------:R1:W-:Y:S01]  /*ead0*/  MUFU.EX2 R24, R2 ;  /* 0x0000000200187308 */ /* 0x0003e20000000800 */
[----:B----4-:R-:W-:-:S07]  /*eae0*/  FMNMX.FTZ R119, R0, R5, !PT ;  /* 0x0000000500777209 */ /* 0x010fce0007810000 */
[----:B------:R3:W4:Y:S01]  /*eaf0*/  MUFU.EX2 R6, R4 ;  /* 0x0000000400067308 */ /* 0x0007220000000800 */
[----:B-1----:R-:W-:-:S07]  /*eb00*/  FFMA.FTZ R2, R44, UR18, -R3 ;  /* 0x000000122c027c23 */ /* 0x002fce0008010803 */
[----:B------:R1:W4:Y:S01]  /*eb10*/  MUFU.EX2 R13, R2 ;  /* 0x00000002000d7308 */ /* 0x0003220000000800 */
[----:B---3--:R-:W-:-:S07]  /*eb20*/  FFMA.FTZ R4, R42, UR18, -R3 ;  /* 0x000000122a047c23 */ /* 0x008fce0008010803 */
[----:B------:R3:W-:Y:S01]  /*eb30*/  MUFU.EX2 R227, R4 ;  /* 0x0000000400e37308 */ /* 0x0007e20000000800 */
[----:B-1----:R-:W-:-:S05]  /*eb40*/  FMUL.FTZ R2, R121, UR18 ;  /* 0x0000001279027c20 */ /* 0x002fca0008410000 */
[----:B------:R-:W-:-:S05]  /*eb50*/  FSEL R2, R2, RZ, P2 ;  /* 0x000000ff02027208 */ /* 0x000fca0001000000 */
[--C-:B---3--:R-:W-:Y:S01]  /*eb60*/  FFMA.FTZ R4, R45, UR18, -R2.reuse ;  /* 0x000000122d047c23 */ /* 0x108fe20008010802 */
[--C-:B------:R-:W-:Y:S01]  /*eb70*/  FFMA.FTZ R0, R49, UR18, -R2.reuse ;  /* 0x0000001231007c23 */ /* 0x100fe20008010802 */
[----:B------:R-:W-:Y:S02]  /*eb80*/  FSETP.NEU.FTZ.AND P0, PT, R119, -INF , PT ;  /* 0xff8000007700780b */ /* 0x000fe40003f1d000 */
[----:B------:R1:W-:Y:S08]  /*eb90*/  MUFU.EX2 R42, R4 ;  /* 0x00000004002a7308 */ /* 0x0003f00000000800 */
[----:B------:R3:W-:Y:S01]  /*eba0*/  MUFU.EX2 R118, R0 ;  /* 0x0000000000767308 */ /* 0x0007e20000000800 */
[----:B-1----:R-:W-:-:S07]  /*ebb0*/  FFMA.FTZ R4, R47, UR18, -R2 ;  /* 0x000000122f047c23 */ /* 0x002fce0008010802 */
[----:B------:R1:W-:Y:S01]  /*ebc0*/  MUFU.EX2 R230, R4 ;  /* 0x0000000400e67308 */ /* 0x0003e20000000800 */
[----:B---3--:R-:W-:-:S05]  /*ebd0*/  FMUL.FTZ R0, R119, UR18 ;  /* 0x0000001277007c20 */ /* 0x008fca0008410000 */
[----:B------:R-:W-:Y:S01]  /*ebe0*/  FSEL R0, R0, RZ, P0 ;  /* 0x000000ff00007208 */ /* 0x000fe20000000000 */
[----:B-1----:R-:W-:-:S04]  /*ebf0*/  FFMA.FTZ R4, R46, UR18, -R2 ;  /* 0x000000122e047c23 */ /* 0x002fc80008010802 */
[----:B------:R1:W-:Y:S01]  /*ec00*/  MUFU.EX2 R226, R4 ;  /* 0x0000000400e27308 */ /* 0x0003e20000000800 */
[----:B------:R-:W-:Y:S01]  /*ec10*/  FSEL R5, R125, RZ, P1 ;  /* 0x000000ff7d057208 */ /* 0x000fe20000800000 */
[----:B-1----:R-:W-:-:S06]  /*ec20*/  FFMA.FTZ R4, R48, UR18, -R0 ;  /* 0x0000001230047c23 */ /* 0x002fcc0008010800 */
[----:B------:R1:W-:Y:S01]  /*ec30*/  MUFU.EX2 R41, R4 ;  /* 0x0000000400297308 */ /* 0x0003e20000000800 */
[----:B------:R-:W-:Y:S01]  /*ec40*/  FADD.FTZ R5, R74, -R5 ;  /* 0x800000054a057221 */ /* 0x000fe20000010000 */
[----:B--2---:R-:W-:Y:S01]  /*ec50*/  MOV R74, R10 ;  /* 0x0000000a004a7202 */ /* 0x004fe20000000f00 */
[----:B-1----:R-:W-:-:S05]  /*ec60*/  FFMA.FTZ R4, R51, UR18, -R0 ;  /* 0x0000001233047c23 */ /* 0x002fca0008010800 */
[----:B------:R1:W-:Y:S01]  /*ec70*/  MUFU.EX2 R27, R4 ;  /* 0x00000004001b7308 */ /* 0x0003e20000000800 */
[----:B------:R-:W-:Y:S01]  /*ec80*/  FMUL.FTZ R10, R5, UR18 ;  /* 0x00000012050a7c20 */ /* 0x000fe20008410000 */
[----:B-1----:R-:W-:-:S06]  /*ec90*/  FFMA.FTZ R4, R50, UR18, -R0 ;  /* 0x0000001232047c23 */ /* 0x002fcc0008010800 */
[----:B------:R1:W-:Y:S02]  /*eca0*/  MUFU.EX2 R229, R4 ;  /* 0x0000000400e57308 */ /* 0x0003e40000000800 */
[----:B-1----:R-:W-:-:S05]  /*ecb0*/  FSEL R4, R123, RZ, P3 ;  /* 0x000000ff7b047208 */ /* 0x002fca0001800000 */
[----:B------:R-:W-:Y:S01]  /*ecc0*/  FADD.FTZ R5, R73, -R4 ;  /* 0x8000000449057221 */ /* 0x000fe20000010000 */
[----:B------:R-:W-:-:S03]  /*ecd0*/  FSEL R4, R121, RZ, P2 ;  /* 0x000000ff79047208 */ /* 0x000fc60001000000 */
[----:B------:R-:W-:Y:S02]  /*ece0*/  FMUL.FTZ R9, R5, UR18 ;  /* 0x0000001205097c20 */ /* 0x000fe40008410000 */
[----:B------:R-:W-:Y:S01]  /*ecf0*/  FADD.FTZ R5, R72, -R4 ;  /* 0x8000000448057221 */ /* 0x000fe20000010000 */
[----:B------:R-:W-:-:S05]  /*ed00*/  FSEL R4, R119, RZ, P0 ;  /* 0x000000ff77047208 */ /* 0x000fca0000000000 */
[----:B------:R-:W-:-:S04]  /*ed10*/  FADD.FTZ R4, R69, -R4 ;  /* 0x8000000445047221 */ /* 0x000fc80000010000 */
[----:B------:R-:W-:Y:S01]  /*ed20*/  FMUL.FTZ R4, R4, UR18 ;  /* 0x0000001204047c20 */ /* 0x000fe20008410000 */
[----:B------:R-:W-:-:S03]  /*ed30*/  FMUL.FTZ R5, R5, UR18 ;  /* 0x0000001205057c20 */ /* 0x000fc60008410000 */
[----:B------:R1:W-:Y:S08]  /*ed40*/  MUFU.EX2 R11, R4 ;  /* 0x00000004000b7308 */ /* 0x0003f00000000800 */
[----:B------:R-:W2:Y:S01]  /*ed50*/  MUFU.EX2 R10, R10 ;  /* 0x0000000a000a7308 */ /* 0x000ea20000000800 */
[----:B-1----:R-:W-:-:S07]  /*ed60*/  FFMA.FTZ R4, R55, UR18, -R0 ;  /* 0x0000001237047c23 */ /* 0x002fce0008010800 */
[----:B------:R-:W1:Y:S08]  /*ed70*/  MUFU.EX2 R9, R9 ;  /* 0x0000000900097308 */ /* 0x000e700000000800 */
[----:B------:R-:W3:Y:S08]  /*ed80*/  MUFU.EX2 R40, R5 ;  /* 0x0000000500287308 */ /* 0x000ef00000000800 */
[----:B------:R3:W3:Y:S01]  /*ed90*/  MUFU.EX2 R225, R4 ;  /* 0x0000000400e17308 */ /* 0x0006e20000000800 */
[----:B----4-:R-:W-:Y:S01]  /*eda0*/  IMAD.MOV.U32 R72, RZ, RZ, R6 ;  /* 0x000000ffff487224 */ /* 0x010fe200078e0006 */
[----:B------:R-:W-:-:S02]  /*edb0*/  MOV R43, R13 ;  /* 0x0000000d002b7202 */ /* 0x000fc40000000f00 */
[----:B------:R-:W-:Y:S01]  /*edc0*/  MOV R69, R12 ;  /* 0x0000000c00457202 */ /* 0x000fe20000000f00 */
[-C--:B--2---:R-:W-:Y:S01]  /*edd0*/  FMUL.FTZ R140, R140, R10.reuse ;  /* 0x0000000a8c8c7220 */ /* 0x084fe20000410000 */
[----:B------:R-:W-:Y:S01]  /*ede0*/  FMUL.FTZ R141, R141, R10 ;  /* 0x0000000a8d8d7220 */ /* 0x000fe20000410000 */
[-C--:B-1----:R-:W-:Y:S01]  /*edf0*/  FMUL.FTZ R142, R142, R9.reuse ;  /* 0x000000098e8e7220 */ /* 0x082fe20000410000 */
[----:B------:R-:W-:Y:S01]  /*ee00*/  FMUL.FTZ R143, R143, R9 ;  /* 0x000000098f8f7220 */ /* 0x000fe20000410000 */
[----:B------:R-:W-:Y:S01]  /*ee10*/  F2FP.BF16.F32.PACK_AB R12, R74, R25 ;  /* 0x000000194a0c723e */ /* 0x000fe200000010ff */
[----:B---3--:R-:W-:Y:S01]  /*ee20*/  FMUL.FTZ R136, R136, R40 ;  /* 0x0000002888887220 */ /* 0x008fe20000410000 */
[----:B------:R-:W-:Y:S01]  /*ee30*/  F2FP.BF16.F32.PACK_AB R13, R43, R24 ;  /* 0x000000182b0d723e */ /* 0x000fe200000010ff */
[----:B------:R-:W-:Y:S01]  /*ee40*/  FMUL.FTZ R137, R137, R40 ;  /* 0x0000002889897220 */ /* 0x000fe20000410000 */
[----:B------:R-:W-:Y:S01]  /*ee50*/  F2FP.BF16.F32.PACK_AB R14, R228, R69 ;  /* 0x00000045e40e723e */ /* 0x000fe200000010ff */
[-C--:B------:R-:W-:Y:S01]  /*ee60*/  FMUL.FTZ R138, R138, R11.reuse ;  /* 0x0000000b8a8a7220 */ /* 0x080fe20000410000 */
[----:B------:R-:W-:Y:S01]  /*ee70*/  F2FP.BF16.F32.PACK_AB R15, R227, R72 ;  /* 0x00000048e30f723e */ /* 0x000fe200000010ff */
[----:B------:R-:W-:Y:S01]  /*ee80*/  FMUL.FTZ R139, R139, R11 ;  /* 0x0000000b8b8b7220 */ /* 0x000fe20000410000 */
[----:B------:R-:W-:Y:S01]  /*ee90*/  F2FP.BF16.F32.PACK_AB R4, R118, R42 ;  /* 0x0000002a7604723e */ /* 0x000fe200000010ff */
[-C--:B------:R-:W-:Y:S01]  /*eea0*/  FMUL.FTZ R148, R148, R10.reuse ;  /* 0x0000000a94947220 */ /* 0x080fe20000410000 */
[----:B------:R-:W-:Y:S01]  /*eeb0*/  F2FP.BF16.F32.PACK_AB R5, R27, R41 ;  /* 0x000000291b05723e */ /* 0x000fe200000010ff */
[----:B------:R-:W-:Y:S01]  /*eec0*/  FMUL.FTZ R149, R149, R10 ;  /* 0x0000000a95957220 */ /* 0x000fe20000410000 */
[----:B------:R-:W-:Y:S01]  /*eed0*/  F2FP.BF16.F32.PACK_AB R6, R226, R230 ;  /* 0x000000e6e206723e */ /* 0x000fe200000010ff */
[----:B------:R-:W-:Y:S01]  /*eee0*/  FMUL.FTZ R150, R150, R9 ;  /* 0x0000000996967220 */ /* 0x000fe20000410000 */
[----:B------:R-:W-:Y:S01]  /*eef0*/  F2FP.BF16.F32.PACK_AB R7, R225, R229 ;  /* 0x000000e5e107723e */ /* 0x000fe200000010ff */
[-C--:B------:R-:W-:Y:S01]  /*ef00*/  FMUL.FTZ R144, R144, R40.reuse ;  /* 0x0000002890907220 */ /* 0x080fe20000410000 */
[-C--:B------:R-:W-:Y:S01]  /*ef10*/  FMUL.FTZ R145, R145, R40.reuse ;  /* 0x0000002891917220 */ /* 0x080fe20000410000 */
[-C--:B------:R-:W-:Y:S01]  /*ef20*/  FMUL.FTZ R146, R146, R11.reuse ;  /* 0x0000000b92927220 */ /* 0x080fe20000410000 */
[----:B------:R-:W-:Y:S01]  /*ef30*/  FMUL.FTZ R147, R147, R11 ;  /* 0x0000000b93937220 */ /* 0x000fe20000410000 */
[----:B------:R-:W-:Y:S01]  /*ef40*/  FMUL.FTZ R151, R151, R9 ;  /* 0x0000000997977220 */ /* 0x000fe20000410000 */
[-C--:B------:R-:W-:Y:S06]  /*ef50*/  HMMA.16816.F32.BF16 R140, R12, R16.reuse, R140 ;  /* 0x000000100c8c723c */ /* 0x080fec000004188c */
[C---:B------:R-:W-:Y:S06]  /*ef60*/  HMMA.16816.F32.BF16 R56, R4.reuse, R16, R136 ;  /* 0x000000100438723c */ /* 0x040fec0000041888 */
[-C--:B------:R-:W-:Y:S06]  /*ef70*/  HMMA.16816.F32.BF16 R52, R4, R18.reuse, R144 ;  /* 0x000000120434723c */ /* 0x080fec0000041890 */
[----:B------:R-:W-:Y:S01]  /*ef80*/  HMMA.16816.F32.BF16 R148, R12, R18, R148 ;  /* 0x000000120c94723c */ /* 0x000fe20000041894 */
[----:B------:R-:W1:Y:S01]  /*ef90*/  LDSM.16.MT88.4 R16, [R223+0x8000] ;  /* 0x00800000df10783b */ /* 0x000e620000004200 */
[-C--:B------:R-:W-:Y:S01]  /*efa0*/  FMUL.FTZ R152, R152, R40.reuse ;  /* 0x0000002898987220 */ /* 0x080fe20000410000 */
[-C--:B------:R-:W-:Y:S01]  /*efb0*/  FMUL.FTZ R153, R153, R40.reuse ;  /* 0x0000002899997220 */ /* 0x080fe20000410000 */
[-C--:B------:R-:W-:Y:S01]  /*efc0*/  FMUL.FTZ R154, R154, R11.reuse ;  /* 0x0000000b9a9a7220 */ /* 0x080fe20000410000 */
[-C--:B------:R-:W-:Y:S01]  /*efd0*/  FMUL.FTZ R155, R155, R11.reuse ;  /* 0x0000000b9b9b7220 */ /* 0x080fe20000410000 */
[-C--:B------:R-:W-:Y:S01]  /*efe0*/  FMUL.FTZ R164, R164, R40.reuse ;  /* 0x00000028a4a47220 */ /* 0x080fe20000410000 */
[----:B------:R-:W-:Y:S01]  /*eff0*/  FMUL.FTZ R165, R165, R40 ;  /* 0x00000028a5a57220 */ /* 0x000fe20000410000 */
[-C--:B------:R-:W-:Y:S01]  /*f000*/  FMUL.FTZ R166, R166, R11.reuse ;  /* 0x0000000ba6a67220 */ /* 0x080fe20000410000 */
[----:B------:R-:W-:-:S03]  /*f010*/  FMUL.FTZ R167, R167, R11 ;  /* 0x0000000ba7a77220 */ /* 0x000fc60000410000 */
[C---:B-1----:R-:W-:Y:S01]  /*f020*/  HMMA.16816.F32.BF16 R48, R4.reuse, R16, R152 ;  /* 0x000000100430723c */ /* 0x042fe20000041898 */
[----:B------:R-:W2:Y:S05]  /*f030*/  LDL.LU R152, [R1+0x64] ;  /* 0x0000640001987983 */ /* 0x000eaa0000300800 */
[----:B------:R-:W-:Y:S01]  /*f040*/  HMMA.16816.F32.BF16 R44, R4, R18, R164 ;  /* 0x00000012042c723c */ /* 0x000fe200000418a4 */
[----:B------:R-:W3:Y:S01]  /*f050*/  LDL.LU R167, [R1+0x60] ;  /* 0x0000600001a77983 */ /* 0x000ee20000300800 */
[-C--:B------:R-:W-:Y:S01]  /*f060*/  FMUL.FTZ R156, R156, R10.reuse ;  /* 0x0000000a9c9c7220 */ /* 0x080fe20000410000 */
[-C--:B------:R-:W-:Y:S01]  /*f070*/  FMUL.FTZ R157, R157, R10.reuse ;  /* 0x0000000a9d9d7220 */ /* 0x080fe20000410000 */
[-C--:B------:R-:W-:Y:S01]  /*f080*/  FMUL.FTZ R158, R158, R9.reuse ;  /* 0x000000099e9e7220 */ /* 0x080fe20000410000 */
[-C--:B------:R-:W-:Y:S01]  /*f090*/  FMUL.FTZ R159, R159, R9.reuse ;  /* 0x000000099f9f7220 */ /* 0x080fe20000410000 */
[-C--:B------:R-:W-:Y:S01]  /*f0a0*/  FMUL.FTZ R160, R160, R10.reuse ;  /* 0x0000000aa0a07220 */ /* 0x080fe20000410000 */
[----:B------:R-:W-:Y:S01]  /*f0b0*/  FMUL.FTZ R161, R161, R10 ;  /* 0x0000000aa1a17220 */ /* 0x000fe20000410000 */
[-C--:B------:R-:W-:Y:S01]  /*f0c0*/  FMUL.FTZ R162, R162, R9.reuse ;  /* 0x00000009a2a27220 */ /* 0x080fe20000410000 */
[----:B------:R-:W-:Y:S01]  /*f0d0*/  FMUL.FTZ R163, R163, R9 ;  /* 0x00000009a3a37220 */ /* 0x000fe20000410000 */
[----:B------:R-:W-:-:S02]  /*f0e0*/  IMAD.MOV.U32 R153, RZ, RZ, R98 ;  /* 0x000000ffff997224 */ /* 0x000fc400078e0062 */
[----:B------:R-:W-:Y:S01]  /*f0f0*/  HMMA.16816.F32.BF16 R92, R12, R16, R156 ;  /* 0x000000100c5c723c */ /* 0x000fe2000004189c */
[----:B------:R-:W-:Y:S01]  /*f100*/  MOV R73, R23 ;  /* 0x0000001700497202 */ /* 0x000fe20000000f00 */
[----:B------:R-:W-:Y:S01]  /*f110*/  IMAD.MOV.U32 R147, RZ, RZ, R21 ;  /* 0x000000ffff937224 */ /* 0x000fe200078e0015 */
[----:B------:R-:W-:Y:S02]  /*f120*/  MOV R146, R22 ;  /* 0x0000001600927202 */ /* 0x000fe40000000f00 */
[----:B------:R-:W-:Y:S02]  /*f130*/  MOV R136, R20 ;  /* 0x0000001400887202 */ /* 0x000fe40000000f00 */
[----:B------:R-:W-:Y:S01]  /*f140*/  MOV R158, R96 ;  /* 0x00000060009e7202 */ /* 0x000fe20000000f00 */
[----:B------:R-:W1:Y:S01]  /*f150*/  LDSM.16.MT88.4 R20, [R221+0x8000] ;  /* 0x00800000dd14783b */ /* 0x000e620000004200 */
[----:B------:R-:W-:Y:S02]  /*f160*/  MOV R159, R97 ;  /* 0x00000061009f7202 */ /* 0x000fe40000000f00 */
[----:B------:R-:W-:-:S02]  /*f170*/  MOV R156, R99 ;  /* 0x00000063009c7202 */ /* 0x000fc40000000f00 */
[----:B------:R-:W-:Y:S01]  /*f180*/  HMMA.16816.F32.BF16 R96, R12, R18, R160 ;  /* 0x000000120c60723c */ /* 0x000fe200000418a0 */
[----:B------:R-:W4:Y:S01]  /*f190*/  LDSM.16.MT88.4 R16, [R222+0x8000] ;  /* 0x00800000de10783b */ /* 0x000f220000004200 */
[-C--:B------:R-:W-:Y:S01]  /*f1a0*/  FMUL.FTZ R168, R168, R40.reuse ;  /* 0x00000028a8a87220 */ /* 0x080fe20000410000 */
        /* <DEDUP_REMOVED lines=11> */
[-C--:B------:R-:W-:Y:S01]  /*f260*/  FMUL.FTZ R186, R186, R11.reuse ;  /* 0x0000000bbaba7220 */ /* 0x080fe20000410000 */
[-C--:B------:R-:W-:Y:S01]  /*f270*/  FMUL.FTZ R187, R187, R11.reuse ;  /* 0x0000000bbbbb7220 */ /* 0x080fe20000410000 */
[-C--:B------:R-:W-:Y:S01]  /*f280*/  FMUL.FTZ R194, R194, R11.reuse ;  /* 0x0000000bc2c27220 */ /* 0x080fe20000410000 */
[----:B------:R-:W-:Y:S01]  /*f290*/  FMUL.FTZ R195, R195, R11 ;  /* 0x0000000bc3c37220 */ /* 0x000fe20000410000 */
[----:B------:R-:W-:Y:S01]  /*f2a0*/  MOV R155, R35 ;  /* 0x00000023009b7202 */ /* 0x000fe20000000f00 */
[----:B------:R-:W-:Y:S01]  /*f2b0*/  IMAD.MOV.U32 R144, RZ, RZ, R37 ;  /* 0x000000ffff907224 */ /* 0x000fe200078e0025 */
[----:B------:R-:W-:Y:S01]  /*f2c0*/  MOV R154, R33 ;  /* 0x00000021009a7202 */ /* 0x000fe20000000f00 */
[----:B------:R-:W-:Y:S01]  /*f2d0*/  IMAD.MOV.U32 R139, RZ, RZ, R60 ;  /* 0x000000ffff8b7224 */ /* 0x000fe200078e003c */
[----:B------:R-:W-:-:S02]  /*f2e0*/  MOV R145, R29 ;  /* 0x0000001d00917202 */ /* 0x000fc40000000f00 */
[----:B------:R-:W-:Y:S02]  /*f2f0*/  MOV R137, R63 ;  /* 0x0000003f00897202 */ /* 0x000fe40000000f00 */
[----:B------:R-:W-:Y:S02]  /*f300*/  MOV R138, R61 ;  /* 0x0000003d008a7202 */ /* 0x000fe40000000f00 */
[----:B------:R-:W-:Y:S01]  /*f310*/  MOV R157, R62 ;  /* 0x0000003e009d7202 */ /* 0x000fe20000000f00 */
[C---:B-1----:R-:W-:Y:S06]  /*f320*/  HMMA.16816.F32.BF16 R36, R4.reuse, R20, R168 ;  /* 0x000000140424723c */ /* 0x042fec00000418a8 */
[C---:B------:R-:W-:Y:S06]  /*f330*/  HMMA.16816.F32.BF16 R32, R4.reuse, R22, R176 ;  /* 0x000000160420723c */ /* 0x040fec00000418b0 */
[C---:B----4-:R-:W-:Y:S06]  /*f340*/  HMMA.16816.F32.BF16 R60, R4.reuse, R16, R184 ;  /* 0x00000010043c723c */ /* 0x050fec00000418b8 */
[----:B------:R-:W-:Y:S07]  /*f350*/  HMMA.16816.F32.BF16 R28, R4, R18, R192 ;  /* 0x00000012041c723c */ /* 0x000fee00000418c0 */
[----:B------:R-:W-:-:S04]  /*f360*/  FFMA.FTZ R4, R81, UR18, -R8 ;  /* 0x0000001251047c23 */ /* 0x000fc80008010808 */
        /* <DEDUP_REMOVED lines=14> */
[----:B------:R1:W-:Y:S01]  /*f450*/  MUFU.EX2 R163, R4 ;  /* 0x0000000400a37308 */ /* 0x0003e20000000800 */
[-C--:B------:R-:W-:Y:S01]  /*f460*/  FMUL.FTZ R188, R188, R10.reuse ;  /* 0x0000000abcbc7220 */ /* 0x080fe20000410000 */
[----:B------:R-:W-:Y:S01]  /*f470*/  FMUL.FTZ R189, R189, R10 ;  /* 0x0000000abdbd7220 */ /* 0x000fe20000410000 */
[----:B-1----:R-:W-:-:S05]  /*f480*/  FFMA.FTZ R4, R84, UR18, -R2 ;  /* 0x0000001254047c23 */ /* 0x002fca0008010802 */
[----:B------:R1:W-:Y:S01]  /*f490*/  MUFU.EX2 R187, R4 ;  /* 0x0000000400bb7308 */ /* 0x0003e20000000800 */
[-C--:B------:R-:W-:Y:S01]  /*f4a0*/  FMUL.FTZ R190, R190, R9.reuse ;  /* 0x00000009bebe7220 */ /* 0x080fe20000410000 */
[-C--:B------:R-:W-:Y:S01]  /*f4b0*/  FMUL.FTZ R191, R191, R9.reuse ;  /* 0x00000009bfbf7220 */ /* 0x080fe20000410000 */
[-C--:B------:R-:W-:Y:S01]  /*f4c0*/  FMUL.FTZ R196, R196, R10.reuse ;  /* 0x0000000ac4c47220 */ /* 0x080fe20000410000 */
[----:B------:R-:W-:Y:S01]  /*f4d0*/  FMUL.FTZ R197, R197, R10 ;  /* 0x0000000ac5c57220 */ /* 0x000fe20000410000 */
[-C--:B------:R-:W-:Y:S01]  /*f4e0*/  FMUL.FTZ R198, R198, R9.reuse ;  /* 0x00000009c6c67220 */ /* 0x080fe20000410000 */
[----:B------:R-:W-:Y:S01]  /*f4f0*/  FMUL.FTZ R199, R199, R9 ;  /* 0x00000009c7c77220 */ /* 0x000fe20000410000 */
[----:B-1----:R-:W-:-:S04]  /*f500*/  FFMA.FTZ R4, R80, UR18, -R2 ;  /* 0x0000001250047c23 */ /* 0x002fc80008010802 */
[----:B------:R1:W-:Y:S01]  /*f510*/  MUFU.EX2 R170, R4 ;  /* 0x0000000400aa7308 */ /* 0x0003e20000000800 */
[----:B------:R-:W-:Y:S01]  /*f520*/  HMMA.16816.F32.BF16 R188, R12, R16, R188 ;  /* 0x000000100cbc723c */ /* 0x000fe200000418bc */
[----:B-1----:R-:W-:-:S06]  /*f530*/  FFMA.FTZ R4, R76, UR18, -R2 ;  /* 0x000000124c047c23 */ /* 0x002fcc0008010802 */
[----:B------:R1:W-:Y:S01]  /*f540*/  MUFU.EX2 R192, R4 ;  /* 0x0000000400c07308 */ /* 0x0003e20000000800 */
[----:B------:R-:W-:Y:S01]  /*f550*/  HMMA.16816.F32.BF16 R196, R12, R18, R196 ;  /* 0x000000120cc4723c */ /* 0x000fe200000418c4 */
[----:B------:R-:W4:Y:S01]  /*f560*/  LDSM.16.MT88.4 R16, [R220+0x8800] ;  /* 0x00880000dc10783b */ /* 0x000f220000004200 */
[----:B-1----:R-:W-:Y:S01]  /*f570*/  FFMA.FTZ R4, R70, UR18, -R2 ;  /* 0x0000001246047c23 */ /* 0x002fe20008010802 */
[----:B------:R-:W-:Y:S02]  /*f580*/  MOV R70, R157 ;  /* 0x0000009d00467202 */ /* 0x000fe40000000f00 */
[----:B------:R-:W-:Y:S02]  /*f590*/  MOV R157, R159 ;  /* 0x0000009f009d7202 */ /* 0x000fe40000000f00 */
[----:B------:R-:W-:Y:S02]  /*f5a0*/  MOV R159, R118 ;  /* 0x00000076009f7202 */ /* 0x000fe40000000f00 */
[----:B------:R1:W-:Y:S02]  /*f5b0*/  MUFU.EX2 R118, R4 ;  /* 0x0000000400767308 */ /* 0x0003e40000000800 */
[----:B-1----:R-:W-:-:S06]  /*f5c0*/  FFMA.FTZ R4, R86, UR18, -R0 ;  /* 0x0000001256047c23 */ /* 0x002fcc0008010800 */
[----:B------:R1:W-:Y:S01]  /*f5d0*/  MUFU.EX2 R186, R4 ;  /* 0x0000000400ba7308 */ /* 0x0003e20000000800 */
[----:B------:R-:W-:Y:S02]  /*f5e0*/  IMAD.MOV.U32 R75, RZ, RZ, R155 ;  /* 0x000000ffff4b7224 */ /* 0x000fe400078e009b */
[----:B------:R-:W-:Y:S02]  /*f5f0*/  IMAD.MOV.U32 R155, RZ, RZ, R224 ;  /* 0x000000ffff9b7224 */ /* 0x000fe400078e00e0 */
[----:B-1----:R-:W-:-:S04]  /*f600*/  FFMA.FTZ R4, R85, UR18, -R0 ;  /* 0x0000001255047c23 */ /* 0x002fc80008010800 */
[----:B------:R1:W2:Y:S02]  /*f610*/  MUFU.EX2 R171, R4 ;  /* 0x0000000400ab7308 */ /* 0x0002a40000000800 */
[----:B-1----:R-:W-:-:S06]  /*f620*/  FFMA.FTZ R4, R82, UR18, -R0 ;  /* 0x0000001252047c23 */ /* 0x002fcc0008010800 */
[----:B------:R1:W-:Y:S01]  /*f630*/  MUFU.EX2 R176, R4 ;  /* 0x0000000400b07308 */ /* 0x0003e20000000800 */
[-C--:B------:R-:W-:Y:S01]  /*f640*/  FMUL.FTZ R172, R172, R10.reuse ;  /* 0x0000000aacac7220 */ /* 0x080fe20000410000 */
[-C--:B------:R-:W-:Y:S01]  /*f650*/  FMUL.FTZ R173, R173, R10.reuse ;  /* 0x0000000aadad7220 */ /* 0x080fe20000410000 */
[-C--:B------:R-:W-:Y:S01]  /*f660*/  FMUL.FTZ R174, R174, R9.reuse ;  /* 0x00000009aeae7220 */ /* 0x080fe20000410000 */
[-C--:B------:R-:W-:Y:S01]  /*f670*/  FMUL.FTZ R175, R175, R9.reuse ;  /* 0x00000009afaf7220 */ /* 0x080fe20000410000 */
[----:B-1----:R-:W-:Y:S01]  /*f680*/  FFMA.FTZ R4, R79, UR18, -R0 ;  /* 0x000000124f047c23 */ /* 0x002fe20008010800 */
[-C--:B------:R-:W-:Y:S01]  /*f690*/  FMUL.FTZ R180, R180, R10.reuse ;  /* 0x0000000ab4b47220 */ /* 0x080fe20000410000 */
[----:B------:R-:W-:Y:S01]  /*f6a0*/  FMUL.FTZ R181, R181, R10 ;  /* 0x0000000ab5b57220 */ /* 0x000fe20000410000 */
[-C--:B------:R-:W-:Y:S01]  /*f6b0*/  FMUL.FTZ R182, R182, R9.reuse ;  /* 0x00000009b6b67220 */ /* 0x080fe20000410000 */
[----:B------:R1:W4:Y:S01]  /*f6c0*/  MUFU.EX2 R224, R4 ;  /* 0x0000000400e07308 */ /* 0x0003220000000800 */
[-C--:B------:R-:W-:Y:S01]  /*f6d0*/  FMUL.FTZ R183, R183, R9.reuse ;  /* 0x00000009b7b77220 */ /* 0x080fe20000410000 */
[C---:B------:R-:W-:Y:S01]  /*f6e0*/  HMMA.16816.F32.BF16 R172, R12.reuse, R20, R172 ;  /* 0x000000140cac723c */ /* 0x040fe200000418ac */
[----:B--2---:R-:W-:Y:S01]  /*f6f0*/  F2FP.BF16.F32.PACK_AB R5, R171, R186 ;  /* 0x000000baab05723e */ /* 0x004fe200000010ff */
[----:B---3--:R-:W-:Y:S01]  /*f700*/  FFMA.FTZ R162, R167, R10, R25 ;  /* 0x0000000aa7a27223 */ /* 0x008fe20000010019 */
[----:B------:R-:W-:Y:S01]  /*f710*/  F2FP.BF16.F32.PACK_AB R6, R118, R192 ;  /* 0x000000c07606723e */ /* 0x000fe200000010ff */
[----:B------:R-:W-:Y:S01]  /*f720*/  FFMA.FTZ R161, R152, R9, R24 ;  /* 0x0000000998a17223 */ /* 0x000fe20000010018 */
[----:B------:R-:W-:Y:S01]  /*f730*/  MOV R67, R154 ;  /* 0x0000009a00437202 */ /* 0x000fe20000000f00 */
[----:B------:R-:W-:Y:S01]  /*f740*/  HMMA.16816.F32.BF16 R180, R12, R22, R180 ;  /* 0x000000160cb4723c */ /* 0x000fe200000418b4 */
[----:B------:R-:W-:Y:S01]  /*f750*/  MOV R68, R156 ;  /* 0x0000009c00447202 */ /* 0x000fe20000000f00 */
[----:B------:R-:W2:Y:S01]  /*f760*/  LDSM.16.MT88.4 R20, [R221+0x8800] ;  /* 0x00880000dd14783b */ /* 0x000ea20000004200 */
[----:B------:R-:W-:-:S03]  /*f770*/  MOV R77, R157 ;  /* 0x0000009d004d7202 */ /* 0x000fc60000000f00 */
[----:B------:R-:W3:Y:S01]  /*f780*/  LDL.LU R79, [R1+0x68] ;  /* 0x00006800014f7983 */ /* 0x000ee20000300800 */
[----:B------:R-:W-:Y:S02]  /*f790*/  F2FP.BF16.F32.PACK_AB R12, R168, R177 ;  /* 0x000000b1a80c723e */ /* 0x000fe400000010ff */
[----:B------:R-:W-:Y:S01]  /*f7a0*/  F2FP.BF16.F32.PACK_AB R13, R169, R195 ;  /* 0x000000c3a90d723e */ /* 0x000fe200000010ff */
[----:B------:R-:W3:Y:S01]  /*f7b0*/  LDL.LU R78, [R1+0x6c] ;  /* 0x00006c00014e7983 */ /* 0x000ee20000300800 */
[----:B------:R-:W-:Y:S02]  /*f7c0*/  F2FP.BF16.F32.PACK_AB R14, R160, R178 ;  /* 0x000000b2a00e723e */ /* 0x000fe400000010ff */
[----:B------:R-:W-:Y:S01]  /*f7d0*/  F2FP.BF16.F32.PACK_AB R15, R163, R179 ;  /* 0x000000b3a30f723e */ /* 0x000fe200000010ff */
[----:B------:R-:W3:Y:S01]  /*f7e0*/  LDL.LU R76, [R1] ;  /* 0x00000000014c7983 */ /* 0x000ee20000300800 */
[----:B-1----:R-:W-:Y:S02]  /*f7f0*/  F2FP.BF16.F32.PACK_AB R4, R170, R187 ;  /* 0x000000bbaa04723e */ /* 0x002fe400000010ff */
[----:B----4-:R-:W-:-:S02]  /*f800*/  F2FP.BF16.F32.PACK_AB R7, R224, R176 ;  /* 0x000000b0e007723e */ /* 0x010fc400000010ff */
[----:B------:R-:W-:Y:S01]  /*f810*/  MOV R156, R27 ;  /* 0x0000001b009c7202 */ /* 0x000fe20000000f00 */
[-C--:B------:R-:W-:Y:S01]  /*f820*/  HMMA.16816.F32.BF16 R140, R12, R16.reuse, R140 ;  /* 0x000000100c8c723c */ /* 0x080fe2000004188c */
[----:B------:R-:W-:Y:S02]  /*f830*/  MOV R154, R26 ;  /* 0x0000001a009a7202 */ /* 0x000fe40000000f00 */
[----:B------:R-:W1:Y:S03]  /*f840*/  LDSM.16.MT88.4 R24, [R223+0x8800] ;  /* 0x00880000df18783b */ /* 0x000e660000004200 */
[C---:B------:R-:W-:Y:S06]  /*f850*/  HMMA.16816.F32.BF16 R56, R4.reuse, R16, R56 ;  /* 0x000000100438723c */ /* 0x040fec0000041838 */
[-C--:B------:R-:W-:Y:S06]  /*f860*/  HMMA.16816.F32.BF16 R52, R4, R18.reuse, R52 ;  /* 0x000000120434723c */ /* 0x080fec0000041834 */
[----:B------:R-:W-:Y:S01]  /*f870*/  HMMA.16816.F32.BF16 R148, R12, R18, R148 ;  /* 0x000000120c94723c */ /* 0x000fe20000041894 */
[----:B------:R-:W4:Y:S05]  /*f880*/  LDSM.16.MT88.4 R16, [R222+0x8800] ;  /* 0x00880000de10783b */ /* 0x000f2a0000004200 */
[C---:B--2---:R-:W-:Y:S06]  /*f890*/  HMMA.16816.F32.BF16 R36, R4.reuse, R20, R36 ;  /* 0x000000140424723c */ /* 0x044fec0000041824 */
[C---:B------:R-:W-:Y:S06]  /*f8a0*/  HMMA.16816.F32.BF16 R32, R4.reuse, R22, R32 ;  /* 0x000000160420723c */ /* 0x040fec0000041820 */
[C---:B-1----:R-:W-:Y:S06]  /*f8b0*/  HMMA.16816.F32.BF16 R48, R4.reuse, R24, R48 ;  /* 0x000000180430723c */ /* 0x042fec0000041830 */
[C---:B------:R-:W-:Y:S06]  /*f8c0*/  HMMA.16816.F32.BF16 R44, R4.reuse, R26, R44 ;  /* 0x0000001a042c723c */ /* 0x040fec000004182c */
[C---:B----4-:R-:W-:Y:S06]  /*f8d0*/  HMMA.16816.F32.BF16 R60, R4.reuse, R16, R60 ;  /* 0x00000010043c723c */ /* 0x050fec000004183c */
[----:B------:R-:W-:Y:S07]  /*f8e0*/  HMMA.16816.F32.BF16 R28, R4, R18, R28 ;  /* 0x00000012041c723c */ /* 0x000fee000004181c */
[----:B------:R-:W-:-:S04]  /*f8f0*/  FFMA.FTZ R4, R109, UR18, -R2 ;  /* 0x000000126d047c23 */ /* 0x000fc80008010802 */
[----:B------:R1:W-:Y:S01]  /*f900*/  MUFU.EX2 R157, R4 ;  /* 0x00000004009d7308 */ /* 0x0003e20000000800 */
[----:B------:R-:W-:Y:S01]  /*f910*/  HMMA.16816.F32.BF16 R80, R12, R22, R180 ;  /* 0x000000160c50723c */ /* 0x000fe200000418b4 */
[----:B-1----:R-:W-:-:S06]  /*f920*/  FFMA.FTZ R4, R107, UR18, -R2 ;  /* 0x000000126b047c23 */ /* 0x002fcc0008010802 */
[----:B------:R1:W-:Y:S01]  /*f930*/  MUFU.EX2 R193, R4 ;  /* 0x0000000400c17308 */ /* 0x0003e20000000800 */
[----:B------:R-:W-:Y:S01]  /*f940*/  HMMA.16816.F32.BF16 R172, R12, R20, R172 ;  /* 0x000000140cac723c */ /* 0x000fe200000418ac */
[----:B------:R-:W-:Y:S01]  /*f950*/  MOV R9, R158 ;  /* 0x0000009e00097202 */ /* 0x000fe20000000f00 */
[----:B------:R-:W2:Y:S01]  /*f960*/  LDSM.16.MT88.4 R20, [R220+0x9000] ;  /* 0x00900000dc14783b */ /* 0x000ea20000004200 */
[----:B-1----:R-:W-:-:S04]  /*f970*/  FFMA.FTZ R4, R104, UR18, -R2 ;  /* 0x0000001268047c23 */ /* 0x002fc80008010802 */
[----:B------:R1:W-:Y:S01]  /*f980*/  MUFU.EX2 R182, R4 ;  /* 0x0000000400b67308 */ /* 0x0003e20000000800 */
[----:B------:R-:W-:Y:S01]  /*f990*/  HMMA.16816.F32.BF16 R188, R12, R16, R188 ;  /* 0x000000100cbc723c */ /* 0x000fe200000418bc */
[----:B-1----:R-:W-:-:S06]  /*f9a0*/  FFMA.FTZ R4, R87, UR18, -R2 ;  /* 0x0000001257047c23 */ /* 0x002fcc0008010802 */
[----:B------:R1:W4:Y:S01]  /*f9b0*/  MUFU.EX2 R184, R4 ;  /* 0x0000000400b87308 */ /* 0x0003220000000800 */
[C---:B------:R-:W-:Y:S01]  /*f9c0*/  HMMA.16816.F32.BF16 R196, R12.reuse, R18, R196 ;  /* 0x000000120cc4723c */ /* 0x040fe200000418c4 */
[----:B------:R-:W2:Y:S05]  /*f9d0*/  LDSM.16.MT88.4 R16, [R223+0x9000] ;  /* 0x00900000df10783b */ /* 0x000eaa0000004200 */
[----:B------:R-:W-:Y:S01]  /*f9e0*/  HMMA.16816.F32.BF16 R92, R12, R24, R92 ;  /* 0x000000180c5c723c */ /* 0x000fe2000004185c */
[----:B-1----:R-:W-:-:S04]  /*f9f0*/  FFMA.FTZ R4, R110, UR18, -R0 ;  /* 0x000000126e047c23 */ /* 0x002fc80008010800 */
[----:B------:R1:W-:Y:S01]  /*fa00*/  MUFU.EX2 R158, R4 ;  /* 0x00000004009e7308 */ /* 0x0003e20000000800 */
[----:B------:R-:W-:Y:S01]  /*fa10*/  HMMA.16816.F32.BF16 R96, R12, R26, R96 ;  /* 0x0000001a0c60723c */ /* 0x000fe20000041860 */
[----:B------:R-:W2:Y:S01]  /*fa20*/  LDSM.16.MT88.4 R12, [R221+0x9000] ;  /* 0x00900000dd0c783b */ /* 0x000ea20000004200 */
[----:B------:R-:W-:Y:S01]  /*fa30*/  MOV R185, R145 ;  /* 0x0000009100b97202 */ /* 0x000fe20000000f00 */
[----:B------:R-:W-:Y:S01]  /*fa40*/  IMAD.MOV.U32 R145, RZ, RZ, R135 ;  /* 0x000000ffff917224 */ /* 0x000fe200078e0087 */
[----:B----4-:R-:W-:Y:S01]  /*fa50*/  F2FP.BF16.F32.PACK_AB R6, R184, R182 ;  /* 0x000000b6b806723e */ /* 0x010fe200000010ff */
[----:B------:R-:W-:Y:S02]  /*fa60*/  IMAD.MOV.U32 R183, RZ, RZ, R154 ;  /* 0x000000ffffb77224 */ /* 0x000fe400078e009a */
[----:B-1----:R-:W-:Y:S01]  /*fa70*/  FFMA.FTZ R4, R108, UR18, -R0 ;  /* 0x000000126c047c23 */ /* 0x002fe20008010800 */
[----:B------:R-:W-:Y:S01]  /*fa80*/  MOV R181, R155 ;  /* 0x0000009b00b57202 */ /* 0x000fe20000000f00 */
[----:B------:R-:W-:Y:S01]  /*fa90*/  IMAD.MOV.U32 R10, RZ, RZ, R144 ;  /* 0x000000ffff0a7224 */ /* 0x000fe200078e0090 */
[----:B------:R-:W-:Y:S01]  /*faa0*/  MOV R71, R153 ;  /* 0x0000009900477202 */ /* 0x000fe20000000f00 */
[----:B------:R1:W4:Y:S01]  /*fab0*/  MUFU.EX2 R194, R4 ;  /* 0x0000000400c27308 */ /* 0x0003220000000800 */
[----:B------:R-:W3:Y:S01]  /*fac0*/  LDSM.16.MT88.4 R24, [R222+0x9000] ;  /* 0x00900000de18783b */ /* 0x000ee20000004200 */
[----:B-1----:R-:W-:-:S06]  /*fad0*/  FFMA.FTZ R4, R105, UR18, -R0 ;  /* 0x0000001269047c23 */ /* 0x002fcc0008010800 */
[----:B------:R1:W-:Y:S02]  /*fae0*/  MUFU.EX2 R180, R4 ;  /* 0x0000000400b47308 */ /* 0x0003e40000000800 */
[----:B-1----:R-:W-:-:S06]  /*faf0*/  FFMA.FTZ R4, R106, UR18, -R0 ;  /* 0x000000126a047c23 */ /* 0x002fcc0008010800 */
[----:B------:R1:W2:Y:S01]  /*fb00*/  MUFU.EX2 R135, R4 ;  /* 0x0000000400877308 */ /* 0x0002a20000000800 */
[----:B----4-:R-:W-:Y:S02]  /*fb10*/  F2FP.BF16.F32.PACK_AB R5, R194, R158 ;  /* 0x0000009ec205723e */ /* 0x010fe400000010ff */
[----:B------:R-:W-:Y:S02]  /*fb20*/  MOV R154, R147 ;  /* 0x00000093009a7202 */ /* 0x000fe40000000f00 */
[----:B------:R-:W-:Y:S02]  /*fb30*/  MOV R155, R146 ;  /* 0x00000092009b7202 */ /* 0x000fe40000000f00 */
[----:B------:R-:W-:Y:S01]  /*fb40*/  MOV R147, R137 ;  /* 0x0000008900937202 */ /* 0x000fe20000000f00 */
[----:B------:R-:W-:Y:S01]  /*fb50*/  IMAD.MOV.U32 R153, RZ, RZ, R136 ;  /* 0x000000ffff997224 */ /* 0x000fe200078e0088 */
[----:B------:R-:W-:Y:S02]  /*fb60*/  MOV R146, R138 ;  /* 0x0000008a00927202 */ /* 0x000fe40000000f00 */
[----:B------:R-:W-:-:S02]  /*fb70*/  MOV R144, R139 ;  /* 0x0000008b00907202 */ /* 0x000fc40000000f00 */
[----:B-1----:R-:W-:Y:S02]  /*fb80*/  F2FP.BF16.F32.PACK_AB R4, R193, R157 ;  /* 0x0000009dc104723e */ /* 0x002fe400000010ff */
[----:B--2---:R-:W-:-:S07]  /*fb90*/  F2FP.BF16.F32.PACK_AB R7, R135, R180 ;  /* 0x000000b48707723e */ /* 0x004fce00000010ff */
[----:B------:R-:W-:Y:S07]  /*fba0*/  HMMA.16816.F32.BF16 R136, R4, R20, R56 ;  /* 0x000000140488723c */ /* 0x000fee0000041838 */
[----:B------:R-:W-:Y:S01]  /*fbb0*/  MOV R58, R144 ;  /* 0x00000090003a7202 */ /* 0x000fe20000000f00 */
[----:B------:R-:W-:Y:S01]  /*fbc0*/  IMAD.MOV.U32 R59, RZ, RZ, R147 ;  /* 0x000000ffff3b7224 */ /* 0x000fe200078e0093 */
[----:B------:R-:W-:Y:S02]  /*fbd0*/  MOV R56, R145 ;  /* 0x0000009100387202 */ /* 0x000fe40000000f00 */
[----:B------:R-:W-:-:S02]  /*fbe0*/  MOV R57, R146 ;  /* 0x0000009200397202 */ /* 0x000fc40000000f00 */
[----:B------:R-:W-:Y:S07]  /*fbf0*/  HMMA.16816.F32.BF16 R144, R4, R22, R52 ;  /* 0x000000160490723c */ /* 0x000fee0000041834 */
[----:B------:R-:W-:Y:S01]  /*fc00*/  MOV R52, R153 ;  /* 0x0000009900347202 */ /* 0x000fe20000000f00 */
[----:B------:R-:W-:Y:S01]  /*fc10*/  IMAD.MOV.U32 R55, RZ, RZ, R103 ;  /* 0x000000ffff377224 */ /* 0x000fe200078e0067 */
[----:B------:R-:W-:Y:S02]  /*fc20*/  MOV R53, R154 ;  /* 0x0000009a00357202 */ /* 0x000fe40000000f00 */
[----:B------:R-:W-:-:S02]  /*fc30*/  MOV R54, R155 ;  /* 0x0000009b00367202 */ /* 0x000fc40000000f00 */
[C---:B------:R-:W-:Y:S07]  /*fc40*/  HMMA.16816.F32.BF16 R152, R4.reuse, R16, R48 ;  /* 0x000000100498723c */ /* 0x040fee0000041830 */
[----:B------:R-:W-:Y:S01]  /*fc50*/  IMAD.MOV.U32 R51, RZ, RZ, R111 ;  /* 0x000000ffff337224 */ /* 0x000fe200078e006f */
[C---:B------:R-:W-:Y:S06]  /*fc60*/  HMMA.16816.F32.BF16 R164, R4.reuse, R18, R44 ;  /* 0x0000001204a4723c */ /* 0x040fec000004182c */
[----:B------:R-:W-:Y:S01]  /*fc70*/  HMMA.16816.F32.BF16 R108, R4, R12, R36 ;  /* 0x0000000c046c723c */ /* 0x000fe20000041824 */
[----:B------:R-:W-:-:S06]  /*fc80*/  MOV R45, R55 ;  /* 0x00000037002d7202 */ /* 0x000fcc0000000f00 */
[----:B------:R-:W-:Y:S02]  /*fc90*/  MOV R39, R56 ;  /* 0x0000003800277202 */ /* 0x000fe40000000f00 */
[----:B------:R-:W2:Y:S04]  /*fca0*/  LDL.LU R56, [R1+0x30] ;  /* 0x0000300001387983 */ /* 0x000ea80000300800 */
[----:B------:R-:W4:Y:S01]  /*fcb0*/  LDL.LU R55, [R1+0x28] ;  /* 0x0000280001377983 */ /* 0x000f220000300800 */
[----:B------:R-:W-:Y:S02]  /*fcc0*/  MOV R48, R102 ;  /* 0x0000006600307202 */ /* 0x000fe40000000f00 */
[----:B------:R-:W-:Y:S01]  /*fcd0*/  MOV R49, R101 ;  /* 0x0000006500317202 */ /* 0x000fe20000000f00 */
[----:B---3--:R-:W-:Y:S01]  /*fce0*/  FFMA.FTZ R78, R78, R11, R41 ;  /* 0x0000000b4e4e7223 */ /* 0x008fe20000010029 */
[----:B------:R-:W-:Y:S01]  /*fcf0*/  MOV R50, R100 ;  /* 0x0000006400327202 */ /* 0x000fe20000000f00 */
[----:B------:R-:W-:Y:S01]  /*fd00*/  HMMA.16816.F32.BF16 R104, R4, R14, R32 ;  /* 0x0000000e0468723c */ /* 0x000fe20000041820 */
[----:B------:R-:W-:Y:S01]  /*fd10*/  FFMA.FTZ R11, R48, UR18, -R8 ;  /* 0x00000012300b7c23 */ /* 0x000fe20008010808 */
[----:B------:R-:W-:Y:S01]  /*fd20*/  MOV R48, R51 ;  /* 0x0000003300307202 */ /* 0x000fe20000000f00 */
[----:B------:R-:W-:Y:S01]  /*fd30*/  IMAD.MOV.U32 R46, RZ, RZ, R54 ;  /* 0x000000ffff2e7224 */ /* 0x000fe200078e0036 */
[----:B------:R-:W-:-:S02]  /*fd40*/  MOV R47, R53 ;  /* 0x00000035002f7202 */ /* 0x000fc40000000f00 */
[----:B------:R-:W-:Y:S01]  /*fd50*/  HMMA.16816.F32.BF16 R100, R4, R24, R60 ;  /* 0x000000180464723c */ /* 0x000fe2000004183c */
[----:B------:R-:W-:Y:S01]  /*fd60*/  MOV R34, R68 ;  /* 0x0000004400227202 */ /* 0x000fe20000000f00 */
[----:B------:R-:W-:Y:S01]  /*fd70*/  IMAD.MOV.U32 R53, RZ, RZ, R75 ;  /* 0x000000ffff357224 */ /* 0x000fe200078e004b */
[----:B------:R-:W-:-:S03]  /*fd80*/  MOV R36, R183 ;  /* 0x000000b700247202 */ /* 0x000fc60000000f00 */
[----:B------:R-:W-:Y:S01]  /*fd90*/  HMMA.16816.F32.BF16 R84, R4, R26, R28 ;  /* 0x0000001a0454723c */ /* 0x000fe2000004181c */
[----:B------:R-:W-:Y:S01]  /*fda0*/  FFMA.FTZ R75, R249, UR18, -R8 ;  /* 0x00000012f94b7c23 */ /* 0x000fe20008010808 */
[----:B------:R-:W-:-:S05]  /*fdb0*/  IMAD.MOV.U32 R249, RZ, RZ, R48 ;  /* 0x000000fffff97224 */ /* 0x000fca00078e0030 */
[--C-:B------:R-:W-:Y:S01]  /*fdc0*/  FFMA.FTZ R7, R49, UR18, -R8.reuse ;  /* 0x0000001231077c23 */ /* 0x100fe20008010808 */
[----:B------:R-:W-:Y:S01]  /*fdd0*/  MOV R49, R50 ;  /* 0x0000003200317202 */ /* 0x000fe20000000f00 */
[----:B------:R-:W-:Y:S01]  /*fde0*/  FFMA.FTZ R5, R34, UR18, -R3 ;  /* 0x0000001222057c23 */ /* 0x000fe20008010803 */
[--C-:B------:R-:W-:Y:S01]  /*fdf0*/  FFMA.FTZ R10, R10, UR18, -R8.reuse ;  /* 0x000000120a0a7c23 */ /* 0x100fe20008010808 */
[----:B------:R-:W-:Y:S01]  /*fe00*/  MOV R33, R70 ;  /* 0x0000004600217202 */ /* 0x000fe20000000f00 */
[----:B------:R-:W-:Y:S01]  /*fe10*/  IMAD.MOV.U32 R44, RZ, RZ, R185 ;  /* 0x000000ffff2c7224 */ /* 0x000fe200078e00b9 */
[----:B------:R-:W-:Y:S02]  /*fe20*/  MOV R54, R71 ;  /* 0x0000004700367202 */ /* 0x000fe40000000f00 */
[----:B------:R-:W-:Y:S01]  /*fe30*/  MOV R183, R72 ;  /* 0x0000004800b77202 */ /* 0x000fe20000000f00 */
[----:B------:R-:W-:Y:S01]  /*fe40*/  FFMA.FTZ R72, R218, UR18, -R8 ;  /* 0x00000012da487c23 */ /* 0x000fe20008010808 */
[----:B------:R-:W-:-:S02]  /*fe50*/  MOV R34, R36 ;  /* 0x0000002400227202 */ /* 0x000fc40000000f00 */
[----:B------:R-:W-:Y:S02]  /*fe60*/  MOV R30, R46 ;  /* 0x0000002e001e7202 */ /* 0x000fe40000000f00 */
[----:B------:R-:W-:Y:S01]  /*fe70*/  MOV R41, R49 ;  /* 0x0000003100297202 */ /* 0x000fe20000000f00 */
[----:B------:R-:W-:Y:S01]  /*fe80*/  IMAD.MOV.U32 R37, RZ, RZ, R59 ;  /* 0x000000ffff257224 */ /* 0x000fe200078e003b */
[----:B------:R-:W-:Y:S01]  /*fe90*/  MOV R50, R192 ;  /* 0x000000c000327202 */ /* 0x000fe20000000f00 */
[----:B------:R-:W-:Y:S01]  /*fea0*/  IMAD.MOV.U32 R51, RZ, RZ, R74 ;  /* 0x000000ffff337224 */ /* 0x000fe200078e004a */
        /* <DEDUP_REMOVED lines=25> */
[----:B-1----:R-:W-:Y:S01]  /*10040*/  FFMA.FTZ R11, R249, UR18, -R2 ;  /* 0x00000012f90b7c23 */ /* 0x002fe20008010802 */
[----:B------:R1:W3:Y:S01]  /*10050*/  MUFU.EX2 R8, R10 ;  /* 0x0000000a00087308 */ /* 0x0002e20000000800 */
[----:B------:R-:W-:Y:S01]  /*10060*/  MOV R249, R30 ;  /* 0x0000001e00f97202 */ /* 0x000fe20000000f00 */
[--C-:B------:R-:W-:Y:S01]  /*10070*/  FFMA.FTZ R6, R33, UR18, -R3.reuse ;  /* 0x0000001221067c23 */ /* 0x100fe20008010803 */
[--C-:B------:R-:W-:Y:S01]  /*10080*/  FFMA.FTZ R4, R53, UR18, -R3.reuse ;  /* 0x0000001235047c23 */ /* 0x100fe20008010803 */
[----:B------:R-:W-:Y:S01]  /*10090*/  FFMA.FTZ R29, R54, UR18, -R3 ;  /* 0x00000012361d7c23 */ /* 0x000fe20008010803 */
[----:B------:R-:W-:-:S02]  /*100a0*/  IMAD.MOV.U32 R30, RZ, RZ, R34 ;  /* 0x000000ffff1e7224 */ /* 0x000fc400078e0022 */
[----:B------:R-:W-:Y:S01]  /*100b0*/  FFMA.FTZ R79, R79, R40, R42 ;  /* 0x000000284f4f7223 */ /* 0x000fe2000001002a */
[----:B------:R-:W-:Y:S01]  /*100c0*/  MOV R34, R184 ;  /* 0x000000b800227202 */ /* 0x000fe20000000f00 */
[----:B------:R-:W3:Y:S01]  /*100d0*/  MUFU.EX2 R7, R7 ;  /* 0x0000000700077308 */ /* 0x000ee20000000800 */
[----:B------:R-:W-:Y:S01]  /*100e0*/  IMAD.MOV.U32 R32, RZ, RZ, R39 ;  /* 0x000000ffff207224 */ /* 0x000fe200078e0027 */
[----:B------:R-:W-:Y:S01]  /*100f0*/  MOV R40, R52 ;  /* 0x0000003400287202 */ /* 0x000fe20000000f00 */
[----:B------:R-:W-:Y:S01]  /*10100*/  IMAD.MOV.U32 R45, RZ, RZ, R118 ;  /* 0x000000ffff2d7224 */ /* 0x000fe200078e0076 */
[----:B------:R-:W-:Y:S01]  /*10110*/  MOV R184, R159 ;  /* 0x0000009f00b87202 */ /* 0x000fe20000000f00 */
[----:B------:R-:W-:Y:S02]  /*10120*/  IMAD.MOV.U32 R42, RZ, RZ, R181 ;  /* 0x000000ffff2a7224 */ /* 0x000fe400078e00b5 */
[--C-:B------:R-:W-:Y:S01]  /*10130*/  FFMA.FTZ R39, R247, UR18, -R3.reuse ;  /* 0x00000012f7277c23 */ /* 0x100fe20008010803 */
[----:B-1----:R-:W-:Y:S01]  /*10140*/  FFMA.FTZ R10, R41, UR18, -R2 ;  /* 0x00000012290a7c23 */ /* 0x002fe20008010802 */
[----:B------:R-:W-:Y:S01]  /*10150*/  MOV R41, R31 ;  /* 0x0000001f00297202 */ /* 0x000fe20000000f00 */
[--C-:B------:R-:W-:Y:S01]  /*10160*/  FFMA.FTZ R118, R212, UR18, -R3.reuse ;  /* 0x00000012d4767c23 */ /* 0x100fe20008010803 */
[----:B------:R-:W-:Y:S01]  /*10170*/  MOV R31, R35 ;  /* 0x00000023001f7202 */ /* 0x000fe20000000f00 */
[----:B------:R-:W-:Y:S01]  /*10180*/  FFMA.FTZ R116, R205, UR18, -R3 ;  /* 0x00000012cd747c23 */ /* 0x000fe20008010803 */
[----:B------:R-:W-:-:S02]  /*10190*/  IMAD.MOV.U32 R35, RZ, RZ, R185 ;  /* 0x000000ffff237224 */ /* 0x000fc400078e00b9 */
[--C-:B------:R-:W-:Y:S01]  /*101a0*/  FFMA.FTZ R159, R209, UR18, -R2.reuse ;  /* 0x00000012d19f7c23 */ /* 0x100fe20008010802 */
[----:B------:R-:W-:Y:S01]  /*101b0*/  MOV R33, R37 ;  /* 0x0000002500217202 */ /* 0x000fe20000000f00 */
[----:B------:R1:W-:Y:S01]  /*101c0*/  MUFU.EX2 R212, R9 ;  /* 0x0000000900d47308 */ /* 0x0003e20000000800 */
[----:B------:R-:W-:Y:S01]  /*101d0*/  FFMA.FTZ R90, R42, UR18, -R2 ;  /* 0x000000122a5a7c23 */ /* 0x000fe20008010802 */
[----:B------:R-:W-:Y:S02]  /*101e0*/  MOV R48, R193 ;  /* 0x000000c100307202 */ /* 0x000fe40000000f00 */
[----:B------:R-:W-:-:S04]  /*101f0*/  MOV R42, R33 ;  /* 0x00000021002a7202 */ /* 0x000fc80000000f00 */
[----:B------:R-:W-:Y:S01]  /*10200*/  MUFU.EX2 R185, R6 ;  /* 0x0000000600b97308 */ /* 0x000fe20000000800 */
[----:B------:R-:W-:-:S07]  /*10210*/  MOV R33, R183 ;  /* 0x000000b700217202 */ /* 0x000fce0000000f00 */
[----:B------:R-:W3:Y:S01]  /*10220*/  MUFU.EX2 R247, R5 ;  /* 0x0000000500f77308 */ /* 0x000ee20000000800 */
[----:B-1----:R-:W-:Y:S01]  /*10230*/  FFMA.FTZ R9, R40, UR18, -R2 ;  /* 0x0000001228097c23 */ /* 0x002fe20008010802 */
[----:B------:R-:W-:-:S06]  /*10240*/  MOV R40, R32 ;  /* 0x0000002000287202 */ /* 0x000fcc0000000f00 */
[----:B------:R1:W-:Y:S01]  /*10250*/  MUFU.EX2 R205, R4 ;  /* 0x0000000400cd7308 */ /* 0x0003e20000000800 */
[----:B------:R-:W-:-:S07]  /*10260*/  MOV R28, R47 ;  /* 0x0000002f001c7202 */ /* 0x000fce0000000f00 */
[----:B------:R-:W1:Y:S01]  /*10270*/  MUFU.EX2 R209, R29 ;  /* 0x0000001d00d17308 */ /* 0x000e620000000800 */
[----:B------:R-:W-:Y:S02]  /*10280*/  MOV R46, R157 ;  /* 0x0000009d002e7202 */ /* 0x000fe40000000f00 */
[----:B------:R-:W-:Y:S02]  /*10290*/  MOV R32, R44 ;  /* 0x0000002c00207202 */ /* 0x000fe40000000f00 */
[----:B------:R-:W-:Y:S02]  /*102a0*/  MOV R47, R158 ;  /* 0x0000009e002f7202 */ /* 0x000fe40000000f00 */
[----:B------:R-:W-:Y:S02]  /*102b0*/  MOV R44, R163 ;  /* 0x000000a3002c7202 */ /* 0x000fe40000000f00 */
[----:B------:R-:W-:Y:S01]  /*102c0*/  MOV R206, R249 ;  /* 0x000000f900ce7202 */ /* 0x000fe20000000f00 */
[----:B------:R-:W-:Y:S01]  /*102d0*/  IMAD.MOV.U32 R248, RZ, RZ, R30 ;  /* 0x000000fffff87224 */ /* 0x000fe200078e001e */
[----:B------:R-:W-:-:S02]  /*102e0*/  MOV R183, R160 ;  /* 0x000000a000b77202 */ /* 0x000fc40000000f00 */
[----:B------:R-:W-:Y:S01]  /*102f0*/  MOV R214, R40 ;  /* 0x0000002800d67202 */ /* 0x000fe20000000f00 */
[----:B------:R-:W-:Y:S01]  /*10300*/  IMAD.MOV.U32 R40, RZ, RZ, R35 ;  /* 0x000000ffff287224 */ /* 0x000fe200078e0023 */
[----:B------:R-:W-:Y:S02]  /*10310*/  MOV R241, R42 ;  /* 0x0000002a00f17202 */ /* 0x000fe40000000f00 */
[----:B------:R-:W-:Y:S01]  /*10320*/  MOV R249, R31 ;  /* 0x0000001f00f97202 */ /* 0x000fe20000000f00 */
[----:B------:R-:W-:Y:S01]  /*10330*/  IMAD.MOV.U32 R35, RZ, RZ, R48 ;  /* 0x000000ffff237224 */ /* 0x000fe200078e0030 */
[----:B------:R-:W-:Y:S02]  /*10340*/  MOV R49, R194 ;  /* 0x000000c200317202 */ /* 0x000fe40000000f00 */
[----:B------:R-:W-:Y:S02]  /*10350*/  MOV R210, R41 ;  /* 0x0000002900d27202 */ /* 0x000fe40000000f00 */
[----:B------:R-:W-:Y:S01]  /*10360*/  MOV R31, R33 ;  /* 0x00000021001f7202 */ /* 0x000fe20000000f00 */
[----:B------:R-:W-:Y:S01]  /*10370*/  FFMA.FTZ R194, R126, UR18, -R3 ;  /* 0x000000127ec27c23 */ /* 0x000fe20008010803 */
[----:B------:R-:W-:Y:S01]  /*10380*/  MOV R41, R32 ;  /* 0x0000002000297202 */ /* 0x000fe20000000f00 */
[----:B------:R-:W-:Y:S01]  /*10390*/  FFMA.FTZ R163, R201, UR18, -R2 ;  /* 0x00000012c9a37c23 */ /* 0x000fe20008010802 */
[----:B------:R-:W-:Y:S01]  /*103a0*/  MOV R30, R34 ;  /* 0x00000022001e7202 */ /* 0x000fe20000000f00 */
[----:B------:R-:W-:Y:S01]  /*103b0*/  IMAD.MOV.U32 R48, RZ, RZ, R184 ;  /* 0x000000ffff307224 */ /* 0x000fe200078e00b8 */
[----:B------:R-:W-:Y:S01]  /*103c0*/  MOV R33, R46 ;  /* 0x0000002e00217202 */ /* 0x000fe20000000f00 */
[----:B------:R-:W-:Y:S01]  /*103d0*/  FFMA.FTZ R126, R215, UR18, -R2 ;  /* 0x00000012d77e7c23 */ /* 0x000fe20008010802 */
[----:B------:R-:W-:Y:S01]  /*103e0*/  MOV R42, R44 ;  /* 0x0000002c002a7202 */ /* 0x000fe20000000f00 */
[----:B---3--:R-:W-:Y:S01]  /*103f0*/  IMAD.MOV.U32 R201, RZ, RZ, R8 ;  /* 0x000000ffffc97224 */ /* 0x008fe200078e0008 */
[----:B------:R-:W-:Y:S01]  /*10400*/  MOV R34, R47 ;  /* 0x0000002f00227202 */ /* 0x000fe20000000f00 */
[----:B------:R-:W-:Y:S01]  /*10410*/  FFMA.FTZ R184, R89, UR18, -R2 ;  /* 0x0000001259b87c23 */ /* 0x000fe20008010802 */
[----:B------:R-:W-:Y:S01]  /*10420*/  MOV R46, R182 ;  /* 0x000000b6002e7202 */ /* 0x000fe20000000f00 */
[----:B------:R-:W-:Y:S01]  /*10430*/  FFMA.FTZ R89, R241, UR18, -R0 ;  /* 0x00000012f1597c23 */ /* 0x000fe20008010800 */
[----:B------:R-:W-:-:S02]  /*10440*/  MOV R32, R45 ;  /* 0x0000002d00207202 */ /* 0x000fc40000000f00 */
[----:B------:R-:W-:Y:S01]  /*10450*/  MOV R47, R183 ;  /* 0x000000b7002f7202 */ /* 0x000fe20000000f00 */
[--C-:B------:R-:W-:Y:S01]  /*10460*/  FFMA.FTZ R183, R112, UR18, -R2.reuse ;  /* 0x0000001270b77c23 */ /* 0x100fe20008010802 */
[----:B------:R-:W-:Y:S01]  /*10470*/  MOV R215, R7 ;  /* 0x0000000700d77202 */ /* 0x000fe20000000f00 */
[----:B------:R-:W-:Y:S01]  /*10480*/  FFMA.FTZ R182, R113, UR18, -R2 ;  /* 0x0000001271b67c23 */ /* 0x000fe20008010802 */
[----:B------:R-:W-:Y:S01]  /*10490*/  MOV R44, R49 ;  /* 0x00000031002c7202 */ /* 0x000fe20000000f00 */
[----:B------:R-:W-:Y:S01]  /*104a0*/  FFMA.FTZ R112, R248, UR18, -R0 ;  /* 0x00000012f8707c23 */ /* 0x000fe20008010800 */
[----:B------:R-:W-:Y:S01]  /*104b0*/  MOV R45, R180 ;  /* 0x000000b4002d7202 */ /* 0x000fe20000000f00 */
[----:B------:R-:W-:Y:S01]  /*104c0*/  FFMA.FTZ R180, R114, UR18, -R2 ;  /* 0x0000001272b47c23 */ /* 0x000fe20008010802 */
[----:B------:R-:W-:Y:S01]  /*104d0*/  MOV R49, R176 ;  /* 0x000000b000317202 */ /* 0x000fe20000000f00 */
[--C-:B------:R-:W-:Y:S01]  /*104e0*/  FFMA.FTZ R113, R249, UR18, -R0.reuse ;  /* 0x00000012f9717c23 */ /* 0x100fe20008010800 */
[----:B------:R-:W-:Y:S01]  /*104f0*/  MOV R241, R40 ;  /* 0x0000002800f17202 */ /* 0x000fe20000000f00 */
[----:B------:R-:W-:Y:S01]  /*10500*/  FFMA.FTZ R114, R41, UR18, -R0 ;  /* 0x0000001229727c23 */ /* 0x000fe20008010800 */
[----:B------:R-:W-:Y:S01]  /*10510*/  MOV R36, R38 ;  /* 0x0000002600247202 */ /* 0x000fe20000000f00 */
[----:B------:R-:W-:Y:S01]  /*10520*/  IMAD.MOV.U32 R41, RZ, RZ, R33 ;  /* 0x000000ffff297224 */ /* 0x000fe200078e0021 */
[----:B------:R-:W-:-:S02]  /*10530*/  MOV R248, R42 ;  /* 0x0000002a00f87202 */ /* 0x000fc40000000f00 */
[----:B------:R-:W-:Y:S01]  /*10540*/  MOV R40, R34 ;  /* 0x0000002200287202 */ /* 0x000fe20000000f00 */
[----:B------:R-:W-:Y:S01]  /*10550*/  IMAD.MOV.U32 R34, RZ, RZ, R46 ;  /* 0x000000ffff227224 */ /* 0x000fe200078e002e */
[----:B------:R-:W-:Y:S01]  /*10560*/  MOV R38, R58 ;  /* 0x0000003a00267202 */ /* 0x000fe20000000f00 */
[----:B------:R-:W-:Y:S01]  /*10570*/  FFMA.FTZ R193, R127, UR18, -R3 ;  /* 0x000000127fc17c23 */ /* 0x000fe20008010803 */
[----:B------:R-:W-:Y:S02]  /*10580*/  MOV R249, R32 ;  /* 0x0000002000f97202 */ /* 0x000fe40000000f00 */
[----:B------:R-:W-:Y:S01]  /*10590*/  MOV R42, R35 ;  /* 0x00000023002a7202 */ /* 0x000fe20000000f00 */
[----:B------:R-:W-:Y:S01]  /*105a0*/  FFMA.FTZ R127, R211, UR18, -R2 ;  /* 0x00000012d37f7c23 */ /* 0x000fe20008010802 */
[----:B------:R-:W-:Y:S02]  /*105b0*/  MOV R32, R44 ;  /* 0x0000002c00207202 */ /* 0x000fe40000000f00 */
[----:B------:R-:W-:-:S02]  /*105c0*/  MOV R33, R45 ;  /* 0x0000002d00217202 */ /* 0x000fc40000000f00 */
[----:B------:R-:W-:Y:S01]  /*105d0*/  MOV R35, R47 ;  /* 0x0000002f00237202 */ /* 0x000fe20000000f00 */
[----:B------:R-:W-:Y:S01]  /*105e0*/  IMAD.MOV.U32 R47, RZ, RZ, R179 ;  /* 0x000000ffff2f7224 */ /* 0x000fe200078e00b3 */
[----:B------:R-:W-:Y:S02]  /*105f0*/  MOV R46, R50 ;  /* 0x00000032002e7202 */ /* 0x000fe40000000f00 */
[----:B-1----:R-:W-:Y:S02]  /*10600*/  F2FP.BF16.F32.PACK_AB R4, R201, R218 ;  /* 0x000000dac904723e */ /* 0x002fe400000010ff */
[----:B------:R-:W-:Y:S02]  /*10610*/  F2FP.BF16.F32.PACK_AB R5, R247, R185 ;  /* 0x000000b9f705723e */ /* 0x000fe400000010ff */
[----:B------:R-:W-:Y:S02]  /*10620*/  F2FP.BF16.F32.PACK_AB R6, R215, R212 ;  /* 0x000000d4d706723e */ /* 0x000fe400000010ff */
[----:B------:R-:W-:Y:S01]  /*10630*/  F2FP.BF16.F32.PACK_AB R7, R209, R205 ;  /* 0x000000cdd107723e */ /* 0x000fe200000010ff */
[--C-:B------:R-:W-:Y:S01]  /*10640*/  FFMA.FTZ R120, R202, UR18, -R3.reuse ;  /* 0x00000012ca787c23 */ /* 0x100fe20008010803 */
[----:B------:R-:W-:Y:S01]  /*10650*/  MOV R44, R48 ;  /* 0x00000030002c7202 */ /* 0x000fe20000000f00 */
[----:B------:R-:W-:Y:S01]  /*10660*/  FFMA.FTZ R157, R200, UR18, -R3 ;  /* 0x00000012c89d7c23 */ /* 0x000fe20008010803 */
[----:B------:R-:W-:-:S02]  /*10670*/  MOV R45, R49 ;  /* 0x00000031002d7202 */ /* 0x000fc40000000f00 */
[----:B------:R-:W-:Y:S01]  /*10680*/  MOV R50, R156 ;  /* 0x0000009c00327202 */ /* 0x000fe20000000f00 */
[--C-:B------:R-:W-:Y:S01]  /*10690*/  FFMA.FTZ R200, R124, UR18, -R3.reuse ;  /* 0x000000127cc87c23 */ /* 0x100fe20008010803 */
[----:B------:R-:W-:Y:S01]  /*106a0*/  MOV R48, R178 ;  /* 0x000000b200307202 */ /* 0x000fe20000000f00 */
[--C-:B------:R-:W-:Y:S01]  /*106b0*/  FFMA.FTZ R202, R122, UR18, -R3.reuse ;  /* 0x000000127aca7c23 */ /* 0x100fe20008010803 */
[----:B------:R-:W-:Y:S02]  /*106c0*/  MOV R49, R177 ;  /* 0x000000b100317202 */ /* 0x000fe40000000f00 */
        /* <DEDUP_REMOVED lines=19> */
[----:B------:R-:W-:Y:S01]  /*10800*/  MOV R203, R241 ;  /* 0x000000f100cb7202 */ /* 0x000fe20000000f00 */
[----:B------:R-:W-:Y:S01]  /*10810*/  FFMA.FTZ R2, R214, UR18, -R0 ;  /* 0x00000012d6027c23 */ /* 0x000fe20008010800 */
[----:B------:R-:W-:Y:S01]  /*10820*/  MOV R29, R41 ;  /* 0x00000029001d7202 */ /* 0x000fe20000000f00 */
[----:B------:R-:W-:-:S02]  /*10830*/  IMAD.MOV.U32 R207, RZ, RZ, R248 ;  /* 0x000000ffffcf7224 */ /* 0x000fc400078e00f8 */
[--C-:B------:R-:W-:Y:S01]  /*10840*/  FFMA.FTZ R133, R246, UR18, -R0.reuse ;  /* 0x00000012f6857c23 */ /* 0x100fe20008010800 */
[----:B------:R-:W-:Y:S01]  /*10850*/  MOV R248, R44 ;  /* 0x0000002c00f87202 */ /* 0x000fe20000000f00 */
[----:B------:R-:W-:Y:S01]  /*10860*/  IMAD.MOV.U32 R216, RZ, RZ, R45 ;  /* 0x000000ffffd87224 */ /* 0x000fe200078e002d */
[----:B------:R-:W-:Y:S01]  /*10870*/  MOV R239, R46 ;  /* 0x0000002e00ef7202 */ /* 0x000fe20000000f00 */
[----:B------:R-:W-:Y:S01]  /*10880*/  IMAD.MOV.U32 R246, RZ, RZ, R211 ;  /* 0x000000fffff67224 */ /* 0x000fe200078e00d3 */
[----:B------:R-:W-:Y:S01]  /*10890*/  MOV R243, R47 ;  /* 0x0000002f00f37202 */ /* 0x000fe20000000f00 */
        /* <DEDUP_REMOVED lines=18> */
[----:B------:R-:W-:Y:S01]  /*109c0*/  IMAD.MOV.U32 R242, RZ, RZ, R32 ;  /* 0x000000fffff27224 */ /* 0x000fe200078e0020 */
[----:B------:R-:W-:Y:S01]  /*109d0*/  MOV R245, R33 ;  /* 0x0000002100f57202 */ /* 0x000fe20000000f00 */
[C---:B------:R-:W-:Y:S01]  /*109e0*/  HMMA.16816.F32.BF16 R80, R4.reuse, R14, R80 ;  /* 0x0000000e0450723c */ /* 0x040fe20000041850 */
[----:B------:R-:W-:Y:S01]  /*109f0*/  MOV R250, R34 ;  /* 0x0000002200fa7202 */ /* 0x000fe20000000f00 */
[--C-:B--2---:R-:W-:Y:S01]  /*10a00*/  FFMA.FTZ R56, R56, UR18, -R3.reuse ;  /* 0x0000001238387c23 */ /* 0x104fe20008010803 */
[----:B----4-:R-:W-:Y:S01]  /*10a10*/  FFMA.FTZ R55, R55, UR18, -R3 ;  /* 0x0000001237377c23 */ /* 0x010fe20008010803 */
[----:B------:R-:W-:Y:S01]  /*10a20*/  FFMA.FTZ R3, R210, UR18, -R0 ;  /* 0x00000012d2037c23 */ /* 0x000fe20008010800 */
[----:B------:R-:W-:Y:S01]  /*10a30*/  IMAD.MOV.U32 R210, RZ, RZ, R50 ;  /* 0x000000ffffd27224 */ /* 0x000fe200078e0032 */
[----:B------:R-:W-:Y:S01]  /*10a40*/  MOV R249, R35 ;  /* 0x0000002300f97202 */ /* 0x000fe20000000f00 */
[C---:B------:R-:W-:Y:S01]  /*10a50*/  HMMA.16816.F32.BF16 R48, R4.reuse, R20, R140 ;  /* 0x000000140430723c */ /* 0x040fe2000004188c */
[----:B------:R-:W-:Y:S01]  /*10a60*/  MOV R241, R43 ;  /* 0x0000002b00f17202 */ /* 0x000fe20000000f00 */
[----:B------:R1:W-:Y:S01]  /*10a70*/  MUFU.EX2 R140, R28 ;  /* 0x0000001c008c7308 */ /* 0x0003e20000000800 */
[----:B------:R-:W-:Y:S01]  /*10a80*/  MOV R211, R203 ;  /* 0x000000cb00d37202 */ /* 0x000fe20000000f00 */
[----:B------:R2:W5:Y:S01]  /*10a90*/  LDL.LU R232, [R1+0xd4] ;  /* 0x0000d40001e87983 */ /* 0x0005620000300800 */
[----:B------:R-:W-:Y:S01]  /*10aa0*/  MOV R244, R29 ;  /* 0x0000001d00f47202 */ /* 0x000fe20000000f00 */
[C---:B------:R-:W-:Y:S01]  /*10ab0*/  HMMA.16816.F32.BF16 R20, R4.reuse, R12, R172 ;  /* 0x0000000c0414723c */ /* 0x040fe200000418ac */
[----:B------:R-:W-:Y:S01]  /*10ac0*/  MOV R203, R30 ;  /* 0x0000001e00cb7202 */ /* 0x000fe20000000f00 */
[----:B------:R-:W-:Y:S01]  /*10ad0*/  LDSM.16.MT88.4 R12, [R223+0x9800] ;  /* 0x00980000df0c783b */ /* 0x000fe20000004200 */
[----:B------:R-:W-:Y:S01]  /*10ae0*/  MOV R251, R31 ;  /* 0x0000001f00fb7202 */ /* 0x000fe20000000f00 */
[----:B------:R-:W-:Y:S02]  /*10af0*/  MUFU.EX2 R143, R11 ;  /* 0x0000000b008f7308 */ /* 0x000fe40000000800 */
[----:B------:R-:W-:Y:S01]  /*10b00*/  HMMA.16816.F32.BF16 R40, R4, R16, R92 ;  /* 0x000000100428723c */ /* 0x000fe2000004185c */
[----:B------:R-:W-:Y:S01]  /*10b10*/  MOV R150, R205 ;  /* 0x000000cd00967202 */ /* 0x000fe20000000f00 */
[----:B------:R-:W-:-:S04]  /*10b20*/  IMAD.MOV.U32 R151, RZ, RZ, R212 ;  /* 0x000000ffff977224 */ /* 0x000fc800078e00d4 */
[----:B------:R-:W-:Y:S01]  /*10b30*/  MUFU.EX2 R217, R75 ;  /* 0x0000004b00d97308 */ /* 0x000fe20000000800 */
[C---:B------:R-:W-:Y:S01]  /*10b40*/  HMMA.16816.F32.BF16 R32, R4.reuse, R18, R96 ;  /* 0x000000120420723c */ /* 0x040fe20000041860 */
[----:B------:R-:W3:Y:S04]  /*10b50*/  LDSM.16.MT88.4 R16, [R220+0x9800] ;  /* 0x00980000dc10783b */ /* 0x000ee80000004200 */
[----:B-1----:R-:W-:Y:S02]  /*10b60*/  LDSM.16.MT88.4 R28, [R222+0x9800] ;  /* 0x00980000de1c783b */ /* 0x002fe40000004200 */
[----:B------:R-:W1:Y:S01]  /*10b70*/  MUFU.EX2 R0, R10 ;  /* 0x0000000a00007308 */ /* 0x000e620000000800 */
[----:B------:R-:W-:Y:S01]  /*10b80*/  MOV R213, R248 ;  /* 0x000000f800d57202 */ /* 0x000fe20000000f00 */
[----:B------:R2:W5:Y:S06]  /*10b90*/  LDL.LU R231, [R1+0xd0] ;  /* 0x0000d00001e77983 */ /* 0x00056c0000300800 */
[----:B------:R-:W-:Y:S08]  /*10ba0*/  MUFU.EX2 R173, R9 ;  /* 0x0000000900ad7308 */ /* 0x000ff00000000800 */
[----:B------:R4:W-:Y:S02]  /*10bb0*/  MUFU.EX2 R141, R8 ;  /* 0x00000008008d7308 */ /* 0x0009e40000000800 */
[----:B----4-:R-:W4:Y:S06]  /*10bc0*/  LDSM.16.MT88.4 R8, [R221+0x9800] ;  /* 0x00980000dd08783b */ /* 0x010f2c0000004200 */
[----:B------:R-:W2:Y:S08]  /*10bd0*/  MUFU.EX2 R142, R3 ;  /* 0x00000003008e7308 */ /* 0x000eb00000000800 */
[----:B------:R-:W-:Y:S08]  /*10be0*/  MUFU.EX2 R172, R2 ;  /* 0x0000000200ac7308 */ /* 0x000ff00000000800 */
[----:B------:R3:W4:Y:S01]  /*10bf0*/  MUFU.EX2 R174, R36 ;  /* 0x0000002400ae7308 */ /* 0x0007220000000800 */
[----:B-1----:R-:W-:Y:S01]  /*10c00*/  MOV R175, R0 ;  /* 0x0000000000af7202 */ /* 0x002fe20000000f00 */
[----:B------:R-:W-:Y:S01]  /*10c10*/  HMMA.16816.F32.BF16 R92, R4, R24, R188 ;  /* 0x00000018045c723c */ /* 0x000fe200000418bc */
[----:B------:R-:W-:-:S05]  /*10c20*/  MOV R0, R210 ;  /* 0x000000d200007202 */ /* 0x000fca0000000f00 */
[----:B------:R-:W-:Y:S01]  /*10c30*/  MUFU.EX2 R205, R56 ;  /* 0x0000003800cd7308 */ /* 0x000fe20000000800 */
[----:B------:R-:W-:Y:S01]  /*10c40*/  MOV R191, R215 ;  /* 0x000000d700bf7202 */ /* 0x000fe20000000f00 */
[----:B------:R-:W-:Y:S01]  /*10c50*/  IMAD.MOV.U32 R190, RZ, RZ, R219 ;  /* 0x000000ffffbe7224 */ /* 0x000fe200078e00db */
[----:B------:R-:W-:Y:S01]  /*10c60*/  MOV R188, R216 ;  /* 0x000000d800bc7202 */ /* 0x000fe20000000f00 */
[----:B------:R-:W-:Y:S04]  /*10c70*/  HMMA.16816.F32.BF16 R96, R4, R26, R196 ;  /* 0x0000001a0460723c */ /* 0x000fe800000418c4 */
[----:B------:R-:W-:Y:S01]  /*10c80*/  MUFU.EX2 R215, R77 ;  /* 0x0000004d00d77308 */ /* 0x000fe20000000800 */
[----:B---3--:R-:W-:Y:S02]  /*10c90*/  MOV R36, R209 ;  /* 0x000000d100247202 */ /* 0x008fe40000000f00 */
[----:B------:R-:W-:-:S02]  /*10ca0*/  F2FP.BF16.F32.PACK_AB R4, R143, R140 ;  /* 0x0000008c8f04723e */ /* 0x000fc400000010ff */
[----:B--2---:R-:W-:-:S03]  /*10cb0*/  F2FP.BF16.F32.PACK_AB R5, R142, R141 ;  /* 0x0000008d8e05723e */ /* 0x004fc600000010ff */
[----:B------:R-:W-:Y:S01]  /*10cc0*/  MUFU.EX2 R216, R76 ;  /* 0x0000004c00d87308 */ /* 0x000fe20000000800 */
[----:B------:R-:W-:Y:S02]  /*10cd0*/  F2FP.BF16.F32.PACK_AB R6, R173, R175 ;  /* 0x000000afad06723e */ /* 0x000fe400000010ff */
[----:B----4-:R-:W-:-:S05]  /*10ce0*/  F2FP.BF16.F32.PACK_AB R7, R174, R172 ;  /* 0x000000acae07723e */ /* 0x010fca00000010ff */
[----:B------:R-:W-:Y:S01]  /*10cf0*/  MUFU.EX2 R219, R74 ;  /* 0x0000004a00db7308 */ /* 0x000fe20000000800 */
[----:B------:R-:W-:-:S07]  /*10d00*/  MOV R2, R214 ;  /* 0x000000d600027202 */ /* 0x000fce0000000f00 */
[----:B------:R-:W1:Y:S01]  /*10d10*/  MUFU.EX2 R208, R55 ;  /* 0x0000003700d07308 */ /* 0x000e620000000800 */
[----:B------:R-:W-:-:S07]  /*10d20*/  MOV R3, R241 ;  /* 0x000000f100037202 */ /* 0x000fce0000000f00 */
[----:B------:R-:W-:Y:S08]  /*10d30*/  MUFU.EX2 R209, R54 ;  /* 0x0000003600d17308 */ /* 0x000ff00000000800 */
[----:B------:R-:W2:Y:S01]  /*10d40*/  MUFU.EX2 R210, R53 ;  /* 0x0000003500d27308 */ /* 0x000ea20000000800 */
[----:B------:R-:W-:Y:S01]  /*10d50*/  HMMA.16816.F32.BF16 R136, R4, R16, R136 ;  /* 0x000000100488723c */ /* 0x000fe20000041888 */
[----:B------:R-:W-:Y:S01]  /*10d60*/  FADD.FTZ R3, R3, R161 ;  /* 0x000000a103037221 */ /* 0x000fe20000010000 */
[----:B------:R-:W-:-:S04]  /*10d70*/  MOV R27, R244 ;  /* 0x000000f4001b7202 */ /* 0x000fc80000000f00 */
[C---:B------:R-:W-:Y:S01]  /*10d80*/  HMMA.16816.F32.BF16 R144, R4.reuse, R18, R144 ;  /* 0x000000120490723c */ /* 0x040fe20000041890 */
[----:B------:R3:W-:Y:S05]  /*10d90*/  MUFU.EX2 R244, R68 ;  /* 0x0000004400f47308 */ /* 0x0007ea0000000800 */
[C---:B------:R-:W-:Y:S06]  /*10da0*/  HMMA.16816.F32.BF16 R152, R4.reuse, R12, R152 ;  /* 0x0000000c0498723c */ /* 0x040fec0000041898 */
[C---:B------:R-:W-:Y:S06]  /*10db0*/  HMMA.16816.F32.BF16 R164, R4.reuse, R14, R164 ;  /* 0x0000000e04a4723c */ /* 0x040fec00000418a4 */
[C---:B------:R-:W-:Y:S06]  /*10dc0*/  HMMA.16816.F32.BF16 R108, R4.reuse, R8, R108 ;  /* 0x00000008046c723c */ /* 0x040fec000004186c */
[C---:B------:R-:W-:Y:S06]  /*10dd0*/  HMMA.16816.F32.BF16 R104, R4.reuse, R10, R104 ;  /* 0x0000000a0468723c */ /* 0x040fec0000041868 */
[C---:B------:R-:W-:Y:S06]  /*10de0*/  HMMA.16816.F32.BF16 R100, R4.reuse, R28, R100 ;  /* 0x0000001c0464723c */ /* 0x040fec0000041864 */
[----:B------:R-:W-:Y:S07]  /*10df0*/  HMMA.16816.F32.BF16 R84, R4, R30, R84 ;  /* 0x0000001e0454723c */ /* 0x000fee0000041854 */
[----:B------:R-:W-:Y:S01]  /*10e00*/  MOV R7, R251 ;  /* 0x000000fb00077202 */ /* 0x000fe20000000f00 */
[----:B------:R-:W-:Y:S01]  /*10e10*/  FADD.FTZ R4, R2, R162 ;  /* 0x000000a202047221 */ /* 0x000fe20000010000 */
[----:B------:R-:W-:-:S02]  /*10e20*/  MOV R6, R211 ;  /* 0x000000d300067202 */ /* 0x000fc40000000f00 */
[----:B-1----:R-:W-:Y:S01]  /*10e30*/  F2FP.BF16.F32.PACK_AB R5, R208, R205 ;  /* 0x000000cdd005723e */ /* 0x002fe200000010ff */
[----:B------:R-:W-:Y:S01]  /*10e40*/  FADD.FTZ R3, R7, R3 ;  /* 0x0000000307037221 */ /* 0x000fe20000010000 */
[----:B--2---:R-:W-:Y:S01]  /*10e50*/  F2FP.BF16.F32.PACK_AB R7, R210, R209 ;  /* 0x000000d1d207723e */ /* 0x004fe200000010ff */
[----:B---3--:R-:W-:Y:S01]  /*10e60*/  FADD.FTZ R68, R6, R4 ;  /* 0x0000000406447221 */ /* 0x008fe20000010000 */
[----:B------:R-:W-:Y:S02]  /*10e70*/  F2FP.BF16.F32.PACK_AB R4, R216, R215 ;  /* 0x000000d7d804723e */ /* 0x000fe400000010ff */
[----:B------:R-:W-:Y:S01]  /*10e80*/  F2FP.BF16.F32.PACK_AB R6, R219, R217 ;  /* 0x000000d9db06723e */ /* 0x000fe200000010ff */
[----:B------:R-:W-:Y:S01]  /*10e90*/  IMAD.MOV.U32 R26, RZ, RZ, R246 ;  /* 0x000000ffff1a7224 */ /* 0x000fe200078e00f6 */
[----:B------:R-:W-:Y:S01]  /*10ea0*/  MOV R25, R239 ;  /* 0x000000ef00197202 */ /* 0x000fe20000000f00 */
[----:B------:R-:W-:Y:S01]  /*10eb0*/  IMAD.MOV.U32 R198, RZ, RZ, R206 ;  /* 0x000000ffffc67224 */ /* 0x000fe200078e00ce */
[----:B------:R-:W-:Y:S01]  /*10ec0*/  MOV R24, R243 ;  /* 0x000000f300187202 */ /* 0x000fe20000000f00 */
[----:B------:R-:W-:Y:S01]  /*10ed0*/  IMAD.MOV.U32 R206, RZ, RZ, R249 ;  /* 0x000000ffffce7224 */ /* 0x000fe200078e00f9 */
[----:B------:R-:W-:Y:S01]  /*10ee0*/  MOV R148, R245 ;  /* 0x000000f500947202 */ /* 0x000fe20000000f00 */
[----:B------:R-:W-:Y:S01]  /*10ef0*/  MUFU.EX2 R243, R69 ;  /* 0x0000004500f37308 */ /* 0x000fe20000000800 */
[----:B------:R-:W-:Y:S01]  /*10f00*/  FADD.FTZ R2, R213, R79 ;  /* 0x0000004fd5027221 */ /* 0x000fe20000010000 */
[----:B------:R-:W-:-:S02]  /*10f10*/  MOV R162, R26 ;  /* 0x0000001a00a27202 */ /* 0x000fc40000000f00 */
[----:B------:R-:W-:-:S04]  /*10f20*/  MOV R161, R27 ;  /* 0x0000001b00a17202 */ /* 0x000fc80000000f00 */
[----:B------:R-:W-:Y:S01]  /*10f30*/  MUFU.EX2 R245, R67 ;  /* 0x0000004300f57308 */ /* 0x000fe20000000800 */
[----:B------:R-:W-:Y:S02]  /*10f40*/  MOV R76, R24 ;  /* 0x00000018004c7202 */ /* 0x000fe40000000f00 */
[----:B------:R-:W-:Y:S02]  /*10f50*/  MOV R75, R25 ;  /* 0x00000019004b7202 */ /* 0x000fe40000000f00 */
[----:B------:R-:W-:Y:S03]  /*10f60*/  LDSM.16.MT88.4 R24, [R220+0xa000] ;  /* 0x00a00000dc18783b */ /* 0x000fe60000004200 */
[----:B------:R-:W-:Y:S08]  /*10f70*/  MUFU.EX2 R246, R66 ;  /* 0x0000004200f67308 */ /* 0x000ff00000000800 */
[----:B------:R-:W-:Y:S08]  /*10f80*/  MUFU.EX2 R248, R65 ;  /* 0x0000004100f87308 */ /* 0x000ff00000000800 */
[----:B------:R1:W-:Y:S08]  /*10f90*/  MUFU.EX2 R249, R64 ;  /* 0x0000004000f97308 */ /* 0x0003f00000000800 */
[----:B------:R-:W-:Y:S08]  /*10fa0*/  MUFU.EX2 R196, R59 ;  /* 0x0000003b00c47308 */ /* 0x000ff00000000800 */
[----:B------:R-:W-:Y:S01]  /*10fb0*/  MUFU.EX2 R69, R57 ;  /* 0x0000003900457308 */ /* 0x000fe20000000800 */
[----:B-1----:R-:W-:Y:S07]  /*10fc0*/  HMMA.16816.F32.BF16 R64, R4, R16, R48 ;  /* 0x000000100440723c */ /* 0x002fee0000041830 */
[----:B------:R1:W-:Y:S01]  /*10fd0*/  MUFU.EX2 R213, R58 ;  /* 0x0000003a00d57308 */ /* 0x0003e20000000800 */
[----:B------:R-:W-:-:S02]  /*10fe0*/  MOV R189, R242 ;  /* 0x000000f200bd7202 */ /* 0x000fc40000000f00 */
[----:B------:R-:W-:Y:S01]  /*10ff0*/  MOV R79, R204 ;  /* 0x000000cc004f7202 */ /* 0x000fe20000000f00 */
[----:B------:R-:W-:Y:S01]  /*11000*/  IMAD.MOV.U32 R74, RZ, RZ, R188 ;  /* 0x000000ffff4a7224 */ /* 0x000fe200078e00bc */
[C---:B-1----:R-:W-:Y:S01]  /*11010*/  HMMA.16816.F32.BF16 R56, R4.reuse, R18, R44 ;  /* 0x000000120438723c */ /* 0x042fe2000004182c */
[----:B------:R-:W1:Y:S02]  /*11020*/  LDSM.16.MT88.4 R16, [R221+0xa000] ;  /* 0x00a00000dd10783b */ /* 0x000e640000004200 */
[----:B------:R2:W-:Y:S01]  /*11030*/  MUFU.EX2 R204, R90 ;  /* 0x0000005a00cc7308 */ /* 0x0005e20000000800 */
[----:B------:R-:W-:Y:S01]  /*11040*/  MOV R188, R189 ;  /* 0x000000bd00bc7202 */ /* 0x000fe20000000f00 */
[----:B------:R-:W-:Y:S01]  /*11050*/  FADD.FTZ R0, R0, R78 ;  /* 0x0000004e00007221 */ /* 0x000fe20000010000 */
[----:B------:R-:W-:Y:S01]  /*11060*/  MOV R189, R191 ;  /* 0x000000bf00bd7202 */ /* 0x000fe20000000f00 */
[----:B------:R-:W-:Y:S01]  /*11070*/  HMMA.16816.F32.BF16 R44, R4, R8, R20 ;  /* 0x00000008042c723c */ /* 0x000fe20000041814 */
[----:B------:R-:W-:Y:S01]  /*11080*/  MOV R78, R207 ;  /* 0x000000cf004e7202 */ /* 0x000fe20000000f00 */
[----:B------:R-:W3:Y:S01]  /*11090*/  LDSM.16.MT88.4 R20, [R223+0xa000] ;  /* 0x00a00000df14783b */ /* 0x000ee20000004200 */
[----:B------:R-:W-:Y:S01]  /*110a0*/  MOV R191, R203 ;  /* 0x000000cb00bf7202 */ /* 0x000fe20000000f00 */
[----:B------:R-:W-:Y:S01]  /*110b0*/  MUFU.EX2 R207, R38 ;  /* 0x0000002600cf7308 */ /* 0x000fe20000000800 */
[----:B--2---:R-:W-:-:S07]  /*110c0*/  IMAD.MOV.U32 R90, RZ, RZ, R206 ;  /* 0x000000ffff5a7224 */ /* 0x004fce00078e00ce */
[----:B------:R2:W-:Y:S08]  /*110d0*/  MUFU.EX2 R206, R88 ;  /* 0x0000005800ce7308 */ /* 0x0005f00000000800 */
[----:B------:R-:W-:Y:S01]  /*110e0*/  MUFU.EX2 R203, R91 ;  /* 0x0000005b00cb7308 */ /* 0x000fe20000000800 */
[----:B--2---:R-:W-:Y:S01]  /*110f0*/  MOV R88, R198 ;  /* 0x000000c600587202 */ /* 0x004fe20000000f00 */
[----:B------:R-:W-:-:S06]  /*11100*/  IMAD.MOV.U32 R198, RZ, RZ, R201 ;  /* 0x000000ffffc67224 */ /* 0x000fcc00078e00c9 */
[----:B------:R-:W-:Y:S08]  /*11110*/  MUFU.EX2 R112, R112 ;  /* 0x0000007000707308 */ /* 0x000ff00000000800 */
[----:B------:R-:W-:Y:S08]  /*11120*/  MUFU.EX2 R201, R89 ;  /* 0x0000005900c97308 */ /* 0x000ff00000000800 */
[----:B------:R-:W-:Y:S08]  /*11130*/  MUFU.EX2 R113, R113 ;  /* 0x0000007100717308 */ /* 0x000ff00000000800 */
[----:B------:R-:W-:Y:S01]  /*11140*/  MUFU.EX2 R114, R114 ;  /* 0x0000007200727308 */ /* 0x000fe20000000800 */
[----:B------:R-:W-:-:S07]  /*11150*/  MOV R199, R252 ;  /* 0x000000fc00c77202 */ /* 0x000fce0000000f00 */
[----:B------:R-:W-:Y:S08]  /*11160*/  MUFU.EX2 R239, R73 ;  /* 0x0000004900ef7308 */ /* 0x000ff00000000800 */
[----:B------:R-:W-:Y:S08]  /*11170*/  MUFU.EX2 R240, R72 ;  /* 0x0000004800f07308 */ /* 0x000ff00000000800 */
[----:B------:R-:W-:Y:S08]  /*11180*/  MUFU.EX2 R241, R71 ;  /* 0x0000004700f17308 */ /* 0x000ff00000000800 */
[----:B------:R-:W-:Y:S08]  /*11190*/  MUFU.EX2 R242, R70 ;  /* 0x0000004600f27308 */ /* 0x000ff00000000800 */
[----:B------:R2:W-:Y:S08]  /*111a0*/  MUFU.EX2 R211, R52 ;  /* 0x0000003400d37308 */ /* 0x0005f00000000800 */
[----:B------:R-:W4:Y:S08]  /*111b0*/  MUFU.EX2 R212, R39 ;  /* 0x0000002700d47308 */ /* 0x000f300000000800 */
[----:B------:R1:W3:Y:S01]  /*111c0*/  MUFU.EX2 R214, R37 ;  /* 0x0000002500d67308 */ /* 0x0002e20000000800 */
[----:B------:R-:W-:Y:S01]  /*111d0*/  MOV R77, R199 ;  /* 0x000000c7004d7202 */ /* 0x000fe20000000f00 */
[----:B------:R-:W-:Y:S01]  /*111e0*/  HMMA.16816.F32.BF16 R48, R4, R12, R40 ;  /* 0x0000000c0430723c */ /* 0x000fe20000041828 */
[----:B------:R-:W-:Y:S01]  /*111f0*/  MOV R149, R250 ;  /* 0x000000fa00957202 */ /* 0x000fe20000000f00 */
[----:B------:R-:W-:Y:S01]  /*11200*/  FADD.FTZ R8, R228, R68 ;  /* 0x00000044e4087221 */ /* 0x000fe20000010000 */
[----:B------:R-:W-:-:S03]  /*11210*/  MOV R199, R190 ;  /* 0x000000be00c77202 */ /* 0x000fc60000000f00 */
[C---:B--2---:R-:W-:Y:S01]  /*11220*/  HMMA.16816.F32.BF16 R52, R4.reuse, R14, R32 ;  /* 0x0000000e0434723c */ /* 0x044fe20000041820 */
[----:B------:R-:W2:Y:S01]  /*11230*/  LDSM.16.MT88.4 R12, [R222+0xa000] ;  /* 0x00a00000de0c783b */ /* 0x000ea20000004200 */
[----:B------:R-:W-:Y:S01]  /*11240*/  MUFU.EX2 R250, R63 ;  /* 0x0000003f00fa7308 */ /* 0x000fe20000000800 */
[----:B------:R-:W-:Y:S01]  /*11250*/  MOV R190, R36 ;  /* 0x0000002400be7202 */ /* 0x000fe20000000f00 */
[----:B------:R-:W-:Y:S01]  /*11260*/  FADD.FTZ R2, R230, R2 ;  /* 0x00000002e6027221 */ /* 0x000fe20000010000 */
[----:B------:R-:W-:Y:S01]  /*11270*/  MOV R70, R74 ;  /* 0x0000004a00467202 */ /* 0x000fe20000000f00 */
[C---:B------:R-:W-:Y:S04]  /*11280*/  HMMA.16816.F32.BF16 R40, R4.reuse, R30, R96 ;  /* 0x0000001e0428723c */ /* 0x040fe80000041860 */
[----:B------:R-:W-:Y:S01]  /*11290*/  MUFU.EX2 R251, R62 ;  /* 0x0000003e00fb7308 */ /* 0x000fe20000000800 */
[----:B----4-:R-:W-:Y:S01]  /*112a0*/  F2FP.BF16.F32.PACK_AB R9, R212, R211 ;  /* 0x000000d3d409723e */ /* 0x010fe200000010ff */
[----:B-1----:R-:W-:Y:S01]  /*112b0*/  HMMA.16816.F32.BF16 R36, R4, R10, R80 ;  /* 0x0000000a0424723c */ /* 0x002fe20000041850 */
[----:B------:R-:W-:-:S05]  /*112c0*/  MOV R71, R75 ;  /* 0x0000004b00477202 */ /* 0x000fca0000000f00 */
[----:B------:R-:W-:Y:S01]  /*112d0*/  MUFU.EX2 R252, R61 ;  /* 0x0000003d00fc7308 */ /* 0x000fe20000000800 */
[----:B------:R-:W-:Y:S01]  /*112e0*/  F2FP.BF16.F32.PACK_AB R10, R242, R241 ;  /* 0x000000f1f20a723e */ /* 0x000fe200000010ff */
[----:B------:R-:W-:Y:S01]  /*112f0*/  FADD.FTZ R3, R227, R3 ;  /* 0x00000003e3037221 */ /* 0x000fe20000010000 */
[----:B---3--:R-:W-:-:S05]  /*11300*/  F2FP.BF16.F32.PACK_AB R11, R213, R214 ;  /* 0x000000d6d50b723e */ /* 0x008fca00000010ff */
[----:B------:R1:W-:Y:S01]  /*11310*/  MUFU.EX2 R197, R60 ;  /* 0x0000003c00c57308 */ /* 0x0003e20000000800 */
[----:B------:R-:W-:Y:S01]  /*11320*/  MOV R72, R76 ;  /* 0x0000004c00487202 */ /* 0x000fe20000000f00 */
[----:B------:R-:W-:Y:S02]  /*11330*/  IMAD.MOV.U32 R73, RZ, RZ, R77 ;  /* 0x000000ffff497224 */ /* 0x000fe400078e004d */
[----:B------:R-:W-:Y:S01]  /*11340*/  FADD.FTZ R2, R226, R2 ;  /* 0x00000002e2027221 */ /* 0x000fe20000010000 */
[----:B------:R-:W-:Y:S01]  /*11350*/  MOV R74, R171 ;  /* 0x000000ab004a7202 */ /* 0x000fe20000000f00 */
[----:B------:R-:W-:Y:S01]  /*11360*/  LDSM.16.MT88.4 R32, [R223+0xa800] ;  /* 0x00a80000df20783b */ /* 0x000fe20000004200 */
[----:B------:R-:W-:Y:S02]  /*11370*/  MOV R75, R170 ;  /* 0x000000aa004b7202 */ /* 0x000fe40000000f00 */
[----:B------:R-:W-:Y:S01]  /*11380*/  MOV R76, R169 ;  /* 0x000000a9004c7202 */ /* 0x000fe20000000f00 */
[----:B------:R-:W-:Y:S01]  /*11390*/  MUFU.EX2 R115, R115 ;  /* 0x0000007300737308 */ /* 0x000fe20000000800 */
[----:B------:R-:W-:-:S07]  /*113a0*/  MOV R77, R168 ;  /* 0x000000a8004d7202 */ /* 0x000fce0000000f00 */
[----:B------:R-:W3:Y:S01]  /*113b0*/  MUFU.EX2 R118, R118 ;  /* 0x0000007600767308 */ /* 0x000ee20000000800 */
[----:B-1----:R-:W-:Y:S01]  /*113c0*/  HMMA.16816.F32.BF16 R60, R4, R28, R92 ;  /* 0x0000001c043c723c */ /* 0x002fe2000004185c */
[----:B------:R-:W-:Y:S01]  /*113d0*/  FADD.FTZ R3, R195, R3 ;  /* 0x00000003c3037221 */ /* 0x000fe20000010000 */
[----:B------:R-:W-:Y:S01]  /*113e0*/  FADD.FTZ R2, R187, R2 ;  /* 0x00000002bb027221 */ /* 0x000fe20000010000 */
[----:B------:R-:W-:Y:S01]  /*113f0*/  MOV R98, R79 ;  /* 0x0000004f00627202 */ /* 0x000fe20000000f00 */
[----:B------:R-:W-:Y:S03]  /*11400*/  LDSM.16.MT88.4 R28, [R221+0xa800] ;  /* 0x00a80000dd1c783b */ /* 0x000fe60000004200 */
[----:B------:R-:W-:Y:S01]  /*11410*/  F2FP.BF16.F32.PACK_AB R4, R204, R207 ;  /* 0x000000cfcc04723e */ /* 0x000fe200000010ff */
[----:B------:R-:W-:Y:S01]  /*11420*/  FADD.FTZ R92, R88, R8 ;  /* 0x00000008585c7221 */ /* 0x000fe20000010000 */
[----:B------:R-:W-:Y:S01]  /*11430*/  F2FP.BF16.F32.PACK_AB R5, R112, R201 ;  /* 0x000000c97005723e */ /* 0x000fe200000010ff */
[----:B------:R-:W-:Y:S01]  /*11440*/  MUFU.EX2 R117, R117 ;  /* 0x0000007500757308 */ /* 0x000fe20000000800 */
[----:B------:R-:W-:-:S07]  /*11450*/  F2FP.BF16.F32.PACK_AB R6, R203, R206 ;  /* 0x000000cecb06723e */ /* 0x000fce00000010ff */
[----:B------:R-:W1:Y:S01]  /*11460*/  MUFU.EX2 R116, R116 ;  /* 0x0000007400747308 */ /* 0x000e620000000800 */
[----:B------:R-:W-:-:S07]  /*11470*/  F2FP.BF16.F32.PACK_AB R7, R114, R113 ;  /* 0x000000717207723e */ /* 0x000fce00000010ff */
[----:B------:R-:W-:Y:S01]  /*11480*/  MUFU.EX2 R122, R122 ;  /* 0x0000007a007a7308 */ /* 0x000fe20000000800 */
[----:B------:R-:W-:Y:S01]  /*11490*/  F2FP.BF16.F32.PACK_AB R8, R240, R239 ;  /* 0x000000eff008723e */ /* 0x000fe200000010ff */
[----:B------:R-:W-:Y:S01]  /*114a0*/  HMMA.16816.F32.BF16 R168, R4, R16, R108 ;  /* 0x0000001004a8723c */ /* 0x000fe2000004186c */
[----:B------:R-:W-:-:S05]  /*114b0*/  MOV R195, R72 ;  /* 0x0000004800c37202 */ /* 0x000fca0000000f00 */
[----:B------:R-:W4:Y:S01]  /*114c0*/  MUFU.EX2 R124, R124 ;  /* 0x0000007c007c7308 */ /* 0x000f220000000800 */
[----:B------:R-:W-:Y:S01]  /*114d0*/  HMMA.16816.F32.BF16 R80, R4, R18, R104 ;  /* 0x000000120450723c */ /* 0x000fe20000041868 */
[----:B------:R-:W-:-:S06]  /*114e0*/  MOV R111, R78 ;  /* 0x0000004e006f7202 */ /* 0x000fcc0000000f00 */
[----:B------:R-:W-:Y:S01]  /*114f0*/  MUFU.EX2 R126, R126 ;  /* 0x0000007e007e7308 */ /* 0x000fe20000000800 */
[----:B------:R-:W-:Y:S01]  /*11500*/  MOV R187, R73 ;  /* 0x0000004900bb7202 */ /* 0x000fe20000000f00 */
[----:B------:R-:W-:Y:S01]  /*11510*/  IMAD.MOV.U32 R107, RZ, RZ, R74 ;  /* 0x000000ffff6b7224 */ /* 0x000fe200078e004a */
[----:B------:R-:W-:Y:S01]  /*11520*/  MOV R106, R75 ;  /* 0x0000004b006a7202 */ /* 0x000fe20000000f00 */
[----:B------:R-:W-:Y:S01]  /*11530*/  HMMA.16816.F32.BF16 R136, R4, R24, R136 ;  /* 0x000000180488723c */ /* 0x000fe20000041888 */
[----:B------:R-:W-:-:S03]  /*11540*/  MOV R105, R76 ;  /* 0x0000004c00697202 */ /* 0x000fc60000000f00 */
[----:B------:R-:W-:Y:S01]  /*11550*/  MUFU.EX2 R127, R127 ;  /* 0x0000007f007f7308 */ /* 0x000fe20000000800 */
[----:B------:R-:W-:Y:S01]  /*11560*/  MOV R104, R77 ;  /* 0x0000004d00687202 */ /* 0x000fe20000000f00 */
[----:B------:R-:W-:Y:S06]  /*11570*/  HMMA.16816.F32.BF16 R144, R4, R26, R144 ;  /* 0x0000001a0490723c */ /* 0x000fec0000041890 */
[----:B------:R-:W-:Y:S01]  /*11580*/  MUFU.EX2 R130, R130 ;  /* 0x0000008200827308 */ /* 0x000fe20000000800 */
[C---:B------:R-:W-:Y:S07]  /*11590*/  HMMA.16816.F32.BF16 R76, R8.reuse, R24, R64 ;  /* 0x00000018084c723c */ /* 0x040fee0000041840 */
[----:B------:R-:W4:Y:S01]  /*115a0*/  MUFU.EX2 R133, R133 ;  /* 0x0000008500857308 */ /* 0x000f220000000800 */
[C---:B------:R-:W-:Y:S01]  /*115b0*/  HMMA.16816.F32.BF16 R72, R8.reuse, R26, R56 ;  /* 0x0000001a0848723c */ /* 0x040fe20000041838 */
[----:B------:R-:W4:Y:S06]  /*115c0*/  LDSM.16.MT88.4 R24, [R220+0xa800] ;  /* 0x00a80000dc18783b */ /* 0x000f2c0000004200 */
[----:B------:R-:W-:Y:S01]  /*115d0*/  MUFU.EX2 R134, R134 ;  /* 0x0000008600867308 */ /* 0x000fe20000000800 */
[C---:B------:R-:W-:Y:S01]  /*115e0*/  HMMA.16816.F32.BF16 R64, R8.reuse, R22, R52 ;  /* 0x000000160840723c */ /* 0x040fe20000041834 */
[----:B------:R-:W-:Y:S01]  /*115f0*/  FADD.FTZ R0, R229, R0 ;  /* 0x00000000e5007221 */ /* 0x000fe20000010000 */
[----:B------:R1:W5:Y:S04]  /*11600*/  LDL.LU R230, [R1+0xcc] ;  /* 0x0000cc0001e67983 */ /* 0x0003680000300800 */
[----:B------:R-:W-:Y:S01]  /*11610*/  HMMA.16816.F32.BF16 R52, R8, R16, R44 ;  /* 0x000000100834723c */ /* 0x000fe2000004182c */
[----:B------:R-:W4:Y:S01]  /*11620*/  MUFU.EX2 R97, R156 ;  /* 0x0000009c00617308 */ /* 0x000f220000000800 */
[----:B------:R-:W-:-:S02]  /*11630*/  MOV R99, R161 ;  /* 0x000000a100637202 */ /* 0x000fc40000000f00 */
[----:B------:R-:W-:Y:S02]  /*11640*/  MOV R109, R70 ;  /* 0x00000046006d7202 */ /* 0x000fe40000000f00 */
[----:B------:R-:W-:Y:S01]  /*11650*/  MOV R108, R71 ;  /* 0x00000047006c7202 */ /* 0x000fe20000000f00 */
[----:B------:R-:W-:Y:S01]  /*11660*/  HMMA.16816.F32.BF16 R44, R8, R18, R36 ;  /* 0x00000012082c723c */ /* 0x000fe20000041824 */
[----:B------:R-:W4:Y:S01]  /*11670*/  LDSM.16.MT88.4 R36, [R222+0xa800] ;  /* 0x00a80000de24783b */ /* 0x000f220000004200 */
[----:B------:R-:W-:Y:S01]  /*11680*/  MOV R161, R162 ;  /* 0x000000a200a17202 */ /* 0x000fe20000000f00 */
[----:B------:R-:W-:-:S03]  /*11690*/  IMAD.MOV.U32 R162, RZ, RZ, R69 ;  /* 0x000000ffffa27224 */ /* 0x000fc600078e0045 */
[C---:B--2---:R-:W-:Y:S01]  /*116a0*/  HMMA.16816.F32.BF16 R40, R8.reuse, R14, R40 ;  /* 0x0000000e0828723c */ /* 0x044fe20000041828 */
[----:B------:R-:W-:Y:S01]  /*116b0*/  IMAD.MOV.U32 R110, RZ, RZ, R90 ;  /* 0x000000ffff6e7224 */ /* 0x000fe200078e005a */
[----:B------:R-:W-:Y:S04]  /*116c0*/  LDSM.16.MT88.4 R16, [R223+0xb000] ;  /* 0x00b00000df10783b */ /* 0x000fe80000004200 */
[-C--:B------:R-:W-:Y:S06]  /*116d0*/  HMMA.16816.F32.BF16 R68, R8, R20.reuse, R48 ;  /* 0x000000140844723c */ /* 0x080fec0000041830 */
[C---:B------:R-:W-:Y:S06]  /*116e0*/  HMMA.16816.F32.BF16 R152, R4.reuse, R20, R152 ;  /* 0x000000140498723c */ /* 0x040fec0000041898 */
[C---:B------:R-:W-:Y:S01]  /*116f0*/  HMMA.16816.F32.BF16 R164, R4.reuse, R22, R164 ;  /* 0x0000001604a4723c */ /* 0x040fe200000418a4 */
[----:B------:R-:W2:Y:S05]  /*11700*/  LDSM.16.MT88.4 R20, [R220+0xb000] ;  /* 0x00b00000dc14783b */ /* 0x000eaa0000004200 */
[----:B------:R-:W-:Y:S01]  /*11710*/  HMMA.16816.F32.BF16 R84, R4, R14, R84 ;  /* 0x0000000e0454723c */ /* 0x000fe20000041854 */
[----:B------:R-:W-:Y:S01]  /*11720*/  MUFU.EX2 R93, R159 ;  /* 0x0000009f005d7308 */ /* 0x000fe20000000800 */
[----:B------:R-:W-:-:S07]  /*11730*/  FADD.FTZ R0, R225, R0 ;  /* 0x00000000e1007221 */ /* 0x000fce0000010000 */
[----:B------:R-:W2:Y:S01]  /*11740*/  MUFU.EX2 R94, R160 ;  /* 0x000000a0005e7308 */ /* 0x000ea20000000800 */
[-C--:B------:R-:W-:Y:S01]  /*11750*/  HMMA.16816.F32.BF16 R48, R8, R12.reuse, R60 ;  /* 0x0000000c0830723c */ /* 0x080fe2000004183c */
[----:B------:R-:W-:Y:S01]  /*11760*/  FADD.FTZ R3, R105, R3 ;  /* 0x0000000369037221 */ /* 0x000fe20000010000 */
[----:B------:R-:W-:Y:S01]  /*11770*/  FADD.FTZ R2, R106, R2 ;  /* 0x000000026a027221 */ /* 0x000fe20000010000 */
[----:B------:R2:W5:Y:S04]  /*11780*/  LDL.LU R229, [R1+0xc8] ;  /* 0x0000c80001e57983 */ /* 0x0005680000300800 */
[----:B------:R-:W-:Y:S01]  /*11790*/  FADD.FTZ R8, R104, R92 ;  /* 0x0000005c68087221 */ /* 0x000fe20000010000 */
[----:B------:R-:W-:Y:S01]  /*117a0*/  HMMA.16816.F32.BF16 R88, R4, R12, R100 ;  /* 0x0000000c0458723c */ /* 0x000fe20000041864 */
[----:B---3--:R-:W-:Y:S01]  /*117b0*/  F2FP.BF16.F32.PACK_AB R9, R118, R115 ;  /* 0x000000737609723e */ /* 0x008fe200000010ff */
[----:B------:R-:W3:Y:S01]  /*117c0*/  LDSM.16.MT88.4 R12, [R221+0xb000] ;  /* 0x00b00000dd0c783b */ /* 0x000ee20000004200 */
[----:B------:R-:W-:Y:S01]  /*117d0*/  FADD.FTZ R56, R187, R8 ;  /* 0x00000008bb387221 */ /* 0x000fe20000010000 */
[----:B------:R-:W-:-:S02]  /*117e0*/  F2FP.BF16.F32.PACK_AB R8, R244, R243 ;  /* 0x000000f3f408723e */ /* 0x000fc400000010ff */
[----:B------:R-:W-:Y:S02]  /*117f0*/  F2FP.BF16.F32.PACK_AB R10, R246, R245 ;  /* 0x000000f5f60a723e */ /* 0x000fe400000010ff */
[----:B-1----:R-:W-:Y:S01]  /*11800*/  F2FP.BF16.F32.PACK_AB R11, R116, R117 ;  /* 0x00000075740b723e */ /* 0x002fe200000010ff */
[----:B------:R-:W-:Y:S01]  /*11810*/  MUFU.EX2 R63, R163 ;  /* 0x000000a3003f7308 */ /* 0x000fe20000000800 */
[----:B----4-:R-:W-:-:S07]  /*11820*/  F2FP.BF16.F32.PACK_AB R4, R124, R122 ;  /* 0x0000007a7c04723e */ /* 0x010fce00000010ff */
[----:B------:R-:W-:Y:S01]  /*11830*/  MUFU.EX2 R62, R176 ;  /* 0x000000b0003e7308 */ /* 0x000fe20000000800 */
[----:B------:R-:W-:-:S07]  /*11840*/  F2FP.BF16.F32.PACK_AB R5, R133, R130 ;  /* 0x000000828505723e */ /* 0x000fce00000010ff */
[----:B------:R-:W-:Y:S01]  /*11850*/  MUFU.EX2 R61, R177 ;  /* 0x000000b1003d7308 */ /* 0x000fe20000000800 */
[----:B------:R-:W-:-:S07]  /*11860*/  F2FP.BF16.F32.PACK_AB R6, R127, R126 ;  /* 0x0000007e7f06723e */ /* 0x000fce00000010ff */
[----:B------:R-:W1:Y:S01]  /*11870*/  MUFU.EX2 R60, R178 ;  /* 0x000000b2003c7308 */ /* 0x000e620000000800 */
[----:B------:R-:W-:Y:S01]  /*11880*/  F2FP.BF16.F32.PACK_AB R7, R134, R97 ;  /* 0x000000618607723e */ /* 0x000fe200000010ff */
[-C--:B------:R-:W-:Y:S06]  /*11890*/  HMMA.16816.F32.BF16 R76, R8, R24.reuse, R76 ;  /* 0x00000018084c723c */ /* 0x080fec000004184c */
[----:B------:R-:W-:Y:S01]  /*118a0*/  MUFU.EX2 R59, R179 ;  /* 0x000000b3003b7308 */ /* 0x000fe20000000800 */
[C---:B------:R-:W-:Y:S07]  /*118b0*/  HMMA.16816.F32.BF16 R136, R4.reuse, R24, R136 ;  /* 0x000000180488723c */ /* 0x040fee0000041888 */
[----:B------:R-:W4:Y:S01]  /*118c0*/  MUFU.EX2 R57, R132 ;  /* 0x0000008400397308 */ /* 0x000f220000000800 */
[-C--:B------:R-:W-:Y:S01]  /*118d0*/  HMMA.16816.F32.BF16 R144, R4, R26.reuse, R144 ;  /* 0x0000001a0490723c */ /* 0x080fe20000041890 */
[----:B------:R-:W-:Y:S01]  /*118e0*/  FADD.FTZ R0, R186, R0 ;  /* 0x00000000ba007221 */ /* 0x000fe20000010000 */
[----:B------:R-:W-:Y:S01]  /*118f0*/  FADD.FTZ R3, R195, R3 ;  /* 0x00000003c3037221 */ /* 0x000fe20000010000 */
[----:B------:R-:W-:Y:S01]  /*11900*/  FADD.FTZ R2, R108, R2 ;  /* 0x000000026c027221 */ /* 0x000fe20000010000 */
[----:B------:R-:W-:Y:S01]  /*11910*/  MOV R105, R143 ;  /* 0x0000008f00697202 */ /* 0x000fe20000000f00 */
[----:B------:R-:W-:Y:S01]  /*11920*/  IMAD.MOV.U32 R106, RZ, RZ, R142 ;  /* 0x000000ffff6a7224 */ /* 0x000fe200078e008e */
[----:B------:R-:W-:Y:S01]  /*11930*/  HMMA.16816.F32.BF16 R72, R8, R26, R72 ;  /* 0x0000001a0848723c */ /* 0x000fe20000041848 */
[----:B------:R-:W3:Y:S01]  /*11940*/  LDSM.16.MT88.4 R24, [R222+0xb000] ;  /* 0x00b00000de18783b */ /* 0x000ee20000004200 */
[----:B------:R-:W-:Y:S03]  /*11950*/  MUFU.EX2 R120, R120 ;  /* 0x0000007800787308 */ /* 0x000fe60000000800 */
[----:B------:R1:W5:Y:S01]  /*11960*/  LDL.LU R228, [R1+0xc4] ;  /* 0x0000c40001e47983 */ /* 0x0003620000300800 */
[C---:B------:R-:W-:Y:S06]  /*11970*/  HMMA.16816.F32.BF16 R152, R4.reuse, R32, R152 ;  /* 0x000000200498723c */ /* 0x040fec0000041898 */
[C---:B------:R-:W-:Y:S06]  /*11980*/  HMMA.16816.F32.BF16 R164, R4.reuse, R34, R164 ;  /* 0x0000002204a4723c */ /* 0x040fec00000418a4 */
[C---:B------:R-:W-:Y:S06]  /*11990*/  HMMA.16816.F32.BF16 R168, R4.reuse, R28, R168 ;  /* 0x0000001c04a8723c */ /* 0x040fec00000418a8 */
[C---:B------:R-:W-:Y:S06]  /*119a0*/  HMMA.16816.F32.BF16 R80, R4.reuse, R30, R80 ;  /* 0x0000001e0450723c */ /* 0x040fec0000041850 */
[C---:B------:R-:W-:Y:S06]  /*119b0*/  HMMA.16816.F32.BF16 R88, R4.reuse, R36, R88 ;  /* 0x000000240458723c */ /* 0x040fec0000041858 */
[----:B------:R-:W-:Y:S01]  /*119c0*/  HMMA.16816.F32.BF16 R84, R4, R38, R84 ;  /* 0x000000260454723c */ /* 0x000fe20000041854 */
[----:B------:R-:W-:Y:S01]  /*119d0*/  FADD.FTZ R0, R107, R0 ;  /* 0x000000006b007221 */ /* 0x000fe20000010000 */
[----:B------:R-:W-:-:S04]  /*119e0*/  FADD.FTZ R3, R111, R3 ;  /* 0x000000036f037221 */ /* 0x000fc80000010000 */
[----:B------:R-:W-:Y:S01]  /*119f0*/  HMMA.16816.F32.BF16 R68, R8, R32, R68 ;  /* 0x000000200844723c */ /* 0x000fe20000041844 */
[----:B------:R-:W-:Y:S01]  /*11a00*/  FADD.FTZ R0, R109, R0 ;  /* 0x000000006d007221 */ /* 0x000fe20000010000 */
[----:B--2---:R-:W-:-:S04]  /*11a10*/  F2FP.BF16.F32.PACK_AB R4, R94, R93 ;  /* 0x0000005d5e04723e */ /* 0x004fc800000010ff */
[C---:B------:R-:W-:Y:S01]  /*11a20*/  HMMA.16816.F32.BF16 R64, R8.reuse, R34, R64 ;  /* 0x000000220840723c */ /* 0x040fe20000041840 */
[----:B-1----:R-:W-:Y:S01]  /*11a30*/  F2FP.BF16.F32.PACK_AB R5, R60, R61 ;  /* 0x0000003d3c05723e */ /* 0x002fe200000010ff */
[----:B------:R-:W-:Y:S01]  /*11a40*/  FADD.FTZ R2, R98, R2 ;  /* 0x0000000262027221 */ /* 0x000fe20000010000 */
[----:B------:R-:W-:Y:S01]  /*11a50*/  F2FP.BF16.F32.PACK_AB R6, R62, R63 ;  /* 0x0000003f3e06723e */ /* 0x000fe200000010ff */
[----:B------:R-:W1:Y:S02]  /*11a60*/  MUFU.EX2 R95, R157 ;  /* 0x0000009d005f7308 */ /* 0x000e640000000800 */
[----:B------:R-:W-:Y:S01]  /*11a70*/  HMMA.16816.F32.BF16 R52, R8, R28, R52 ;  /* 0x0000001c0834723c */ /* 0x000fe20000041834 */
[----:B----4-:R-:W-:Y:S01]  /*11a80*/  F2FP.BF16.F32.PACK_AB R7, R57, R59 ;  /* 0x0000003b3907723e */ /* 0x010fe200000010ff */
[----:B------:R-:W-:-:S04]  /*11a90*/  FADD.FTZ R0, R224, R0 ;  /* 0x00000000e0007221 */ /* 0x000fc80000010000 */
[C---:B------:R-:W-:Y:S01]  /*11aa0*/  HMMA.16816.F32.BF16 R44, R8.reuse, R30, R44 ;  /* 0x0000001e082c723c */ /* 0x040fe2000004182c */
[----:B------:R-:W-:Y:S01]  /*11ab0*/  MOV R109, R198 ;  /* 0x000000c6006d7202 */ /* 0x000fe20000000f00 */
[----:B------:R-:W-:Y:S04]  /*11ac0*/  MUFU.EX2 R96, R158 ;  /* 0x0000009e00607308 */ /* 0x000fe80000000800 */
[C---:B------:R-:W-:Y:S01]  /*11ad0*/  HMMA.16816.F32.BF16 R40, R8.reuse, R38, R40 ;  /* 0x000000260828723c */ /* 0x040fe20000041828 */
[----:B------:R-:W-:Y:S01]  /*11ae0*/  MOV R103, R140 ;  /* 0x0000008c00677202 */ /* 0x000fe20000000f00 */
[----:B------:R2:W5:Y:S04]  /*11af0*/  LDL.LU R227, [R1+0xc0] ;  /* 0x0000c00001e37983 */ /* 0x0005680000300800 */
[----:B------:R-:W-:Y:S01]  /*11b00*/  HMMA.16816.F32.BF16 R32, R8, R36, R48 ;  /* 0x000000240820723c */ /* 0x000fe20000041830 */
[----:B------:R-:W-:Y:S01]  /*11b10*/  FADD.FTZ R28, R185, R3 ;  /* 0x00000003b91c7221 */ /* 0x000fe20000010000 */
[----:B------:R-:W-:Y:S01]  /*11b20*/  IMAD.MOV.U32 R98, RZ, RZ, R196 ;  /* 0x000000ffff627224 */ /* 0x000fe200078e00c4 */
[----:B------:R-:W-:Y:S01]  /*11b30*/  MOV R111, R197 ;  /* 0x000000c5006f7202 */ /* 0x000fe20000000f00 */
[----:B------:R-:W-:Y:S01]  /*11b40*/  FADD.FTZ R0, R161, R0 ;  /* 0x00000000a1007221 */ /* 0x000fe20000010000 */
[----:B------:R-:W-:Y:S01]  /*11b50*/  MOV R198, R150 ;  /* 0x0000009600c67202 */ /* 0x000fe20000000f00 */
[----:B------:R-:W-:Y:S01]  /*11b60*/  HMMA.16816.F32.BF16 R136, R4, R20, R136 ;  /* 0x000000140488723c */ /* 0x000fe20000041888 */
[----:B------:R-:W-:Y:S01]  /*11b70*/  FADD.FTZ R8, R110, R56 ;  /* 0x000000386e087221 */ /* 0x000fe20000010000 */
[----:B------:R-:W-:Y:S01]  /*11b80*/  MOV R110, R199 ;  /* 0x000000c7006e7202 */ /* 0x000fe20000000f00 */
[----:B------:R-:W-:-:S03]  /*11b90*/  FADD.FTZ R3, R99, R2 ;  /* 0x0000000263037221 */ /* 0x000fc60000010000 */
[C---:B------:R-:W-:Y:S01]  /*11ba0*/  HMMA.16816.F32.BF16 R144, R4.reuse, R22, R144 ;  /* 0x000000160490723c */ /* 0x040fe20000041890 */
[----:B------:R-:W-:Y:S01]  /*11bb0*/  FADD.FTZ R29, R218, R8 ;  /* 0x00000008da1d7221 */ /* 0x000fe20000010000 */
[----:B------:R-:W-:Y:S01]  /*11bc0*/  MOV R196, R188 ;  /* 0x000000bc00c47202 */ /* 0x000fe20000000f00 */
[----:B------:R4:W-:Y:S01]  /*11bd0*/  MUFU.EX2 R36, R184 ;  /* 0x000000b800247308 */ /* 0x0009e20000000800 */
[----:B------:R-:W-:Y:S01]  /*11be0*/  MOV R197, R151 ;  /* 0x0000009700c57202 */ /* 0x000fe20000000f00 */
[----:B------:R-:W-:Y:S01]  /*11bf0*/  FADD.FTZ R2, R109, R29 ;  /* 0x0000001d6d027221 */ /* 0x000fe20000010000 */
[----:B------:R-:W-:Y:S01]  /*11c00*/  HMMA.16816.F32.BF16 R152, R4, R16, R152 ;  /* 0x000000100498723c */ /* 0x000fe20000041898 */
[----:B------:R-:W-:Y:S01]  /*11c10*/  MOV R199, R149 ;  /* 0x0000009500c77202 */ /* 0x000fe20000000f00 */
[----:B------:R-:W-:-:S04]  /*11c20*/  IMAD.MOV.U32 R188, RZ, RZ, R148 ;  /* 0x000000ffffbc7224 */ /* 0x000fc800078e0094 */
[----:B------:R-:W-:Y:S01]  /*11c30*/  HMMA.16816.F32.BF16 R164, R4, R18, R164 ;  /* 0x0000001204a4723c */ /* 0x000fe200000418a4 */
[----:B------:R-:W-:-:S05]  /*11c40*/  FADD.FTZ R2, R197, R2 ;  /* 0x00000002c5027221 */ /* 0x000fca0000010000 */
[C---:B---3--:R-:W-:Y:S06]  /*11c50*/  HMMA.16816.F32.BF16 R168, R4.reuse, R12, R168 ;  /* 0x0000000c04a8723c */ /* 0x048fec00000418a8 */
[C---:B------:R-:W-:Y:S06]  /*11c60*/  HMMA.16816.F32.BF16 R176, R4.reuse, R14, R80 ;  /* 0x0000000e04b0723c */ /* 0x040fec0000041850 */
[----:B------:R-:W-:Y:S01]  /*11c70*/  HMMA.16816.F32.BF16 R84, R4, R26, R84 ;  /* 0x0000001a0454723c */ /* 0x000fe20000041854 */
[----:B------:R-:W-:-:S02]  /*11c80*/  MOV R104, R141 ;  /* 0x0000008d00687202 */ /* 0x000fc40000000f00 */
[----:B------:R-:W-:Y:S02]  /*11c90*/  MOV R107, R175 ;  /* 0x000000af006b7202 */ /* 0x000fe40000000f00 */
[----:B------:R-:W-:Y:S01]  /*11ca0*/  MOV R108, R172 ;  /* 0x000000ac006c7202 */ /* 0x000fe20000000f00 */
[----:B----4-:R-:W-:Y:S01]  /*11cb0*/  HMMA.16816.F32.BF16 R184, R4, R24, R88 ;  /* 0x0000001804b8723c */ /* 0x010fe20000041858 */
[----:B------:R-:W-:Y:S01]  /*11cc0*/  IMAD.MOV.U32 R109, RZ, RZ, R173 ;  /* 0x000000ffff6d7224 */ /* 0x000fe200078e00ad */
[----:B------:R-:W3:Y:S01]  /*11cd0*/  MUFU.EX2 R58, R181 ;  /* 0x000000b5003a7308 */ /* 0x000ee20000000800 */
[----:B------:R-:W-:Y:S01]  /*11ce0*/  F2FP.BF16.F32.PACK_AB R8, R249, R248 ;  /* 0x000000f8f908723e */ /* 0x000fe200000010ff */
[----:B------:R-:W4:Y:S03]  /*11cf0*/  LDSM.16.MT88.4 R148, [R220+0xb800] ;  /* 0x00b80000dc94783b */ /* 0x000f260000004200 */
        /* <DEDUP_REMOVED lines=62> */
[----:B------:R-:W-:Y:S01]  /*120e0*/  FADD.FTZ R0, R134, R0 ;  /* 0x0000000086007221 */ /* 0x000fe20000010000 */
[C---:B------:R-:W-:Y:S01]  /*120f0*/  HMMA.16816.F32.BF16 R64, R8.reuse, R18, R64 ;  /* 0x000000120840723c */ /* 0x040fe20000041840 */
[----:B------:R-:W1:Y:S01]  /*12100*/  MUFU.EX2 R18, R193 ;  /* 0x000000c100127308 */ /* 0x000e620000000800 */
[----:B------:R-:W-:Y:S01]  /*12110*/  FADD.FTZ R4, R248, R4 ;  /* 0x00000004f8047221 */ /* 0x000fe20000010000 */
[----:B------:R-:W-:Y:S01]  /*12120*/  FADD.FTZ R3, R120, R3 ;  /* 0x0000000378037221 */ /* 0x000fe20000010000 */
[----:B------:R-:W-:Y:S01]  /*12130*/  FADD.FTZ R2, R93, R2 ;  /* 0x000000025d027221 */ /* 0x000fe20000010000 */
[----:B------:R-:W-:Y:S01]  /*12140*/  FADD.FTZ R0, R61, R0 ;  /* 0x000000003d007221 */ /* 0x000fe20000010000 */
[C---:B------:R-:W-:Y:S01]  /*12150*/  HMMA.16816.F32.BF16 R68, R8.reuse, R16, R68 ;  /* 0x000000100844723c */ /* 0x040fe20000041844 */
[----:B------:R2:W5:Y:S02]  /*12160*/  LDL.LU R226, [R1+0xbc] ;  /* 0x0000bc0001e27983 */ /* 0x0005640000300800 */
[----:B------:R-:W3:Y:S01]  /*12170*/  MUFU.EX2 R48, R180 ;  /* 0x000000b400307308 */ /* 0x000ee20000000800 */
[----:B------:R-:W-:Y:S01]  /*12180*/  FADD.FTZ R4, R249, R4 ;  /* 0x00000004f9047221 */ /* 0x000fe20000010000 */
[----:B------:R-:W-:Y:S01]  /*12190*/  FADD.FTZ R3, R95, R3 ;  /* 0x000000035f037221 */ /* 0x000fe20000010000 */
[----:B------:R-:W-:Y:S01]  /*121a0*/  FADD.FTZ R2, R94, R2 ;  /* 0x000000025e027221 */ /* 0x000fe20000010000 */
[----:B------:R-:W-:Y:S01]  /*121b0*/  HMMA.16816.F32.BF16 R76, R8, R20, R76 ;  /* 0x00000014084c723c */ /* 0x000fe2000004184c */
[----:B------:R-:W-:-:S03]  /*121c0*/  FADD.FTZ R0, R60, R0 ;  /* 0x000000003c007221 */ /* 0x000fc60000010000 */
[----:B------:R-:W4:Y:S01]  /*121d0*/  MUFU.EX2 R17, R194 ;  /* 0x000000c200117308 */ /* 0x000f220000000800 */
[----:B------:R-:W-:Y:S01]  /*121e0*/  FADD.FTZ R4, R250, R4 ;  /* 0x00000004fa047221 */ /* 0x000fe20000010000 */
[----:B------:R-:W-:Y:S01]  /*121f0*/  HMMA.16816.F32.BF16 R72, R8, R22, R72 ;  /* 0x000000160848723c */ /* 0x000fe20000041848 */
[----:B------:R-:W-:-:S05]  /*12200*/  FADD.FTZ R3, R96, R3 ;  /* 0x0000000360037221 */ /* 0x000fca0000010000 */
[----:B------:R-:W2:Y:S01]  /*12210*/  MUFU.EX2 R38, R182 ;  /* 0x000000b600267308 */ /* 0x000ea20000000800 */
[C---:B------:R-:W-:Y:S01]  /*12220*/  HMMA.16816.F32.BF16 R52, R8.reuse, R12, R52 ;  /* 0x0000000c0834723c */ /* 0x040fe20000041834 */
[----:B------:R-:W-:Y:S01]  /*12230*/  MOV R99, R162 ;  /* 0x000000a200637202 */ /* 0x000fe20000000f00 */
[----:B------:R-:W-:Y:S01]  /*12240*/  FADD.FTZ R2, R63, R2 ;  /* 0x000000023f027221 */ /* 0x000fe20000010000 */
[----:B------:R-:W2:Y:S03]  /*12250*/  LDSM.16.MT88.4 R160, [R223+0xb800] ;  /* 0x00b80000dfa0783b */ /* 0x000ea60000004200 */
[C---:B------:R-:W-:Y:S01]  /*12260*/  HMMA.16816.F32.BF16 R44, R8.reuse, R14, R44 ;  /* 0x0000000e082c723c */ /* 0x040fe2000004182c */
[----:B------:R-:W2:Y:S01]  /*12270*/  MUFU.EX2 R30, R129 ;  /* 0x00000081001e7308 */ /* 0x000ea20000000800 */
[----:B------:R-:W-:Y:S01]  /*12280*/  FADD.FTZ R0, R59, R0 ;  /* 0x000000003b007221 */ /* 0x000fe20000010000 */
[----:B------:R-:W-:Y:S03]  /*12290*/  LDSM.16.MT88.4 R12, [R222+0xb800] ;  /* 0x00b80000de0c783b */ /* 0x000fe60000004200 */
[C---:B------:R-:W-:Y:S03]  /*122a0*/  HMMA.16816.F32.BF16 R32, R8.reuse, R24, R32 ;  /* 0x000000180820723c */ /* 0x040fe60000041820 */
[----:B------:R1:W-:Y:S03]  /*122b0*/  MUFU.EX2 R37, R183 ;  /* 0x000000b700257308 */ /* 0x0003e60000000800 */
[----:B------:R-:W-:Y:S01]  /*122c0*/  HMMA.16816.F32.BF16 R40, R8, R26, R40 ;  /* 0x0000001a0828723c */ /* 0x000fe20000041828 */
[----:B------:R-:W-:Y:S01]  /*122d0*/  FADD.FTZ R4, R251, R4 ;  /* 0x00000004fb047221 */ /* 0x000fe20000010000 */
[----:B------:R2:W5:Y:S03]  /*122e0*/  LDL.LU R225, [R1+0xb8] ;  /* 0x0000b80001e17983 */ /* 0x0005660000300800 */
[----:B------:R-:W2:Y:S01]  /*122f0*/  MUFU.EX2 R9, R200 ;  /* 0x000000c800097308 */ /* 0x000ea20000000800 */
[----:B------:R-:W-:Y:S01]  /*12300*/  FADD.FTZ R3, R58, R3 ;  /* 0x000000033a037221 */ /* 0x000fe20000010000 */
[----:B------:R-:W-:Y:S01]  /*12310*/  FADD.FTZ R2, R62, R2 ;  /* 0x000000023e027221 */ /* 0x000fe20000010000 */
[----:B------:R-:W-:-:S05]  /*12320*/  FADD.FTZ R0, R57, R0 ;  /* 0x0000000039007221 */ /* 0x000fca0000010000 */
[----:B------:R-:W2:Y:S01]  /*12330*/  MUFU.EX2 R20, R128 ;  /* 0x0000008000147308 */ /* 0x000ea20000000800 */
[----:B-1----:R-:W1:Y:S01]  /*12340*/  LDSM.16.MT88.4 R180, [R221+0xb800] ;  /* 0x00b80000ddb4783b */ /* 0x002e620000004200 */
[----:B------:R-:W-:Y:S01]  /*12350*/  FADD.FTZ R4, R252, R4 ;  /* 0x00000004fc047221 */ /* 0x000fe20000010000 */
[----:B------:R-:W-:-:S05]  /*12360*/  FADD.FTZ R3, R18, R3 ;  /* 0x0000000312037221 */ /* 0x000fca0000010000 */
[----:B------:R-:W2:Y:S01]  /*12370*/  MUFU.EX2 R8, R202 ;  /* 0x000000ca00087308 */ /* 0x000ea20000000800 */
[----:B---3--:R-:W-:Y:S01]  /*12380*/  FADD.FTZ R2, R48, R2 ;  /* 0x0000000230027221 */ /* 0x008fe20000010000 */
[----:B------:R-:W-:-:S06]  /*12390*/  FADD.FTZ R0, R31, R0 ;  /* 0x000000001f007221 */ /* 0x000fcc0000010000 */
[----:B------:R-:W3:Y:S01]  /*123a0*/  MUFU.EX2 R16, R192 ;  /* 0x000000c000107308 */ /* 0x000ee20000000800 */
[----:B------:R-:W-:Y:S01]  /*123b0*/  FADD.FTZ R4, R111, R4 ;  /* 0x000000046f047221 */ /* 0x000fe20000010000 */
[----:B----4-:R-:W-:Y:S01]  /*123c0*/  FADD.FTZ R3, R17, R3 ;  /* 0x0000000311037221 */ /* 0x010fe20000010000 */
[----:B--2---:R-:W-:Y:S01]  /*123d0*/  FADD.FTZ R2, R38, R2 ;  /* 0x0000000226027221 */ /* 0x004fe20000010000 */
        /* <DEDUP_REMOVED lines=8> */
[----:B------:R2:W5:Y:S01]  /*12460*/  LDL.LU R224, [R1+0xb4] ;  /* 0x0000b40001e07983 */ /* 0x0005620000300800 */
[----:B------:R-:W-:-:S03]  /*12470*/  UISETP.GE.AND UP0, UPT, UR14, 0x3, UPT ;  /* 0x000000030e00788c */ /* 0x000fc6000bf06270 */
[----:B------:R2:W5:Y:S01]  /*12480*/  LDL.LU R135, [R1+0xb0] ;  /* 0x0000b00001877983 */ /* 0x0005620000300800 */
[----:B---3--:R-:W-:-:S03]  /*12490*/  FADD.FTZ R0, R16, R0 ;  /* 0x0000000010007221 */ /* 0x008fc60000010000 */
        /* <DEDUP_REMOVED lines=14> */
[----:B------:R-:W-:-:S05]  /*12580*/  @UP0 UIADD3 UR14, UR14, -0x3, URZ ;  /* 0xfffffffd0e0e0890 */ /* 0x000fca000fffe03f */
[C---:B------:R-:W-:Y:S06]  /*12590*/  HMMA.16816.F32.BF16 R144, R192.reuse, R150, R144 ;  /* 0x00000096c090723c */ /* 0x040fec0000041890 */
[C---:B------:R-:W-:Y:S06]  /*125a0*/  HMMA.16816.F32.BF16 R152, R192.reuse, R160, R152 ;  /* 0x000000a0c098723c */ /* 0x040fec0000041898 */
[C---:B------:R-:W-:Y:S06]  /*125b0*/  HMMA.16816.F32.BF16 R164, R192.reuse, R162, R164 ;  /* 0x000000a2c0a4723c */ /* 0x040fec00000418a4 */
[C---:B-1----:R-:W-:Y:S06]  /*125c0*/  HMMA.16816.F32.BF16 R168, R192.reuse, R180, R168 ;  /* 0x000000b4c0a8723c */ /* 0x042fec00000418a8 */
[----:B------:R-:W-:Y:S06]  /*125d0*/  HMMA.16816.F32.BF16 R176, R192, R182, R176 ;  /* 0x000000b6c0b0723c */ /* 0x000fec00000418b0 */
[C---:B------:R-:W-:Y:S06]  /*125e0*/  HMMA.16816.F32.BF16 R140, R196.reuse, R148, R76 ;  /* 0x00000094c48c723c */ /* 0x040fec000004184c */
[C---:B------:R-:W-:Y:S06]  /*125f0*/  HMMA.16816.F32.BF16 R156, R196.reuse, R160, R68 ;  /* 0x000000a0c49c723c */ /* 0x040fec0000041844 */
[----:B------:R-:W-:Y:S01]  /*12600*/  HMMA.16816.F32.BF16 R172, R196, R180, R52 ;  /* 0x000000b4c4ac723c */ /* 0x000fe20000041834 */
[----:B------:R-:W-:-:S05]  /*12610*/  MOV R69, R119 ;  /* 0x0000007700457202 */ /* 0x000fca0000000f00 */
[----:B------:R-:W-:Y:S01]  /*12620*/  HMMA.16816.F32.BF16 R184, R192, R12, R184 ;  /* 0x0000000cc0b8723c */ /* 0x000fe200000418b8 */
[----:B------:R-:W-:-:S05]  /*12630*/  @P0 MOV R69, R119 ;  /* 0x0000007700450202 */ /* 0x000fca0000000f00 */
[C---:B------:R-:W-:Y:S06]  /*12640*/  HMMA.16816.F32.BF16 R148, R196.reuse, R150, R72 ;  /* 0x00000096c494723c */ /* 0x040fec0000041848 */
[----:B------:R-:W-:Y:S01]  /*12650*/  HMMA.16816.F32.BF16 R160, R196, R162, R64 ;  /* 0x000000a2c4a0723c */ /* 0x000fe20000041840 */
[----:B------:R-:W-:Y:S01]  /*12660*/  MOV R73, R123 ;  /* 0x0000007b00497202 */ /* 0x000fe20000000f00 */
[----:B------:R-:W-:Y:S01]  /*12670*/  IMAD.MOV.U32 R72, RZ, RZ, R121 ;  /* 0x000000ffff487224 */ /* 0x000fe200078e0079 */
[----:B------:R-:W-:-:S03]  /*12680*/  MOV R74, R125 ;  /* 0x0000007d004a7202 */ /* 0x000fc60000000f00 */
[----:B------:R-:W-:Y:S01]  /*12690*/  HMMA.16816.F32.BF16 R180, R196, R182, R44 ;  /* 0x000000b6c4b4723c */ /* 0x000fe2000004182c */
[----:B------:R-:W-:-:S05]  /*126a0*/  @P0 MOV R73, R123 ;  /* 0x0000007b00490202 */ /* 0x000fca0000000f00 */
[----:B------:R-:W-:Y:S01]  /*126b0*/  HMMA.16816.F32.BF16 R188, R196, R12, R32 ;  /* 0x0000000cc4bc723c */ /* 0x000fe20000041820 */
[----:B------:R-:W-:Y:S02]  /*126c0*/  @P0 MOV R74, R125 ;  /* 0x0000007d004a0202 */ /* 0x000fe40000000f00 */
[----:B------:R-:W-:-:S03]  /*126d0*/  @P0 MOV R72, R121 ;  /* 0x0000007900480202 */ /* 0x000fc60000000f00 */
[-C--:B------:R-:W-:Y:S06]  /*126e0*/  HMMA.16816.F32.BF16 R192, R192, R14.reuse, R84 ;  /* 0x0000000ec0c0723c */ /* 0x080fec0000041854 */
[----:B------:R-:W-:Y:S01]  /*126f0*/  HMMA.16816.F32.BF16 R196, R196, R14, R40 ;  /* 0x0000000ec4c4723c */ /* 0x000fe20000041828 */
[----:B------:R-:W-:-:S08]  /*12700*/  NOP ;  /* 0x0000000000007918 */ /* 0x000fd00000000000 */
[----:B--2---:R-:W-:-:S15]  /*12710*/  @P0 BRA `(.L_x_116) ;  /* 0x0000000000040947 */ /* 0x004fde0003800000 */
.L_x_114:
[----:B------:R-:W-:-:S12]  /*12720*/  UIADD3 UR14, UR4, -0x1, URZ ;  /* 0xffffffff040e7890 */ /* 0x000fd8000fffe03f */
.L_x_116:
[----:B------:R-:W-:-:S13]  /*12730*/  ISETP.LE.AND P0, PT, RZ, UR14, PT ;  /* 0x0000000eff007c0c */ /* 0x000fda000bf03270 */
[----:B------:R-:W-:Y:S05]  /*12740*/  @!P0 BRA `(.L_x_117) ;  /* 0x0000006000388947 */ /* 0x000fea0003800000 */
[----:B-----5:R-:W2:Y:S01]  /*12750*/  LDL.LU.64 R6, [R1+0x98] ;  /* 0x0000980001067983 */ /* 0x020ea20000300a00 */
[----:B------:R-:W-:Y:S01]  /*12760*/  MOV R132, R73 ;  /* 0x0000004900847202 */ /* 0x000fe20000000f00 */
[----:B------:R-:W-:Y:S01]  /*12770*/  IMAD.MOV.U32 R134, RZ, RZ, R69 ;  /* 0x000000ffff867224 */ /* 0x000fe200078e0045 */
        /* <DEDUP_REMOVED lines=8> */
[----:B------:R-:W-:Y:S01]  /*12800*/  ULDC UR4, c[0x0][0x2ec] ;  /* 0x0000bb0000047ab9 */ /* 0x000fe20000000800 */
[----:B------:R-:W-:Y:S01]  /*12810*/  ULDC.64 UR6, c[0x0][0x218] ;  /* 0x0000860000067ab9 */ /* 0x000fe20000000a00 */
[----:B------:R-:W-:Y:S01]  /*12820*/  ULDC.64 UR10, c[0x0][0x220] ;  /* 0x00008800000a7ab9 */ /* 0x000fe20000000a00 */
[----:B------:R-:W-:Y:S01]  /*12830*/  ULDC.64 UR8, c[0x0][0x248] ;  /* 0x0000920000087ab9 */ /* 0x000fe20000000a00 */
[----:B--2---:R-:W-:-:S05]  /*12840*/  IMAD.MOV.U32 R5, RZ, RZ, R7 ;  /* 0x000000ffff057224 */ /* 0x004fca00078e0007 */
[----:B------:R1:W-:Y:S01]  /*12850*/  STL.64 [R1+0x70], R4 ;  /* 0x0000700401007387 */ /* 0x0003e20000100a00 */
[----:B------:R-:W-:Y:S05]  /*12860*/  BRA `(.L_x_118) ;  /* 0x0000000000a87947 */ /* 0x000fea0003800000 */
.L_x_120:
[----:B------:R-:W2:Y:S01]  /*12870*/  LDL.64 R72, [R1+0x90] ;  /* 0x0000900001487983 */ /* 0x000ea20000100a00 */
[----:B------:R-:W-:Y:S03]  /*12880*/  UIADD3 UR24, UR14, -0x1, URZ ;  /* 0xffffffff0e187890 */ /* 0x000fe6000fffe03f */
[----:B------:R-:W4:Y:S01]  /*12890*/  LDL.64 R68, [R1+0x80] ;  /* 0x0000800001447983 */ /* 0x000f220000100a00 */
        /* <DEDUP_REMOVED lines=39> */
.L_x_118:
[----:B--2---:R-:W2:Y:S01]  /*12b10*/  LDL.64 R6, [R1+0x70] ;  /* 0x0000700001067983 */ /* 0x004ea20000100a00 */
        /* <DEDUP_REMOVED lines=14> */
[----:B------:R-:W-:Y:S01]  /*12c00*/  LDGSTS.E.BYPASS.LTC128B.128 [R238+0x8000], desc[UR16][R6.64] ;  /* 0x0800000006ee7fae */ /* 0x000fe2000b901d50 */
        /* <DEDUP_REMOVED lines=21> */
[----:B-----5:R-:W-:Y:S08]  /*12d60*/  LDSM.16.M88.4 R128, [R226] ;  /* 0x00000000e280783b */ /* 0x020ff00000000200 */
[----:B------:R-:W1:Y:S08]  /*12d70*/  LDSM.16.M88.4 R16, [R135+0x4000] ;  /* 0x004000008710783b */ /* 0x000e700000000200 */
        /* <DEDUP_REMOVED lines=16> */
[----:B------:R-:W3:Y:S03]  /*12e80*/  LDSM.16.M88.4 R208, [R225+0x4000] ;  /* 0x00400000e1d0783b */ /* 0x000ee60000000200 */
[C---:B------:R-:W-:Y:S05]  /*12e90*/  HMMA.16816.F32.BF16 R32, R128.reuse, R34, RZ ;  /* 0x000000228020723c */ /* 0x040fea00000418ff */
[----:B------:R-:W3:Y:S01]  /*12ea0*/  LDSM.16.M88.4 R212, [R229+0x2000] ;  /* 0x00200000e5d4783b */ /* 0x000ee20000000200 */
[-C--:B----4-:R-:W-:Y:S06]  /*12eb0*/  HMMA.16816.F32.BF16 R36, R128, R48.reuse, RZ ;  /* 0x000000308024723c */ /* 0x090fec00000418ff */
[C---:B------:R-:W-:Y:S01]  /*12ec0*/  HMMA.16816.F32.BF16 R40, R124.reuse, R48, RZ ;  /* 0x000000307c28723c */ /* 0x040fe200000418ff */
[----:B------:R-:W4:Y:S05]  /*12ed0*/  LDSM.16.M88.4 R216, [R225+0x4800] ;  /* 0x00480000e1d8783b */ /* 0x000f2a0000000200 */
[-C--:B------:R-:W-:Y:S03]  /*12ee0*/  HMMA.16816.F32.BF16 R44, R124, R50.reuse, RZ ;  /* 0x000000327c2c723c */ /* 0x080fe600000418ff */
[----:B------:R-:W0:Y:S03]  /*12ef0*/  LDGDEPBAR ;  /* 0x00000000000079af */ /* 0x000e260000000000 */
        /* <DEDUP_REMOVED lines=63> */
[----:B------:R-:W4:Y:S01]  /*132f0*/  LDSM.16.M88.4 R216, [R236] ;  /* 0x00000000ecd8783b */ /* 0x000f220000000200 */
        /* <DEDUP_REMOVED lines=10> */
[-C--:B----4-:R-:W-:Y:S06]  /*133a0*/  HMMA.16816.F32.BF16 R36, R200, R216.reuse, R36 ;  /* 0x000000d8c824723c */ /* 0x090fec0000041824 */
        /* <DEDUP_REMOVED lines=14> */
[-C--:B---3--:R-:W-:Y:S06]  /*13490*/  HMMA.16816.F32.BF16 R84, R200, R216.reuse, R84 ;  /* 0x000000d8c854723c */ /* 0x088fec0000041854 */
[C---:B------:R-:W-:Y:S06]  /*134a0*/  HMMA.16816.F32.BF16 R88, R212.reuse, R216, R88 ;  /* 0x000000d8d458723c */ /* 0x040fec0000041858 */
[-C--:B------:R-:W-:Y:S06]  /*134b0*/  HMMA.16816.F32.BF16 R92, R212, R218.reuse, R92 ;  /* 0x000000dad45c723c */ /* 0x080fec000004185c */
[C---:B------:R-:W-:Y:S01]  /*134c0*/  HMMA.16816.F32.BF16 R96, R200.reuse, R218, R96 ;  /* 0x000000dac860723c */ /* 0x040fe20000041860 */
[----:B------:R-:W-:Y:S05]  /*134d0*/  LDSM.16.M88.4 R216, [R228] ;  /* 0x00000000e4d8783b */ /* 0x000fea0000000200 */
[-C--:B-1----:R-:W-:Y:S06]  /*134e0*/  HMMA.16816.F32.BF16 R100, R200, R208.reuse, R100 ;  /* 0x000000d0c864723c */ /* 0x082fec0000041864 */
        /* <DEDUP_REMOVED lines=8> */
[----:B------:R-:W-:Y:S06]  /*13570*/  HMMA.16816.F32.BF16 R128, R200, R206, R128 ;  /* 0x000000cec880723c */ /* 0x000fec0000041880 */
[-C--:B-1----:R-:W-:Y:S06]  /*13580*/  HMMA.16816.F32.BF16 R4, R216, R208.reuse, R4 ;  /* 0x000000d0d804723c */ /* 0x082fec0000041804 */
[C---:B--2---:R-:W-:Y:S11]  /*13590*/  HMMA.16816.F32.BF16 R8, R212.reuse, R208, R8 ;  /* 0x000000d0d408723c */ /* 0x044ff60000041808 */
[----:B------:R-:W-:Y:S07]  /*135a0*/  @!UPT UIADD3 URZ, URZ, URZ, URZ ;  /* 0x0000003f3f3ff290 */ /* 0x000fee000fffe03f */
[----:B------:R-:W-:Y:S01]  /*135b0*/  FMUL.FTZ R5, R5, UR19 ;  /* 0x0000001305057c20 */ /* 0x000fe20008410000 */
[----:B------:R-:W-:Y:S01]  /*135c0*/  FMUL.FTZ R7, R7, UR19 ;  /* 0x0000001307077c20 */ /* 0x000fe20008410000 */
[----:B------:R-:W-:Y:S01]  /*135d0*/  FMUL.FTZ R4, R4, UR19 ;  /* 0x0000001304047c20 */ /* 0x000fe20008410000 */
[-C--:B------:R-:W-:Y:S01]  /*135e0*/  HMMA.16816.F32.BF16 R12, R212, R210.reuse, R12 ;  /* 0x000000d2d40c723c */ /* 0x080fe2000004180c */
[----:B------:R-:W1:Y:S02]  /*135f0*/  MUFU.TANH R2, R5 ;  /* 0x0000000500027308 */ /* 0x000e640000002400 */
[----:B------:R-:W-:Y:S03]  /*13600*/  FMUL.FTZ R6, R6, UR19 ;  /* 0x0000001306067c20 */ /* 0x000fe60008410000 */
[C---:B------:R-:W-:Y:S05]  /*13610*/  HMMA.16816.F32.BF16 R16, R216.reuse, R210, R16 ;  /* 0x000000d2d810723c */ /* 0x040fea0000041810 */
[----:B------:R-:W2:Y:S10]  /*13620*/  MUFU.TANH R0, R7 ;  /* 0x0000000700007308 */ /* 0x000eb40000002400 */
[----:B------:R-:W-:Y:S01]  /*13630*/  MUFU.TANH R248, R4 ;  /* 0x0000000400f87308 */ /* 0x000fe20000002400 */
[----:B-1----:R1:W-:Y:S01]  /*13640*/  STL [R1+0x14], R2 ;  /* 0x0000140201007387 */ /* 0x0023e20000100800 */
[----:B------:R-:W-:Y:S01]  /*13650*/  FMUL.FTZ R8, R8, UR19 ;  /* 0x0000001308087c20 */ /* 0x000fe20008410000 */
[----:B------:R-:W-:Y:S01]  /*13660*/  FMUL.FTZ R10, R10, UR19 ;  /* 0x000000130a0a7c20 */ /* 0x000fe20008410000 */
[----:B------:R-:W-:Y:S01]  /*13670*/  FMUL.FTZ R9, R9, UR19 ;  /* 0x0000001309097c20 */ /* 0x000fe20008410000 */
[----:B------:R-:W-:Y:S01]  /*13680*/  FMUL.FTZ R11, R11, UR19 ;  /* 0x000000130b0b7c20 */ /* 0x000fe20008410000 */
[----:B------:R-:W-:Y:S04]  /*13690*/  FMUL.FTZ R12, R12, UR19 ;  /* 0x000000130c0c7c20 */ /* 0x000fe80008410000 */
[----:B------:R3:W-:Y:S01]  /*136a0*/  MUFU.TANH R250, R6 ;  /* 0x0000000600fa7308 */ /* 0x0007e20000002400 */
[----:B--2---:R2:W-:Y:S01]  /*136b0*/  STL [R1+0x10], R0 ;  /* 0x0000100001007387 */ /* 0x0045e20000100800 */
[----:B------:R-:W-:Y:S01]  /*136c0*/  FMUL.FTZ R14, R14, UR19 ;  /* 0x000000130e0e7c20 */ /* 0x000fe20008410000 */
[----:B------:R-:W-:Y:S01]  /*136d0*/  FMUL.FTZ R13, R13, UR19 ;  /* 0x000000130d0d7c20 */ /* 0x000fe20008410000 */
[----:B------:R-:W-:Y:S01]  /*136e0*/  FMUL.FTZ R15, R15, UR19 ;  /* 0x000000130f0f7c20 */ /* 0x000fe20008410000 */
[----:B------:R-:W-:Y:S01]  /*136f0*/  FMUL.FTZ R17, R17, UR19 ;  /* 0x0000001311117c20 */ /* 0x000fe20008410000 */
[----:B------:R-:W-:Y:S01]  /*13700*/  FMUL.FTZ R18, R18, UR19 ;  /* 0x0000001312127c20 */ /* 0x000fe20008410000 */
[----:B------:R-:W-:Y:S03]  /*13710*/  FMUL.FTZ R16, R16, UR19 ;  /* 0x0000001310107c20 */ /* 0x000fe60008410000 */
[----:B------:R-:W-:Y:S01]  /*13720*/  MUFU.TANH R247, R8 ;  /* 0x0000000800f77308 */ /* 0x000fe20000002400 */
[----:B------:R-:W-:Y:S09]  /*13730*/  FMUL.FTZ R19, R19, UR19 ;  /* 0x0000001313137c20 */ /* 0x000ff20008410000 */
[----:B------:R-:W-:Y:S01]  /*13740*/  MUFU.TANH R239, R17 ;  /* 0x0000001100ef7308 */ /* 0x000fe20000002400 */
[----:B---3--:R-:W3:Y:S09]  /*13750*/  LDSM.16.M88.4 R4, [R224+0x800] ;  /* 0x00080000e004783b */ /* 0x008ef20000000200 */
[----:B------:R-:W-:Y:S10]  /*13760*/  MUFU.TANH R249, R10 ;  /* 0x0000000a00f97308 */ /* 0x000ff40000002400 */
[----:B------:R-:W-:Y:S10]  /*13770*/  MUFU.TANH R241, R18 ;  /* 0x0000001200f17308 */ /* 0x000ff40000002400 */
[----:B-1----:R-:W1:Y:S10]  /*13780*/  MUFU.TANH R2, R9 ;  /* 0x0000000900027308 */ /* 0x002e740000002400 */
[----:B------:R-:W-:Y:S10]  /*13790*/  MUFU.TANH R242, R16 ;  /* 0x0000001000f27308 */ /* 0x000ff40000002400 */
[----:B--2---:R2:W4:Y:S01]  /*137a0*/  MUFU.TANH R0, R11 ;  /* 0x0000000b00007308 */ /* 0x0045220000002400 */
[----:B-1----:R1:W-:Y:S01]  /*137b0*/  STL [R1+0xc], R2 ;  /* 0x00000c0201007387 */ /* 0x0023e20000100800 */
[-C--:B---3--:R-:W-:Y:S08]  /*137c0*/  HMMA.16816.F32.BF16 R20, R216, R4.reuse, R20 ;  /* 0x00000004d814723c */ /* 0x088ff00000041814 */
[----:B------:R-:W-:Y:S01]  /*137d0*/  MUFU.TANH R252, R13 ;  /* 0x0000000d00fc7308 */ /* 0x000fe20000002400 */
[C---:B------:R-:W-:Y:S06]  /*137e0*/  HMMA.16816.F32.BF16 R24, R212.reuse, R4, R24 ;  /* 0x00000004d418723c */ /* 0x040fec0000041818 */
[-C--:B------:R-:W-:Y:S03]  /*137f0*/  HMMA.16816.F32.BF16 R28, R212, R6.reuse, R28 ;  /* 0x00000006d41c723c */ /* 0x080fe6000004181c */
[----:B------:R-:W-:Y:S01]  /*13800*/  MUFU.TANH R19, R19 ;  /* 0x0000001300137308 */ /* 0x000fe20000002400 */
[----:B--2---:R-:W2:Y:S02]  /*13810*/  LDSM.16.M88.4 R8, [R224+0x1000] ;  /* 0x00100000e008783b */ /* 0x004ea40000000200 */
[C---:B------:R-:W-:Y:S07]  /*13820*/  HMMA.16816.F32.BF16 R32, R216.reuse, R6, R32 ;  /* 0x00000006d820723c */ /* 0x040fee0000041820 */
[----:B------:R-:W-:Y:S01]  /*13830*/  MUFU.TANH R251, R15 ;  /* 0x0000000f00fb7308 */ /* 0x000fe20000002400 */
[----:B------:R-:W3:Y:S03]  /*13840*/  LDSM.16.M88.4 R4, [R224+0x1800] ;  /* 0x00180000e004783b */ /* 0x000ee60000000200 */
[----:B------:R-:W-:Y:S01]  /*13850*/  FMUL.FTZ R23, R23, UR19 ;  /* 0x0000001317177c20 */ /* 0x000fe20008410000 */
[----:B------:R-:W-:Y:S01]  /*13860*/  FMUL.FTZ R20, R20, UR19 ;  /* 0x0000001314147c20 */ /* 0x000fe20008410000 */
[----:B------:R-:W-:Y:S01]  /*13870*/  FMUL.FTZ R22, R22, UR19 ;  /* 0x0000001316167c20 */ /* 0x000fe20008410000 */
[----:B------:R-:W-:Y:S03]  /*13880*/  FMUL.FTZ R21, R21, UR19 ;  /* 0x0000001315157c20 */ /* 0x000fe60008410000 */
[----:B-1----:R-:W1:Y:S01]  /*13890*/  MUFU.TANH R2, R12 ;  /* 0x0000000c00027308 */ /* 0x002e620000002400 */
[----:B----4-:R4:W-:Y:S01]  /*138a0*/  STL [R1+0x8], R0 ;  /* 0x0000080001007387 */ /* 0x0109e20000100800 */
[----:B------:R-:W-:Y:S01]  /*138b0*/  FMUL.FTZ R26, R26, UR19 ;  /* 0x000000131a1a7c20 */ /* 0x000fe20008410000 */
[----:B------:R-:W-:Y:S01]  /*138c0*/  FMUL.FTZ R27, R27, UR19 ;  /* 0x000000131b1b7c20 */ /* 0x000fe20008410000 */
[----:B------:R-:W-:Y:S01]  /*138d0*/  FMUL.FTZ R24, R24, UR19 ;  /* 0x0000001318187c20 */ /* 0x000fe20008410000 */
[----:B------:R-:W-:Y:S01]  /*138e0*/  FMUL.FTZ R25, R25, UR19 ;  /* 0x0000001319197c20 */ /* 0x000fe20008410000 */
[----:B------:R-:W-:Y:S04]  /*138f0*/  FMUL.FTZ R28, R28, UR19 ;  /* 0x000000131c1c7c20 */ /* 0x000fe80008410000 */
[----:B------:R-:W-:Y:S01]  /*13900*/  MUFU.TANH R17, R27 ;  /* 0x0000001b00117308 */ /* 0x000fe20000002400 */
[----:B------:R-:W-:Y:S01]  /*13910*/  FMUL.FTZ R30, R30, UR19 ;  /* 0x000000131e1e7c20 */ /* 0x000fe20008410000 */
[----:B------:R-:W-:Y:S01]  /*13920*/  FMUL.FTZ R29, R29, UR19 ;  /* 0x000000131d1d7c20 */ /* 0x000fe20008410000 */
[----:B------:R-:W-:Y:S01]  /*13930*/  FMUL.FTZ R31, R31, UR19 ;  /* 0x000000131f1f7c20 */ /* 0x000fe20008410000 */
[----:B------:R-:W-:Y:S01]  /*13940*/  FMUL.FTZ R32, R32, UR19 ;  /* 0x0000001320207c20 */ /* 0x000fe20008410000 */
[----:B------:R-:W-:Y:S01]  /*13950*/  FMUL.FTZ R34, R34, UR19 ;  /* 0x0000001322227c20 */ /* 0x000fe20008410000 */
[----:B------:R-:W-:Y:S04]  /*13960*/  FMUL.FTZ R33, R33, UR19 ;  /* 0x0000001321217c20 */ /* 0x000fe80008410000 */
[----:B------:R-:W-:Y:S01]  /*13970*/  MUFU.TANH R201, R28 ;  /* 0x0000001c00c97308 */ /* 0x000fe20000002400 */
[----:B-1----:R-:W-:Y:S01]  /*13980*/  STL [R1+0x4], R2 ;  /* 0x0000040201007387 */ /* 0x002fe20000100800 */
[----:B------:R-:W-:Y:S08]  /*13990*/  FMUL.FTZ R35, R35, UR19 ;  /* 0x0000001323237c20 */ /* 0x000ff00008410000 */
[----:B------:R-:W-:Y:S01]  /*139a0*/  MUFU.TANH R202, R30 ;  /* 0x0000001e00ca7308 */ /* 0x000fe20000002400 */
[-C--:B--2---:R-:W-:Y:S06]  /*139b0*/  HMMA.16816.F32.BF16 R36, R216, R8.reuse, R36 ;  /* 0x00000008d824723c */ /* 0x084fec0000041824 */
[C---:B------:R-:W-:Y:S03]  /*139c0*/  HMMA.16816.F32.BF16 R40, R212.reuse, R8, R40 ;  /* 0x00000008d428723c */ /* 0x040fe60000041828 */
[----:B----4-:R-:W1:Y:S03]  /*139d0*/  MUFU.TANH R0, R14 ;  /* 0x0000000e00007308 */ /* 0x010e660000002400 */
[-C--:B------:R-:W-:Y:S07]  /*139e0*/  HMMA.16816.F32.BF16 R44, R212, R10.reuse, R44 ;  /* 0x0000000ad42c723c */ /* 0x080fee000004182c */
[----:B------:R-:W-:Y:S01]  /*139f0*/  MUFU.TANH R244, R23 ;  /* 0x0000001700f47308 */ /* 0x000fe20000002400 */
[C---:B------:R-:W-:Y:S01]  /*13a00*/  HMMA.16816.F32.BF16 R48, R216.reuse, R10, R48 ;  /* 0x0000000ad830723c */ /* 0x040fe20000041830 */
[----:B------:R-:W2:Y:S08]  /*13a10*/  LDSM.16.M88.4 R8, [R224+0x2000] ;  /* 0x00200000e008783b */ /* 0x000eb00000000200 */
[----:B------:R-:W-:Y:S01]  /*13a20*/  MUFU.TANH R20, R20 ;  /* 0x0000001400147308 */ /* 0x000fe20000002400 */
[-C--:B---3--:R-:W-:Y:S01]  /*13a30*/  HMMA.16816.F32.BF16 R52, R216, R4.reuse, R52 ;  /* 0x00000004d834723c */ /* 0x088fe20000041834 */
[----:B-1----:R1:W-:Y:S02]  /*13a40*/  STL [R1], R0 ;  /* 0x0000000001007387 */ /* 0x0023e40000100800 */
[----:B------:R-:W-:Y:S03]  /*13a50*/  FMUL.FTZ R36, R36, UR19 ;  /* 0x0000001324247c20 */ /* 0x000fe60008410000 */
[C---:B------:R-:W-:Y:S03]  /*13a60*/  HMMA.16816.F32.BF16 R56, R212.reuse, R4, R56 ;  /* 0x00000004d438723c */ /* 0x040fe60000041838 */
[----:B------:R-:W-:Y:S02]  /*13a70*/  MUFU.TANH R24, R24 ;  /* 0x0000001800187308 */ /* 0x000fe40000002400 */
[----:B------:R-:W-:Y:S01]  /*13a80*/  FMUL.FTZ R39, R39, UR19 ;  /* 0x0000001327277c20 */ /* 0x000fe20008410000 */
[-C--:B------:R-:W-:Y:S07]  /*13a90*/  HMMA.16816.F32.BF16 R60, R212, R6.reuse, R60 ;  /* 0x00000006d43c723c */ /* 0x080fee000004183c */
[----:B------:R-:W-:Y:S01]  /*13aa0*/  MUFU.TANH R27, R36 ;  /* 0x00000024001b7308 */ /* 0x000fe20000002400 */
[----:B------:R-:W-:Y:S01]  /*13ab0*/  FMUL.FTZ R46, R46, UR19 ;  /* 0x000000132e2e7c20 */ /* 0x000fe20008410000 */
[C---:B------:R-:W-:Y:S08]  /*13ac0*/  HMMA.16816.F32.BF16 R64, R216.reuse, R6, R64 ;  /* 0x00000006d840723c */ /* 0x040ff00000041840 */
[----:B------:R-:W-:Y:S03]  /*13ad0*/  MUFU.TANH R30, R39 ;  /* 0x00000027001e7308 */ /* 0x000fe60000002400 */
[----:B------:R-:W-:Y:S01]  /*13ae0*/  FMUL.FTZ R55, R55, UR19 ;  /* 0x0000001337377c20 */ /* 0x000fe20008410000 */
[----:B------:R-:W-:Y:S01]  /*13af0*/  FMUL.FTZ R38, R38, UR19 ;  /* 0x0000001326267c20 */ /* 0x000fe20008410000 */
[----:B------:R-:W-:Y:S01]  /*13b00*/  FMUL.FTZ R37, R37, UR19 ;  /* 0x0000001325257c20 */ /* 0x000fe20008410000 */
[----:B------:R-:W-:Y:S01]  /*13b10*/  FMUL.FTZ R40, R40, UR19 ;  /* 0x0000001328287c20 */ /* 0x000fe20008410000 */
[----:B------:R-:W-:Y:S03]  /*13b20*/  FMUL.FTZ R56, R56, UR19 ;  /* 0x0000001338387c20 */ /* 0x000fe60008410000 */
[----:B-1----:R-:W1:Y:S01]  /*13b30*/  MUFU.TANH R0, R26 ;  /* 0x0000001a00007308 */ /* 0x002e620000002400 */
[----:B------:R-:W-:Y:S01]  /*13b40*/  FMUL.FTZ R57, R57, UR19 ;  /* 0x0000001339397c20 */ /* 0x000fe20008410000 */
[----:B------:R-:W-:Y:S01]  /*13b50*/  FMUL.FTZ R59, R59, UR19 ;  /* 0x000000133b3b7c20 */ /* 0x000fe20008410000 */
[----:B------:R-:W-:Y:S01]  /*13b60*/  FMUL.FTZ R58, R58, UR19 ;  /* 0x000000133a3a7c20 */ /* 0x000fe20008410000 */
[-C--:B--2---:R-:W-:Y:S03]  /*13b70*/  HMMA.16816.F32.BF16 R68, R216, R8.reuse, R68 ;  /* 0x00000008d844723c */ /* 0x084fe60000041844 */
[----:B------:R-:W-:Y:S03]  /*13b80*/  FMUL.FTZ R63, R63, UR19 ;  /* 0x000000133f3f7c20 */ /* 0x000fe60008410000 */
[----:B------:R-:W-:Y:S01]  /*13b90*/  MUFU.TANH R5, R56 ;  /* 0x0000003800057308 */ /* 0x000fe20000002400 */
[----:B------:R-:W-:Y:S01]  /*13ba0*/  FMUL.FTZ R61, R61, UR19 ;  /* 0x000000133d3d7c20 */ /* 0x000fe20008410000 */
[C---:B------:R-:W-:Y:S04]  /*13bb0*/  HMMA.16816.F32.BF16 R72, R212.reuse, R8, R72 ;  /* 0x00000008d448723c */ /* 0x040fe80000041848 */
[----:B------:R-:W-:Y:S04]  /*13bc0*/  FMUL.FTZ R66, R66, UR19 ;  /* 0x0000001342427c20 */ /* 0x000fe80008410000 */
[----:B------:R-:W2:Y:S01]  /*13bd0*/  MUFU.TANH R18, R59 ;  /* 0x0000003b00127308 */ /* 0x000ea20000002400 */
[----:B-1----:R-:W-:Y:S01]  /*13be0*/  STL [R1+0x24], R0 ;  /* 0x0000240001007387 */ /* 0x002fe20000100800 */
[-C--:B------:R-:W-:Y:S03]  /*13bf0*/  HMMA.16816.F32.BF16 R76, R212, R10.reuse, R76 ;  /* 0x0000000ad44c723c */ /* 0x080fe6000004184c */
[----:B------:R-:W-:Y:S01]  /*13c00*/  STL [R1+0x2c], R17 ;  /* 0x00002c1101007387 */ /* 0x000fe20000100800 */
[----:B------:R-:W-:Y:S01]  /*13c10*/  FMUL.FTZ R64, R64, UR19 ;  /* 0x0000001340407c20 */ /* 0x000fe20008410000 */
[----:B------:R-:W-:Y:S03]  /*13c20*/  FMUL.FTZ R67, R67, UR19 ;  /* 0x0000001343437c20 */ /* 0x000fe60008410000 */
[----:B------:R-:W-:Y:S01]  /*13c30*/  MUFU.TANH R14, R61 ;  /* 0x0000003d000e7308 */ /* 0x000fe20000002400 */
[----:B------:R-:W-:Y:S01]  /*13c40*/  STL [R1+0x20], R201 ;  /* 0x000020c901007387 */ /* 0x000fe20000100800 */
[C---:B------:R-:W-:Y:S03]  /*13c50*/  HMMA.16816.F32.BF16 R80, R216.reuse, R10, R80 ;  /* 0x0000000ad850723c */ /* 0x040fe60000041850 */
[----:B------:R-:W-:Y:S01]  /*13c60*/  LDSM.16.M88.4 R8, [R224+0x3000] ;  /* 0x00300000e008783b */ /* 0x000fe20000000200 */
[----:B------:R-:W-:Y:S01]  /*13c70*/  FMUL.FTZ R70, R70, UR19 ;  /* 0x0000001346467c20 */ /* 0x000fe20008410000 */
[----:B------:R-:W-:Y:S03]  /*13c80*/  FMUL.FTZ R71, R71, UR19 ;  /* 0x0000001347477c20 */ /* 0x000fe60008410000 */
[----:B------:R-:W-:Y:S03]  /*13c90*/  MUFU.TANH R36, R66 ;  /* 0x0000004200247308 */ /* 0x000fe60000002400 */
[----:B------:R-:W-:Y:S01]  /*13ca0*/  FMUL.FTZ R68, R68, UR19 ;  /* 0x0000001344447c20 */ /* 0x000fe20008410000 */
[----:B------:R-:W-:Y:S01]  /*13cb0*/  FMUL.FTZ R73, R73, UR19 ;  /* 0x0000001349497c20 */ /* 0x000fe20008410000 */
[----:B------:R-:W-:Y:S01]  /*13cc0*/  STL [R1+0x1c], R202 ;  /* 0x00001cca01007387 */ /* 0x000fe20000100800 */
[----:B------:R-:W-:Y:S01]  /*13cd0*/  FMUL.FTZ R74, R74, UR19 ;  /* 0x000000134a4a7c20 */ /* 0x000fe20008410000 */
[----:B------:R-:W-:Y:S03]  /*13ce0*/  FMUL.FTZ R75, R75, UR19 ;  /* 0x000000134b4b7c20 */ /* 0x000fe60008410000 */
        /* <DEDUP_REMOVED lines=8> */
[----:B------:R2:W3:Y:S01]  /*13d70*/  MUFU.TANH R66, R70 ;  /* 0x0000004600427308 */ /* 0x0004e20000002400 */
        /* <DEDUP_REMOVED lines=8> */
[----:B------:R-:W-:Y:S01]  /*13e00*/  FMUL.FTZ R47, R47, UR19 ;  /* 0x000000132f2f7c20 */ /* 0x000fe20008410000 */
[----:B------:R-:W-:Y:S01]  /*13e10*/  FMUL.FTZ R50, R50, UR19 ;  /* 0x0000001332327c20 */ /* 0x000fe20008410000 */
[----:B------:R-:W-:Y:S01]  /*13e20*/  FMUL.FTZ R49, R49, UR19 ;  /* 0x0000001331317c20 */ /* 0x000fe20008410000 */
[----:B------:R-:W-:Y:S01]  /*13e30*/  FMUL.FTZ R52, R52, UR19 ;  /* 0x0000001334347c20 */ /* 0x000fe20008410000 */
[----:B------:R-:W-:Y:S01]  /*13e40*/  FMUL.FTZ R53, R53, UR19 ;  /* 0x0000001335357c20 */ /* 0x000fe20008410000 */
[----:B------:R-:W-:Y:S01]  /*13e50*/  FMUL.FTZ R45, R45, UR19 ;  /* 0x000000132d2d7c20 */ /* 0x000fe20008410000 */
[----:B------:R-:W-:Y:S03]  /*13e60*/  FMUL.FTZ R60, R60, UR19 ;  /* 0x000000133c3c7c20 */ /* 0x000fe60008410000 */
[----:B------:R-:W-:Y:S01]  /*13e70*/  MUFU.TANH R26, R37 ;  /* 0x00000025001a7308 */ /* 0x000fe20000002400 */
[----:B--2---:R-:W-:Y:S01]  /*13e80*/  MOV R70, R18 ;  /* 0x0000001200467202 */ /* 0x004fe20000000f00 */
[----:B------:R-:W-:Y:S01]  /*13e90*/  FMUL.FTZ R51, R51, UR19 ;  /* 0x0000001333337c20 */ /* 0x000fe20008410000 */
[----:B------:R-:W-:Y:S01]  /*13ea0*/  FMUL.FTZ R77, R77, UR19 ;  /* 0x000000134d4d7c20 */ /* 0x000fe20008410000 */
[----:B------:R-:W-:Y:S01]  /*13eb0*/  FMUL.FTZ R54, R54, UR19 ;  /* 0x0000001336367c20 */ /* 0x000fe20008410000 */
[----:B------:R-:W-:Y:S01]  /*13ec0*/  FMUL.FTZ R83, R83, UR19 ;  /* 0x0000001353537c20 */ /* 0x000fe20008410000 */
[----:B------:R-:W-:Y:S04]  /*13ed0*/  FMUL.FTZ R82, R82, UR19 ;  /* 0x0000001352527c20 */ /* 0x000fe80008410000 */
[----:B------:R2:W-:Y:S01]  /*13ee0*/  MUFU.TANH R61, R64 ;  /* 0x00000040003d7308 */ /* 0x0005e20000002400 */
[----:B-1----:R-:W-:Y:S09]  /*13ef0*/  IMAD.MOV.U32 R63, RZ, RZ, R4 ;  /* 0x000000ffff3f7224 */ /* 0x002ff200078e0004 */
[----:B------:R1:W-:Y:S10]  /*13f00*/  MUFU.TANH R23, R67 ;  /* 0x0000004300177308 */ /* 0x0003f40000002400 */
[----:B------:R4:W-:Y:S01]  /*13f10*/  MUFU.TANH R246, R68 ;  /* 0x0000004400f67308 */ /* 0x0009e20000002400 */
[----:B--2---:R-:W-:Y:S02]  /*13f20*/  MOV R64, R5 ;  /* 0x0000000500407202 */ /* 0x004fe40000000f00 */
[----:B------:R-:W2:Y:S07]  /*13f30*/  LDSM.16.M88.4 R4, [R224+0x2800] ;  /* 0x00280000e004783b */ /* 0x000eae0000000200 */
[----:B------:R-:W-:Y:S01]  /*13f40*/  MUFU.TANH R37, R62 ;  /* 0x0000003e00257308 */ /* 0x000fe20000002400 */
[----:B-1----:R-:W-:Y:S09]  /*13f50*/  IMAD.MOV.U32 R67, RZ, RZ, R202 ;  /* 0x000000ffff437224 */ /* 0x002ff200078e00ca */
[----:B------:R-:W-:Y:S01]  /*13f60*/  MUFU.TANH R62, R65 ;  /* 0x00000041003e7308 */ /* 0x000fe20000002400 */
[----:B----4-:R-:W-:Y:S09]  /*13f70*/  IMAD.MOV.U32 R68, RZ, RZ, R201 ;  /* 0x000000ffff447224 */ /* 0x010ff200078e00c9 */
[----:B------:R-:W1:Y:S10]  /*13f80*/  MUFU.TANH R65, R72 ;  /* 0x0000004800417308 */ /* 0x000e740000002400 */
[----:B------:R4:W-:Y:S10]  /*13f90*/  MUFU.TANH R16, R79 ;  /* 0x0000004f00107308 */ /* 0x0009f40000002400 */
[----:B------:R5:W-:Y:S01]  /*13fa0*/  MUFU.TANH R243, R69 ;  /* 0x0000004500f37308 */ /* 0x000be20000002400 */
[-C--:B--2---:R-:W-:Y:S09]  /*13fb0*/  HMMA.16816.F32.BF16 R84, R216, R4.reuse, R84 ;  /* 0x00000004d854723c */ /* 0x084ff20000041854 */
[----:B------:R3:W-:Y:S01]  /*13fc0*/  MUFU.TANH R200, R73 ;  /* 0x0000004900c87308 */ /* 0x0007e20000002400 */
[C---:B------:R-:W-:Y:S04]  /*13fd0*/  HMMA.16816.F32.BF16 R88, R212.reuse, R4, R88 ;  /* 0x00000004d458723c */ /* 0x040fe80000041858 */
[----:B----4-:R-:W-:Y:S02]  /*13fe0*/  MOV R79, R70 ;  /* 0x00000046004f7202 */ /* 0x010fe40000000f00 */
[-C--:B------:R-:W-:Y:S03]  /*13ff0*/  HMMA.16816.F32.BF16 R92, R212, R6.reuse, R92 ;  /* 0x00000006d45c723c */ /* 0x080fe6000004185c */
[----:B------:R-:W-:Y:S02]  /*14000*/  MUFU.TANH R72, R74 ;  /* 0x0000004a00487308 */ /* 0x000fe40000002400 */
[----:B------:R-:W-:Y:S01]  /*14010*/  IMAD.MOV.U32 R70, RZ, RZ, R68 ;  /* 0x000000ffff467224 */ /* 0x000fe200078e0044 */
[C---:B------:R-:W-:Y:S01]  /*14020*/  HMMA.16816.F32.BF16 R96, R216.reuse, R6, R96 ;  /* 0x00000006d860723c */ /* 0x040fe20000041860 */
[----:B------:R-:W2:Y:S01]  /*14030*/  LDSM.16.M88.4 R4, [R224+0x3800] ;  /* 0x00380000e004783b */ /* 0x000ea20000000200 */
[----:B------:R-:W-:Y:S05]  /*14040*/  DEPBAR.LE SB0, 0x0 ;  /* 0x000080000000791a */ /* 0x000fea0000000000 */
[----:B------:R-:W-:Y:S01]  /*14050*/  MUFU.TANH R28, R38 ;  /* 0x00000026001c7308 */ /* 0x000fe20000002400 */
[----:B------:R-:W-:Y:S03]  /*14060*/  MOV R68, R67 ;  /* 0x0000004300447202 */ /* 0x000fe60000000f00 */
[----:B-----5:R-:W-:Y:S01]  /*14070*/  IMAD.MOV.U32 R69, RZ, RZ, R17 ;  /* 0x000000ffff457224 */ /* 0x020fe200078e0011 */
[-C--:B------:R-:W-:Y:S05]  /*14080*/  HMMA.16816.F32.BF16 R100, R216, R8.reuse, R100 ;  /* 0x00000008d864723c */ /* 0x080fea0000041864 */
[----:B------:R4:W-:Y:S01]  /*14090*/  MUFU.TANH R56, R75 ;  /* 0x0000004b00387308 */ /* 0x0009e20000002400 */
[----:B------:R-:W-:Y:S01]  /*140a0*/  BAR.SYNC.DEFER_BLOCKING 0x0 ;  /* 0x0000000000007b1d */ /* 0x000fe20000010000 */
[----:B---3--:R-:W-:Y:S01]  /*140b0*/  MOV R73, R66 ;  /* 0x0000004200497202 */ /* 0x008fe20000000f00 */
[C---:B------:R-:W-:Y:S04]  /*140c0*/  HMMA.16816.F32.BF16 R104, R212.reuse, R8, R104 ;  /* 0x00000008d468723c */ /* 0x040fe80000041868 */
[----:B------:R-:W-:Y:S03]  /*140d0*/  FMUL.FTZ R95, R95, UR19 ;  /* 0x000000135f5f7c20 */ /* 0x000fe60008410000 */
[----:B------:R-:W3:Y:S01]  /*140e0*/  MUFU.TANH R39, R71 ;  /* 0x0000004700277308 */ /* 0x000ee20000002400 */
[-C--:B------:R-:W-:Y:S03]  /*140f0*/  HMMA.16816.F32.BF16 R108, R212, R10.reuse, R108 ;  /* 0x0000000ad46c723c */ /* 0x080fe6000004186c */
[----:B------:R-:W-:Y:S03]  /*14100*/  FMUL.FTZ R84, R84, UR19 ;  /* 0x0000001354547c20 */ /* 0x000fe60008410000 */
[C---:B------:R-:W-:Y:S03]  /*14110*/  HMMA.16816.F32.BF16 R112, R216.reuse, R10, R112 ;  /* 0x0000000ad870723c */ /* 0x040fe60000041870 */
[----:B------:R1:W-:Y:S02]  /*14120*/  MUFU.TANH R12, R95 ;  /* 0x0000005f000c7308 */ /* 0x0003e40000002400 */
[----:B----4-:R-:W-:Y:S02]  /*14130*/  IMAD.MOV.U32 R75, RZ, RZ, R64 ;  /* 0x000000ffff4b7224 */ /* 0x010fe400078e0040 */
[----:B------:R-:W-:Y:S01]  /*14140*/  FMUL.FTZ R91, R91, UR19 ;  /* 0x000000135b5b7c20 */ /* 0x000fe20008410000 */
[----:B------:R-:W-:Y:S03]  /*14150*/  FMUL.FTZ R103, R103, UR19 ;  /* 0x0000001367677c20 */ /* 0x000fe60008410000 */
[----:B------:R-:W-:Y:S02]  /*14160*/  FMUL.FTZ R89, R89, UR19 ;  /* 0x0000001359597c20 */ /* 0x000fe40008410000 */
[----:B------:R3:W-:Y:S01]  /*14170*/  MUFU.TANH R38, R78 ;  /* 0x0000004e00267308 */ /* 0x0007e20000002400 */
[----:B------:R-:W-:Y:S01]  /*14180*/  FMUL.FTZ R90, R90, UR19 ;  /* 0x000000135a5a7c20 */ /* 0x000fe20008410000 */
[----:B------:R-:W-:Y:S01]  /*14190*/  FMUL.FTZ R107, R107, UR19 ;  /* 0x000000136b6b7c20 */ /* 0x000fe20008410000 */
[-C--:B--2---:R-:W-:Y:S03]  /*141a0*/  HMMA.16816.F32.BF16 R116, R216, R4.reuse, R116 ;  /* 0x00000004d874723c */ /* 0x084fe60000041874 */
[----:B------:R-:W-:Y:S04]  /*141b0*/  FMUL.FTZ R86, R86, UR19 ;  /* 0x0000001356567c20 */ /* 0x000fe80008410000 */
[----:B------:R2:W-:Y:S01]  /*141c0*/  MUFU.TANH R57, R76 ;  /* 0x0000004c00397308 */ /* 0x0005e20000002400 */
[----:B-1----:R-:W-:Y:S03]  /*141d0*/  IMAD.MOV.U32 R95, RZ, RZ, R65 ;  /* 0x000000ffff5f7224 */ /* 0x002fe600078e0041 */
[----:B------:R-:W-:Y:S01]  /*141e0*/  MOV R65, R203 ;  /* 0x000000cb00417202 */ /* 0x000fe20000000f00 */
[C---:B------:R-:W-:Y:S04]  /*141f0*/  HMMA.16816.F32.BF16 R120, R212.reuse, R4, R120 ;  /* 0x00000004d478723c */ /* 0x040fe80000041878 */
[----:B------:R-:W-:Y:S01]  /*14200*/  IMAD.MOV.U32 R74, RZ, RZ, R65 ;  /* 0x000000ffff4a7224 */ /* 0x000fe200078e0041 */
[----:B------:R1:W-:Y:S01]  /*14210*/  MUFU.TANH R17, R107 ;  /* 0x0000006b00117308 */ /* 0x0003e20000002400 */
[----:B---3--:R-:W-:Y:S01]  /*14220*/  IMAD.MOV.U32 R78, RZ, RZ, R39 ;  /* 0x000000ffff4e7224 */ /* 0x008fe200078e0027 */
[-C--:B------:R-:W-:Y:S04]  /*14230*/  HMMA.16816.F32.BF16 R124, R212, R6.reuse, R124 ;  /* 0x00000006d47c723c */ /* 0x080fe8000004187c */
[----:B------:R-:W-:Y:S01]  /*14240*/  FMNMX.FTZ R4, R247, R133, !PT ;  /* 0x00000085f7047209 */ /* 0x000fe20007810000 */
[----:B------:R-:W-:Y:S03]  /*14250*/  FMUL.FTZ R110, R110, UR19 ;  /* 0x000000136e6e7c20 */ /* 0x000fe60008410000 */
[----:B------:R-:W-:Y:S03]  /*14260*/  MUFU.TANH R205, R80 ;  /* 0x0000005000cd7308 */ /* 0x000fe60000002400 */
[----:B--2---:R-:W-:Y:S01]  /*14270*/  MOV R76, R23 ;  /* 0x00000017004c7202 */ /* 0x004fe20000000f00 */
[----:B------:R-:W-:Y:S04]  /*14280*/  HMMA.16816.F32.BF16 R128, R216, R6, R128 ;  /* 0x00000006d880723c */ /* 0x000fe80000041880 */
[----:B------:R-:W-:Y:S01]  /*14290*/  FMNMX.FTZ R5, R250, R132, !PT ;  /* 0x00000084fa057209 */ /* 0x000fe20007810000 */
[----:B------:R-:W-:Y:S01]  /*142a0*/  FMUL.FTZ R115, R115, UR19 ;  /* 0x0000001373737c20 */ /* 0x000fe20008410000 */
[----:B------:R2:W-:Y:S01]  /*142b0*/  MUFU.TANH R204, R81 ;  /* 0x0000005100cc7308 */ /* 0x0005e20000002400 */
[----:B-1----:R-:W-:Y:S01]  /*142c0*/  MOV R107, R36 ;  /* 0x00000024006b7202 */ /* 0x002fe20000000f00 */
[----:B------:R-:W-:Y:S03]  /*142d0*/  FMUL.FTZ R114, R114, UR19 ;  /* 0x0000001372727c20 */ /* 0x000fe60008410000 */
[----:B------:R-:W-:Y:S01]  /*142e0*/  FMUL.FTZ R93, R93, UR19 ;  /* 0x000000135d5d7c20 */ /* 0x000fe20008410000 */
[----:B------:R-:W-:Y:S01]  /*142f0*/  FMUL.FTZ R102, R102, UR19 ;  /* 0x0000001366667c20 */ /* 0x000fe20008410000 */
[----:B------:R-:W-:Y:S03]  /*14300*/  FMUL.FTZ R87, R87, UR19 ;  /* 0x0000001357577c20 */ /* 0x000fe60008410000 */
[----:B------:R-:W1:Y:S01]  /*14310*/  MUFU.TANH R0, R46 ;  /* 0x0000002e00007308 */ /* 0x000e620000002400 */
[----:B------:R-:W-:Y:S01]  /*14320*/  FMUL.FTZ R108, R108, UR19 ;  /* 0x000000136c6c7c20 */ /* 0x000fe20008410000 */
[----:B------:R-:W-:Y:S01]  /*14330*/  FMUL.FTZ R94, R94, UR19 ;  /* 0x000000135e5e7c20 */ /* 0x000fe20008410000 */
[----:B------:R-:W-:Y:S01]  /*14340*/  FMUL.FTZ R117, R117, UR19 ;  /* 0x0000001375757c20 */ /* 0x000fe20008410000 */
[----:B------:R-:W-:Y:S01]  /*14350*/  FMUL.FTZ R99, R99, UR19 ;  /* 0x0000001363637c20 */ /* 0x000fe20008410000 */
[----:B------:R-:W-:Y:S02]  /*14360*/  IMAD.MOV.U32 R71, RZ, RZ, R14 ;  /* 0x000000ffff477224 */ /* 0x000fe400078e000e */
[----:B------:R-:W-:Y:S01]  /*14370*/  FMUL.FTZ R109, R109, UR19 ;  /* 0x000000136d6d7c20 */ /* 0x000fe20008410000 */
[----:B------:R-:W-:Y:S02]  /*14380*/  FMUL.FTZ R123, R123, UR19 ;  /* 0x000000137b7b7c20 */ /* 0x000fe40008410000 */
[----:B------:R3:W-:Y:S01]  /*14390*/  MUFU.TANH R59, R84 ;  /* 0x00000054003b7308 */ /* 0x0007e20000002400 */
[----:B--2---:R-:W-:Y:S01]  /*143a0*/  MOV R81, R56 ;  /* 0x0000003800517202 */ /* 0x004fe20000000f00 */
[----:B------:R-:W-:Y:S01]  /*143b0*/  FMUL.FTZ R88, R88, UR19 ;  /* 0x0000001358587c20 */ /* 0x000fe20008410000 */
[----:B------:R-:W-:Y:S01]  /*143c0*/  FMUL.FTZ R85, R85, UR19 ;  /* 0x0000001355557c20 */ /* 0x000fe20008410000 */
[----:B------:R-:W-:Y:S01]  /*143d0*/  FMUL.FTZ R96, R96, UR19 ;  /* 0x0000001360607c20 */ /* 0x000fe20008410000 */
[----:B------:R-:W-:Y:S01]  /*143e0*/  FMUL.FTZ R98, R98, UR19 ;  /* 0x0000001362627c20 */ /* 0x000fe20008410000 */
[----:B------:R-:W-:Y:S01]  /*143f0*/  FMUL.FTZ R97, R97, UR19 ;  /* 0x0000001361617c20 */ /* 0x000fe20008410000 */
[----:B------:R-:W-:Y:S03]  /*14400*/  FMUL.FTZ R92, R92, UR19 ;  /* 0x000000135c5c7c20 */ /* 0x000fe60008410000 */
[----:B------:R-:W2:Y:S01]  /*14410*/  MUFU.TANH R2, R58 ;  /* 0x0000003a00027308 */ /* 0x000ea20000002400 */
[----:B-1----:R1:W-:Y:S01]  /*14420*/  STL [R1+0x38], R0 ;  /* 0x0000380001007387 */ /* 0x0023e20000100800 */
[----:B------:R-:W-:Y:S01]  /*14430*/  FMUL.FTZ R100, R100, UR19 ;  /* 0x0000001364647c20 */ /* 0x000fe20008410000 */
[----:B------:R-:W-:Y:S01]  /*14440*/  FMUL.FTZ R101, R101, UR19 ;  /* 0x0000001365657c20 */ /* 0x000fe20008410000 */
[----:B------:R-:W-:Y:S01]  /*14450*/  FMUL.FTZ R118, R118, UR19 ;  /* 0x0000001376767c20 */ /* 0x000fe20008410000 */
[----:B------:R-:W-:Y:S01]  /*14460*/  FMUL.FTZ R106, R106, UR19 ;  /* 0x000000136a6a7c20 */ /* 0x000fe20008410000 */
[----:B------:R-:W-:Y:S01]  /*14470*/  FMUL.FTZ R112, R112, UR19 ;  /* 0x0000001370707c20 */ /* 0x000fe20008410000 */
[----:B------:R-:W-:Y:S03]  /*14480*/  FMUL.FTZ R113, R113, UR19 ;  /* 0x0000001371717c20 */ /* 0x000fe60008410000 */
[----:B------:R-:W-:Y:S01]  /*14490*/  MUFU.TANH R22, R22 ;  /* 0x0000001600167308 */ /* 0x000fe20000002400 */
[----:B---3--:R-:W-:Y:S01]  /*144a0*/  FMUL.FTZ R84, R131, UR19 ;  /* 0x0000001383547c20 */ /* 0x008fe20008410000 */
[----:B------:R-:W-:Y:S01]  /*144b0*/  FMUL.FTZ R104, R104, UR19 ;  /* 0x0000001368687c20 */ /* 0x000fe20008410000 */
[----:B------:R-:W-:Y:S01]  /*144c0*/  FMUL.FTZ R116, R116, UR19 ;  /* 0x0000001374747c20 */ /* 0x000fe20008410000 */
[----:B------:R-:W-:Y:S01]  /*144d0*/  FMUL.FTZ R105, R105, UR19 ;  /* 0x0000001369697c20 */ /* 0x000fe20008410000 */
[----:B------:R-:W-:Y:S01]  /*144e0*/  FMUL.FTZ R111, R111, UR19 ;  /* 0x000000136f6f7c20 */ /* 0x000fe20008410000 */
[----:B------:R-:W-:Y:S01]  /*144f0*/  FMUL.FTZ R119, R119, UR19 ;  /* 0x0000001377777c20 */ /* 0x000fe20008410000 */
[----:B------:R-:W-:Y:S03]  /*14500*/  FMUL.FTZ R120, R120, UR19 ;  /* 0x0000001378787c20 */ /* 0x000fe60008410000 */
[----:B------:R-:W-:Y:S01]  /*14510*/  MUFU.TANH R21, R21 ;  /* 0x0000001500157308 */ /* 0x000fe20000002400 */
[----:B--2---:R-:W-:Y:S01]  /*14520*/  IMAD.MOV.U32 R131, RZ, RZ, R2 ;  /* 0x000000ffff837224 */ /* 0x004fe200078e0002 */
[----:B------:R-:W-:Y:S01]  /*14530*/  FMNMX.FTZ R2, R248, R3, !PT ;  /* 0x00000003f8027209 */ /* 0x000fe20007810000 */
[----:B------:R-:W-:Y:S01]  /*14540*/  FMUL.FTZ R121, R121, UR19 ;  /* 0x0000001379797c20 */ /* 0x000fe20008410000 */
[----:B------:R-:W-:Y:S01]  /*14550*/  FMUL.FTZ R124, R124, UR19 ;  /* 0x000000137c7c7c20 */ /* 0x000fe20008410000 */
[----:B------:R-:W-:Y:S01]  /*14560*/  FMUL.FTZ R125, R125, UR19 ;  /* 0x000000137d7d7c20 */ /* 0x000fe20008410000 */
[----:B------:R-:W-:Y:S04]  /*14570*/  FMUL.FTZ R122, R122, UR19 ;  /* 0x000000137a7a7c20 */ /* 0x000fe80008410000 */
[----:B------:R-:W-:Y:S10]  /*14580*/  MUFU.TANH R25, R25 ;  /* 0x0000001900197308 */ /* 0x000ff40000002400 */
[----:B-1----:R-:W1:Y:S10]  /*14590*/  MUFU.TANH R0, R55 ;  /* 0x0000003700007308 */ /* 0x002e740000002400 */
[----:B------:R-:W-:Y:S10]  /*145a0*/  MUFU.TANH R32, R32 ;  /* 0x0000002000207308 */ /* 0x000ff40000002400 */
[----:B------:R-:W-:Y:S01]  /*145b0*/  MUFU.TANH R34, R34 ;  /* 0x0000002200227308 */ /* 0x000fe20000002400 */
[----:B-1----:R1:W-:Y:S04]  /*145c0*/  STL [R1+0x34], R0 ;  /* 0x0000340001007387 */ /* 0x0023e80000100800 */
[----:B------:R-:W2:Y:S05]  /*145d0*/  LDL R67, [R1+0x14] ;  /* 0x0000140001437983 */ /* 0x000eaa0000100800 */
[----:B------:R-:W-:Y:S01]  /*145e0*/  MUFU.TANH R33, R33 ;  /* 0x0000002100217308 */ /* 0x000fe20000002400 */
[----:B------:R-:W3:Y:S04]  /*145f0*/  LDL R66, [R1+0xc] ;  /* 0x00000c0001427983 */ /* 0x000ee80000100800 */
[----:B------:R-:W4:Y:S05]  /*14600*/  LDL R65, [R1+0x10] ;  /* 0x0000100001417983 */ /* 0x000f2a0000100800 */
[----:B------:R-:W-:Y:S01]  /*14610*/  MUFU.TANH R29, R29 ;  /* 0x0000001d001d7308 */ /* 0x000fe20000002400 */
[----:B------:R-:W5:Y:S04]  /*14620*/  LDL R64, [R1+0x8] ;  /* 0x0000080001407983 */ /* 0x000f680000100800 */
[----:B------:R-:W5:Y:S05]  /*14630*/  LDL R39, [R1+0x4] ;  /* 0x0000040001277983 */ /* 0x000f6a0000100800 */
[----:B------:R-:W-:Y:S01]  /*14640*/  MUFU.TANH R35, R35 ;  /* 0x0000002300237308 */ /* 0x000fe20000002400 */
[----:B------:R-:W5:Y:S04]  /*14650*/  LDL R23, [R1] ;  /* 0x0000000001177983 */ /* 0x000f680000100800 */
[----:B------:R-:W5:Y:S05]  /*14660*/  LDL R36, [R1+0x24] ;  /* 0x0000240001247983 */ /* 0x000f6a0000100800 */
[----:B------:R-:W-:Y:S01]  /*14670*/  MUFU.TANH R31, R31 ;  /* 0x0000001f001f7308 */ /* 0x000fe20000002400 */
[----:B------:R-:W5:Y:S04]  /*14680*/  LDL R80, [R1+0x38] ;  /* 0x0000380001507983 */ /* 0x000f680000100800 */
[----:B------:R-:W5:Y:S05]  /*14690*/  LDL R56, [R1+0x34] ;  /* 0x0000340001387983 */ /* 0x000f6a0000100800 */
[----:B------:R-:W-:Y:S10]  /*146a0*/  MUFU.TANH R40, R40 ;  /* 0x0000002800287308 */ /* 0x000ff40000002400 */
        /* <DEDUP_REMOVED lines=10> */
[----:B-1----:R-:W1:Y:S10]  /*14750*/  MUFU.TANH R0, R60 ;  /* 0x0000003c00007308 */ /* 0x002e740000002400 */
[----:B------:R-:W-:Y:S10]  /*14760*/  MUFU.TANH R53, R91 ;  /* 0x0000005b00357308 */ /* 0x000ff40000002400 */
[----:B------:R-:W-:Y:S10]  /*14770*/  MUFU.TANH R45, R45 ;  /* 0x0000002d002d7308 */ /* 0x000ff40000002400 */
[----:B------:R1:W5:Y:S10]  /*14780*/  MUFU.TANH R60, R77 ;  /* 0x0000004d003c7308 */ /* 0x0003740000002400 */
[----:B------:R1:W-:Y:S10]  /*14790*/  MUFU.TANH R91, R103 ;  /* 0x00000067005b7308 */ /* 0x0003f40000002400 */
[----:B------:R-:W5:Y:S01]  /*147a0*/  MUFU.TANH R51, R51 ;  /* 0x0000003300337308 */ /* 0x000f620000002400 */
[----:B-1----:R-:W-:Y:S01]  /*147b0*/  MOV R77, R63 ;  /* 0x0000003f004d7202 */ /* 0x002fe20000000f00 */
[----:B------:R-:W-:Y:S01]  /*147c0*/  FMUL.FTZ R63, R129, UR19 ;  /* 0x00000013813f7c20 */ /* 0x000fe20008410000 */
[----:B------:R-:W-:Y:S07]  /*147d0*/  MOV R129, R79 ;  /* 0x0000004f00817202 */ /* 0x000fee0000000f00 */
[----:B------:R-:W-:Y:S01]  /*147e0*/  MUFU.TANH R240, R89 ;  /* 0x0000005900f07308 */ /* 0x000fe20000002400 */
[----:B------:R-:W-:Y:S09]  /*147f0*/  MOV R103, R75 ;  /* 0x0000004b00677202 */ /* 0x000ff20000000f00 */
[----:B------:R-:W-:Y:S10]  /*14800*/  MUFU.TANH R55, R90 ;  /* 0x0000005a00377308 */ /* 0x000ff40000002400 */
[----:B------:R1:W-:Y:S10]  /*14810*/  MUFU.TANH R18, R110 ;  /* 0x0000006e00127308 */ /* 0x0003f40000002400 */
[----:B------:R1:W-:Y:S10]  /*14820*/  MUFU.TANH R89, R115 ;  /* 0x0000007300597308 */ /* 0x0003f40000002400 */
[----:B------:R-:W5:Y:S01]  /*14830*/  MUFU.TANH R54, R54 ;  /* 0x0000003600367308 */ /* 0x000f620000002400 */
[----:B-1----:R-:W-:Y:S09]  /*14840*/  MOV R110, R200 ;  /* 0x000000c8006e7202 */ /* 0x002ff20000000f00 */
[----:B------:R1:W-:Y:S01]  /*14850*/  MUFU.TANH R90, R114 ;  /* 0x00000072005a7308 */ /* 0x0003e20000002400 */
[----:B------:R-:W-:Y:S09]  /*14860*/  MOV R115, R77 ;  /* 0x0000004d00737202 */ /* 0x000ff20000000f00 */
[----:B------:R2:W-:Y:S10]  /*14870*/  MUFU.TANH R207, R86 ;  /* 0x0000005600cf7308 */ /* 0x0005f40000002400 */
[----:B------:R-:W-:Y:S01]  /*14880*/  MUFU.TANH R208, R93 ;  /* 0x0000005d00d07308 */ /* 0x000fe20000002400 */
[----:B-1----:R-:W-:Y:S02]  /*14890*/  IMAD.MOV.U32 R114, RZ, RZ, R71 ;  /* 0x000000ffff727224 */ /* 0x002fe400078e0047 */
[----:B------:R-:W-:Y:S01]  /*148a0*/  FMUL.FTZ R71, R126, UR19 ;  /* 0x000000137e477c20 */ /* 0x000fe20008410000 */
[----:B------:R-:W-:Y:S02]  /*148b0*/  IMAD.MOV.U32 R126, RZ, RZ, R0 ;  /* 0x000000ffff7e7224 */ /* 0x000fe400078e0000 */
[----:B------:R-:W-:Y:S01]  /*148c0*/  FMUL.FTZ R0, R127, UR19 ;  /* 0x000000137f007c20 */ /* 0x000fe20008410000 */
[----:B------:R-:W-:Y:S03]  /*148d0*/  MOV R127, R74 ;  /* 0x0000004a007f7202 */ /* 0x000fe60000000f00 */
[----:B------:R1:W-:Y:S01]  /*148e0*/  MUFU.TANH R93, R102 ;  /* 0x00000066005d7308 */ /* 0x0003e20000002400 */
[----:B--2---:R-:W-:Y:S09]  /*148f0*/  FMUL.FTZ R86, R130, UR19 ;  /* 0x0000001382567c20 */ /* 0x004ff20008410000 */
[----:B------:R2:W-:Y:S10]  /*14900*/  MUFU.TANH R201, R108 ;  /* 0x0000006c00c97308 */ /* 0x0005f40000002400 */
[----:B------:R-:W-:Y:S01]  /*14910*/  MUFU.TANH R206, R87 ;  /* 0x0000005700ce7308 */ /* 0x000fe20000002400 */
[----:B-1----:R-:W-:Y:S09]  /*14920*/  IMAD.MOV.U32 R102, RZ, RZ, R76 ;  /* 0x000000ffff667224 */ /* 0x002ff200078e004c */
[----:B------:R-:W-:Y:S01]  /*14930*/  MUFU.TANH R210, R83 ;  /* 0x0000005300d27308 */ /* 0x000fe20000002400 */
[----:B--2---:R-:W-:Y:S09]  /*14940*/  IMAD.MOV.U32 R108, RZ, RZ, R73 ;  /* 0x000000ffff6c7224 */ /* 0x004ff200078e0049 */
[----:B------:R1:W-:Y:S10]  /*14950*/  MUFU.TANH R87, R117 ;  /* 0x0000007500577308 */ /* 0x0003f40000002400 */
[----:B------:R-:W-:Y:S10]  /*14960*/  MUFU.TANH R83, R94 ;  /* 0x0000005e00537308 */ /* 0x000ff40000002400 */
[----:B------:R2:W-:Y:S01]  /*14970*/  MUFU.TANH R94, R99 ;  /* 0x00000063005e7308 */ /* 0x0005e20000002400 */
[----:B-1----:R-:W-:Y:S09]  /*14980*/  IMAD.MOV.U32 R117, RZ, RZ, R72 ;  /* 0x000000ffff757224 */ /* 0x002ff200078e0048 */
[----:B------:R1:W-:Y:S10]  /*14990*/  MUFU.TANH R200, R109 ;  /* 0x0000006d00c87308 */ /* 0x0003f40000002400 */
[----:B------:R5:W-:Y:S01]  /*149a0*/  MUFU.TANH R130, R123 ;  /* 0x0000007b00827308 */ /* 0x000be20000002400 */
[----:B------:R-:W-:Y:S01]  /*149b0*/  FMNMX.FTZ R6, R67, R2, !PT ;  /* 0x0000000243067209 */ /* 0x000fe20007810000 */
[----:B--2---:R-:W-:Y:S01]  /*149c0*/  IMAD.MOV.U32 R99, RZ, RZ, R78 ;  /* 0x000000ffff637224 */ /* 0x004fe200078e004e */
[----:B------:R-:W-:Y:S02]  /*149d0*/  FMNMX.FTZ R2, R249, R134, !PT ;  /* 0x00000086f9027209 */ /* 0x000fe40007810000 */
[----:B---3--:R-:W-:Y:S02]  /*149e0*/  FMNMX.FTZ R4, R66, R4, !PT ;  /* 0x0000000442047209 */ /* 0x008fe40007810000 */
[----:B------:R-:W-:Y:S03]  /*149f0*/  FMNMX.FTZ R6, R242, R6, !PT ;  /* 0x00000006f2067209 */ /* 0x000fe60007810000 */
[----:B------:R-:W-:Y:S01]  /*14a00*/  MUFU.TANH R211, R82 ;  /* 0x0000005200d37308 */ /* 0x000fe20000002400 */
[----:B----4-:R-:W-:Y:S01]  /*14a10*/  FMNMX.FTZ R5, R65, R5, !PT ;  /* 0x0000000541057209 */ /* 0x010fe20007810000 */
[----:B-1----:R-:W-:Y:S01]  /*14a20*/  IMAD.MOV.U32 R109, RZ, RZ, R57 ;  /* 0x000000ffff6d7224 */ /* 0x002fe200078e0039 */
[----:B------:R-:W-:Y:S02]  /*14a30*/  FMNMX.FTZ R6, R239, R6, !PT ;  /* 0x00000006ef067209 */ /* 0x000fe40007810000 */
[----:B-----5:R-:W-:Y:S02]  /*14a40*/  FMNMX.FTZ R2, R64, R2, !PT ;  /* 0x0000000240027209 */ /* 0x020fe40007810000 */
[----:B------:R-:W-:Y:S03]  /*14a50*/  FMNMX.FTZ R5, R241, R5, !PT ;  /* 0x00000005f1057209 */ /* 0x000fe60007810000 */
[----:B------:R-:W-:Y:S01]  /*14a60*/  MUFU.TANH R245, R88 ;  /* 0x0000005800f57308 */ /* 0x000fe20000002400 */
[----:B------:R-:W-:Y:S01]  /*14a70*/  FMNMX.FTZ R4, R39, R4, !PT ;  /* 0x0000000427047209 */ /* 0x000fe20007810000 */
[----:B------:R-:W-:Y:S01]  /*14a80*/  IMAD.MOV.U32 R123, RZ, RZ, R60 ;  /* 0x000000ffff7b7224 */ /* 0x000fe200078e003c */
[----:B------:R-:W-:Y:S02]  /*14a90*/  FMNMX.FTZ R5, R19, R5, !PT ;  /* 0x0000000513057209 */ /* 0x000fe40007810000 */
[----:B------:R-:W-:Y:S02]  /*14aa0*/  FMNMX.FTZ R2, R23, R2, !PT ;  /* 0x0000000217027209 */ /* 0x000fe40007810000 */
[----:B------:R-:W-:Y:S03]  /*14ab0*/  FMNMX.FTZ R4, R252, R4, !PT ;  /* 0x00000004fc047209 */ /* 0x000fe60007810000 */
[----:B------:R1:W-:Y:S01]  /*14ac0*/  MUFU.TANH R58, R85 ;  /* 0x00000055003a7308 */ /* 0x0003e20000002400 */
        /* <DEDUP_REMOVED lines=10> */
[----:B------:R-:W-:Y:S01]  /*14b70*/  FMNMX.FTZ R6, R32, R6, !PT ;  /* 0x0000000620067209 */ /* 0x000fe20007810000 */
[----:B-1----:R-:W-:Y:S01]  /*14b80*/  FMUL.FTZ R85, R128, UR19 ;  /* 0x0000001380557c20 */ /* 0x002fe20008410000 */
        /* <DEDUP_REMOVED lines=33> */
[----:B------:R-:W1:Y:S01]  /*14da0*/  MUFU.TANH R14, R106 ;  /* 0x0000006a000e7308 */ /* 0x000e620000002400 */
[----:B------:R-:W-:Y:S02]  /*14db0*/  FMNMX.FTZ R6, R52, R6, !PT ;  /* 0x0000000634067209 */ /* 0x000fe40007810000 */
[----:B------:R-:W-:Y:S02]  /*14dc0*/  FMNMX.FTZ R2, R131, R2, !PT ;  /* 0x0000000283027209 */ /* 0x000fe40007810000 */
[----:B------:R-:W-:Y:S02]  /*14dd0*/  FMNMX.FTZ R4, R115, R4, !PT ;  /* 0x0000000473047209 */ /* 0x000fe40007810000 */
[----:B------:R-:W-:Y:S03]  /*14de0*/  FMNMX.FTZ R5, R56, R5, !PT ;  /* 0x0000000538057209 */ /* 0x000fe60007810000 */
[----:B------:R2:W3:Y:S01]  /*14df0*/  MUFU.TANH R57, R112 ;  /* 0x0000007000397308 */ /* 0x0004e20000002400 */
[----:B------:R-:W-:Y:S02]  /*14e00*/  FMNMX.FTZ R6, R61, R6, !PT ;  /* 0x000000063d067209 */ /* 0x000fe40007810000 */
[----:B------:R-:W-:Y:S02]  /*14e10*/  FMNMX.FTZ R2, R129, R2, !PT ;  /* 0x0000000281027209 */ /* 0x000fe40007810000 */
[----:B------:R-:W-:Y:S02]  /*14e20*/  FMNMX.FTZ R4, R126, R4, !PT ;  /* 0x000000047e047209 */ /* 0x000fe40007810000 */
[----:B------:R-:W-:Y:S03]  /*14e30*/  FMNMX.FTZ R5, R107, R5, !PT ;  /* 0x000000056b057209 */ /* 0x000fe60007810000 */
[----:B------:R-:W4:Y:S01]  /*14e40*/  MUFU.TANH R203, R104 ;  /* 0x0000006800cb7308 */ /* 0x000f220000002400 */
[----:B------:R-:W-:Y:S01]  /*14e50*/  FMNMX.FTZ R6, R62, R6, !PT ;  /* 0x000000063e067209 */ /* 0x000fe20007810000 */
[----:B-1----:R-:W-:Y:S01]  /*14e60*/  IMAD.MOV.U32 R128, RZ, RZ, R14 ;  /* 0x000000ffff807224 */ /* 0x002fe200078e000e */
[----:B------:R-:W-:Y:S02]  /*14e70*/  FMNMX.FTZ R2, R37, R2, !PT ;  /* 0x0000000225027209 */ /* 0x000fe40007810000 */
[----:B------:R-:W-:Y:S02]  /*14e80*/  FMNMX.FTZ R4, R114, R4, !PT ;  /* 0x0000000472047209 */ /* 0x000fe40007810000 */
[----:B------:R-:W-:Y:S03]  /*14e90*/  FMNMX.FTZ R5, R102, R5, !PT ;  /* 0x0000000566057209 */ /* 0x000fe60007810000 */
[----:B------:R-:W1:Y:S01]  /*14ea0*/  MUFU.TANH R113, R113 ;  /* 0x0000007100717308 */ /* 0x000e620000002400 */
[----:B------:R-:W-:Y:S01]  /*14eb0*/  FMNMX.FTZ R6, R246, R6, !PT ;  /* 0x00000006f6067209 */ /* 0x000fe20007810000 */
[----:B--2---:R-:W-:Y:S01]  /*14ec0*/  IMAD.MOV.U32 R112, RZ, RZ, R17 ;  /* 0x000000ffff707224 */ /* 0x004fe200078e0011 */
[----:B------:R-:W-:Y:S02]  /*14ed0*/  FMNMX.FTZ R2, R127, R2, !PT ;  /* 0x000000027f027209 */ /* 0x000fe40007810000 */
[----:B------:R-:W-:Y:S02]  /*14ee0*/  FMNMX.FTZ R4, R95, R4, !PT ;  /* 0x000000045f047209 */ /* 0x000fe40007810000 */
[----:B------:R-:W-:Y:S03]  /*14ef0*/  FMNMX.FTZ R5, R108, R5, !PT ;  /* 0x000000056c057209 */ /* 0x000fe60007810000 */
[----:B------:R-:W2:Y:S01]  /*14f00*/  MUFU.TANH R202, R105 ;  /* 0x0000006900ca7308 */ /* 0x000ea20000002400 */
        /* <DEDUP_REMOVED lines=11> */
[----:B------:R-:W-:Y:S02]  /*14fc0*/  MOV R82, R16 ;  /* 0x0000001000527202 */ /* 0x000fe40000000f00 */
[----:B------:R-:W-:Y:S02]  /*14fd0*/  FMNMX.FTZ R2, R38, R2, !PT ;  /* 0x0000000226027209 */ /* 0x000fe40007810000 */
[----:B------:R-:W-:Y:S03]  /*14fe0*/  FMNMX.FTZ R4, R123, R4, !PT ;  /* 0x000000047b047209 */ /* 0x000fe60007810000 */
[----:B------:R-:W5:Y:S01]  /*14ff0*/  MUFU.TANH R119, R119 ;  /* 0x0000007700777308 */ /* 0x000f620000002400 */
        /* <DEDUP_REMOVED lines=21> */
[----:B------:R-:W-:Y:S02]  /*15150*/  MOV R118, R12 ;  /* 0x0000000c00767202 */ /* 0x000fe40000000f00 */
[----:B------:R-:W-:Y:S02]  /*15160*/  FMNMX.FTZ R2, R93, R0, !PT ;  /* 0x000000005d027209 */ /* 0x000fe40007810000 */
[----:B------:R-:W-:Y:S03]  /*15170*/  FMNMX.FTZ R4, R101, R4, !PT ;  /* 0x0000000465047209 */ /* 0x000fe60007810000 */
[----:B------:R-:W-:Y:S01]  /*15180*/  MUFU.TANH R124, R124 ;  /* 0x0000007c007c7308 */ /* 0x000fe20000002400 */
[----:B------:R-:W-:Y:S02]  /*15190*/  FMNMX.FTZ R0, R118, R6, !PT ;  /* 0x0000000676007209 */ /* 0x000fe40007810000 */
[----:B------:R-:W-:Y:S02]  /*151a0*/  FMNMX.FTZ R5, R208, R5, !PT ;  /* 0x00000005d0057209 */ /* 0x000fe40007810000 */
[----:B------:R-:W-:Y:S02]  /*151b0*/  FMNMX.FTZ R2, R91, R2, !PT ;  /* 0x000000025b027209 */ /* 0x000fe40007810000 */
[----:B---3--:R-:W-:Y:S03]  /*151c0*/  FMNMX.FTZ R4, R57, R4, !PT ;  /* 0x0000000439047209 */ /* 0x008fe60007810000 */
[----:B------:R-:W-:Y:S01]  /*151d0*/  MUFU.TANH R125, R125 ;  /* 0x0000007d007d7308 */ /* 0x000fe20000002400 */
[----:B------:R-:W-:Y:S02]  /*151e0*/  FMNMX.FTZ R0, R128, R0, !PT ;  /* 0x0000000080007209 */ /* 0x000fe40007810000 */
[----:B----4-:R-:W-:Y:S02]  /*151f0*/  FMNMX.FTZ R5, R203, R5, !PT ;  /* 0x00000005cb057209 */ /* 0x010fe40007810000 */
[----:B------:R-:W-:Y:S02]  /*15200*/  FMNMX.FTZ R2, R90, R2, !PT ;  /* 0x000000025a027209 */ /* 0x000fe40007810000 */
[----:B-1----:R-:W-:Y:S03]  /*15210*/  FMNMX.FTZ R4, R113, R4, !PT ;  /* 0x0000000471047209 */ /* 0x002fe60007810000 */
[----:B------:R-:W-:Y:S01]  /*15220*/  MUFU.TANH R71, R71 ;  /* 0x0000004700477308 */ /* 0x000fe20000002400 */
[----:B------:R-:W-:Y:S02]  /*15230*/  FMNMX.FTZ R6, R112, R0, !PT ;  /* 0x0000000070067209 */ /* 0x000fe40007810000 */
[----:B--2---:R-:W-:Y:S02]  /*15240*/  FMNMX.FTZ R5, R202, R5, !PT ;  /* 0x00000005ca057209 */ /* 0x004fe40007810000 */
[----:B------:R-:W-:Y:S02]  /*15250*/  FMNMX.FTZ R0, R89, R2, !PT ;  /* 0x0000000259007209 */ /* 0x000fe40007810000 */
[----:B-----5:R-:W-:Y:S03]  /*15260*/  FMNMX.FTZ R4, R116, R4, !PT ;  /* 0x0000000474047209 */ /* 0x020fe60007810000 */
[----:B------:R-:W1:Y:S01]  /*15270*/  MUFU.TANH R86, R86 ;  /* 0x0000005600567308 */ /* 0x000e620000002400 */
[----:B------:R-:W-:Y:S02]  /*15280*/  MOV R111, R18 ;  /* 0x00000012006f7202 */ /* 0x000fe40000000f00 */
        /* <DEDUP_REMOVED lines=8> */
[----:B------:R-:W3:Y:S01]  /*15310*/  MUFU.TANH R84, R84 ;  /* 0x0000005400547308 */ /* 0x000ee20000002400 */
[----:B------:R-:W-:Y:S02]  /*15320*/  FMNMX.FTZ R18, R213, R5, !PT ;  /* 0x00000005d5127209 */ /* 0x000fe40007810000 */
[----:B------:R-:W-:Y:S02]  /*15330*/  FMNMX.FTZ R16, R120, R2, !PT ;  /* 0x0000000278107209 */ /* 0x000fe40007810000 */
[----:B-1----:R-:W-:Y:S02]  /*15340*/  FMNMX.FTZ R17, R86, R0, !PT ;  /* 0x0000000056117209 */ /* 0x002fe40007810000 */
[----:B--2---:R-:W-:Y:S01]  /*15350*/  FMNMX.FTZ R74, R63, R74, !PT ;  /* 0x0000004a3f4a7209 */ /* 0x004fe20007810000 */
[----:B------:R-:W-:Y:S06]  /*15360*/  @P0 BRA `(.L_x_120) ;  /* 0xffffffd400400947 */ /* 0x000fec000383ffff */
.L_x_119:
[----:B------:R-:W-:Y:S01]  /*15370*/  FMNMX.FTZ R0, R212, R18, !PT ;  /* 0x00000012d4007209 */ /* 0x000fe20007810000 */
[----:B----4-:R-:W-:Y:S01]  /*15380*/  SHFL.BFLY PT, R6, R74, 0x2, 0x1f ;  /* 0x0c401f004a067f89 */ /* 0x010fe200000e0000 */
[----:B------:R-:W-:Y:S01]  /*15390*/  FMNMX.FTZ R2, R121, R16, !PT ;  /* 0x0000001079027209 */ /* 0x000fe20007810000 */
[----:B------:R-:W-:Y:S01]  /*153a0*/  UIADD3 UR14, UR14, -0x1, URZ ;  /* 0xffffffff0e0e7890 */ /* 0x000fe2000fffe03f */
        /* <DEDUP_REMOVED lines=8> */
[----:B---3--:R-:W-:Y:S03]  /*15430*/  FMNMX.FTZ R5, R84, R17, !PT ;  /* 0x0000001154057209 */ /* 0x008fe60007810000 */
[----:B------:R-:W-:Y:S08]  /*15440*/  SHFL.BFLY PT, R2, R0, 0x2, 0x1f ;  /* 0x0c401f0000027f89 */ /* 0x000ff000000e0000 */
[----:B------:R-:W-:Y:S08]  /*15450*/  SHFL.BFLY PT, R72, R4, 0x2, 0x1f ;  /* 0x0c401f0004487f89 */ /* 0x000ff000000e0000 */
[----:B------:R-:W1:Y:S08]  /*15460*/  SHFL.BFLY PT, R7, R5, 0x2, 0x1f ;  /* 0x0c401f0005077f89 */ /* 0x000e7000000e0000 */
[----:B------:R-:W-:Y:S01]  /*15470*/  STL [R1+0xb0], R135 ;  /* 0x0000b08701007387 */ /* 0x000fe20000100800 */
[----:B-1----:R-:W-:Y:S02]  /*15480*/  FMNMX.FTZ R5, R5, R7, !PT ;  /* 0x0000000705057209 */ /* 0x002fe40007810000 */
[----:B------:R-:W-:Y:S02]  /*15490*/  FMNMX.FTZ R74, R74, R6, !PT ;  /* 0x000000064a4a7209 */ /* 0x000fe40007810000 */
[----:B------:R-:W-:Y:S01]  /*154a0*/  FMNMX.FTZ R2, R0, R2, !PT ;  /* 0x0000000200027209 */ /* 0x000fe20007810000 */
[----:B------:R-:W1:Y:S01]  /*154b0*/  SHFL.BFLY PT, R73, R5, 0x1, 0x1f ;  /* 0x0c201f0005497f89 */ /* 0x000e6200000e0000 */
[----:B------:R-:W-:Y:S07]  /*154c0*/  FMNMX.FTZ R72, R4, R72, !PT ;  /* 0x0000004804487209 */ /* 0x000fee0007810000 */
[----:B------:R-:W2:Y:S08]  /*154d0*/  SHFL.BFLY PT, R6, R74, 0x1, 0x1f ;  /* 0x0c201f004a067f89 */ /* 0x000eb000000e0000 */
[----:B------:R-:W3:Y:S08]  /*154e0*/  SHFL.BFLY PT, R4, R2, 0x1, 0x1f ;  /* 0x0c201f0002047f89 */ /* 0x000ef000000e0000 */
[----:B------:R-:W4:Y:S01]  /*154f0*/  SHFL.BFLY PT, R7, R72, 0x1, 0x1f ;  /* 0x0c201f0048077f89 */ /* 0x000f2200000e0000 */
[----:B-1----:R-:W-:Y:S02]  /*15500*/  FMNMX.FTZ R73, R5, R73, !PT ;  /* 0x0000004905497209 */ /* 0x002fe40007810000 */
[----:B--2---:R-:W-:Y:S03]  /*15510*/  FMNMX.FTZ R74, R74, R6, !PT ;  /* 0x000000064a4a7209 */ /* 0x004fe60007810000 */
[----:B------:R-:W-:Y:S01]  /*15520*/  FMUL.FTZ R75, R73, UR4 ;  /* 0x00000004494b7c20 */ /* 0x000fe20008410000 */
[C---:B------:R-:W-:Y:S01]  /*15530*/  FSETP.NEU.FTZ.AND P1, PT, R74.reuse, -INF , PT ;  /* 0xff8000004a00780b */ /* 0x040fe20003f3d000 */
[----:B------:R-:W-:Y:S01]  /*15540*/  FMUL.FTZ R60, R74, UR4 ;  /* 0x000000044a3c7c20 */ /* 0x000fe20008410000 */
[----:B---3--:R-:W-:Y:S01]  /*15550*/  FMNMX.FTZ R69, R2, R4, !PT ;  /* 0x0000000402457209 */ /* 0x008fe20007810000 */
[----:B------:R-:W-:Y:S01]  /*15560*/  FADD.FTZ R0, -R74, R3 ;  /* 0x000000034a007221 */ /* 0x000fe20000010100 */
[----:B----4-:R-:W-:Y:S02]  /*15570*/  FMNMX.FTZ R72, R72, R7, !PT ;  /* 0x0000000748487209 */ /* 0x010fe40007810000 */
[----:B------:R-:W-:Y:S01]  /*15580*/  FSEL R60, R60, RZ, P1 ;  /* 0x000000ff3c3c7208 */ /* 0x000fe20000800000 */
[----:B------:R-:W-:Y:S01]  /*15590*/  FMUL.FTZ R104, R69, UR4 ;  /* 0x0000000445687c20 */ /* 0x000fe20008410000 */
[----:B------:R-:W-:Y:S01]  /*155a0*/  FSETP.NEU.FTZ.AND P1, PT, R73, -INF , PT ;  /* 0xff8000004900780b */ /* 0x000fe20003f3d000 */
[----:B------:R-:W-:Y:S01]  /*155b0*/  FMUL.FTZ R92, R72, UR4 ;  /* 0x00000004485c7c20 */ /* 0x000fe20008410000 */
[----:B------:R-:W-:Y:S01]  /*155c0*/  FMUL.FTZ R3, R0, UR4 ;  /* 0x0000000400037c20 */ /* 0x000fe20008410000 */
[--C-:B------:R-:W-:Y:S01]  /*155d0*/  FFMA.FTZ R4, R248, UR4, -R60.reuse ;  /* 0x00000004f8047c23 */ /* 0x100fe2000801083c */
[----:B------:R-:W-:Y:S01]  /*155e0*/  FFMA.FTZ R7, R32, UR4, -R60 ;  /* 0x0000000420077c23 */ /* 0x000fe2000801083c */
[----:B------:R-:W-:Y:S01]  /*155f0*/  FSEL R75, R75, RZ, P1 ;  /* 0x000000ff4b4b7208 */ /* 0x000fe20000800000 */
[----:B------:R1:W2:Y:S01]  /*15600*/  MUFU.EX2 R68, R3 ;  /* 0x0000000300447308 */ /* 0x0002a20000000800 */
[----:B------:R-:W-:Y:S01]  /*15610*/  FADD.FTZ R0, -R73, R132 ;  /* 0x0000008449007221 */ /* 0x000fe20000010100 */
[----:B------:R-:W-:Y:S01]  /*15620*/  MOV R132, R37 ;  /* 0x0000002500847202 */ /* 0x000fe20000000f00 */
[--C-:B------:R-:W-:Y:S01]  /*15630*/  FFMA.FTZ R26, R26, UR4, -R60.reuse ;  /* 0x000000041a1a7c23 */ /* 0x100fe2000801083c */
[--C-:B------:R-:W-:Y:S01]  /*15640*/  FFMA.FTZ R99, R99, UR4, -R75.reuse ;  /* 0x0000000463637c23 */ /* 0x100fe2000801084b */
[--C-:B------:R-:W-:Y:S01]  /*15650*/  FFMA.FTZ R5, R19, UR4, -R75.reuse ;  /* 0x0000000413057c23 */ /* 0x100fe2000801084b */
[--C-:B------:R-:W-:Y:S01]  /*15660*/  FFMA.FTZ R10, R35, UR4, -R75.reuse ;  /* 0x00000004230a7c23 */ /* 0x100fe2000801084b */
[--C-:B------:R-:W-:Y:S03]  /*15670*/  FFMA.FTZ R30, R30, UR4, -R75.reuse ;  /* 0x000000041e1e7c23 */ /* 0x100fe6000801084b */
[----:B------:R3:W-:Y:S01]  /*15680*/  MUFU.EX2 R215, R4 ;  /* 0x0000000400d77308 */ /* 0x0007e20000000800 */
[----:B------:R-:W-:Y:S01]  /*15690*/  FSETP.NEU.FTZ.AND P1, PT, R72, -INF , PT ;  /* 0xff8000004800780b */ /* 0x000fe20003f3d000 */
[--C-:B------:R-:W-:Y:S01]  /*156a0*/  FFMA.FTZ R28, R28, UR4, -R75.reuse ;  /* 0x000000041c1c7c23 */ /* 0x100fe2000801084b */
[----:B------:R-:W-:Y:S01]  /*156b0*/  FFMA.FTZ R56, R56, UR4, -R75 ;  /* 0x0000000438387c23 */ /* 0x000fe2000801084b */
[--C-:B------:R-:W-:Y:S01]  /*156c0*/  FFMA.FTZ R61, R61, UR4, -R60.reuse ;  /* 0x000000043d3d7c23 */ /* 0x100fe2000801083c */
[----:B------:R-:W-:Y:S01]  /*156d0*/  FSEL R92, R92, RZ, P1 ;  /* 0x000000ff5c5c7208 */ /* 0x000fe20000800000 */
[----:B------:R-:W-:Y:S01]  /*156e0*/  FFMA.FTZ R62, R62, UR4, -R60 ;  /* 0x000000043e3e7c23 */ /* 0x000fe2000801083c */
[----:B------:R-:W-:Y:S03]  /*156f0*/  FSETP.NEU.FTZ.AND P1, PT, R69, -INF , PT ;  /* 0xff8000004500780b */ /* 0x000fe60003f3d000 */
[----:B------:R4:W-:Y:S01]  /*15700*/  MUFU.EX2 R122, R5 ;  /* 0x00000005007a7308 */ /* 0x0009e20000000800 */
[----:B-1----:R-:W-:Y:S01]  /*15710*/  FMUL.FTZ R3, R0, UR4 ;  /* 0x0000000400037c20 */ /* 0x002fe20008410000 */
[--C-:B------:R-:W-:Y:S01]  /*15720*/  FFMA.FTZ R6, R247, UR4, -R92.reuse ;  /* 0x00000004f7067c23 */ /* 0x100fe2000801085c */
[----:B------:R-:W-:Y:S01]  /*15730*/  FSEL R104, R104, RZ, P1 ;  /* 0x000000ff68687208 */ /* 0x000fe20000800000 */
[----:B------:R-:W-:Y:S01]  /*15740*/  FADD.FTZ R0, -R72, R133 ;  /* 0x0000008548007221 */ /* 0x000fe20000010100 */
[----:B------:R-:W-:Y:S01]  /*15750*/  MOV R133, R38 ;  /* 0x0000002600857202 */ /* 0x000fe20000000f00 */
[----:B------:R-:W-:Y:S01]  /*15760*/  FFMA.FTZ R95, R95, UR4, -R92 ;  /* 0x000000045f5f7c23 */ /* 0x000fe2000801085c */
[----:B--2---:R-:W-:Y:S03]  /*15770*/  FMUL.FTZ R17, R68, R149 ;  /* 0x0000009544117220 */ /* 0x004fe60000410000 */
[----:B------:R1:W-:Y:S01]  /*15780*/  MUFU.EX2 R106, R6 ;  /* 0x00000006006a7308 */ /* 0x0003e20000000800 */
[----:B---3--:R-:W-:Y:S01]  /*15790*/  FFMA.FTZ R4, R67, UR4, -R60 ;  /* 0x0000000443047c23 */ /* 0x008fe2000801083c */
[----:B------:R-:W-:Y:S01]  /*157a0*/  FMUL.FTZ R2, R0, UR4 ;  /* 0x0000000400027c20 */ /* 0x000fe20008410000 */
[----:B------:R-:W-:Y:S01]  /*157b0*/  FADD.FTZ R0, -R69, R134 ;  /* 0x0000008645007221 */ /* 0x000fe20000010100 */
[----:B------:R-:W-:Y:S01]  /*157c0*/  FMUL.FTZ R16, R68, R148 ;  /* 0x0000009444107220 */ /* 0x000fe20000410000 */
[--C-:B------:R-:W-:Y:S01]  /*157d0*/  FFMA.FTZ R12, R24, UR4, -R92.reuse ;  /* 0x00000004180c7c23 */ /* 0x100fe2000801085c */
[--C-:B------:R-:W-:Y:S01]  /*157e0*/  FFMA.FTZ R18, R25, UR4, -R92.reuse ;  /* 0x0000000419127c23 */ /* 0x100fe2000801085c */
[--C-:B------:R-:W-:Y:S03]  /*157f0*/  FFMA.FTZ R125, R125, UR4, -R92.reuse ;  /* 0x000000047d7d7c23 */ /* 0x100fe6000801085c */
[----:B------:R2:W3:Y:S01]  /*15800*/  MUFU.EX2 R248, R4 ;  /* 0x0000000400f87308 */ /* 0x0004e20000000800 */
[--C-:B----4-:R-:W-:Y:S01]  /*15810*/  FFMA.FTZ R5, R39, UR4, -R92.reuse ;  /* 0x0000000427057c23 */ /* 0x110fe2000801085c */
[----:B------:R-:W-:Y:S01]  /*15820*/  FMUL.FTZ R0, R0, UR4 ;  /* 0x0000000400007c20 */ /* 0x000fe20008410000 */
[--C-:B------:R-:W-:Y:S01]  /*15830*/  FFMA.FTZ R44, R44, UR4, -R92.reuse ;  /* 0x000000042c2c7c23 */ /* 0x100fe2000801085c */
[--C-:B------:R-:W-:Y:S01]  /*15840*/  FFMA.FTZ R124, R124, UR4, -R92.reuse ;  /* 0x000000047c7c7c23 */ /* 0x100fe2000801085c */
[--C-:B------:R-:W-:Y:S01]  /*15850*/  FFMA.FTZ R203, R203, UR4, -R92.reuse ;  /* 0x00000004cbcb7c23 */ /* 0x100fe2000801085c */
[--C-:B------:R-:W-:Y:S01]  /*15860*/  FFMA.FTZ R202, R202, UR4, -R92.reuse ;  /* 0x00000004caca7c23 */ /* 0x100fe2000801085c */
[----:B------:R-:W-:Y:S03]  /*15870*/  FFMA.FTZ R201, R201, UR4, -R92 ;  /* 0x00000004c9c97c23 */ /* 0x000fe6000801085c */
[----:B------:R4:W-:Y:S01]  /*15880*/  MUFU.EX2 R217, R5 ;  /* 0x0000000500d97308 */ /* 0x0009e20000000800 */
[----:B-1----:R-:W-:Y:S01]  /*15890*/  FFMA.FTZ R6, R20, UR4, -R60 ;  /* 0x0000000414067c23 */ /* 0x002fe2000801083c */
[--C-:B------:R-:W-:Y:S01]  /*158a0*/  FFMA.FTZ R200, R200, UR4, -R92.reuse ;  /* 0x00000004c8c87c23 */ /* 0x100fe2000801085c */
[--C-:B------:R-:W-:Y:S01]  /*158b0*/  FFMA.FTZ R120, R120, UR4, -R92.reuse ;  /* 0x0000000478787c23 */ /* 0x100fe2000801085c */
[----:B------:R-:W-:Y:S06]  /*158c0*/  FFMA.FTZ R121, R121, UR4, -R92 ;  /* 0x0000000479797c23 */ /* 0x000fec000801085c */
[----:B------:R-:W1:Y:S01]  /*158d0*/  MUFU.EX2 R2, R2 ;  /* 0x0000000200027308 */ /* 0x000e620000000800 */
[--C-:B--2---:R-:W-:Y:S01]  /*158e0*/  FFMA.FTZ R4, R250, UR4, -R75.reuse ;  /* 0x00000004fa047c23 */ /* 0x104fe2000801084b */
[----:B---3--:R-:W-:Y:S08]  /*158f0*/  F2FP.BF16.F32.PACK_AB R76, R248, R215 ;  /* 0x000000d7f84c723e */ /* 0x008ff000000010ff */
[----:B------:R2:W-:Y:S01]  /*15900*/  MUFU.EX2 R214, R4 ;  /* 0x0000000400d67308 */ /* 0x0005e20000000800 */
[--C-:B----4-:R-:W-:Y:S09]  /*15910*/  FFMA.FTZ R5, R244, UR4, -R75.reuse ;  /* 0x00000004f4057c23 */ /* 0x110ff2000801084b */
[----:B------:R-:W3:Y:S01]  /*15920*/  MUFU.EX2 R3, R3 ;  /* 0x0000000300037308 */ /* 0x000ee20000000800 */
[C---:B-1----:R-:W-:Y:S01]  /*15930*/  FMUL.FTZ R8, R2.reuse, R136 ;  /* 0x0000008802087220 */ /* 0x042fe20000410000 */
[----:B------:R-:W-:Y:S01]  /*15940*/  MOV R136, R53 ;  /* 0x0000003500887202 */ /* 0x000fe20000000f00 */
[C---:B------:R-:W-:Y:S01]  /*15950*/  FMUL.FTZ R9, R2.reuse, R137 ;  /* 0x0000008902097220 */ /* 0x040fe20000410000 */
[C---:B------:R-:W-:Y:S01]  /*15960*/  FMUL.FTZ R13, R2.reuse, R145 ;  /* 0x00000091020d7220 */ /* 0x040fe20000410000 */
[C---:B------:R-:W-:Y:S01]  /*15970*/  FMUL.FTZ R25, R2.reuse, R153 ;  /* 0x0000009902197220 */ /* 0x040fe20000410000 */
[----:B------:R-:W-:Y:S01]  /*15980*/  FMUL.FTZ R24, R2, R152 ;  /* 0x0000009802187220 */ /* 0x000fe20000410000 */
[----:B------:R-:W-:Y:S03]  /*15990*/  MOV R152, R46 ;  /* 0x0000002e00987202 */ /* 0x000fe60000000f00 */
[----:B------:R1:W-:Y:S01]  /*159a0*/  MUFU.EX2 R244, R5 ;  /* 0x0000000500f47308 */ /* 0x0003e20000000800 */
[--C-:B--2---:R-:W-:Y:S09]  /*159b0*/  FFMA.FTZ R4, R65, UR4, -R75.reuse ;  /* 0x0000000441047c23 */ /* 0x104ff2000801084b */
[----:B------:R2:W4:Y:S01]  /*159c0*/  MUFU.EX2 R219, R4 ;  /* 0x0000000400db7308 */ /* 0x0005220000000800 */
[C---:B---3--:R-:W-:Y:S01]  /*159d0*/  FMUL.FTZ R19, R3.reuse, R151 ;  /* 0x0000009703137220 */ /* 0x048fe20000410000 */
[----:B------:R-:W-:Y:S08]  /*159e0*/  FMUL.FTZ R35, R3, R163 ;  /* 0x000000a303237220 */ /* 0x000ff00000410000 */
[----:B------:R3:W-:Y:S01]  /*159f0*/  MUFU.EX2 R225, R7 ;  /* 0x0000000700e17308 */ /* 0x0007e20000000800 */
[----:B-1----:R-:W-:Y:S01]  /*15a00*/  FMUL.FTZ R5, R68, R141 ;  /* 0x0000008d44057220 */ /* 0x002fe20000410000 */
[----:B------:R-:W-:Y:S08]  /*15a10*/  MOV R141, R81 ;  /* 0x00000051008d7202 */ /* 0x000ff00000000f00 */
[----:B------:R-:W1:Y:S01]  /*15a20*/  MUFU.EX2 R0, R0 ;  /* 0x0000000000007308 */ /* 0x000e620000000800 */
[--C-:B--2---:R-:W-:Y:S01]  /*15a30*/  FFMA.FTZ R4, R242, UR4, -R60.reuse ;  /* 0x00000004f2047c23 */ /* 0x104fe2000801083c */
[----:B----4-:R-:W-:Y:S08]  /*15a40*/  F2FP.BF16.F32.PACK_AB R77, R219, R214 ;  /* 0x000000d6db4d723e */ /* 0x010ff000000010ff */
[----:B------:R2:W-:Y:S01]  /*15a50*/  MUFU.EX2 R242, R4 ;  /* 0x0000000400f27308 */ /* 0x0005e20000000800 */
[----:B---3--:R-:W-:Y:S09]  /*15a60*/  FMUL.FTZ R7, R3, R143 ;  /* 0x0000008f03077220 */ /* 0x008ff20000410000 */
[----:B------:R3:W-:Y:S01]  /*15a70*/  MUFU.EX2 R135, R10 ;  /* 0x0000000a00877308 */ /* 0x0007e20000000800 */
[C---:B-1----:R-:W-:Y:S01]  /*15a80*/  FMUL.FTZ R14, R0.reuse, R146 ;  /* 0x00000092000e7220 */ /* 0x042fe20000410000 */
[C---:B------:R-:W-:Y:S01]  /*15a90*/  FMUL.FTZ R15, R0.reuse, R147 ;  /* 0x00000093000f7220 */ /* 0x040fe20000410000 */
[----:B------:R-:W-:Y:S01]  /*15aa0*/  MOV R147, R82 ;  /* 0x0000005200937202 */ /* 0x000fe20000000f00 */
[C---:B------:R-:W-:Y:S06]  /*15ab0*/  FMUL.FTZ R46, R0.reuse, R178 ;  /* 0x000000b2002e7220 */ /* 0x040fec0000410000 */
[----:B------:R1:W-:Y:S01]  /*15ac0*/  MUFU.EX2 R146, R18 ;  /* 0x0000001200927308 */ /* 0x0003e20000000800 */
[--C-:B--2---:R-:W-:Y:S09]  /*15ad0*/  FFMA.FTZ R4, R239, UR4, -R60.reuse ;  /* 0x00000004ef047c23 */ /* 0x104ff2000801083c */
[----:B------:R2:W4:Y:S01]  /*15ae0*/  MUFU.EX2 R11, R4 ;  /* 0x00000004000b7308 */ /* 0x0005220000000800 */
[C---:B---3--:R-:W-:Y:S09]  /*15af0*/  FMUL.FTZ R10, R0.reuse, R138 ;  /* 0x0000008a000a7220 */ /* 0x048ff20000410000 */
[----:B------:R3:W-:Y:S01]  /*15b00*/  MUFU.EX2 R153, R26 ;  /* 0x0000001a00997308 */ /* 0x0007e20000000800 */
[----:B-1----:R-:W-:Y:S09]  /*15b10*/  FMUL.FTZ R18, R3, R150 ;  /* 0x0000009603127220 */ /* 0x002ff20000410000 */
[----:B------:R1:W-:Y:S01]  /*15b20*/  MUFU.EX2 R150, R28 ;  /* 0x0000001c00967308 */ /* 0x0003e20000000800 */
[--C-:B--2---:R-:W-:Y:S01]  /*15b30*/  FFMA.FTZ R4, R241, UR4, -R75.reuse ;  /* 0x00000004f1047c23 */ /* 0x104fe2000801084b */
[----:B----4-:R-:W-:Y:S01]  /*15b40*/  MOV R137, R11 ;  /* 0x0000000b00897202 */ /* 0x010fe20000000f00 */
[C---:B------:R-:W-:Y:S01]  /*15b50*/  FMUL.FTZ R11, R0.reuse, R139 ;  /* 0x0000008b000b7220 */ /* 0x040fe20000410000 */
[----:B------:R-:W-:Y:S02]  /*15b60*/  MOV R139, R55 ;  /* 0x00000037008b7202 */ /* 0x000fe40000000f00 */
[----:B------:R-:W-:Y:S04]  /*15b70*/  F2FP.BF16.F32.PACK_AB R78, R137, R242 ;  /* 0x000000f2894e723e */ /* 0x000fe800000010ff */
[----:B------:R2:W4:Y:S01]  /*15b80*/  MUFU.EX2 R239, R4 ;  /* 0x0000000400ef7308 */ /* 0x0005220000000800 */
[----:B---3--:R-:W-:Y:S09]  /*15b90*/  FMUL.FTZ R26, R0, R154 ;  /* 0x0000009a001a7220 */ /* 0x008ff20000410000 */
[----:B------:R-:W-:Y:S01]  /*15ba0*/  MUFU.EX2 R203, R203 ;  /* 0x000000cb00cb7308 */ /* 0x000fe20000000800 */
[----:B-1----:R-:W-:Y:S01]  /*15bb0*/  FMUL.FTZ R28, R2, R164 ;  /* 0x000000a4021c7220 */ /* 0x002fe20000410000 */
[----:B------:R-:W-:Y:S01]  /*15bc0*/  MOV R164, R128 ;  /* 0x0000008000a47202 */ /* 0x000fe20000000f00 */
[----:B------:R-:W-:Y:S01]  /*15bd0*/  FFMA.FTZ R128, R101, UR4, -R60 ;  /* 0x0000000465807c23 */ /* 0x000fe2000801083c */
[--C-:B------:R-:W-:Y:S06]  /*15be0*/  FFMA.FTZ R101, R211, UR4, -R75.reuse ;  /* 0x00000004d3657c23 */ /* 0x100fec000801084b */
[----:B------:R-:W-:Y:S01]  /*15bf0*/  MUFU.EX2 R202, R202 ;  /* 0x000000ca00ca7308 */ /* 0x000fe20000000800 */
[----:B--2---:R-:W-:Y:S01]  /*15c00*/  FFMA.FTZ R4, R66, UR4, -R92 ;  /* 0x0000000442047c23 */ /* 0x004fe2000801085c */
[----:B----4-:R-:W-:Y:S08]  /*15c10*/  F2FP.BF16.F32.PACK_AB R79, R122, R239 ;  /* 0x000000ef7a4f723e */ /* 0x010ff000000010ff */
[----:B------:R1:W2:Y:S10]  /*15c20*/  MUFU.EX2 R218, R4 ;  /* 0x0000000400da7308 */ /* 0x0002b40000000800 */
[----:B------:R-:W-:Y:S10]  /*15c30*/  MUFU.EX2 R128, R128 ;  /* 0x0000008000807308 */ /* 0x000ff40000000800 */
[----:B------:R-:W-:Y:S01]  /*15c40*/  MUFU.EX2 R201, R201 ;  /* 0x000000c900c97308 */ /* 0x000fe20000000800 */
[--C-:B-1----:R-:W-:Y:S09]  /*15c50*/  FFMA.FTZ R4, R249, UR4, -R104.reuse ;  /* 0x00000004f9047c23 */ /* 0x102ff20008010868 */
[----:B------:R1:W-:Y:S10]  /*15c60*/  MUFU.EX2 R105, R4 ;  /* 0x0000000400697308 */ /* 0x0003f40000000800 */
[----:B------:R3:W-:Y:S10]  /*15c70*/  MUFU.EX2 R249, R6 ;  /* 0x0000000600f97308 */ /* 0x0007f40000000800 */
[----:B------:R-:W-:Y:S01]  /*15c80*/  MUFU.EX2 R200, R200 ;  /* 0x000000c800c87308 */ /* 0x000fe20000000800 */
[----:B-1----:R-:W-:Y:S01]  /*15c90*/  FFMA.FTZ R4, R64, UR4, -R104 ;  /* 0x0000000440047c23 */ /* 0x002fe20008010868 */
[----:B--2---:R-:W-:Y:S08]  /*15ca0*/  F2FP.BF16.F32.PACK_AB R64, R218, R106 ;  /* 0x0000006ada40723e */ /* 0x004ff000000010ff */
[----:B------:R1:W2:Y:S01]  /*15cb0*/  MUFU.EX2 R216, R4 ;  /* 0x0000000400d87308 */ /* 0x0002a20000000800 */
[----:B---3--:R-:W-:Y:S09]  /*15cc0*/  FMUL.FTZ R6, R3, R142 ;  /* 0x0000008e03067220 */ /* 0x008ff20000410000 */
[----:B------:R3:W-:Y:S01]  /*15cd0*/  MUFU.EX2 R142, R12 ;  /* 0x0000000c008e7308 */ /* 0x0007e20000000800 */
[----:B-1----:R-:W-:Y:S01]  /*15ce0*/  FFMA.FTZ R4, R252, UR4, -R92 ;  /* 0x00000004fc047c23 */ /* 0x002fe2000801085c */
[----:B--2---:R-:W-:Y:S08]  /*15cf0*/  F2FP.BF16.F32.PACK_AB R65, R216, R105 ;  /* 0x00000069d841723e */ /* 0x004ff000000010ff */
[----:B------:R1:W2:Y:S01]  /*15d00*/  MUFU.EX2 R247, R4 ;  /* 0x0000000400f77308 */ /* 0x0002a20000000800 */
[----:B---3--:R-:W-:Y:S01]  /*15d10*/  FMUL.FTZ R12, R2, R144 ;  /* 0x00000090020c7220 */ /* 0x008fe20000410000 */
[--C-:B-1----:R-:W-:Y:S01]  /*15d20*/  FFMA.FTZ R4, R23, UR4, -R104.reuse ;  /* 0x0000000417047c23 */ /* 0x102fe20008010868 */
[----:B--2---:R-:W-:Y:S07]  /*15d30*/  F2FP.BF16.F32.PACK_AB R66, R247, R217 ;  /* 0x000000d9f742723e */ /* 0x004fee00000010ff */
[----:B------:R1:W-:Y:S02]  /*15d40*/  MUFU.EX2 R241, R4 ;  /* 0x0000000400f17308 */ /* 0x0003e40000000800 */
[----:B-1----:R-:W-:Y:S08]  /*15d50*/  FFMA.FTZ R4, R251, UR4, -R104 ;  /* 0x00000004fb047c23 */ /* 0x002ff00008010868 */
[----:B------:R1:W2:Y:S02]  /*15d60*/  MUFU.EX2 R250, R4 ;  /* 0x0000000400fa7308 */ /* 0x0002a40000000800 */
[--C-:B-1----:R-:W-:Y:S01]  /*15d70*/  FFMA.FTZ R4, R21, UR4, -R60.reuse ;  /* 0x0000000415047c23 */ /* 0x102fe2000801083c */
[----:B--2---:R-:W-:Y:S07]  /*15d80*/  F2FP.BF16.F32.PACK_AB R67, R250, R241 ;  /* 0x000000f1fa43723e */ /* 0x004fee00000010ff */
[----:B------:R1:W-:Y:S02]  /*15d90*/  MUFU.EX2 R226, R4 ;  /* 0x0000000400e27308 */ /* 0x0003e40000000800 */
[--C-:B-1----:R-:W-:Y:S02]  /*15da0*/  FFMA.FTZ R4, R22, UR4, -R75.reuse ;  /* 0x0000000416047c23 */ /* 0x102fe4000801084b */
[----:B------:R-:W1:Y:S06]  /*15db0*/  LDSM.16.MT88.4 R20, [R220+0x8000] ;  /* 0x00800000dc14783b */ /* 0x000e6c0000004200 */
[----:B------:R2:W-:Y:S02]  /*15dc0*/  MUFU.EX2 R251, R4 ;  /* 0x0000000400fb7308 */ /* 0x0005e40000000800 */
[----:B--2---:R-:W-:Y:S02]  /*15dd0*/  FFMA.FTZ R4, R33, UR4, -R60 ;  /* 0x0000000421047c23 */ /* 0x004fe4000801083c */
[----:B------:R-:W2:Y:S06]  /*15de0*/  LDL.LU R33, [R1+0x2c] ;  /* 0x00002c0001217983 */ /* 0x000eac0000300800 */
[----:B------:R3:W-:Y:S01]  /*15df0*/  MUFU.EX2 R224, R4 ;  /* 0x0000000400e07308 */ /* 0x0007e20000000800 */
[----:B------:R-:W4:Y:S04]  /*15e00*/  LDL.LU R32, [R1+0x20] ;  /* 0x0000200001207983 */ /* 0x000f280000300800 */
[----:B------:R-:W4:Y:S01]  /*15e10*/  LDL.LU R134, [R1+0x1c] ;  /* 0x00001c0001867983 */ /* 0x000f220000300800 */
[--C-:B---3--:R-:W-:Y:S01]  /*15e20*/  FFMA.FTZ R4, R34, UR4, -R75.reuse ;  /* 0x0000000422047c23 */ /* 0x108fe2000801084b */
[C---:B------:R-:W-:Y:S03]  /*15e30*/  FMUL.FTZ R34, R3.reuse, R162 ;  /* 0x000000a203227220 */ /* 0x040fe60000410000 */
[----:B------:R3:W-:Y:S02]  /*15e40*/  MUFU.EX2 R252, R4 ;  /* 0x0000000400fc7308 */ /* 0x0007e40000000800 */
[----:B---3--:R-:W-:Y:S01]  /*15e50*/  FMUL.FTZ R4, R68, R140 ;  /* 0x0000008c44047220 */ /* 0x008fe20000410000 */
[----:B------:R-:W-:Y:S06]  /*15e60*/  MOV R140, R83 ;  /* 0x00000053008c7202 */ /* 0x000fec0000000f00 */
[-C--:B-1----:R-:W-:Y:S06]  /*15e70*/  HMMA.16816.F32.BF16 R4, R76, R20.reuse, R4 ;  /* 0x000000144c04723c */ /* 0x082fec0000041804 */
[C---:B------:R-:W-:Y:S06]  /*15e80*/  HMMA.16816.F32.BF16 R8, R64.reuse, R20, R8 ;  /* 0x000000144008723c */ /* 0x040fec0000041808 */
[-C--:B------:R-:W-:Y:S05]  /*15e90*/  HMMA.16816.F32.BF16 R12, R64, R22.reuse, R12 ;  /* 0x00000016400c723c */ /* 0x080fea000004180c */
[--C-:B------:R-:W-:Y:S01]  /*15ea0*/  FFMA.FTZ R20, R36, UR4, -R104.reuse ;  /* 0x0000000424147c23 */ /* 0x100fe20008010868 */
[C---:B------:R-:W-:Y:S01]  /*15eb0*/  HMMA.16816.F32.BF16 R16, R76.reuse, R22, R16 ;  /* 0x000000164c10723c */ /* 0x040fe20000041810 */
[----:B------:R-:W1:Y:S02]  /*15ec0*/  LDSM.16.MT88.4 R36, [R223+0x8000] ;  /* 0x00800000df24783b */ /* 0x000e640000004200 */
[----:B------:R-:W-:Y:S04]  /*15ed0*/  MUFU.EX2 R143, R20 ;  /* 0x00000014008f7308 */ /* 0x000fe80000000800 */
[C---:B------:R-:W-:Y:S01]  /*15ee0*/  FMUL.FTZ R22, R3.reuse, R158 ;  /* 0x0000009e03167220 */ /* 0x040fe20000410000 */
[----:B------:R-:W-:Y:S03]  /*15ef0*/  FMUL.FTZ R23, R3, R159 ;  /* 0x0000009f03177220 */ /* 0x000fe60000410000 */
[----:B------:R-:W-:Y:S02]  /*15f00*/  MOV R158, R52 ;  /* 0x00000034009e7202 */ /* 0x000fe40000000f00 */
[----:B------:R-:W-:Y:S01]  /*15f10*/  MOV R159, R47 ;  /* 0x0000002f009f7202 */ /* 0x000fe20000000f00 */
[----:B------:R-:W-:Y:S02]  /*15f20*/  FMUL.FTZ R47, R0, R179 ;  /* 0x000000b3002f7220 */ /* 0x000fe40000410000 */
[----:B------:R3:W-:Y:S02]  /*15f30*/  MUFU.EX2 R179, R56 ;  /* 0x0000003800b37308 */ /* 0x0007e40000000800 */
[----:B---3--:R-:W-:Y:S01]  /*15f40*/  FMUL.FTZ R56, R2, R184 ;  /* 0x000000b802387220 */ /* 0x008fe20000410000 */
[----:B------:R-:W-:Y:S01]  /*15f50*/  MOV R184, R115 ;  /* 0x0000007300b87202 */ /* 0x000fe20000000f00 */
[--C-:B------:R-:W-:Y:S01]  /*15f60*/  FFMA.FTZ R115, R94, UR4, -R75.reuse ;  /* 0x000000045e737c23 */ /* 0x100fe2000801084b */
[----:B--2---:R-:W-:Y:S01]  /*15f70*/  FFMA.FTZ R20, R33, UR4, -R104 ;  /* 0x0000000421147c23 */ /* 0x004fe20008010868 */
[----:B------:R-:W-:Y:S04]  /*15f80*/  FMUL.FTZ R33, R68, R161 ;  /* 0x000000a144217220 */ /* 0x000fe80000410000 */
[----:B------:R2:W-:Y:S01]  /*15f90*/  MUFU.EX2 R144, R20 ;  /* 0x0000001400907308 */ /* 0x0005e20000000800 */
[--C-:B----4-:R-:W-:Y:S01]  /*15fa0*/  FFMA.FTZ R21, R32, UR4, -R92.reuse ;  /* 0x0000000420157c23 */ /* 0x110fe2000801085c */
[----:B------:R-:W-:Y:S08]  /*15fb0*/  FMUL.FTZ R32, R68, R160 ;  /* 0x000000a044207220 */ /* 0x000ff00000410000 */
[----:B------:R-:W-:Y:S01]  /*15fc0*/  MUFU.EX2 R145, R21 ;  /* 0x0000001500917308 */ /* 0x000fe20000000800 */
[----:B--2---:R-:W-:Y:S01]  /*15fd0*/  FFMA.FTZ R20, R29, UR4, -R92 ;  /* 0x000000041d147c23 */ /* 0x004fe2000801085c */
[----:B------:R-:W-:Y:S08]  /*15fe0*/  FMUL.FTZ R29, R2, R165 ;  /* 0x000000a5021d7220 */ /* 0x000ff00000410000 */
[----:B------:R2:W-:Y:S10]  /*15ff0*/  MUFU.EX2 R165, R30 ;  /* 0x0000001e00a57308 */ /* 0x0005f40000000800 */
[----:B------:R3:W-:Y:S01]  /*16000*/  MUFU.EX2 R151, R20 ;  /* 0x0000001400977308 */ /* 0x0007e20000000800 */
[----:B--2---:R-:W-:Y:S01]  /*16010*/  FMUL.FTZ R30, R0, R166 ;  /* 0x000000a6001e7220 */ /* 0x004fe20000410000 */
[--C-:B---3--:R-:W-:Y:S08]  /*16020*/  FFMA.FTZ R20, R134, UR4, -R104.reuse ;  /* 0x0000000486147c23 */ /* 0x108ff00008010868 */
[----:B------:R2:W-:Y:S02]  /*16030*/  MUFU.EX2 R149, R20 ;  /* 0x0000001400957308 */ /* 0x0005e40000000800 */
[----:B--2---:R-:W-:Y:S01]  /*16040*/  FFMA.FTZ R20, R31, UR4, -R104 ;  /* 0x000000041f147c23 */ /* 0x004fe20008010868 */
[C---:B------:R-:W-:Y:S01]  /*16050*/  FMUL.FTZ R31, R0.reuse, R167 ;  /* 0x000000a7001f7220 */ /* 0x040fe20000410000 */
[----:B------:R-:W-:Y:S06]  /*16060*/  MOV R167, R147 ;  /* 0x0000009300a77202 */ /* 0x000fec0000000f00 */
[----:B------:R2:W-:Y:S01]  /*16070*/  MUFU.EX2 R134, R20 ;  /* 0x0000001400867308 */ /* 0x0005e20000000800 */
[----:B------:R-:W-:Y:S01]  /*16080*/  MOV R147, R111 ;  /* 0x0000006f00937202 */ /* 0x000fe20000000f00 */
[--C-:B------:R-:W-:Y:S01]  /*16090*/  FFMA.FTZ R111, R59, UR4, -R60.reuse ;  /* 0x000000043b6f7c23 */ /* 0x100fe2000801083c */
[C---:B------:R-:W-:Y:S01]  /*160a0*/  FMUL.FTZ R59, R0.reuse, R187 ;  /* 0x000000bb003b7220 */ /* 0x040fe20000410000 */
[--C-:B--2---:R-:W-:Y:S01]  /*160b0*/  FFMA.FTZ R20, R27, UR4, -R60.reuse ;  /* 0x000000041b147c23 */ /* 0x104fe2000801083c */
[----:B------:R-:W-:Y:S01]  /*160c0*/  FMUL.FTZ R27, R0, R155 ;  /* 0x0000009b001b7220 */ /* 0x000fe20000410000 */
[----:B------:R-:W-:Y:S01]  /*160d0*/  MOV R155, R132 ;  /* 0x00000084009b7202 */ /* 0x000fe20000000f00 */
[--C-:B------:R-:W-:Y:S03]  /*160e0*/  FFMA.FTZ R132, R57, UR4, -R60.reuse ;  /* 0x0000000439847c23 */ /* 0x100fe6000801083c */
[----:B------:R2:W3:Y:S01]  /*160f0*/  MUFU.EX2 R21, R20 ;  /* 0x0000001400157308 */ /* 0x0004e20000000800 */
[----:B------:R-:W-:Y:S09]  /*16100*/  FMUL.FTZ R57, R2, R185 ;  /* 0x000000b902397220 */ /* 0x000ff20000410000 */
[----:B------:R-:W-:Y:S01]  /*16110*/  MUFU.EX2 R132, R132 ;  /* 0x0000008400847308 */ /* 0x000fe20000000800 */
[C---:B--2---:R-:W-:Y:S01]  /*16120*/  FMUL.FTZ R20, R68.reuse, R156 ;  /* 0x0000009c44147220 */ /* 0x044fe20000410000 */
[----:B---3--:R-:W-:Y:S01]  /*16130*/  MOV R156, R21 ;  /* 0x00000015009c7202 */ /* 0x008fe20000000f00 */
[----:B------:R-:W-:Y:S01]  /*16140*/  FMUL.FTZ R21, R68, R157 ;  /* 0x0000009d44157220 */ /* 0x000fe20000410000 */
[----:B------:R-:W-:Y:S02]  /*16150*/  MOV R157, R54 ;  /* 0x00000036009d7202 */ /* 0x000fe40000000f00 */
[----:B------:R-:W2:Y:S04]  /*16160*/  LDSM.16.MT88.4 R52, [R221+0x8000] ;  /* 0x00800000dd34783b */ /* 0x000ea80000004200 */
[-C--:B-1----:R-:W-:Y:S06]  /*16170*/  HMMA.16816.F32.BF16 R20, R76, R36.reuse, R20 ;  /* 0x000000244c14723c */ /* 0x082fec0000041814 */
[C---:B------:R-:W-:Y:S06]  /*16180*/  HMMA.16816.F32.BF16 R24, R64.reuse, R36, R24 ;  /* 0x000000244018723c */ /* 0x040fec0000041818 */
[-C--:B------:R-:W-:Y:S05]  /*16190*/  HMMA.16816.F32.BF16 R28, R64, R38.reuse, R28 ;  /* 0x00000026401c723c */ /* 0x080fea000004181c */
[--C-:B------:R-:W-:Y:S01]  /*161a0*/  FFMA.FTZ R36, R48, UR4, -R60.reuse ;  /* 0x0000000430247c23 */ /* 0x100fe2000801083c */
[C---:B------:R-:W-:Y:S03]  /*161b0*/  HMMA.16816.F32.BF16 R32, R76.reuse, R38, R32 ;  /* 0x000000264c20723c */ /* 0x040fe60000041820 */
[----:B------:R1:W3:Y:S02]  /*161c0*/  MUFU.EX2 R154, R36 ;  /* 0x00000024009a7308 */ /* 0x0002e40000000800 */
[C---:B------:R-:W-:Y:S01]  /*161d0*/  FMUL.FTZ R37, R68.reuse, R173 ;  /* 0x000000ad44257220 */ /* 0x040fe20000410000 */
[----:B------:R-:W-:Y:S01]  /*161e0*/  FMUL.FTZ R48, R68, R180 ;  /* 0x000000b444307220 */ /* 0x000fe20000410000 */
[C---:B------:R-:W-:Y:S01]  /*161f0*/  FMUL.FTZ R38, R3.reuse, R174 ;  /* 0x000000ae03267220 */ /* 0x040fe20000410000 */
[----:B------:R-:W-:Y:S03]  /*16200*/  FMUL.FTZ R39, R3, R175 ;  /* 0x000000af03277220 */ /* 0x000fe60000410000 */
        /* <DEDUP_REMOVED lines=8> */
[----:B-1----:R-:W-:Y:S01]  /*16290*/  FFMA.FTZ R36, R49, UR4, -R60 ;  /* 0x0000000431247c23 */ /* 0x002fe2000801083c */
[----:B------:R-:W-:Y:S02]  /*162a0*/  FMUL.FTZ R49, R68, R181 ;  /* 0x000000b544317220 */ /* 0x000fe40000410000 */
[--C-:B------:R-:W-:Y:S01]  /*162b0*/  FFMA.FTZ R96, R96, UR4, -R92.reuse ;  /* 0x0000000460607c23 */ /* 0x100fe2000801085c */
[----:B------:R1:W-:Y:S02]  /*162c0*/  MUFU.EX2 R166, R36 ;  /* 0x0000002400a67308 */ /* 0x0003e40000000800 */
[--C-:B-1----:R-:W-:Y:S01]  /*162d0*/  FFMA.FTZ R36, R50, UR4, -R75.reuse ;  /* 0x0000000432247c23 */ /* 0x102fe2000801084b */
[--C-:B------:R-:W-:Y:S01]  /*162e0*/  FFMA.FTZ R50, R45, UR4, -R92.reuse ;  /* 0x000000042d327c23 */ /* 0x100fe2000801085c */
[----:B------:R-:W-:Y:S06]  /*162f0*/  FMUL.FTZ R45, R2, R177 ;  /* 0x000000b1022d7220 */ /* 0x000fec0000410000 */
[----:B------:R1:W-:Y:S10]  /*16300*/  MUFU.EX2 R163, R36 ;  /* 0x0000002400a37308 */ /* 0x0003f40000000800 */
[----:B------:R4:W-:Y:S01]  /*16310*/  MUFU.EX2 R178, R50 ;  /* 0x0000003200b27308 */ /* 0x0009e20000000800 */
[--C-:B-1----:R-:W-:Y:S01]  /*16320*/  FFMA.FTZ R36, R51, UR4, -R75.reuse ;  /* 0x0000000433247c23 */ /* 0x102fe2000801084b */
[C---:B------:R-:W-:Y:S08]  /*16330*/  FMUL.FTZ R51, R3.reuse, R183 ;  /* 0x000000b703337220 */ /* 0x040ff00000410000 */
[----:B------:R1:W2:Y:S01]  /*16340*/  MUFU.EX2 R138, R36 ;  /* 0x00000024008a7308 */ /* 0x0002a20000000800 */
[----:B----4-:R-:W-:Y:S01]  /*16350*/  FMUL.FTZ R50, R3, R182 ;  /* 0x000000b603327220 */ /* 0x010fe20000410000 */
[----:B-1----:R-:W-:Y:S01]  /*16360*/  FFMA.FTZ R36, R40, UR4, -R92 ;  /* 0x0000000428247c23 */ /* 0x002fe2000801085c */
[----:B------:R-:W-:Y:S01]  /*16370*/  FFMA.FTZ R40, R43, UR4, -R104 ;  /* 0x000000042b287c23 */ /* 0x000fe20008010868 */
[----:B------:R-:W-:Y:S01]  /*16380*/  FMUL.FTZ R43, R0, R171 ;  /* 0x000000ab002b7220 */ /* 0x000fe20000410000 */
[----:B------:R-:W-:Y:S05]  /*16390*/  MOV R171, R103 ;  /* 0x0000006700ab7202 */ /* 0x000fea0000000f00 */
[----:B------:R1:W-:Y:S01]  /*163a0*/  MUFU.EX2 R148, R36 ;  /* 0x0000002400947308 */ /* 0x0003e20000000800 */
[----:B------:R-:W-:Y:S09]  /*163b0*/  FFMA.FTZ R103, R246, UR4, -R60 ;  /* 0x00000004f6677c23 */ /* 0x000ff2000801083c */
[----:B------:R4:W-:Y:S10]  /*163c0*/  MUFU.EX2 R161, R40 ;  /* 0x0000002800a17308 */ /* 0x0009f40000000800 */
[----:B------:R3:W-:Y:S01]  /*163d0*/  MUFU.EX2 R246, R61 ;  /* 0x0000003d00f67308 */ /* 0x0007e20000000800 */
[----:B-1----:R-:W-:Y:S01]  /*163e0*/  FFMA.FTZ R36, R41, UR4, -R92 ;  /* 0x0000000429247c23 */ /* 0x002fe2000801085c */
[C---:B------:R-:W-:Y:S08]  /*163f0*/  FMUL.FTZ R41, R2.reuse, R169 ;  /* 0x000000a902297220 */ /* 0x040ff00000410000 */
[----:B------:R1:W-:Y:S01]  /*16400*/  MUFU.EX2 R162, R36 ;  /* 0x0000002400a27308 */ /* 0x0003e20000000800 */
[----:B----4-:R-:W-:Y:S01]  /*16410*/  FMUL.FTZ R40, R2, R168 ;  /* 0x000000a802287220 */ /* 0x010fe20000410000 */
[----:B------:R-:W-:Y:S01]  /*16420*/  MOV R168, R141 ;  /* 0x0000008d00a87202 */ /* 0x000fe20000000f00 */
[----:B------:R-:W-:Y:S01]  /*16430*/  FFMA.FTZ R141, R63, UR4, -R60 ;  /* 0x000000043f8d7c23 */ /* 0x000fe2000801083c */
[----:B------:R-:W-:Y:S06]  /*16440*/  FMUL.FTZ R63, R0, R195 ;  /* 0x000000c3003f7220 */ /* 0x000fec0000410000 */
[----:B------:R4:W2:Y:S01]  /*16450*/  MUFU.EX2 R169, R44 ;  /* 0x0000002c00a97308 */ /* 0x0008a20000000800 */
[----:B---3--:R-:W-:Y:S01]  /*16460*/  FMUL.FTZ R61, R2, R193 ;  /* 0x000000c1023d7220 */ /* 0x008fe20000410000 */
[----:B-1----:R-:W-:Y:S01]  /*16470*/  FFMA.FTZ R36, R42, UR4, -R104 ;  /* 0x000000042a247c23 */ /* 0x002fe20008010868 */
[----:B------:R-:W-:Y:S01]  /*16480*/  FMUL.FTZ R42, R0, R170 ;  /* 0x000000aa002a7220 */ /* 0x000fe20000410000 */
[----:B------:R-:W-:Y:S01]  /*16490*/  MOV R170, R108 ;  /* 0x0000006c00aa7202 */ /* 0x000fe20000000f00 */
[--C-:B------:R-:W-:Y:S05]  /*164a0*/  FFMA.FTZ R108, R205, UR4, -R60.reuse ;  /* 0x00000004cd6c7c23 */ /* 0x100fea000801083c */
[----:B------:R1:W-:Y:S01]  /*164b0*/  MUFU.EX2 R160, R36 ;  /* 0x0000002400a07308 */ /* 0x0003e20000000800 */
[----:B------:R-:W-:Y:S01]  /*164c0*/  MOV R205, R134 ;  /* 0x0000008600cd7202 */ /* 0x000fe20000000f00 */
[--C-:B------:R-:W-:Y:S01]  /*164d0*/  FFMA.FTZ R134, R88, UR4, -R75.reuse ;  /* 0x0000000458867c23 */ /* 0x100fe2000801084b */
[--C-:B------:R-:W-:Y:S01]  /*164e0*/  FFMA.FTZ R97, R170, UR4, -R75.reuse ;  /* 0x00000004aa617c23 */ /* 0x100fe2000801084b */
[----:B----4-:R-:W-:Y:S01]  /*164f0*/  FMUL.FTZ R44, R2, R176 ;  /* 0x000000b0022c7220 */ /* 0x010fe20000410000 */
[----:B------:R-:W-:Y:S01]  /*16500*/  MOV R176, R102 ;  /* 0x0000006600b07202 */ /* 0x000fe20000000f00 */
[--C-:B------:R-:W-:Y:S01]  /*16510*/  FFMA.FTZ R102, R243, UR4, -R60.reuse ;  /* 0x00000004f3667c23 */ /* 0x100fe2000801083c */
[----:B------:R-:W-:Y:S01]  /*16520*/  MOV R243, R107 ;  /* 0x0000006b00f37202 */ /* 0x000fe20000000f00 */
[--C-:B------:R-:W-:Y:S01]  /*16530*/  FFMA.FTZ R107, R204, UR4, -R60.reuse ;  /* 0x00000004cc6b7c23 */ /* 0x100fe2000801083c */
[----:B------:R-:W-:Y:S01]  /*16540*/  MOV R170, R168 ;  /* 0x000000a800aa7202 */ /* 0x000fe20000000f00 */
[----:B------:R-:W-:Y:S01]  /*16550*/  MUFU.EX2 R134, R134 ;  /* 0x0000008600867308 */ /* 0x000fe20000000800 */
[----:B------:R-:W-:Y:S01]  /*16560*/  MOV R204, R123 ;  /* 0x0000007b00cc7202 */ /* 0x000fe20000000f00 */
[--C-:B------:R-:W-:Y:S01]  /*16570*/  FFMA.FTZ R123, R93, UR4, -R75.reuse ;  /* 0x000000045d7b7c23 */ /* 0x100fe2000801084b */
[----:B------:R-:W-:Y:S02]  /*16580*/  MOV R168, R154 ;  /* 0x0000009a00a87202 */ /* 0x000fe40000000f00 */
[----:B------:R-:W-:Y:S01]  /*16590*/  MOV R154, R139 ;  /* 0x0000008b009a7202 */ /* 0x000fe20000000f00 */
[--C-:B------:R-:W-:Y:S01]  /*165a0*/  FFMA.FTZ R139, R86, UR4, -R75.reuse ;  /* 0x00000004568b7c23 */ /* 0x100fe2000801084b */
[----:B-1----:R-:W-:Y:S01]  /*165b0*/  FMUL.FTZ R36, R68, R172 ;  /* 0x000000ac44247220 */ /* 0x002fe20000410000 */
[----:B--2---:R-:W-:Y:S01]  /*165c0*/  MOV R172, R138 ;  /* 0x0000008a00ac7202 */ /* 0x004fe20000000f00 */
[----:B------:R-:W-:Y:S01]  /*165d0*/  FFMA.FTZ R138, R87, UR4, -R60 ;  /* 0x00000004578a7c23 */ /* 0x000fe2000801083c */
[----:B------:R-:W-:Y:S01]  /*165e0*/  MOV R187, R169 ;  /* 0x000000a900bb7202 */ /* 0x000fe20000000f00 */
[----:B------:R-:W-:Y:S03]  /*165f0*/  MUFU.EX2 R123, R123 ;  /* 0x0000007b007b7308 */ /* 0x000fe60000000800 */
[-C--:B------:R-:W-:Y:S06]  /*16600*/  HMMA.16816.F32.BF16 R36, R76, R52.reuse, R36 ;  /* 0x000000344c24723c */ /* 0x080fec0000041824 */
[C---:B------:R-:W-:Y:S06]  /*16610*/  HMMA.16816.F32.BF16 R40, R64.reuse, R52, R40 ;  /* 0x000000344028723c */ /* 0x040fec0000041828 */
[-C--:B------:R-:W-:Y:S05]  /*16620*/  HMMA.16816.F32.BF16 R44, R64, R54.reuse, R44 ;  /* 0x00000036402c723c */ /* 0x080fea000004182c */
[----:B------:R-:W-:Y:S01]  /*16630*/  FFMA.FTZ R52, R80, UR4, -R104 ;  /* 0x0000000450347c23 */ /* 0x000fe20008010868 */
[C---:B------:R-:W-:Y:S01]  /*16640*/  HMMA.16816.F32.BF16 R48, R76.reuse, R54, R48 ;  /* 0x000000364c30723c */ /* 0x040fe20000041830 */
[----:B------:R-:W1:Y:S02]  /*16650*/  LDSM.16.MT88.4 R80, [R222+0x8000] ;  /* 0x00800000de50783b */ /* 0x000e640000004200 */
[----:B------:R2:W-:Y:S02]  /*16660*/  MUFU.EX2 R180, R52 ;  /* 0x0000003400b47308 */ /* 0x0005e40000000800 */
[--C-:B------:R-:W-:Y:S01]  /*16670*/  FFMA.FTZ R53, R158, UR4, -R60.reuse ;  /* 0x000000049e357c23 */ /* 0x100fe2000801083c */
[----:B------:R-:W-:Y:S01]  /*16680*/  MOV R158, R127 ;  /* 0x0000007f009e7202 */ /* 0x000fe20000000f00 */
[----:B------:R-:W-:Y:S01]  /*16690*/  FFMA.FTZ R127, R100, UR4, -R60 ;  /* 0x00000004647f7c23 */ /* 0x000fe2000801083c */
[C---:B------:R-:W-:Y:S05]  /*166a0*/  FMUL.FTZ R54, R3.reuse, R190 ;  /* 0x000000be03367220 */ /* 0x040fea0000410000 */
[----:B------:R3:W4:Y:S01]  /*166b0*/  MUFU.EX2 R177, R53 ;  /* 0x0000003500b17308 */ /* 0x0007220000000800 */
[----:B------:R-:W-:Y:S01]  /*166c0*/  FMUL.FTZ R55, R3, R191 ;  /* 0x000000bf03377220 */ /* 0x000fe20000410000 */
[----:B------:R-:W-:Y:S01]  /*166d0*/  MOV R191, R129 ;  /* 0x0000008100bf7202 */ /* 0x000fe20000000f00 */
[--C-:B------:R-:W-:Y:S01]  /*166e0*/  FFMA.FTZ R100, R210, UR4, -R75.reuse ;  /* 0x00000004d2647c23 */ /* 0x100fe2000801084b */
[----:B------:R-:W-:Y:S01]  /*166f0*/  MOV R190, R126 ;  /* 0x0000007e00be7202 */ /* 0x000fe20000000f00 */
[--C-:B------:R-:W-:Y:S01]  /*16700*/  FFMA.FTZ R126, R91, UR4, -R75.reuse ;  /* 0x000000045b7e7c23 */ /* 0x100fe2000801084b */
[--C-:B------:R-:W-:Y:S04]  /*16710*/  FFMA.FTZ R129, R90, UR4, -R75.reuse ;  /* 0x000000045a817c23 */ /* 0x100fe8000801084b */
[----:B------:R-:W-:Y:S01]  /*16720*/  MUFU.EX2 R127, R127 ;  /* 0x0000007f007f7308 */ /* 0x000fe20000000800 */
[----:B--2---:R-:W-:Y:S01]  /*16730*/  FFMA.FTZ R52, R152, UR4, -R104 ;  /* 0x0000000498347c23 */ /* 0x004fe20008010868 */
[----:B------:R-:W-:Y:S01]  /*16740*/  MOV R152, R133 ;  /* 0x0000008500987202 */ /* 0x000fe20000000f00 */
[----:B------:R-:W-:Y:S01]  /*16750*/  FFMA.FTZ R133, R113, UR4, -R60 ;  /* 0x0000000471857c23 */ /* 0x000fe2000801083c */
[----:B------:R-:W-:Y:S01]  /*16760*/  MOV R113, R131 ;  /* 0x0000008300717202 */ /* 0x000fe20000000f00 */
[--C-:B------:R-:W-:Y:S02]  /*16770*/  FFMA.FTZ R131, R89, UR4, -R75.reuse ;  /* 0x0000000459837c23 */ /* 0x100fe4000801084b */
[----:B------:R-:W-:Y:S03]  /*16780*/  LDSM.16.MT88.4 R88, [R223+0x8800] ;  /* 0x00880000df58783b */ /* 0x000fe60000004200 */
[----:B------:R2:W4:Y:S01]  /*16790*/  MUFU.EX2 R183, R52 ;  /* 0x0000003400b77308 */ /* 0x0005220000000800 */
[----:B---3--:R-:W-:Y:S01]  /*167a0*/  FMUL.FTZ R53, R68, R189 ;  /* 0x000000bd44357220 */ /* 0x008fe20000410000 */
[----:B------:R-:W-:Y:S01]  /*167b0*/  MOV R189, R114 ;  /* 0x0000007200bd7202 */ /* 0x000fe20000000f00 */
[--C-:B------:R-:W-:Y:S01]  /*167c0*/  FFMA.FTZ R114, R98, UR4, -R75.reuse ;  /* 0x0000000462727c23 */ /* 0x100fe2000801084b */
[--C-:B------:R-:W-:Y:S03]  /*167d0*/  FFMA.FTZ R98, R204, UR4, -R92.reuse ;  /* 0x00000004cc627c23 */ /* 0x100fe6000801085c */
[----:B------:R-:W-:Y:S03]  /*167e0*/  FFMA.FTZ R93, R189, UR4, -R92 ;  /* 0x00000004bd5d7c23 */ /* 0x000fe6000801085c */
[----:B------:R-:W-:Y:S10]  /*167f0*/  MUFU.EX2 R126, R126 ;  /* 0x0000007e007e7308 */ /* 0x000ff40000000800 */
[----:B------:R-:W-:Y:S01]  /*16800*/  MUFU.EX2 R133, R133 ;  /* 0x0000008500857308 */ /* 0x000fe20000000800 */
[--C-:B--2---:R-:W-:Y:S01]  /*16810*/  FFMA.FTZ R52, R159, UR4, -R60.reuse ;  /* 0x000000049f347c23 */ /* 0x104fe2000801083c */
[----:B------:R-:W-:Y:S02]  /*16820*/  MOV R159, R156 ;  /* 0x0000009c009f7202 */ /* 0x000fe40000000f00 */
[----:B------:R-:W-:Y:S01]  /*16830*/  MOV R156, R137 ;  /* 0x00000089009c7202 */ /* 0x000fe20000000f00 */
[----:B------:R-:W-:Y:S01]  /*16840*/  FFMA.FTZ R137, R116, UR4, -R60 ;  /* 0x0000000474897c23 */ /* 0x000fe2000801083c */
[----:B------:R-:W-:Y:S04]  /*16850*/  FFMA.FTZ R116, R240, UR4, -R92 ;  /* 0x00000004f0747c23 */ /* 0x000fe8000801085c */
[----:B------:R2:W-:Y:S10]  /*16860*/  MUFU.EX2 R182, R52 ;  /* 0x0000003400b67308 */ /* 0x0005f40000000800 */
[----:B------:R-:W-:Y:S10]  /*16870*/  MUFU.EX2 R129, R129 ;  /* 0x0000008100817308 */ /* 0x000ff40000000800 */
[----:B------:R-:W-:Y:S01]  /*16880*/  MUFU.EX2 R131, R131 ;  /* 0x0000008300837308 */ /* 0x000fe20000000800 */
[--C-:B--2---:R-:W-:Y:S01]  /*16890*/  FFMA.FTZ R52, R157, UR4, -R75.reuse ;  /* 0x000000049d347c23 */ /* 0x104fe2000801084b */
[----:B------:R-:W-:Y:S01]  /*168a0*/  MOV R157, R112 ;  /* 0x00000070009d7202 */ /* 0x000fe20000000f00 */
[----:B------:R-:W-:Y:S01]  /*168b0*/  FFMA.FTZ R112, R58, UR4, -R60 ;  /* 0x000000043a707c23 */ /* 0x000fe2000801083c */
[--C-:B------:R-:W-:Y:S01]  /*168c0*/  FFMA.FTZ R60, R243, UR4, -R75.reuse ;  /* 0x00000004f33c7c23 */ /* 0x100fe2000801084b */
[----:B------:R-:W-:Y:S01]  /*168d0*/  FMUL.FTZ R58, R0, R186 ;  /* 0x000000ba003a7220 */ /* 0x000fe20000410000 */
[----:B------:R-:W-:Y:S04]  /*168e0*/  MOV R186, R168 ;  /* 0x000000a800ba7202 */ /* 0x000fe80000000f00 */
[----:B------:R2:W-:Y:S01]  /*168f0*/  MUFU.EX2 R181, R52 ;  /* 0x0000003400b57308 */ /* 0x0005e20000000800 */
[----:B------:R-:W-:Y:S09]  /*16900*/  MOV R168, R154 ;  /* 0x0000009a00a87202 */ /* 0x000ff20000000f00 */
[----:B------:R3:W-:Y:S10]  /*16910*/  MUFU.EX2 R243, R62 ;  /* 0x0000003e00f37308 */ /* 0x0007f40000000800 */
[----:B------:R4:W-:Y:S01]  /*16920*/  MUFU.EX2 R211, R60 ;  /* 0x0000003c00d37308 */ /* 0x0009e20000000800 */
[----:B--2---:R-:W-:Y:S01]  /*16930*/  FMUL.FTZ R52, R68, R188 ;  /* 0x000000bc44347220 */ /* 0x004fe20000410000 */
[----:B------:R-:W-:Y:S01]  /*16940*/  MOV R188, R110 ;  /* 0x0000006e00bc7202 */ /* 0x000fe20000000f00 */
[--C-:B------:R-:W-:Y:S04]  /*16950*/  FFMA.FTZ R110, R206, UR4, -R75.reuse ;  /* 0x00000004ce6e7c23 */ /* 0x100fe8000801084b */
[--C-:B------:R-:W-:Y:S01]  /*16960*/  FFMA.FTZ R94, R188, UR4, -R92.reuse ;  /* 0x00000004bc5e7c23 */ /* 0x100fe2000801085c */
[-C--:B-1----:R-:W-:Y:S02]  /*16970*/  HMMA.16816.F32.BF16 R52, R76, R80.reuse, R52 ;  /* 0x000000504c34723c */ /* 0x082fe40000041834 */
[----:B------:R-:W-:Y:S01]  /*16980*/  MUFU.EX2 R154, R97 ;  /* 0x00000061009a7308 */ /* 0x000fe20000000800 */
[----:B---3--:R-:W-:Y:S01]  /*16990*/  FMUL.FTZ R62, R0, R194 ;  /* 0x000000c2003e7220 */ /* 0x008fe20000410000 */
[----:B------:R-:W-:Y:S02]  /*169a0*/  MOV R188, R205 ;  /* 0x000000cd00bc7202 */ /* 0x000fe40000000f00 */
[C---:B------:R-:W-:Y:S06]  /*169b0*/  HMMA.16816.F32.BF16 R56, R64.reuse, R80, R56 ;  /* 0x000000504038723c */ /* 0x040fec0000041838 */
[----:B------:R-:W-:Y:S01]  /*169c0*/  MUFU.EX2 R206, R102 ;  /* 0x0000006600ce7308 */ /* 0x000fe20000000800 */
[----:B----4-:R-:W-:Y:S01]  /*169d0*/  FMUL.FTZ R60, R2, R192 ;  /* 0x000000c0023c7220 */ /* 0x010fe20000410000 */
[--C-:B------:R-:W-:Y:S03]  /*169e0*/  FFMA.FTZ R80, R176, UR4, -R75.reuse ;  /* 0x00000004b0507c23 */ /* 0x100fe6000801084b */
[----:B------:R-:W-:Y:S02]  /*169f0*/  MOV R176, R166 ;  /* 0x000000a600b07202 */ /* 0x000fe40000000f00 */
[----:B------:R-:W-:Y:S01]  /*16a00*/  MOV R166, R159 ;  /* 0x0000009f00a67202 */ /* 0x000fe20000000f00 */
[-C--:B------:R-:W-:Y:S02]  /*16a10*/  HMMA.16816.F32.BF16 R60, R64, R82.reuse, R60 ;  /* 0x00000052403c723c */ /* 0x080fe4000004183c */
[----:B------:R1:W-:Y:S01]  /*16a20*/  MUFU.EX2 R210, R80 ;  /* 0x0000005000d27308 */ /* 0x0003e20000000800 */
[----:B------:R-:W-:Y:S01]  /*16a30*/  MOV R205, R176 ;  /* 0x000000b000cd7202 */ /* 0x000fe20000000f00 */
[--C-:B------:R-:W-:Y:S01]  /*16a40*/  FFMA.FTZ R81, R171, UR4, -R92.reuse ;  /* 0x00000004ab517c23 */ /* 0x100fe2000801085c */
[----:B------:R-:W-:Y:S02]  /*16a50*/  MOV R176, R170 ;  /* 0x000000aa00b07202 */ /* 0x000fe40000000f00 */
[----:B------:R-:W-:Y:S01]  /*16a60*/  FMUL.FTZ R66, R3, R198 ;  /* 0x000000c603427220 */ /* 0x000fe20000410000 */
[----:B------:R-:W-:Y:S04]  /*16a70*/  MOV R198, R188 ;  /* 0x000000bc00c67202 */ /* 0x000fe80000000f00 */
[----:B------:R2:W-:Y:S01]  /*16a80*/  MUFU.EX2 R159, R81 ;  /* 0x00000051009f7308 */ /* 0x0005e20000000800 */
[----:B------:R-:W-:Y:S01]  /*16a90*/  MOV R188, R178 ;  /* 0x000000b200bc7202 */ /* 0x000fe20000000f00 */
[----:B------:R-:W-:Y:S01]  /*16aa0*/  FFMA.FTZ R65, R184, UR4, -R92 ;  /* 0x00000004b8417c23 */ /* 0x000fe2000801085c */
[----:B------:R-:W-:Y:S01]  /*16ab0*/  MOV R189, R176 ;  /* 0x000000b000bd7202 */ /* 0x000fe20000000f00 */
[--C-:B------:R-:W-:Y:S01]  /*16ac0*/  FFMA.FTZ R64, R113, UR4, -R104.reuse ;  /* 0x0000000471407c23 */ /* 0x100fe20008010868 */
[----:B------:R-:W-:Y:S01]  /*16ad0*/  MOV R192, R188 ;  /* 0x000000bc00c07202 */ /* 0x000fe20000000f00 */
[----:B------:R-:W-:Y:S01]  /*16ae0*/  FMUL.FTZ R67, R3, R199 ;  /* 0x000000c703437220 */ /* 0x000fe20000410000 */
[----:B------:R-:W-:Y:S03]  /*16af0*/  MOV R188, R165 ;  /* 0x000000a500bc7202 */ /* 0x000fe60000000f00 */
[----:B------:R3:W4:Y:S01]  /*16b00*/  MUFU.EX2 R207, R65 ;  /* 0x0000004100cf7308 */ /* 0x0007220000000800 */
[----:B------:R-:W-:Y:S01]  /*16b10*/  MOV R176, R156 ;  /* 0x0000009c00b07202 */ /* 0x000fe20000000f00 */
[----:B-1----:R-:W-:Y:S01]  /*16b20*/  FFMA.FTZ R80, R191, UR4, -R104 ;  /* 0x00000004bf507c23 */ /* 0x002fe20008010868 */
[----:B------:R-:W-:Y:S01]  /*16b30*/  MOV R171, R172 ;  /* 0x000000ac00ab7202 */ /* 0x000fe20000000f00 */
[--C-:B------:R-:W-:Y:S01]  /*16b40*/  FFMA.FTZ R113, R245, UR4, -R92.reuse ;  /* 0x00000004f5717c23 */ /* 0x100fe2000801085c */
[----:B------:R-:W-:Y:S02]  /*16b50*/  MOV R172, R167 ;  /* 0x000000a700ac7202 */ /* 0x000fe40000000f00 */
[----:B------:R-:W-:Y:S03]  /*16b60*/  MOV R167, R153 ;  /* 0x0000009900a77202 */ /* 0x000fe60000000f00 */
[----:B------:R1:W-:Y:S01]  /*16b70*/  MUFU.EX2 R165, R94 ;  /* 0x0000005e00a57308 */ /* 0x0003e20000000800 */
[----:B------:R-:W-:Y:S01]  /*16b80*/  MOV R153, R136 ;  /* 0x0000008800997202 */ /* 0x000fe20000000f00 */
[--C-:B------:R-:W-:Y:S01]  /*16b90*/  FFMA.FTZ R136, R119, UR4, -R75.reuse ;  /* 0x0000000477887c23 */ /* 0x100fe2000801084b */
[----:B------:R-:W-:Y:S01]  /*16ba0*/  MOV R204, R171 ;  /* 0x000000ab00cc7202 */ /* 0x000fe20000000f00 */
[----:B------:R-:W-:Y:S01]  /*16bb0*/  FFMA.FTZ R75, R84, UR4, -R75 ;  /* 0x00000004544b7c23 */ /* 0x000fe2000801084b */
[----:B------:R-:W-:Y:S01]  /*16bc0*/  MOV R171, R174 ;  /* 0x000000ae00ab7202 */ /* 0x000fe20000000f00 */
[----:B------:R-:W4:Y:S01]  /*16bd0*/  LDSM.16.MT88.4 R84, [R220+0x8800] ;  /* 0x00880000dc54783b */ /* 0x000f220000004200 */
[----:B------:R-:W-:Y:S03]  /*16be0*/  MOV R174, R158 ;  /* 0x0000009e00ae7202 */ /* 0x000fe60000000f00 */
[----:B------:R1:W-:Y:S01]  /*16bf0*/  MUFU.EX2 R156, R93 ;  /* 0x0000005d009c7308 */ /* 0x0003e20000000800 */
[----:B------:R-:W-:Y:S01]  /*16c00*/  MOV R158, R147 ;  /* 0x00000093009e7202 */ /* 0x000fe20000000f00 */
[--C-:B--2---:R-:W-:Y:S01]  /*16c10*/  FFMA.FTZ R81, R190, UR4, -R92.reuse ;  /* 0x00000004be517c23 */ /* 0x104fe2000801085c */
[----:B------:R-:W-:Y:S01]  /*16c20*/  MOV R170, R175 ;  /* 0x000000af00aa7202 */ /* 0x000fe20000000f00 */
[----:B---3--:R-:W-:Y:S01]  /*16c30*/  FMUL.FTZ R65, R68, R197 ;  /* 0x000000c544417220 */ /* 0x008fe20000410000 */
[----:B------:R-:W-:Y:S01]  /*16c40*/  MOV R175, R164 ;  /* 0x000000a400af7202 */ /* 0x000fe20000000f00 */
[--C-:B------:R-:W-:Y:S01]  /*16c50*/  FFMA.FTZ R119, R209, UR4, -R92.reuse ;  /* 0x00000004d1777c23 */ /* 0x100fe2000801085c */
[----:B------:R-:W-:Y:S03]  /*16c60*/  MOV R164, R157 ;  /* 0x0000009d00a47202 */ /* 0x000fe60000000f00 */
[----:B------:R2:W-:Y:S01]  /*16c70*/  MUFU.EX2 R147, R64 ;  /* 0x0000004000937308 */ /* 0x0005e20000000800 */
[----:B-1----:R-:W3:Y:S01]  /*16c80*/  LDL.LU R94, [R1+0x60] ;  /* 0x00006000015e7983 */ /* 0x002ee20000300800 */
[----:B------:R-:W-:Y:S01]  /*16c90*/  MOV R157, R122 ;  /* 0x0000007a009d7202 */ /* 0x000fe20000000f00 */
[----:B------:R-:W-:Y:S01]  /*16ca0*/  FFMA.FTZ R122, R208, UR4, -R92 ;  /* 0x00000004d07a7c23 */ /* 0x000fe2000801085c */
[----:B------:R-:W-:Y:S02]  /*16cb0*/  MOV R178, R175 ;  /* 0x000000af00b27202 */ /* 0x000fe40000000f00 */
[----:B------:R-:W-:Y:S02]  /*16cc0*/  MOV R190, R174 ;  /* 0x000000ae00be7202 */ /* 0x000fe40000000f00 */
[----:B------:R-:W-:Y:S01]  /*16cd0*/  MOV R174, R158 ;  /* 0x0000009e00ae7202 */ /* 0x000fe20000000f00 */
[----:B------:R-:W3:Y:S01]  /*16ce0*/  LDL.LU R93, [R1+0x64] ;  /* 0x00006400015d7983 */ /* 0x000ee20000300800 */
[----:B------:R-:W-:Y:S01]  /*16cf0*/  MOV R175, R157 ;  /* 0x0000009d00af7202 */ /* 0x000fe20000000f00 */
[----:B------:R1:W3:Y:S01]  /*16d00*/  MUFU.EX2 R158, R80 ;  /* 0x00000050009e7308 */ /* 0x0002e20000000800 */
[--C-:B------:R-:W-:Y:S01]  /*16d10*/  FFMA.FTZ R92, R190, UR4, -R104.reuse ;  /* 0x00000004be5c7c23 */ /* 0x100fe20008010868 */
[----:B------:R-:W3:Y:S01]  /*16d20*/  LDL.LU R97, [R1+0x68] ;  /* 0x0000680001617983 */ /* 0x000ee20000300800 */
[----:B------:R-:W-:Y:S02]  /*16d30*/  MOV R185, R167 ;  /* 0x000000a700b97202 */ /* 0x000fe40000000f00 */
[----:B------:R-:W-:Y:S01]  /*16d40*/  MOV R195, R189 ;  /* 0x000000bd00c37202 */ /* 0x000fe20000000f00 */
[----:B--2---:R-:W-:Y:S01]  /*16d50*/  FMUL.FTZ R64, R68, R196 ;  /* 0x000000c444407220 */ /* 0x004fe20000410000 */
[----:B------:R-:W-:Y:S03]  /*16d60*/  MOV R245, R179 ;  /* 0x000000b300f57202 */ /* 0x000fe60000000f00 */
[----:B------:R2:W3:Y:S01]  /*16d70*/  MUFU.EX2 R157, R81 ;  /* 0x00000051009d7308 */ /* 0x0004e20000000800 */
[----:B------:R-:W-:Y:S02]  /*16d80*/  MOV R184, R166 ;  /* 0x000000a600b87202 */ /* 0x000fe40000000f00 */
[----:B------:R-:W-:Y:S01]  /*16d90*/  MOV R169, R153 ;  /* 0x0000009900a97202 */ /* 0x000fe20000000f00 */
[----:B------:R-:W-:Y:S06]  /*16da0*/  HMMA.16816.F32.BF16 R64, R76, R82, R64 ;  /* 0x000000524c40723c */ /* 0x000fec0000041840 */
[----:B------:R4:W-:Y:S01]  /*16db0*/  MUFU.EX2 R167, R92 ;  /* 0x0000005c00a77308 */ /* 0x0009e20000000800 */
[----:B-1----:R-:W-:Y:S04]  /*16dc0*/  F2FP.BF16.F32.PACK_AB R80, R146, R142 ;  /* 0x0000008e9250723e */ /* 0x002fe800000010ff */
[----:B------:R-:W-:Y:S02]  /*16dd0*/  MOV R196, R185 ;  /* 0x000000b900c47202 */ /* 0x000fe40000000f00 */
[----:B------:R-:W-:Y:S02]  /*16de0*/  F2FP.BF16.F32.PACK_AB R76, R226, R249 ;  /* 0x000000f9e24c723e */ /* 0x000fe400000010ff */
[----:B------:R-:W-:Y:S01]  /*16df0*/  F2FP.BF16.F32.PACK_AB R78, R224, R225 ;  /* 0x000000e1e04e723e */ /* 0x000fe200000010ff */
[----:B------:R1:W-:Y:S01]  /*16e00*/  MUFU.EX2 R191, R107 ;  /* 0x0000006b00bf7308 */ /* 0x0003e20000000800 */
[----:B------:R-:W-:Y:S02]  /*16e10*/  F2FP.BF16.F32.PACK_AB R79, R135, R252 ;  /* 0x000000fc874f723e */ /* 0x000fe400000010ff */
[----:B------:R-:W-:Y:S02]  /*16e20*/  F2FP.BF16.F32.PACK_AB R77, R244, R251 ;  /* 0x000000fbf44d723e */ /* 0x000fe400000010ff */
[----:B------:R-:W-:Y:S02]  /*16e30*/  F2FP.BF16.F32.PACK_AB R82, R151, R145 ;  /* 0x000000919752723e */ /* 0x000fe400000010ff */
[----:B------:R-:W-:Y:S03]  /*16e40*/  F2FP.BF16.F32.PACK_AB R83, R198, R149 ;  /* 0x00000095c653723e */ /* 0x000fe600000010ff */
[----:B------:R-:W-:Y:S01]  /*16e50*/  MUFU.EX2 R153, R95 ;  /* 0x0000005f00997308 */ /* 0x000fe20000000800 */
[----:B--2---:R-:W-:Y:S01]  /*16e60*/  F2FP.BF16.F32.PACK_AB R81, R144, R143 ;  /* 0x0000008f9051723e */ /* 0x004fe200000010ff */
[-C--:B----4-:R-:W-:Y:S03]  /*16e70*/  HMMA.16816.F32.BF16 R4, R76, R84.reuse, R4 ;  /* 0x000000544c04723c */ /* 0x090fe60000041804 */
[----:B------:R-:W-:Y:S01]  /*16e80*/  MOV R193, R204 ;  /* 0x000000cc00c17202 */ /* 0x000fe20000000f00 */
[--C-:B------:R-:W-:Y:S01]  /*16e90*/  FFMA.FTZ R92, R173, UR4, -R104.reuse ;  /* 0x00000004ad5c7c23 */ /* 0x100fe20008010868 */
[----:B------:R-:W-:Y:S01]  /*16ea0*/  MOV R173, R152 ;  /* 0x0000009800ad7202 */ /* 0x000fe20000000f00 */
[C---:B------:R-:W-:Y:S01]  /*16eb0*/  HMMA.16816.F32.BF16 R8, R80.reuse, R84, R8 ;  /* 0x000000545008723c */ /* 0x040fe20000041808 */
[----:B-1----:R-:W2:Y:S01]  /*16ec0*/  LDL.LU R107, [R1+0x6c] ;  /* 0x00006c00016b7983 */ /* 0x002ea20000300800 */
[----:B------:R-:W-:Y:S03]  /*16ed0*/  MUFU.EX2 R166, R99 ;  /* 0x0000006300a67308 */ /* 0x000fe60000000800 */
[----:B------:R-:W-:Y:S01]  /*16ee0*/  MOV R194, R205 ;  /* 0x000000cd00c27202 */ /* 0x000fe20000000f00 */
[-C--:B------:R-:W-:Y:S06]  /*16ef0*/  HMMA.16816.F32.BF16 R12, R80, R86.reuse, R12 ;  /* 0x00000056500c723c */ /* 0x080fec000004180c */
[----:B------:R-:W-:Y:S01]  /*16f00*/  MUFU.EX2 R204, R103 ;  /* 0x0000006700cc7308 */ /* 0x000fe20000000800 */
[--C-:B------:R-:W-:Y:S01]  /*16f10*/  FFMA.FTZ R84, R155, UR4, -R104.reuse ;  /* 0x000000049b547c23 */ /* 0x100fe20008010868 */
[C---:B------:R-:W-:Y:S04]  /*16f20*/  HMMA.16816.F32.BF16 R16, R76.reuse, R86, R16 ;  /* 0x000000564c10723c */ /* 0x040fe80000041810 */
[----:B------:R-:W-:Y:S02]  /*16f30*/  MOV R208, R188 ;  /* 0x000000bc00d07202 */ /* 0x000fe40000000f00 */
[-C--:B------:R-:W-:Y:S02]  /*16f40*/  HMMA.16816.F32.BF16 R20, R76, R88.reuse, R20 ;  /* 0x000000584c14723c */ /* 0x080fe40000041814 */
[----:B------:R1:W4:Y:S03]  /*16f50*/  MUFU.EX2 R155, R84 ;  /* 0x00000054009b7308 */ /* 0x0003260000000800 */
[----:B------:R-:W-:Y:S01]  /*16f60*/  MOV R185, R177 ;  /* 0x000000b100b97202 */ /* 0x000fe20000000f00 */
[C---:B------:R-:W-:Y:S06]  /*16f70*/  HMMA.16816.F32.BF16 R24, R80.reuse, R88, R24 ;  /* 0x000000585018723c */ /* 0x040fec0000041818 */
[----:B------:R-:W-:Y:S01]  /*16f80*/  MUFU.EX2 R188, R96 ;  /* 0x0000006000bc7308 */ /* 0x000fe20000000800 */
[----:B------:R-:W-:Y:S01]  /*16f90*/  MOV R177, R175 ;  /* 0x000000af00b17202 */ /* 0x000fe20000000f00 */
[-C--:B------:R-:W-:Y:S08]  /*16fa0*/  HMMA.16816.F32.BF16 R28, R80, R90.reuse, R28 ;  /* 0x0000005a501c723c */ /* 0x080ff0000004181c */
[----:B------:R-:W-:Y:S01]  /*16fb0*/  MUFU.EX2 R189, R101 ;  /* 0x0000006500bd7308 */ /* 0x000fe20000000800 */
[C---:B------:R-:W-:Y:S01]  /*16fc0*/  HMMA.16816.F32.BF16 R32, R76.reuse, R90, R32 ;  /* 0x0000005a4c20723c */ /* 0x040fe20000041820 */
[----:B-1----:R-:W1:Y:S03]  /*16fd0*/  LDSM.16.MT88.4 R84, [R221+0x8800] ;  /* 0x00880000dd54783b */ /* 0x002e660000004200 */
[----:B------:R-:W-:Y:S05]  /*16fe0*/  MOV R240, R185 ;  /* 0x000000b900f07202 */ /* 0x000fea0000000f00 */
[----:B------:R4:W-:Y:S02]  /*16ff0*/  MUFU.EX2 R152, R92 ;  /* 0x0000005c00987308 */ /* 0x0009e40000000800 */
[----:B------:R-:W-:Y:S01]  /*17000*/  MOV R179, R164 ;  /* 0x000000a400b37202 */ /* 0x000fe20000000f00 */
[----:B------:R-:W1:Y:S01]  /*17010*/  LDSM.16.MT88.4 R88, [R222+0x8800] ;  /* 0x00880000de58783b */ /* 0x000e620000004200 */
[----:B------:R-:W-:Y:S02]  /*17020*/  MOV R197, R184 ;  /* 0x000000b800c57202 */ /* 0x000fe40000000f00 */
[----:B------:R-:W-:Y:S04]  /*17030*/  MOV R184, R174 ;  /* 0x000000ae00b87202 */ /* 0x000fe80000000f00 */
[----:B------:R4:W-:Y:S01]  /*17040*/  MUFU.EX2 R205, R100 ;  /* 0x0000006400cd7308 */ /* 0x0009e20000000800 */
[----:B------:R-:W-:Y:S02]  /*17050*/  MOV R209, R186 ;  /* 0x000000ba00d17202 */ /* 0x000fe40000000f00 */
[----:B------:R-:W-:Y:S07]  /*17060*/  MOV R199, R184 ;  /* 0x000000b800c77202 */ /* 0x000fee0000000f00 */
[----:B------:R1:W-:Y:S01]  /*17070*/  MUFU.EX2 R190, R108 ;  /* 0x0000006c00be7308 */ /* 0x0003e20000000800 */
[--C-:B----4-:R-:W-:Y:S01]  /*17080*/  FFMA.FTZ R92, R195, UR4, -R104.reuse ;  /* 0x00000004c35c7c23 */ /* 0x110fe20008010868 */
[----:B------:R-:W-:Y:S08]  /*17090*/  MOV R195, R187 ;  /* 0x000000bb00c37202 */ /* 0x000ff00000000f00 */
[----:B------:R-:W-:Y:S01]  /*170a0*/  MUFU.EX2 R187, R98 ;  /* 0x0000006200bb7308 */ /* 0x000fe20000000800 */
[----:B------:R-:W-:Y:S09]  /*170b0*/  LDSM.16.MT88.4 R100, [R222+0x9000] ;  /* 0x00900000de64783b */ /* 0x000ff20000004200 */
[----:B------:R4:W-:Y:S01]  /*170c0*/  MUFU.EX2 R164, R92 ;  /* 0x0000005c00a47308 */ /* 0x0009e20000000800 */
[----:B-1----:R-:W-:Y:S01]  /*170d0*/  MOV R108, R179 ;  /* 0x000000b3006c7202 */ /* 0x002fe20000000f00 */
[-C--:B------:R-:W-:Y:S04]  /*170e0*/  HMMA.16816.F32.BF16 R36, R76, R84.reuse, R36 ;  /* 0x000000544c24723c */ /* 0x080fe80000041824 */
[--C-:B------:R-:W-:Y:S02]  /*170f0*/  FFMA.FTZ R108, R108, UR4, -R104.reuse ;  /* 0x000000046c6c7c23 */ /* 0x100fe40008010868 */
[C---:B------:R-:W-:Y:S02]  /*17100*/  HMMA.16816.F32.BF16 R40, R80.reuse, R84, R40 ;  /* 0x000000545028723c */ /* 0x040fe40000041828 */
[----:B------:R1:W-:Y:S04]  /*17110*/  MUFU.EX2 R186, R112 ;  /* 0x0000007000ba7308 */ /* 0x0003e80000000800 */
[-C--:B------:R-:W-:Y:S06]  /*17120*/  HMMA.16816.F32.BF16 R44, R80, R86.reuse, R44 ;  /* 0x00000056502c723c */ /* 0x080fec000004182c */
[----:B------:R-:W-:Y:S01]  /*17130*/  MUFU.EX2 R179, R117 ;  /* 0x0000007500b37308 */ /* 0x000fe20000000800 */
[--C-:B------:R-:W-:Y:S01]  /*17140*/  FFMA.FTZ R84, R173, UR4, -R104.reuse ;  /* 0x00000004ad547c23 */ /* 0x100fe20008010868 */
[C---:B------:R-:W-:Y:S08]  /*17150*/  HMMA.16816.F32.BF16 R48, R76.reuse, R86, R48 ;  /* 0x000000564c30723c */ /* 0x040ff00000041830 */
[----:B------:R1:W-:Y:S01]  /*17160*/  MUFU.EX2 R175, R84 ;  /* 0x0000005400af7308 */ /* 0x0003e20000000800 */
[-C--:B------:R-:W-:Y:S03]  /*17170*/  HMMA.16816.F32.BF16 R52, R76, R88.reuse, R52 ;  /* 0x000000584c34723c */ /* 0x080fe60000041834 */
[--C-:B----4-:R-:W-:Y:S03]  /*17180*/  FFMA.FTZ R92, R172, UR4, -R104.reuse ;  /* 0x00000004ac5c7c23 */ /* 0x110fe60008010868 */
[C---:B------:R-:W-:Y:S03]  /*17190*/  HMMA.16816.F32.BF16 R56, R80.reuse, R88, R56 ;  /* 0x000000585038723c */ /* 0x040fe60000041838 */
[----:B------:R4:W-:Y:S02]  /*171a0*/  MUFU.EX2 R173, R111 ;  /* 0x0000006f00ad7308 */ /* 0x0009e40000000800 */
[--C-:B-1----:R-:W-:Y:S01]  /*171b0*/  FFMA.FTZ R112, R130, UR4, -R104.reuse ;  /* 0x0000000482707c23 */ /* 0x102fe20008010868 */
[-C--:B------:R-:W-:Y:S07]  /*171c0*/  HMMA.16816.F32.BF16 R60, R80, R90.reuse, R60 ;  /* 0x0000005a503c723c */ /* 0x080fee000004183c */
[----:B------:R-:W-:Y:S01]  /*171d0*/  MUFU.EX2 R174, R92 ;  /* 0x0000005c00ae7308 */ /* 0x000fe20000000800 */
[----:B------:R-:W1:Y:S01]  /*171e0*/  LDSM.16.MT88.4 R84, [R220+0x9000] ;  /* 0x00900000dc54783b */ /* 0x000e620000004200 */
[----:B------:R-:W-:Y:S04]  /*171f0*/  HMMA.16816.F32.BF16 R64, R76, R90, R64 ;  /* 0x0000005a4c40723c */ /* 0x000fe80000041840 */
[----:B------:R-:W-:Y:S03]  /*17200*/  F2FP.BF16.F32.PACK_AB R80, R162, R148 ;  /* 0x00000094a250723e */ /* 0x000fe600000010ff */
[----:B------:R-:W-:Y:S01]  /*17210*/  LDSM.16.MT88.4 R88, [R223+0x9800] ;  /* 0x00980000df58783b */ /* 0x000fe20000004200 */
[----:B------:R-:W-:Y:S01]  /*17220*/  F2FP.BF16.F32.PACK_AB R77, R208, R150 ;  /* 0x00000096d04d723e */ /* 0x000fe200000010ff */
[----:B------:R4:W-:Y:S02]  /*17230*/  MUFU.EX2 R172, R109 ;  /* 0x0000006d00ac7308 */ /* 0x0009e40000000800 */
[----:B------:R-:W-:Y:S02]  /*17240*/  F2FP.BF16.F32.PACK_AB R79, R193, R163 ;  /* 0x000000a3c14f723e */ /* 0x000fe400000010ff */
[----:B------:R-:W-:Y:S02]  /*17250*/  F2FP.BF16.F32.PACK_AB R76, R196, R197 ;  /* 0x000000c5c44c723e */ /* 0x000fe400000010ff */
[----:B------:R-:W-:Y:S04]  /*17260*/  F2FP.BF16.F32.PACK_AB R78, R194, R209 ;  /* 0x000000d1c24e723e */ /* 0x000fe800000010ff */
[----:B------:R-:W-:Y:S01]  /*17270*/  MUFU.EX2 R185, R118 ;  /* 0x0000007600b97308 */ /* 0x000fe20000000800 */
[----:B------:R-:W-:Y:S02]  /*17280*/  F2FP.BF16.F32.PACK_AB R81, R161, R160 ;  /* 0x000000a0a151723e */ /* 0x000fe400000010ff */
[----:B------:R-:W-:Y:S02]  /*17290*/  F2FP.BF16.F32.PACK_AB R83, R183, R180 ;  /* 0x000000b4b753723e */ /* 0x000fe400000010ff */
[----:B------:R-:W-:Y:S02]  /*172a0*/  F2FP.BF16.F32.PACK_AB R82, R192, R195 ;  /* 0x000000c3c052723e */ /* 0x000fe400000010ff */
[----:B----4-:R-:W-:Y:S03]  /*172b0*/  MOV R111, R169 ;  /* 0x000000a9006f7202 */ /* 0x010fe60000000f00 */
[----:B------:R-:W-:Y:S01]  /*172c0*/  MUFU.EX2 R184, R115 ;  /* 0x0000007300b87308 */ /* 0x000fe20000000800 */
[----:B------:R-:W-:Y:S01]  /*172d0*/  FFMA.FTZ R109, R199, UR4, -R104 ;  /* 0x00000004c76d7c23 */ /* 0x000fe20008010868 */
[----:B------:R-:W-:Y:S08]  /*172e0*/  MOV R199, R177 ;  /* 0x000000b100c77202 */ /* 0x000ff00000000f00 */
[----:B------:R-:W-:Y:S01]  /*172f0*/  MUFU.EX2 R130, R122 ;  /* 0x0000007a00827308 */ /* 0x000fe20000000800 */
[-C--:B-1----:R-:W-:Y:S09]  /*17300*/  HMMA.16816.F32.BF16 R4, R76, R84.reuse, R4 ;  /* 0x000000544c04723c */ /* 0x082ff20000041804 */
[----:B------:R-:W-:Y:S01]  /*17310*/  MUFU.EX2 R169, R116 ;  /* 0x0000007400a97308 */ /* 0x000fe20000000800 */
[C---:B------:R-:W-:Y:S09]  /*17320*/  HMMA.16816.F32.BF16 R8, R80.reuse, R84, R8 ;  /* 0x000000545008723c */ /* 0x040ff20000041808 */
[----:B------:R-:W-:Y:S01]  /*17330*/  MUFU.EX2 R117, R108 ;  /* 0x0000006c00757308 */ /* 0x000fe20000000800 */
[-C--:B------:R-:W-:Y:S06]  /*17340*/  HMMA.16816.F32.BF16 R12, R80, R86.reuse, R12 ;  /* 0x00000056500c723c */ /* 0x080fec000004180c */
[C---:B------:R-:W-:Y:S01]  /*17350*/  HMMA.16816.F32.BF16 R16, R76.reuse, R86, R16 ;  /* 0x000000564c10723c */ /* 0x040fe20000041810 */
[----:B------:R-:W-:Y:S02]  /*17360*/  LDSM.16.MT88.4 R84, [R220+0x9800] ;  /* 0x00980000dc54783b */ /* 0x000fe40000004200 */
[----:B------:R-:W-:Y:S10]  /*17370*/  MUFU.EX2 R108, R140 ;  /* 0x0000008c006c7308 */ /* 0x000ff40000000800 */
[----:B------:R-:W-:Y:S10]  /*17380*/  MUFU.EX2 R112, R112 ;  /* 0x0000007000707308 */ /* 0x000ff40000000800 */
[----:B------:R-:W-:Y:S10]  /*17390*/  MUFU.EX2 R116, R109 ;  /* 0x0000006d00747308 */ /* 0x000ff40000000800 */
[----:B------:R-:W-:Y:S01]  /*173a0*/  MUFU.EX2 R109, R136 ;  /* 0x00000088006d7308 */ /* 0x000fe20000000800 */
[----:B---3--:R-:W-:Y:S01]  /*173b0*/  FFMA.FTZ R68, R68, R94, R215 ;  /* 0x0000005e44447223 */ /* 0x008fe200000100d7 */
[----:B------:R-:W-:Y:S08]  /*173c0*/  MOV R215, R171 ;  /* 0x000000ab00d77202 */ /* 0x000ff00000000f00 */
[----:B------:R1:W-:Y:S01]  /*173d0*/  MUFU.EX2 R171, R110 ;  /* 0x0000006e00ab7308 */ /* 0x0003e20000000800 */
[----:B------:R-:W-:Y:S01]  /*173e0*/  FADD.FTZ R68, R248, R68 ;  /* 0x00000044f8447221 */ /* 0x000fe20000010000 */
[----:B------:R-:W-:Y:S01]  /*173f0*/  FFMA.FTZ R3, R3, R93, R214 ;  /* 0x0000005d03037223 */ /* 0x000fe200000100d6 */
[----:B------:R-:W-:Y:S01]  /*17400*/  MOV R214, R170 ;  /* 0x000000aa00d67202 */ /* 0x000fe20000000f00 */
[----:B------:R-:W3:Y:S06]  /*17410*/  LDSM.16.MT88.4 R92, [R223+0x9000] ;  /* 0x00900000df5c783b */ /* 0x000eec0000004200 */
[----:B------:R4:W-:Y:S01]  /*17420*/  MUFU.EX2 R170, R113 ;  /* 0x0000007100aa7308 */ /* 0x0009e20000000800 */
[----:B------:R-:W-:Y:S01]  /*17430*/  FFMA.FTZ R106, R2, R97, R106 ;  /* 0x00000061026a7223 */ /* 0x000fe2000001006a */
[----:B------:R-:W-:Y:S01]  /*17440*/  FADD.FTZ R3, R219, R3 ;  /* 0x00000003db037221 */ /* 0x000fe20000010000 */
[--C-:B------:R-:W-:Y:S01]  /*17450*/  FFMA.FTZ R2, R214, UR4, -R104.reuse ;  /* 0x00000004d6027c23 */ /* 0x100fe20008010868 */
[----:B------:R-:W2:Y:S06]  /*17460*/  LDSM.16.MT88.4 R96, [R221+0x9000] ;  /* 0x00900000dd60783b */ /* 0x000eac0000004200 */
[----:B------:R-:W-:Y:S01]  /*17470*/  MUFU.EX2 R122, R2 ;  /* 0x00000002007a7308 */ /* 0x000fe20000000800 */
[--C-:B-1----:R-:W-:Y:S09]  /*17480*/  FFMA.FTZ R110, R213, UR4, -R104.reuse ;  /* 0x00000004d56e7c23 */ /* 0x102ff20008010868 */
[----:B------:R-:W-:Y:S01]  /*17490*/  MUFU.EX2 R115, R110 ;  /* 0x0000006e00737308 */ /* 0x000fe20000000800 */
[----:B----4-:R-:W-:Y:S01]  /*174a0*/  FFMA.FTZ R113, R71, UR4, -R104 ;  /* 0x0000000447717c23 */ /* 0x010fe20008010868 */
[----:B------:R-:W-:Y:S01]  /*174b0*/  FADD.FTZ R71, R242, R68 ;  /* 0x00000044f2477221 */ /* 0x000fe20000010000 */
[----:B------:R-:W-:Y:S04]  /*174c0*/  FADD.FTZ R68, R239, R3 ;  /* 0x00000003ef447221 */ /* 0x000fe80000010000 */
[----:B------:R-:W-:Y:S03]  /*174d0*/  FADD.FTZ R68, R199, R68 ;  /* 0x00000044c7447221 */ /* 0x000fe60000010000 */
[----:B------:R-:W-:Y:S01]  /*174e0*/  MUFU.EX2 R110, R138 ;  /* 0x0000008a006e7308 */ /* 0x000fe20000000800 */
[-C--:B---3--:R-:W-:Y:S03]  /*174f0*/  HMMA.16816.F32.BF16 R20, R76, R92.reuse, R20 ;  /* 0x0000005c4c14723c */ /* 0x088fe60000041814 */
[----:B--2---:R-:W-:Y:S01]  /*17500*/  FFMA.FTZ R105, R0, R107, R105 ;  /* 0x0000006b00697223 */ /* 0x004fe20000010069 */
[--C-:B------:R-:W-:Y:S01]  /*17510*/  FFMA.FTZ R0, R168, UR4, -R104.reuse ;  /* 0x00000004a8007c23 */ /* 0x100fe20008010868 */
[----:B------:R-:W-:Y:S01]  /*17520*/  MOV R107, R178 ;  /* 0x000000b2006b7202 */ /* 0x000fe20000000f00 */
[C---:B------:R-:W-:Y:S03]  /*17530*/  HMMA.16816.F32.BF16 R24, R80.reuse, R92, R24 ;  /* 0x0000005c5018723c */ /* 0x040fe60000041818 */
[----:B------:R-:W-:Y:S02]  /*17540*/  MUFU.EX2 R178, R114 ;  /* 0x0000007200b27308 */ /* 0x000fe40000000800 */
[--C-:B------:R-:W-:Y:S01]  /*17550*/  FFMA.FTZ R107, R107, UR4, -R104.reuse ;  /* 0x000000046b6b7c23 */ /* 0x100fe20008010868 */
[-C--:B------:R-:W-:Y:S07]  /*17560*/  HMMA.16816.F32.BF16 R28, R80, R94.reuse, R28 ;  /* 0x0000005e501c723c */ /* 0x080fee000004181c */
[----:B------:R1:W-:Y:S01]  /*17570*/  MUFU.EX2 R168, R0 ;  /* 0x0000000000a87308 */ /* 0x0003e20000000800 */
[C---:B------:R-:W-:Y:S01]  /*17580*/  HMMA.16816.F32.BF16 R32, R76.reuse, R94, R32 ;  /* 0x0000005e4c20723c */ /* 0x040fe20000041820 */
[----:B------:R-:W2:Y:S08]  /*17590*/  LDSM.16.MT88.4 R92, [R221+0x9800] ;  /* 0x00980000dd5c783b */ /* 0x000eb00000004200 */
[----:B------:R-:W-:Y:S01]  /*175a0*/  MUFU.EX2 R118, R107 ;  /* 0x0000006b00767308 */ /* 0x000fe20000000800 */
[-C--:B------:R-:W-:Y:S06]  /*175b0*/  HMMA.16816.F32.BF16 R36, R76, R96.reuse, R36 ;  /* 0x000000604c24723c */ /* 0x080fec0000041824 */
[C---:B------:R-:W-:Y:S03]  /*175c0*/  HMMA.16816.F32.BF16 R40, R80.reuse, R96, R40 ;  /* 0x000000605028723c */ /* 0x040fe60000041828 */
[----:B------:R-:W-:Y:S02]  /*175d0*/  MUFU.EX2 R107, R141 ;  /* 0x0000008d006b7308 */ /* 0x000fe40000000800 */
[--C-:B-1----:R-:W-:Y:S01]  /*175e0*/  FFMA.FTZ R0, R111, UR4, -R104.reuse ;  /* 0x000000046f007c23 */ /* 0x102fe20008010868 */
[-C--:B------:R-:W-:Y:S07]  /*175f0*/  HMMA.16816.F32.BF16 R44, R80, R98.reuse, R44 ;  /* 0x00000062502c723c */ /* 0x080fee000004182c */
[----:B------:R1:W-:Y:S01]  /*17600*/  MUFU.EX2 R177, R0 ;  /* 0x0000000000b17308 */ /* 0x0003e20000000800 */
[----:B------:R-:W-:Y:S01]  /*17610*/  FFMA.FTZ R111, R212, UR4, -R104 ;  /* 0x00000004d46f7c23 */ /* 0x000fe20008010868 */
[C---:B------:R-:W-:Y:S01]  /*17620*/  HMMA.16816.F32.BF16 R48, R76.reuse, R98, R48 ;  /* 0x000000624c30723c */ /* 0x040fe20000041830 */
[----:B------:R-:W3:Y:S07]  /*17630*/  LDSM.16.MT88.4 R96, [R222+0x9800] ;  /* 0x00980000de60783b */ /* 0x000eee0000004200 */
[----:B------:R-:W-:Y:S01]  /*17640*/  MUFU.EX2 R114, R137 ;  /* 0x0000008900727308 */ /* 0x000fe20000000800 */
[-C--:B------:R-:W-:Y:S06]  /*17650*/  HMMA.16816.F32.BF16 R52, R76, R100.reuse, R52 ;  /* 0x000000644c34723c */ /* 0x080fec0000041834 */
[C---:B------:R-:W-:Y:S03]  /*17660*/  HMMA.16816.F32.BF16 R56, R80.reuse, R100, R56 ;  /* 0x000000645038723c */ /* 0x040fe60000041838 */
[----:B------:R-:W-:Y:S02]  /*17670*/  MUFU.EX2 R111, R111 ;  /* 0x0000006f006f7308 */ /* 0x000fe40000000800 */
[----:B-1----:R-:W-:Y:S01]  /*17680*/  FADD.FTZ R0, R218, R106 ;  /* 0x0000006ada007221 */ /* 0x002fe20000010000 */
[-C--:B------:R-:W-:Y:S07]  /*17690*/  HMMA.16816.F32.BF16 R60, R80, R102.reuse, R60 ;  /* 0x00000066503c723c */ /* 0x080fee000004183c */
[----:B------:R-:W-:Y:S01]  /*176a0*/  MUFU.EX2 R106, R139 ;  /* 0x0000008b006a7308 */ /* 0x000fe20000000800 */
[--C-:B------:R-:W-:Y:S01]  /*176b0*/  FFMA.FTZ R100, R215, UR4, -R104.reuse ;  /* 0x00000004d7647c23 */ /* 0x100fe20008010868 */
[----:B------:R-:W-:Y:S04]  /*176c0*/  HMMA.16816.F32.BF16 R64, R76, R102, R64 ;  /* 0x000000664c40723c */ /* 0x000fe80000041840 */
[----:B------:R-:W-:Y:S01]  /*176d0*/  F2FP.BF16.F32.PACK_AB R80, R207, R159 ;  /* 0x0000009fcf50723e */ /* 0x000fe200000010ff */
[----:B------:R-:W-:Y:S02]  /*176e0*/  FFMA.FTZ R104, R70, UR4, -R104 ;  /* 0x0000000446687c23 */ /* 0x000fe40008010868 */
[----:B------:R-:W-:Y:S01]  /*176f0*/  F2FP.BF16.F32.PACK_AB R76, R240, R182 ;  /* 0x000000b6f04c723e */ /* 0x000fe200000010ff */
[----:B------:R-:W-:Y:S02]  /*17700*/  FADD.FTZ R70, R216, R105 ;  /* 0x00000069d8467221 */ /* 0x000fe40000010000 */
[----:B------:R-:W1:Y:S01]  /*17710*/  MUFU.EX2 R105, R75 ;  /* 0x0000004b00697308 */ /* 0x000e620000000800 */
        /* <DEDUP_REMOVED lines=11> */
[-C--:B------:R-:W-:Y:S01]  /*177d0*/  HMMA.16816.F32.BF16 R4, R76, R84.reuse, R4 ;  /* 0x000000544c04723c */ /* 0x080fe20000041804 */
[----:B------:R-:W-:Y:S02]  /*177e0*/  MUFU.EX2 R104, R104 ;  /* 0x0000006800687308 */ /* 0x000fe40000000800 */
[----:B------:R-:W-:Y:S02]  /*177f0*/  MOV R215, R176 ;  /* 0x000000b000d77202 */ /* 0x000fe40000000f00 */
[----:B-1----:R-:W-:Y:S01]  /*17800*/  F2FP.BF16.F32.PACK_AB R199, R105, R106 ;  /* 0x0000006a69c7723e */ /* 0x002fe200000010ff */
[C---:B------:R-:W-:Y:S05]  /*17810*/  HMMA.16816.F32.BF16 R8, R80.reuse, R84, R8 ;  /* 0x000000545008723c */ /* 0x040fea0000041808 */
[----:B------:R-:W1:Y:S01]  /*17820*/  MUFU.EX2 R176, R119 ;  /* 0x0000007700b07308 */ /* 0x000e620000000800 */
[----:B------:R-:W-:Y:S01]  /*17830*/  FADD.FTZ R2, R215, R71 ;  /* 0x00000047d7027221 */ /* 0x000fe20000010000 */
[-C--:B------:R-:W-:Y:S08]  /*17840*/  HMMA.16816.F32.BF16 R12, R80, R86.reuse, R12 ;  /* 0x00000056500c723c */ /* 0x080ff0000004180c */
[----:B------:R4:W1:Y:S01]  /*17850*/  MUFU.EX2 R119, R100 ;  /* 0x0000006400777308 */ /* 0x0008620000000800 */
[C---:B------:R-:W-:Y:S01]  /*17860*/  HMMA.16816.F32.BF16 R16, R76.reuse, R86, R16 ;  /* 0x000000564c10723c */ /* 0x040fe20000041810 */
[----:B------:R-:W1:Y:S03]  /*17870*/  LDSM.16.MT88.4 R84, [R220+0xa000] ;  /* 0x00a00000dc54783b */ /* 0x000e660000004200 */
[----:B------:R-:W-:Y:S02]  /*17880*/  FADD.FTZ R71, R249, R2 ;  /* 0x00000002f9477221 */ /* 0x000fe40000010000 */
[-C--:B------:R-:W-:Y:S05]  /*17890*/  HMMA.16816.F32.BF16 R20, R76, R88.reuse, R20 ;  /* 0x000000584c14723c */ /* 0x080fea0000041814 */
[----:B------:R-:W-:Y:S01]  /*178a0*/  FADD.FTZ R68, R226, R71 ;  /* 0x00000047e2447221 */ /* 0x000fe20000010000 */
[C---:B------:R-:W-:Y:S01]  /*178b0*/  HMMA.16816.F32.BF16 R24, R80.reuse, R88, R24 ;  /* 0x000000585018723c */ /* 0x040fe20000041818 */
[----:B------:R1:W5:Y:S04]  /*178c0*/  LDL.LU R226, [R1+0xbc] ;  /* 0x0000bc0001e27983 */ /* 0x0003680000300800 */
[----:B----4-:R-:W-:Y:S01]  /*178d0*/  LDSM.16.MT88.4 R100, [R222+0xa000] ;  /* 0x00a00000de64783b */ /* 0x010fe20000004200 */
[-C--:B------:R-:W-:Y:S05]  /*178e0*/  HMMA.16816.F32.BF16 R28, R80, R90.reuse, R28 ;  /* 0x0000005a501c723c */ /* 0x080fea000004181c */
[----:B------:R-:W-:Y:S01]  /*178f0*/  FADD.FTZ R71, R225, R68 ;  /* 0x00000044e1477221 */ /* 0x000fe20000010000 */
[C---:B------:R-:W-:Y:S01]  /*17900*/  HMMA.16816.F32.BF16 R32, R76.reuse, R90, R32 ;  /* 0x0000005a4c20723c */ /* 0x040fe20000041820 */
[----:B------:R-:W4:Y:S04]  /*17910*/  LDSM.16.MT88.4 R88, [R223+0xa000] ;  /* 0x00a00000df58783b */ /* 0x000f280000004200 */
[----:B------:R-:W-:Y:S01]  /*17920*/  FADD.FTZ R2, R143, R0 ;  /* 0x000000008f027221 */ /* 0x000fe20000010000 */
[-C--:B--2---:R-:W-:Y:S03]  /*17930*/  HMMA.16816.F32.BF16 R36, R76, R92.reuse, R36 ;  /* 0x0000005c4c24723c */ /* 0x084fe60000041824 */
[----:B------:R2:W5:Y:S02]  /*17940*/  LDL.LU R225, [R1+0xb8] ;  /* 0x0000b80001e17983 */ /* 0x0005640000300800 */
[----:B------:R-:W-:Y:S01]  /*17950*/  FADD.FTZ R2, R144, R2 ;  /* 0x0000000290027221 */ /* 0x000fe20000010000 */
[C---:B------:R-:W-:Y:S05]  /*17960*/  HMMA.16816.F32.BF16 R40, R80.reuse, R92, R40 ;  /* 0x0000005c5028723c */ /* 0x040fea0000041828 */
[----:B------:R-:W-:Y:S01]  /*17970*/  FADD.FTZ R68, R149, R2 ;  /* 0x0000000295447221 */ /* 0x000fe20000010000 */
[-C--:B------:R-:W-:Y:S05]  /*17980*/  HMMA.16816.F32.BF16 R44, R80, R94.reuse, R44 ;  /* 0x0000005e502c723c */ /* 0x080fea000004182c */
[----:B------:R-:W-:Y:S01]  /*17990*/  FADD.FTZ R68, R198, R68 ;  /* 0x00000044c6447221 */ /* 0x000fe20000010000 */
[C---:B------:R-:W-:Y:S01]  /*179a0*/  HMMA.16816.F32.BF16 R48, R76.reuse, R94, R48 ;  /* 0x0000005e4c30723c */ /* 0x040fe20000041830 */
[----:B------:R-:W2:Y:S04]  /*179b0*/  LDSM.16.MT88.4 R92, [R221+0xa000] ;  /* 0x00a00000dd5c783b */ /* 0x000ea80000004200 */
[----:B------:R-:W-:Y:S01]  /*179c0*/  F2FP.BF16.F32.PACK_AB R198, R107, R108 ;  /* 0x0000006c6bc6723e */ /* 0x000fe200000010ff */
[-C--:B---3--:R-:W-:Y:S06]  /*179d0*/  HMMA.16816.F32.BF16 R52, R76, R96.reuse, R52 ;  /* 0x000000604c34723c */ /* 0x088fec0000041834 */
[C---:B------:R-:W-:Y:S06]  /*179e0*/  HMMA.16816.F32.BF16 R56, R80.reuse, R96, R56 ;  /* 0x000000605038723c */ /* 0x040fec0000041838 */
[-C--:B------:R-:W-:Y:S05]  /*179f0*/  HMMA.16816.F32.BF16 R60, R80, R98.reuse, R60 ;  /* 0x00000062503c723c */ /* 0x080fea000004183c */
[----:B------:R-:W-:Y:S01]  /*17a00*/  FADD.FTZ R96, R142, R3 ;  /* 0x000000038e607221 */ /* 0x000fe20000010000 */
[----:B------:R-:W-:Y:S05]  /*17a10*/  HMMA.16816.F32.BF16 R64, R76, R98, R64 ;  /* 0x000000624c40723c */ /* 0x000fea0000041840 */
[----:B------:R-:W-:Y:S01]  /*17a20*/  F2FP.BF16.F32.PACK_AB R80, R165, R153 ;  /* 0x00000099a550723e */ /* 0x000fe200000010ff */
[----:B------:R-:W-:Y:S01]  /*17a30*/  FADD.FTZ R0, R146, R96 ;  /* 0x0000006092007221 */ /* 0x000fe20000010000 */
[----:B------:R-:W-:Y:S01]  /*17a40*/  F2FP.BF16.F32.PACK_AB R76, R206, R204 ;  /* 0x000000ccce4c723e */ /* 0x000fe200000010ff */
[----:B------:R-:W-:Y:S03]  /*17a50*/  LDSM.16.MT88.4 R96, [R222+0xa800] ;  /* 0x00a80000de60783b */ /* 0x000fe60000004200 */
[----:B------:R-:W-:Y:S01]  /*17a60*/  F2FP.BF16.F32.PACK_AB R77, R166, R154 ;  /* 0x0000009aa64d723e */ /* 0x000fe200000010ff */
[----:B------:R-:W-:Y:S01]  /*17a70*/  FADD.FTZ R3, R244, R70 ;  /* 0x00000046f4037221 */ /* 0x000fe20000010000 */
[----:B------:R-:W-:Y:S01]  /*17a80*/  F2FP.BF16.F32.PACK_AB R78, R191, R190 ;  /* 0x000000bebf4e723e */ /* 0x000fe200000010ff */
[----:B------:R-:W-:Y:S01]  /*17a90*/  FADD.FTZ R70, R145, R0 ;  /* 0x0000000091467221 */ /* 0x000fe20000010000 */
[----:B------:R-:W-:Y:S01]  /*17aa0*/  F2FP.BF16.F32.PACK_AB R79, R205, R189 ;  /* 0x000000bdcd4f723e */ /* 0x000fe200000010ff */
[----:B------:R-:W-:Y:S01]  /*17ab0*/  FADD.FTZ R0, R224, R71 ;  /* 0x00000047e0007221 */ /* 0x000fe20000010000 */
[----:B------:R-:W-:Y:S01]  /*17ac0*/  F2FP.BF16.F32.PACK_AB R81, R164, R152 ;  /* 0x00000098a451723e */ /* 0x000fe200000010ff */
[----:B------:R3:W5:Y:S01]  /*17ad0*/  LDL.LU R224, [R1+0xb4] ;  /* 0x0000b40001e07983 */ /* 0x0007620000300800 */
[----:B------:R-:W-:Y:S01]  /*17ae0*/  F2FP.BF16.F32.PACK_AB R82, R187, R188 ;  /* 0x000000bcbb52723e */ /* 0x000fe200000010ff */
[----:B------:R-:W-:Y:S01]  /*17af0*/  FADD.FTZ R2, R151, R70 ;  /* 0x0000004697027221 */ /* 0x000fe20000010000 */
[----:B------:R-:W-:Y:S01]  /*17b00*/  F2FP.BF16.F32.PACK_AB R83, R174, R175 ;  /* 0x000000afae53723e */ /* 0x000fe200000010ff */
[-C--:B-1----:R-:W-:Y:S03]  /*17b10*/  HMMA.16816.F32.BF16 R4, R76, R84.reuse, R4 ;  /* 0x000000544c04723c */ /* 0x082fe60000041804 */
[----:B------:R-:W-:Y:S01]  /*17b20*/  FADD.FTZ R70, R148, R2 ;  /* 0x0000000294467221 */ /* 0x000fe20000010000 */
[----:B------:R-:W-:Y:S01]  /*17b30*/  FADD.FTZ R3, R252, R3 ;  /* 0x00000003fc037221 */ /* 0x000fe20000010000 */
[----:B------:R-:W-:Y:S01]  /*17b40*/  FADD.FTZ R75, R197, R0 ;  /* 0x00000000c54b7221 */ /* 0x000fe20000010000 */
[C---:B------:R-:W-:Y:S05]  /*17b50*/  HMMA.16816.F32.BF16 R8, R80.reuse, R84, R8 ;  /* 0x000000545008723c */ /* 0x040fea0000041808 */
[----:B------:R-:W-:Y:S01]  /*17b60*/  FADD.FTZ R3, R135, R3 ;  /* 0x0000000387037221 */ /* 0x000fe20000010000 */
[-C--:B------:R-:W-:Y:S01]  /*17b70*/  HMMA.16816.F32.BF16 R12, R80, R86.reuse, R12 ;  /* 0x00000056500c723c */ /* 0x080fe2000004180c */
[----:B------:R3:W5:Y:S04]  /*17b80*/  LDL.LU R135, [R1+0xb0] ;  /* 0x0000b00001877983 */ /* 0x0007680000300800 */
[----:B------:R-:W-:Y:S01]  /*17b90*/  FADD.FTZ R71, R150, R3 ;  /* 0x0000000396477221 */ /* 0x000fe20000010000 */
[C---:B------:R-:W-:Y:S01]  /*17ba0*/  HMMA.16816.F32.BF16 R16, R76.reuse, R86, R16 ;  /* 0x000000564c10723c */ /* 0x040fe20000041810 */
[----:B------:R-:W1:Y:S04]  /*17bb0*/  LDSM.16.MT88.4 R84, [R220+0xa800] ;  /* 0x00a80000dc54783b */ /* 0x000e680000004200 */
[----:B------:R-:W-:Y:S01]  /*17bc0*/  FADD.FTZ R0, R160, R68 ;  /* 0x00000044a0007221 */ /* 0x000fe20000010000 */
[-C--:B----4-:R-:W-:Y:S03]  /*17bd0*/  HMMA.16816.F32.BF16 R20, R76, R88.reuse, R20 ;  /* 0x000000584c14723c */ /* 0x090fe60000041814 */
[----:B------:R-:W-:Y:S02]  /*17be0*/  LDSM.16.MT88.4 R148, [R220+0xb800] ;  /* 0x00b80000dc94783b */ /* 0x000fe40000004200 */
[----:B------:R-:W-:Y:S01]  /*17bf0*/  FADD.FTZ R70, R162, R70 ;  /* 0x00000046a2467221 */ /* 0x000fe20000010000 */
[C---:B------:R-:W-:Y:S05]  /*17c00*/  HMMA.16816.F32.BF16 R24, R80.reuse, R88, R24 ;  /* 0x000000585018723c */ /* 0x040fea0000041818 */
[----:B------:R-:W-:Y:S01]  /*17c10*/  FADD.FTZ R68, R161, R0 ;  /* 0x00000000a1447221 */ /* 0x000fe20000010000 */
[-C--:B------:R-:W-:Y:S05]  /*17c20*/  HMMA.16816.F32.BF16 R28, R80, R90.reuse, R28 ;  /* 0x0000005a501c723c */ /* 0x080fea000004181c */
[----:B------:R-:W-:Y:S01]  /*17c30*/  FADD.FTZ R68, R180, R68 ;  /* 0x00000044b4447221 */ /* 0x000fe20000010000 */
[C---:B------:R-:W-:Y:S01]  /*17c40*/  HMMA.16816.F32.BF16 R32, R76.reuse, R90, R32 ;  /* 0x0000005a4c20723c */ /* 0x040fe20000041820 */
[----:B------:R-:W4:Y:S04]  /*17c50*/  LDSM.16.MT88.4 R88, [R223+0xa800] ;  /* 0x00a80000df58783b */ /* 0x000f280000004200 */
[----:B------:R-:W-:Y:S01]  /*17c60*/  FADD.FTZ R2, R208, R71 ;  /* 0x00000047d0027221 */ /* 0x000fe20000010000 */
[-C--:B--2---:R-:W-:Y:S05]  /*17c70*/  HMMA.16816.F32.BF16 R36, R76, R92.reuse, R36 ;  /* 0x0000005c4c24723c */ /* 0x084fea0000041824 */
[----:B------:R-:W-:Y:S01]  /*17c80*/  FADD.FTZ R2, R163, R2 ;  /* 0x00000002a3027221 */ /* 0x000fe20000010000 */
[C---:B------:R-:W-:Y:S01]  /*17c90*/  HMMA.16816.F32.BF16 R40, R80.reuse, R92, R40 ;  /* 0x0000005c5028723c */ /* 0x040fe20000041828 */
[----:B------:R-:W-:Y:S04]  /*17ca0*/  LDSM.16.MT88.4 R160, [R223+0xb800] ;  /* 0x00b80000dfa0783b */ /* 0x000fe80000004200 */
[----:B------:R-:W-:Y:S01]  /*17cb0*/  F2FP.BF16.F32.PACK_AB R197, R109, R134 ;  /* 0x000000866dc5723e */ /* 0x000fe200000010ff */
[-C--:B------:R-:W-:Y:S05]  /*17cc0*/  HMMA.16816.F32.BF16 R44, R80, R94.reuse, R44 ;  /* 0x0000005e502c723c */ /* 0x080fea000004182c */
[----:B------:R-:W-:Y:S01]  /*17cd0*/  FADD.FTZ R0, R195, R70 ;  /* 0x00000046c3007221 */ /* 0x000fe20000010000 */
[C---:B------:R-:W-:Y:S01]  /*17ce0*/  HMMA.16816.F32.BF16 R48, R76.reuse, R94, R48 ;  /* 0x0000005e4c30723c */ /* 0x040fe20000041830 */
[----:B------:R-:W2:Y:S04]  /*17cf0*/  LDSM.16.MT88.4 R92, [R221+0xa800] ;  /* 0x00a80000dd5c783b */ /* 0x000ea80000004200 */
[----:B------:R-:W-:Y:S01]  /*17d00*/  FADD.FTZ R70, R193, R2 ;  /* 0x00000002c1467221 */ /* 0x000fe20000010000 */
[-C--:B------:R-:W-:Y:S05]  /*17d10*/  HMMA.16816.F32.BF16 R52, R76, R100.reuse, R52 ;  /* 0x000000644c34723c */ /* 0x080fea0000041834 */
[----:B------:R-:W-:Y:S01]  /*17d20*/  FADD.FTZ R2, R183, R68 ;  /* 0x00000044b7027221 */ /* 0x000fe20000010000 */
[C---:B------:R-:W-:Y:S05]  /*17d30*/  HMMA.16816.F32.BF16 R56, R80.reuse, R100, R56 ;  /* 0x000000645038723c */ /* 0x040fea0000041838 */
[----:B------:R-:W-:Y:S01]  /*17d40*/  FADD.FTZ R71, R192, R0 ;  /* 0x00000000c0477221 */ /* 0x000fe20000010000 */
        /* <DEDUP_REMOVED lines=18> */
[-C--:B-1----:R-:W-:Y:S03]  /*17e70*/  HMMA.16816.F32.BF16 R4, R76, R84.reuse, R4 ;  /* 0x000000544c04723c */ /* 0x082fe60000041804 */
[----:B------:R-:W-:Y:S01]  /*17e80*/  F2FP.BF16.F32.PACK_AB R196, R110, R114 ;  /* 0x000000726ec4723e */ /* 0x000fe200000010ff */
[----:B------:R-:W-:Y:S01]  /*17e90*/  FADD.FTZ R2, R155, R2 ;  /* 0x000000029b027221 */ /* 0x000fe20000010000 */
[----:B------:R-:W-:Y:S01]  /*17ea0*/  F2FP.BF16.F32.PACK_AB R193, R112, R111 ;  /* 0x0000006f70c1723e */ /* 0x000fe200000010ff */
[C---:B------:R-:W-:Y:S06]  /*17eb0*/  HMMA.16816.F32.BF16 R8, R80.reuse, R84, R8 ;  /* 0x000000545008723c */ /* 0x040fec0000041808 */
[-C--:B------:R-:W-:Y:S06]  /*17ec0*/  HMMA.16816.F32.BF16 R12, R80, R86.reuse, R12 ;  /* 0x00000056500c723c */ /* 0x080fec000004180c */
[C---:B------:R-:W-:Y:S01]  /*17ed0*/  HMMA.16816.F32.BF16 R16, R76.reuse, R86, R16 ;  /* 0x000000564c10723c */ /* 0x040fe20000041810 */
[----:B------:R-:W1:Y:S05]  /*17ee0*/  LDSM.16.MT88.4 R84, [R220+0xb000] ;  /* 0x00b00000dc54783b */ /* 0x000e6a0000004200 */
[-C--:B----4-:R-:W-:Y:S06]  /*17ef0*/  HMMA.16816.F32.BF16 R20, R76, R88.reuse, R20 ;  /* 0x000000584c14723c */ /* 0x090fec0000041814 */
        /* <DEDUP_REMOVED lines=9> */
[-C--:B------:R-:W-:Y:S06]  /*17f90*/  HMMA.16816.F32.BF16 R52, R76, R96.reuse, R52 ;  /* 0x000000604c34723c */ /* 0x080fec0000041834 */
[C---:B------:R-:W-:Y:S01]  /*17fa0*/  HMMA.16816.F32.BF16 R56, R80.reuse, R96, R56 ;  /* 0x000000605038723c */ /* 0x040fe20000041838 */
[----:B------:R-:W-:Y:S05]  /*17fb0*/  MUFU.EX2 R97, R120 ;  /* 0x0000007800617308 */ /* 0x000fea0000000800 */
[-C--:B------:R-:W-:Y:S05]  /*17fc0*/  HMMA.16816.F32.BF16 R60, R80, R98.reuse, R60 ;  /* 0x00000062503c723c */ /* 0x080fea000004183c */
[----:B------:R-:W3:Y:S01]  /*17fd0*/  MUFU.EX2 R96, R121 ;  /* 0x0000007900607308 */ /* 0x000ee20000000800 */
[----:B------:R-:W-:Y:S05]  /*17fe0*/  HMMA.16816.F32.BF16 R64, R76, R98, R64 ;  /* 0x000000624c40723c */ /* 0x000fea0000041840 */
        /* <DEDUP_REMOVED lines=8> */
[-C--:B-1----:R-:W-:Y:S03]  /*18070*/  HMMA.16816.F32.BF16 R4, R76, R84.reuse, R4 ;  /* 0x000000544c04723c */ /* 0x082fe60000041804 */
[----:B---3--:R-:W-:Y:S03]  /*18080*/  F2FP.BF16.F32.PACK_AB R192, R96, R97 ;  /* 0x0000006160c0723e */ /* 0x008fe600000010ff */
[C---:B------:R-:W-:Y:S01]  /*18090*/  HMMA.16816.F32.BF16 R8, R80.reuse, R84, R8 ;  /* 0x000000545008723c */ /* 0x040fe20000041808 */
[----:B------:R-:W-:Y:S05]  /*180a0*/  MUFU.EX2 R85, R125 ;  /* 0x0000007d00557308 */ /* 0x000fea0000000800 */
[-C--:B------:R-:W-:Y:S05]  /*180b0*/  HMMA.16816.F32.BF16 R12, R80, R86.reuse, R12 ;  /* 0x00000056500c723c */ /* 0x080fea000004180c */
[----:B------:R-:W1:Y:S01]  /*180c0*/  MUFU.EX2 R84, R113 ;  /* 0x0000007100547308 */ /* 0x000e620000000800 */
[C---:B------:R-:W-:Y:S09]  /*180d0*/  HMMA.16816.F32.BF16 R16, R76.reuse, R86, R16 ;  /* 0x000000564c10723c */ /* 0x040ff20000041810 */
[----:B------:R-:W3:Y:S01]  /*180e0*/  MUFU.EX2 R86, R124 ;  /* 0x0000007c00567308 */ /* 0x000ee20000000800 */
[-C--:B----4-:R-:W-:Y:S06]  /*180f0*/  HMMA.16816.F32.BF16 R20, R76, R88.reuse, R20 ;  /* 0x000000584c14723c */ /* 0x090fec0000041814 */
[C---:B------:R-:W-:Y:S05]  /*18100*/  HMMA.16816.F32.BF16 R24, R80.reuse, R88, R24 ;  /* 0x000000585018723c */ /* 0x040fea0000041818 */
[----:B-1----:R-:W-:Y:S01]  /*18110*/  F2FP.BF16.F32.PACK_AB R195, R104, R84 ;  /* 0x0000005468c3723e */ /* 0x002fe200000010ff */
[-C--:B------:R-:W-:Y:S05]  /*18120*/  HMMA.16816.F32.BF16 R28, R80, R90.reuse, R28 ;  /* 0x0000005a501c723c */ /* 0x080fea000004181c */
[----:B---3--:R-:W-:Y:S01]  /*18130*/  F2FP.BF16.F32.PACK_AB R194, R85, R86 ;  /* 0x0000005655c2723e */ /* 0x008fe200000010ff */
[C---:B------:R-:W-:Y:S06]  /*18140*/  HMMA.16816.F32.BF16 R32, R76.reuse, R90, R32 ;  /* 0x0000005a4c20723c */ /* 0x040fec0000041820 */
[-C--:B--2---:R-:W-:Y:S06]  /*18150*/  HMMA.16816.F32.BF16 R36, R76, R92.reuse, R36 ;  /* 0x0000005c4c24723c */ /* 0x084fec0000041824 */
[C---:B------:R-:W-:Y:S06]  /*18160*/  HMMA.16816.F32.BF16 R40, R80.reuse, R92, R40 ;  /* 0x0000005c5028723c */ /* 0x040fec0000041828 */
[-C--:B------:R-:W-:Y:S06]  /*18170*/  HMMA.16816.F32.BF16 R44, R80, R94.reuse, R44 ;  /* 0x0000005e502c723c */ /* 0x080fec000004182c */
[C---:B------:R-:W-:Y:S06]  /*18180*/  HMMA.16816.F32.BF16 R48, R76.reuse, R94, R48 ;  /* 0x0000005e4c30723c */ /* 0x040fec0000041830 */
[-C--:B------:R-:W-:Y:S06]  /*18190*/  HMMA.16816.F32.BF16 R52, R76, R100.reuse, R52 ;  /* 0x000000644c34723c */ /* 0x080fec0000041834 */
[C---:B------:R-:W-:Y:S06]  /*181a0*/  HMMA.16816.F32.BF16 R56, R80.reuse, R100, R56 ;  /* 0x000000645038723c */ /* 0x040fec0000041838 */
[-C--:B------:R-:W-:Y:S06]  /*181b0*/  HMMA.16816.F32.BF16 R60, R80, R102.reuse, R60 ;  /* 0x00000066503c723c */ /* 0x080fec000004183c */
[----:B------:R-:W-:Y:S06]  /*181c0*/  HMMA.16816.F32.BF16 R64, R76, R102, R64 ;  /* 0x000000664c40723c */ /* 0x000fec0000041840 */
[-C--:B------:R-:W-:Y:S06]  /*181d0*/  HMMA.16816.F32.BF16 R140, R196, R148.reuse, R4 ;  /* 0x00000094c48c723c */ /* 0x080fec0000041804 */
[C---:B------:R-:W-:Y:S05]  /*181e0*/  HMMA.16816.F32.BF16 R136, R192.reuse, R148, R8 ;  /* 0x00000094c088723c */ /* 0x040fea0000041808 */
[----:B------:R-:W-:Y:S01]  /*181f0*/  FADD.FTZ R4, R182, R3 ;  /* 0x00000003b6047221 */ /* 0x000fe20000010000 */
[-C--:B------:R-:W-:Y:S01]  /*18200*/  HMMA.16816.F32.BF16 R144, R192, R150.reuse, R12 ;  /* 0x00000096c090723c */ /* 0x080fe2000004180c */
[----:B------:R-:W1:Y:S04]  /*18210*/  LDSM.16.MT88.4 R180, [R221+0xb800] ;  /* 0x00b80000ddb4783b */ /* 0x000e680000004200 */
[----:B------:R-:W-:Y:S01]  /*18220*/  FADD.FTZ R3, R159, R71 ;  /* 0x000000479f037221 */ /* 0x000fe20000010000 */
[C---:B------:R-:W-:Y:S05]  /*18230*/  HMMA.16816.F32.BF16 R148, R196.reuse, R150, R16 ;  /* 0x00000096c494723c */ /* 0x040fea0000041810 */
        /* <DEDUP_REMOVED lines=14> */
[----:B------:R-:W2:Y:S01]  /*18320*/  LDSM.16.MT88.4 R4, [R222+0xb800] ;  /* 0x00b80000de04783b */ /* 0x000ea20000004200 */
        /* <DEDUP_REMOVED lines=18> */
[-C--:B-1----:R-:W-:Y:S03]  /*18450*/  HMMA.16816.F32.BF16 R172, R196, R180.reuse, R36 ;  /* 0x000000b4c4ac723c */ /* 0x082fe60000041824 */
        /* <DEDUP_REMOVED lines=33> */
[----:B------:R-:W-:Y:S03]  /*18670*/  MOV R132, R73 ;  /* 0x0000004900847202 */ /* 0x000fe60000000f00 */
        /* <DEDUP_REMOVED lines=8> */
[----:B------:R-:W-:Y:S02]  /*18700*/  MOV R134, R69 ;  /* 0x0000004500867202 */ /* 0x000fe40000000f00 */
        /* <DEDUP_REMOVED lines=16> */
[----:B-1----:R-:W-:Y:S01]  /*18810*/  MOV R3, R74 ;  /* 0x0000004a00037202 */ /* 0x002fe20000000f00 */
[----:B------:R-:W-:Y:S06]  /*18820*/  @P0 BRA `(.L_x_118) ;  /* 0xffffffa000b80947 */ /* 0x000fec000383ffff */
.L_x_117:
[----:B-----5:R-:W2:Y:S04]  /*18830*/  LDL.LU R8, [R1+0x60] ;  /* 0x0000600001087983 */ /* 0x020ea80000300800 */
        /* <DEDUP_REMOVED lines=84> */
.L_x_121:
        /* <DEDUP_REMOVED lines=24> */
.L_x_122:
[----:B------:R-:W-:Y:S01]  /*18f00*/  ISETP.NE.AND P1, PT, RZ, UR8, PT ;  /* 0x00000008ff007c0c */ /* 0x000fe2000bf25270 */
[----:B--2---:R-:W-:Y:S01]  /*18f10*/  @P3 FFMA.FTZ R46, R74, R5, R0 ;  /* 0x000000054a2e3223 */ /* 0x004fe20000010000 */
        /* <DEDUP_REMOVED lines=73> */
[----:B------:R-:W4:Y:S01]  /*193b0*/  S2UR UR6, SR_CTAID.X ;  /* 0x00000000000679c3 */ /* 0x000f220000002500 */
        /* <DEDUP_REMOVED lines=18> */
[----:B-----5:R-:W-:Y:S01]  /*194e0*/  IMAD.IADD R3, R0, 0x1, R37 ;  /* 0x0000000100037824 */ /* 0x020fe200078e0225 */
[----:B------:R-:W-:-:S02]  /*194f0*/  F2FP.BF16.F32.PACK_AB R18, R18, R180 ;  /* 0x000000b41212723e */ /* 0x000fc400000010ff */
[----:B------:R-:W-:Y:S02]  /*19500*/  F2FP.BF16.F32.PACK_AB R17, R17, R182 ;  /* 0x000000b61111723e */ /* 0x000fe400000010ff */
[----:B----4-:R-:W-:Y:S02]  /*19510*/  IADD3 R2, R21, R37, RZ ;  /* 0x0000002515027210 */ /* 0x010fe40007ffe0ff */
        /* <DEDUP_REMOVED lines=29> */
[----:B-----5:R-:W5:Y:S02]  /*196f0*/  @P1 LDC.64 R8, c[0x0][0x2c0] ;  /* 0x0000b000ff081b82 */ /* 0x020f640000000a00 */
[----:B------:R-:W-:Y:S04]  /*19700*/  STS [R22+0x400], R23 ;  /* 0x0004001716007388 */ /* 0x000fe80000000800 */
[----:B------:R-:W-:Y:S04]  /*19710*/  STS [R0], R18 ;  /* 0x0000001200007388 */ /* 0x000fe80000000800 */
[----:B------:R-:W-:Y:S01]  /*19720*/  STS [R0+0x400], R17 ;  /* 0x0004001100007388 */ /* 0x000fe20000000800 */
[----:B---3--:R-:W-:Y:S01]  /*19730*/  IMAD.IADD R2, R37, 0x1, R22 ;  /* 0x0000000125027824 */ /* 0x008fe200078e0216 */
[----:B------:R-:W-:-:S02]  /*19740*/  SHF.R.S32.HI R14, RZ, 0x3, R45 ;  /* 0x00000003ff0e7819 */ /* 0x000fc4000001142d */
[----:B------:R3:W-:Y:S04]  /*19750*/  STS [R22+0x2000], R20 ;  /* 0x0020001416007388 */ /* 0x0007e80000000800 */
[----:B------:R1:W-:Y:S01]  /*19760*/  STS [R22+0x2400], R19 ;  /* 0x0024001316007388 */ /* 0x0003e20000000800 */
[----:B--2---:R-:W-:-:S03]  /*19770*/  IADD3 R3, R37, R0, RZ ;  /* 0x0000000025037210 */ /* 0x004fc60007ffe0ff */
[----:B------:R-:W-:Y:S04]  /*19780*/  STS [R0+0x2000], R34 ;  /* 0x0020002200007388 */ /* 0x000fe80000000800 */
[----:B------:R2:W-:Y:S04]  /*19790*/  STS [R0+0x2400], R33 ;  /* 0x0024002100007388 */ /* 0x0005e80000000800 */
[----:B------:R-:W-:Y:S04]  /*197a0*/  STS [R2], R32 ;  /* 0x0000002002007388 */ /* 0x000fe80000000800 */
[----:B------:R-:W-:Y:S04]  /*197b0*/  STS [R2+0x400], R31 ;  /* 0x0004001f02007388 */ /* 0x000fe80000000800 */
[----:B------:R-:W-:Y:S01]  /*197c0*/  STS [R3], R28 ;  /* 0x0000001c03007388 */ /* 0x000fe20000000800 */
[----:B---3--:R-:W-:-:S03]  /*197d0*/  IMAD.MOV.U32 R20, RZ, RZ, 0x7f800000 ;  /* 0x7f800000ff147424 */ /* 0x008fc600078e00ff */
[----:B------:R-:W-:Y:S01]  /*197e0*/  STS [R4], R27 ;  /* 0x0000001b04007388 */ /* 0x000fe20000000800 */
[----:B-1----:R-:W-:-:S03]  /*197f0*/  MOV R19, 0x7f800000 ;  /* 0x7f80000000137802 */ /* 0x002fc60000000f00 */
[----:B------:R-:W-:Y:S04]  /*19800*/  STS [R2+0x2000], R30 ;  /* 0x0020001e02007388 */ /* 0x000fe80000000800 */
[----:B------:R5:W-:Y:S01]  /*19810*/  STS [R2+0x2400], R29 ;  /* 0x0024001d02007388 */ /* 0x000be20000000800 */
[----:B--2---:R-:W-:Y:S01]  /*19820*/  @P1 MOV R0, 0x1 ;  /* 0x0000000100001802 */ /* 0x004fe20000000f00 */
[----:B------:R-:W-:Y:S02]  /*19830*/  @!P1 IMAD R0, R16, R7, RZ ;  /* 0x0000000710009224 */ /* 0x000fe400078e02ff */
[----:B------:R1:W-:Y:S01]  /*19840*/  STS [R3+0x2000], R35 ;  /* 0x0020002303007388 */ /* 0x0003e20000000800 */
[----:B------:R-:W2:Y:S03]  /*19850*/  @P6 MUFU.LG2 R7, R44 ;  /* 0x0000002c00076308 */ /* 0x000ea60000000c00 */
[----:B------:R3:W-:Y:S01]  /*19860*/  STS [R4+0x2000], R36 ;  /* 0x0020002404007388 */ /* 0x0007e20000000800 */
[----:B------:R-:W-:Y:S06]  /*19870*/  BAR.SYNC.DEFER_BLOCKING 0x0 ;  /* 0x0000000000007b1d */ /* 0x000fec0000010000 */
[----:B------:R-:W4:Y:S01]  /*19880*/  S2R R11, SR_CTAID.Y ;  /* 0x00000000000b7919 */ /* 0x000f220000002600 */
[----:B------:R-:W4:Y:S01]  /*19890*/  S2R R23, SR_CTAID.Z ;  /* 0x0000000000177919 */ /* 0x000f220000002700 */
[----:B-----5:R-:W-:Y:S01]  /*198a0*/  @P1 IMAD R2, R9, R8, RZ ;  /* 0x0000000809021224 */ /* 0x020fe200078e02ff */
[----:B------:R-:W-:Y:S01]  /*198b0*/  @!P1 MOV R2, R16 ;  /* 0x0000001000029202 */ /* 0x000fe20000000f00 */
[----:B------:R-:W5:Y:S01]  /*198c0*/  @P4 LDC R8, c[0x0][0x2e8] ;  /* 0x0000ba00ff084b82 */ /* 0x000f620000000800 */
[C---:B------:R-:W-:Y:S01]  /*198d0*/  IADD3 R9, R14.reuse, 0x30, RZ ;  /* 0x000000300e097810 */ /* 0x040fe20007ffe0ff */
[----:B-1----:R-:W-:Y:S01]  /*198e0*/  VIADD R3, R14, 0x10 ;  /* 0x000000100e037836 */ /* 0x002fe20000000000 */
[----:B------:R-:W-:-:S02]  /*198f0*/  SHF.L.U32 R16, R47, 0x3, RZ ;  /* 0x000000032f107819 */ /* 0x000fc400000006ff */
[----:B------:R-:W-:Y:S01]  /*19900*/  ISETP.GE.AND P1, PT, R9, UR5, PT ;  /* 0x0000000509007c0c */ /* 0x000fe2000bf26270 */
[----:B---3--:R-:W1:Y:S01]  /*19910*/  @P4 MUFU.LG2 R4, R43 ;  /* 0x0000002b00044308 */ /* 0x008e620000000c00 */
[----:B------:R-:W-:Y:S01]  /*19920*/  ISETP.GE.AND P3, PT, R3, UR5, PT ;  /* 0x0000000503007c0c */ /* 0x000fe2000bf66270 */
[----:B------:R-:W-:Y:S01]  /*19930*/  @P0 FMUL.FTZ R3, R5, 0.69314718246459960938 ;  /* 0x3f31721805030820 */ /* 0x000fe20000410000 */
[----:B------:R3:W3:Y:S01]  /*19940*/  LDS.128 R24, [R238+0x3800] ;  /* 0x00380000ee187984 */ /* 0x0006e20000000c00 */
[----:B--2---:R-:W-:Y:S02]  /*19950*/  @P6 FMUL.FTZ R5, R7, 0.69314718246459960938 ;  /* 0x3f31721807056820 */ /* 0x004fe40000410000 */
[----:B----4-:R-:W-:Y:S01]  /*19960*/  @P0 FFMA.FTZ R21, R73, R10, R3 ;  /* 0x0000000a49150223 */ /* 0x010fe20000010003 */
[----:B------:R-:W-:Y:S02]  /*19970*/  IMAD R3, R6, UR6, RZ ;  /* 0x0000000606037c24 */ /* 0x000fe4000f8e02ff */
[----:B------:R-:W-:-:S03]  /*19980*/  @P6 FFMA.FTZ R20, R69, R12, R5 ;  /* 0x0000000c45146223 */ /* 0x000fc60000010005 */
[----:B------:R-:W-:Y:S01]  /*19990*/  SHF.L.U32 R3, R3, 0x7, RZ ;  /* 0x0000000703037819 */ /* 0x000fe200000006ff */
[----:B-1----:R-:W-:Y:S01]  /*199a0*/  @P4 FMUL.FTZ R4, R4, 0.69314718246459960938 ;  /* 0x3f31721804044820 */ /* 0x002fe20000410000 */
[----:B------:R-:W-:-:S03]  /*199b0*/  IMAD R0, R11, R0, RZ ;  /* 0x000000000b007224 */ /* 0x000fc600078e02ff */
[----:B-----5:R-:W-:Y:S01]  /*199c0*/  @P4 FFMA.FTZ R19, R72, R8, R4 ;  /* 0x0000000848134223 */ /* 0x020fe20000010004 */
        /* <DEDUP_REMOVED lines=10> */
[----:B---3--:R-:W-:Y:S06]  /*19a70*/  @P5 BRA `(.L_x_124) ;  /* 0x0000000000b85947 */ /* 0x008fec0003800000 */
        /* <DEDUP_REMOVED lines=46> */
.L_x_124:
[----:B------:R-:W-:Y:S05]  /*19d60*/  BSYNC B0 ;  /* 0x0000000000007941 */ /* 0x000fea0003800000 */
.L_x_123:
        /* <DEDUP_REMOVED lines=29> */
.L_x_126:
[----:B------:R-:W-:Y:S05]  /*19f40*/  BSYNC B0 ;  /* 0x0000000000007941 */ /* 0x000fea0003800000 */
.L_x_125:
        /* <DEDUP_REMOVED lines=17> */
.L_x_128:
[----:B------:R-:W-:Y:S05]  /*1a060*/  BSYNC B0 ;  /* 0x0000000000007941 */ /* 0x000fea0003800000 */
.L_x_127:
        /* <DEDUP_REMOVED lines=16> */
.L_x_130:
[----:B------:R-:W-:Y:S05]  /*1a170*/  BSYNC B0 ;  /* 0x0000000000007941 */ /* 0x000fea0003800000 */
.L_x_129:
        /* <DEDUP_REMOVED lines=16> */
.L_x_132:
[----:B------:R-:W-:Y:S05]  /*1a280*/  BSYNC B0 ;  /* 0x0000000000007941 */ /* 0x000fea0003800000 */
.L_x_131:
        /* <DEDUP_REMOVED lines=16> */
.L_x_134:
[----:B------:R-:W-:Y:S05]  /*1a390*/  BSYNC B0 ;  /* 0x0000000000007941 */ /* 0x000fea0003800000 */
.L_x_133:
        /* <DEDUP_REMOVED lines=16> */
.L_x_136:
[----:B------:R-:W-:Y:S05]  /*1a4a0*/  BSYNC B0 ;  /* 0x0000000000007941 */ /* 0x000fea0003800000 */
.L_x_135:
        /* <DEDUP_REMOVED lines=16> */
.L_x_138:
[----:B------:R-:W-:Y:S05]  /*1a5b0*/  BSYNC B0 ;  /* 0x0000000000007941 */ /* 0x000fea0003800000 */
.L_x_137:
        /* <DEDUP_REMOVED lines=15> */
.L_x_110:
        /* <DEDUP_REMOVED lines=85> */
.L_x_140:
[----:B------:R-:W-:Y:S05]  /*1ac00*/  BSYNC B0 ;  /* 0x0000000000007941 */ /* 0x000fea0003800000 */
.L_x_139:
        /* <DEDUP_REMOVED lines=17> */
.L_x_142:
[----:B------:R-:W-:Y:S05]  /*1ad20*/  BSYNC B0 ;  /* 0x0000000000007941 */ /* 0x000fea0003800000 */
.L_x_141:
        /* <DEDUP_REMOVED lines=17> */
.L_x_144:
[----:B------:R-:W-:Y:S05]  /*1ae40*/  BSYNC B0 ;  /* 0x0000000000007941 */ /* 0x000fea0003800000 */
.L_x_143:
        /* <DEDUP_REMOVED lines=16> */
.L_x_146:
[----:B------:R-:W-:Y:S05]  /*1af50*/  BSYNC B0 ;  /* 0x0000000000007941 */ /* 0x000fea0003800000 */
.L_x_145:
        /* <DEDUP_REMOVED lines=16> */
.L_x_148:
[----:B------:R-:W-:Y:S05]  /*1b060*/  BSYNC B0 ;  /* 0x0000000000007941 */ /* 0x000fea0003800000 */
.L_x_147:
        /* <DEDUP_REMOVED lines=16> */
.L_x_150:
[----:B------:R-:W-:Y:S05]  /*1b170*/  BSYNC B0 ;  /* 0x0000000000007941 */ /* 0x000fea0003800000 */
.L_x_149:
        /* <DEDUP_REMOVED lines=15> */
.L_x_152:
[----:B------:R-:W-:Y:S05]  /*1b270*/  BSYNC B0 ;  /* 0x0000000000007941 */ /* 0x000fea0003800000 */
.L_x_151:
        /* <DEDUP_REMOVED lines=14> */
.L_x_154:
[----:B------:R-:W-:Y:S05]  /*1b360*/  BSYNC B0 ;  /* 0x0000000000007941 */ /* 0x000fea0003800000 */
.L_x_153:
        /* <DEDUP_REMOVED lines=10> */
.L_x_156:
[----:B------:R-:W-:Y:S05]  /*1b410*/  BSYNC B0 ;  /* 0x0000000000007941 */ /* 0x000fea0003800000 */
.L_x_155:
        /* <DEDUP_REMOVED lines=15> */
.L_x_158:
[----:B------:R-:W-:Y:S05]  /*1b510*/  BSYNC B0 ;  /* 0x0000000000007941 */ /* 0x000fea0003800000 */
.L_x_157:
        /* <DEDUP_REMOVED lines=10> */
.L_x_160:
[----:B------:R-:W-:Y:S05]  /*1b5c0*/  BSYNC B0 ;  /* 0x0000000000007941 */ /* 0x000fea0003800000 */
.L_x_159:
        /* <DEDUP_REMOVED lines=10> */
.L_x_162:
[----:B------:R-:W-:Y:S05]  /*1b670*/  BSYNC B0 ;  /* 0x0000000000007941 */ /* 0x000fea0003800000 */
.L_x_161:
        /* <DEDUP_REMOVED lines=10> */
.L_x_164:
[----:B------:R-:W-:Y:S05]  /*1b720*/  BSYNC B0 ;  /* 0x0000000000007941 */ /* 0x000fea0003800000 */
.L_x_163:
        /* <DEDUP_REMOVED lines=10> */
.L_x_166:
[----:B------:R-:W-:Y:S05]  /*1b7d0*/  BSYNC B0 ;  /* 0x0000000000007941 */ /* 0x000fea0003800000 */
.L_x_165:
        /* <DEDUP_REMOVED lines=10> */
.L_x_168:
[----:B------:R-:W-:Y:S05]  /*1b880*/  BSYNC B0 ;  /* 0x0000000000007941 */ /* 0x000fea0003800000 */
.L_x_167:
        /* <DEDUP_REMOVED lines=10> */
.L_x_169:
        /* <DEDUP_REMOVED lines=13> */
.L_x_1418:


//--------------------- .text._ZN5flash16flash_fwd_kernelI23Flash_fwd_kernel_traitsILi64ELi128ELi128ELi4ELb0ELb0EN7cutlass10bfloat16_tE19Flash_kernel_traitsILi64ELi128ELi128ELi4ES3_EELb0ELb1ELb0ELb0ELb0ELb0ELb0ELb0EEEvNS_16Flash_fwd_paramsE --------------------------
	.section	.text._ZN5flash16flash_fwd_kernelI23Flash_fwd_kernel_traitsILi64ELi128ELi128ELi4ELb0ELb0EN7cutlass10bfloat16_tE19Flash_kernel_traitsILi64ELi128ELi128ELi4ES3_EELb0ELb1ELb0ELb0ELb0ELb0ELb0ELb0EEEvNS_16Flash_fwd_paramsE,"ax",@progbits
	.align	128
        .global         _ZN5flash16flash_fwd_kernelI23Flash_fwd_kernel_traitsILi64ELi128ELi128ELi4ELb0ELb0EN7cutlass10bfloat16_tE19Flash_kernel_traitsILi64ELi128ELi128ELi4ES3_EELb0ELb1ELb0ELb0ELb0ELb0ELb0ELb0EEEvNS_16Flash_fwd_paramsE
        .type           _ZN5flash16flash_fwd_kernelI23Flash_fwd_kernel_traitsILi64ELi128ELi128ELi4ELb0ELb0EN7cutlass10bfloat16_tE19Flash_kernel_traitsILi64ELi128ELi128ELi4ES3_EELb0ELb1ELb0ELb0ELb0ELb0ELb0ELb0EEEvNS_16Flash_fwd_paramsE,@function
        .size           _ZN5flash16flash_fwd_kernelI23Flash_fwd_kernel_traitsILi64ELi128ELi128ELi4ELb0ELb0EN7cutlass10bfloat16_tE19Flash_kernel_traitsILi64ELi128ELi128ELi4ES3_EELb0ELb1ELb0ELb0ELb0ELb0ELb0ELb0EEEvNS_16Flash_fwd_paramsE,(.L_x_1419 - _ZN5flash16flash_fwd_kernelI23Flash_fwd_kernel_traitsILi64ELi128ELi128ELi4ELb0ELb0EN7cutlass10bfloat16_tE19Flash_kernel_traitsILi64ELi128ELi128ELi4ES3_EELb0ELb1ELb0ELb0ELb0ELb0ELb0ELb0EEEvNS_16Flash_fwd_paramsE)
        .other          _ZN5flash16flash_fwd_kernelI23Flash_fwd_kernel_traitsILi64ELi128ELi128ELi4ELb0ELb0EN7cutlass10bfloat16_tE19Flash_kernel_traitsILi64ELi128ELi128ELi4ES3_EELb0ELb1ELb0ELb0ELb0ELb0ELb0ELb0EEEvNS_16Flash_fwd_paramsE,@"STO_CUDA_ENTRY STV_DEFAULT"
_ZN5flash16flash_fwd_kernelI23Flash_fwd_kernel_traitsILi64ELi128ELi128ELi4ELb0ELb0EN7cutlass10bfloat16_tE19Flash_kernel_traitsILi64ELi128ELi128ELi4ES3_EELb0ELb1ELb0ELb0ELb0ELb0ELb0ELb0EEEvNS_16Flash_fwd_paramsE:
.text._ZN5flash16flash_fwd_kernelI23Flash_fwd_kernel_traitsILi64ELi128ELi128ELi4ELb0ELb0EN7cutlass10bfloat16_tE19Flash_kernel_traitsILi64ELi128ELi128ELi4ES3_EELb0ELb1ELb0ELb0ELb0ELb0ELb0ELb0EEEvNS_16Flash_fwd_paramsE:
        /* <DEDUP_REMOVED lines=55> */
.L_x_170:
[----:B------:R-:W-:-:S05]  /*0370*/  ULDC UR6, c[0x0][0x2c8] ;  /* 0x0000b20000067ab9 */ /* 0x000fca0000000800 */
.L_x_171:
        /* <DEDUP_REMOVED lines=38> */
[----:B------:R-:W2:Y:S01]  /*05e0*/  S2R R4, SR_CTAID.Z ;  /* 0x0000000000047919 */ /* 0x000ea20000002700 */
[----:B------:R-:W-:Y:S01]  /*05f0*/  UISETP.NE.AND UP1, UPT, UR16, -0x1, UPT ;  /* 0xffffffff1000788c */ /* 0x000fe2000bf25270 */
[----:B------:R-:W-:Y:S01]  /*0600*/  SHF.R.S32.HI R26, RZ, 0x1f, R98 ;  /* 0x0000001fff1a7819 */ /* 0x000fe20000011462 */
[----:B------:R-:W-:Y:S02]  /*0610*/  UISETP.NE.AND UP0, UPT, UR11, -0x1, UPT ;  /* 0xffffffff0b00788c */ /* 0x000fe4000bf05270 */
[----:B------:R-:W-:Y:S01]  /*0620*/  UIADD3 UR19, UR23, -0x1, URZ ;  /* 0xffffffff17137890 */ /* 0x000fe2000fffe03f */
[----:B------:R-:W-:-:S03]  /*0630*/  LEA.HI R5, R26, R98, RZ, 0x6 ;  /* 0x000000621a057211 */ /* 0x000fc600078f30ff */
[----:B------:R-:W-:Y:S01]  /*0640*/  PLOP3.LUT P0, PT, PT, PT, UP0, 0x80, 0x0 ;  /* 0x000000000000781c */ /* 0x000fe20003f0f008 */
[----:B------:R-:W-:Y:S02]  /*0650*/  UIMAD UR28, UR19, -0x80, UR27 ;  /* 0xffffff80131c78a4 */ /* 0x000fe4000f8e021b */
[----:B------:R-:W-:Y:S01]  /*0660*/  @UP1 ULDC.64 UR4, c[0x0][0x240] ;  /* 0x0000900000041ab9 */ /* 0x000fe20000000a00 */
[----:B------:R-:W-:Y:S01]  /*0670*/  @!UP1 ULDC.64 UR6, c[0x0][0x228] ;  /* 0x00008a0000069ab9 */ /* 0x000fe20000000a00 */
[----:B------:R-:W-:Y:S02]  /*0680*/  @UP1 UIMAD.WIDE.U32 UR34, UR16, UR4, URZ ;  /* 0x00000004102212a5 */ /* 0x000fe4000f8e003f */
[----:B------:R-:W-:Y:S02]  /*0690*/  @UP0 UIADD3 UR12, UR10, UR11, URZ ;  /* 0x0000000b0a0c0290 */ /* 0x000fe4000fffe03f */
[----:B------:R-:W-:Y:S02]  /*06a0*/  @UP1 UIMAD UR4, UR16, UR5, UR35 ;  /* 0x00000005100412a4 */ /* 0x000fe4000f8e0223 */
[----:B------:R-:W-:Y:S01]  /*06b0*/  @!UP1 USHF.R.S32.HI UR5, URZ, 0x1f, UR30 ;  /* 0x0000001f3f059899 */ /* 0x000fe2000801141e */
[----:B------:R-:W-:Y:S01]  /*06c0*/  @UP0 ULDC.64 UR8, c[0x0][0x248] ;  /* 0x0000920000080ab9 */ /* 0x000fe20000000a00 */
[----:B-1----:R-:W-:-:S02]  /*06d0*/  IABS R0, R24 ;  /* 0x0000001800007213 */ /* 0x002fc40000000000 */
[----:B------:R-:W-:Y:S02]  /*06e0*/  @!UP1 UIMAD UR5, UR5, UR6, URZ ;  /* 0x00000006050592a4 */ /* 0x000fe4000f8e023f */
[----:B------:R-:W-:Y:S01]  /*06f0*/  @!UP1 UIMAD.WIDE.U32 UR32, UR30, UR6, URZ ;  /* 0x000000061e2092a5 */ /* 0x000fe2000f8e003f */
[----:B------:R-:W-:Y:S01]  /*0700*/  IMAD.MOV.U32 R21, RZ, RZ, R0 ;  /* 0x000000ffff157224 */ /* 0x000fe200078e0000 */
[----:B------:R-:W-:Y:S02]  /*0710*/  @UP0 UIMAD.WIDE.U32 UR36, UR12, UR8, URZ ;  /* 0x000000080c2402a5 */ /* 0x000fe4000f8e003f */
[----:B------:R-:W-:Y:S01]  /*0720*/  @!UP1 UIMAD UR7, UR30, UR7, UR5 ;  /* 0x000000071e0792a4 */ /* 0x000fe2000f8e0205 */
[----:B------:R-:W1:Y:S01]  /*0730*/  I2F.RP R2, R21 ;  /* 0x0000001500027306 */ /* 0x000e620000209400 */
[----:B--2---:R-:W-:Y:S01]  /*0740*/  IABS R4, R4 ;  /* 0x0000000400047213 */ /* 0x004fe20000000000 */
[----:B------:R-:W-:Y:S01]  /*0750*/  @UP0 UIMAD UR12, UR12, UR9, URZ ;  /* 0x000000090c0c02a4 */ /* 0x000fe2000f8e023f */
[----:B------:R-:W-:Y:S01]  /*0760*/  @UP1 UMOV UR26, UR34 ;  /* 0x00000022001a1c82 */ /* 0x000fe20008000000 */
[----:B------:R-:W-:-:S02]  /*0770*/  UIADD3 UR5, -UR15, UR18, URZ ;  /* 0x000000120f057290 */ /* 0x000fc4000fffe13f */
[----:B------:R-:W-:Y:S01]  /*0780*/  @UP0 UIADD3 UR12, UR37, UR12, URZ ;  /* 0x0000000c250c0290 */ /* 0x000fe2000fffe03f */
[----:B------:R-:W-:Y:S01]  /*0790*/  @UP0 UMOV UR20, UR36 ;  /* 0x0000002400140c82 */ /* 0x000fe20008000000 */
[----:B------:R-:W-:Y:S01]  /*07a0*/  @!UP1 UIADD3 UR4, UR33, UR7, URZ ;  /* 0x0000000721049290 */ /* 0x000fe2000fffe03f */
[----:B------:R-:W-:Y:S01]  /*07b0*/  @!UP1 UMOV UR26, UR32 ;  /* 0x00000020001a9c82 */ /* 0x000fe20008000000 */
[----:B-1----:R-:W1:Y:S02]  /*07c0*/  MUFU.RCP R2, R2 ;  /* 0x0000000200027308 */ /* 0x002e640000001000 */
[----:B-1----:R-:W-:-:S06]  /*07d0*/  VIADD R2, R2, 0xffffffe ;  /* 0x0ffffffe02027836 */ /* 0x002fcc0000000000 */
[----:B------:R-:W1:Y:S02]  /*07e0*/  F2I.FTZ.U32.TRUNC.NTZ R3, R2 ;  /* 0x0000000200037305 */ /* 0x000e64000021f000 */
[----:B-1----:R-:W-:Y:S01]  /*07f0*/  IADD3 R0, RZ, -R3, RZ ;  /* 0x80000003ff007210 */ /* 0x002fe20007ffe0ff */
[----:B------:R-:W-:-:S04]  /*0800*/  IMAD.MOV.U32 R2, RZ, RZ, RZ ;  /* 0x000000ffff027224 */ /* 0x000fc800078e00ff */
[----:B------:R-:W-:-:S04]  /*0810*/  IMAD R0, R0, R21, RZ ;  /* 0x0000001500007224 */ /* 0x000fc800078e02ff */
[----:B------:R-:W-:Y:S01]  /*0820*/  IMAD.HI.U32 R2, R3, R0, R2 ;  /* 0x0000000003027227 */ /* 0x000fe200078e0002 */
[----:B------:R-:W-:-:S05]  /*0830*/  MOV R3, R4 ;  /* 0x0000000400037202 */ /* 0x000fca0000000f00 */
[----:B------:R-:W-:Y:S01]  /*0840*/  IMAD.HI.U32 R15, R2, R3, RZ ;  /* 0x00000003020f7227 */ /* 0x000fe200078e00ff */
[----:B------:R-:W-:-:S03]  /*0850*/  LEA.HI R2, R26, R98, RZ, 0x3 ;  /* 0x000000621a027211 */ /* 0x000fc600078f18ff */
[----:B------:R-:W-:Y:S01]  /*0860*/  IMAD.MOV R0, RZ, RZ, -R15 ;  /* 0x000000ffff007224 */ /* 0x000fe200078e0a0f */
[----:B------:R-:W-:-:S03]  /*0870*/  SHF.R.S32.HI R12, RZ, 0x3, R2 ;  /* 0x00000003ff0c7819 */ /* 0x000fc60000011402 */
[----:B------:R-:W-:Y:S01]  /*0880*/  IMAD R16, R21, R0, R3 ;  /* 0x0000000015107224 */ /* 0x000fe200078e0203 */
[----:B------:R-:W-:Y:S01]  /*0890*/  LOP3.LUT R0, R2, 0xfffffff8, RZ, 0xc0, !PT ;  /* 0xfffffff802007812 */ /* 0x000fe200078ec0ff */
[C---:B------:R-:W-:Y:S01]  /*08a0*/  IMAD.SHL.U32 R3, R12.reuse, 0x40, RZ ;  /* 0x000000400c037824 */ /* 0x040fe200078e00ff */
[----:B------:R-:W-:Y:S02]  /*08b0*/  IADD3 R2, R12, 0x10, RZ ;  /* 0x000000100c027810 */ /* 0x000fe40007ffe0ff */
[----:B------:R-:W-:Y:S01]  /*08c0*/  IADD3 R97, -R0, R98, RZ ;  /* 0x0000006200617210 */ /* 0x000fe20007ffe1ff */
[----:B------:R-:W-:Y:S06]  /*08d0*/  @P0 BRA `(.L_x_173) ;  /* 0x0000000000340947 */ /* 0x000fec0003800000 */
[----:B------:R-:W-:Y:S01]  /*08e0*/  USHF.R.S32.HI UR13, URZ, 0x1f, UR10 ;  /* 0x0000001f3f0d7899 */ /* 0x000fe2000801140a */
[----:B------:R-:W-:Y:S01]  /*08f0*/  ULDC.64 UR8, c[0x0][0x248] ;  /* 0x0000920000087ab9 */ /* 0x000fe20000000a00 */
[----:B------:R-:W-:Y:S02]  /*0900*/  USHF.R.S32.HI UR12, URZ, 0x1f, UR30 ;  /* 0x0000001f3f0c7899 */ /* 0x000fe4000801141e */
[----:B------:R-:W-:Y:S02]  /*0910*/  UIMAD UR13, UR13, UR8, URZ ;  /* 0x000000080d0d72a4 */ /* 0x000fe4000f8e023f */
[----:B------:R-:W-:Y:S02]  /*0920*/  UIMAD.WIDE.U32 UR32, UR10, UR8, URZ ;  /* 0x000000080a2072a5 */ /* 0x000fe4000f8e003f */
[----:B------:R-:W-:Y:S01]  /*0930*/  UIMAD UR13, UR10, UR9, UR13 ;  /* 0x000000090a0d72a4 */ /* 0x000fe2000f8e020d */
[----:B------:R-:W-:Y:S02]  /*0940*/  ULDC.64 UR6, c[0x0][0x230] ;  /* 0x00008c0000067ab9 */ /* 0x000fe40000000a00 */
[----:B------:R-:W-:-:S02]  /*0950*/  UIMAD UR12, UR12, UR6, URZ ;  /* 0x000000060c0c72a4 */ /* 0x000fc4000f8e023f */
[----:B------:R-:W-:Y:S02]  /*0960*/  UIADD3 UR33, UR33, UR13, URZ ;  /* 0x0000000d21217290 */ /* 0x000fe4000fffe03f */
[----:B------:R-:W-:Y:S02]  /*0970*/  UIMAD UR12, UR30, UR7, UR12 ;  /* 0x000000071e0c72a4 */ /* 0x000fe4000f8e020c */
[----:B------:R-:W-:-:S04]  /*0980*/  UIMAD.WIDE.U32 UR6, UR30, UR6, UR32 ;  /* 0x000000061e0672a5 */ /* 0x000fc8000f8e0020 */
[----:B------:R-:W-:-:S03]  /*0990*/  UIADD3 UR12, UR7, UR12, URZ ;  /* 0x0000000c070c7290 */ /* 0x000fc6000fffe03f */
[----:B------:R-:W-:-:S09]  /*09a0*/  UMOV UR20, UR6 ;  /* 0x0000000600147c82 */ /* 0x000fd20008000000 */
.L_x_173:
[----:B------:R-:W-:Y:S01]  /*09b0*/  @UP0 UIADD3 UR11, UR10, UR11, URZ ;  /* 0x0000000b0a0b0290 */ /* 0x000fe2000fffe03f */
[----:B------:R-:W-:Y:S01]  /*09c0*/  LOP3.LUT R3, R3, 0x1c0, RZ, 0xc0, !PT ;  /* 0x000001c003037812 */ /* 0x000fe200078ec0ff */
[----:B------:R-:W-:Y:S01]  /*09d0*/  @UP0 ULDC.64 UR6, c[0x0][0x250] ;  /* 0x0000940000060ab9 */ /* 0x000fe20000000a00 */
[----:B------:R-:W-:Y:S01]  /*09e0*/  USHF.R.S32.HI UR29, URZ, 0x1f, UR21 ;  /* 0x0000001f3f1d7899 */ /* 0x000fe20008011415 */
[----:B------:R-:W-:Y:S01]  /*09f0*/  LOP3.LUT R14, R24, UR21, RZ, 0x3c, !PT ;  /* 0x00000015180e7c12 */ /* 0x000fe2000f8e3cff */
[----:B------:R-:W-:Y:S01]  /*0a00*/  @UP0 UIMAD.WIDE.U32 UR32, UR11, UR6, URZ ;  /* 0x000000060b2002a5 */ /* 0x000fe2000f8e003f */
[----:B------:R-:W-:Y:S01]  /*0a10*/  VIADD R0, R12, 0x20 ;  /* 0x000000200c007836 */ /* 0x000fe20000000000 */
[----:B------:R-:W-:Y:S01]  /*0a20*/  @UP0 UIMAD UR13, UR11, UR7, URZ ;  /* 0x000000070b0d02a4 */ /* 0x000fe2000f8e023f */
[----:B------:R-:W-:Y:S01]  /*0a30*/  IMAD.SHL.U32 R204, R97, 0x8, RZ ;  /* 0x0000000861cc7824 */ /* 0x000fe200078e00ff */
[----:B------:R-:W-:Y:S02]  /*0a40*/  SHF.R.U32.HI R4, RZ, 0x3, R3 ;  /* 0x00000003ff047819 */ /* 0x000fe40000011603 */
[----:B------:R-:W-:Y:S01]  /*0a50*/  @UP0 UIADD3 UR13, UR33, UR13, URZ ;  /* 0x0000000d210d0290 */ /* 0x000fe2000fffe03f */
[----:B------:R-:W-:Y:S01]  /*0a60*/  @UP0 UMOV UR22, UR32 ;  /* 0x0000002000160c82 */ /* 0x000fe20008000000 */
[----:B------:R-:W-:Y:S10]  /*0a70*/  @P0 BRA `(.L_x_174) ;  /* 0x0000000000340947 */ /* 0x000ff40003800000 */
        /* <DEDUP_REMOVED lines=8> */
[----:B------:R-:W-:-:S04]  /*0b00*/  UIMAD UR13, UR13, UR10, URZ ;  /* 0x0000000a0d0d72a4 */ /* 0x000fc8000f8e023f */
[----:B------:R-:W-:Y:S02]  /*0b10*/  UIMAD UR13, UR30, UR11, UR13 ;  /* 0x0000000b1e0d72a4 */ /* 0x000fe4000f8e020d */
[----:B------:R-:W-:-:S04]  /*0b20*/  UIMAD.WIDE.U32 UR10, UR30, UR10, UR32 ;  /* 0x0000000a1e0a72a5 */ /* 0x000fc8000f8e0020 */
[----:B------:R-:W-:-:S03]  /*0b30*/  UIADD3 UR13, UR11, UR13, URZ ;  /* 0x0000000d0b0d7290 */ /* 0x000fc6000fffe03f */
[----:B------:R-:W-:-:S09]  /*0b40*/  UMOV UR22, UR10 ;  /* 0x0000000a00167c82 */ /* 0x000fd20008000000 */
.L_x_174:
[----:B------:R-:W-:Y:S01]  /*0b50*/  ISETP.GT.U32.AND P2, PT, R21, R16, PT ;  /* 0x000000101500720c */ /* 0x000fe20003f44070 */
[----:B------:R-:W1:Y:S01]  /*0b60*/  S2UR UR30, SR_CgaCtaId ;  /* 0x00000000001e79c3 */ /* 0x000e620000008800 */
[--C-:B------:R-:W-:Y:S01]  /*0b70*/  LOP3.LUT R3, R3, 0x38, R204.reuse, 0xf8, !PT ;  /* 0x0000003803037812 */ /* 0x100fe200078ef8cc */
[----:B------:R-:W-:Y:S01]  /*0b80*/  ULDC.64 UR10, c[0x0][0x258] ;  /* 0x00009600000a7ab9 */ /* 0x000fe20000000a00 */
[C---:B------:R-:W-:Y:S01]  /*0b90*/  ISETP.GE.AND P1, PT, R2.reuse, UR5, PT ;  /* 0x0000000502007c0c */ /* 0x040fe2000bf26270 */
[----:B------:R-:W-:Y:S01]  /*0ba0*/  UIMAD UR29, UR29, UR10, URZ ;  /* 0x0000000a1d1d72a4 */ /* 0x000fe2000f8e023f */
[C---:B------:R-:W-:Y:S01]  /*0bb0*/  ISETP.GE.AND P6, PT, R2.reuse, UR28, PT ;  /* 0x0000001c02007c0c */ /* 0x040fe2000bfc6270 */
[----:B------:R-:W-:Y:S01]  /*0bc0*/  IMAD.U32 R6, RZ, RZ, UR17 ;  /* 0x00000011ff067e24 */ /* 0x000fe2000f8e00ff */
[----:B------:R-:W-:Y:S01]  /*0bd0*/  ISETP.GE.AND P3, PT, R2, UR28, PT ;  /* 0x0000001c02007c0c */ /* 0x000fe2000bf66270 */
[----:B------:R-:W-:Y:S01]  /*0be0*/  UIMAD UR11, UR21, UR11, UR29 ;  /* 0x0000000b150b72a4 */ /* 0x000fe2000f8e021d */
[----:B------:R-:W-:Y:S01]  /*0bf0*/  LOP3.LUT R2, R3, R4, RZ, 0x3c, !PT ;  /* 0x0000000403027212 */ /* 0x000fe200078e3cff */
[----:B------:R-:W-:Y:S01]  /*0c00*/  IMAD.SHL.U32 R3, R5, 0x8, RZ ;  /* 0x0000000805037824 */ /* 0x000fe200078e00ff */
[----:B------:R-:W-:Y:S01]  /*0c10*/  SHF.R.S32.HI R205, RZ, 0x1f, R204 ;  /* 0x0000001fffcd7819 */ /* 0x000fe200000114cc */
[----:B------:R-:W-:Y:S01]  /*0c20*/  @!P2 IMAD.IADD R16, R16, 0x1, -R21 ;  /* 0x000000011010a824 */ /* 0x000fe200078e0a15 */
[----:B------:R-:W-:Y:S01]  /*0c30*/  ISETP.GE.AND P4, PT, R0, UR5, PT ;  /* 0x0000000500007c0c */ /* 0x000fe2000bf86270 */
[----:B------:R-:W-:Y:S01]  /*0c40*/  @!P2 VIADD R15, R15, 0x1 ;  /* 0x000000010f0fa836 */ /* 0x000fe20000000000 */
[----:B------:R-:W-:Y:S01]  /*0c50*/  LOP3.LUT R231, R2, 0xfffffe00, R3, 0xf8, !PT ;  /* 0xfffffe0002e77812 */ /* 0x000fe200078ef803 */
[----:B------:R-:W-:Y:S01]  /*0c60*/  BSSY B0, `(.L_x_175) ;  /* 0x0000020000007945 */ /* 0x000fe20003800000 */
[----:B------:R-:W-:-:S02]  /*0c70*/  IADD3 R2, P2, R204, UR26, RZ ;  /* 0x0000001acc027c10 */ /* 0x000fc4000ff5e0ff */
[----:B------:R-:W-:Y:S02]  /*0c80*/  ISETP.GE.AND P5, PT, R0, UR28, PT ;  /* 0x0000001c00007c0c */ /* 0x000fe4000bfa6270 */
[----:B------:R-:W-:Y:S01]  /*0c90*/  IADD3.X R3, R205, UR4, RZ, P2, !PT ;  /* 0x00000004cd037c10 */ /* 0x000fe200097fe4ff */
[----:B------:R-:W-:Y:S01]  /*0ca0*/  UMOV UR4, 0x400 ;  /* 0x0000040000047882 */ /* 0x000fe20000000000 */
[----:B------:R-:W-:Y:S01]  /*0cb0*/  ISETP.GE.AND P2, PT, R12, UR5, PT ;  /* 0x000000050c007c0c */ /* 0x000fe2000bf46270 */
[----:B-1----:R-:W-:Y:S01]  /*0cc0*/  ULEA UR4, UR30, UR4, 0x18 ;  /* 0x000000041e047291 */ /* 0x002fe2000f8ec03f */
[----:B------:R-:W-:Y:S01]  /*0cd0*/  ISETP.GE.AND P0, PT, R0, UR28, PT ;  /* 0x0000001c00007c0c */ /* 0x000fe2000bf06270 */
[----:B------:R-:W-:Y:S01]  /*0ce0*/  IMAD.U32 R0, RZ, RZ, UR10 ;  /* 0x0000000aff007e24 */ /* 0x000fe2000f8e00ff */
[----:B------:R-:W-:-:S03]  /*0cf0*/  SHF.R.S32.HI R13, RZ, 0x1f, R12 ;  /* 0x0000001fff0d7819 */ /* 0x000fc6000001140c */
[----:B------:R-:W-:Y:S01]  /*0d00*/  IMAD.WIDE.U32 R10, R0, UR21, R2 ;  /* 0x00000015000a7c25 */ /* 0x000fe2000f8e0002 */
[----:B------:R-:W-:-:S03]  /*0d10*/  LEA R231, R231, UR4, 0x1 ;  /* 0x00000004e7e77c11 */ /* 0x000fc6000f8e08ff */
[----:B------:R-:W-:Y:S02]  /*0d20*/  VIADD R9, R11, UR11 ;  /* 0x0000000b0b097c36 */ /* 0x000fe40008000000 */
[----:B------:R-:W-:Y:S01]  /*0d30*/  IMAD.WIDE R6, R6, 0x80, R12 ;  /* 0x0000008006067825 */ /* 0x000fe200078e020c */
[----:B------:R-:W-:Y:S06]  /*0d40*/  @P2 BRA `(.L_x_176) ;  /* 0x0000000000442947 */ /* 0x000fec0003800000 */
[----:B------:R-:W-:Y:S02]  /*0d50*/  ULDC UR10, c[0x0][0x2d0] ;  /* 0x0000b400000a7ab9 */ /* 0x000fe40000000800 */
[----:B------:R-:W-:-:S13]  /*0d60*/  ISETP.GE.AND P2, PT, R204, UR10, PT ;  /* 0x0000000acc007c0c */ /* 0x000fda000bf46270 */
[----:B------:R1:W-:Y:S01]  /*0d70*/  @P2 STS.128 [R231], RZ ;  /* 0x000000ffe7002388 */ /* 0x0003e20000000c00 */
[----:B------:R-:W-:Y:S05]  /*0d80*/  @P2 BRA `(.L_x_176) ;  /* 0x0000000000342947 */ /* 0x000fea0003800000 */
        /* <DEDUP_REMOVED lines=9> */
[----:B------:R-:W-:Y:S01]  /*0e20*/  @!PT LDS RZ, [RZ] ;  /* 0x00000000fffff984 */ /* 0x000fe20000000800 */
[----:B------:R-:W-:Y:S01]  /*0e30*/  @!PT LDS RZ, [RZ] ;  /* 0x00000000fffff984 */ /* 0x000fe20000000800 */
[----:B------:R-:W-:Y:S01]  /*0e40*/  @!PT LDS RZ, [RZ] ;  /* 0x00000000fffff984 */ /* 0x000fe20000000800 */
[----:B------:R2:W-:Y:S02]  /*0e50*/  LDGSTS.E.BYPASS.LTC128B.128 [R231], desc[UR24][R4.64] ;  /* 0x0000000004e77fae */ /* 0x0005e4000b901d58 */
.L_x_176:
[----:B------:R-:W-:Y:S05]  /*0e60*/  BSYNC B0 ;  /* 0x0000000000007941 */ /* 0x000fea0003800000 */
.L_x_175:
[----:B------:R-:W-:Y:S01]  /*0e70*/  BSSY B0, `(.L_x_177) ;  /* 0x0000018000007945 */ /* 0x000fe20003800000 */
[----:B------:R-:W-:Y:S02]  /*0e80*/  ISETP.GE.AND P2, PT, R14, RZ, PT ;  /* 0x000000ff0e00720c */ /* 0x000fe40003f46270 */
[----:B------:R-:W-:Y:S01]  /*0e90*/  IADD3 R17, R12, 0x30, RZ ;  /* 0x000000300c117810 */ /* 0x000fe20007ffe0ff */
[----:B------:R-:W-:Y:S05]  /*0ea0*/  @P1 BRA `(.L_x_178) ;  /* 0x0000000000501947 */ /* 0x000fea0003800000 */
[----:B------:R-:W-:Y:S02]  /*0eb0*/  ULDC UR10, c[0x0][0x2d0] ;  /* 0x0000b400000a7ab9 */ /* 0x000fe40000000800 */
[----:B------:R-:W-:-:S13]  /*0ec0*/  ISETP.GE.AND P1, PT, R204, UR10, PT ;  /* 0x0000000acc007c0c */ /* 0x000fda000bf26270 */
[----:B------:R3:W-:Y:S01]  /*0ed0*/  @P1 STS.128 [R231+0x800], RZ ;  /* 0x000800ffe7001388 */ /* 0x0007e20000000c00 */
[----:B------:R-:W-:Y:S05]  /*0ee0*/  @P1 BRA `(.L_x_178) ;  /* 0x0000000000401947 */ /* 0x000fea0003800000 */
[----:B------:R-:W-:Y:S01]  /*0ef0*/  IADD3 R0, P1, R6, 0x10, RZ ;  /* 0x0000001006007810 */ /* 0x000fe20007f3e0ff */
[----:B------:R-:W-:Y:S01]  /*0f00*/  ULDC.64 UR10, c[0x0][0x240] ;  /* 0x00009000000a7ab9 */ /* 0x000fe20000000a00 */
[----:B------:R-:W-:-:S03]  /*0f10*/  MOV R3, R9 ;  /* 0x0000000900037202 */ /* 0x000fc60000000f00 */
[----:B------:R-:W-:-:S04]  /*0f20*/  IMAD.X R2, RZ, RZ, R7, P1 ;  /* 0x000000ffff027224 */ /* 0x000fc800008e0607 */
[----:B--2---:R-:W-:Y:S02]  /*0f30*/  IMAD R4, R2, UR10, RZ ;  /* 0x0000000a02047c24 */ /* 0x004fe4000f8e02ff */
[----:B------:R-:W-:-:S04]  /*0f40*/  IMAD.MOV.U32 R2, RZ, RZ, R10 ;  /* 0x000000ffff027224 */ /* 0x000fc800078e000a */
        /* <DEDUP_REMOVED lines=9> */
[----:B------:R4:W-:Y:S02]  /*0fe0*/  LDGSTS.E.BYPASS.LTC128B.128 [R231+0x800], desc[UR24][R4.64] ;  /* 0x0080000004e77fae */ /* 0x0009e4000b901d58 */
.L_x_178:
[----:B------:R-:W-:Y:S05]  /*0ff0*/  BSYNC B0 ;  /* 0x0000000000007941 */ /* 0x000fea0003800000 */
.L_x_177:
[----:B------:R-:W-:Y:S01]  /*1000*/  BSSY B0, `(.L_x_179) ;  /* 0x0000018000007945 */ /* 0x000fe20003800000 */
[----:B------:R-:W-:Y:S02]  /*1010*/  ISETP.GE.AND P1, PT, R17, UR5, PT ;  /* 0x0000000511007c0c */ /* 0x000fe4000bf26270 */
        /* <DEDUP_REMOVED lines=10> */
[----:B--2-4-:R-:W-:Y:S02]  /*10c0*/  IMAD R4, R2, UR10, RZ ;  /* 0x0000000a02047c24 */ /* 0x014fe4000f8e02ff */
        /* <DEDUP_REMOVED lines=11> */
.L_x_180:
[----:B------:R-:W-:Y:S05]  /*1180*/  BSYNC B0 ;  /* 0x0000000000007941 */ /* 0x000fea0003800000 */
.L_x_179:
        /* <DEDUP_REMOVED lines=24> */
.L_x_182:
[----:B------:R-:W-:Y:S05]  /*1310*/  BSYNC B0 ;  /* 0x0000000000007941 */ /* 0x000fea0003800000 */
.L_x_181:
        /* <DEDUP_REMOVED lines=24> */
.L_x_184:
[----:B------:R-:W-:Y:S05]  /*14a0*/  BSYNC B0 ;  /* 0x0000000000007941 */ /* 0x000fea0003800000 */
.L_x_183:
        /* <DEDUP_REMOVED lines=24> */
.L_x_186:
[----:B------:R-:W-:Y:S05]  /*1630*/  BSYNC B0 ;  /* 0x0000000000007941 */ /* 0x000fea0003800000 */
.L_x_185:
[----:B------:R-:W-:Y:S01]  /*1640*/  LEA.HI R25, R26, R98, RZ, 0x4 ;  /* 0x000000621a197211 */ /* 0x000fe200078f20ff */
[----:B------:R-:W-:Y:S01]  /*1650*/  BSSY B0, `(.L_x_187) ;  /* 0x0000018000007945 */ /* 0x000fe20003800000 */
[----:B------:R-:W-:Y:S02]  /*1660*/  ISETP.GE.AND P1, PT, R23, UR5, PT ;  /* 0x0000000517007c0c */ /* 0x000fe4000bf26270 */
[----:B------:R-:W-:Y:S01]  /*1670*/  LOP3.LUT R14, R25, 0xfffffff0, RZ, 0xc0, !PT ;  /* 0xfffffff0190e7812 */ /* 0x000fe200078ec0ff */
        /* <DEDUP_REMOVED lines=21> */
.L_x_188:
[----:B------:R-:W-:Y:S05]  /*17d0*/  BSYNC B0 ;  /* 0x0000000000007941 */ /* 0x000fea0003800000 */
.L_x_187:
[----:B------:R-:W-:Y:S01]  /*17e0*/  IMAD.IADD R14, R98, 0x1, -R14 ;  /* 0x00000001620e7824 */ /* 0x000fe200078e0a0e */
[----:B------:R-:W-:Y:S01]  /*17f0*/  BSSY B0, `(.L_x_189) ;  /* 0x0000018000007945 */ /* 0x000fe20003800000 */
[----:B------:R-:W-:-:S03]  /*1800*/  ISETP.GE.U32.AND P4, PT, R16, R21, PT ;  /* 0x000000151000720c */ /* 0x000fc60003f86070 */
[----:B------:R-:W-:Y:S01]  /*1810*/  SHF.R.S32.HI R16, RZ, 0x1f, R14 ;  /* 0x0000001fff107819 */ /* 0x000fe2000001140e */
[----:B------:R-:W-:Y:S05]  /*1820*/  @P1 BRA `(.L_x_190) ;  /* 0x0000000000501947 */ /* 0x000fea0003800000 */
[----:B------:R-:W-:Y:S02]  /*1830*/  ULDC UR10, c[0x0][0x2d0] ;  /* 0x0000b400000a7ab9 */ /* 0x000fe40000000800 */
[----:B------:R-:W-:-:S13]  /*1840*/  ISETP.GE.AND P1, PT, R204, UR10, PT ;  /* 0x0000000acc007c0c */ /* 0x000fda000bf26270 */
[----:B------:R1:W-:Y:S01]  /*1850*/  @P1 STS.128 [R231+0x3800], RZ ;  /* 0x003800ffe7001388 */ /* 0x0003e20000000c00 */
[----:B------:R-:W-:Y:S05]  /*1860*/  @P1 BRA `(.L_x_190) ;  /* 0x0000000000401947 */ /* 0x000fea0003800000 */
[----:B------:R-:W-:Y:S01]  /*1870*/  IADD3 R0, P1, R6, 0x70, RZ ;  /* 0x0000007006007810 */ /* 0x000fe20007f3e0ff */
[----:B------:R-:W-:Y:S01]  /*1880*/  ULDC.64 UR10, c[0x0][0x240] ;  /* 0x00009000000a7ab9 */ /* 0x000fe20000000a00 */
[----:B------:R-:W-:Y:S01]  /*1890*/  MOV R3, R9 ;  /* 0x0000000900037202 */ /* 0x000fe20000000f00 */
[----:B------:R-:W-:Y:S02]  /*18a0*/  IMAD.MOV.U32 R2, RZ, RZ, R10 ;  /* 0x000000ffff027224 */ /* 0x000fe400078e000a */
[----:B------:R-:W-:Y:S02]  /*18b0*/  IMAD.X R6, RZ, RZ, R7, P1 ;  /* 0x000000ffff067224 */ /* 0x000fe400008e0607 */
[----:B--2-4-:R-:W-:-:S04]  /*18c0*/  IMAD.WIDE.U32 R4, R0, UR10, R2 ;  /* 0x0000000a00047c25 */ /* 0x014fc8000f8e0002 */
[----:B------:R-:W-:-:S04]  /*18d0*/  IMAD R6, R6, UR10, RZ ;  /* 0x0000000a06067c24 */ /* 0x000fc8000f8e02ff */
        /* <DEDUP_REMOVED lines=9> */
.L_x_190:
[----:B------:R-:W-:Y:S05]  /*1970*/  BSYNC B0 ;  /* 0x0000000000007941 */ /* 0x000fea0003800000 */
.L_x_189:
[----:B------:R-:W-:Y:S01]  /*1980*/  ISETP.NE.AND P1, PT, R24, RZ, PT ;  /* 0x000000ff1800720c */ /* 0x000fe20003f25270 */
[----:B------:R-:W-:Y:S01]  /*1990*/  @P4 VIADD R15, R15, 0x1 ;  /* 0x000000010f0f4836 */ /* 0x000fe20000000000 */
[----:B------:R-:W-:Y:S01]  /*19a0*/  ULDC.64 UR10, c[0x0][0x260] ;  /* 0x00009800000a7ab9 */ /* 0x000fe20000000a00 */
[C---:B------:R-:W-:Y:S01]  /*19b0*/  IMAD R7, R13.reuse, UR8, RZ ;  /* 0x000000080d077c24 */ /* 0x040fe2000f8e02ff */
[----:B------:R-:W-:Y:S01]  /*19c0*/  LEA.HI R22, R16, R14, RZ, 0x3 ;  /* 0x0000000e10167211 */ /* 0x000fe200078f18ff */
[----:B------:R-:W-:Y:S01]  /*19d0*/  IMAD.MOV.U32 R0, RZ, RZ, R15 ;  /* 0x000000ffff007224 */ /* 0x000fe200078e000f */
[----:B------:R-:W-:Y:S01]  /*19e0*/  USHF.L.U32 UR26, UR8, 0x7, URZ ;  /* 0x00000007081a7899 */ /* 0x000fe2000800063f */
[----:B------:R-:W-:Y:S01]  /*19f0*/  IMAD R6, R13, UR6, RZ ;  /* 0x000000060d067c24 */ /* 0x000fe2000f8e02ff */
[----:B------:R-:W-:Y:S01]  /*1a00*/  LOP3.LUT R10, R22, 0xfffffff8, RZ, 0xc0, !PT ;  /* 0xfffffff8160a7812 */ /* 0x000fe200078ec0ff */
[--C-:B--2-4-:R-:W-:Y:S01]  /*1a10*/  IMAD.WIDE.U32 R4, R12, UR8, R204.reuse ;  /* 0x000000080c047c25 */ /* 0x114fe2000f8e00cc */
[----:B------:R-:W-:Y:S01]  /*1a20*/  @!P2 IADD3 R0, -R0, RZ, RZ ;  /* 0x000000ff0000a210 */ /* 0x000fe20007ffe1ff */
[----:B------:R-:W-:Y:S02]  /*1a30*/  BSSY B0, `(.L_x_191) ;  /* 0x0000032000007945 */ /* 0x000fe40003800000 */
[----:B------:R-:W-:Y:S01]  /*1a40*/  IMAD.WIDE.U32 R2, R12, UR6, R204 ;  /* 0x000000060c027c25 */ /* 0x000fe2000f8e00cc */
[----:B------:R-:W-:-:S03]  /*1a50*/  @!P1 LOP3.LUT R0, RZ, R24, RZ, 0x33, !PT ;  /* 0x00000018ff009212 */ /* 0x000fc600078e33ff */
[----:B------:R-:W-:Y:S01]  /*1a60*/  IMAD R7, R12, UR9, R7 ;  /* 0x000000090c077c24 */ /* 0x000fe2000f8e0207 */
[----:B------:R-:W-:Y:S01]  /*1a70*/  IADD3 R8, P2, R2, UR22, RZ ;  /* 0x0000001602087c10 */ /* 0x000fe2000ff5e0ff */
[----:B------:R-:W-:Y:S01]  /*1a80*/  IMAD R9, R12, UR7, R6 ;  /* 0x000000070c097c24 */ /* 0x000fe2000f8e0206 */
[----:B------:R-:W-:Y:S01]  /*1a90*/  IADD3 R6, P4, R4, UR20, RZ ;  /* 0x0000001404067c10 */ /* 0x000fe2000ff9e0ff */
[----:B------:R-:W-:Y:S01]  /*1aa0*/  IMAD.IADD R21, R14, 0x1, -R10 ;  /* 0x000000010e157824 */ /* 0x000fe200078e0a0a */
[----:B------:R-:W-:Y:S01]  /*1ab0*/  SHF.R.S32.HI R2, RZ, 0x1f, R0 ;  /* 0x0000001fff027819 */ /* 0x000fe20000011400 */
[----:B------:R-:W-:Y:S01]  /*1ac0*/  IMAD.MOV.U32 R48, RZ, RZ, 0x10 ;  /* 0x00000010ff307424 */ /* 0x000fe200078e00ff */
[----:B------:R-:W-:Y:S01]  /*1ad0*/  IADD3.X R7, R5, UR12, R7, P4, !PT ;  /* 0x0000000c05077c10 */ /* 0x000fe2000a7fe407 */
[----:B------:R-:W-:Y:S01]  /*1ae0*/  USHF.L.U64.HI UR22, UR8, 0x7, UR9 ;  /* 0x0000000708167899 */ /* 0x000fe20008010209 */
[----:B------:R-:W-:Y:S01]  /*1af0*/  IADD3.X R9, R3, UR13, R9, P2, !PT ;  /* 0x0000000d03097c10 */ /* 0x000fe200097fe409 */
[----:B------:R-:W-:Y:S01]  /*1b00*/  IMAD R3, R2, UR10, RZ ;  /* 0x0000000a02037c24 */ /* 0x000fe2000f8e02ff */
[----:B------:R-:W-:Y:S01]  /*1b10*/  R2P PR, R21, 0x6 ;  /* 0x0000000615007804 */ /* 0x000fe20000000000 */
[C---:B------:R-:W-:Y:S01]  /*1b20*/  IMAD.WIDE.U32 R28, R0.reuse, UR10, R6 ;  /* 0x0000000a001c7c25 */ /* 0x040fe2000f8e0006 */
[----:B------:R-:W-:Y:S01]  /*1b30*/  USHF.R.S32.HI UR20, URZ, 0x1f, UR19 ;  /* 0x0000001f3f147899 */ /* 0x000fe20008011413 */
[----:B------:R-:W-:Y:S01]  /*1b40*/  MOV R5, 0x20 ;  /* 0x0000002000057802 */ /* 0x000fe20000000f00 */
[----:B------:R-:W-:Y:S01]  /*1b50*/  UIMAD UR12, UR22, UR19, URZ ;  /* 0x00000013160c72a4 */ /* 0x000fe2000f8e023f */
[----:B------:R-:W-:Y:S01]  /*1b60*/  IMAD R4, R0, UR11, R3 ;  /* 0x0000000b00047c24 */ /* 0x000fe2000f8e0203 */
[----:B------:R-:W-:Y:S01]  /*1b70*/  ULDC.64 UR10, c[0x0][0x268] ;  /* 0x00009a00000a7ab9 */ /* 0x000fe20000000a00 */
[----:B------:R2:W-:Y:S01]  /*1b80*/  STL.64 [R1+0x80], R28 ;  /* 0x0000801c01007387 */ /* 0x0005e20000100a00 */
[----:B------:R-:W-:Y:S01]  /*1b90*/  MOV R222, R28 ;  /* 0x0000001c00de7202 */ /* 0x000fe20000000f00 */
[----:B------:R-:W-:Y:S01]  /*1ba0*/  IMAD.IADD R223, R29, 0x1, R4 ;  /* 0x000000011ddf7824 */ /* 0x000fe200078e0204 */
[----:B------:R-:W-:Y:S01]  /*1bb0*/  SEL R4, R48, 0xfffffff0, !P1 ;  /* 0xfffffff030047807 */ /* 0x000fe20004800000 */
[----:B------:R-:W-:Y:S01]  /*1bc0*/  UIMAD UR12, UR20, UR26, UR12 ;  /* 0x0000001a140c72a4 */ /* 0x000fe2000f8e020c */
[----:B------:R-:W-:Y:S01]  /*1bd0*/  ISETP.GE.AND P1, PT, R12, UR28, PT ;  /* 0x0000001c0c007c0c */ /* 0x000fe2000bf26270 */
[----:B------:R-:W-:Y:S01]  /*1be0*/  IMAD R6, R2, UR10, RZ ;  /* 0x0000000a02067c24 */ /* 0x000fe2000f8e02ff */
[----:B------:R4:W-:Y:S01]  /*1bf0*/  STL.64 [R1+0x78], R222 ;  /* 0x000078de01007387 */ /* 0x0009e20000100a00 */
[----:B------:R-:W-:-:S02]  /*1c00*/  MOV R3, UR19 ;  /* 0x0000001300037c02 */ /* 0x000fc40008000f00 */
[C---:B------:R-:W-:Y:S01]  /*1c10*/  IMAD R24, R0.reuse, UR11, R6 ;  /* 0x0000000b00187c24 */ /* 0x040fe2000f8e0206 */
[----:B------:R-:W-:Y:S02]  /*1c20*/  SEL R5, R5, 0xffffffe0, !P2 ;  /* 0xffffffe005057807 */ /* 0x000fe40005000000 */
[----:B------:R-:W-:Y:S01]  /*1c30*/  IMAD.WIDE.U32 R2, R3, UR26, R222 ;  /* 0x0000001a03027c25 */ /* 0x000fe2000f8e00de */
[C---:B------:R-:W-:Y:S02]  /*1c40*/  ISETP.GE.AND P4, PT, R17.reuse, UR28, PT ;  /* 0x0000001c11007c0c */ /* 0x040fe4000bf86270 */
[----:B------:R-:W-:Y:S01]  /*1c50*/  ISETP.GE.AND P2, PT, R17, UR28, PT ;  /* 0x0000001c11007c0c */ /* 0x000fe2000bf46270 */
[----:B------:R-:W-:Y:S02]  /*1c60*/  VIADD R7, R3, UR12 ;  /* 0x0000000c03077c36 */ /* 0x000fe40008000000 */
[----:B--2---:R-:W-:-:S05]  /*1c70*/  IMAD.WIDE.U32 R28, R0, UR10, R8 ;  /* 0x0000000a001c7c25 */ /* 0x004fca000f8e0008 */
[----:B------:R4:W-:Y:S01]  /*1c80*/  STL.64 [R1+0xb0], R28 ;  /* 0x0000b01c01007387 */ /* 0x0009e20000100a00 */
[----:B------:R-:W-:Y:S05]  /*1c90*/  @P1 BRA `(.L_x_192) ;  /* 0x00000000002c1947 */ /* 0x000fea0003800000 */
[----:B------:R-:W-:Y:S02]  /*1ca0*/  ULDC UR10, c[0x0][0x2d0] ;  /* 0x0000b400000a7ab9 */ /* 0x000fe40000000800 */
[----:B------:R-:W-:-:S13]  /*1cb0*/  ISETP.GE.AND P1, PT, R204, UR10, PT ;  /* 0x0000000acc007c0c */ /* 0x000fda000bf26270 */
[----:B------:R2:W-:Y:S01]  /*1cc0*/  @P1 STS.128 [R231+0x4000], RZ ;  /* 0x004000ffe7001388 */ /* 0x0005e20000000c00 */
[----:B------:R-:W-:Y:S05]  /*1cd0*/  @P1 BRA `(.L_x_192) ;  /* 0x00000000001c1947 */ /* 0x000fea0003800000 */
[----:B------:R-:W-:Y:S02]  /*1ce0*/  ULDC.64 UR10, c[0x0][0x218] ;  /* 0x00008600000a7ab9 */ /* 0x000fe40000000a00 */
[----:B------:R-:W-:-:S04]  /*1cf0*/  LEA R8, P1, R2, UR10, 0x1 ;  /* 0x0000000a02087c11 */ /* 0x000fc8000f8208ff */
[----:B------:R-:W-:-:S05]  /*1d00*/  LEA.HI.X R9, R2, UR11, R7, 0x1, P1 ;  /* 0x0000000b02097c11 */ /* 0x000fca00088f0c07 */
[----:B------:R-:W-:Y:S01]  /*1d10*/  @!PT LDS RZ, [RZ] ;  /* 0x00000000fffff984 */ /* 0x000fe20000000800 */
[----:B------:R-:W-:Y:S01]  /*1d20*/  @!PT LDS RZ, [RZ] ;  /* 0x00000000fffff984 */ /* 0x000fe20000000800 */
[----:B------:R-:W-:Y:S01]  /*1d30*/  @!PT LDS RZ, [RZ] ;  /* 0x00000000fffff984 */ /* 0x000fe20000000800 */
[----:B------:R1:W-:Y:S04]  /*1d40*/  LDGSTS.E.BYPASS.LTC128B.128 [R231+0x4000], desc[UR24][R8.64] ;  /* 0x0400000008e77fae */ /* 0x0003e8000b901d58 */
.L_x_192:
[----:B------:R-:W-:Y:S05]  /*1d50*/  BSYNC B0 ;  /* 0x0000000000007941 */ /* 0x000fea0003800000 */
.L_x_191:
[----:B------:R-:W-:Y:S01]  /*1d60*/  USHF.L.U64.HI UR10, UR8, 0x4, UR9 ;  /* 0x00000004080a7899 */ /* 0x000fe20008010209 */
[----:B------:R-:W-:Y:S01]  /*1d70*/  BSSY B0, `(.L_x_193) ;  /* 0x0000011000007945 */ /* 0x000fe20003800000 */
[----:B------:R-:W-:Y:S01]  /*1d80*/  USHF.L.U32 UR11, UR8, 0x4, URZ ;  /* 0x00000004080b7899 */ /* 0x000fe2000800063f */
[----:B------:R-:W-:Y:S02]  /*1d90*/  ISETP.GE.AND P1, PT, R18, UR28, PT ;  /* 0x0000001c12007c0c */ /* 0x000fe4000bf26270 */
[----:B------:R-:W-:Y:S11]  /*1da0*/  @P6 BRA `(.L_x_194) ;  /* 0x0000000000346947 */ /* 0x000ff60003800000 */
[----:B------:R-:W-:Y:S02]  /*1db0*/  ULDC UR12, c[0x0][0x2d0] ;  /* 0x0000b400000c7ab9 */ /* 0x000fe40000000800 */
[----:B------:R-:W-:-:S13]  /*1dc0*/  ISETP.GE.AND P6, PT, R204, UR12, PT ;  /* 0x0000000ccc007c0c */ /* 0x000fda000bfc6270 */
[----:B------:R1:W-:Y:S01]  /*1dd0*/  @P6 STS.128 [R231+0x4800], RZ ;  /* 0x004800ffe7006388 */ /* 0x0003e20000000c00 */
[----:B------:R-:W-:Y:S05]  /*1de0*/  @P6 BRA `(.L_x_194) ;  /* 0x0000000000246947 */ /* 0x000fea0003800000 */
[----:B------:R-:W-:Y:S01]  /*1df0*/  IADD3 R0, P6, R2, UR11, RZ ;  /* 0x0000000b02007c10 */ /* 0x000fe2000ffde0ff */
[----:B------:R-:W-:-:S03]  /*1e00*/  ULDC.64 UR12, c[0x0][0x218] ;  /* 0x00008600000c7ab9 */ /* 0x000fc60000000a00 */
[----:B-1----:R-:W-:Y:S02]  /*1e10*/  IADD3.X R9, R7, UR10, RZ, P6, !PT ;  /* 0x0000000a07097c10 */ /* 0x002fe4000b7fe4ff */
[----:B------:R-:W-:-:S04]  /*1e20*/  LEA R8, P6, R0, UR12, 0x1 ;  /* 0x0000000c00087c11 */ /* 0x000fc8000f8c08ff */
[----:B------:R-:W-:-:S05]  /*1e30*/  LEA.HI.X R9, R0, UR13, R9, 0x1, P6 ;  /* 0x0000000d00097c11 */ /* 0x000fca000b0f0c09 */
[----:B------:R-:W-:Y:S01]  /*1e40*/  @!PT LDS RZ, [RZ] ;  /* 0x00000000fffff984 */ /* 0x000fe20000000800 */
[----:B------:R-:W-:Y:S01]  /*1e50*/  @!PT LDS RZ, [RZ] ;  /* 0x00000000fffff984 */ /* 0x000fe20000000800 */
[----:B------:R-:W-:Y:S01]  /*1e60*/  @!PT LDS RZ, [RZ] ;  /* 0x00000000fffff984 */ /* 0x000fe20000000800 */
[----:B------:R1:W-:Y:S04]  /*1e70*/  LDGSTS.E.BYPASS.LTC128B.128 [R231+0x4800], desc[UR24][R8.64] ;  /* 0x0480000008e77fae */ /* 0x0003e8000b901d58 */
.L_x_194:
[----:B------:R-:W-:Y:S05]  /*1e80*/  BSYNC B0 ;  /* 0x0000000000007941 */ /* 0x000fea0003800000 */
.L_x_193:
[----:B------:R-:W-:Y:S01]  /*1e90*/  BSSY B0, `(.L_x_195) ;  /* 0x0000013000007945 */ /* 0x000fe20003800000 */
[----:B------:R-:W-:-:S03]  /*1ea0*/  ISETP.GE.AND P6, PT, R18, UR28, PT ;  /* 0x0000001c12007c0c */ /* 0x000fc6000bfc6270 */
[----:B------:R-:W-:Y:S10]  /*1eb0*/  @P5 BRA `(.L_x_196) ;  /* 0x0000000000405947 */ /* 0x000ff40003800000 */
[----:B------:R-:W-:Y:S02]  /*1ec0*/  ULDC UR12, c[0x0][0x2d0] ;  /* 0x0000b400000c7ab9 */ /* 0x000fe40000000800 */
[----:B------:R-:W-:-:S13]  /*1ed0*/  ISETP.GE.AND P5, PT, R204, UR12, PT ;  /* 0x0000000ccc007c0c */ /* 0x000fda000bfa6270 */
[----:B------:R1:W-:Y:S01]  /*1ee0*/  @P5 STS.128 [R231+0x5000], RZ ;  /* 0x005000ffe7005388 */ /* 0x0003e20000000c00 */
[----:B------:R-:W-:Y:S05]  /*1ef0*/  @P5 BRA `(.L_x_196) ;  /* 0x0000000000305947 */ /* 0x000fea0003800000 */
[----:B------:R-:W-:Y:S01]  /*1f00*/  IMAD.U32 R0, RZ, RZ, UR8 ;  /* 0x00000008ff007e24 */ /* 0x000fe2000f8e00ff */
[----:B------:R-:W-:Y:S01]  /*1f10*/  ULDC.64 UR12, c[0x0][0x218] ;  /* 0x00008600000c7ab9 */ /* 0x000fe20000000a00 */
[----:B-1----:R-:W-:Y:S02]  /*1f20*/  IMAD.U32 R9, RZ, RZ, UR8 ;  /* 0x00000008ff097e24 */ /* 0x002fe4000f8e00ff */
[----:B------:R-:W-:Y:S01]  /*1f30*/  IMAD.U32 R8, RZ, RZ, UR9 ;  /* 0x00000009ff087e24 */ /* 0x000fe2000f8e00ff */
[----:B------:R-:W-:-:S04]  /*1f40*/  LEA R0, P5, R0, R2, 0x5 ;  /* 0x0000000200007211 */ /* 0x000fc800078a28ff */
[----:B------:R-:W-:Y:S02]  /*1f50*/  LEA.HI.X R9, R9, R7, R8, 0x5, P5 ;  /* 0x0000000709097211 */ /* 0x000fe400028f2c08 */
[----:B------:R-:W-:-:S04]  /*1f60*/  LEA R8, P5, R0, UR12, 0x1 ;  /* 0x0000000c00087c11 */ /* 0x000fc8000f8a08ff */
[----:B------:R-:W-:-:S05]  /*1f70*/  LEA.HI.X R9, R0, UR13, R9, 0x1, P5 ;  /* 0x0000000d00097c11 */ /* 0x000fca000a8f0c09 */
[----:B------:R-:W-:Y:S01]  /*1f80*/  @!PT LDS RZ, [RZ] ;  /* 0x00000000fffff984 */ /* 0x000fe20000000800 */
[----:B------:R-:W-:Y:S01]  /*1f90*/  @!PT LDS RZ, [RZ] ;  /* 0x00000000fffff984 */ /* 0x000fe20000000800 */
[----:B------:R-:W-:Y:S01]  /*1fa0*/  @!PT LDS RZ, [RZ] ;  /* 0x00000000fffff984 */ /* 0x000fe20000000800 */
[----:B------:R1:W-:Y:S04]  /*1fb0*/  LDGSTS.E.BYPASS.LTC128B.128 [R231+0x5000], desc[UR24][R8.64] ;  /* 0x0500000008e77fae */ /* 0x0003e8000b901d58 */
.L_x_196:
[----:B------:R-:W-:Y:S05]  /*1fc0*/  BSYNC B0 ;  /* 0x0000000000007941 */ /* 0x000fea0003800000 */
.L_x_195:
[----:B------:R-:W-:Y:S01]  /*1fd0*/  BSSY B0, `(.L_x_197) ;  /* 0x0000013000007945 */ /* 0x000fe20003800000 */
[----:B------:R-:W-:-:S03]  /*1fe0*/  ISETP.GE.AND P5, PT, R19, UR28, PT ;  /* 0x0000001c13007c0c */ /* 0x000fc6000bfa6270 */
[----:B------:R-:W-:Y:S10]  /*1ff0*/  @P4 BRA `(.L_x_198) ;  /* 0x0000000000404947 */ /* 0x000ff40003800000 */
[----:B------:R-:W-:Y:S02]  /*2000*/  ULDC UR12, c[0x0][0x2d0] ;  /* 0x0000b400000c7ab9 */ /* 0x000fe40000000800 */
[----:B------:R-:W-:-:S13]  /*2010*/  ISETP.GE.AND P4, PT, R204, UR12, PT ;  /* 0x0000000ccc007c0c */ /* 0x000fda000bf86270 */
[----:B------:R1:W-:Y:S01]  /*2020*/  @P4 STS.128 [R231+0x5800], RZ ;  /* 0x005800ffe7004388 */ /* 0x0003e20000000c00 */
[----:B------:R-:W-:Y:S05]  /*2030*/  @P4 BRA `(.L_x_198) ;  /* 0x0000000000304947 */ /* 0x000fea0003800000 */
[----:B------:R-:W-:Y:S01]  /*2040*/  MOV R6, R2 ;  /* 0x0000000200067202 */ /* 0x000fe20000000f00 */
[----:B-1----:R-:W-:Y:S01]  /*2050*/  IMAD.U32 R8, RZ, RZ, UR8 ;  /* 0x00000008ff087e24 */ /* 0x002fe2000f8e00ff */
[----:B------:R-:W-:Y:S01]  /*2060*/  UIMAD UR21, UR9, 0x30, URZ ;  /* 0x00000030091578a4 */ /* 0x000fe2000f8e023f */
[----:B------:R-:W-:Y:S02]  /*2070*/  ULDC.64 UR12, c[0x0][0x218] ;  /* 0x00008600000c7ab9 */ /* 0x000fe40000000a00 */
[----:B------:R-:W-:-:S04]  /*2080*/  IMAD.WIDE.U32 R8, R8, 0x30, R6 ;  /* 0x0000003008087825 */ /* 0x000fc800078e0006 */
[----:B------:R-:W-:Y:S01]  /*2090*/  VIADD R0, R9, UR21 ;  /* 0x0000001509007c36 */ /* 0x000fe20008000000 */
[----:B------:R-:W-:-:S04]  /*20a0*/  LEA R10, P4, R8, UR12, 0x1 ;  /* 0x0000000c080a7c11 */ /* 0x000fc8000f8808ff */
[----:B------:R-:W-:-:S05]  /*20b0*/  LEA.HI.X R11, R8, UR13, R0, 0x1, P4 ;  /* 0x0000000d080b7c11 */ /* 0x000fca000a0f0c00 */
[----:B------:R-:W-:Y:S01]  /*20c0*/  @!PT LDS RZ, [RZ] ;  /* 0x00000000fffff984 */ /* 0x000fe20000000800 */
[----:B------:R-:W-:Y:S01]  /*20d0*/  @!PT LDS RZ, [RZ] ;  /* 0x00000000fffff984 */ /* 0x000fe20000000800 */
[----:B------:R-:W-:Y:S01]  /*20e0*/  @!PT LDS RZ, [RZ] ;  /* 0x00000000fffff984 */ /* 0x000fe20000000800 */
[----:B------:R1:W-:Y:S04]  /*20f0*/  LDGSTS.E.BYPASS.LTC128B.128 [R231+0x5800], desc[UR24][R10.64] ;  /* 0x058000000ae77fae */ /* 0x0003e8000b901d58 */
.L_x_198:
[----:B------:R-:W-:Y:S05]  /*2100*/  BSYNC B0 ;  /* 0x0000000000007941 */ /* 0x000fea0003800000 */
.L_x_197:
[----:B------:R-:W-:Y:S01]  /*2110*/  BSSY B0, `(.L_x_199) ;  /* 0x0000014000007945 */ /* 0x000fe20003800000 */
[----:B------:R-:W-:Y:S02]  /*2120*/  ISETP.GE.AND P4, PT, R19, UR28, PT ;  /* 0x0000001c13007c0c */ /* 0x000fe4000bf86270 */
[----:B------:R-:W-:Y:S01]  /*2130*/  LEA.HI R17, R26, R98, RZ, 0x5 ;  /* 0x000000621a117211 */ /* 0x000fe200078f28ff */
[----:B------:R-:W-:Y:S05]  /*2140*/  @P1 BRA `(.L_x_200) ;  /* 0x0000000000401947 */ /* 0x000fea0003800000 */
        /* <DEDUP_REMOVED lines=16> */
.L_x_200:
[----:B------:R-:W-:Y:S05]  /*2250*/  BSYNC B0 ;  /* 0x0000000000007941 */ /* 0x000fea0003800000 */
.L_x_199:
[----:B------:R-:W-:Y:S01]  /*2260*/  LOP3.LUT R0, R17, 0xffffffe0, RZ, 0xc0, !PT ;  /* 0xffffffe011007812 */ /* 0x000fe200078ec0ff */
[----:B------:R-:W-:Y:S01]  /*2270*/  BSSY B0, `(.L_x_201) ;  /* 0x0000015000007945 */ /* 0x000fe20003800000 */
[----:B------:R-:W-:-:S03]  /*2280*/  ISETP.GE.AND P1, PT, R20, UR28, PT ;  /* 0x0000001c14007c0c */ /* 0x000fc6000bf26270 */
[----:B------:R-:W-:Y:S01]  /*2290*/  IMAD.IADD R0, R98, 0x1, -R0 ;  /* 0x0000000162007824 */ /* 0x000fe200078e0a00 */
[----:B------:R-:W-:Y:S05]  /*22a0*/  @P5 BRA `(.L_x_202) ;  /* 0x0000000000445947 */ /* 0x000fea0003800000 */
[----:B------:R-:W-:Y:S02]  /*22b0*/  ULDC UR12, c[0x0][0x2d0] ;  /* 0x0000b400000c7ab9 */ /* 0x000fe40000000800 */
[----:B------:R-:W-:-:S13]  /*22c0*/  ISETP.GE.AND P5, PT, R204, UR12, PT ;  /* 0x0000000ccc007c0c */ /* 0x000fda000bfa6270 */
[----:B------:R1:W-:Y:S01]  /*22d0*/  @P5 STS.128 [R231+0x6800], RZ ;  /* 0x006800ffe7005388 */ /* 0x0003e20000000c00 */
[----:B------:R-:W-:Y:S05]  /*22e0*/  @P5 BRA `(.L_x_202) ;  /* 0x0000000000345947 */ /* 0x000fea0003800000 */
[----:B-1----:R-:W-:Y:S01]  /*22f0*/  MOV R9, R7 ;  /* 0x0000000700097202 */ /* 0x002fe20000000f00 */
[----:B------:R-:W-:Y:S01]  /*2300*/  IMAD.U32 R10, RZ, RZ, UR8 ;  /* 0x00000008ff0a7e24 */ /* 0x000fe2000f8e00ff */
[----:B------:R-:W-:Y:S01]  /*2310*/  UIMAD UR21, UR9, 0x50, URZ ;  /* 0x00000050091578a4 */ /* 0x000fe2000f8e023f */
[----:B------:R-:W-:Y:S01]  /*2320*/  IMAD.MOV.U32 R8, RZ, RZ, R2 ;  /* 0x000000ffff087224 */ /* 0x000fe200078e0002 */
[----:B------:R-:W-:-:S03]  /*2330*/  ULDC.64 UR12, c[0x0][0x218] ;  /* 0x00008600000c7ab9 */ /* 0x000fc60000000a00 */
[----:B------:R-:W-:-:S05]  /*2340*/  IMAD.WIDE.U32 R8, R10, 0x50, R8 ;  /* 0x000000500a087825 */ /* 0x000fca00078e0008 */
[----:B------:R-:W-:Y:S02]  /*2350*/  IADD3 R9, R9, UR21, RZ ;  /* 0x0000001509097c10 */ /* 0x000fe4000fffe0ff */
[----:B------:R-:W-:-:S04]  /*2360*/  LEA R10, P5, R8, UR12, 0x1 ;  /* 0x0000000c080a7c11 */ /* 0x000fc8000f8a08ff */
[----:B------:R-:W-:-:S05]  /*2370*/  LEA.HI.X R11, R8, UR13, R9, 0x1, P5 ;  /* 0x0000000d080b7c11 */ /* 0x000fca000a8f0c09 */
[----:B------:R-:W-:Y:S01]  /*2380*/  @!PT LDS RZ, [RZ] ;  /* 0x00000000fffff984 */ /* 0x000fe20000000800 */
[----:B------:R-:W-:Y:S01]  /*2390*/  @!PT LDS RZ, [RZ] ;  /* 0x00000000fffff984 */ /* 0x000fe20000000800 */
[----:B------:R-:W-:Y:S01]  /*23a0*/  @!PT LDS RZ, [RZ] ;  /* 0x00000000fffff984 */ /* 0x000fe20000000800 */
[----:B------:R1:W-:Y:S04]  /*23b0*/  LDGSTS.E.BYPASS.LTC128B.128 [R231+0x6800], desc[UR24][R10.64] ;  /* 0x068000000ae77fae */ /* 0x0003e8000b901d58 */
.L_x_202:
[----:B------:R-:W-:Y:S05]  /*23c0*/  BSYNC B0 ;  /* 0x0000000000007941 */ /* 0x000fea0003800000 */
.L_x_201:
[----:B------:R-:W-:Y:S01]  /*23d0*/  SHF.R.S32.HI R15, RZ, 0x1f, R0 ;  /* 0x0000001fff0f7819 */ /* 0x000fe20000011400 */
[----:B------:R-:W-:Y:S01]  /*23e0*/  BSSY B0, `(.L_x_203) ;  /* 0x0000018000007945 */ /* 0x000fe20003800000 */
[----:B------:R-:W-:Y:S02]  /*23f0*/  SHF.R.S32.HI R16, RZ, 0x4, R25 ;  /* 0x00000004ff107819 */ /* 0x000fe40000011419 */
[----:B------:R-:W-:Y:S02]  /*2400*/  ISETP.GE.AND P5, PT, R20, UR28, PT ;  /* 0x0000001c14007c0c */ /* 0x000fe4000bfa6270 */
[----:B------:R-:W-:Y:S02]  /*2410*/  LEA.HI R15, R15, R0, RZ, 0x2 ;  /* 0x000000000f0f7211 */ /* 0x000fe400078f10ff */
[----:B------:R-:W-:Y:S02]  /*2420*/  SHF.R.S32.HI R17, RZ, 0x5, R17 ;  /* 0x00000005ff117819 */ /* 0x000fe40000011411 */
[----:B------:R-:W-:Y:S01]  /*2430*/  LEA.HI R14, R25, R16, RZ, 0x1 ;  /* 0x00000010190e7211 */ /* 0x000fe200078f08ff */
        /* <DEDUP_REMOVED lines=18> */
.L_x_204:
[----:B------:R-:W-:Y:S05]  /*2560*/  BSYNC B0 ;  /* 0x0000000000007941 */ /* 0x000fea0003800000 */
.L_x_203:
[----:B------:R-:W-:Y:S01]  /*2570*/  ISETP.GE.AND P1, PT, R23, UR28, PT ;  /* 0x0000001c17007c0c */ /* 0x000fe2000bf26270 */
[----:B------:R-:W-:Y:S01]  /*2580*/  BSSY B0, `(.L_x_205) ;  /* 0x0000017000007945 */ /* 0x000fe20003800000 */
[----:B------:R-:W-:Y:S02]  /*2590*/  LOP3.LUT R14, R14, 0xfffffffe, RZ, 0xc0, !PT ;  /* 0xfffffffe0e0e7812 */ /* 0x000fe400078ec0ff */
[----:B-1----:R-:W-:Y:S02]  /*25a0*/  LEA R8, R17, UR15, 0x4 ;  /* 0x0000000f11087c11 */ /* 0x002fe4000f8e20ff */
[----:B------:R-:W-:Y:S01]  /*25b0*/  SHF.R.S32.HI R0, RZ, 0x2, R15 ;  /* 0x00000002ff007819 */ /* 0x000fe2000001140f */
[----:B------:R-:W-:-:S03]  /*25c0*/  IMAD.IADD R14, R16, 0x1, -R14 ;  /* 0x00000001100e7824 */ /* 0x000fc600078e0a0e */
[----:B------:R-:W-:-:S03]  /*25d0*/  IADD3 R11, R8, 0x1, R0 ;  /* 0x00000001080b7810 */ /* 0x000fc60007ffe000 */
[----:B------:R-:W-:Y:S05]  /*25e0*/  @P1 BRA `(.L_x_206) ;  /* 0x0000000000401947 */ /* 0x000fea0003800000 */
[----:B------:R-:W-:Y:S02]  /*25f0*/  ULDC UR12, c[0x0][0x2d0] ;  /* 0x0000b400000c7ab9 */ /* 0x000fe40000000800 */
[----:B------:R-:W-:-:S13]  /*2600*/  ISETP.GE.AND P1, PT, R204, UR12, PT ;  /* 0x0000000ccc007c0c */ /* 0x000fda000bf26270 */
[----:B------:R1:W-:Y:S01]  /*2610*/  @P1 STS.128 [R231+0x7800], RZ ;  /* 0x007800ffe7001388 */ /* 0x0003e20000000c00 */
[----:B------:R-:W-:Y:S05]  /*2620*/  @P1 BRA `(.L_x_206) ;  /* 0x0000000000301947 */ /* 0x000fea0003800000 */
[----:B------:R-:W-:Y:S01]  /*2630*/  MOV R3, R7 ;  /* 0x0000000700037202 */ /* 0x000fe20000000f00 */
[----:B------:R-:W-:Y:S01]  /*2640*/  IMAD.U32 R0, RZ, RZ, UR8 ;  /* 0x00000008ff007e24 */ /* 0x000fe2000f8e00ff */
        /* <DEDUP_REMOVED lines=10> */
.L_x_206:
[----:B------:R-:W-:Y:S05]  /*26f0*/  BSYNC B0 ;  /* 0x0000000000007941 */ /* 0x000fea0003800000 */
.L_x_205:
[----:B------:R-:W0:Y:S01]  /*2700*/  LDGDEPBAR ;  /* 0x00000000000079af */ /* 0x000e220000000000 */
[----:B------:R-:W-:Y:S01]  /*2710*/  IMAD.SHL.U32 R0, R97, 0x40, RZ ;  /* 0x0000004061007824 */ /* 0x000fe200078e00ff */
[C---:B------:R-:W-:Y:S01]  /*2720*/  ISETP.GE.AND P1, PT, R12.reuse, UR28, PT ;  /* 0x0000001c0c007c0c */ /* 0x040fe2000bf26270 */
[----:B------:R-:W-:Y:S01]  /*2730*/  IMAD.SHL.U32 R3, R12, 0x8, RZ ;  /* 0x000000080c037824 */ /* 0x000fe200078e00ff */
[----:B------:R-:W-:Y:S01]  /*2740*/  MOV R18, R28 ;  /* 0x0000001c00127202 */ /* 0x000fe20000000f00 */
[----:B------:R-:W-:Y:S01]  /*2750*/  IMAD.IADD R19, R29, 0x1, R24 ;  /* 0x000000011d137824 */ /* 0x000fe200078e0218 */
[----:B------:R-:W-:Y:S01]  /*2760*/  LOP3.LUT R0, R0, 0x1c0, RZ, 0xc0, !PT ;  /* 0x000001c000007812 */ /* 0x000fe200078ec0ff */
[----:B------:R-:W-:Y:S01]  /*2770*/  IMAD.U32 R9, RZ, RZ, UR27 ;  /* 0x0000001bff097e24 */ /* 0x000fe2000f8e00ff */
[----:B-1----:R-:W-:Y:S01]  /*2780*/  SHF.L.U32 R6, R14, 0x3, RZ ;  /* 0x000000030e067819 */ /* 0x002fe200000006ff */
[----:B------:R-:W-:Y:S01]  /*2790*/  IMAD.SHL.U32 R2, R21, 0x40, RZ ;  /* 0x0000004015027824 */ /* 0x000fe200078e00ff */
[----:B------:R-:W-:Y:S01]  /*27a0*/  LOP3.LUT R8, R0, 0x8, R3, 0xf8, !PT ;  /* 0x0000000800087812 */ /* 0x000fe200078ef803 */
[----:B------:R1:W-:Y:S01]  /*27b0*/  STL.64 [R1+0x98], R18 ;  /* 0x0000981201007387 */ /* 0x0003e20000100a00 */
[----:B------:R-:W-:Y:S01]  /*27c0*/  SHF.R.U32.HI R0, RZ, 0x3, R0 ;  /* 0x00000003ff007819 */ /* 0x000fe20000011600 */
[----:B------:R-:W-:Y:S01]  /*27d0*/  USHF.L.U64.HI UR12, UR6, 0x7, UR7 ;  /* 0x00000007060c7899 */ /* 0x000fe20008010207 */
[----:B------:R-:W-:Y:S01]  /*27e0*/  LOP3.LUT R2, R2, 0x1c0, RZ, 0xc0, !PT ;  /* 0x000001c002027812 */ /* 0x000fe200078ec0ff */
[----:B------:R-:W-:Y:S01]  /*27f0*/  IMAD.SHL.U32 R7, R22, 0x40, RZ ;  /* 0x0000004016077824 */ /* 0x000fe200078e00ff */
[----:B------:R-:W-:Y:S01]  /*2800*/  LOP3.LUT R10, R8, R0, RZ, 0x3c, !PT ;  /* 0x00000000080a7212 */ /* 0x000fe200078e3cff */
[----:B------:R-:W-:Y:S01]  /*2810*/  USHF.L.U32 UR13, UR6, 0x7, URZ ;  /* 0x00000007060d7899 */ /* 0x000fe2000800063f */
[----:B------:R-:W-:Y:S01]  /*2820*/  IADD3 R0, R9, -UR18, R11 ;  /* 0x8000001209007c10 */ /* 0x000fe2000fffe00b */
[----:B------:R-:W-:Y:S01]  /*2830*/  BSSY B0, `(.L_x_207) ;  /* 0x000001c000007945 */ /* 0x000fe20003800000 */
[----:B------:R-:W-:-:S02]  /*2840*/  LOP3.LUT R3, R2, 0x8, R6, 0xf8, !PT ;  /* 0x0000000802037812 */ /* 0x000fc400078ef806 */
[----:B------:R-:W-:Y:S01]  /*2850*/  MOV R6, UR19 ;  /* 0x0000001300067c02 */ /* 0x000fe20008000f00 */
[----:B------:R-:W-:Y:S01]  /*2860*/  VIADD R96, R0, UR14 ;  /* 0x0000000e00607c36 */ /* 0x000fe20008000000 */
[----:B------:R-:W-:-:S04]  /*2870*/  DEPBAR.LE SB0, 0x0 ;  /* 0x000080000000791a */ /* 0x000fc80000000000 */
[----:B------:R-:W-:Y:S01]  /*2880*/  BAR.SYNC.DEFER_BLOCKING 0x0 ;  /* 0x0000000000007b1d */ /* 0x000fe20000010000 */
[----:B------:R-:W-:Y:S01]  /*2890*/  UIMAD UR14, UR12, UR19, URZ ;  /* 0x000000130c0e72a4 */ /* 0x000fe2000f8e023f */
[----:B------:R-:W-:Y:S02]  /*28a0*/  SHF.R.U32.HI R2, RZ, 0x3, R2 ;  /* 0x00000003ff027819 */ /* 0x000fe40000011602 */
[----:B------:R-:W-:Y:S01]  /*28b0*/  LOP3.LUT R207, R7, 0xfffffe00, RZ, 0xc0, !PT ;  /* 0xfffffe0007cf7812 */ /* 0x000fe200078ec0ff */
[----:B------:R-:W-:Y:S01]  /*28c0*/  UIMAD UR14, UR20, UR13, UR14 ;  /* 0x0000000d140e72a4 */ /* 0x000fe2000f8e020e */
[----:B------:R-:W-:Y:S01]  /*28d0*/  IMAD.WIDE.U32 R6, R6, UR13, R18 ;  /* 0x0000000d06067c25 */ /* 0x000fe2000f8e0012 */
[----:B------:R-:W-:-:S03]  /*28e0*/  LOP3.LUT R206, R3, R2, RZ, 0x3c, !PT ;  /* 0x0000000203ce7212 */ /* 0x000fc600078e3cff */
[----:B------:R-:W-:Y:S02]  /*28f0*/  IMAD R2, R17, 0x400, R207 ;  /* 0x0000040011027824 */ /* 0x000fe400078e02cf */
[----:B------:R-:W-:Y:S02]  /*2900*/  VIADD R3, R7, UR14 ;  /* 0x0000000e07037c36 */ /* 0x000fe40008000000 */
[----:B------:R-:W-:Y:S01]  /*2910*/  IMAD.IADD R2, R206, 0x1, R2 ;  /* 0x00000001ce027824 */ /* 0x000fe200078e0202 */
[----:B------:R1:W-:Y:S01]  /*2920*/  @P1 STS.128 [R231+0x8000], RZ ;  /* 0x008000ffe7001388 */ /* 0x0003e20000000c00 */
        /* <DEDUP_REMOVED lines=12> */
.L_x_208:
[----:B------:R-:W-:Y:S05]  /*29f0*/  BSYNC B0 ;  /* 0x0000000000007941 */ /* 0x000fea0003800000 */
.L_x_207:
[----:B------:R1:W-:Y:S01]  /*2a00*/  @P3 STS.128 [R231+0x8800], RZ ;  /* 0x008800ffe7003388 */ /* 0x0003e20000000c00 */
[----:B------:R-:W-:Y:S01]  /*2a10*/  IMAD R0, R14, 0x200, R10 ;  /* 0x000002000e007824 */ /* 0x000fe200078e020a */
[----:B------:R-:W-:Y:S01]  /*2a20*/  USHF.L.U64.HI UR14, UR6, 0x4, UR7 ;  /* 0x00000004060e7899 */ /* 0x000fe20008010207 */
[----:B------:R-:W-:Y:S01]  /*2a30*/  BSSY B0, `(.L_x_209) ;  /* 0x0000013000007945 */ /* 0x000fe20003800000 */
[----:B------:R-:W-:Y:S01]  /*2a40*/  USHF.L.U32 UR15, UR6, 0x4, URZ ;  /* 0x00000004060f7899 */ /* 0x000fe2000800063f */
[----:B------:R-:W-:Y:S02]  /*2a50*/  ISETP.GE.AND P1, PT, R23, UR28, PT ;  /* 0x0000001c17007c0c */ /* 0x000fe4000bf26270 */
[----:B------:R-:W-:Y:S02]  /*2a60*/  LEA R227, R2, UR4, 0x1 ;  /* 0x0000000402e37c11 */ /* 0x000fe4000f8e08ff */
[----:B------:R-:W-:Y:S01]  /*2a70*/  LEA R220, R0, UR4, 0x1 ;  /* 0x0000000400dc7c11 */ /* 0x000fe2000f8e08ff */
[----:B------:R-:W-:Y:S05]  /*2a80*/  @P3 BRA `(.L_x_210) ;  /* 0x0000000000343947 */ /* 0x000fea0003800000 */
        /* <DEDUP_REMOVED lines=13> */
.L_x_210:
[----:B------:R-:W-:Y:S05]  /*2b60*/  BSYNC B0 ;  /* 0x0000000000007941 */ /* 0x000fea0003800000 */
.L_x_209:
[----:B------:R1:W-:Y:S01]  /*2b70*/  @P0 STS.128 [R231+0x9000], RZ ;  /* 0x009000ffe7000388 */ /* 0x0003e20000000c00 */
[----:B------:R-:W-:Y:S04]  /*2b80*/  BSSY B0, `(.L_x_211) ;  /* 0x0000012000007945 */ /* 0x000fe80003800000 */
        /* <DEDUP_REMOVED lines=17> */
.L_x_212:
[----:B------:R-:W-:Y:S05]  /*2ca0*/  BSYNC B0 ;  /* 0x0000000000007941 */ /* 0x000fea0003800000 */
.L_x_211:
[----:B------:R1:W-:Y:S01]  /*2cb0*/  @P2 STS.128 [R231+0x9800], RZ ;  /* 0x009800ffe7002388 */ /* 0x0003e20000000c00 */
[----:B------:R-:W-:Y:S04]  /*2cc0*/  BSSY B0, `(.L_x_213) ;  /* 0x0000012000007945 */ /* 0x000fe80003800000 */
[----:B------:R-:W-:Y:S05]  /*2cd0*/  @P2 BRA `(.L_x_214) ;  /* 0x0000000000402947 */ /* 0x000fea0003800000 */
        /* <DEDUP_REMOVED lines=16> */
.L_x_214:
[----:B------:R-:W-:Y:S05]  /*2de0*/  BSYNC B0 ;  /* 0x0000000000007941 */ /* 0x000fea0003800000 */
.L_x_213:
        /* <DEDUP_REMOVED lines=19> */
.L_x_216:
[----:B------:R-:W-:Y:S05]  /*2f20*/  BSYNC B0 ;  /* 0x0000000000007941 */ /* 0x000fea0003800000 */
.L_x_215:
[----:B------:R1:W-:Y:S01]  /*2f30*/  @P4 STS.128 [R231+0xa800], RZ ;  /* 0x00a800ffe7004388 */ /* 0x0003e20000000c00 */
[----:B------:R-:W-:Y:S04]  /*2f40*/  BSSY B0, `(.L_x_217) ;  /* 0x0000013000007945 */ /* 0x000fe80003800000 */
        /* <DEDUP_REMOVED lines=18> */
.L_x_218:
[----:B------:R-:W-:Y:S05]  /*3070*/  BSYNC B0 ;  /* 0x0000000000007941 */ /* 0x000fea0003800000 */
.L_x_217:
        /* <DEDUP_REMOVED lines=20> */
.L_x_220:
[----:B------:R-:W-:Y:S05]  /*31c0*/  BSYNC B0 ;  /* 0x0000000000007941 */ /* 0x000fea0003800000 */
.L_x_219:
        /* <DEDUP_REMOVED lines=19> */
.L_x_222:
[----:B------:R-:W-:Y:S05]  /*3300*/  BSYNC B0 ;  /* 0x0000000000007941 */ /* 0x000fea0003800000 */
.L_x_221:
[----:B-1----:R-:W-:Y:S01]  /*3310*/  LDSM.16.M88.4 R16, [R227] ;  /* 0x00000000e310783b */ /* 0x002fe20000000200 */
[C---:B------:R-:W-:Y:S01]  /*3320*/  LOP3.LUT P0, RZ, R97.reuse, 0x2, RZ, 0xc0, !PT ;  /* 0x0000000261ff7812 */ /* 0x040fe2000780c0ff */
[----:B------:R-:W-:Y:S01]  /*3330*/  IMAD R252, R4, 0x2, R227 ;  /* 0x0000000204fc7824 */ /* 0x000fe200078e02e3 */
[----:B------:R-:W-:Y:S01]  /*3340*/  UISETP.GE.AND UP0, UPT, UR23, 0x2, UPT ;  /* 0x000000021700788c */ /* 0x000fe2000bf06270 */
[----:B------:R-:W1:Y:S01]  /*3350*/  LDSM.16.M88.4 R12, [R220+0x4000] ;  /* 0x00400000dc0c783b */ /* 0x000e620000000200 */
[----:B------:R-:W-:Y:S01]  /*3360*/  SEL R0, R48, 0xfffffff0, !P0 ;  /* 0xfffffff030007807 */ /* 0x000fe20004000000 */
[----:B------:R-:W-:Y:S01]  /*3370*/  IMAD.SHL.U32 R98, R98, 0x2, RZ ;  /* 0x0000000262627824 */ /* 0x000fe200078e00ff */
[----:B------:R-:W-:Y:S01]  /*3380*/  LOP3.LUT P0, RZ, R97, 0x4, RZ, 0xc0, !PT ;  /* 0x0000000461ff7812 */ /* 0x000fe2000780c0ff */
[----:B------:R-:W5:Y:S02]  /*3390*/  LDSM.16.M88.4 R8, [R227+0x2000] ;  /* 0x00200000e308783b */ /* 0x000f640000000200 */
[----:B------:R-:W-:-:S02]  /*33a0*/  IMAD R226, R0, 0x2, R220 ;  /* 0x0000000200e27824 */ /* 0x000fc400078e02dc */
[----:B------:R-:W2:Y:S04]  /*33b0*/  LDSM.16.M88.4 R20, [R220+0x4800] ;  /* 0x00480000dc14783b */ /* 0x000ea80000000200 */
[----:B------:R-:W3:Y:S04]  /*33c0*/  LDSM.16.M88.4 R36, [R220+0x6800] ;  /* 0x00680000dc24783b */ /* 0x000ee80000000200 */
[----:B------:R-:W3:Y:S04]  /*33d0*/  LDSM.16.M88.4 R24, [R220+0x5000] ;  /* 0x00500000dc18783b */ /* 0x000ee80000000200 */
[----:B------:R-:W3:Y:S04]  /*33e0*/  LDSM.16.M88.4 R44, [R220+0x5800] ;  /* 0x00580000dc2c783b */ /* 0x000ee80000000200 */
[----:B------:R-:W3:Y:S04]  /*33f0*/  LDSM.16.M88.4 R40, [R220+0x6000] ;  /* 0x00600000dc28783b */ /* 0x000ee80000000200 */
[----:B------:R-:W3:Y:S04]  /*3400*/  LDSM.16.M88.4 R32, [R220+0x7000] ;  /* 0x00700000dc20783b */ /* 0x000ee80000000200 */
[----:B----4-:R-:W4:Y:S04]  /*3410*/  LDSM.16.M88.4 R28, [R220+0x7800] ;  /* 0x00780000dc1c783b */ /* 0x010f280000000200 */
[----:B------:R-:W-:Y:S01]  /*3420*/  LDSM.16.M88.4 R64, [R226+0x7800] ;  /* 0x00780000e240783b */ /* 0x000fe20000000200 */
[----:B-1----:R-:W-:Y:S03]  /*3430*/  HMMA.16816.F32.BF16 R52, R16, R14, RZ ;  /* 0x0000000e1034723c */ /* 0x002fe600000418ff */
[----:B------:R-:W-:Y:S04]  /*3440*/  LDSM.16.M88.4 R48, [R226+0x4000] ;  /* 0x00400000e230783b */ /* 0x000fe80000000200 */
[----:B------:R-:W-:Y:S01]  /*3450*/  LDSM.16.M88.4 R56, [R226+0x5800] ;  /* 0x00580000e238783b */ /* 0x000fe20000000200 */
[C---:B-----5:R-:W-:Y:S03]  /*3460*/  HMMA.16816.F32.BF16 R144, R8.reuse, R12, RZ ;  /* 0x0000000c0890723c */ /* 0x060fe600000418ff */
[----:B------:R-:W-:Y:S03]  /*3470*/  LDSM.16.M88.4 R76, [R226+0x6000] ;  /* 0x00600000e24c783b */ /* 0x000fe60000000200 */
[C---:B--2---:R-:W-:Y:S01]  /*3480*/  HMMA.16816.F32.BF16 R136, R8.reuse, R20, RZ ;  /* 0x000000140888723c */ /* 0x044fe200000418ff */
[----:B------:R-:W-:Y:S04]  /*3490*/  LDSM.16.M88.4 R72, [R226+0x6800] ;  /* 0x00680000e248783b */ /* 0x000fe80000000200 */
[----:B------:R-:W-:Y:S01]  /*34a0*/  LDSM.16.M88.4 R60, [R226+0x5000] ;  /* 0x00500000e23c783b */ /* 0x000fe20000000200 */
[----:B------:R-:W-:Y:S03]  /*34b0*/  HMMA.16816.F32.BF16 R132, R8, R22, RZ ;  /* 0x000000160884723c */ /* 0x000fe600000418ff */
[----:B------:R-:W-:Y:S03]  /*34c0*/  LDSM.16.M88.4 R68, [R226+0x7000] ;  /* 0x00700000e244783b */ /* 0x000fe60000000200 */
[----:B------:R-:W-:Y:S01]  /*34d0*/  HMMA.16816.F32.BF16 R148, R16, R20, RZ ;  /* 0x000000141094723c */ /* 0x000fe200000418ff */
[----:B------:R-:W-:Y:S01]  /*34e0*/  IMAD.MOV.U32 R170, RZ, RZ, R52 ;  /* 0x000000ffffaa7224 */ /* 0x000fe200078e0034 */
[----:B------:R-:W0:Y:S01]  /*34f0*/  LDGDEPBAR ;  /* 0x00000000000079af */ /* 0x000e220000000000 */
[----:B------:R-:W-:-:S02]  /*3500*/  IMAD.MOV.U32 R169, RZ, RZ, R53 ;  /* 0x000000ffffa97224 */ /* 0x000fc400078e0035 */
[----:B------:R-:W-:Y:S01]  /*3510*/  IMAD.MOV.U32 R168, RZ, RZ, R54 ;  /* 0x000000ffffa87224 */ /* 0x000fe200078e0036 */
[C---:B------:R-:W-:Y:S01]  /*3520*/  HMMA.16816.F32.BF16 R244, R16.reuse, R22, RZ ;  /* 0x0000001610f4723c */ /* 0x040fe200000418ff */
[----:B------:R-:W-:Y:S02]  /*3530*/  IMAD.MOV.U32 R99, RZ, RZ, R55 ;  /* 0x000000ffff637224 */ /* 0x000fe400078e0037 */
[----:B------:R-:W-:Y:S03]  /*3540*/  LDSM.16.M88.4 R52, [R226+0x4800] ;  /* 0x00480000e234783b */ /* 0x000fe60000000200 */
[----:B---3--:R-:W-:Y:S06]  /*3550*/  HMMA.16816.F32.BF16 R20, R16, R38, RZ ;  /* 0x000000261014723c */ /* 0x008fec00000418ff */
        /* <DEDUP_REMOVED lines=10> */
[C---:B------:R-:W-:Y:S06]  /*3600*/  HMMA.16816.F32.BF16 R100, R8.reuse, R38, RZ ;  /* 0x000000260864723c */ /* 0x040fec00000418ff */
[C---:B------:R-:W-:Y:S06]  /*3610*/  HMMA.16816.F32.BF16 R88, R8.reuse, R34, RZ ;  /* 0x000000220858723c */ /* 0x040fec00000418ff */
[----:B------:R-:W-:Y:S01]  /*3620*/  HMMA.16816.F32.BF16 R80, R8, R30, RZ ;  /* 0x0000001e0850723c */ /* 0x000fe200000418ff */
[----:B------:R-:W-:Y:S05]  /*3630*/  LDSM.16.M88.4 R8, [R252] ;  /* 0x00000000fc08783b */ /* 0x000fea0000000200 */
[C---:B------:R-:W-:Y:S01]  /*3640*/  HMMA.16816.F32.BF16 R152, R16.reuse, R12, RZ ;  /* 0x0000000c1098723c */ /* 0x040fe200000418ff */
[----:B------:R-:W1:Y:S05]  /*3650*/  LDSM.16.M88.4 R12, [R252+0x2000] ;  /* 0x00200000fc0c783b */ /* 0x000e6a0000000200 */
[C---:B------:R-:W-:Y:S06]  /*3660*/  HMMA.16816.F32.BF16 R180, R16.reuse, R24, RZ ;  /* 0x0000001810b4723c */ /* 0x040fec00000418ff */
[----:B------:R-:W-:Y:S01]  /*3670*/  HMMA.16816.F32.BF16 R240, R16, R26, RZ ;  /* 0x0000001a10f0723c */ /* 0x000fe200000418ff */
[----:B------:R-:W-:-:S02]  /*3680*/  IMAD.MOV.U32 R25, RZ, RZ, R22 ;  /* 0x000000ffff197224 */ /* 0x000fc400078e0016 */
[----:B------:R-:W-:-:S03]  /*3690*/  IMAD.MOV.U32 R24, RZ, RZ, R23 ;  /* 0x000000ffff187224 */ /* 0x000fc600078e0017 */
[----:B------:R-:W-:Y:S01]  /*36a0*/  HMMA.16816.F32.BF16 R156, R16, R42, RZ ;  /* 0x0000002a109c723c */ /* 0x000fe200000418ff */
[----:B------:R-:W-:Y:S02]  /*36b0*/  IMAD.MOV.U32 R27, RZ, RZ, R20 ;  /* 0x000000ffff1b7224 */ /* 0x000fe400078e0014 */
[----:B------:R-:W-:-:S03]  /*36c0*/  IMAD.MOV.U32 R26, RZ, RZ, R21 ;  /* 0x000000ffff1a7224 */ /* 0x000fc600078e0015 */
[C---:B------:R-:W-:Y:S06]  /*36d0*/  HMMA.16816.F32.BF16 R20, R16.reuse, R28, RZ ;  /* 0x0000001c1014723c */ /* 0x040fec00000418ff */
[C---:B------:R-:W-:Y:S06]  /*36e0*/  HMMA.16816.F32.BF16 R196, R16.reuse, R44, RZ ;  /* 0x0000002c10c4723c */ /* 0x040fec00000418ff */
[----:B------:R-:W-:Y:S06]  /*36f0*/  HMMA.16816.F32.BF16 R236, R16, R46, RZ ;  /* 0x0000002e10ec723c */ /* 0x000fec00000418ff */
[----:B------:R-:W-:Y:S01]  /*3700*/  IMAD.MOV.U32 R3, RZ, RZ, R158 ;  /* 0x000000ffff037224 */ /* 0x000fe200078e009e */
[----:B-1----:R-:W-:Y:S01]  /*3710*/  HMMA.16816.F32.BF16 R216, R12, R48, R144 ;  /* 0x000000300cd8723c */ /* 0x002fe20000041890 */
[----:B------:R-:W-:-:S02]  /*3720*/  IMAD.MOV.U32 R7, RZ, RZ, R156 ;  /* 0x000000ffff077224 */ /* 0x000fc400078e009c */
[----:B------:R-:W-:Y:S02]  /*3730*/  IMAD.MOV.U32 R6, RZ, RZ, R157 ;  /* 0x000000ffff067224 */ /* 0x000fe400078e009d */
[----:B------:R-:W-:Y:S01]  /*3740*/  IMAD.MOV.U32 R2, RZ, RZ, R159 ;  /* 0x000000ffff027224 */ /* 0x000fe200078e009f */
[-C--:B------:R-:W-:Y:S06]  /*3750*/  HMMA.16816.F32.BF16 R20, R8, R64.reuse, R20 ;  /* 0x000000400814723c */ /* 0x080fec0000041814 */
[C---:B------:R-:W-:Y:S06]  /*3760*/  HMMA.16816.F32.BF16 R164, R12.reuse, R64, R84 ;  /* 0x000000400ca4723c */ /* 0x040fec0000041854 */
[----:B------:R-:W-:Y:S01]  /*3770*/  HMMA.16816.F32.BF16 R176, R12, R50, R140 ;  /* 0x000000320cb0723c */ /* 0x000fe2000004188c */
[----:B------:R-:W-:-:S02]  /*3780*/  IMAD.MOV.U32 R84, RZ, RZ, R170 ;  /* 0x000000ffff547224 */ /* 0x000fc400078e00aa */
[----:B------:R-:W-:Y:S02]  /*3790*/  IMAD.MOV.U32 R85, RZ, RZ, R169 ;  /* 0x000000ffff557224 */ /* 0x000fe400078e00a9 */
[----:B------:R-:W-:Y:S01]  /*37a0*/  IMAD.MOV.U32 R86, RZ, RZ, R168 ;  /* 0x000000ffff567224 */ /* 0x000fe200078e00a8 */
[----:B------:R-:W-:Y:S01]  /*37b0*/  HMMA.16816.F32.BF16 R144, R12, R58, R116 ;  /* 0x0000003a0c90723c */ /* 0x000fe20000041874 */
[----:B------:R-:W-:-:S05]  /*37c0*/  IMAD.MOV.U32 R87, RZ, RZ, R99 ;  /* 0x000000ffff577224 */ /* 0x000fca00078e0063 */
[----:B------:R-:W-:Y:S01]  /*37d0*/  HMMA.16816.F32.BF16 R140, R12, R78, R108 ;  /* 0x0000004e0c8c723c */ /* 0x000fe2000004186c */
[----:B------:R-:W-:Y:S02]  /*37e0*/  IMAD.MOV.U32 R99, RZ, RZ, R20 ;  /* 0x000000ffff637224 */ /* 0x000fe400078e0014 */
[----:B------:R-:W-:-:S03]  /*37f0*/  IMAD.MOV.U32 R97, RZ, RZ, R21 ;  /* 0x000000ffff617224 */ /* 0x000fc600078e0015 */
[C---:B------:R-:W-:Y:S06]  /*3800*/  HMMA.16816.F32.BF16 R116, R12.reuse, R74, R100 ;  /* 0x0000004a0c74723c */ /* 0x040fec0000041864 */
[C---:B------:R-:W-:Y:S06]  /*3810*/  HMMA.16816.F32.BF16 R212, R12.reuse, R52, R136 ;  /* 0x000000340cd4723c */ /* 0x040fec0000041888 */
[----:B------:R-:W-:Y:S01]  /*3820*/  HMMA.16816.F32.BF16 R208, R12, R60, R128 ;  /* 0x0000003c0cd0723c */ /* 0x000fe20000041880 */
[----:B------:R-:W-:Y:S01]  /*3830*/  VIADD R139, R220, 0x4040 ;  /* 0x00004040dc8b7836 */ /* 0x000fe20000000000 */
[----:B------:R-:W-:-:S04]  /*3840*/  LOP3.LUT R136, R98, 0x6, RZ, 0xc0, !PT ;  /* 0x0000000662887812 */ /* 0x000fc800078ec0ff */
[C---:B------:R-:W-:Y:S01]  /*3850*/  HMMA.16816.F32.BF16 R200, R12.reuse, R56, R120 ;  /* 0x000000380cc8723c */ /* 0x040fe20000041878 */
[----:B------:R-:W-:Y:S02]  /*3860*/  IMAD.MOV.U32 R128, RZ, RZ, R27 ;  /* 0x000000ffff807224 */ /* 0x000fe400078e001b */
[----:B------:R-:W-:Y:S02]  /*3870*/  IMAD.MOV.U32 R129, RZ, RZ, R26 ;  /* 0x000000ffff817224 */ /* 0x000fe400078e001a */
[----:B------:R-:W-:Y:S01]  /*3880*/  IMAD.MOV.U32 R130, RZ, RZ, R25 ;  /* 0x000000ffff827224 */ /* 0x000fe200078e0019 */
[----:B------:R-:W-:Y:S01]  /*3890*/  HMMA.16816.F32.BF16 R184, R12, R76, R112 ;  /* 0x0000004c0cb8723c */ /* 0x000fe20000041870 */
[----:B------:R-:W-:-:S05]  /*38a0*/  IMAD.MOV.U32 R131, RZ, RZ, R24 ;  /* 0x000000ffff837224 */ /* 0x000fca00078e0018 */
[C---:B------:R-:W-:Y:S06]  /*38b0*/  HMMA.16816.F32.BF16 R160, R12.reuse, R72, R104 ;  /* 0x000000480ca0723c */ /* 0x040fec0000041868 */
[C---:B------:R-:W-:Y:S06]  /*38c0*/  HMMA.16816.F32.BF16 R156, R12.reuse, R68, R92 ;  /* 0x000000440c9c723c */ /* 0x040fec000004185c */
[C---:B------:R-:W-:Y:S06]  /*38d0*/  HMMA.16816.F32.BF16 R172, R12.reuse, R54, R132 ;  /* 0x000000360cac723c */ /* 0x040fec0000041884 */
[C---:B------:R-:W-:Y:S06]  /*38e0*/  HMMA.16816.F32.BF16 R168, R12.reuse, R62, R124 ;  /* 0x0000003e0ca8723c */ /* 0x040fec000004187c */
[C---:B------:R-:W-:Y:S06]  /*38f0*/  HMMA.16816.F32.BF16 R108, R12.reuse, R70, R88 ;  /* 0x000000460c6c723c */ /* 0x040fec0000041858 */
[----:B------:R-:W-:Y:S06]  /*3900*/  HMMA.16816.F32.BF16 R100, R12, R66, R80 ;  /* 0x000000420c64723c */ /* 0x000fec0000041850 */
[----:B------:R-:W-:Y:S01]  /*3910*/  HMMA.16816.F32.BF16 R192, R16, R40, RZ ;  /* 0x0000002810c0723c */ /* 0x000fe200000418ff */
[----:B------:R-:W-:-:S02]  /*3920*/  IMAD.MOV.U32 R14, RZ, RZ, R3 ;  /* 0x000000ffff0e7224 */ /* 0x000fc400078e0003 */
[----:B------:R-:W-:Y:S02]  /*3930*/  VIADD R3, R220, 0x4000 ;  /* 0x00004000dc037836 */ /* 0x000fe40000000000 */
[----:B------:R-:W-:Y:S01]  /*3940*/  IMAD.MOV.U32 R15, RZ, RZ, R2 ;  /* 0x000000ffff0f7224 */ /* 0x000fe200078e0002 */
[C---:B------:R-:W-:Y:S01]  /*3950*/  HMMA.16816.F32.BF16 R188, R16.reuse, R36, RZ ;  /* 0x0000002410bc723c */ /* 0x040fe200000418ff */
[----:B------:R-:W-:Y:S02]  /*3960*/  IMAD R2, R5, 0x2, R227 ;  /* 0x0000000205027824 */ /* 0x000fe400078e02e3 */
[----:B------:R-:W-:Y:S02]  /*3970*/  @P0 VIADD R139, R3, 0xffffffc0 ;  /* 0xffffffc0038b0836 */ /* 0x000fe40000000000 */
[----:B------:R-:W-:Y:S01]  /*3980*/  IMAD.MOV.U32 R13, RZ, RZ, R6 ;  /* 0x000000ffff0d7224 */ /* 0x000fe200078e0006 */
[----:B------:R-:W-:Y:S01]  /*3990*/  HMMA.16816.F32.BF16 R44, R16, R32, RZ ;  /* 0x00000020102c723c */ /* 0x000fe200000418ff */
[----:B------:R-:W-:Y:S01]  /*39a0*/  IMAD.MOV.U32 R6, RZ, RZ, R22 ;  /* 0x000000ffff067224 */ /* 0x000fe200078e0016 */
[----:B------:R-:W-:Y:S01]  /*39b0*/  LDSM.16.M88.4 R40, [R139] ;  /* 0x000000008b28783b */ /* 0x000fe20000000200 */
[----:B------:R-:W-:-:S02]  /*39c0*/  IMAD.MOV.U32 R3, RZ, RZ, R23 ;  /* 0x000000ffff037224 */ /* 0x000fc400078e0017 */
[----:B------:R-:W-:Y:S01]  /*39d0*/  IMAD.MOV.U32 R12, RZ, RZ, R7 ;  /* 0x000000ffff0c7224 */ /* 0x000fe200078e0007 */
[C---:B------:R-:W-:Y:S01]  /*39e0*/  HMMA.16816.F32.BF16 R248, R16.reuse, R34, RZ ;  /* 0x0000002210f8723c */ /* 0x040fe200000418ff */
[----:B------:R-:W-:Y:S01]  /*39f0*/  LDSM.16.M88.4 R36, [R139+0x800] ;  /* 0x000800008b24783b */ /* 0x000fe20000000200 */
[----:B------:R-:W-:Y:S02]  /*3a00*/  IMAD R228, R4, 0x2, R2 ;  /* 0x0000000204e47824 */ /* 0x000fe400078e0202 */
[----:B------:R-:W-:Y:S01]  /*3a10*/  IMAD R225, R0, 0x2, R139 ;  /* 0x0000000200e17824 */ /* 0x000fe200078e028b */
[----:B------:R-:W-:Y:S01]  /*3a20*/  LDSM.16.M88.4 R132, [R139+0x3000] ;  /* 0x003000008b84783b */ /* 0x000fe20000000200 */
[----:B------:R-:W-:Y:S01]  /*3a30*/  HMMA.16816.F32.BF16 R232, R16, R30, RZ ;  /* 0x0000001e10e8723c */ /* 0x000fe200000418ff */
[----:B------:R-:W-:Y:S02]  /*3a40*/  IMAD.U32 R0, RZ, RZ, UR19 ;  /* 0x00000013ff007e24 */ /* 0x000fe4000f8e00ff */
[----:B------:R-:W1:Y:S01]  /*3a50*/  LDSM.16.M88.4 R16, [R2+0x2000] ;  /* 0x002000000210783b */ /* 0x000e620000000200 */
[----:B------:R-:W-:-:S02]  /*3a60*/  IMAD.MOV.U32 R7, RZ, RZ, 0x8 ;  /* 0x00000008ff077424 */ /* 0x000fc400078e00ff */
[----:B------:R-:W-:Y:S01]  /*3a70*/  HMMA.16816.F32.BF16 R92, R8, R48, R152 ;  /* 0x00000030085c723c */ /* 0x000fe20000041898 */
[----:B------:R-:W2:Y:S01]  /*3a80*/  LDSM.16.M88.4 R32, [R139+0x1000] ;  /* 0x001000008b20783b */ /* 0x000ea20000000200 */
[----:B------:R-:W-:-:S03]  /*3a90*/  IMAD R0, R0, 0x80, R136 ;  /* 0x0000008000007824 */ /* 0x000fc600078e0288 */
[----:B------:R-:W3:Y:S01]  /*3aa0*/  LDSM.16.M88.4 R28, [R139+0x1800] ;  /* 0x001800008b1c783b */ /* 0x000ee20000000200 */
[C---:B------:R-:W-:Y:S03]  /*3ab0*/  HMMA.16816.F32.BF16 R48, R8.reuse, R50, R84 ;  /* 0x000000320830723c */ /* 0x040fe60000041854 */
[----:B------:R-:W4:Y:S03]  /*3ac0*/  LDSM.16.M88.4 R24, [R139+0x2000] ;  /* 0x002000008b18783b */ /* 0x000f260000000200 */
[C---:B------:R-:W-:Y:S01]  /*3ad0*/  HMMA.16816.F32.BF16 R112, R8.reuse, R60, R180 ;  /* 0x0000003c0870723c */ /* 0x040fe200000418b4 */
[----:B------:R-:W5:Y:S04]  /*3ae0*/  LDSM.16.M88.4 R88, [R139+0x2800] ;  /* 0x002800008b58783b */ /* 0x000f680000000200 */
[----:B------:R-:W5:Y:S01]  /*3af0*/  LDSM.16.M88.4 R152, [R139+0x3800] ;  /* 0x003800008b98783b */ /* 0x000f620000000200 */
[C---:B------:R-:W-:Y:S03]  /*3b00*/  HMMA.16816.F32.BF16 R120, R8.reuse, R56, R196 ;  /* 0x000000380878723c */ /* 0x040fe600000418c4 */
[----:B------:R-:W5:Y:S03]  /*3b10*/  LDSM.16.M88.4 R20, [R2] ;  /* 0x000000000214783b */ /* 0x000f660000000200 */
[C---:B------:R-:W-:Y:S06]  /*3b20*/  HMMA.16816.F32.BF16 R124, R8.reuse, R76, R192 ;  /* 0x0000004c087c723c */ /* 0x040fec00000418c0 */
[C---:B------:R-:W-:Y:S06]  /*3b30*/  HMMA.16816.F32.BF16 R104, R8.reuse, R52, R148 ;  /* 0x000000340868723c */ /* 0x040fec0000041894 */
[C---:B------:R-:W-:Y:S06]  /*3b40*/  HMMA.16816.F32.BF16 R188, R8.reuse, R72, R188 ;  /* 0x0000004808bc723c */ /* 0x040fec00000418bc */
[C---:B------:R-:W-:Y:S06]  /*3b50*/  HMMA.16816.F32.BF16 R192, R8.reuse, R68, R44 ;  /* 0x0000004408c0723c */ /* 0x040fec000004182c */
[C---:B------:R-:W-:Y:S06]  /*3b60*/  HMMA.16816.F32.BF16 R80, R8.reuse, R54, R244 ;  /* 0x000000360850723c */ /* 0x040fec00000418f4 */
[----:B------:R-:W-:Y:S01]  /*3b70*/  HMMA.16816.F32.BF16 R84, R8, R62, R240 ;  /* 0x0000003e0854723c */ /* 0x000fe200000418f0 */
[----:B------:R-:W-:-:S02]  /*3b80*/  IMAD.MOV.U32 R246, RZ, RZ, R6 ;  /* 0x000000fffff67224 */ /* 0x000fc400078e0006 */
[----:B------:R-:W-:Y:S02]  /*3b90*/  IMAD.MOV.U32 R6, RZ, RZ, 0x40 ;  /* 0x00000040ff067424 */ /* 0x000fe400078e00ff */
[----:B------:R-:W-:Y:S01]  /*3ba0*/  IMAD.MOV.U32 R247, RZ, RZ, R3 ;  /* 0x000000fffff77224 */ /* 0x000fe200078e0003 */
[C---:B------:R-:W-:Y:S01]  /*3bb0*/  HMMA.16816.F32.BF16 R56, R8.reuse, R58, R236 ;  /* 0x0000003a0838723c */ /* 0x040fe200000418ec */
[----:B------:R-:W-:Y:S02]  /*3bc0*/  VIADD R3, R0, 0x1 ;  /* 0x0000000100037836 */ /* 0x000fe40000000000 */
[----:B------:R-:W-:Y:S02]  /*3bd0*/  IMAD.MOV.U32 R244, RZ, RZ, R99 ;  /* 0x000000fffff47224 */ /* 0x000fe400078e0063 */
[----:B------:R-:W-:Y:S01]  /*3be0*/  IMAD.MOV.U32 R245, RZ, RZ, R97 ;  /* 0x000000fffff57224 */ /* 0x000fe200078e0061 */
[C---:B------:R-:W-:Y:S01]  /*3bf0*/  HMMA.16816.F32.BF16 R76, R8.reuse, R78, R12 ;  /* 0x0000004e084c723c */ /* 0x040fe2000004180c */
[----:B------:R-:W-:Y:S05]  /*3c00*/  LDSM.16.M88.4 R12, [R228] ;  /* 0x00000000e40c783b */ /* 0x000fea0000000200 */
[C---:B------:R-:W-:Y:S01]  /*3c10*/  HMMA.16816.F32.BF16 R180, R8.reuse, R74, R128 ;  /* 0x0000004a08b4723c */ /* 0x040fe20000041880 */
[----:B------:R-:W-:Y:S05]  /*3c20*/  LDSM.16.M88.4 R72, [R225] ;  /* 0x00000000e148783b */ /* 0x000fea0000000200 */
[C---:B------:R-:W-:Y:S06]  /*3c30*/  HMMA.16816.F32.BF16 R248, R8.reuse, R70, R248 ;  /* 0x0000004608f8723c */ /* 0x040fec00000418f8 */
[----:B------:R-:W-:Y:S01]  /*3c40*/  HMMA.16816.F32.BF16 R232, R8, R66, R232 ;  /* 0x0000004208e8723c */ /* 0x000fe200000418e8 */
[----:B------:R-:W5:Y:S05]  /*3c50*/  LDSM.16.M88.4 R8, [R228+0x2000] ;  /* 0x00200000e408783b */ /* 0x000f6a0000000200 */
[C---:B-1----:R-:W-:Y:S06]  /*3c60*/  HMMA.16816.F32.BF16 R44, R16.reuse, R40, R216 ;  /* 0x00000028102c723c */ /* 0x042fec00000418d8 */
[C---:B------:R-:W-:Y:S06]  /*3c70*/  HMMA.16816.F32.BF16 R128, R16.reuse, R36, R212 ;  /* 0x000000241080723c */ /* 0x040fec00000418d4 */
[C---:B------:R-:W-:Y:S06]  /*3c80*/  HMMA.16816.F32.BF16 R196, R16.reuse, R132, R156 ;  /* 0x0000008410c4723c */ /* 0x040fec000004189c */
[C---:B------:R-:W-:Y:S06]  /*3c90*/  HMMA.16816.F32.BF16 R148, R16.reuse, R38, R172 ;  /* 0x000000261094723c */ /* 0x040fec00000418ac */
[C---:B--2---:R-:W-:Y:S06]  /*3ca0*/  HMMA.16816.F32.BF16 R208, R16.reuse, R32, R208 ;  /* 0x0000002010d0723c */ /* 0x044fec00000418d0 */
[C---:B---3--:R-:W-:Y:S06]  /*3cb0*/  HMMA.16816.F32.BF16 R200, R16.reuse, R28, R200 ;  /* 0x0000001c10c8723c */ /* 0x048fec00000418c8 */
[C---:B----4-:R-:W-:Y:S06]  /*3cc0*/  HMMA.16816.F32.BF16 R184, R16.reuse, R24, R184 ;  /* 0x0000001810b8723c */ /* 0x050fec00000418b8 */
[C---:B-----5:R-:W-:Y:S06]  /*3cd0*/  HMMA.16816.F32.BF16 R160, R16.reuse, R88, R160 ;  /* 0x0000005810a0723c */ /* 0x060fec00000418a0 */
        /* <DEDUP_REMOVED lines=8> */
[C---:B------:R-:W-:Y:S06]  /*3d60*/  HMMA.16816.F32.BF16 R16, R20.reuse, R42, R48 ;  /* 0x0000002a1410723c */ /* 0x040fec0000041830 */
[C---:B------:R-:W-:Y:S01]  /*3d70*/  HMMA.16816.F32.BF16 R164, R20.reuse, R40, R92 ;  /* 0x0000002814a4723c */ /* 0x040fe2000004185c */
[----:B------:R-:W1:Y:S05]  /*3d80*/  LDSM.16.M88.4 R40, [R225+0x800] ;  /* 0x00080000e128783b */ /* 0x000e6a0000000200 */
[----:B------:R-:W-:Y:S06]  /*3d90*/  HMMA.16816.F32.BF16 R60, R20, R38, R80 ;  /* 0x00000026143c723c */ /* 0x000fec0000041850 */
[----:B------:R-:W-:Y:S06]  /*3da0*/  HMMA.16816.F32.BF16 R80, R8, R72, R44 ;  /* 0x000000480850723c */ /* 0x000fec000004182c */
[C---:B------:R-:W-:Y:S06]  /*3db0*/  HMMA.16816.F32.BF16 R48, R20.reuse, R36, R104 ;  /* 0x000000241430723c */ /* 0x040fec0000041868 */
[C---:B------:R-:W-:Y:S06]  /*3dc0*/  HMMA.16816.F32.BF16 R68, R20.reuse, R28, R120 ;  /* 0x0000001c1444723c */ /* 0x040fec0000041878 */
[----:B------:R-:W-:Y:S06]  /*3dd0*/  HMMA.16816.F32.BF16 R56, R20, R30, R56 ;  /* 0x0000001e1438723c */ /* 0x000fec0000041838 */
[----:B------:R-:W-:Y:S06]  /*3de0*/  HMMA.16816.F32.BF16 R28, R12, R74, R16 ;  /* 0x0000004a0c1c723c */ /* 0x000fec0000041810 */
[C---:B------:R-:W-:Y:S01]  /*3df0*/  HMMA.16816.F32.BF16 R124, R20.reuse, R24, R124 ;  /* 0x00000018147c723c */ /* 0x040fe2000004187c */
[----:B------:R-:W-:Y:S01]  /*3e00*/  IMAD.MOV.U32 R19, RZ, RZ, 0x48 ;  /* 0x00000048ff137424 */ /* 0x000fe200078e00ff */
[C---:B------:R-:W-:Y:S01]  /*3e10*/  VIADDMNMX R17, R96.reuse, R7, UR27, PT ;  /* 0x0000001b60117e46 */ /* 0x040fe2000b800107 */
[----:B------:R-:W-:Y:S01]  /*3e20*/  VIADD R7, R139, 0x1000 ;  /* 0x000010008b077836 */ /* 0x000fe20000000000 */
[----:B------:R-:W-:Y:S01]  /*3e30*/  VIADDMNMX R18, R96, R6, UR27, PT ;  /* 0x0000001b60127e46 */ /* 0x000fe2000b800106 */
[----:B------:R-:W-:Y:S01]  /*3e40*/  VIADD R6, R0, 0x8 ;  /* 0x0000000800067836 */ /* 0x000fe20000000000 */
[----:B------:R-:W-:Y:S01]  /*3e50*/  HMMA.16816.F32.BF16 R92, R20, R26, R76 ;  /* 0x0000001a145c723c */ /* 0x000fe2000004184c */
[----:B------:R-:W2:Y:S01]  /*3e60*/  LDSM.16.M88.4 R24, [R225+0x1000] ;  /* 0x00100000e118783b */ /* 0x000ea20000000200 */
[----:B------:R-:W-:-:S02]  /*3e70*/  VIMNMX R16, R96, UR27, PT ;  /* 0x0000001b60107c48 */ /* 0x000fc4000bfe0100 */
[----:B------:R-:W-:Y:S02]  /*3e80*/  VIADDMNMX R19, R96, R19, UR27, PT ;  /* 0x0000001b60137e46 */ /* 0x000fe4000b800113 */
[C---:B------:R-:W-:Y:S01]  /*3e90*/  HMMA.16816.F32.BF16 R64, R20.reuse, R32, R112 ;  /* 0x000000201440723c */ /* 0x040fe20000041870 */
[C---:B------:R-:W-:Y:S02]  /*3ea0*/  ISETP.GE.AND P5, PT, R3.reuse, R16, PT ;  /* 0x000000100300720c */ /* 0x040fe40003fa6270 */
[C---:B------:R-:W-:Y:S02]  /*3eb0*/  ISETP.GE.AND P0, PT, R3.reuse, R17, PT ;  /* 0x000000110300720c */ /* 0x040fe40003f06270 */
[C---:B------:R-:W-:Y:S01]  /*3ec0*/  ISETP.GE.AND P2, PT, R3.reuse, R18, PT ;  /* 0x000000120300720c */ /* 0x040fe20003f46270 */
[----:B------:R-:W-:Y:S01]  /*3ed0*/  HMMA.16816.F32.BF16 R84, R20, R34, R84 ;  /* 0x000000221454723c */ /* 0x000fe20000041854 */
[----:B------:R-:W-:Y:S01]  /*3ee0*/  ISETP.GE.AND P1, PT, R3, R19, PT ;  /* 0x000000130300720c */ /* 0x000fe20003f26270 */
[----:B------:R-:W-:Y:S01]  /*3ef0*/  VIADD R3, R0, 0x9 ;  /* 0x0000000900037836 */ /* 0x000fe20000000000 */
[----:B------:R-:W-:-:S02]  /*3f00*/  ISETP.GE.AND P3, PT, R6, R17, PT ;  /* 0x000000110600720c */ /* 0x000fc40003f66270 */
[----:B------:R-:W-:Y:S01]  /*3f10*/  FSEL R111, R83, -INF , !P1 ;  /* 0xff800000536f7808 */ /* 0x000fe20004800000 */
[----:B------:R-:W-:Y:S01]  /*3f20*/  HMMA.16816.F32.BF16 R32, R8, R74, R52 ;  /* 0x0000004a0820723c */ /* 0x000fe20000041834 */
[-C--:B------:R-:W-:Y:S02]  /*3f30*/  ISETP.GE.AND P1, PT, R3, R16.reuse, PT ;  /* 0x000000100300720c */ /* 0x080fe40003f26270 */
[----:B------:R-:W-:Y:S02]  /*3f40*/  ISETP.GE.AND P6, PT, R6, R16, PT ;  /* 0x000000100600720c */ /* 0x000fe40003fc6270 */
[----:B------:R-:W-:Y:S01]  /*3f50*/  FSEL R107, R81, -INF , !P2 ;  /* 0xff800000516b7808 */ /* 0x000fe20005000000 */
[----:B-1----:R-:W-:Y:S01]  /*3f60*/  HMMA.16816.F32.BF16 R36, R12, R40, R48 ;  /* 0x000000280c24723c */ /* 0x002fe20000041830 */
[----:B------:R-:W-:Y:S02]  /*3f70*/  FSEL R103, R30, -INF , !P3 ;  /* 0xff8000001e677808 */ /* 0x000fe40005800000 */
[----:B------:R-:W-:-:S02]  /*3f80*/  FSEL R96, R29, -INF , !P1 ;  /* 0xff8000001d607808 */ /* 0x000fc40004800000 */
[CC--:B------:R-:W-:Y:S01]  /*3f90*/  ISETP.GE.AND P4, PT, R6.reuse, R18.reuse, PT ;  /* 0x000000120600720c */ /* 0x0c0fe20003f86270 */
[----:B------:R-:W-:Y:S01]  /*3fa0*/  HMMA.16816.F32.BF16 R48, R8, R40, R128 ;  /* 0x000000280830723c */ /* 0x000fe20000041880 */
[-C--:B------:R-:W-:Y:S01]  /*3fb0*/  ISETP.GE.AND P2, PT, R6, R19.reuse, PT ;  /* 0x000000130600720c */ /* 0x080fe20003f46270 */
[----:B------:R-:W-:Y:S01]  /*3fc0*/  VIADD R6, R0, 0x10 ;  /* 0x0000001000067836 */ /* 0x000fe20000000000 */
[C---:B------:R-:W-:Y:S02]  /*3fd0*/  ISETP.GE.AND P3, PT, R3.reuse, R18, PT ;  /* 0x000000120300720c */ /* 0x040fe40003f66270 */
[C---:B------:R-:W-:Y:S01]  /*3fe0*/  ISETP.GE.AND P1, PT, R3.reuse, R19, PT ;  /* 0x000000130300720c */ /* 0x040fe20003f26270 */
[----:B------:R-:W-:Y:S01]  /*3ff0*/  HMMA.16816.F32.BF16 R52, R20, R132, R192 ;  /* 0x000000841434723c */ /* 0x000fe200000418c0 */
[----:B------:R-:W-:Y:S02]  /*4000*/  FSEL R83, R28, -INF , !P6 ;  /* 0xff8000001c537808 */ /* 0x000fe40007000000 */
[----:B------:R-:W-:Y:S01]  /*4010*/  ISETP.GE.AND P6, PT, R3, R17, PT ;  /* 0x000000110300720c */ /* 0x000fe20003fc6270 */
[----:B------:R-:W-:-:S02]  /*4020*/  VIADD R3, R0, 0x11 ;  /* 0x0000001100037836 */ /* 0x000fc40000000000 */
[----:B------:R-:W-:Y:S01]  /*4030*/  FSEL R106, R32, -INF , !P4 ;  /* 0xff800000206a7808 */ /* 0x000fe20006000000 */
[----:B--2---:R-:W-:Y:S01]  /*4040*/  HMMA.16816.F32.BF16 R44, R12, R24, R64 ;  /* 0x000000180c2c723c */ /* 0x004fe20000041840 */
[----:B------:R-:W-:Y:S02]  /*4050*/  FSEL R112, R34, -INF , !P2 ;  /* 0xff80000022707808 */ /* 0x000fe40005000000 */
[----:B------:R-:W-:Y:S02]  /*4060*/  FSEL R105, R33, -INF , !P3 ;  /* 0xff80000021697808 */ /* 0x000fe40005800000 */
[----:B------:R-:W-:Y:S01]  /*4070*/  FSEL R110, R35, -INF , !P1 ;  /* 0xff800000236e7808 */ /* 0x000fe20004800000 */
[----:B------:R-:W-:Y:S01]  /*4080*/  HMMA.16816.F32.BF16 R76, R20, R88, R188 ;  /* 0x00000058144c723c */ /* 0x000fe200000418bc */
[----:B------:R-:W-:Y:S02]  /*4090*/  FSEL R102, R31, -INF , !P6 ;  /* 0xff8000001f667808 */ /* 0x000fe40007000000 */
[----:B------:R-:W1:Y:S01]  /*40a0*/  LDSM.16.M88.4 R28, [R225+0x1800] ;  /* 0x00180000e11c783b */ /* 0x000e620000000200 */
[----:B------:R-:W-:-:S02]  /*40b0*/  ISETP.GE.AND P6, PT, R6, R16, PT ;  /* 0x000000100600720c */ /* 0x000fc40003fc6270 */
[-C--:B------:R-:W-:Y:S01]  /*40c0*/  HMMA.16816.F32.BF16 R32, R12, R42.reuse, R60 ;  /* 0x0000002a0c20723c */ /* 0x080fe2000004183c */
[C---:B------:R-:W-:Y:S02]  /*40d0*/  ISETP.GE.AND P2, PT, R6.reuse, R17, PT ;  /* 0x000000110600720c */ /* 0x040fe40003f46270 */
[----:B------:R-:W-:Y:S02]  /*40e0*/  ISETP.GE.AND P1, PT, R3, R16, PT ;  /* 0x000000100300720c */ /* 0x000fe40003f26270 */
[C---:B------:R-:W-:Y:S01]  /*40f0*/  ISETP.GE.AND P4, PT, R6.reuse, R18, PT ;  /* 0x000000120600720c */ /* 0x040fe20003f86270 */
[----:B------:R-:W-:Y:S01]  /*4100*/  HMMA.16816.F32.BF16 R40, R8, R42, R148 ;  /* 0x0000002a0828723c */ /* 0x000fe20000041894 */
[----:B------:R-:W-:Y:S01]  /*4110*/  ISETP.GE.AND P3, PT, R6, R19, PT ;  /* 0x000000130600720c */ /* 0x000fe20003f66270 */
[----:B------:R-:W-:Y:S01]  /*4120*/  VIADD R6, R0, 0x18 ;  /* 0x0000001800067836 */ /* 0x000fe20000000000 */
[----:B------:R-:W-:Y:S02]  /*4130*/  FSEL R74, R36, -INF , !P6 ;  /* 0xff800000244a7808 */ /* 0x000fe40007000000 */
[----:B------:R-:W-:Y:S01]  /*4140*/  FSEL R100, R38, -INF , !P2 ;  /* 0xff80000026647808 */ /* 0x000fe20005000000 */
[----:B------:R-:W-:Y:S01]  /*4150*/  HMMA.16816.F32.BF16 R88, R20, R90, R180 ;  /* 0x0000005a1458723c */ /* 0x000fe200000418b4 */
[----:B------:R-:W-:-:S02]  /*4160*/  FSEL R75, R37, -INF , !P1 ;  /* 0xff800000254b7808 */ /* 0x000fc40004800000 */
[C---:B------:R-:W-:Y:S02]  /*4170*/  ISETP.GE.AND P6, PT, R3.reuse, R17, PT ;  /* 0x000000110300720c */ /* 0x040fe40003fc6270 */
        /* <DEDUP_REMOVED lines=8> */
[----:B------:R-:W-:Y:S02]  /*4200*/  FSEL R99, R49, -INF , !P2 ;  /* 0xff80000031637808 */ /* 0x000fe40005000000 */
[----:B------:R-:W-:Y:S02]  /*4210*/  FSEL R108, R51, -INF , !P1 ;  /* 0xff800000336c7808 */ /* 0x000fe40004800000 */
[CC--:B------:R-:W-:Y:S01]  /*4220*/  ISETP.GE.AND P6, PT, R6.reuse, R16.reuse, PT ;  /* 0x000000100600720c */ /* 0x0c0fe20003fc6270 */
[----:B------:R-:W-:Y:S01]  /*4230*/  HMMA.16816.F32.BF16 R48, R8, R24, R208 ;  /* 0x000000180830723c */ /* 0x000fe200000418d0 */
[----:B------:R-:W-:Y:S02]  /*4240*/  ISETP.GE.AND P3, PT, R6, R17, PT ;  /* 0x000000110600720c */ /* 0x000fe40003f66270 */
[----:B------:R-:W-:Y:S02]  /*4250*/  ISETP.GE.AND P1, PT, R3, R16, PT ;  /* 0x000000100300720c */ /* 0x000fe40003f26270 */
[----:B------:R-:W-:-:S02]  /*4260*/  FSEL R64, R32, -INF , !P6 ;  /* 0xff80000020407808 */ /* 0x000fc40007000000 */
[----:B------:R-:W-:Y:S02]  /*4270*/  ISETP.GE.AND P6, PT, R3, R17, PT ;  /* 0x000000110300720c */ /* 0x000fe40003fc6270 */
[----:B------:R-:W-:Y:S02]  /*4280*/  FSEL R67, R34, -INF , !P3 ;  /* 0xff80000022437808 */ /* 0x000fe40005800000 */
[----:B------:R-:W-:Y:S02]  /*4290*/  FSEL R65, R33, -INF , !P1 ;  /* 0xff80000021417808 */ /* 0x000fe40004800000 */
[CC--:B------:R-:W-:Y:S02]  /*42a0*/  ISETP.GE.AND P4, PT, R6.reuse, R18.reuse, PT ;  /* 0x000000120600720c */ /* 0x0c0fe40003f86270 */
[----:B------:R-:W-:Y:S01]  /*42b0*/  ISETP.GE.AND P2, PT, R6, R19, PT ;  /* 0x000000130600720c */ /* 0x000fe20003f46270 */
[----:B------:R-:W-:Y:S01]  /*42c0*/  VIADD R6, R0, 0x20 ;  /* 0x0000002000067836 */ /* 0x000fe20000000000 */
[----:B------:R-:W-:-:S02]  /*42d0*/  ISETP.GE.AND P3, PT, R3, R18, PT ;  /* 0x000000120300720c */ /* 0x000fc40003f66270 */
[----:B------:R-:W-:Y:S01]  /*42e0*/  ISETP.GE.AND P1, PT, R3, R19, PT ;  /* 0x000000130300720c */ /* 0x000fe20003f26270 */
[----:B------:R-:W-:Y:S01]  /*42f0*/  VIADD R3, R0, 0x21 ;  /* 0x0000002100037836 */ /* 0x000fe20000000000 */
[----:B------:R-:W-:Y:S02]  /*4300*/  FSEL R66, R35, -INF , !P6 ;  /* 0xff80000023427808 */ /* 0x000fe40007000000 */
[----:B------:R-:W-:Y:S01]  /*4310*/  HMMA.16816.F32.BF16 R32, R8, R26, R168 ;  /* 0x0000001a0820723c */ /* 0x000fe200000418a8 */
[----:B------:R-:W-:Y:S01]  /*4320*/  FSEL R109, R42, -INF , !P2 ;  /* 0xff8000002a6d7808 */ /* 0x000fe20005000000 */
[----:B------:R-:W2:Y:S01]  /*4330*/  LDSM.16.M88.4 R24, [R225+0x2000] ;  /* 0x00200000e118783b */ /* 0x000ea20000000200 */
[----:B------:R-:W-:Y:S02]  /*4340*/  FSEL R113, R43, -INF , !P1 ;  /* 0xff8000002b717808 */ /* 0x000fe40004800000 */
[C---:B------:R-:W-:Y:S02]  /*4350*/  ISETP.GE.AND P6, PT, R6.reuse, R16, PT ;  /* 0x000000100600720c */ /* 0x040fe40003fc6270 */
[----:B------:R-:W-:-:S02]  /*4360*/  ISETP.GE.AND P2, PT, R6, R17, PT ;  /* 0x000000110600720c */ /* 0x000fc40003f46270 */
[----:B------:R-:W-:Y:S02]  /*4370*/  ISETP.GE.AND P1, PT, R3, R16, PT ;  /* 0x000000100300720c */ /* 0x000fe40003f26270 */
[----:B------:R-:W-:Y:S02]  /*4380*/  FSEL R81, R40, -INF , !P4 ;  /* 0xff80000028517808 */ /* 0x000fe40006000000 */
[----:B------:R-:W-:Y:S02]  /*4390*/  FSEL R98, R41, -INF , !P3 ;  /* 0xff80000029627808 */ /* 0x000fe40005800000 */
[----:B------:R-:W-:Y:S01]  /*43a0*/  FSEL R177, R44, -INF , !P6 ;  /* 0xff8000002cb17808 */ /* 0x000fe20007000000 */
[----:B-1----:R-:W-:Y:S01]  /*43b0*/  HMMA.16816.F32.BF16 R40, R12, R28, R68 ;  /* 0x0000001c0c28723c */ /* 0x002fe20000041844 */
[----:B------:R-:W-:Y:S02]  /*43c0*/  FSEL R178, R46, -INF , !P2 ;  /* 0xff8000002eb27808 */ /* 0x000fe40005000000 */
[----:B------:R-:W-:-:S02]  /*43d0*/  FSEL R176, R45, -INF , !P1 ;  /* 0xff8000002db07808 */ /* 0x000fc40004800000 */
[CC--:B------:R-:W-:Y:S02]  /*43e0*/  ISETP.GE.AND P4, PT, R6.reuse, R18.reuse, PT ;  /* 0x000000120600720c */ /* 0x0c0fe40003f86270 */
[----:B------:R-:W-:Y:S01]  /*43f0*/  ISETP.GE.AND P3, PT, R6, R19, PT ;  /* 0x000000130600720c */ /* 0x000fe20003f66270 */
[C---:B------:R-:W-:Y:S01]  /*4400*/  VIADD R6, R0.reuse, 0x28 ;  /* 0x0000002800067836 */ /* 0x040fe20000000000 */
[C---:B------:R-:W-:Y:S02]  /*4410*/  ISETP.GE.AND P6, PT, R3.reuse, R17, PT ;  /* 0x000000110300720c */ /* 0x040fe40003fc6270 */
[C---:B------:R-:W-:Y:S02]  /*4420*/  ISETP.GE.AND P2, PT, R3.reuse, R18, PT ;  /* 0x000000120300720c */ /* 0x040fe40003f46270 */
[----:B------:R-:W-:Y:S01]  /*4430*/  ISETP.GE.AND P1, PT, R3, R19, PT ;  /* 0x000000130300720c */ /* 0x000fe20003f26270 */
[----:B------:R-:W-:Y:S01]  /*4440*/  VIADD R3, R0, 0x29 ;  /* 0x0000002900037836 */ /* 0x000fe20000000000 */
[----:B------:R-:W-:-:S02]  /*4450*/  FSEL R151, R47, -INF , !P6 ;  /* 0xff8000002f977808 */ /* 0x000fc40007000000 */
[----:B------:R-:W-:Y:S01]  /*4460*/  FSEL R169, R50, -INF , !P3 ;  /* 0xff80000032a97808 */ /* 0x000fe20005800000 */
[----:B------:R-:W-:Y:S01]  /*4470*/  HMMA.16816.F32.BF16 R44, R8, R28, R200 ;  /* 0x0000001c082c723c */ /* 0x000fe200000418c8 */
[----:B------:R-:W-:Y:S02]  /*4480*/  FSEL R149, R51, -INF , !P1 ;  /* 0xff80000033957808 */ /* 0x000fe40004800000 */
[CC--:B------:R-:W-:Y:S02]  /*4490*/  ISETP.GE.AND P6, PT, R6.reuse, R16.reuse, PT ;  /* 0x000000100600720c */ /* 0x0c0fe40003fc6270 */
[----:B------:R-:W-:Y:S02]  /*44a0*/  ISETP.GE.AND P3, PT, R6, R17, PT ;  /* 0x000000110600720c */ /* 0x000fe40003f66270 */
[----:B------:R-:W-:Y:S02]  /*44b0*/  ISETP.GE.AND P1, PT, R3, R16, PT ;  /* 0x000000100300720c */ /* 0x000fe40003f26270 */
[----:B------:R-:W-:-:S02]  /*44c0*/  FSEL R168, R48, -INF , !P4 ;  /* 0xff80000030a87808 */ /* 0x000fc40006000000 */
[----:B------:R-:W-:Y:S02]  /*44d0*/  FSEL R150, R49, -INF , !P2 ;  /* 0xff80000031967808 */ /* 0x000fe40005000000 */
[----:B------:R-:W-:Y:S01]  /*44e0*/  FSEL R133, R36, -INF , !P6 ;  /* 0xff80000024857808 */ /* 0x000fe20007000000 */
[----:B--2---:R-:W-:Y:S01]  /*44f0*/  HMMA.16816.F32.BF16 R48, R8, R24, R184 ;  /* 0x000000180830723c */ /* 0x004fe200000418b8 */
[----:B------:R-:W-:Y:S02]  /*4500*/  FSEL R138, R38, -INF , !P3 ;  /* 0xff800000268a7808 */ /* 0x000fe40005800000 */
[----:B------:R-:W-:Y:S02]  /*4510*/  FSEL R131, R37, -INF , !P1 ;  /* 0xff80000025837808 */ /* 0x000fe40004800000 */
[C---:B------:R-:W-:Y:S02]  /*4520*/  ISETP.GE.AND P4, PT, R6.reuse, R18, PT ;  /* 0x000000120600720c */ /* 0x040fe40003f86270 */
[----:B------:R-:W-:Y:S01]  /*4530*/  ISETP.GE.AND P2, PT, R6, R19, PT ;  /* 0x000000130600720c */ /* 0x000fe20003f46270 */
[----:B------:R-:W-:Y:S01]  /*4540*/  VIADD R6, R0, 0x30 ;  /* 0x0000003000067836 */ /* 0x000fe20000000000 */
[----:B------:R-:W-:-:S02]  /*4550*/  ISETP.GE.AND P6, PT, R3, R17, PT ;  /* 0x000000110300720c */ /* 0x000fc40003fc6270 */
[C---:B------:R-:W-:Y:S02]  /*4560*/  ISETP.GE.AND P3, PT, R3.reuse, R18, PT ;  /* 0x000000120300720c */ /* 0x040fe40003f66270 */
[----:B------:R-:W-:Y:S01]  /*4570*/  ISETP.GE.AND P1, PT, R3, R19, PT ;  /* 0x000000130300720c */ /* 0x000fe20003f26270 */
[----:B------:R-:W-:Y:S01]  /*4580*/  VIADD R3, R0, 0x31 ;  /* 0x0000003100037836 */ /* 0x000fe20000000000 */
[----:B------:R-:W-:Y:S02]  /*4590*/  FSEL R128, R39, -INF , !P6 ;  /* 0xff80000027807808 */ /* 0x000fe40007000000 */
[----:B------:R-:W-:Y:S01]  /*45a0*/  FSEL R130, R32, -INF , !P4 ;  /* 0xff80000020827808 */ /* 0x000fe20006000000 */
[----:B------:R-:W-:Y:S01]  /*45b0*/  HMMA.16816.F32.BF16 R36, R12, R30, R56 ;  /* 0x0000001e0c24723c */ /* 0x000fe20000041838 */
[----:B------:R-:W-:Y:S02]  /*45c0*/  FSEL R148, R34, -INF , !P2 ;  /* 0xff80000022947808 */ /* 0x000fe40005000000 */
[----:B------:R-:W-:-:S02]  /*45d0*/  FSEL R129, R33, -INF , !P3 ;  /* 0xff80000021817808 */ /* 0x000fc40005800000 */
[----:B------:R-:W-:Y:S01]  /*45e0*/  FSEL R137, R35, -INF , !P1 ;  /* 0xff80000023897808 */ /* 0x000fe20004800000 */
[----:B------:R-:W-:Y:S01]  /*45f0*/  HMMA.16816.F32.BF16 R56, R20, R152, R244 ;  /* 0x000000981438723c */ /* 0x000fe200000418f4 */
[CC--:B------:R-:W-:Y:S02]  /*4600*/  ISETP.GE.AND P6, PT, R6.reuse, R16.reuse, PT ;  /* 0x000000100600720c */ /* 0x0c0fe40003fc6270 */
[----:B------:R-:W-:Y:S02]  /*4610*/  ISETP.GE.AND P2, PT, R6, R17, PT ;  /* 0x000000110600720c */ /* 0x000fe40003f46270 */
[----:B------:R-:W-:Y:S01]  /*4620*/  ISETP.GE.AND P1, PT, R3, R16, PT ;  /* 0x000000100300720c */ /* 0x000fe20003f26270 */
[----:B------:R-:W-:Y:S01]  /*4630*/  HMMA.16816.F32.BF16 R32, R8, R30, R144 ;  /* 0x0000001e0820723c */ /* 0x000fe20000041890 */
[----:B------:R-:W1:Y:S01]  /*4640*/  LDSM.16.M88.4 R28, [R225+0x2800] ;  /* 0x00280000e11c783b */ /* 0x000e620000000200 */
[----:B------:R-:W-:Y:S02]  /*4650*/  FSEL R183, R40, -INF , !P6 ;  /* 0xff80000028b77808 */ /* 0x000fe40007000000 */
[----:B------:R-:W-:-:S02]  /*4660*/  FSEL R188, R42, -INF , !P2 ;  /* 0xff8000002abc7808 */ /* 0x000fc40005000000 */
[----:B------:R-:W-:Y:S02]  /*4670*/  FSEL R181, R41, -INF , !P1 ;  /* 0xff80000029b57808 */ /* 0x000fe40004800000 */
        /* <DEDUP_REMOVED lines=16> */
[----:B------:R-:W-:Y:S02]  /*4780*/  FSEL R144, R36, -INF , !P6 ;  /* 0xff80000024907808 */ /* 0x000fe40007000000 */
[----:B------:R-:W-:Y:S02]  /*4790*/  FSEL R146, R38, -INF , !P3 ;  /* 0xff80000026927808 */ /* 0x000fe40005800000 */
[----:B------:R-:W-:Y:S02]  /*47a0*/  FSEL R127, R37, -INF , !P1 ;  /* 0xff800000257f7808 */ /* 0x000fe40004800000 */
[C---:B------:R-:W-:Y:S01]  /*47b0*/  ISETP.GE.AND P4, PT, R6.reuse, R18, PT ;  /* 0x000000120600720c */ /* 0x040fe20003f86270 */
[----:B-1----:R-:W-:Y:S01]  /*47c0*/  HMMA.16816.F32.BF16 R44, R12, R28, R76 ;  /* 0x0000001c0c2c723c */ /* 0x002fe2000004184c */
        /* <DEDUP_REMOVED lines=11> */
[----:B------:R-:W-:Y:S02]  /*4880*/  FSEL R145, R35, -INF , !P1 ;  /* 0xff80000023917808 */ /* 0x000fe40004800000 */
[----:B------:R-:W-:Y:S01]  /*4890*/  HMMA.16816.F32.BF16 R32, R8, R26, R140 ;  /* 0x0000001a0820723c */ /* 0x000fe2000004188c */
[----:B------:R-:W1:Y:S01]  /*48a0*/  LDSM.16.M88.4 R24, [R225+0x3000] ;  /* 0x00300000e118783b */ /* 0x000e620000000200 */
[C---:B------:R-:W-:Y:S02]  /*48b0*/  ISETP.GE.AND P6, PT, R6.reuse, R16, PT ;  /* 0x000000100600720c */ /* 0x040fe40003fc6270 */
[C---:B------:R-:W-:Y:S02]  /*48c0*/  ISETP.GE.AND P2, PT, R6.reuse, R17, PT ;  /* 0x000000110600720c */ /* 0x040fe40003f46270 */
[C---:B------:R-:W-:Y:S02]  /*48d0*/  ISETP.GE.AND P4, PT, R6.reuse, R18, PT ;  /* 0x000000120600720c */ /* 0x040fe40003f86270 */
[----:B------:R-:W-:Y:S01]  /*48e0*/  ISETP.GE.AND P3, PT, R6, R19, PT ;  /* 0x000000130600720c */ /* 0x000fe20003f66270 */
[----:B------:R-:W-:Y:S01]  /*48f0*/  VIADD R6, R0, 0x48 ;  /* 0x0000004800067836 */ /* 0x000fe20000000000 */
[----:B------:R-:W-:-:S02]  /*4900*/  ISETP.GE.AND P1, PT, R3, R16, PT ;  /* 0x000000100300720c */ /* 0x000fc40003f26270 */
[----:B------:R-:W-:Y:S02]  /*4910*/  FSEL R200, R40, -INF , !P6 ;  /* 0xff80000028c87808 */ /* 0x000fe40007000000 */
[----:B------:R-:W-:Y:S02]  /*4920*/  ISETP.GE.AND P6, PT, R3, R17, PT ;  /* 0x000000110300720c */ /* 0x000fe40003fc6270 */
[----:B------:R-:W-:Y:S02]  /*4930*/  FSEL R201, R42, -INF , !P2 ;  /* 0xff8000002ac97808 */ /* 0x000fe40005000000 */
[----:B------:R-:W-:Y:S02]  /*4940*/  FSEL R194, R41, -INF , !P1 ;  /* 0xff80000029c27808 */ /* 0x000fe40004800000 */
[C---:B------:R-:W-:Y:S02]  /*4950*/  ISETP.GE.AND P2, PT, R3.reuse, R18, PT ;  /* 0x000000120300720c */ /* 0x040fe40003f46270 */
[----:B------:R-:W-:Y:S01]  /*4960*/  ISETP.GE.AND P1, PT, R3, R19, PT ;  /* 0x000000130300720c */ /* 0x000fe20003f26270 */
[----:B------:R-:W-:Y:S01]  /*4970*/  VIADD R3, R0, 0x49 ;  /* 0x0000004900037836 */ /* 0x000fe20000000000 */
[----:B------:R-:W-:-:S02]  /*4980*/  FSEL R191, R43, -INF , !P6 ;  /* 0xff8000002bbf7808 */ /* 0x000fc40007000000 */
[----:B------:R-:W-:Y:S01]  /*4990*/  ISETP.GE.AND P6, PT, R6, R16, PT ;  /* 0x000000100600720c */ /* 0x000fe20003fc6270 */
[C---:B------:R-:W-:Y:S01]  /*49a0*/  HMMA.16816.F32.BF16 R40, R8.reuse, R30, R116 ;  /* 0x0000001e0828723c */ /* 0x040fe20000041874 */
[----:B------:R-:W-:Y:S02]  /*49b0*/  FSEL R193, R48, -INF , !P4 ;  /* 0xff80000030c17808 */ /* 0x000fe40006000000 */
[----:B------:R-:W-:Y:S02]  /*49c0*/  FSEL R195, R50, -INF , !P3 ;  /* 0xff80000032c37808 */ /* 0x000fe40005800000 */
[----:B------:R-:W-:Y:S02]  /*49d0*/  FSEL R190, R49, -INF , !P2 ;  /* 0xff80000031be7808 */ /* 0x000fe40005000000 */
[----:B------:R-:W-:Y:S02]  /*49e0*/  FSEL R189, R51, -INF , !P1 ;  /* 0xff80000033bd7808 */ /* 0x000fe40004800000 */
[----:B------:R-:W-:Y:S01]  /*49f0*/  FSEL R152, R36, -INF , !P6 ;  /* 0xff80000024987808 */ /* 0x000fe20007000000 */
[----:B------:R-:W-:Y:S01]  /*4a00*/  HMMA.16816.F32.BF16 R48, R8, R28, R160 ;  /* 0x0000001c0830723c */ /* 0x000fe200000418a0 */
[----:B------:R-:W-:-:S02]  /*4a10*/  ISETP.GE.AND P3, PT, R6, R17, PT ;  /* 0x000000110600720c */ /* 0x000fc40003f66270 */
[C---:B------:R-:W-:Y:S02]  /*4a20*/  ISETP.GE.AND P4, PT, R6.reuse, R18, PT ;  /* 0x000000120600720c */ /* 0x040fe40003f86270 */
[----:B------:R-:W-:Y:S01]  /*4a30*/  ISETP.GE.AND P2, PT, R6, R19, PT ;  /* 0x000000130600720c */ /* 0x000fe20003f46270 */
[----:B------:R-:W-:Y:S01]  /*4a40*/  VIADD R6, R0, 0x50 ;  /* 0x0000005000067836 */ /* 0x000fe20000000000 */
[C---:B------:R-:W-:Y:S02]  /*4a50*/  ISETP.GE.AND P1, PT, R3.reuse, R16, PT ;  /* 0x000000100300720c */ /* 0x040fe40003f26270 */
[----:B------:R-:W-:Y:S02]  /*4a60*/  ISETP.GE.AND P6, PT, R3, R17, PT ;  /* 0x000000110300720c */ /* 0x000fe40003fc6270 */
[----:B------:R-:W-:Y:S02]  /*4a70*/  FSEL R184, R38, -INF , !P3 ;  /* 0xff80000026b87808 */ /* 0x000fe40005800000 */
[----:B------:R-:W-:-:S02]  /*4a80*/  FSEL R143, R37, -INF , !P1 ;  /* 0xff800000258f7808 */ /* 0x000fc40004800000 */
[----:B------:R-:W-:Y:S02]  /*4a90*/  FSEL R140, R39, -INF , !P6 ;  /* 0xff800000278c7808 */ /* 0x000fe40007000000 */
[C---:B------:R-:W-:Y:S01]  /*4aa0*/  ISETP.GE.AND P3, PT, R3.reuse, R18, PT ;  /* 0x000000120300720c */ /* 0x040fe20003f66270 */
[----:B------:R-:W-:Y:S01]  /*4ab0*/  HMMA.16816.F32.BF16 R36, R12, R30, R88 ;  /* 0x0000001e0c24723c */ /* 0x000fe20000041858 */
[----:B------:R-:W-:Y:S01]  /*4ac0*/  ISETP.GE.AND P1, PT, R3, R19, PT ;  /* 0x000000130300720c */ /* 0x000fe20003f26270 */
[----:B------:R-:W-:Y:S01]  /*4ad0*/  VIADD R3, R0, 0x51 ;  /* 0x0000005100037836 */ /* 0x000fe20000000000 */
[----:B------:R-:W-:Y:S01]  /*4ae0*/  ISETP.GE.AND P6, PT, R6, R16, PT ;  /* 0x000000100600720c */ /* 0x000fe20003fc6270 */
[----:B------:R-:W2:Y:S01]  /*4af0*/  LDSM.16.M88.4 R28, [R225+0x3800] ;  /* 0x00380000e11c783b */ /* 0x000ea20000000200 */
[----:B------:R-:W-:Y:S01]  /*4b00*/  FSEL R185, R34, -INF , !P2 ;  /* 0xff80000022b97808 */ /* 0x000fe20005000000 */
[----:B------:R-:W-:-:S04]  /*4b10*/  DEPBAR.LE SB0, 0x0 ;  /* 0x000080000000791a */ /* 0x000fc80000000000 */
[----:B------:R-:W-:Y:S02]  /*4b20*/  FSEL R153, R35, -INF , !P1 ;  /* 0xff80000023997808 */ /* 0x000fe40004800000 */
[----:B------:R-:W-:Y:S01]  /*4b30*/  FSEL R239, R44, -INF , !P6 ;  /* 0xff8000002cef7808 */ /* 0x000fe20007000000 */
[----:B------:R-:W-:Y:S01]  /*4b40*/  BAR.SYNC.DEFER_BLOCKING 0x0 ;  /* 0x0000000000007b1d */ /* 0x000fe20000010000 */
[-C--:B------:R-:W-:Y:S02]  /*4b50*/  ISETP.GE.AND P2, PT, R6, R17.reuse, PT ;  /* 0x000000110600720c */ /* 0x080fe40003f46270 */
[C---:B------:R-:W-:Y:S02]  /*4b60*/  ISETP.GE.AND P1, PT, R3.reuse, R16, PT ;  /* 0x000000100300720c */ /* 0x040fe40003f26270 */
[----:B------:R-:W-:Y:S02]  /*4b70*/  ISETP.GE.AND P6, PT, R3, R17, PT ;  /* 0x000000110300720c */ /* 0x000fe40003fc6270 */
[----:B------:R-:W-:-:S02]  /*4b80*/  FSEL R242, R46, -INF , !P2 ;  /* 0xff8000002ef27808 */ /* 0x000fc40005000000 */
[----:B------:R-:W-:Y:S02]  /*4b90*/  FSEL R238, R45, -INF , !P1 ;  /* 0xff8000002dee7808 */ /* 0x000fe40004800000 */
[----:B------:R-:W-:Y:S02]  /*4ba0*/  FSEL R241, R47, -INF , !P6 ;  /* 0xff8000002ff17808 */ /* 0x000fe40007000000 */
[-C--:B-1----:R-:W-:Y:S01]  /*4bb0*/  HMMA.16816.F32.BF16 R44, R12, R24.reuse, R52 ;  /* 0x000000180c2c723c */ /* 0x082fe20000041834 */
[----:B------:R-:W-:Y:S02]  /*4bc0*/  FSEL R142, R32, -INF , !P4 ;  /* 0xff800000208e7808 */ /* 0x000fe40006000000 */
[----:B------:R-:W-:Y:S02]  /*4bd0*/  FSEL R141, R33, -INF , !P3 ;  /* 0xff800000218d7808 */ /* 0x000fe40005800000 */
[CC--:B------:R-:W-:Y:S01]  /*4be0*/  ISETP.GE.AND P4, PT, R6.reuse, R18.reuse, PT ;  /* 0x000000120600720c */ /* 0x0c0fe20003f86270 */
[----:B------:R-:W-:Y:S01]  /*4bf0*/  HMMA.16816.F32.BF16 R32, R8, R24, R196 ;  /* 0x000000180820723c */ /* 0x000fe200000418c4 */
[----:B------:R-:W-:Y:S01]  /*4c00*/  ISETP.GE.AND P3, PT, R6, R19, PT ;  /* 0x000000130600720c */ /* 0x000fe20003f66270 */
[----:B------:R-:W-:Y:S01]  /*4c10*/  VIADD R6, R0, 0x58 ;  /* 0x0000005800067836 */ /* 0x000fe20000000000 */
[----:B------:R-:W-:-:S02]  /*4c20*/  ISETP.GE.AND P2, PT, R3, R18, PT ;  /* 0x000000120300720c */ /* 0x000fc40003f46270 */
[----:B------:R-:W-:Y:S01]  /*4c30*/  ISETP.GE.AND P1, PT, R3, R19, PT ;  /* 0x000000130300720c */ /* 0x000fe20003f26270 */
[----:B------:R-:W-:Y:S01]  /*4c40*/  VIADD R3, R0, 0x59 ;  /* 0x0000005900037836 */ /* 0x000fe20000000000 */
[----:B------:R-:W-:Y:S01]  /*4c50*/  ISETP.GE.AND P6, PT, R6, R16, PT ;  /* 0x000000100600720c */ /* 0x000fe20003fc6270 */
[----:B------:R-:W-:Y:S01]  /*4c60*/  HMMA.16816.F32.BF16 R52, R20, R154, R232 ;  /* 0x0000009a1434723c */ /* 0x000fe200000418e8 */
[----:B------:R-:W-:Y:S02]  /*4c70*/  FSEL R236, R48, -INF , !P4 ;  /* 0xff80000030ec7808 */ /* 0x000fe40006000000 */
        /* <DEDUP_REMOVED lines=8> */
[C---:B------:R-:W-:Y:S02]  /*4d00*/  ISETP.GE.AND P1, PT, R3.reuse, R16, PT ;  /* 0x000000100300720c */ /* 0x040fe40003f26270 */
[----:B------:R-:W-:Y:S02]  /*4d10*/  FSEL R219, R36, -INF , !P6 ;  /* 0xff80000024db7808 */ /* 0x000fe40007000000 */
[----:B------:R-:W-:-:S02]  /*4d20*/  ISETP.GE.AND P6, PT, R3, R17, PT ;  /* 0x000000110300720c */ /* 0x000fc40003fc6270 */
[----:B------:R-:W-:Y:S02]  /*4d30*/  FSEL R232, R38, -INF , !P3 ;  /* 0xff80000026e87808 */ /* 0x000fe40005800000 */
[----:B------:R-:W-:Y:S02]  /*4d40*/  FSEL R218, R37, -INF , !P1 ;  /* 0xff80000025da7808 */ /* 0x000fe40004800000 */
[C---:B------:R-:W-:Y:S02]  /*4d50*/  ISETP.GE.AND P3, PT, R3.reuse, R18, PT ;  /* 0x000000120300720c */ /* 0x040fe40003f66270 */
[----:B------:R-:W-:Y:S01]  /*4d60*/  ISETP.GE.AND P1, PT, R3, R19, PT ;  /* 0x000000130300720c */ /* 0x000fe20003f26270 */
[----:B------:R-:W-:Y:S01]  /*4d70*/  VIADD R3, R0, 0x61 ;  /* 0x0000006100037836 */ /* 0x000fe20000000000 */
[----:B------:R-:W-:Y:S02]  /*4d80*/  FSEL R229, R39, -INF , !P6 ;  /* 0xff80000027e57808 */ /* 0x000fe40007000000 */
[----:B------:R-:W-:Y:S01]  /*4d90*/  ISETP.GE.AND P6, PT, R6, R16, PT ;  /* 0x000000100600720c */ /* 0x000fe20003fc6270 */
[----:B--2---:R-:W-:Y:S01]  /*4da0*/  HMMA.16816.F32.BF16 R36, R8, R28, R212 ;  /* 0x0000001c0824723c */ /* 0x004fe200000418d4 */
[----:B------:R-:W-:-:S02]  /*4db0*/  FSEL R210, R40, -INF , !P4 ;  /* 0xff80000028d27808 */ /* 0x000fc40006000000 */
[----:B------:R-:W-:Y:S02]  /*4dc0*/  FSEL R235, R42, -INF , !P2 ;  /* 0xff8000002aeb7808 */ /* 0x000fe40005000000 */
[----:B------:R-:W-:Y:S02]  /*4dd0*/  FSEL R217, R41, -INF , !P3 ;  /* 0xff80000029d97808 */ /* 0x000fe40005800000 */
[----:B------:R-:W-:Y:S02]  /*4de0*/  FSEL R234, R43, -INF , !P1 ;  /* 0xff8000002bea7808 */ /* 0x000fe40004800000 */
[----:B------:R-:W-:Y:S01]  /*4df0*/  FSEL R202, R44, -INF , !P6 ;  /* 0xff8000002cca7808 */ /* 0x000fe20007000000 */
[----:B------:R-:W-:Y:S01]  /*4e00*/  HMMA.16816.F32.BF16 R40, R8, R26, R156 ;  /* 0x0000001a0828723c */ /* 0x000fe2000004189c */
[----:B------:R-:W-:Y:S02]  /*4e10*/  ISETP.GE.AND P2, PT, R6, R17, PT ;  /* 0x000000110600720c */ /* 0x000fe40003f46270 */
[----:B------:R-:W-:-:S02]  /*4e20*/  ISETP.GE.AND P1, PT, R3, R16, PT ;  /* 0x000000100300720c */ /* 0x000fc40003f26270 */
[----:B------:R-:W-:Y:S01]  /*4e30*/  ISETP.GE.AND P6, PT, R3, R17, PT ;  /* 0x000000110300720c */ /* 0x000fe20003fc6270 */
[----:B------:R-:W-:Y:S01]  /*4e40*/  HMMA.16816.F32.BF16 R24, R12, R72, R164 ;  /* 0x000000480c18723c */ /* 0x000fe200000418a4 */
[----:B------:R-:W-:Y:S02]  /*4e50*/  FSEL R216, R46, -INF , !P2 ;  /* 0xff8000002ed87808 */ /* 0x000fe40005000000 */
[----:B------:R-:W-:Y:S02]  /*4e60*/  FSEL R199, R45, -INF , !P1 ;  /* 0xff8000002dc77808 */ /* 0x000fe40004800000 */
[----:B------:R-:W-:Y:S01]  /*4e70*/  FSEL R208, R47, -INF , !P6 ;  /* 0xff8000002fd07808 */ /* 0x000fe20007000000 */
[----:B------:R-:W-:Y:S01]  /*4e80*/  HMMA.16816.F32.BF16 R8, R8, R30, R172 ;  /* 0x0000001e0808723c */ /* 0x000fe200000418ac */
[CC--:B------:R-:W-:Y:S02]  /*4e90*/  ISETP.GE.AND P4, PT, R6.reuse, R18.reuse, PT ;  /* 0x000000120600720c */ /* 0x0c0fe40003f86270 */
[-C--:B------:R-:W-:Y:S01]  /*4ea0*/  ISETP.GE.AND P3, PT, R6, R19.reuse, PT ;  /* 0x000000130600720c */ /* 0x080fe20003f66270 */
[C---:B------:R-:W-:Y:S01]  /*4eb0*/  VIADD R6, R0.reuse, 0x68 ;  /* 0x0000006800067836 */ /* 0x040fe20000000000 */
[C---:B------:R-:W-:Y:S01]  /*4ec0*/  ISETP.GE.AND P2, PT, R3.reuse, R18, PT ;  /* 0x000000120300720c */ /* 0x040fe20003f46270 */
[----:B------:R-:W-:Y:S01]  /*4ed0*/  HMMA.16816.F32.BF16 R44, R12, R28, R56 ;  /* 0x0000001c0c2c723c */ /* 0x000fe20000041838 */
[----:B------:R-:W-:Y:S01]  /*4ee0*/  ISETP.GE.AND P1, PT, R3, R19, PT ;  /* 0x000000130300720c */ /* 0x000fe20003f26270 */
[----:B------:R-:W-:Y:S01]  /*4ef0*/  VIADD R3, R0, 0x69 ;  /* 0x0000006900037836 */ /* 0x000fe20000000000 */
[----:B------:R-:W-:-:S02]  /*4f00*/  FSEL R233, R34, -INF , !P3 ;  /* 0xff80000022e97808 */ /* 0x000fc40005800000 */
[----:B------:R-:W-:Y:S01]  /*4f10*/  FSEL R213, R35, -INF , !P1 ;  /* 0xff80000023d57808 */ /* 0x000fe20004800000 */
[----:B------:R-:W-:Y:S01]  /*4f20*/  HMMA.16816.F32.BF16 R12, R12, R30, R52 ;  /* 0x0000001e0c0c723c */ /* 0x000fe20000041834 */
[CC--:B------:R-:W-:Y:S02]  /*4f30*/  ISETP.GE.AND P6, PT, R6.reuse, R16.reuse, PT ;  /* 0x000000100600720c */ /* 0x0c0fe40003fc6270 */
[----:B------:R-:W-:Y:S02]  /*4f40*/  ISETP.GE.AND P3, PT, R6, R17, PT ;  /* 0x000000110600720c */ /* 0x000fe40003f66270 */
[----:B------:R-:W-:Y:S02]  /*4f50*/  ISETP.GE.AND P1, PT, R3, R16, PT ;  /* 0x000000100300720c */ /* 0x000fe40003f26270 */
[----:B------:R-:W-:Y:S02]  /*4f60*/  FSEL R187, R20, -INF , !P6 ;  /* 0xff80000014bb7808 */ /* 0x000fe40007000000 */
[----:B------:R-:W-:-:S02]  /*4f70*/  FSEL R198, R22, -INF , !P3 ;  /* 0xff80000016c67808 */ /* 0x000fc40005800000 */
[----:B------:R-:W-:Y:S02]  /*4f80*/  FSEL R186, R21, -INF , !P1 ;  /* 0xff80000015ba7808 */ /* 0x000fe40004800000 */
[----:B------:R-:W-:Y:S02]  /*4f90*/  FSEL R209, R33, -INF , !P2 ;  /* 0xff80000021d17808 */ /* 0x000fe40005000000 */
[C---:B------:R-:W-:Y:S02]  /*4fa0*/  ISETP.GE.AND P6, PT, R3.reuse, R17, PT ;  /* 0x000000110300720c */ /* 0x040fe40003fc6270 */
[C---:B------:R-:W-:Y:S02]  /*4fb0*/  ISETP.GE.AND P3, PT, R3.reuse, R18, PT ;  /* 0x000000120300720c */ /* 0x040fe40003f66270 */
[-C--:B------:R-:W-:Y:S01]  /*4fc0*/  ISETP.GE.AND P1, PT, R3, R19.reuse, PT ;  /* 0x000000130300720c */ /* 0x080fe20003f26270 */
[----:B------:R-:W-:Y:S01]  /*4fd0*/  VIADD R3, R0, 0x70 ;  /* 0x0000007000037836 */ /* 0x000fe20000000000 */
[----:B------:R-:W-:-:S02]  /*4fe0*/  ISETP.GE.AND P2, PT, R6, R19, PT ;  /* 0x000000130600720c */ /* 0x000fc40003f46270 */
[----:B------:R-:W-:Y:S02]  /*4ff0*/  FSEL R211, R32, -INF , !P4 ;  /* 0xff80000020d37808 */ /* 0x000fe40006000000 */
[----:B------:R-:W-:Y:S01]  /*5000*/  ISETP.GE.AND P4, PT, R6, R18, PT ;  /* 0x000000120600720c */ /* 0x000fe20003f86270 */
[----:B------:R-:W-:Y:S01]  /*5010*/  VIADD R6, R0, 0x71 ;  /* 0x0000007100067836 */ /* 0x000fe20000000000 */
[----:B------:R-:W-:Y:S02]  /*5020*/  FSEL R192, R23, -INF , !P6 ;  /* 0xff80000017c07808 */ /* 0x000fe40007000000 */
[----:B------:R-:W-:Y:S02]  /*5030*/  FSEL R212, R42, -INF , !P2 ;  /* 0xff8000002ad47808 */ /* 0x000fe40005000000 */
[C---:B------:R-:W-:Y:S02]  /*5040*/  ISETP.GE.AND P6, PT, R3.reuse, R16, PT ;  /* 0x000000100300720c */ /* 0x040fe40003fc6270 */
[----:B------:R-:W-:-:S02]  /*5050*/  ISETP.GE.AND P2, PT, R3, R17, PT ;  /* 0x000000110300720c */ /* 0x000fc40003f46270 */
[----:B------:R-:W-:Y:S02]  /*5060*/  FSEL R197, R40, -INF , !P4 ;  /* 0xff80000028c57808 */ /* 0x000fe40006000000 */
[----:B------:R-:W-:Y:S02]  /*5070*/  FSEL R196, R41, -INF , !P3 ;  /* 0xff80000029c47808 */ /* 0x000fe40005800000 */
[C---:B------:R-:W-:Y:S02]  /*5080*/  ISETP.GE.AND P4, PT, R3.reuse, R18, PT ;  /* 0x000000120300720c */ /* 0x040fe40003f86270 */
[----:B------:R-:W-:Y:S01]  /*5090*/  ISETP.GE.AND P3, PT, R3, R19, PT ;  /* 0x000000130300720c */ /* 0x000fe20003f66270 */
[----:B------:R-:W-:Y:S01]  /*50a0*/  VIADD R3, R0, 0x78 ;  /* 0x0000007800037836 */ /* 0x000fe20000000000 */
[----:B------:R-:W-:Y:S02]  /*50b0*/  FSEL R162, R44, -INF , !P6 ;  /* 0xff8000002ca27808 */ /* 0x000fe40007000000 */
[----:B------:R-:W-:-:S02]  /*50c0*/  FSEL R165, R46, -INF , !P2 ;  /* 0xff8000002ea57808 */ /* 0x000fc40005000000 */
[C---:B------:R-:W-:Y:S02]  /*50d0*/  ISETP.GE.AND P6, PT, R6.reuse, R17, PT ;  /* 0x000000110600720c */ /* 0x040fe40003fc6270 */
[----:B------:R-:W-:Y:S02]  /*50e0*/  ISETP.GE.AND P2, PT, R6, R18, PT ;  /* 0x000000120600720c */ /* 0x000fe40003f46270 */
[----:B------:R-:W-:Y:S02]  /*50f0*/  FSEL R203, R43, -INF , !P1 ;  /* 0xff8000002bcb7808 */ /* 0x000fe40004800000 */
[----:B------:R-:W-:Y:S02]  /*5100*/  FSEL R164, R47, -INF , !P6 ;  /* 0xff8000002fa47808 */ /* 0x000fe40007000000 */
[----:B------:R-:W-:Y:S02]  /*5110*/  FSEL R167, R36, -INF , !P4 ;  /* 0xff80000024a77808 */ /* 0x000fe40006000000 */
[----:B------:R-:W-:-:S02]  /*5120*/  FSEL R175, R38, -INF , !P3 ;  /* 0xff80000026af7808 */ /* 0x000fc40005800000 */
[----:B------:R-:W-:Y:S02]  /*5130*/  FSEL R166, R37, -INF , !P2 ;  /* 0xff80000025a67808 */ /* 0x000fe40005000000 */
[-C--:B------:R-:W-:Y:S02]  /*5140*/  ISETP.GE.AND P1, PT, R6, R16.reuse, PT ;  /* 0x000000100600720c */ /* 0x080fe40003f26270 */
[C---:B------:R-:W-:Y:S02]  /*5150*/  ISETP.GE.AND P6, PT, R3.reuse, R16, PT ;  /* 0x000000100300720c */ /* 0x040fe40003fc6270 */
[C---:B------:R-:W-:Y:S02]  /*5160*/  ISETP.GE.AND P4, PT, R3.reuse, R17, PT ;  /* 0x000000110300720c */ /* 0x040fe40003f86270 */
[C---:B------:R-:W-:Y:S02]  /*5170*/  ISETP.GE.AND P3, PT, R3.reuse, R18, PT ;  /* 0x000000120300720c */ /* 0x040fe40003f66270 */
[----:B------:R-:W-:Y:S01]  /*5180*/  ISETP.GE.AND P2, PT, R3, R19, PT ;  /* 0x000000130300720c */ /* 0x000fe20003f46270 */
[----:B------:R-:W-:Y:S01]  /*5190*/  VIADD R3, R0, 0x79 ;  /* 0x0000007900037836 */ /* 0x000fe20000000000 */
[----:B------:R-:W-:-:S02]  /*51a0*/  FSEL R42, R25, -INF , !P5 ;  /* 0xff800000192a7808 */ /* 0x000fc40006800000 */
[----:B------:R-:W-:Y:S02]  /*51b0*/  FSEL R44, R27, -INF , !P0 ;  /* 0xff8000001b2c7808 */ /* 0x000fe40004000000 */
[C---:B------:R-:W-:Y:S02]  /*51c0*/  ISETP.GE.AND P5, PT, R0.reuse, R17, PT ;  /* 0x000000110000720c */ /* 0x040fe40003fa6270 */
        /* <DEDUP_REMOVED lines=8> */
[C---:B------:R-:W-:Y:S02]  /*5250*/  ISETP.GE.AND P2, PT, R3.reuse, R18, PT ;  /* 0x000000120300720c */ /* 0x040fe40003f46270 */
[-C--:B------:R-:W-:Y:S01]  /*5260*/  ISETP.GE.AND P0, PT, R3, R19.reuse, PT ;  /* 0x000000130300720c */ /* 0x080fe20003f06270 */
[C---:B------:R-:W-:Y:S01]  /*5270*/  VIADD R3, R139.reuse, 0x800 ;  /* 0x000008008b037836 */ /* 0x040fe20000000000 */
[----:B------:R-:W-:Y:S01]  /*5280*/  ISETP.GE.AND P1, PT, R6, R19, PT ;  /* 0x000000130600720c */ /* 0x000fe20003f26270 */
[----:B------:R-:W-:Y:S01]  /*5290*/  VIADD R6, R139, 0x1800 ;  /* 0x000018008b067836 */ /* 0x000fe20000000000 */
[----:B------:R-:W-:-:S02]  /*52a0*/  FSEL R172, R11, -INF , !P0 ;  /* 0xff8000000bac7808 */ /* 0x000fc40004000000 */
[----:B------:R1:W-:Y:S01]  /*52b0*/  STL [R1+0x88], R3 ;  /* 0x0000880301007387 */ /* 0x0003e20000100800 */
[----:B------:R-:W-:Y:S02]  /*52c0*/  PLOP3.LUT P0, PT, PT, PT, UP0, 0x80, 0x0 ;  /* 0x000000000000781c */ /* 0x000fe40003f0f008 */
[----:B------:R-:W-:Y:S01]  /*52d0*/  FSEL R174, R39, -INF , !P1 ;  /* 0xff80000027ae7808 */ /* 0x000fe20004800000 */
[----:B------:R2:W-:Y:S01]  /*52e0*/  STL [R1+0x8c], R7 ;  /* 0x00008c0701007387 */ /* 0x0005e20000100800 */
[----:B------:R-:W-:Y:S02]  /*52f0*/  ISETP.GE.AND P1, PT, R0, R16, PT ;  /* 0x000000100000720c */ /* 0x000fe40003f26270 */
[----:B------:R-:W-:Y:S01]  /*5300*/  FSEL R160, R9, -INF , !P2 ;  /* 0xff80000009a07808 */ /* 0x000fe20005000000 */
[----:B------:R3:W-:Y:S01]  /*5310*/  STL [R1+0x90], R6 ;  /* 0x0000900601007387 */ /* 0x0007e20000100800 */
[----:B------:R-:W-:Y:S02]  /*5320*/  FSEL R41, R24, -INF , !P1 ;  /* 0xff80000018297808 */ /* 0x000fe40004800000 */
[----:B------:R-:W-:Y:S01]  /*5330*/  ISETP.GE.AND P1, PT, R0, R19, PT ;  /* 0x000000130000720c */ /* 0x000fe20003f26270 */
[----:B------:R-:W-:Y:S01]  /*5340*/  IMAD.IADD R0, R207, 0x1, R206 ;  /* 0x00000001cf007824 */ /* 0x000fe200078e02ce */
[----:B------:R-:W-:-:S02]  /*5350*/  FSEL R157, R12, -INF , !P6 ;  /* 0xff8000000c9d7808 */ /* 0x000fc40007000000 */
[----:B------:R-:W-:Y:S02]  /*5360*/  FSEL R46, R82, -INF , !P1 ;  /* 0xff800000522e7808 */ /* 0x000fe40004800000 */
[----:B------:R-:W-:Y:S02]  /*5370*/  FSEL R159, R14, -INF , !P4 ;  /* 0xff8000000e9f7808 */ /* 0x000fe40006000000 */
[----:B------:R-:W-:Y:S02]  /*5380*/  FSEL R156, R13, -INF , !P5 ;  /* 0xff8000000d9c7808 */ /* 0x000fe40006800000 */
[----:B------:R-:W-:Y:S01]  /*5390*/  FSEL R158, R15, -INF , !P3 ;  /* 0xff8000000f9e7808 */ /* 0x000fe20005800000 */
[C---:B-1----:R-:W-:Y:S02]  /*53a0*/  VIADD R3, R139.reuse, 0x2000 ;  /* 0x000020008b037836 */ /* 0x042fe40000000000 */
[----:B--2---:R-:W-:-:S03]  /*53b0*/  VIADD R7, R139, 0x2800 ;  /* 0x000028008b077836 */ /* 0x004fc60000000000 */
[----:B------:R1:W-:Y:S01]  /*53c0*/  STL [R1+0xa0], R3 ;  /* 0x0000a00301007387 */ /* 0x0003e20000100800 */
[----:B---3--:R-:W-:-:S03]  /*53d0*/  VIADD R6, R139, 0x3000 ;  /* 0x000030008b067836 */ /* 0x008fc60000000000 */
[----:B------:R2:W-:Y:S04]  /*53e0*/  STL [R1+0xa4], R7 ;  /* 0x0000a40701007387 */ /* 0x0005e80000100800 */
[----:B------:R2:W-:Y:S01]  /*53f0*/  STL [R1+0xa8], R6 ;  /* 0x0000a80601007387 */ /* 0x0005e20000100800 */
[----:B-1----:R-:W-:-:S05]  /*5400*/  VIADD R3, R139, 0x3800 ;  /* 0x000038008b037836 */ /* 0x002fca0000000000 */
[----:B------:R2:W-:Y:S01]  /*5410*/  STL [R1+0xac], R3 ;  /* 0x0000ac0301007387 */ /* 0x0005e20000100800 */
[----:B------:R-:W-:Y:S05]  /*5420*/  @!P0 BRA `(.L_x_223) ;  /* 0x0000000400c08947 */ /* 0x000fea0003800000 */
[----:B------:R-:W-:Y:S01]  /*5430*/  ULDC UR20, c[0x0][0x2d0] ;  /* 0x0000b40000147ab9 */ /* 0x000fe20000000800 */
[----:B------:R-:W-:Y:S01]  /*5440*/  UIADD3 UR21, UR23, -0x2, URZ ;  /* 0xfffffffe17157890 */ /* 0x000fe2000fffe03f */
[----:B------:R-:W-:Y:S01]  /*5450*/  ISETP.GE.AND P1, PT, R204, UR20, PT ;  /* 0x00000014cc007c0c */ /* 0x000fe2000bf26270 */
[----:B--2---:R-:W-:Y:S01]  /*5460*/  IMAD.U32 R3, RZ, RZ, UR8 ;  /* 0x00000008ff037e24 */ /* 0x004fe2000f8e00ff */
[----:B------:R-:W-:Y:S01]  /*5470*/  BSSY B0, `(.L_x_224) ;  /* 0x000006a000007945 */ /* 0x000fe20003800000 */
[----:B------:R-:W-:Y:S01]  /*5480*/  USHF.R.S32.HI UR20, URZ, 0x1f, UR21 ;  /* 0x0000001f3f147899 */ /* 0x000fe20008011415 */
[----:B------:R-:W-:Y:S02]  /*5490*/  IMAD.U32 R6, RZ, RZ, UR8 ;  /* 0x00000008ff067e24 */ /* 0x000fe4000f8e00ff */
[----:B------:R-:W-:Y:S01]  /*54a0*/  IMAD.U32 R8, RZ, RZ, UR21 ;  /* 0x00000015ff087e24 */ /* 0x000fe2000f8e00ff */
[----:B------:R-:W-:Y:S01]  /*54b0*/  UIMAD UR21, UR22, UR21, URZ ;  /* 0x00000015161572a4 */ /* 0x000fe2000f8e023f */
[----:B------:R-:W-:-:S02]  /*54c0*/  IMAD.U32 R12, RZ, RZ, UR8 ;  /* 0x00000008ff0c7e24 */ /* 0x000fc4000f8e00ff */
[----:B------:R-:W-:Y:S01]  /*54d0*/  IMAD.WIDE.U32 R8, R8, UR26, R222 ;  /* 0x0000001a08087c25 */ /* 0x000fe2000f8e00de */
[----:B------:R-:W-:Y:S02]  /*54e0*/  UIMAD UR20, UR20, UR26, UR21 ;  /* 0x0000001a141472a4 */ /* 0x000fe4000f8e0215 */
[----:B------:R-:W1:Y:S01]  /*54f0*/  @!P1 LDC.64 R22, c[0x0][0x218] ;  /* 0x00008600ff169b82 */ /* 0x000e620000000a00 */
[----:B------:R-:W-:Y:S01]  /*5500*/  IMAD.U32 R11, RZ, RZ, UR8 ;  /* 0x00000008ff0b7e24 */ /* 0x000fe2000f8e00ff */
[-C--:B------:R-:W-:Y:S01]  /*5510*/  @!P1 LEA R25, P3, R3, R8.reuse, 0x5 ;  /* 0x0000000803199211 */ /* 0x080fe200078628ff */
[----:B------:R-:W-:Y:S01]  /*5520*/  IMAD.U32 R3, RZ, RZ, UR9 ;  /* 0x00000009ff037e24 */ /* 0x000fe2000f8e00ff */
[----:B------:R-:W-:Y:S01]  /*5530*/  @!P1 LEA R28, P2, R6, R8, 0x6 ;  /* 0x00000008061c9211 */ /* 0x000fe200078430ff */
[----:B------:R-:W-:Y:S01]  /*5540*/  VIADD R7, R9, UR20 ;  /* 0x0000001409077c36 */ /* 0x000fe20008000000 */
[----:B------:R-:W-:Y:S01]  /*5550*/  VOTEU.ALL UP0, P1 ;  /* 0x00000000003f7886 */ /* 0x000fe20000800000 */
[----:B------:R-:W-:Y:S01]  /*5560*/  IMAD.U32 R10, RZ, RZ, UR9 ;  /* 0x00000009ff0a7e24 */ /* 0x000fe2000f8e00ff */
[----:B------:R-:W2:Y:S01]  /*5570*/  @!P1 LDC.64 R32, c[0x0][0x218] ;  /* 0x00008600ff209b82 */ /* 0x000ea20000000a00 */
[----:B------:R-:W-:Y:S01]  /*5580*/  @!P1 IMAD.MOV.U32 R13, RZ, RZ, R7 ;  /* 0x000000ffff0d9224 */ /* 0x000fe200078e0007 */
[-C--:B------:R-:W-:Y:S01]  /*5590*/  @!P1 LEA.HI.X R40, R12, R7.reuse, R3, 0x6, P2 ;  /* 0x000000070c289211 */ /* 0x080fe200010f3403 */
[----:B------:R-:W-:Y:S01]  /*55a0*/  @!P1 IMAD.MOV.U32 R12, RZ, RZ, R8 ;  /* 0x000000ffff0c9224 */ /* 0x000fe200078e0008 */
[----:B------:R-:W-:Y:S01]  /*55b0*/  MOV R3, UR8 ;  /* 0x0000000800037c02 */ /* 0x000fe20008000f00 */
[----:B------:R-:W-:Y:S01]  /*55c0*/  IMAD.U32 R14, RZ, RZ, UR8 ;  /* 0x00000008ff0e7e24 */ /* 0x000fe2000f8e00ff */
[-C--:B------:R-:W-:Y:S01]  /*55d0*/  @!P1 LEA.HI.X R29, R11, R7.reuse, R10, 0x5, P3 ;  /* 0x000000070b1d9211 */ /* 0x080fe200018f2c0a */
[----:B------:R-:W-:Y:S01]  /*55e0*/  @!P1 IMAD.MOV.U32 R6, RZ, RZ, R8 ;  /* 0x000000ffff069224 */ /* 0x000fe200078e0008 */
[----:B------:R-:W3:Y:S01]  /*55f0*/  @!P1 LDC.64 R26, c[0x0][0x218] ;  /* 0x00008600ff1a9b82 */ /* 0x000ee20000000a00 */
[----:B------:R-:W-:Y:S01]  /*5600*/  @!P1 IMAD.WIDE.U32 R12, R3, 0x50, R12 ;  /* 0x00000050030c9825 */ /* 0x000fe200078e000c */
[C---:B------:R-:W-:Y:S01]  /*5610*/  @!P1 IADD3 R3, P2, R8.reuse, UR11, RZ ;  /* 0x0000000b08039c10 */ /* 0x040fe2000ff5e0ff */
[----:B------:R-:W-:Y:S01]  /*5620*/  @!UP0 UIMAD UR22, UR9, 0x30, URZ ;  /* 0x00000030091688a4 */ /* 0x000fe2000f8e023f */
[----:B------:R-:W-:Y:S01]  /*5630*/  @!P1 MOV R11, R7 ;  /* 0x00000007000b9202 */ /* 0x000fe20000000f00 */
[----:B------:R-:W-:Y:S01]  /*5640*/  IMAD.U32 R21, RZ, RZ, UR8 ;  /* 0x00000008ff157e24 */ /* 0x000fe2000f8e00ff */
[----:B------:R-:W-:Y:S01]  /*5650*/  @!P1 IADD3.X R24, R7, UR10, RZ, P2, !PT ;  /* 0x0000000a07189c10 */ /* 0x000fe200097fe4ff */
[----:B------:R-:W-:Y:S01]  /*5660*/  @!P1 IMAD.MOV.U32 R10, RZ, RZ, R8 ;  /* 0x000000ffff0a9224 */ /* 0x000fe200078e0008 */
[----:B------:R-:W4:Y:S01]  /*5670*/  @!P1 LDC.64 R30, c[0x0][0x218] ;  /* 0x00008600ff1e9b82 */ /* 0x000f220000000a00 */
[----:B-1----:R-:W-:Y:S01]  /*5680*/  @!P1 LEA R22, P3, R8, R22, 0x1 ;  /* 0x0000001608169211 */ /* 0x002fe200078608ff */
[----:B------:R-:W-:Y:S01]  /*5690*/  @!P1 IMAD.WIDE.U32 R14, R14, 0x30, R6 ;  /* 0x000000300e0e9825 */ /* 0x000fe200078e0006 */
[----:B------:R-:W-:Y:S01]  /*56a0*/  @!UP0 UIMAD UR21, UR9, 0x50, URZ ;  /* 0x00000050091588a4 */ /* 0x000fe2000f8e023f */
[----:B------:R1:W-:Y:S01]  /*56b0*/  @P1 STS.128 [R231+0x4000], RZ ;  /* 0x004000ffe7001388 */ /* 0x0003e20000000c00 */
[----:B------:R-:W-:Y:S01]  /*56c0*/  @!P1 LEA.HI.X R23, R8, R23, R7, 0x1, P3 ;  /* 0x0000001708179211 */ /* 0x000fe200018f0c07 */
[----:B------:R-:W-:Y:S01]  /*56d0*/  @!P1 IMAD.WIDE.U32 R10, R21, 0x60, R10 ;  /* 0x00000060150a9825 */ /* 0x000fe200078e000a */
[----:B------:R-:W-:Y:S01]  /*56e0*/  @!UP0 UIMAD UR20, UR9, 0x60, URZ ;  /* 0x00000060091488a4 */ /* 0x000fe2000f8e023f */
[----:B------:R-:W5:Y:S01]  /*56f0*/  @!P1 LDC.64 R34, c[0x0][0x218] ;  /* 0x00008600ff229b82 */ /* 0x000f620000000a00 */
[C---:B--2---:R-:W-:Y:S01]  /*5700*/  @!P1 LEA R20, P2, R3.reuse, R32, 0x1 ;  /* 0x0000002003149211 */ /* 0x044fe200078408ff */
[----:B------:R-:W-:Y:S01]  /*5710*/  @!PT LDS RZ, [RZ] ;  /* 0x00000000fffff984 */ /* 0x000fe20000000800 */
[----:B------:R-:W-:Y:S01]  /*5720*/  @!PT LDS RZ, [RZ] ;  /* 0x00000000fffff984 */ /* 0x000fe20000000800 */
[----:B------:R-:W-:Y:S01]  /*5730*/  @!PT LDS RZ, [RZ] ;  /* 0x00000000fffff984 */ /* 0x000fe20000000800 */
[----:B------:R5:W-:Y:S03]  /*5740*/  @!P1 LDGSTS.E.BYPASS.LTC128B.128 [R231+0x4000], desc[UR24][R22.64] ;  /* 0x0400000016e79fae */ /* 0x000be6000b901d58 */
[----:B------:R-:W-:Y:S01]  /*5750*/  @!P1 LEA.HI.X R21, R3, R33, R24, 0x1, P2 ;  /* 0x0000002103159211 */ /* 0x000fe200010f0c18 */
[----:B------:R-:W-:Y:S01]  /*5760*/  @!P1 VIADD R3, R15, UR22 ;  /* 0x000000160f039c36 */ /* 0x000fe20008000000 */
[----:B------:R1:W-:Y:S01]  /*5770*/  @P1 STS.128 [R231+0x4800], RZ ;  /* 0x004800ffe7001388 */ /* 0x0003e20000000c00 */
[----:B------:R-:W2:Y:S01]  /*5780*/  @!P1 LDC.64 R36, c[0x0][0x218] ;  /* 0x00008600ff249b82 */ /* 0x000ea20000000a00 */
[----:B---3--:R-:W-:Y:S01]  /*5790*/  @!P1 LEA R26, P3, R25, R26, 0x1 ;  /* 0x0000001a191a9211 */ /* 0x008fe200078608ff */
[----:B------:R-:W-:Y:S01]  /*57a0*/  @!P1 VIADD R11, R11, UR20 ;  /* 0x000000140b0b9c36 */ /* 0x000fe20008000000 */
[----:B------:R-:W-:Y:S01]  /*57b0*/  @!PT LDS RZ, [RZ] ;  /* 0x00000000fffff984 */ /* 0x000fe20000000800 */
[----:B------:R-:W-:Y:S01]  /*57c0*/  @!PT LDS RZ, [RZ] ;  /* 0x00000000fffff984 */ /* 0x000fe20000000800 */
[----:B------:R-:W-:Y:S01]  /*57d0*/  @!PT LDS RZ, [RZ] ;  /* 0x00000000fffff984 */ /* 0x000fe20000000800 */
[----:B------:R2:W-:Y:S02]  /*57e0*/  @!P1 LDGSTS.E.BYPASS.LTC128B.128 [R231+0x4800], desc[UR24][R20.64] ;  /* 0x0480000014e79fae */ /* 0x0005e4000b901d58 */
[----:B------:R-:W-:-:S02]  /*57f0*/  @!P1 LEA.HI.X R27, R25, R27, R29, 0x1, P3 ;  /* 0x0000001b191b9211 */ /* 0x000fc400018f0c1d */
[----:B------:R1:W-:Y:S01]  /*5800*/  @P1 STS.128 [R231+0x5000], RZ ;  /* 0x005000ffe7001388 */ /* 0x0003e20000000c00 */
[----:B------:R-:W3:Y:S01]  /*5810*/  @!P1 LDC.64 R38, c[0x0][0x218] ;  /* 0x00008600ff269b82 */ /* 0x000ee20000000a00 */
[C---:B----4-:R-:W-:Y:S02]  /*5820*/  @!P1 LEA R24, P2, R14.reuse, R30, 0x1 ;  /* 0x0000001e0e189211 */ /* 0x050fe400078408ff */
[----:B------:R-:W-:Y:S01]  /*5830*/  @!PT LDS RZ, [RZ] ;  /* 0x00000000fffff984 */ /* 0x000fe20000000800 */
[----:B------:R-:W-:Y:S01]  /*5840*/  @!PT LDS RZ, [RZ] ;  /* 0x00000000fffff984 */ /* 0x000fe20000000800 */
[----:B------:R-:W-:Y:S01]  /*5850*/  @!PT LDS RZ, [RZ] ;  /* 0x00000000fffff984 */ /* 0x000fe20000000800 */
[----:B------:R1:W-:Y:S02]  /*5860*/  @!P1 LDGSTS.E.BYPASS.LTC128B.128 [R231+0x5000], desc[UR24][R26.64] ;  /* 0x050000001ae79fae */ /* 0x0003e4000b901d58 */
[----:B------:R-:W-:Y:S01]  /*5870*/  @!P1 LEA.HI.X R25, R14, R31, R3, 0x1, P2 ;  /* 0x0000001f0e199211 */ /* 0x000fe200010f0c03 */
[----:B------:R-:W-:Y:S01]  /*5880*/  @!P1 VIADD R3, R13, UR21 ;  /* 0x000000150d039c36 */ /* 0x000fe20008000000 */
[----:B------:R1:W-:Y:S04]  /*5890*/  @P1 STS.128 [R231+0x5800], RZ ;  /* 0x005800ffe7001388 */ /* 0x0003e80000000c00 */
[----:B------:R-:W-:Y:S01]  /*58a0*/  @!PT LDS RZ, [RZ] ;  /* 0x00000000fffff984 */ /* 0x000fe20000000800 */
[----:B------:R-:W-:Y:S01]  /*58b0*/  @!PT LDS RZ, [RZ] ;  /* 0x00000000fffff984 */ /* 0x000fe20000000800 */
[----:B------:R-:W-:Y:S01]  /*58c0*/  @!PT LDS RZ, [RZ] ;  /* 0x00000000fffff984 */ /* 0x000fe20000000800 */
[----:B------:R1:W-:Y:S01]  /*58d0*/  @!P1 LDGSTS.E.BYPASS.LTC128B.128 [R231+0x5800], desc[UR24][R24.64] ;  /* 0x0580000018e79fae */ /* 0x0003e2000b901d58 */
[----:B-----5:R-:W-:-:S03]  /*58e0*/  @!P1 LEA R22, P4, R28, R34, 0x1 ;  /* 0x000000221c169211 */ /* 0x020fc600078808ff */
[----:B------:R1:W-:Y:S01]  /*58f0*/  @P1 STS.128 [R231+0x6000], RZ ;  /* 0x006000ffe7001388 */ /* 0x0003e20000000c00 */
[----:B------:R-:W-:Y:S02]  /*5900*/  @!P1 LEA.HI.X R23, R28, R35, R40, 0x1, P4 ;  /* 0x000000231c179211 */ /* 0x000fe400020f0c28 */
[----:B--2---:R-:W-:-:S03]  /*5910*/  @!P1 LEA R20, P3, R12, R36, 0x1 ;  /* 0x000000240c149211 */ /* 0x004fc600078608ff */
[----:B------:R-:W-:Y:S01]  /*5920*/  @!PT LDS RZ, [RZ] ;  /* 0x00000000fffff984 */ /* 0x000fe20000000800 */
[----:B------:R-:W-:Y:S01]  /*5930*/  @!PT LDS RZ, [RZ] ;  /* 0x00000000fffff984 */ /* 0x000fe20000000800 */
[----:B------:R-:W-:Y:S01]  /*5940*/  @!PT LDS RZ, [RZ] ;  /* 0x00000000fffff984 */ /* 0x000fe20000000800 */
[----:B------:R1:W-:Y:S01]  /*5950*/  @!P1 LDGSTS.E.BYPASS.LTC128B.128 [R231+0x6000], desc[UR24][R22.64] ;  /* 0x0600000016e79fae */ /* 0x0003e2000b901d58 */
[----:B---3--:R-:W-:Y:S02]  /*5960*/  @!P1 LEA R14, P2, R10, R38, 0x1 ;  /* 0x000000260a0e9211 */ /* 0x008fe400078408ff */
[----:B------:R-:W-:Y:S01]  /*5970*/  @!P1 LEA.HI.X R21, R12, R37, R3, 0x1, P3 ;  /* 0x000000250c159211 */ /* 0x000fe200018f0c03 */
[----:B------:R1:W-:Y:S01]  /*5980*/  @P1 STS.128 [R231+0x6800], RZ ;  /* 0x006800ffe7001388 */ /* 0x0003e20000000c00 */
[----:B------:R-:W-:-:S03]  /*5990*/  @!P1 LEA.HI.X R15, R10, R39, R11, 0x1, P2 ;  /* 0x000000270a0f9211 */ /* 0x000fc600010f0c0b */
[----:B------:R-:W-:Y:S01]  /*59a0*/  @!PT LDS RZ, [RZ] ;  /* 0x00000000fffff984 */ /* 0x000fe20000000800 */
[----:B------:R-:W-:Y:S01]  /*59b0*/  @!PT LDS RZ, [RZ] ;  /* 0x00000000fffff984 */ /* 0x000fe20000000800 */
[----:B------:R-:W-:Y:S01]  /*59c0*/  @!PT LDS RZ, [RZ] ;  /* 0x00000000fffff984 */ /* 0x000fe20000000800 */
[----:B------:R1:W-:Y:S04]  /*59d0*/  @!P1 LDGSTS.E.BYPASS.LTC128B.128 [R231+0x6800], desc[UR24][R20.64] ;  /* 0x0680000014e79fae */ /* 0x0003e8000b901d58 */
[----:B------:R1:W-:Y:S04]  /*59e0*/  @P1 STS.128 [R231+0x7000], RZ ;  /* 0x007000ffe7001388 */ /* 0x0003e80000000c00 */
[----:B------:R-:W-:Y:S01]  /*59f0*/  @!PT LDS RZ, [RZ] ;  /* 0x00000000fffff984 */ /* 0x000fe20000000800 */
[----:B------:R-:W-:Y:S01]  /*5a00*/  @!PT LDS RZ, [RZ] ;  /* 0x00000000fffff984 */ /* 0x000fe20000000800 */
[----:B------:R-:W-:Y:S01]  /*5a10*/  @!PT LDS RZ, [RZ] ;  /* 0x00000000fffff984 */ /* 0x000fe20000000800 */
[----:B------:R1:W-:Y:S04]  /*5a20*/  @!P1 LDGSTS.E.BYPASS.LTC128B.128 [R231+0x7000], desc[UR24][R14.64] ;  /* 0x070000000ee79fae */ /* 0x0003e8000b901d58 */
        /* <DEDUP_REMOVED lines=14> */
.L_x_225:
[----:B------:R-:W-:Y:S05]  /*5b10*/  BSYNC B0 ;  /* 0x0000000000007941 */ /* 0x000fea0003800000 */
.L_x_224:
[----:B------:R-:W0:Y:S02]  /*5b20*/  LDGDEPBAR ;  /* 0x00000000000079af */ /* 0x000e240000000000 */
.L_x_223:
[----:B--2---:R-:W-:Y:S01]  /*5b30*/  FMNMX.FTZ R3, R41, R42, !PT ;  /* 0x0000002a29037209 */ /* 0x004fe20007810000 */
[----:B------:R-:W-:Y:S01]  /*5b40*/  ULDC UR22, c[0x0][0x2ec] ;  /* 0x0000bb0000167ab9 */ /* 0x000fe20000000800 */
[----:B------:R-:W-:Y:S02]  /*5b50*/  STL [R1+0xf0], R252 ;  /* 0x0000f0fc01007387 */ /* 0x000fe40000100800 */
[----:B------:R-:W-:Y:S02]  /*5b60*/  FMNMX.FTZ R3, R83, R3, !PT ;  /* 0x0000000353037209 */ /* 0x000fe40007810000 */
[----:B------:R-:W-:Y:S02]  /*5b70*/  STL [R1+0xec], R231 ;  /* 0x0000ece701007387 */ /* 0x000fe40000100800 */
[----:B------:R-:W-:Y:S02]  /*5b80*/  FMNMX.FTZ R3, R96, R3, !PT ;  /* 0x0000000360037209 */ /* 0x000fe40007810000 */
[----:B------:R-:W-:Y:S02]  /*5b90*/  STL [R1+0xe8], R228 ;  /* 0x0000e8e401007387 */ /* 0x000fe40000100800 */
[----:B------:R-:W-:-:S02]  /*5ba0*/  FMNMX.FTZ R3, R74, R3, !PT ;  /* 0x000000034a037209 */ /* 0x000fc40007810000 */
        /* <DEDUP_REMOVED lines=22> */
[----:B------:R-:W-:Y:S01]  /*5d10*/  FMNMX.FTZ R3, R43, R44, !PT ;  /* 0x0000002c2b037209 */ /* 0x000fe20007810000 */
[----:B------:R-:W-:Y:S01]  /*5d20*/  STL [R1+0xb8], R2 ;  /* 0x0000b80201007387 */ /* 0x000fe20000100800 */
        /* <DEDUP_REMOVED lines=37> */
[----:B------:R-:W-:Y:S01]  /*5f80*/  FMNMX.FTZ R7, R124, R7, !PT ;  /* 0x000000077c077209 */ /* 0x000fe20007810000 */
[----:B------:R-:W2:Y:S01]  /*5f90*/  SHFL.BFLY PT, R9, R8, 0x2, 0x1f ;  /* 0x0c401f0008097f89 */ /* 0x000ea200000e0000 */
        /* <DEDUP_REMOVED lines=13> */
[----:B--2---:R-:W-:Y:S02]  /*6070*/  FMNMX.FTZ R8, R8, R9, !PT ;  /* 0x0000000908087209 */ /* 0x004fe40007810000 */
[----:B------:R-:W-:Y:S02]  /*6080*/  FMNMX.FTZ R6, R193, R6, !PT ;  /* 0x00000006c1067209 */ /* 0x000fe40007810000 */
[----:B------:R-:W-:Y:S01]  /*6090*/  FMNMX.FTZ R7, R232, R7, !PT ;  /* 0x00000007e8077209 */ /* 0x000fe20007810000 */
[----:B------:R-:W2:Y:S01]  /*60a0*/  SHFL.BFLY PT, R136, R8, 0x1, 0x1f ;  /* 0x0c201f0008887f89 */ /* 0x000ea200000e0000 */
        /* <DEDUP_REMOVED lines=13> */
[----:B--2---:R-:W-:Y:S02]  /*6180*/  FMNMX.FTZ R136, R8, R136, !PT ;  /* 0x0000008808887209 */ /* 0x004fe40007810000 */
[----:B------:R-:W-:Y:S02]  /*6190*/  FMNMX.FTZ R134, R211, R134, !PT ;  /* 0x00000086d3867209 */ /* 0x000fe40007810000 */
[C---:B------:R-:W-:Y:S01]  /*61a0*/  FSETP.NEU.FTZ.AND P1, PT, R136.reuse, -INF , PT ;  /* 0xff8000008800780b */ /* 0x040fe20003f3d000 */
[----:B------:R-:W-:Y:S01]  /*61b0*/  FMUL.FTZ R8, R136, UR22 ;  /* 0x0000001688087c20 */ /* 0x000fe20008410000 */
[----:B------:R-:W-:Y:S01]  /*61c0*/  FMNMX.FTZ R134, R209, R134, !PT ;  /* 0x00000086d1867209 */ /* 0x000fe20007810000 */
[----:B------:R-:W-:Y:S01]  /*61d0*/  STL [R1+0xf4], R136 ;  /* 0x0000f48801007387 */ /* 0x000fe20000100800 */
[----:B------:R-:W-:Y:S02]  /*61e0*/  FMNMX.FTZ R7, R164, R7, !PT ;  /* 0x00000007a4077209 */ /* 0x000fe40007810000 */
[----:B------:R-:W-:-:S02]  /*61f0*/  FMNMX.FTZ R134, R197, R134, !PT ;  /* 0x00000086c5867209 */ /* 0x000fc40007810000 */
[----:B------:R-:W-:Y:S02]  /*6200*/  FSEL R8, R8, RZ, P1 ;  /* 0x000000ff08087208 */ /* 0x000fe40000800000 */
[----:B------:R-:W-:Y:S02]  /*6210*/  FMNMX.FTZ R134, R196, R134, !PT ;  /* 0x00000086c4867209 */ /* 0x000fe40007810000 */
[----:B------:R-:W-:Y:S01]  /*6220*/  FMNMX.FTZ R7, R159, R7, !PT ;  /* 0x000000079f077209 */ /* 0x000fe20007810000 */
[----:B------:R-:W-:Y:S01]  /*6230*/  FFMA.FTZ R6, R41, UR22, -R8 ;  /* 0x0000001629067c23 */ /* 0x000fe20008010808 */
[----:B------:R-:W-:Y:S02]  /*6240*/  FMNMX.FTZ R134, R167, R134, !PT ;  /* 0x00000086a7867209 */ /* 0x000fe40007810000 */
[----:B------:R-:W-:Y:S01]  /*6250*/  FMNMX.FTZ R7, R158, R7, !PT ;  /* 0x000000079e077209 */ /* 0x000fe20007810000 */
[----:B------:R2:W-:Y:S01]  /*6260*/  MUFU.EX2 R215, R6 ;  /* 0x0000000600d77308 */ /* 0x0005e20000000800 */
[----:B------:R-:W-:-:S02]  /*6270*/  FMNMX.FTZ R134, R166, R134, !PT ;  /* 0x00000086a6867209 */ /* 0x000fc40007810000 */
[----:B------:R-:W-:Y:S01]  /*6280*/  FMNMX.FTZ R3, R46, R111, !PT ;  /* 0x0000006f2e037209 */ /* 0x000fe20007810000 */
[----:B------:R-:W3:Y:S01]  /*6290*/  SHFL.BFLY PT, R135, R7, 0x2, 0x1f ;  /* 0x0c401f0007877f89 */ /* 0x000ee200000e0000 */
[----:B------:R-:W-:Y:S02]  /*62a0*/  FMNMX.FTZ R134, R163, R134, !PT ;  /* 0x00000086a3867209 */ /* 0x000fe40007810000 */
[----:B------:R-:W-:Y:S02]  /*62b0*/  FMNMX.FTZ R3, R112, R3, !PT ;  /* 0x0000000370037209 */ /* 0x000fe40007810000 */
[----:B------:R-:W-:Y:S02]  /*62c0*/  FMNMX.FTZ R134, R160, R134, !PT ;  /* 0x00000086a0867209 */ /* 0x000fe40007810000 */
[----:B------:R-:W-:-:S03]  /*62d0*/  FMNMX.FTZ R3, R110, R3, !PT ;  /* 0x000000036e037209 */ /* 0x000fc60007810000 */
[----:B------:R-:W4:Y:S01]  /*62e0*/  SHFL.BFLY PT, R9, R134, 0x2, 0x1f ;  /* 0x0c401f0086097f89 */ /* 0x000f2200000e0000 */
[----:B------:R-:W-:Y:S01]  /*62f0*/  FMNMX.FTZ R3, R104, R3, !PT ;  /* 0x0000000368037209 */ /* 0x000fe20007810000 */
[----:B--2---:R-:W-:-:S03]  /*6300*/  FFMA.FTZ R6, R42, UR22, -R8 ;  /* 0x000000162a067c23 */ /* 0x004fc60008010808 */
[----:B------:R-:W-:Y:S01]  /*6310*/  FMNMX.FTZ R3, R108, R3, !PT ;  /* 0x000000036c037209 */ /* 0x000fe20007810000 */
[----:B------:R2:W-:Y:S03]  /*6320*/  MUFU.EX2 R214, R6 ;  /* 0x0000000600d67308 */ /* 0x0005e60000000800 */
[----:B------:R-:W-:-:S04]  /*6330*/  FMNMX.FTZ R3, R109, R3, !PT ;  /* 0x000000036d037209 */ /* 0x000fc80007810000 */
[----:B------:R-:W-:Y:S02]  /*6340*/  FMNMX.FTZ R3, R113, R3, !PT ;  /* 0x0000000371037209 */ /* 0x000fe40007810000 */
[----:B---3--:R-:W-:Y:S02]  /*6350*/  FMNMX.FTZ R135, R7, R135, !PT ;  /* 0x0000008707877209 */ /* 0x008fe40007810000 */
[----:B------:R-:W-:-:S03]  /*6360*/  FMNMX.FTZ R3, R169, R3, !PT ;  /* 0x00000003a9037209 */ /* 0x000fc60007810000 */
[----:B------:R-:W3:Y:S01]  /*6370*/  SHFL.BFLY PT, R7, R135, 0x1, 0x1f ;  /* 0x0c201f0087077f89 */ /* 0x000ee200000e0000 */
[----:B------:R-:W-:Y:S01]  /*6380*/  FMNMX.FTZ R3, R149, R3, !PT ;  /* 0x0000000395037209 */ /* 0x000fe20007810000 */
[----:B--2---:R-:W-:Y:S01]  /*6390*/  FFMA.FTZ R6, R83, UR22, -R8 ;  /* 0x0000001653067c23 */ /* 0x004fe20008010808 */
[----:B----4-:R-:W-:Y:S02]  /*63a0*/  FMNMX.FTZ R134, R134, R9, !PT ;  /* 0x0000000986867209 */ /* 0x010fe40007810000 */
[----:B------:R-:W-:Y:S01]  /*63b0*/  FMNMX.FTZ R3, R148, R3, !PT ;  /* 0x0000000394037209 */ /* 0x000fe20007810000 */
[----:B------:R2:W4:Y:S03]  /*63c0*/  MUFU.EX2 R2, R6 ;  /* 0x0000000600027308 */ /* 0x0005260000000800 */
[----:B------:R-:W-:-:S04]  /*63d0*/  FMNMX.FTZ R3, R137, R3, !PT ;  /* 0x0000000389037209 */ /* 0x000fc80007810000 */
[----:B------:R-:W-:-:S04]  /*63e0*/  FMNMX.FTZ R3, R182, R3, !PT ;  /* 0x00000003b6037209 */ /* 0x000fc80007810000 */
[----:B------:R-:W-:-:S04]  /*63f0*/  FMNMX.FTZ R3, R170, R3, !PT ;  /* 0x00000003aa037209 */ /* 0x000fc80007810000 */
[----:B------:R-:W-:Y:S01]  /*6400*/  FMNMX.FTZ R3, R147, R3, !PT ;  /* 0x0000000393037209 */ /* 0x000fe20007810000 */
[----:B--2---:R-:W-:Y:S01]  /*6410*/  FFMA.FTZ R6, R96, UR22, -R8 ;  /* 0x0000001660067c23 */ /* 0x004fe20008010808 */
[----:B---3--:R-:W-:Y:S01]  /*6420*/  FMNMX.FTZ R135, R135, R7, !PT ;  /* 0x0000000787877209 */ /* 0x008fe20007810000 */
[----:B----4-:R-:W-:Y:S01]  /*6430*/  STL [R1+0x58], R2 ;  /* 0x0000580201007387 */ /* 0x010fe20000100800 */
[----:B------:R-:W-:Y:S01]  /*6440*/  FMNMX.FTZ R3, R145, R3, !PT ;  /* 0x0000000391037209 */ /* 0x000fe20007810000 */
[----:B-1----:R1:W-:Y:S01]  /*6450*/  MUFU.EX2 R231, R6 ;  /* 0x0000000600e77308 */ /* 0x0023e20000000800 */
[C---:B------:R-:W-:Y:S01]  /*6460*/  FSETP.NEU.FTZ.AND P1, PT, R135.reuse, -INF , PT ;  /* 0xff8000008700780b */ /* 0x040fe20003f3d000 */
[----:B------:R-:W-:Y:S01]  /*6470*/  FMUL.FTZ R7, R135, UR22 ;  /* 0x0000001687077c20 */ /* 0x000fe20008410000 */
[----:B------:R2:W-:Y:S01]  /*6480*/  STL [R1+0xf8], R135 ;  /* 0x0000f88701007387 */ /* 0x0005e20000100800 */
[----:B------:R-:W-:-:S03]  /*6490*/  FMNMX.FTZ R3, R195, R3, !PT ;  /* 0x00000003c3037209 */ /* 0x000fc60007810000 */
[----:B------:R-:W-:Y:S02]  /*64a0*/  FSEL R7, R7, RZ, P1 ;  /* 0x000000ff07077208 */ /* 0x000fe40000800000 */
[----:B------:R-:W-:-:S04]  /*64b0*/  FMNMX.FTZ R3, R189, R3, !PT ;  /* 0x00000003bd037209 */ /* 0x000fc80007810000 */
[----:B------:R-:W-:Y:S01]  /*64c0*/  FMNMX.FTZ R3, R185, R3, !PT ;  /* 0x00000003b9037209 */ /* 0x000fe20007810000 */
[----:B-1----:R-:W-:-:S03]  /*64d0*/  FFMA.FTZ R6, R74, UR22, -R8 ;  /* 0x000000164a067c23 */ /* 0x002fc60008010808 */
[----:B------:R-:W-:Y:S01]  /*64e0*/  FMNMX.FTZ R3, R153, R3, !PT ;  /* 0x0000000399037209 */ /* 0x000fe20007810000 */
[----:B------:R1:W-:Y:S03]  /*64f0*/  MUFU.EX2 R225, R6 ;  /* 0x0000000600e17308 */ /* 0x0003e60000000800 */
[----:B------:R-:W-:-:S04]  /*6500*/  FMNMX.FTZ R3, R240, R3, !PT ;  /* 0x00000003f0037209 */ /* 0x000fc80007810000 */
[----:B------:R-:W-:-:S04]  /*6510*/  FMNMX.FTZ R3, R237, R3, !PT ;  /* 0x00000003ed037209 */ /* 0x000fc80007810000 */
[----:B------:R-:W-:-:S04]  /*6520*/  FMNMX.FTZ R3, R235, R3, !PT ;  /* 0x00000003eb037209 */ /* 0x000fc80007810000 */
[----:B------:R-:W-:Y:S01]  /*6530*/  FMNMX.FTZ R3, R234, R3, !PT ;  /* 0x00000003ea037209 */ /* 0x000fe20007810000 */
[----:B-1----:R-:W-:-:S03]  /*6540*/  FFMA.FTZ R6, R75, UR22, -R8 ;  /* 0x000000164b067c23 */ /* 0x002fc60008010808 */
[----:B------:R-:W-:Y:S01]  /*6550*/  FMNMX.FTZ R3, R233, R3, !PT ;  /* 0x00000003e9037209 */ /* 0x000fe20007810000 */
[----:B------:R1:W-:Y:S03]  /*6560*/  MUFU.EX2 R139, R6 ;  /* 0x00000006008b7308 */ /* 0x0003e60000000800 */
[----:B------:R-:W-:-:S04]  /*6570*/  FMNMX.FTZ R3, R213, R3, !PT ;  /* 0x00000003d5037209 */ /* 0x000fc80007810000 */
[----:B------:R-:W-:-:S04]  /*6580*/  FMNMX.FTZ R3, R212, R3, !PT ;  /* 0x00000003d4037209 */ /* 0x000fc80007810000 */
[----:B------:R-:W-:Y:S01]  /*6590*/  FMNMX.FTZ R132, R203, R3, !PT ;  /* 0x00000003cb847209 */ /* 0x000fe20007810000 */
[----:B------:R-:W-:-:S03]  /*65a0*/  FFMA.FTZ R3, R43, UR22, -R7 ;  /* 0x000000162b037c23 */ /* 0x000fc60008010807 */
[----:B------:R-:W-:Y:S01]  /*65b0*/  FMNMX.FTZ R132, R175, R132, !PT ;  /* 0x00000084af847209 */ /* 0x000fe20007810000 */
[----:B------:R3:W-:Y:S01]  /*65c0*/  MUFU.EX2 R207, R3 ;  /* 0x0000000300cf7308 */ /* 0x0007e20000000800 */
[----:B-1----:R-:W-:Y:S02]  /*65d0*/  FFMA.FTZ R6, R64, UR22, -R8 ;  /* 0x0000001640067c23 */ /* 0x002fe40008010808 */
[----:B------:R-:W-:-:S05]  /*65e0*/  FMNMX.FTZ R132, R174, R132, !PT ;  /* 0x00000084ae847209 */ /* 0x000fca0007810000 */
[----:B------:R1:W-:Y:S01]  /*65f0*/  MUFU.EX2 R18, R6 ;  /* 0x0000000600127308 */ /* 0x0003e20000000800 */
[----:B------:R-:W-:-:S04]  /*6600*/  FMNMX.FTZ R132, R173, R132, !PT ;  /* 0x00000084ad847209 */ /* 0x000fc80007810000 */
[----:B------:R-:W-:Y:S01]  /*6610*/  FMNMX.FTZ R132, R172, R132, !PT ;  /* 0x00000084ac847209 */ /* 0x000fe20007810000 */
[----:B---3--:R-:W-:-:S04]  /*6620*/  FFMA.FTZ R3, R44, UR22, -R7 ;  /* 0x000000162c037c23 */ /* 0x008fc80008010807 */
[----:B------:R-:W-:Y:S01]  /*6630*/  SHFL.BFLY PT, R9, R132, 0x2, 0x1f ;  /* 0x0c401f0084097f89 */ /* 0x000fe200000e0000 */
[----:B------:R3:W-:Y:S01]  /*6640*/  MUFU.EX2 R206, R3 ;  /* 0x0000000300ce7308 */ /* 0x0007e20000000800 */
[----:B-1----:R-:W-:-:S07]  /*6650*/  FFMA.FTZ R6, R65, UR22, -R8 ;  /* 0x0000001641067c23 */ /* 0x002fce0008010808 */
[----:B------:R1:W-:Y:S01]  /*6660*/  MUFU.EX2 R243, R6 ;  /* 0x0000000600f37308 */ /* 0x0003e20000000800 */
[----:B---3--:R-:W-:-:S07]  /*6670*/  FFMA.FTZ R3, R103, UR22, -R7 ;  /* 0x0000001667037c23 */ /* 0x008fce0008010807 */
[----:B--2---:R2:W-:Y:S01]  /*6680*/  MUFU.EX2 R135, R3 ;  /* 0x0000000300877308 */ /* 0x0045e20000000800 */
[----:B-1----:R-:W1:Y:S01]  /*6690*/  SHFL.BFLY PT, R6, R134, 0x1, 0x1f ;  /* 0x0c201f0086067f89 */ /* 0x002e6200000e0000 */
[----:B--2---:R-:W-:-:S06]  /*66a0*/  FFMA.FTZ R3, R102, UR22, -R7 ;  /* 0x0000001666037c23 */ /* 0x004fcc0008010807 */
[----:B------:R2:W-:Y:S01]  /*66b0*/  MUFU.EX2 R228, R3 ;  /* 0x0000000300e47308 */ /* 0x0005e20000000800 */
[----:B-1----:R-:W-:-:S04]  /*66c0*/  FMNMX.FTZ R134, R134, R6, !PT ;  /* 0x0000000686867209 */ /* 0x002fc80007810000 */
[C---:B------:R-:W-:Y:S01]  /*66d0*/  FSETP.NEU.FTZ.AND P1, PT, R134.reuse, -INF , PT ;  /* 0xff8000008600780b */ /* 0x040fe20003f3d000 */
[----:B------:R-:W-:Y:S01]  /*66e0*/  FMUL.FTZ R6, R134, UR22 ;  /* 0x0000001686067c20 */ /* 0x000fe20008410000 */
[----:B------:R1:W-:Y:S01]  /*66f0*/  STL [R1+0xfc], R134 ;  /* 0x0000fc8601007387 */ /* 0x0003e20000100800 */
[----:B--2---:R-:W-:-:S04]  /*6700*/  FFMA.FTZ R3, R100, UR22, -R7 ;  /* 0x0000001664037c23 */ /* 0x004fc80008010807 */
[----:B------:R2:W-:Y:S01]  /*6710*/  MUFU.EX2 R220, R3 ;  /* 0x0000000300dc7308 */ /* 0x0005e20000000800 */
[----:B-1----:R-:W3:Y:S01]  /*6720*/  LDL.LU R134, [R1+0x58] ;  /* 0x0000580001867983 */ /* 0x002ee20000300800 */
[----:B--2---:R-:W-:Y:S01]  /*6730*/  FFMA.FTZ R3, R97, UR22, -R7 ;  /* 0x0000001661037c23 */ /* 0x004fe20008010807 */
[----:B------:R-:W-:-:S05]  /*6740*/  FMNMX.FTZ R132, R132, R9, !PT ;  /* 0x0000000984847209 */ /* 0x000fca0007810000 */
[----:B------:R1:W-:Y:S01]  /*6750*/  MUFU.EX2 R19, R3 ;  /* 0x0000000300137308 */ /* 0x0003e20000000800 */
[----:B------:R-:W-:Y:S01]  /*6760*/  FSEL R6, R6, RZ, P1 ;  /* 0x000000ff06067208 */ /* 0x000fe20000800000 */
[----:B------:R-:W2:Y:S01]  /*6770*/  SHFL.BFLY PT, R9, R132, 0x1, 0x1f ;  /* 0x0c201f0084097f89 */ /* 0x000ea200000e0000 */
[----:B-1----:R-:W-:-:S05]  /*6780*/  FFMA.FTZ R3, R67, UR22, -R7 ;  /* 0x0000001643037c23 */ /* 0x002fca0008010807 */
[----:B------:R1:W-:Y:S02]  /*6790*/  MUFU.EX2 R84, R3 ;  /* 0x0000000300547308 */ /* 0x0003e40000000800 */
[----:B-1----:R-:W-:-:S06]  /*67a0*/  FFMA.FTZ R3, R66, UR22, -R7 ;  /* 0x0000001642037c23 */ /* 0x002fcc0008010807 */
[----:B------:R1:W-:Y:S02]  /*67b0*/  MUFU.EX2 R86, R3 ;  /* 0x0000000300567308 */ /* 0x0003e40000000800 */
[----:B-1----:R-:W-:-:S06]  /*67c0*/  FFMA.FTZ R3, R45, UR22, -R6 ;  /* 0x000000162d037c23 */ /* 0x002fcc0008010806 */
[----:B------:R1:W-:Y:S01]  /*67d0*/  MUFU.EX2 R11, R3 ;  /* 0x00000003000b7308 */ /* 0x0003e20000000800 */
[----:B--2---:R-:W-:Y:S01]  /*67e0*/  FMNMX.FTZ R132, R132, R9, !PT ;  /* 0x0000000984847209 */ /* 0x004fe20007810000 */
[----:B-1----:R-:W-:-:S06]  /*67f0*/  FFMA.FTZ R3, R107, UR22, -R6 ;  /* 0x000000166b037c23 */ /* 0x002fcc0008010806 */
[----:B------:R1:W2:Y:S01]  /*6800*/  MUFU.EX2 R10, R3 ;  /* 0x00000003000a7308 */ /* 0x0002a20000000800 */
[----:B------:R-:W-:Y:S01]  /*6810*/  FSETP.NEU.FTZ.AND P1, PT, R132, -INF , PT ;  /* 0xff8000008400780b */ /* 0x000fe20003f3d000 */
[----:B-1----:R-:W-:-:S06]  /*6820*/  FFMA.FTZ R3, R106, UR22, -R6 ;  /* 0x000000166a037c23 */ /* 0x002fcc0008010806 */
[----:B------:R1:W-:Y:S01]  /*6830*/  MUFU.EX2 R85, R3 ;  /* 0x0000000300557308 */ /* 0x0003e20000000800 */
[----:B------:R-:W-:Y:S01]  /*6840*/  LEA R221, R0, UR4, 0x1 ;  /* 0x0000000400dd7c11 */ /* 0x000fe2000f8e08ff */
[--C-:B-1----:R-:W-:Y:S01]  /*6850*/  FFMA.FTZ R3, R105, UR22, -R6.reuse ;  /* 0x0000001669037c23 */ /* 0x102fe20008010806 */
[----:B------:R-:W-:Y:S02]  /*6860*/  FFMA.FTZ R9, R99, UR22, -R6 ;  /* 0x0000001663097c23 */ /* 0x000fe40008010806 */
[----:B------:R-:W-:Y:S01]  /*6870*/  LEA R224, R4, R221, 0x1 ;  /* 0x000000dd04e07211 */ /* 0x000fe200078e08ff */
[----:B------:R-:W-:Y:S02]  /*6880*/  LDSM.16.MT88.4 R12, [R221+0x8000] ;  /* 0x00800000dd0c783b */ /* 0x000fe40000004200 */
[----:B------:R1:W4:Y:S02]  /*6890*/  MUFU.EX2 R227, R3 ;  /* 0x0000000300e37308 */ /* 0x0003240000000800 */
[----:B------:R-:W3:Y:S01]  /*68a0*/  LDSM.16.MT88.4 R36, [R224+0x8000] ;  /* 0x00800000e024783b */ /* 0x000ee20000004200 */
[----:B------:R-:W-:-:S03]  /*68b0*/  IMAD R222, R5, 0x2, R221 ;  /* 0x0000000205de7824 */ /* 0x000fc600078e02dd */
[----:B------:R-:W3:Y:S04]  /*68c0*/  LDSM.16.MT88.4 R32, [R224+0x8800] ;  /* 0x00880000e020783b */ /* 0x000ee80000004200 */
[----:B------:R-:W3:Y:S01]  /*68d0*/  LDSM.16.MT88.4 R48, [R221+0x8800] ;  /* 0x00880000dd30783b */ /* 0x000ee20000004200 */
[----:B-1----:R-:W-:-:S04]  /*68e0*/  FFMA.FTZ R3, R101, UR22, -R6 ;  /* 0x0000001665037c23 */ /* 0x002fc80008010806 */
[----:B------:R1:W-:Y:S02]  /*68f0*/  MUFU.EX2 R17, R3 ;  /* 0x0000000300117308 */ /* 0x0003e40000000800 */
[----:B-1----:R-:W-:-:S05]  /*6900*/  FMUL.FTZ R3, R132, UR22 ;  /* 0x0000001684037c20 */ /* 0x002fca0008410000 */
[----:B------:R-:W-:Y:S01]  /*6910*/  FSEL R3, R3, RZ, P1 ;  /* 0x000000ff03037208 */ /* 0x000fe20000800000 */
[----:B------:R1:W-:Y:S04]  /*6920*/  MUFU.EX2 R250, R9 ;  /* 0x0000000900fa7308 */ /* 0x0003e80000000800 */
[----:B------:R-:W-:Y:S01]  /*6930*/  FFMA.FTZ R0, R46, UR22, -R3 ;  /* 0x000000162e007c23 */ /* 0x000fe20008010803 */
[----:B------:R-:W-:Y:S01]  /*6940*/  LEA R223, R4, R222, 0x1 ;  /* 0x000000de04df7211 */ /* 0x000fe200078e08ff */
[----:B------:R-:W3:Y:S02]  /*6950*/  LDSM.16.MT88.4 R44, [R222+0x8000] ;  /* 0x00800000de2c783b */ /* 0x000ee40000004200 */
[----:B------:R2:W-:Y:S02]  /*6960*/  MUFU.EX2 R2, R0 ;  /* 0x0000000000027308 */ /* 0x0005e40000000800 */
[----:B------:R-:W3:Y:S01]  /*6970*/  LDSM.16.MT88.4 R40, [R223+0x8000] ;  /* 0x00800000df28783b */ /* 0x000ee20000004200 */
[----:B-1----:R-:W-:-:S05]  /*6980*/  FFMA.FTZ R9, R81, UR22, -R6 ;  /* 0x0000001651097c23 */ /* 0x002fca0008010806 */
[----:B------:R-:W-:Y:S01]  /*6990*/  MUFU.EX2 R16, R9 ;  /* 0x0000000900107308 */ /* 0x000fe20000000800 */
[----:B--2---:R-:W-:-:S07]  /*69a0*/  FFMA.FTZ R0, R111, UR22, -R3 ;  /* 0x000000166f007c23 */ /* 0x004fce0008010803 */
[----:B------:R1:W2:Y:S02]  /*69b0*/  MUFU.EX2 R9, R0 ;  /* 0x0000000000097308 */ /* 0x0002a40000000800 */
[----:B-1----:R-:W-:-:S06]  /*69c0*/  FFMA.FTZ R0, R112, UR22, -R3 ;  /* 0x0000001670007c23 */ /* 0x002fcc0008010803 */
[----:B------:R1:W-:Y:S02]  /*69d0*/  MUFU.EX2 R252, R0 ;  /* 0x0000000000fc7308 */ /* 0x0003e40000000800 */
[----:B-1----:R-:W-:-:S06]  /*69e0*/  FFMA.FTZ R0, R110, UR22, -R3 ;  /* 0x000000166e007c23 */ /* 0x002fcc0008010803 */
[----:B------:R1:W2:Y:S02]  /*69f0*/  MUFU.EX2 R226, R0 ;  /* 0x0000000000e27308 */ /* 0x0002a40000000800 */
[----:B-1----:R-:W-:-:S06]  /*6a00*/  FFMA.FTZ R0, R98, UR22, -R6 ;  /* 0x0000001662007c23 */ /* 0x002fcc0008010806 */
[----:B------:R1:W-:Y:S01]  /*6a10*/  MUFU.EX2 R154, R0 ;  /* 0x00000000009a7308 */ /* 0x0003e20000000800 */
[----:B------:R-:W-:Y:S02]  /*6a20*/  F2FP.BF16.F32.PACK_AB R24, R10, R11 ;  /* 0x0000000b0a18723e */ /* 0x000fe400000010ff */
[----:B----4-:R-:W-:Y:S02]  /*6a30*/  F2FP.BF16.F32.PACK_AB R26, R227, R85 ;  /* 0x00000055e31a723e */ /* 0x010fe400000010ff */
[----:B--2---:R-:W-:Y:S01]  /*6a40*/  F2FP.BF16.F32.PACK_AB R25, R9, R2 ;  /* 0x000000020919723e */ /* 0x004fe200000010ff */
[----:B-1----:R-:W-:-:S04]  /*6a50*/  FFMA.FTZ R0, R104, UR22, -R3 ;  /* 0x0000001668007c23 */ /* 0x002fc80008010803 */
[----:B------:R1:W-:Y:S01]  /*6a60*/  MUFU.EX2 R204, R0 ;  /* 0x0000000000cc7308 */ /* 0x0003e20000000800 */
[----:B------:R-:W-:Y:S02]  /*6a70*/  F2FP.BF16.F32.PACK_AB R27, R226, R252 ;  /* 0x000000fce21b723e */ /* 0x000fe400000010ff */
[----:B------:R-:W-:Y:S02]  /*6a80*/  F2FP.BF16.F32.PACK_AB R28, R214, R215 ;  /* 0x000000d7d61c723e */ /* 0x000fe400000010ff */
[----:B------:R-:W-:Y:S02]  /*6a90*/  F2FP.BF16.F32.PACK_AB R29, R206, R207 ;  /* 0x000000cfce1d723e */ /* 0x000fe400000010ff */
[----:B------:R-:W-:Y:S01]  /*6aa0*/  F2FP.BF16.F32.PACK_AB R31, R228, R135 ;  /* 0x00000087e41f723e */ /* 0x000fe200000010ff */
[----:B-1----:R-:W-:-:S04]  /*6ab0*/  FFMA.FTZ R0, R108, UR22, -R3 ;  /* 0x000000166c007c23 */ /* 0x002fc80008010803 */
[----:B------:R1:W2:Y:S01]  /*6ac0*/  MUFU.EX2 R251, R0 ;  /* 0x0000000000fb7308 */ /* 0x0002a20000000800 */
[----:B---3--:R-:W-:Y:S01]  /*6ad0*/  F2FP.BF16.F32.PACK_AB R30, R231, R134 ;  /* 0x00000086e71e723e */ /* 0x008fe200000010ff */
[----:B------:R-:W-:Y:S01]  /*6ae0*/  HMMA.16816.F32.BF16 R76, R24, R36, RZ ;  /* 0x00000024184c723c */ /* 0x000fe200000418ff */
[----:B-1----:R-:W-:-:S05]  /*6af0*/  FFMA.FTZ R0, R109, UR22, -R3 ;  /* 0x000000166d007c23 */ /* 0x002fca0008010803 */
[----:B------:R1:W-:Y:S01]  /*6b00*/  MUFU.EX2 R247, R0 ;  /* 0x0000000000f77308 */ /* 0x0003e20000000800 */
[-C--:B------:R-:W-:Y:S06]  /*6b10*/  HMMA.16816.F32.BF16 R72, R24, R38.reuse, RZ ;  /* 0x000000261848723c */ /* 0x080fec00000418ff */
[----:B------:R-:W-:Y:S01]  /*6b20*/  HMMA.16816.F32.BF16 R68, R28, R38, RZ ;  /* 0x000000261c44723c */ /* 0x000fe200000418ff */
[----:B-1----:R-:W-:-:S05]  /*6b30*/  FFMA.FTZ R0, R113, UR22, -R3 ;  /* 0x0000001671007c23 */ /* 0x002fca0008010803 */
[-C--:B------:R-:W-:Y:S01]  /*6b40*/  HMMA.16816.F32.BF16 R60, R28, R12.reuse, RZ ;  /* 0x0000000c1c3c723c */ /* 0x080fe200000418ff */
[----:B------:R1:W3:Y:S05]  /*6b50*/  MUFU.EX2 R245, R0 ;  /* 0x0000000000f57308 */ /* 0x0002ea0000000800 */
[C---:B------:R-:W-:Y:S06]  /*6b60*/  HMMA.16816.F32.BF16 R64, R24.reuse, R12, RZ ;  /* 0x0000000c1840723c */ /* 0x040fec00000418ff */
[-C--:B------:R-:W-:Y:S06]  /*6b70*/  HMMA.16816.F32.BF16 R56, R24, R14.reuse, RZ ;  /* 0x0000000e1838723c */ /* 0x080fec00000418ff */
[----:B------:R-:W-:Y:S01]  /*6b80*/  HMMA.16816.F32.BF16 R52, R28, R14, RZ ;  /* 0x0000000e1c34723c */ /* 0x000fe200000418ff */
[----:B-1----:R-:W-:-:S04]  /*6b90*/  FFMA.FTZ R0, R177, UR22, -R8 ;  /* 0x00000016b1007c23 */ /* 0x002fc80008010808 */
[----:B------:R1:W-:Y:S01]  /*6ba0*/  MUFU.EX2 R246, R0 ;  /* 0x0000000000f67308 */ /* 0x0003e20000000800 */
[----:B------:R-:W-:Y:S02]  /*6bb0*/  F2FP.BF16.F32.PACK_AB R12, R250, R17 ;  /* 0x00000011fa0c723e */ /* 0x000fe400000010ff */
[----:B--2---:R-:W-:Y:S02]  /*6bc0*/  F2FP.BF16.F32.PACK_AB R13, R251, R204 ;  /* 0x000000ccfb0d723e */ /* 0x004fe400000010ff */
[----:B------:R-:W-:Y:S02]  /*6bd0*/  F2FP.BF16.F32.PACK_AB R14, R154, R16 ;  /* 0x000000109a0e723e */ /* 0x000fe400000010ff */
[----:B---3--:R-:W-:Y:S02]  /*6be0*/  F2FP.BF16.F32.PACK_AB R15, R245, R247 ;  /* 0x000000f7f50f723e */ /* 0x008fe400000010ff */
[----:B------:R-:W-:Y:S02]  /*6bf0*/  F2FP.BF16.F32.PACK_AB R20, R139, R225 ;  /* 0x000000e18b14723e */ /* 0x000fe400000010ff */
[----:B------:R-:W-:Y:S01]  /*6c00*/  F2FP.BF16.F32.PACK_AB R21, R19, R220 ;  /* 0x000000dc1315723e */ /* 0x000fe200000010ff */
[----:B-1----:R-:W-:Y:S01]  /*6c10*/  FFMA.FTZ R0, R176, UR22, -R8 ;  /* 0x00000016b0007c23 */ /* 0x002fe20008010808 */
[----:B------:R-:W-:-:S03]  /*6c20*/  F2FP.BF16.F32.PACK_AB R22, R243, R18 ;  /* 0x00000012f316723e */ /* 0x000fc600000010ff */
[----:B------:R1:W-:Y:S01]  /*6c30*/  MUFU.EX2 R249, R0 ;  /* 0x0000000000f97308 */ /* 0x0003e20000000800 */
[----:B------:R-:W-:Y:S01]  /*6c40*/  F2FP.BF16.F32.PACK_AB R23, R86, R84 ;  /* 0x000000545617723e */ /* 0x000fe200000010ff */
[C---:B------:R-:W-:Y:S06]  /*6c50*/  HMMA.16816.F32.BF16 R92, R12.reuse, R32, R76 ;  /* 0x000000200c5c723c */ /* 0x040fec000004184c */
[----:B------:R-:W-:Y:S01]  /*6c60*/  HMMA.16816.F32.BF16 R88, R12, R34, R72 ;  /* 0x000000220c58723c */ /* 0x000fe20000041848 */
[----:B-1----:R-:W-:-:S04]  /*6c70*/  FFMA.FTZ R0, R133, UR22, -R8 ;  /* 0x0000001685007c23 */ /* 0x002fc80008010808 */
[----:B------:R1:W-:Y:S01]  /*6c80*/  MUFU.EX2 R136, R0 ;  /* 0x0000000000887308 */ /* 0x0003e20000000800 */
[C---:B------:R-:W-:Y:S06]  /*6c90*/  HMMA.16816.F32.BF16 R76, R20.reuse, R34, R68 ;  /* 0x00000022144c723c */ /* 0x040fec0000041844 */
[-C--:B------:R-:W-:Y:S06]  /*6ca0*/  HMMA.16816.F32.BF16 R112, R20, R48.reuse, R60 ;  /* 0x000000301470723c */ /* 0x080fec000004183c */
[----:B------:R-:W-:Y:S01]  /*6cb0*/  HMMA.16816.F32.BF16 R120, R12, R48, R64 ;  /* 0x000000300c78723c */ /* 0x000fe20000041840 */
[----:B-1----:R-:W-:-:S05]  /*6cc0*/  FFMA.FTZ R0, R131, UR22, -R8 ;  /* 0x0000001683007c23 */ /* 0x002fca0008010808 */
[-C--:B------:R-:W-:Y:S01]  /*6cd0*/  HMMA.16816.F32.BF16 R116, R12, R50.reuse, R56 ;  /* 0x000000320c74723c */ /* 0x080fe20000041838 */
[----:B------:R1:W2:Y:S05]  /*6ce0*/  MUFU.EX2 R34, R0 ;  /* 0x0000000000227308 */ /* 0x0002aa0000000800 */
[----:B------:R-:W-:Y:S06]  /*6cf0*/  HMMA.16816.F32.BF16 R108, R20, R50, R52 ;  /* 0x00000032146c723c */ /* 0x000fec0000041834 */
[C---:B------:R-:W-:Y:S06]  /*6d00*/  HMMA.16816.F32.BF16 R64, R24.reuse, R44, RZ ;  /* 0x0000002c1840723c */ /* 0x040fec00000418ff */
[----:B------:R-:W-:Y:S01]  /*6d10*/  HMMA.16816.F32.BF16 R60, R24, R46, RZ ;  /* 0x0000002e183c723c */ /* 0x000fe200000418ff */
[----:B-1----:R-:W-:-:S05]  /*6d20*/  FFMA.FTZ R0, R178, UR22, -R7 ;  /* 0x00000016b2007c23 */ /* 0x002fca0008010807 */
[C---:B------:R-:W-:Y:S01]  /*6d30*/  HMMA.16816.F32.BF16 R56, R24.reuse, R40, RZ ;  /* 0x000000281838723c */ /* 0x040fe200000418ff */
[----:B------:R1:W-:Y:S05]  /*6d40*/  MUFU.EX2 R248, R0 ;  /* 0x0000000000f87308 */ /* 0x0003ea0000000800 */
[----:B------:R-:W-:Y:S01]  /*6d50*/  HMMA.16816.F32.BF16 R52, R24, R42, RZ ;  /* 0x0000002a1834723c */ /* 0x000fe200000418ff */
[----:B------:R-:W3:Y:S01]  /*6d60*/  LDSM.16.MT88.4 R24, [R223+0x8800] ;  /* 0x00880000df18783b */ /* 0x000ee20000004200 */
[----:B------:R-:W-:Y:S01]  /*6d70*/  MOV R70, R17 ;  /* 0x0000001100467202 */ /* 0x000fe20000000f00 */
[----:B-1----:R-:W-:-:S04]  /*6d80*/  FFMA.FTZ R0, R151, UR22, -R7 ;  /* 0x0000001697007c23 */ /* 0x002fc80008010807 */
[----:B------:R1:W-:Y:S01]  /*6d90*/  MUFU.EX2 R17, R0 ;  /* 0x0000000000117308 */ /* 0x0003e20000000800 */
[C---:B------:R-:W-:Y:S06]  /*6da0*/  HMMA.16816.F32.BF16 R80, R28.reuse, R36, RZ ;  /* 0x000000241c50723c */ /* 0x040fec00000418ff */
[----:B------:R-:W-:Y:S01]  /*6db0*/  HMMA.16816.F32.BF16 R36, R28, R40, RZ ;  /* 0x000000281c24723c */ /* 0x000fe200000418ff */
[----:B-1----:R-:W-:-:S04]  /*6dc0*/  FFMA.FTZ R0, R138, UR22, -R7 ;  /* 0x000000168a007c23 */ /* 0x002fc80008010807 */
[----:B------:R1:W-:Y:S01]  /*6dd0*/  MUFU.EX2 R205, R0 ;  /* 0x0000000000cd7308 */ /* 0x0003e20000000800 */
[----:B------:R-:W-:Y:S01]  /*6de0*/  HMMA.16816.F32.BF16 R40, R28, R42, RZ ;  /* 0x0000002a1c28723c */ /* 0x000fe200000418ff */
[----:B-1----:R-:W-:-:S06]  /*6df0*/  FFMA.FTZ R0, R128, UR22, -R7 ;  /* 0x0000001680007c23 */ /* 0x002fcc0008010807 */
[----:B------:R1:W-:Y:S01]  /*6e00*/  MUFU.EX2 R244, R0 ;  /* 0x0000000000f47308 */ /* 0x0003e20000000800 */
[----:B------:R-:W-:Y:S01]  /*6e10*/  HMMA.16816.F32.BF16 R48, R28, R44, RZ ;  /* 0x0000002c1c30723c */ /* 0x000fe200000418ff */
[----:B-1----:R-:W-:-:S06]  /*6e20*/  FFMA.FTZ R0, R168, UR22, -R6 ;  /* 0x00000016a8007c23 */ /* 0x002fcc0008010806 */
[----:B------:R1:W-:Y:S01]  /*6e30*/  MUFU.EX2 R177, R0 ;  /* 0x0000000000b17308 */ /* 0x0003e20000000800 */
[----:B------:R-:W-:Y:S01]  /*6e40*/  HMMA.16816.F32.BF16 R44, R28, R46, RZ ;  /* 0x0000002e1c2c723c */ /* 0x000fe200000418ff */
[----:B------:R-:W4:Y:S01]  /*6e50*/  LDSM.16.MT88.4 R28, [R222+0x8800] ;  /* 0x00880000de1c783b */ /* 0x000f220000004200 */
[----:B-1----:R-:W-:-:S05]  /*6e60*/  FFMA.FTZ R0, R150, UR22, -R6 ;  /* 0x0000001696007c23 */ /* 0x002fca0008010806 */
[----:B------:R1:W4:Y:S01]  /*6e70*/  MUFU.EX2 R178, R0 ;  /* 0x0000000000b27308 */ /* 0x0003220000000800 */
[----:B------:R-:W-:Y:S01]  /*6e80*/  HMMA.16816.F32.BF16 R100, R20, R32, R80 ;  /* 0x000000201464723c */ /* 0x000fe20000041850 */
[----:B------:R-:W-:Y:S02]  /*6e90*/  IMAD.MOV.U32 R71, RZ, RZ, R86 ;  /* 0x000000ffff477224 */ /* 0x000fe400078e0056 */
[----:B-1----:R-:W-:-:S04]  /*6ea0*/  FFMA.FTZ R0, R130, UR22, -R6 ;  /* 0x0000001682007c23 */ /* 0x002fc80008010806 */
[----:B------:R1:W-:Y:S01]  /*6eb0*/  MUFU.EX2 R130, R0 ;  /* 0x0000000000827308 */ /* 0x0003e20000000800 */
[----:B------:R-:W-:Y:S01]  /*6ec0*/  MOV R33, R85 ;  /* 0x0000005500217202 */ /* 0x000fe20000000f00 */
[----:B------:R-:W-:Y:S01]  /*6ed0*/  IMAD.MOV.U32 R32, RZ, RZ, R84 ;  /* 0x000000ffff207224 */ /* 0x000fe200078e0054 */
[C---:B---3--:R-:W-:Y:S06]  /*6ee0*/  HMMA.16816.F32.BF16 R80, R12.reuse, R26, R52 ;  /* 0x0000001a0c50723c */ /* 0x048fec0000041834 */
[----:B------:R-:W-:Y:S01]  /*6ef0*/  HMMA.16816.F32.BF16 R84, R12, R24, R56 ;  /* 0x000000180c54723c */ /* 0x000fe20000041838 */
[----:B-1----:R-:W-:-:S05]  /*6f00*/  FFMA.FTZ R0, R129, UR22, -R6 ;  /* 0x0000001681007c23 */ /* 0x002fca0008010806 */
[C---:B------:R-:W-:Y:S01]  /*6f10*/  HMMA.16816.F32.BF16 R52, R20.reuse, R24, R36 ;  /* 0x000000181434723c */ /* 0x040fe20000041824 */
[----:B------:R1:W-:Y:S05]  /*6f20*/  MUFU.EX2 R155, R0 ;  /* 0x00000000009b7308 */ /* 0x0003ea0000000800 */
[----:B------:R-:W-:Y:S01]  /*6f30*/  HMMA.16816.F32.BF16 R40, R20, R26, R40 ;  /* 0x0000001a1428723c */ /* 0x000fe20000041828 */
[----:B------:R-:W3:Y:S01]  /*6f40*/  LDSM.16.MT88.4 R24, [R221+0x9000] ;  /* 0x00900000dd18783b */ /* 0x000ee20000004200 */
[----:B-1----:R-:W-:-:S04]  /*6f50*/  FFMA.FTZ R0, R169, UR22, -R3 ;  /* 0x00000016a9007c23 */ /* 0x002fc80008010803 */
[----:B------:R1:W-:Y:S01]  /*6f60*/  MUFU.EX2 R176, R0 ;  /* 0x0000000000b07308 */ /* 0x0003e20000000800 */
[----:B------:R-:W-:Y:S02]  /*6f70*/  IMAD.MOV.U32 R133, RZ, RZ, R2 ;  /* 0x000000ffff857224 */ /* 0x000fe400078e0002 */
[----:B-1----:R-:W-:-:S05]  /*6f80*/  FFMA.FTZ R0, R149, UR22, -R3 ;  /* 0x0000001695007c23 */ /* 0x002fca0008010803 */
[----:B------:R1:W3:Y:S02]  /*6f90*/  MUFU.EX2 R131, R0 ;  /* 0x0000000000837308 */ /* 0x0002e40000000800 */
[----:B-1----:R-:W-:-:S06]  /*6fa0*/  FFMA.FTZ R0, R148, UR22, -R3 ;  /* 0x0000001694007c23 */ /* 0x002fcc0008010803 */
[----:B------:R1:W-:Y:S02]  /*6fb0*/  MUFU.EX2 R129, R0 ;  /* 0x0000000000817308 */ /* 0x0003e40000000800 */
[----:B-1----:R-:W-:-:S06]  /*6fc0*/  FFMA.FTZ R0, R137, UR22, -R3 ;  /* 0x0000001689007c23 */ /* 0x002fcc0008010803 */
[----:B------:R-:W1:Y:S01]  /*6fd0*/  MUFU.EX2 R2, R0 ;  /* 0x0000000000027308 */ /* 0x000e620000000800 */
[----:B--2---:R-:W-:Y:S01]  /*6fe0*/  IMAD.MOV.U32 R137, RZ, RZ, R34 ;  /* 0x000000ffff897224 */ /* 0x004fe200078e0022 */
[C---:B----4-:R-:W-:Y:S06]  /*6ff0*/  HMMA.16816.F32.BF16 R96, R12.reuse, R30, R60 ;  /* 0x0000001e0c60723c */ /* 0x050fec000004183c */
[-C--:B------:R-:W-:Y:S06]  /*7000*/  HMMA.16816.F32.BF16 R104, R12, R28.reuse, R64 ;  /* 0x0000001c0c68723c */ /* 0x080fec0000041840 */
[----:B------:R-:W-:Y:S01]  /*7010*/  HMMA.16816.F32.BF16 R72, R20, R28, R48 ;  /* 0x0000001c1448723c */ /* 0x000fe20000041830 */
[----:B------:R-:W-:-:S02]  /*7020*/  F2FP.BF16.F32.PACK_AB R12, R178, R177 ;  /* 0x000000b1b20c723e */ /* 0x000fc400000010ff */
[----:B---3--:R-:W-:Y:S02]  /*7030*/  F2FP.BF16.F32.PACK_AB R13, R131, R176 ;  /* 0x000000b0830d723e */ /* 0x008fe400000010ff */
[----:B------:R-:W-:Y:S01]  /*7040*/  F2FP.BF16.F32.PACK_AB R14, R155, R130 ;  /* 0x000000829b0e723e */ /* 0x000fe200000010ff */
[----:B------:R-:W-:Y:S01]  /*7050*/  HMMA.16816.F32.BF16 R60, R20, R30, R44 ;  /* 0x0000001e143c723c */ /* 0x000fe2000004182c */
[----:B-1----:R-:W-:Y:S01]  /*7060*/  F2FP.BF16.F32.PACK_AB R15, R2, R129 ;  /* 0x00000081020f723e */ /* 0x002fe200000010ff */
[----:B------:R-:W-:Y:S01]  /*7070*/  IMAD.MOV.U32 R138, RZ, RZ, R32 ;  /* 0x000000ffff8a7224 */ /* 0x000fe200078e0020 */
[----:B------:R-:W-:Y:S01]  /*7080*/  MOV R128, R33 ;  /* 0x0000002100807202 */ /* 0x000fe20000000f00 */
[----:B------:R-:W-:Y:S03]  /*7090*/  LDSM.16.MT88.4 R28, [R222+0x9000] ;  /* 0x00900000de1c783b */ /* 0x000fe60000004200 */
[----:B------:R-:W-:-:S02]  /*70a0*/  F2FP.BF16.F32.PACK_AB R20, R249, R246 ;  /* 0x000000f6f914723e */ /* 0x000fc400000010ff */
[----:B------:R-:W-:Y:S02]  /*70b0*/  F2FP.BF16.F32.PACK_AB R21, R17, R248 ;  /* 0x000000f81115723e */ /* 0x000fe400000010ff */
[----:B------:R-:W-:Y:S02]  /*70c0*/  F2FP.BF16.F32.PACK_AB R22, R137, R136 ;  /* 0x000000888916723e */ /* 0x000fe400000010ff */
[----:B------:R-:W-:Y:S01]  /*70d0*/  F2FP.BF16.F32.PACK_AB R23, R244, R205 ;  /* 0x000000cdf417723e */ /* 0x000fe200000010ff */
[-C--:B------:R-:W-:Y:S06]  /*70e0*/  HMMA.16816.F32.BF16 R48, R12, R24.reuse, R120 ;  /* 0x000000180c30723c */ /* 0x080fec0000041878 */
[----:B------:R-:W-:Y:S06]  /*70f0*/  HMMA.16816.F32.BF16 R36, R20, R24, R112 ;  /* 0x000000181424723c */ /* 0x000fec0000041870 */
[-C--:B------:R-:W-:Y:S06]  /*7100*/  HMMA.16816.F32.BF16 R44, R12, R26.reuse, R116 ;  /* 0x0000001a0c2c723c */ /* 0x080fec0000041874 */
[----:B------:R-:W-:Y:S01]  /*7110*/  HMMA.16816.F32.BF16 R32, R20, R26, R108 ;  /* 0x0000001a1420723c */ /* 0x000fe2000004186c */
[----:B------:R-:W1:Y:S01]  /*7120*/  LDSM.16.MT88.4 R24, [R224+0x9000] ;  /* 0x00900000e018783b */ /* 0x000e620000004200 */
[----:B------:R-:W-:Y:S01]  /*7130*/  MOV R148, R70 ;  /* 0x0000004600947202 */ /* 0x000fe20000000f00 */
[----:B------:R-:W-:-:S04]  /*7140*/  FFMA.FTZ R0, R183, UR22, -R8 ;  /* 0x00000016b7007c23 */ /* 0x000fc80008010808 */
[----:B------:R2:W-:Y:S02]  /*7150*/  MUFU.EX2 R169, R0 ;  /* 0x0000000000a97308 */ /* 0x0005e40000000800 */
[----:B--2---:R-:W-:Y:S01]  /*7160*/  FFMA.FTZ R0, R181, UR22, -R8 ;  /* 0x00000016b5007c23 */ /* 0x004fe20008010808 */
[-C--:B-1----:R-:W-:Y:S06]  /*7170*/  HMMA.16816.F32.BF16 R56, R20, R24.reuse, R100 ;  /* 0x000000181438723c */ /* 0x082fec0000041864 */
[----:B------:R-:W-:Y:S01]  /*7180*/  HMMA.16816.F32.BF16 R64, R12, R24, R92 ;  /* 0x000000180c40723c */ /* 0x000fe2000004185c */
[----:B------:R-:W-:-:S05]  /*7190*/  MOV R103, R71 ;  /* 0x0000004700677202 */ /* 0x000fca0000000f00 */
[-C--:B------:R-:W-:Y:S06]  /*71a0*/  HMMA.16816.F32.BF16 R68, R12, R26.reuse, R88 ;  /* 0x0000001a0c44723c */ /* 0x080fec0000041858 */
[----:B------:R-:W-:Y:S01]  /*71b0*/  HMMA.16816.F32.BF16 R76, R20, R26, R76 ;  /* 0x0000001a144c723c */ /* 0x000fe2000004184c */
[----:B------:R-:W1:Y:S01]  /*71c0*/  LDSM.16.MT88.4 R24, [R223+0x9000] ;  /* 0x00900000df18783b */ /* 0x000e620000004200 */
[----:B------:R2:W-:Y:S02]  /*71d0*/  MUFU.EX2 R100, R0 ;  /* 0x0000000000647308 */ /* 0x0005e40000000800 */
[----:B--2---:R-:W-:-:S06]  /*71e0*/  FFMA.FTZ R0, R144, UR22, -R8 ;  /* 0x0000001690007c23 */ /* 0x004fcc0008010808 */
[----:B------:R2:W-:Y:S02]  /*71f0*/  MUFU.EX2 R151, R0 ;  /* 0x0000000000977308 */ /* 0x0005e40000000800 */
[----:B--2---:R-:W-:-:S06]  /*7200*/  FFMA.FTZ R0, R127, UR22, -R8 ;  /* 0x000000167f007c23 */ /* 0x004fcc0008010808 */
[----:B------:R2:W3:Y:S02]  /*7210*/  MUFU.EX2 R102, R0 ;  /* 0x0000000000667308 */ /* 0x0004e40000000800 */
[----:B--2---:R-:W-:-:S06]  /*7220*/  FFMA.FTZ R0, R188, UR22, -R7 ;  /* 0x00000016bc007c23 */ /* 0x004fcc0008010807 */
[----:B------:R2:W-:Y:S01]  /*7230*/  MUFU.EX2 R168, R0 ;  /* 0x0000000000a87308 */ /* 0x0005e20000000800 */
[----:B------:R-:W-:Y:S01]  /*7240*/  HMMA.16816.F32.BF16 R116, R12, R28, R104 ;  /* 0x0000001c0c74723c */ /* 0x000fe20000041868 */
[----:B--2---:R-:W-:-:S06]  /*7250*/  FFMA.FTZ R0, R179, UR22, -R7 ;  /* 0x00000016b3007c23 */ /* 0x004fcc0008010807 */
[----:B------:R2:W4:Y:S01]  /*7260*/  MUFU.EX2 R101, R0 ;  /* 0x0000000000657308 */ /* 0x0005220000000800 */
[C---:B------:R-:W-:Y:S06]  /*7270*/  HMMA.16816.F32.BF16 R112, R12.reuse, R30, R96 ;  /* 0x0000001e0c70723c */ /* 0x040fec0000041860 */
[----:B-1----:R-:W-:Y:S01]  /*7280*/  HMMA.16816.F32.BF16 R108, R12, R24, R84 ;  /* 0x000000180c6c723c */ /* 0x002fe20000041854 */
[----:B--2---:R-:W-:-:S04]  /*7290*/  FFMA.FTZ R0, R146, UR22, -R7 ;  /* 0x0000001692007c23 */ /* 0x004fc80008010807 */
[----:B------:R1:W-:Y:S01]  /*72a0*/  MUFU.EX2 R150, R0 ;  /* 0x0000000000967308 */ /* 0x0003e20000000800 */
[----:B------:R-:W-:Y:S01]  /*72b0*/  HMMA.16816.F32.BF16 R104, R12, R26, R80 ;  /* 0x0000001a0c68723c */ /* 0x000fe20000041850 */
[----:B-1----:R-:W-:-:S06]  /*72c0*/  FFMA.FTZ R0, R124, UR22, -R7 ;  /* 0x000000167c007c23 */ /* 0x002fcc0008010807 */
[----:B------:R1:W2:Y:S02]  /*72d0*/  MUFU.EX2 R12, R0 ;  /* 0x00000000000c7308 */ /* 0x0002a40000000800 */
[----:B-1----:R-:W-:-:S06]  /*72e0*/  FFMA.FTZ R0, R180, UR22, -R6 ;  /* 0x00000016b4007c23 */ /* 0x002fcc0008010806 */
[----:B------:R1:W-:Y:S01]  /*72f0*/  MUFU.EX2 R123, R0 ;  /* 0x00000000007b7308 */ /* 0x0003e20000000800 */
[----:B------:R-:W-:Y:S01]  /*7300*/  HMMA.16816.F32.BF16 R84, R20, R28, R72 ;  /* 0x0000001c1454723c */ /* 0x000fe20000041848 */
[----:B-1----:R-:W-:-:S06]  /*7310*/  FFMA.FTZ R0, R171, UR22, -R6 ;  /* 0x00000016ab007c23 */ /* 0x002fcc0008010806 */
[----:B------:R1:W2:Y:S01]  /*7320*/  MUFU.EX2 R121, R0 ;  /* 0x0000000000797308 */ /* 0x0002a20000000800 */
[----:B------:R-:W-:Y:S01]  /*7330*/  HMMA.16816.F32.BF16 R72, R20, R24, R52 ;  /* 0x000000181448723c */ /* 0x000fe20000041834 */
[----:B-1----:R-:W-:-:S06]  /*7340*/  FFMA.FTZ R0, R126, UR22, -R6 ;  /* 0x000000167e007c23 */ /* 0x002fcc0008010806 */
[----:B------:R1:W-:Y:S01]  /*7350*/  MUFU.EX2 R149, R0 ;  /* 0x0000000000957308 */ /* 0x0003e20000000800 */
[----:B------:R-:W-:Y:S01]  /*7360*/  HMMA.16816.F32.BF16 R88, R20, R26, R40 ;  /* 0x0000001a1458723c */ /* 0x000fe20000041828 */
[----:B------:R-:W2:Y:S01]  /*7370*/  LDSM.16.MT88.4 R24, [R221+0x9800] ;  /* 0x00980000dd18783b */ /* 0x000ea20000004200 */
[----:B-1----:R-:W-:-:S05]  /*7380*/  FFMA.FTZ R0, R125, UR22, -R6 ;  /* 0x000000167d007c23 */ /* 0x002fca0008010806 */
[----:B------:R1:W-:Y:S01]  /*7390*/  MUFU.EX2 R179, R0 ;  /* 0x0000000000b37308 */ /* 0x0003e20000000800 */
[----:B------:R-:W-:Y:S01]  /*73a0*/  MOV R125, R148 ;  /* 0x00000094007d7202 */ /* 0x000fe20000000f00 */
[----:B-1----:R-:W-:-:S06]  /*73b0*/  FFMA.FTZ R0, R182, UR22, -R3 ;  /* 0x00000016b6007c23 */ /* 0x002fcc0008010803 */
[----:B------:R1:W-:Y:S02]  /*73c0*/  MUFU.EX2 R122, R0 ;  /* 0x00000000007a7308 */ /* 0x0003e40000000800 */
[----:B-1----:R-:W-:-:S06]  /*73d0*/  FFMA.FTZ R0, R170, UR22, -R3 ;  /* 0x00000016aa007c23 */ /* 0x002fcc0008010803 */
[----:B------:R1:W2:Y:S02]  /*73e0*/  MUFU.EX2 R120, R0 ;  /* 0x0000000000787308 */ /* 0x0002a40000000800 */
[----:B-1----:R-:W-:-:S06]  /*73f0*/  FFMA.FTZ R0, R147, UR22, -R3 ;  /* 0x0000001693007c23 */ /* 0x002fcc0008010803 */
[----:B------:R1:W-:Y:S01]  /*7400*/  MUFU.EX2 R148, R0 ;  /* 0x0000000000947308 */ /* 0x0003e20000000800 */
[----:B---3--:R-:W-:Y:S02]  /*7410*/  IMAD.MOV.U32 R146, RZ, RZ, R102 ;  /* 0x000000ffff927224 */ /* 0x008fe400078e0066 */
[----:B-1----:R-:W-:-:S05]  /*7420*/  FFMA.FTZ R0, R145, UR22, -R3 ;  /* 0x0000001691007c23 */ /* 0x002fca0008010803 */
[----:B------:R-:W1:Y:S01]  /*7430*/  MUFU.EX2 R188, R0 ;  /* 0x0000000000bc7308 */ /* 0x000e620000000800 */
[----:B------:R-:W-:Y:S01]  /*7440*/  IMAD.MOV.U32 R171, RZ, RZ, R100 ;  /* 0x000000ffffab7224 */ /* 0x000fe200078e0064 */
[----:B----4-:R-:W-:Y:S02]  /*7450*/  MOV R180, R101 ;  /* 0x0000006500b47202 */ /* 0x010fe40000000f00 */
[----:B--2---:R-:W-:Y:S01]  /*7460*/  MOV R147, R12 ;  /* 0x0000000c00937202 */ /* 0x004fe20000000f00 */
[----:B------:R-:W-:Y:S01]  /*7470*/  HMMA.16816.F32.BF16 R80, R20, R30, R60 ;  /* 0x0000001e1450723c */ /* 0x000fe2000004183c */
[----:B------:R-:W-:Y:S01]  /*7480*/  F2FP.BF16.F32.PACK_AB R12, R121, R123 ;  /* 0x0000007b790c723e */ /* 0x000fe200000010ff */
[----:B------:R-:W-:Y:S01]  /*7490*/  IMAD.MOV.U32 R126, RZ, RZ, R103 ;  /* 0x000000ffff7e7224 */ /* 0x000fe200078e0067 */
[----:B------:R-:W-:Y:S01]  /*74a0*/  F2FP.BF16.F32.PACK_AB R13, R120, R122 ;  /* 0x0000007a780d723e */ /* 0x000fe200000010ff */
[----:B------:R-:W-:Y:S01]  /*74b0*/  IMAD.MOV.U32 R183, RZ, RZ, R244 ;  /* 0x000000ffffb77224 */ /* 0x000fe200078e00f4 */
[----:B------:R-:W-:Y:S01]  /*74c0*/  F2FP.BF16.F32.PACK_AB R14, R179, R149 ;  /* 0x00000095b30e723e */ /* 0x000fe200000010ff */
[----:B------:R-:W-:Y:S01]  /*74d0*/  LDSM.16.MT88.4 R28, [R222+0x9800] ;  /* 0x00980000de1c783b */ /* 0x000fe20000004200 */
[----:B------:R-:W-:-:S02]  /*74e0*/  F2FP.BF16.F32.PACK_AB R20, R171, R169 ;  /* 0x000000a9ab14723e */ /* 0x000fc400000010ff */
[----:B------:R-:W-:Y:S02]  /*74f0*/  F2FP.BF16.F32.PACK_AB R21, R180, R168 ;  /* 0x000000a8b415723e */ /* 0x000fe400000010ff */
[----:B------:R-:W-:Y:S02]  /*7500*/  F2FP.BF16.F32.PACK_AB R22, R146, R151 ;  /* 0x000000979216723e */ /* 0x000fe400000010ff */
[----:B------:R-:W-:Y:S02]  /*7510*/  F2FP.BF16.F32.PACK_AB R23, R147, R150 ;  /* 0x000000969317723e */ /* 0x000fe400000010ff */
[----:B-1----:R-:W-:-:S05]  /*7520*/  F2FP.BF16.F32.PACK_AB R15, R188, R148 ;  /* 0x00000094bc0f723e */ /* 0x002fca00000010ff */
[-C--:B------:R-:W-:Y:S06]  /*7530*/  HMMA.16816.F32.BF16 R100, R20, R24.reuse, R36 ;  /* 0x000000181464723c */ /* 0x080fec0000041824 */
[C---:B------:R-:W-:Y:S06]  /*7540*/  HMMA.16816.F32.BF16 R96, R12.reuse, R24, R48 ;  /* 0x000000180c60723c */ /* 0x040fec0000041830 */
[-C--:B------:R-:W-:Y:S06]  /*7550*/  HMMA.16816.F32.BF16 R92, R12, R26.reuse, R44 ;  /* 0x0000001a0c5c723c */ /* 0x080fec000004182c */
[----:B------:R-:W-:Y:S01]  /*7560*/  HMMA.16816.F32.BF16 R40, R20, R26, R32 ;  /* 0x0000001a1428723c */ /* 0x000fe20000041820 */
[----:B------:R-:W1:Y:S01]  /*7570*/  LDSM.16.MT88.4 R24, [R224+0x9800] ;  /* 0x00980000e018783b */ /* 0x000e620000004200 */
[----:B------:R-:W-:-:S04]  /*7580*/  FFMA.FTZ R0, R200, UR22, -R8 ;  /* 0x00000016c8007c23 */ /* 0x000fc80008010808 */
[----:B------:R2:W3:Y:S01]  /*7590*/  MUFU.EX2 R124, R0 ;  /* 0x00000000007c7308 */ /* 0x0004e20000000800 */
[-C--:B-1----:R-:W-:Y:S06]  /*75a0*/  HMMA.16816.F32.BF16 R52, R20, R24.reuse, R56 ;  /* 0x000000181434723c */ /* 0x082fec0000041838 */
[C---:B------:R-:W-:Y:S06]  /*75b0*/  HMMA.16816.F32.BF16 R48, R12.reuse, R24, R64 ;  /* 0x000000180c30723c */ /* 0x040fec0000041840 */
[-C--:B------:R-:W-:Y:S06]  /*75c0*/  HMMA.16816.F32.BF16 R44, R12, R26.reuse, R68 ;  /* 0x0000001a0c2c723c */ /* 0x080fec0000041844 */
[----:B------:R-:W-:Y:S01]  /*75d0*/  HMMA.16816.F32.BF16 R36, R20, R26, R76 ;  /* 0x0000001a1424723c */ /* 0x000fe2000004184c */
[----:B------:R-:W1:Y:S01]  /*75e0*/  LDSM.16.MT88.4 R24, [R223+0x9800] ;  /* 0x00980000df18783b */ /* 0x000e620000004200 */
[----:B--2---:R-:W-:-:S04]  /*75f0*/  FFMA.FTZ R0, R194, UR22, -R8 ;  /* 0x00000016c2007c23 */ /* 0x004fc80008010808 */
[----:B------:R2:W-:Y:S02]  /*7600*/  MUFU.EX2 R170, R0 ;  /* 0x0000000000aa7308 */ /* 0x0005e40000000800 */
[--C-:B--2---:R-:W-:Y:S01]  /*7610*/  FFMA.FTZ R0, R152, UR22, -R8.reuse ;  /* 0x0000001698007c23 */ /* 0x104fe20008010808 */
[----:B-1----:R-:W-:Y:S05]  /*7620*/  HMMA.16816.F32.BF16 R60, R12, R24, R108 ;  /* 0x000000180c3c723c */ /* 0x002fea000004186c */
[----:B------:R1:W-:Y:S02]  /*7630*/  MUFU.EX2 R111, R0 ;  /* 0x00000000006f7308 */ /* 0x0003e40000000800 */
[----:B-1----:R-:W-:-:S06]  /*7640*/  FFMA.FTZ R0, R143, UR22, -R8 ;  /* 0x000000168f007c23 */ /* 0x002fcc0008010808 */
[----:B------:R1:W-:Y:S01]  /*7650*/  MUFU.EX2 R145, R0 ;  /* 0x0000000000917308 */ /* 0x0003e20000000800 */
[----:B------:R-:W-:Y:S01]  /*7660*/  HMMA.16816.F32.BF16 R76, R12, R26, R104 ;  /* 0x0000001a0c4c723c */ /* 0x000fe20000041868 */
[----:B-1----:R-:W-:-:S06]  /*7670*/  FFMA.FTZ R0, R201, UR22, -R7 ;  /* 0x00000016c9007c23 */ /* 0x002fcc0008010807 */
[----:B------:R1:W2:Y:S02]  /*7680*/  MUFU.EX2 R244, R0 ;  /* 0x0000000000f47308 */ /* 0x0002a40000000800 */
[----:B-1----:R-:W-:-:S06]  /*7690*/  FFMA.FTZ R0, R191, UR22, -R7 ;  /* 0x00000016bf007c23 */ /* 0x002fcc0008010807 */
[----:B------:R1:W-:Y:S01]  /*76a0*/  MUFU.EX2 R182, R0 ;  /* 0x0000000000b67308 */ /* 0x0003e20000000800 */
[----:B------:R-:W-:Y:S02]  /*76b0*/  IMAD.MOV.U32 R181, RZ, RZ, R248 ;  /* 0x000000ffffb57224 */ /* 0x000fe400078e00f8 */
[----:B-1----:R-:W-:-:S05]  /*76c0*/  FFMA.FTZ R0, R184, UR22, -R7 ;  /* 0x00000016b8007c23 */ /* 0x002fca0008010807 */
[----:B------:R1:W-:Y:S01]  /*76d0*/  MUFU.EX2 R107, R0 ;  /* 0x00000000006b7308 */ /* 0x0003e20000000800 */
[----:B---3--:R-:W-:Y:S01]  /*76e0*/  MOV R191, R124 ;  /* 0x0000007c00bf7202 */ /* 0x008fe20000000f00 */
[----:B------:R-:W-:Y:S01]  /*76f0*/  IMAD.MOV.U32 R124, RZ, RZ, R183 ;  /* 0x000000ffff7c7224 */ /* 0x000fe200078e00b7 */
[----:B------:R-:W-:Y:S01]  /*7700*/  MOV R183, R249 ;  /* 0x000000f900b77202 */ /* 0x000fe20000000f00 */
[----:B-1----:R-:W-:-:S04]  /*7710*/  FFMA.FTZ R0, R140, UR22, -R7 ;  /* 0x000000168c007c23 */ /* 0x002fc80008010807 */
[----:B------:R1:W-:Y:S01]  /*7720*/  MUFU.EX2 R106, R0 ;  /* 0x00000000006a7308 */ /* 0x0003e20000000800 */
[----:B------:R-:W-:Y:S02]  /*7730*/  IMAD.MOV.U32 R144, RZ, RZ, R250 ;  /* 0x000000ffff907224 */ /* 0x000fe400078e00fa */
[----:B-1----:R-:W-:-:S05]  /*7740*/  FFMA.FTZ R0, R193, UR22, -R6 ;  /* 0x00000016c1007c23 */ /* 0x002fca0008010806 */
[----:B------:R1:W-:Y:S01]  /*7750*/  MUFU.EX2 R248, R0 ;  /* 0x0000000000f87308 */ /* 0x0003e20000000800 */
[----:B------:R-:W-:Y:S01]  /*7760*/  MOV R127, R251 ;  /* 0x000000fb007f7202 */ /* 0x000fe20000000f00 */
[----:B-1----:R-:W-:-:S06]  /*7770*/  FFMA.FTZ R0, R190, UR22, -R6 ;  /* 0x00000016be007c23 */ /* 0x002fcc0008010806 */
[----:B------:R1:W3:Y:S01]  /*7780*/  MUFU.EX2 R249, R0 ;  /* 0x0000000000f97308 */ /* 0x0002e20000000800 */
[----:B------:R-:W-:Y:S01]  /*7790*/  HMMA.16816.F32.BF16 R72, R20, R24, R72 ;  /* 0x000000181448723c */ /* 0x000fe20000041848 */
[----:B--2---:R-:W-:Y:S01]  /*77a0*/  MOV R190, R244 ;  /* 0x000000f400be7202 */ /* 0x004fe20000000f00 */
[----:B-1----:R-:W-:-:S05]  /*77b0*/  FFMA.FTZ R0, R142, UR22, -R6 ;  /* 0x000000168e007c23 */ /* 0x002fca0008010806 */
[----:B------:R1:W-:Y:S01]  /*77c0*/  MUFU.EX2 R250, R0 ;  /* 0x0000000000fa7308 */ /* 0x0003e20000000800 */
[----:B------:R-:W-:Y:S01]  /*77d0*/  HMMA.16816.F32.BF16 R32, R20, R26, R88 ;  /* 0x0000001a1420723c */ /* 0x000fe20000041858 */
[----:B------:R-:W2:Y:S01]  /*77e0*/  LDSM.16.MT88.4 R24, [R221+0xa000] ;  /* 0x00a00000dd18783b */ /* 0x000ea20000004200 */
[----:B------:R-:W-:Y:S02]  /*77f0*/  IMAD.MOV.U32 R68, RZ, RZ, R245 ;  /* 0x000000ffff447224 */ /* 0x000fe400078e00f5 */
[----:B-1----:R-:W-:-:S04]  /*7800*/  FFMA.FTZ R0, R141, UR22, -R6 ;  /* 0x000000168d007c23 */ /* 0x002fc80008010806 */
[----:B------:R1:W-:Y:S01]  /*7810*/  MUFU.EX2 R251, R0 ;  /* 0x0000000000fb7308 */ /* 0x0003e20000000800 */
[----:B------:R-:W-:Y:S01]  /*7820*/  HMMA.16816.F32.BF16 R64, R12, R30, R112 ;  /* 0x0000001e0c40723c */ /* 0x000fe20000041870 */
[----:B-1----:R-:W-:-:S06]  /*7830*/  FFMA.FTZ R0, R195, UR22, -R3 ;  /* 0x00000016c3007c23 */ /* 0x002fcc0008010803 */
[----:B------:R1:W-:Y:S01]  /*7840*/  MUFU.EX2 R244, R0 ;  /* 0x0000000000f47308 */ /* 0x0003e20000000800 */
[----:B------:R-:W-:Y:S01]  /*7850*/  MOV R115, R246 ;  /* 0x000000f600737202 */ /* 0x000fe20000000f00 */
[----:B------:R-:W-:Y:S02]  /*7860*/  IMAD.MOV.U32 R91, RZ, RZ, R180 ;  /* 0x000000ffff5b7224 */ /* 0x000fe400078e00b4 */
[----:B------:R-:W-:Y:S02]  /*7870*/  IMAD.MOV.U32 R180, RZ, RZ, R247 ;  /* 0x000000ffffb47224 */ /* 0x000fe400078e00f7 */
[----:B-1----:R-:W-:-:S04]  /*7880*/  FFMA.FTZ R0, R189, UR22, -R3 ;  /* 0x00000016bd007c23 */ /* 0x002fc80008010803 */
[----:B------:R1:W4:Y:S02]  /*7890*/  MUFU.EX2 R245, R0 ;  /* 0x0000000000f57308 */ /* 0x0003240000000800 */
[----:B-1----:R-:W-:-:S06]  /*78a0*/  FFMA.FTZ R0, R185, UR22, -R3 ;  /* 0x00000016b9007c23 */ /* 0x002fcc0008010803 */
[----:B------:R1:W-:Y:S01]  /*78b0*/  MUFU.EX2 R246, R0 ;  /* 0x0000000000f67308 */ /* 0x0003e20000000800 */
[----:B------:R-:W-:Y:S02]  /*78c0*/  IMAD.MOV.U32 R189, RZ, RZ, R170 ;  /* 0x000000ffffbd7224 */ /* 0x000fe400078e00aa */
[----:B-1----:R-:W-:-:S05]  /*78d0*/  FFMA.FTZ R0, R153, UR22, -R3 ;  /* 0x0000001699007c23 */ /* 0x002fca0008010803 */
[----:B------:R-:W1:Y:S01]  /*78e0*/  MUFU.EX2 R247, R0 ;  /* 0x0000000000f77308 */ /* 0x000e620000000800 */
[-C--:B------:R-:W-:Y:S06]  /*78f0*/  HMMA.16816.F32.BF16 R56, R12, R28.reuse, R116 ;  /* 0x0000001c0c38723c */ /* 0x080fec0000041874 */
[----:B------:R-:W-:Y:S01]  /*7900*/  HMMA.16816.F32.BF16 R84, R20, R28, R84 ;  /* 0x0000001c1454723c */ /* 0x000fe20000041854 */
[----:B---3--:R-:W-:Y:S02]  /*7910*/  F2FP.BF16.F32.PACK_AB R12, R249, R248 ;  /* 0x000000f8f90c723e */ /* 0x008fe400000010ff */
[----:B----4-:R-:W-:-:S02]  /*7920*/  F2FP.BF16.F32.PACK_AB R13, R245, R244 ;  /* 0x000000f4f50d723e */ /* 0x010fc400000010ff */
[----:B------:R-:W-:Y:S01]  /*7930*/  F2FP.BF16.F32.PACK_AB R14, R251, R250 ;  /* 0x000000fafb0e723e */ /* 0x000fe200000010ff */
[----:B------:R-:W-:Y:S01]  /*7940*/  HMMA.16816.F32.BF16 R80, R20, R30, R80 ;  /* 0x0000001e1450723c */ /* 0x000fe20000041850 */
[----:B------:R-:W-:Y:S01]  /*7950*/  MOV R108, R171 ;  /* 0x000000ab006c7202 */ /* 0x000fe20000000f00 */
[----:B------:R-:W-:Y:S01]  /*7960*/  IMAD.MOV.U32 R109, RZ, RZ, R126 ;  /* 0x000000ffff6d7224 */ /* 0x000fe200078e007e */
[----:B-1----:R-:W-:Y:S01]  /*7970*/  F2FP.BF16.F32.PACK_AB R15, R247, R246 ;  /* 0x000000f6f70f723e */ /* 0x002fe200000010ff */
[----:B------:R-:W-:-:S03]  /*7980*/  IMAD.MOV.U32 R105, RZ, RZ, R127 ;  /* 0x000000ffff697224 */ /* 0x000fc600078e007f */
[----:B------:R-:W-:Y:S01]  /*7990*/  F2FP.BF16.F32.PACK_AB R20, R189, R191 ;  /* 0x000000bfbd14723e */ /* 0x000fe200000010ff */
[----:B------:R-:W-:Y:S01]  /*79a0*/  IMAD.MOV.U32 R69, RZ, RZ, R123 ;  /* 0x000000ffff457224 */ /* 0x000fe200078e007b */
[----:B------:R-:W-:Y:S01]  /*79b0*/  F2FP.BF16.F32.PACK_AB R21, R182, R190 ;  /* 0x000000beb615723e */ /* 0x000fe200000010ff */
[----:B------:R-:W-:Y:S01]  /*79c0*/  IMAD.MOV.U32 R71, RZ, RZ, R122 ;  /* 0x000000ffff477224 */ /* 0x000fe200078e007a */
[----:B------:R-:W-:Y:S02]  /*79d0*/  F2FP.BF16.F32.PACK_AB R22, R145, R111 ;  /* 0x0000006f9116723e */ /* 0x000fe400000010ff */
[----:B------:R-:W-:Y:S01]  /*79e0*/  F2FP.BF16.F32.PACK_AB R23, R106, R107 ;  /* 0x0000006b6a17723e */ /* 0x000fe200000010ff */
[----:B------:R-:W-:Y:S01]  /*79f0*/  IMAD.MOV.U32 R89, RZ, RZ, R120 ;  /* 0x000000ffff597224 */ /* 0x000fe200078e0078 */
[----:B------:R-:W-:Y:S01]  /*7a00*/  MOV R114, R144 ;  /* 0x0000009000727202 */ /* 0x000fe20000000f00 */
[----:B--2---:R-:W-:Y:S01]  /*7a10*/  HMMA.16816.F32.BF16 R140, R12, R24, R96 ;  /* 0x000000180c8c723c */ /* 0x004fe20000041860 */
[----:B------:R-:W-:-:S02]  /*7a20*/  MOV R170, R125 ;  /* 0x0000007d00aa7202 */ /* 0x000fc40000000f00 */
[----:B------:R-:W-:Y:S02]  /*7a30*/  MOV R70, R154 ;  /* 0x0000009a00467202 */ /* 0x000fe40000000f00 */
[----:B------:R-:W-:Y:S01]  /*7a40*/  MOV R90, R121 ;  /* 0x00000079005a7202 */ /* 0x000fe20000000f00 */
[----:B------:R-:W-:Y:S01]  /*7a50*/  IMAD.MOV.U32 R201, RZ, RZ, R115 ;  /* 0x000000ffffc97224 */ /* 0x000fe200078e0073 */
[----:B------:R-:W-:Y:S01]  /*7a60*/  MOV R171, R124 ;  /* 0x0000007c00ab7202 */ /* 0x000fe20000000f00 */
[C---:B------:R-:W-:Y:S01]  /*7a70*/  HMMA.16816.F32.BF16 R120, R20.reuse, R26, R40 ;  /* 0x0000001a1478723c */ /* 0x040fe20000041828 */
[----:B------:R-:W-:Y:S01]  /*7a80*/  MOV R144, R155 ;  /* 0x0000009b00907202 */ /* 0x000fe20000000f00 */
[----:B------:R-:W-:Y:S04]  /*7a90*/  LDSM.16.MT88.4 R28, [R222+0xa000] ;  /* 0x00a00000de1c783b */ /* 0x000fe80000004200 */
[----:B------:R-:W-:Y:S06]  /*7aa0*/  HMMA.16816.F32.BF16 R124, R20, R24, R100 ;  /* 0x00000018147c723c */ /* 0x000fec0000041864 */
[----:B------:R-:W-:Y:S01]  /*7ab0*/  HMMA.16816.F32.BF16 R152, R12, R26, R92 ;  /* 0x0000001a0c98723c */ /* 0x000fe2000004185c */
[----:B------:R-:W1:Y:S05]  /*7ac0*/  LDSM.16.MT88.4 R24, [R224+0xa000] ;  /* 0x00a00000e018783b */ /* 0x000e6a0000004200 */
[-C--:B-1----:R-:W-:Y:S06]  /*7ad0*/  HMMA.16816.F32.BF16 R116, R20, R24.reuse, R52 ;  /* 0x000000181474723c */ /* 0x082fec0000041834 */
[----:B------:R-:W-:Y:S01]  /*7ae0*/  HMMA.16816.F32.BF16 R100, R12, R24, R48 ;  /* 0x000000180c64723c */ /* 0x000fe20000041830 */
[----:B------:R-:W-:-:S05]  /*7af0*/  MOV R55, R114 ;  /* 0x0000007200377202 */ /* 0x000fca0000000f00 */
[-C--:B------:R-:W-:Y:S06]  /*7b00*/  HMMA.16816.F32.BF16 R96, R12, R26.reuse, R44 ;  /* 0x0000001a0c60723c */ /* 0x080fec000004182c */
[----:B------:R-:W-:Y:S01]  /*7b10*/  HMMA.16816.F32.BF16 R112, R20, R26, R36 ;  /* 0x0000001a1470723c */ /* 0x000fe20000041824 */
[----:B------:R-:W1:Y:S01]  /*7b20*/  LDSM.16.MT88.4 R24, [R223+0xa000] ;  /* 0x00a00000df18783b */ /* 0x000e620000004200 */
[----:B------:R-:W-:Y:S01]  /*7b30*/  MOV R54, R68 ;  /* 0x0000004400367202 */ /* 0x000fe20000000f00 */
[----:B------:R-:W-:Y:S01]  /*7b40*/  IMAD.MOV.U32 R104, RZ, RZ, R69 ;  /* 0x000000ffff687224 */ /* 0x000fe200078e0045 */
[----:B------:R-:W-:Y:S01]  /*7b50*/  MOV R110, R70 ;  /* 0x00000046006e7202 */ /* 0x000fe20000000f00 */
[----:B------:R-:W-:-:S02]  /*7b60*/  IMAD.MOV.U32 R200, RZ, RZ, R71 ;  /* 0x000000ffffc87224 */ /* 0x000fc400078e0047 */
[----:B------:R-:W-:Y:S01]  /*7b70*/  FFMA.FTZ R0, R236, UR22, -R6 ;  /* 0x00000016ec007c23 */ /* 0x000fe20008010806 */
[----:B------:R-:W-:Y:S01]  /*7b80*/  HMMA.16816.F32.BF16 R68, R12, R28, R56 ;  /* 0x0000001c0c44723c */ /* 0x000fe20000041838 */
[----:B------:R-:W-:-:S05]  /*7b90*/  FFMA.FTZ R39, R238, UR22, -R8 ;  /* 0x00000016ee277c23 */ /* 0x000fca0008010808 */
[----:B------:R-:W-:Y:S06]  /*7ba0*/  HMMA.16816.F32.BF16 R92, R20, R28, R84 ;  /* 0x0000001c145c723c */ /* 0x000fec0000041854 */
[C---:B------:R-:W-:Y:S06]  /*7bb0*/  HMMA.16816.F32.BF16 R64, R12.reuse, R30, R64 ;  /* 0x0000001e0c40723c */ /* 0x040fec0000041840 */
[----:B-1----:R-:W-:Y:S07]  /*7bc0*/  HMMA.16816.F32.BF16 R56, R12, R26, R76 ;  /* 0x0000001a0c38723c */ /* 0x002fee000004184c */
[----:B------:R-:W-:Y:S01]  /*7bd0*/  IMAD.MOV.U32 R76, RZ, RZ, R108 ;  /* 0x000000ffff4c7224 */ /* 0x000fe200078e006c */
[----:B------:R-:W-:Y:S01]  /*7be0*/  MOV R108, R109 ;  /* 0x0000006d006c7202 */ /* 0x000fe20000000f00 */
[----:B------:R-:W-:-:S02]  /*7bf0*/  IMAD.MOV.U32 R109, RZ, RZ, R243 ;  /* 0x000000ffff6d7224 */ /* 0x000fc400078e00f3 */
[----:B------:R1:W-:Y:S01]  /*7c00*/  MUFU.EX2 R243, R0 ;  /* 0x0000000000f37308 */ /* 0x0003e20000000800 */
[----:B------:R-:W-:Y:S01]  /*7c10*/  MOV R79, R89 ;  /* 0x00000059004f7202 */ /* 0x000fe20000000f00 */
[----:B------:R-:W-:Y:S01]  /*7c20*/  IMAD.MOV.U32 R78, RZ, RZ, R90 ;  /* 0x000000ffff4e7224 */ /* 0x000fe200078e005a */
[----:B------:R-:W-:Y:S01]  /*7c30*/  MOV R77, R91 ;  /* 0x0000005b004d7202 */ /* 0x000fe20000000f00 */
[----:B------:R-:W-:Y:S01]  /*7c40*/  HMMA.16816.F32.BF16 R60, R12, R24, R60 ;  /* 0x000000180c3c723c */ /* 0x000fe2000004183c */
[----:B------:R-:W-:Y:S01]  /*7c50*/  LDSM.16.MT88.4 R12, [R222+0xa800] ;  /* 0x00a80000de0c783b */ /* 0x000fe20000004200 */
[----:B-1----:R-:W-:-:S04]  /*7c60*/  FFMA.FTZ R0, R230, UR22, -R6 ;  /* 0x00000016e6007c23 */ /* 0x002fc80008010806 */
[----:B------:R1:W2:Y:S01]  /*7c70*/  MUFU.EX2 R238, R0 ;  /* 0x0000000000ee7308 */ /* 0x0002a20000000800 */
[C---:B------:R-:W-:Y:S06]  /*7c80*/  HMMA.16816.F32.BF16 R88, R20.reuse, R30, R80 ;  /* 0x0000001e1458723c */ /* 0x040fec0000041850 */
[----:B------:R-:W-:Y:S01]  /*7c90*/  HMMA.16816.F32.BF16 R80, R20, R24, R72 ;  /* 0x000000181450723c */ /* 0x000fe20000041848 */
[----:B-1----:R-:W-:-:S05]  /*7ca0*/  FFMA.FTZ R0, R210, UR22, -R6 ;  /* 0x00000016d2007c23 */ /* 0x002fca0008010806 */
[----:B------:R-:W-:Y:S01]  /*7cb0*/  HMMA.16816.F32.BF16 R84, R20, R26, R32 ;  /* 0x0000001a1454723c */ /* 0x000fe20000041820 */
[----:B------:R-:W1:Y:S01]  /*7cc0*/  LDSM.16.MT88.4 R24, [R221+0xa800] ;  /* 0x00a80000dd18783b */ /* 0x000e620000004200 */
[----:B------:R3:W-:Y:S03]  /*7cd0*/  MUFU.EX2 R236, R0 ;  /* 0x0000000000ec7308 */ /* 0x0007e60000000800 */
[----:B------:R-:W4:Y:S04]  /*7ce0*/  LDSM.16.MT88.4 R20, [R224+0xa800] ;  /* 0x00a80000e014783b */ /* 0x000f280000004200 */
[----:B------:R-:W4:Y:S01]  /*7cf0*/  LDSM.16.MT88.4 R32, [R223+0xa800] ;  /* 0x00a80000df20783b */ /* 0x000f220000004200 */
[--C-:B------:R-:W-:Y:S01]  /*7d00*/  FFMA.FTZ R38, R219, UR22, -R8.reuse ;  /* 0x00000016db267c23 */ /* 0x100fe20008010808 */
[----:B------:R-:W-:Y:S01]  /*7d10*/  FFMA.FTZ R45, R199, UR22, -R8 ;  /* 0x00000016c72d7c23 */ /* 0x000fe20008010808 */
[----:B---3--:R-:W-:-:S04]  /*7d20*/  FFMA.FTZ R0, R217, UR22, -R6 ;  /* 0x00000016d9007c23 */ /* 0x008fc80008010806 */
[----:B------:R3:W-:Y:S01]  /*7d30*/  MUFU.EX2 R230, R0 ;  /* 0x0000000000e67308 */ /* 0x0007e20000000800 */
[----:B------:R-:W-:Y:S01]  /*7d40*/  FFMA.FTZ R44, R202, UR22, -R8 ;  /* 0x00000016ca2c7c23 */ /* 0x000fe20008010808 */
[----:B------:R-:W-:Y:S01]  /*7d50*/  IMAD.MOV.U32 R199, RZ, RZ, R104 ;  /* 0x000000ffffc77224 */ /* 0x000fe200078e0068 */
[----:B------:R-:W-:Y:S01]  /*7d60*/  MOV R202, R200 ;  /* 0x000000c800ca7202 */ /* 0x000fe20000000f00 */
[----:B------:R-:W-:Y:S01]  /*7d70*/  FFMA.FTZ R50, R162, UR22, -R8 ;  /* 0x00000016a2327c23 */ /* 0x000fe20008010808 */
[--C-:B------:R-:W-:Y:S01]  /*7d80*/  FFMA.FTZ R31, R242, UR22, -R7.reuse ;  /* 0x00000016f21f7c23 */ /* 0x100fe20008010807 */
[----:B------:R-:W-:Y:S01]  /*7d90*/  FFMA.FTZ R104, R198, UR22, -R7 ;  /* 0x00000016c6687c23 */ /* 0x000fe20008010807 */
[----:B------:R-:W-:Y:S01]  /*7da0*/  MOV R162, R105 ;  /* 0x0000006900a27202 */ /* 0x000fe20000000f00 */
[----:B------:R-:W-:Y:S01]  /*7db0*/  IMAD.MOV.U32 R198, RZ, RZ, R138 ;  /* 0x000000ffffc67224 */ /* 0x000fe200078e008a */
[----:B------:R-:W-:Y:S01]  /*7dc0*/  MOV R242, R145 ;  /* 0x0000009100f27202 */ /* 0x000fe20000000f00 */
[----:B------:R-:W-:Y:S01]  /*7dd0*/  FFMA.FTZ R40, R239, UR22, -R8 ;  /* 0x00000016ef287c23 */ /* 0x000fe20008010808 */
[----:B------:R-:W-:Y:S01]  /*7de0*/  MOV R200, R146 ;  /* 0x0000009200c87202 */ /* 0x000fe20000000f00 */
[----:B---3--:R-:W-:Y:S01]  /*7df0*/  FFMA.FTZ R0, R240, UR22, -R3 ;  /* 0x00000016f0007c23 */ /* 0x008fe20008010803 */
[----:B------:R-:W-:-:S03]  /*7e00*/  IMAD.MOV.U32 R240, RZ, RZ, R144 ;  /* 0x000000fffff07224 */ /* 0x000fc600078e0090 */
[----:B------:R3:W-:Y:S01]  /*7e10*/  MUFU.EX2 R219, R0 ;  /* 0x0000000000db7308 */ /* 0x0007e20000000800 */
        /* <DEDUP_REMOVED lines=11> */
[----:B------:R-:W-:Y:S01]  /*7ed0*/  FFMA.FTZ R36, R218, UR22, -R8 ;  /* 0x00000016da247c23 */ /* 0x000fe20008010808 */
[----:B------:R-:W-:Y:S01]  /*7ee0*/  IMAD.MOV.U32 R241, RZ, RZ, R107 ;  /* 0x000000fffff17224 */ /* 0x000fe200078e006b */
[----:B------:R-:W-:Y:S01]  /*7ef0*/  MOV R239, R106 ;  /* 0x0000006a00ef7202 */ /* 0x000fe20000000f00 */
[----:B---3--:R-:W-:Y:S01]  /*7f00*/  FFMA.FTZ R0, R237, UR22, -R3 ;  /* 0x00000016ed007c23 */ /* 0x008fe20008010803 */
[----:B------:R-:W-:Y:S01]  /*7f10*/  MOV R156, R129 ;  /* 0x00000081009c7202 */ /* 0x000fe20000000f00 */
[----:B------:R-:W-:-:S02]  /*7f20*/  IMAD.MOV.U32 R7, RZ, RZ, R128 ;  /* 0x000000ffff077224 */ /* 0x000fc400078e0080 */
[--C-:B------:R-:W-:Y:S01]  /*7f30*/  FFMA.FTZ R43, R211, UR22, -R6.reuse ;  /* 0x00000016d32b7c23 */ /* 0x100fe20008010806 */
[--C-:B------:R-:W-:Y:S01]  /*7f40*/  FFMA.FTZ R42, R209, UR22, -R6.reuse ;  /* 0x00000016d12a7c23 */ /* 0x100fe20008010806 */
[--C-:B------:R-:W-:Y:S01]  /*7f50*/  FFMA.FTZ R41, R197, UR22, -R6.reuse ;  /* 0x00000016c5297c23 */ /* 0x100fe20008010806 */
[----:B------:R3:W1:Y:S01]  /*7f60*/  MUFU.EX2 R218, R0 ;  /* 0x0000000000da7308 */ /* 0x0006620000000800 */
[--C-:B------:R-:W-:Y:S01]  /*7f70*/  FFMA.FTZ R37, R196, UR22, -R6.reuse ;  /* 0x00000016c4257c23 */ /* 0x100fe20008010806 */
[--C-:B------:R-:W-:Y:S01]  /*7f80*/  FFMA.FTZ R106, R167, UR22, -R6.reuse ;  /* 0x00000016a76a7c23 */ /* 0x100fe20008010806 */
[--C-:B------:R-:W-:Y:S01]  /*7f90*/  FFMA.FTZ R107, R166, UR22, -R6.reuse ;  /* 0x00000016a66b7c23 */ /* 0x100fe20008010806 */
[--C-:B------:R-:W-:Y:S01]  /*7fa0*/  FFMA.FTZ R128, R163, UR22, -R6.reuse ;  /* 0x00000016a3807c23 */ /* 0x100fe20008010806 */
[----:B------:R-:W-:Y:S01]  /*7fb0*/  FFMA.FTZ R129, R160, UR22, -R6 ;  /* 0x00000016a0817c23 */ /* 0x000fe20008010806 */
[----:B------:R-:W-:-:S04]  /*7fc0*/  FFMA.FTZ R6, R234, UR22, -R3 ;  /* 0x00000016ea067c23 */ /* 0x000fc80008010803 */
[----:B------:R-:W-:Y:S01]  /*7fd0*/  MUFU.EX2 R217, R6 ;  /* 0x0000000600d97308 */ /* 0x000fe20000000800 */
[----:B---3--:R-:W-:-:S07]  /*7fe0*/  FFMA.FTZ R0, R235, UR22, -R3 ;  /* 0x00000016eb007c23 */ /* 0x008fce0008010803 */
[----:B------:R-:W3:Y:S01]  /*7ff0*/  MUFU.EX2 R216, R0 ;  /* 0x0000000000d87308 */ /* 0x000ee20000000800 */
[--C-:B------:R-:W-:Y:S01]  /*8000*/  FFMA.FTZ R52, R187, UR22, -R8.reuse ;  /* 0x00000016bb347c23 */ /* 0x100fe20008010808 */
[--C-:B------:R-:W-:Y:S01]  /*8010*/  FFMA.FTZ R51, R186, UR22, -R8.reuse ;  /* 0x00000016ba337c23 */ /* 0x100fe20008010808 */
[--C-:B------:R-:W-:Y:S01]  /*8020*/  FFMA.FTZ R49, R161, UR22, -R8.reuse ;  /* 0x00000016a1317c23 */ /* 0x100fe20008010808 */
[----:B------:R-:W-:Y:S01]  /*8030*/  FFMA.FTZ R48, R157, UR22, -R8 ;  /* 0x000000169d307c23 */ /* 0x000fe20008010808 */
[----:B------:R-:W-:Y:S02]  /*8040*/  IMAD.MOV.U32 R237, RZ, RZ, R9 ;  /* 0x000000ffffed7224 */ /* 0x000fe400078e0009 */
[----:B------:R-:W-:Y:S01]  /*8050*/  FADD.FTZ R53, R11, R10 ;  /* 0x0000000a0b357221 */ /* 0x000fe20000010000 */
[----:B--2---:R-:W-:Y:S02]  /*8060*/  F2FP.BF16.F32.PACK_AB R8, R238, R243 ;  /* 0x000000f3ee08723e */ /* 0x004fe400000010ff */
[----:B-1----:R-:W-:-:S02]  /*8070*/  F2FP.BF16.F32.PACK_AB R9, R218, R219 ;  /* 0x000000dbda09723e */ /* 0x002fc400000010ff */
[----:B------:R-:W-:Y:S02]  /*8080*/  F2FP.BF16.F32.PACK_AB R10, R230, R236 ;  /* 0x000000ece60a723e */ /* 0x000fe400000010ff */
[----:B------:R-:W-:Y:S02]  /*8090*/  MOV R158, R133 ;  /* 0x00000085009e7202 */ /* 0x000fe40000000f00 */
[----:B---3--:R-:W-:Y:S01]  /*80a0*/  F2FP.BF16.F32.PACK_AB R11, R217, R216 ;  /* 0x000000d8d90b723e */ /* 0x008fe200000010ff */
[----:B------:R-:W-:Y:S01]  /*80b0*/  IMAD.MOV.U32 R164, RZ, RZ, R137 ;  /* 0x000000ffffa47224 */ /* 0x000fe200078e0089 */
[----:B------:R-:W-:Y:S01]  /*80c0*/  MOV R159, R171 ;  /* 0x000000ab009f7202 */ /* 0x000fe20000000f00 */
[----:B------:R-:W-:Y:S01]  /*80d0*/  IMAD.MOV.U32 R161, RZ, RZ, R108 ;  /* 0x000000ffffa17224 */ /* 0x000fe200078e006c */
        /* <DEDUP_REMOVED lines=8> */
[----:B------:R-:W-:Y:S01]  /*8160*/  MOV R232, R111 ;  /* 0x0000006f00e87202 */ /* 0x000fe20000000f00 */
[C---:B------:R-:W-:Y:S06]  /*8170*/  HMMA.16816.F32.BF16 R140, R8.reuse, R24, R140 ;  /* 0x00000018088c723c */ /* 0x040fec000004188c */
[C---:B------:R-:W-:Y:S06]  /*8180*/  HMMA.16816.F32.BF16 R152, R8.reuse, R26, R152 ;  /* 0x0000001a0898723c */ /* 0x040fec0000041898 */
[C---:B----4-:R-:W-:Y:S06]  /*8190*/  HMMA.16816.F32.BF16 R100, R8.reuse, R20, R100 ;  /* 0x000000140864723c */ /* 0x050fec0000041864 */
[C---:B------:R-:W-:Y:S06]  /*81a0*/  HMMA.16816.F32.BF16 R96, R8.reuse, R22, R96 ;  /* 0x000000160860723c */ /* 0x040fec0000041860 */
[C---:B------:R-:W-:Y:S06]  /*81b0*/  HMMA.16816.F32.BF16 R172, R8.reuse, R12, R68 ;  /* 0x0000000c08ac723c */ /* 0x040fec0000041844 */
[C---:B------:R-:W-:Y:S06]  /*81c0*/  HMMA.16816.F32.BF16 R184, R8.reuse, R14, R64 ;  /* 0x0000000e08b8723c */ /* 0x040fec0000041840 */
[C---:B------:R-:W-:Y:S06]  /*81d0*/  HMMA.16816.F32.BF16 R192, R8.reuse, R32, R60 ;  /* 0x0000002008c0723c */ /* 0x040fec000004183c */
[----:B------:R-:W-:Y:S01]  /*81e0*/  HMMA.16816.F32.BF16 R108, R8, R34, R56 ;  /* 0x00000022086c723c */ /* 0x000fe20000041838 */
[--C-:B------:R-:W-:Y:S01]  /*81f0*/  FFMA.FTZ R0, R233, UR22, -R3.reuse ;  /* 0x00000016e9007c23 */ /* 0x100fe20008010803 */
[----:B------:R-:W-:-:S05]  /*8200*/  FFMA.FTZ R72, R213, UR22, -R3 ;  /* 0x00000016d5487c23 */ /* 0x000fca0008010803 */
[----:B------:R-:W-:Y:S01]  /*8210*/  FADD.FTZ R8, R158, R237 ;  /* 0x000000ed9e087221 */ /* 0x000fe20000010000 */
[----:B------:R-:W-:Y:S01]  /*8220*/  MOV R158, R7 ;  /* 0x00000007009e7202 */ /* 0x000fe20000000f00 */
[--C-:B------:R-:W-:Y:S01]  /*8230*/  FFMA.FTZ R74, R212, UR22, -R3.reuse ;  /* 0x00000016d44a7c23 */ /* 0x100fe20008010803 */
[----:B------:R-:W-:Y:S01]  /*8240*/  FFMA.FTZ R73, R203, UR22, -R3 ;  /* 0x00000016cb497c23 */ /* 0x000fe20008010803 */
[----:B------:R-:W-:Y:S01]  /*8250*/  FADD.FTZ R3, R215, R214 ;  /* 0x000000d6d7037221 */ /* 0x000fe20000010000 */
[----:B------:R-:W-:Y:S01]  /*8260*/  MOV R237, R158 ;  /* 0x0000009e00ed7202 */ /* 0x000fe20000000f00 */
[----:B------:R-:W-:Y:S01]  /*8270*/  IMAD.MOV.U32 R158, RZ, RZ, R165 ;  /* 0x000000ffff9e7224 */ /* 0x000fe200078e00a5 */
[----:B------:R-:W-:Y:S01]  /*8280*/  MOV R165, R198 ;  /* 0x000000c600a57202 */ /* 0x000fe20000000f00 */
[----:B------:R-:W-:Y:S01]  /*8290*/  FADD.FTZ R6, R207, R206 ;  /* 0x000000cecf067221 */ /* 0x000fe20000010000 */
[----:B------:R-:W-:Y:S01]  /*82a0*/  MOV R198, R229 ;  /* 0x000000e500c67202 */ /* 0x000fe20000000f00 */
[----:B------:R-:W-:Y:S01]  /*82b0*/  IMAD.MOV.U32 R229, RZ, RZ, R161 ;  /* 0x000000ffffe57224 */ /* 0x000fe200078e00a1 */
[----:B------:R-:W-:Y:S01]  /*82c0*/  MUFU.EX2 R208, R40 ;  /* 0x0000002800d07308 */ /* 0x000fe20000000800 */
[----:B------:R-:W-:Y:S01]  /*82d0*/  FADD.FTZ R7, R134, R3 ;  /* 0x0000000386077221 */ /* 0x000fe20000010000 */
[----:B------:R-:W-:Y:S01]  /*82e0*/  MOV R161, R162 ;  /* 0x000000a200a17202 */ /* 0x000fe20000000f00 */
[----:B------:R-:W-:Y:S01]  /*82f0*/  FADD.FTZ R3, R237, R53 ;  /* 0x00000035ed037221 */ /* 0x000fe20000010000 */
[----:B------:R-:W-:Y:S01]  /*8300*/  MOV R162, R199 ;  /* 0x000000c700a27202 */ /* 0x000fe20000000f00 */
[----:B------:R-:W-:-:S03]  /*8310*/  IMAD.MOV.U32 R199, RZ, RZ, R202 ;  /* 0x000000ffffc77224 */ /* 0x000fc600078e00ca */
[----:B------:R-:W1:Y:S01]  /*8320*/  MUFU.EX2 R210, R39 ;  /* 0x0000002700d27308 */ /* 0x000e620000000800 */
[----:B------:R-:W-:Y:S01]  /*8330*/  IMAD.MOV.U32 R237, RZ, RZ, R165 ;  /* 0x000000ffffed7224 */ /* 0x000fe200078e00a5 */
[----:B------:R-:W-:-:S06]  /*8340*/  MOV R202, R76 ;  /* 0x0000004c00ca7202 */ /* 0x000fcc0000000f00 */
[----:B------:R-:W-:Y:S01]  /*8350*/  MUFU.EX2 R214, R38 ;  /* 0x0000002600d67308 */ /* 0x000fe20000000800 */
[----:B------:R-:W-:-:S07]  /*8360*/  MOV R165, R198 ;  /* 0x000000c600a57202 */ /* 0x000fce0000000f00 */
[----:B------:R-:W-:Y:S01]  /*8370*/  MUFU.EX2 R215, R36 ;  /* 0x0000002400d77308 */ /* 0x000fe20000000800 */
[----:B------:R-:W-:Y:S01]  /*8380*/  MOV R76, R77 ;  /* 0x0000004d004c7202 */ /* 0x000fe20000000f00 */
[----:B------:R-:W-:Y:S01]  /*8390*/  IMAD.MOV.U32 R77, RZ, RZ, R78 ;  /* 0x000000ffff4d7224 */ /* 0x000fe200078e004e */
[----:B------:R-:W-:-:S05]  /*83a0*/  MOV R198, R229 ;  /* 0x000000e500c67202 */ /* 0x000fca0000000f00 */
[----:B------:R-:W-:Y:S01]  /*83b0*/  MUFU.EX2 R206, R31 ;  /* 0x0000001f00ce7308 */ /* 0x000fe20000000800 */
[----:B------:R-:W-:Y:S01]  /*83c0*/  IMAD.MOV.U32 R229, RZ, RZ, R161 ;  /* 0x000000ffffe57224 */ /* 0x000fe200078e00a1 */
[----:B------:R-:W-:-:S06]  /*83d0*/  MOV R78, R79 ;  /* 0x0000004f004e7202 */ /* 0x000fcc0000000f00 */
[----:B------:R-:W2:Y:S01]  /*83e0*/  MUFU.EX2 R207, R30 ;  /* 0x0000001e00cf7308 */ /* 0x000ea20000000800 */
[----:B------:R-:W-:-:S07]  /*83f0*/  MOV R161, R162 ;  /* 0x000000a200a17202 */ /* 0x000fce0000000f00 */
[----:B------:R-:W-:Y:S01]  /*8400*/  MUFU.EX2 R209, R29 ;  /* 0x0000001d00d17308 */ /* 0x000fe20000000800 */
[----:B------:R-:W-:-:S07]  /*8410*/  MOV R162, R199 ;  /* 0x000000c700a27202 */ /* 0x000fce0000000f00 */
[----:B------:R3:W4:Y:S01]  /*8420*/  MUFU.EX2 R212, R28 ;  /* 0x0000001c00d47308 */ /* 0x0007220000000800 */
        /* <DEDUP_REMOVED lines=13> */
[----:B------:R4:W-:Y:S01]  /*8500*/  MUFU.EX2 R61, R37 ;  /* 0x00000025003d7308 */ /* 0x0009e20000000800 */
[----:B------:R-:W-:Y:S01]  /*8510*/  MOV R162, R199 ;  /* 0x000000c700a27202 */ /* 0x000fe20000000f00 */
[----:B------:R-:W-:Y:S01]  /*8520*/  IMAD.MOV.U32 R199, RZ, RZ, R202 ;  /* 0x000000ffffc77224 */ /* 0x000fe200078e00ca */
[----:B------:R-:W-:Y:S01]  /*8530*/  MOV R79, R54 ;  /* 0x00000036004f7202 */ /* 0x000fe20000000f00 */
[----:B---3--:R-:W-:Y:S01]  /*8540*/  LDSM.16.MT88.4 R28, [R224+0xb000] ;  /* 0x00b00000e01c783b */ /* 0x008fe20000004200 */
[----:B------:R-:W-:-:S02]  /*8550*/  MOV R55, R170 ;  /* 0x000000aa00377202 */ /* 0x000fc40000000f00 */
[----:B------:R-:W-:Y:S01]  /*8560*/  MOV R202, R76 ;  /* 0x0000004c00ca7202 */ /* 0x000fe20000000f00 */
[----:B------:R-:W-:Y:S01]  /*8570*/  IMAD.MOV.U32 R163, RZ, RZ, R226 ;  /* 0x000000ffffa37224 */ /* 0x000fe200078e00e2 */
[----:B------:R-:W-:Y:S01]  /*8580*/  MOV R76, R77 ;  /* 0x0000004d004c7202 */ /* 0x000fe20000000f00 */
[----:B------:R-:W-:Y:S01]  /*8590*/  IMAD.MOV.U32 R77, RZ, RZ, R78 ;  /* 0x000000ffff4d7224 */ /* 0x000fe200078e004e */
[----:B-1----:R-:W-:Y:S01]  /*85a0*/  F2FP.BF16.F32.PACK_AB R8, R210, R208 ;  /* 0x000000d0d208723e */ /* 0x002fe200000010ff */
[----:B------:R-:W-:Y:S01]  /*85b0*/  FADD.FTZ R6, R135, R6 ;  /* 0x0000000687067221 */ /* 0x000fe20000010000 */
[----:B--2---:R-:W-:Y:S01]  /*85c0*/  F2FP.BF16.F32.PACK_AB R9, R207, R206 ;  /* 0x000000cecf09723e */ /* 0x004fe200000010ff */
[----:B------:R-:W-:Y:S01]  /*85d0*/  MUFU.EX2 R62, R42 ;  /* 0x0000002a003e7308 */ /* 0x000fe20000000800 */
[----:B------:R-:W-:Y:S01]  /*85e0*/  F2FP.BF16.F32.PACK_AB R10, R215, R214 ;  /* 0x000000d6d70a723e */ /* 0x000fe200000010ff */
[----:B------:R1:W5:Y:S01]  /*85f0*/  LDL.LU R134, [R1+0xfc] ;  /* 0x0000fc0001867983 */ /* 0x0003620000300800 */
[----:B----4-:R-:W-:-:S02]  /*8600*/  F2FP.BF16.F32.PACK_AB R11, R212, R209 ;  /* 0x000000d1d40b723e */ /* 0x010fc400000010ff */
[----:B------:R-:W-:Y:S01]  /*8610*/  MOV R78, R79 ;  /* 0x0000004f004e7202 */ /* 0x000fe20000000f00 */
[----:B------:R-:W2:Y:S01]  /*8620*/  LDSM.16.MT88.4 R36, [R221+0xb000] ;  /* 0x00b00000dd24783b */ /* 0x000ea20000004200 */
[----:B------:R-:W-:Y:S02]  /*8630*/  MOV R79, R55 ;  /* 0x00000037004f7202 */ /* 0x000fe40000000f00 */
        /* <DEDUP_REMOVED lines=12> */
[----:B------:R-:W-:Y:S01]  /*8700*/  MOV R166, R78 ;  /* 0x0000004e00a67202 */ /* 0x000fe20000000f00 */
[----:B------:R-:W-:Y:S01]  /*8710*/  MUFU.EX2 R63, R41 ;  /* 0x00000029003f7308 */ /* 0x000fe20000000800 */
[----:B------:R-:W-:Y:S01]  /*8720*/  MOV R235, R79 ;  /* 0x0000004f00eb7202 */ /* 0x000fe20000000f00 */
[----:B------:R-:W-:-:S06]  /*8730*/  FADD.FTZ R53, R228, R6 ;  /* 0x00000006e4357221 */ /* 0x000fcc0000010000 */
[----:B------:R-:W-:Y:S01]  /*8740*/  MUFU.EX2 R72, R72 ;  /* 0x0000004800487308 */ /* 0x000fe20000000800 */
[C---:B------:R-:W-:Y:S01]  /*8750*/  HMMA.16816.F32.BF16 R76, R8.reuse, R24, R124 ;  /* 0x00000018084c723c */ /* 0x040fe2000004187c */
[----:B------:R-:W-:Y:S06]  /*8760*/  LDSM.16.MT88.4 R24, [R223+0xb000] ;  /* 0x00b00000df18783b */ /* 0x000fec0000004200 */
[----:B------:R-:W-:Y:S01]  /*8770*/  MUFU.EX2 R74, R74 ;  /* 0x0000004a004a7308 */ /* 0x000fe20000000800 */
[C---:B------:R-:W-:Y:S07]  /*8780*/  HMMA.16816.F32.BF16 R64, R8.reuse, R20, R116 ;  /* 0x000000140840723c */ /* 0x040fee0000041874 */
[----:B------:R-:W-:Y:S01]  /*8790*/  MUFU.EX2 R73, R73 ;  /* 0x0000004900497308 */ /* 0x000fe20000000800 */
[----:B------:R-:W-:Y:S01]  /*87a0*/  HMMA.16816.F32.BF16 R56, R8, R22, R112 ;  /* 0x000000160838723c */ /* 0x000fe20000041870 */
[----:B------:R-:W3:Y:S01]  /*87b0*/  LDSM.16.MT88.4 R20, [R222+0xb000] ;  /* 0x00b00000de14783b */ /* 0x000ee20000004200 */
[----:B------:R-:W-:Y:S01]  /*87c0*/  FADD.FTZ R7, R163, R60 ;  /* 0x0000003ca3077221 */ /* 0x000fe20000010000 */
[----:B------:R-:W-:-:S02]  /*87d0*/  MOV R163, R235 ;  /* 0x000000eb00a37202 */ /* 0x000fc40000000f00 */
[----:B------:R-:W-:Y:S01]  /*87e0*/  MOV R235, R166 ;  /* 0x000000a600eb7202 */ /* 0x000fe20000000f00 */
[----:B------:R-:W-:Y:S01]  /*87f0*/  IMAD.MOV.U32 R166, RZ, RZ, R167 ;  /* 0x000000ffffa67224 */ /* 0x000fe200078e00a7 */
[----:B------:R-:W-:Y:S01]  /*8800*/  MOV R167, R196 ;  /* 0x000000c400a77202 */ /* 0x000fe20000000f00 */
[----:B------:R-:W-:Y:S01]  /*8810*/  MUFU.EX2 R124, R52 ;  /* 0x00000034007c7308 */ /* 0x000fe20000000800 */
[----:B------:R-:W-:Y:S01]  /*8820*/  MOV R196, R197 ;  /* 0x000000c500c47202 */ /* 0x000fe20000000f00 */
[----:B------:R-:W-:Y:S02]  /*8830*/  IMAD.MOV.U32 R197, RZ, RZ, R237 ;  /* 0x000000ffffc57224 */ /* 0x000fe400078e00ed */
[----:B------:R-:W-:Y:S01]  /*8840*/  FADD.FTZ R55, R227, R3 ;  /* 0x00000003e3377221 */ /* 0x000fe20000010000 */
[----:B------:R-:W-:Y:S01]  /*8850*/  MOV R126, R166 ;  /* 0x000000a6007e7202 */ /* 0x000fe20000000f00 */
[----:B------:R1:W5:Y:S02]  /*8860*/  LDL.LU R135, [R1+0xf8] ;  /* 0x0000f80001877983 */ /* 0x0003640000300800 */
[----:B------:R-:W4:Y:S01]  /*8870*/  MUFU.EX2 R116, R43 ;  /* 0x0000002b00747308 */ /* 0x000f220000000800 */
[----:B------:R-:W-:Y:S01]  /*8880*/  FADD.FTZ R6, R225, R54 ;  /* 0x00000036e1067221 */ /* 0x000fe20000010000 */
[----:B------:R-:W-:Y:S01]  /*8890*/  FADD.FTZ R7, R204, R7 ;  /* 0x00000007cc077221 */ /* 0x000fe20000010000 */
[----:B------:R-:W-:-:S05]  /*88a0*/  MOV R127, R197 ;  /* 0x000000c5007f7202 */ /* 0x000fca0000000f00 */
[----:B------:R2:W1:Y:S01]  /*88b0*/  MUFU.EX2 R52, R0 ;  /* 0x0000000000347308 */ /* 0x0004620000000800 */
[----:B------:R-:W-:Y:S01]  /*88c0*/  FADD.FTZ R3, R220, R53 ;  /* 0x00000035dc037221 */ /* 0x000fe20000010000 */
[----:B------:R-:W-:Y:S01]  /*88d0*/  MOV R237, R158 ;  /* 0x0000009e00ed7202 */ /* 0x000fe20000000f00 */
[----:B------:R-:W-:Y:S01]  /*88e0*/  FADD.FTZ R6, R139, R6 ;  /* 0x000000068b067221 */ /* 0x000fe20000010000 */
[----:B------:R-:W-:Y:S01]  /*88f0*/  MOV R158, R159 ;  /* 0x0000009f009e7202 */ /* 0x000fe20000000f00 */
[----:B------:R-:W-:Y:S02]  /*8900*/  IMAD.MOV.U32 R159, RZ, RZ, R164 ;  /* 0x000000ffff9f7224 */ /* 0x000fe400078e00a4 */
[----:B------:R-:W-:Y:S01]  /*8910*/  FADD.FTZ R7, R126, R7 ;  /* 0x000000077e077221 */ /* 0x000fe20000010000 */
[----:B------:R-:W-:Y:S01]  /*8920*/  MOV R164, R156 ;  /* 0x0000009c00a47202 */ /* 0x000fe20000000f00 */
[----:B------:R-:W-:Y:S01]  /*8930*/  FADD.FTZ R3, R19, R3 ;  /* 0x0000000313037221 */ /* 0x000fe20000010000 */
[----:B------:R-:W-:Y:S01]  /*8940*/  IMAD.MOV.U32 R126, RZ, RZ, R127 ;  /* 0x000000ffff7e7224 */ /* 0x000fe200078e007f */
[----:B------:R-:W-:Y:S01]  /*8950*/  MOV R156, R157 ;  /* 0x0000009d009c7202 */ /* 0x000fe20000000f00 */
[----:B------:R-:W-:Y:S01]  /*8960*/  IMAD.MOV.U32 R157, RZ, RZ, R205 ;  /* 0x000000ffff9d7224 */ /* 0x000fe200078e00cd */
[----:B------:R-:W-:Y:S01]  /*8970*/  MOV R127, R180 ;  /* 0x000000b4007f7202 */ /* 0x000fe20000000f00 */
[----:B--2---:R-:W-:Y:S01]  /*8980*/  FADD.FTZ R0, R163, R55 ;  /* 0x00000037a3007221 */ /* 0x004fe20000010000 */
[----:B------:R-:W-:Y:S01]  /*8990*/  MOV R170, R136 ;  /* 0x0000008800aa7202 */ /* 0x000fe20000000f00 */
[----:B------:R-:W-:Y:S01]  /*89a0*/  IMAD.MOV.U32 R203, RZ, RZ, R196 ;  /* 0x000000ffffcb7224 */ /* 0x000fe200078e00c4 */
[----:B------:R-:W-:Y:S01]  /*89b0*/  MOV R233, R167 ;  /* 0x000000a700e97202 */ /* 0x000fe20000000f00 */
[----:B------:R-:W-:Y:S01]  /*89c0*/  FADD.FTZ R0, R235, R0 ;  /* 0x00000000eb007221 */ /* 0x000fe20000010000 */
[----:B------:R-:W-:Y:S01]  /*89d0*/  FADD.FTZ R6, R18, R6 ;  /* 0x0000000612067221 */ /* 0x000fe20000010000 */
[----:B------:R-:W-:Y:S01]  /*89e0*/  MOV R180, R181 ;  /* 0x000000b500b47202 */ /* 0x000fe20000000f00 */
[----:B------:R-:W-:Y:S01]  /*89f0*/  MUFU.EX2 R125, R51 ;  /* 0x00000033007d7308 */ /* 0x000fe20000000800 */
[----:B------:R-:W-:Y:S01]  /*8a00*/  MOV R234, R237 ;  /* 0x000000ed00ea7202 */ /* 0x000fe20000000f00 */
[----:B------:R-:W-:-:S02]  /*8a10*/  IMAD.MOV.U32 R196, RZ, RZ, R171 ;  /* 0x000000ffffc47224 */ /* 0x000fc400078e00ab */
[----:B------:R-:W-:Y:S01]  /*8a20*/  FADD.FTZ R3, R126, R3 ;  /* 0x000000037e037221 */ /* 0x000fe20000010000 */
[----:B------:R-:W-:Y:S02]  /*8a30*/  IMAD.MOV.U32 R181, RZ, RZ, R183 ;  /* 0x000000ffffb57224 */ /* 0x000fe400078e00b7 */
[----:B------:R-:W-:Y:S01]  /*8a40*/  FADD.FTZ R0, R16, R0 ;  /* 0x0000000010007221 */ /* 0x000fe20000010000 */
[C---:B------:R-:W-:Y:S01]  /*8a50*/  HMMA.16816.F32.BF16 R40, R8.reuse, R14, R88 ;  /* 0x0000000e0828723c */ /* 0x040fe20000041858 */
[----:B------:R-:W-:Y:S01]  /*8a60*/  MUFU.EX2 R120, R50 ;  /* 0x0000003200787308 */ /* 0x000fe20000000800 */
[----:B------:R-:W-:Y:S01]  /*8a70*/  MOV R167, R170 ;  /* 0x000000aa00a77202 */ /* 0x000fe20000000f00 */
[----:B------:R-:W-:Y:S01]  /*8a80*/  FADD.FTZ R7, R127, R7 ;  /* 0x000000077f077221 */ /* 0x000fe20000010000 */
[----:B------:R-:W-:Y:S02]  /*8a90*/  MOV R112, R201 ;  /* 0x000000c900707202 */ /* 0x000fe40000000f00 */
[----:B------:R-:W-:Y:S01]  /*8aa0*/  HMMA.16816.F32.BF16 R84, R8, R34, R84 ;  /* 0x000000220854723c */ /* 0x000fe20000041854 */
[----:B------:R-:W-:-:S02]  /*8ab0*/  IMAD.MOV.U32 R163, RZ, RZ, R156 ;  /* 0x000000ffffa37224 */ /* 0x000fc400078e009c */
[----:B------:R-:W-:Y:S01]  /*8ac0*/  MUFU.EX2 R121, R49 ;  /* 0x0000003100797308 */ /* 0x000fe20000000800 */
[----:B------:R-:W-:Y:S01]  /*8ad0*/  MOV R166, R157 ;  /* 0x0000009d00a67202 */ /* 0x000fe20000000f00 */
[----:B------:R-:W-:Y:S01]  /*8ae0*/  FADD.FTZ R6, R203, R6 ;  /* 0x00000006cb067221 */ /* 0x000fe20000010000 */
[----:B------:R-:W-:Y:S01]  /*8af0*/  MOV R183, R17 ;  /* 0x0000001100b77202 */ /* 0x000fe20000000f00 */
[----:B------:R-:W-:-:S04]  /*8b00*/  FADD.FTZ R3, R233, R3 ;  /* 0x00000003e9037221 */ /* 0x000fc80000010000 */
[----:B------:R2:W-:Y:S01]  /*8b10*/  MUFU.EX2 R122, R48 ;  /* 0x00000030007a7308 */ /* 0x0005e20000000800 */
[----:B------:R-:W-:Y:S01]  /*8b20*/  IMAD.MOV.U32 R119, RZ, RZ, R196 ;  /* 0x000000ffff777224 */ /* 0x000fe200078e00c4 */
[----:B------:R-:W-:Y:S01]  /*8b30*/  MOV R160, R164 ;  /* 0x000000a400a07202 */ /* 0x000fe20000000f00 */
[----:B------:R-:W-:Y:S02]  /*8b40*/  IMAD.MOV.U32 R113, RZ, RZ, R180 ;  /* 0x000000ffff717224 */ /* 0x000fe400078e00b4 */
[----:B------:R-:W-:-:S03]  /*8b50*/  FADD.FTZ R0, R234, R0 ;  /* 0x00000000ea007221 */ /* 0x000fc60000010000 */
[----:B------:R-:W-:Y:S01]  /*8b60*/  MUFU.EX2 R213, R44 ;  /* 0x0000002c00d57308 */ /* 0x000fe20000000800 */
[----:B------:R-:W-:Y:S01]  /*8b70*/  MOV R123, R167 ;  /* 0x000000a7007b7202 */ /* 0x000fe20000000f00 */
[----:B------:R-:W-:Y:S01]  /*8b80*/  IMAD.MOV.U32 R127, RZ, RZ, R163 ;  /* 0x000000ffff7f7224 */ /* 0x000fe200078e00a3 */
[----:B------:R-:W-:Y:S01]  /*8b90*/  MOV R114, R181 ;  /* 0x000000b500727202 */ /* 0x000fe20000000f00 */
[----:B------:R1:W5:Y:S04]  /*8ba0*/  LDL.LU R136, [R1+0xf4] ;  /* 0x0000f40001887983 */ /* 0x0003680000300800 */
[----:B------:R-:W3:Y:S01]  /*8bb0*/  MUFU.EX2 R211, R45 ;  /* 0x0000002d00d37308 */ /* 0x000ee20000000800 */
[----:B--2---:R-:W-:Y:S01]  /*8bc0*/  HMMA.16816.F32.BF16 R48, R8, R12, R92 ;  /* 0x0000000c0830723c */ /* 0x004fe2000004185c */
[----:B------:R-:W-:-:S06]  /*8bd0*/  MOV R126, R166 ;  /* 0x000000a6007e7202 */ /* 0x000fcc0000000f00 */
[----:B------:R-:W-:Y:S01]  /*8be0*/  MUFU.EX2 R118, R47 ;  /* 0x0000002f00767308 */ /* 0x000fe20000000800 */
[----:B------:R-:W-:Y:S01]  /*8bf0*/  IMAD.MOV.U32 R95, RZ, RZ, R202 ;  /* 0x000000ffff5f7224 */ /* 0x000fe200078e00ca */
[----:B------:R-:W-:-:S06]  /*8c00*/  MOV R115, R183 ;  /* 0x000000b700737202 */ /* 0x000fcc0000000f00 */
[----:B------:R2:W-:Y:S01]  /*8c10*/  MUFU.EX2 R117, R46 ;  /* 0x0000002e00757308 */ /* 0x0005e20000000800 */
[----:B------:R-:W-:Y:S01]  /*8c20*/  FADD.FTZ R7, R95, R7 ;  /* 0x000000075f077221 */ /* 0x000fe20000010000 */
[----:B------:R-:W-:Y:S01]  /*8c30*/  FADD.FTZ R6, R112, R6 ;  /* 0x0000000670067221 */ /* 0x000fe20000010000 */
[----:B------:R-:W-:Y:S01]  /*8c40*/  FADD.FTZ R3, R113, R3 ;  /* 0x0000000371037221 */ /* 0x000fe20000010000 */
[----:B------:R-:W-:Y:S01]  /*8c50*/  IMAD.MOV.U32 R237, RZ, RZ, R158 ;  /* 0x000000ffffed7224 */ /* 0x000fe200078e009e */
[----:B------:R-:W-:Y:S01]  /*8c60*/  MOV R235, R159 ;  /* 0x0000009f00eb7202 */ /* 0x000fe20000000f00 */
[----:B------:R-:W-:Y:S01]  /*8c70*/  FADD.FTZ R0, R177, R0 ;  /* 0x00000000b1007221 */ /* 0x000fe20000010000 */
[----:B------:R-:W-:Y:S01]  /*8c80*/  MOV R197, R169 ;  /* 0x000000a900c57202 */ /* 0x000fe20000000f00 */
[----:B------:R-:W-:Y:S01]  /*8c90*/  FADD.FTZ R7, R176, R7 ;  /* 0x00000007b0077221 */ /* 0x000fe20000010000 */
[----:B------:R-:W-:Y:S01]  /*8ca0*/  MOV R164, R168 ;  /* 0x000000a800a47202 */ /* 0x000fe20000000f00 */
[----:B------:R-:W-:Y:S01]  /*8cb0*/  IMAD.MOV.U32 R201, RZ, RZ, R148 ;  /* 0x000000ffffc97224 */ /* 0x000fe200078e0094 */
[----:B------:R-:W-:Y:S01]  /*8cc0*/  MOV R234, R160 ;  /* 0x000000a000ea7202 */ /* 0x000fe20000000f00 */
[----:B------:R-:W3:Y:S01]  /*8cd0*/  MUFU.EX2 R75, R75 ;  /* 0x0000004b004b7308 */ /* 0x000ee20000000800 */
[----:B------:R-:W-:Y:S01]  /*8ce0*/  MOV R163, R198 ;  /* 0x000000c600a37202 */ /* 0x000fe20000000f00 */
[----:B------:R3:W5:Y:S01]  /*8cf0*/  LDL.LU R252, [R1+0xf0] ;  /* 0x0000f00001fc7983 */ /* 0x0007620000300800 */
[----:B--2---:R-:W-:Y:S01]  /*8d00*/  HMMA.16816.F32.BF16 R44, R8, R32, R80 ;  /* 0x00000020082c723c */ /* 0x004fe20000041850 */
[----:B------:R-:W-:-:S02]  /*8d10*/  MOV R95, R119 ;  /* 0x00000077005f7202 */ /* 0x000fc40000000f00 */
[----:B------:R-:W-:Y:S01]  /*8d20*/  MOV R112, R123 ;  /* 0x0000007b00707202 */ /* 0x000fe20000000f00 */
[----:B------:R-:W-:Y:S01]  /*8d30*/  IMAD.MOV.U32 R113, RZ, RZ, R126 ;  /* 0x000000ffff717224 */ /* 0x000fe200078e007e */
[----:B------:R-:W-:Y:S01]  /*8d40*/  MOV R203, R197 ;  /* 0x000000c500cb7202 */ /* 0x000fe20000000f00 */
[----:B------:R-:W-:Y:S01]  /*8d50*/  IMAD.MOV.U32 R160, RZ, RZ, R165 ;  /* 0x000000ffffa07224 */ /* 0x000fe200078e00a5 */
[----:B----4-:R-:W-:Y:S02]  /*8d60*/  F2FP.BF16.F32.PACK_AB R8, R62, R116 ;  /* 0x000000743e08723e */ /* 0x010fe400000010ff */
[----:B------:R-:W-:Y:S02]  /*8d70*/  MOV R233, R164 ;  /* 0x000000a400e97202 */ /* 0x000fe40000000f00 */
[----:B------:R-:W-:Y:S02]  /*8d80*/  MOV R196, R229 ;  /* 0x000000e500c47202 */ /* 0x000fe40000000f00 */
[----:B------:R-:W-:Y:S01]  /*8d90*/  MOV R198, R162 ;  /* 0x000000a200c67202 */ /* 0x000fe20000000f00 */
[----:B------:R-:W-:Y:S01]  /*8da0*/  IMAD.MOV.U32 R93, RZ, RZ, R163 ;  /* 0x000000ffff5d7224 */ /* 0x000fe200078e00a3 */
[----:B-1----:R-:W-:Y:S01]  /*8db0*/  F2FP.BF16.F32.PACK_AB R9, R72, R52 ;  /* 0x000000344809723e */ /* 0x002fe200000010ff */
[----:B------:R-:W-:Y:S01]  /*8dc0*/  MUFU.EX2 R104, R104 ;  /* 0x0000006800687308 */ /* 0x000fe20000000800 */
[----:B------:R-:W-:Y:S01]  /*8dd0*/  F2FP.BF16.F32.PACK_AB R10, R61, R63 ;  /* 0x0000003f3d0a723e */ /* 0x000fe200000010ff */
[----:B------:R1:W5:Y:S01]  /*8de0*/  LDL.LU R231, [R1+0xec] ;  /* 0x0000ec0001e77983 */ /* 0x0003620000300800 */
[----:B------:R-:W-:Y:S01]  /*8df0*/  F2FP.BF16.F32.PACK_AB R11, R73, R74 ;  /* 0x0000004a490b723e */ /* 0x000fe200000010ff */
[----:B------:R-:W-:Y:S01]  /*8e00*/  IMAD.MOV.U32 R119, RZ, RZ, R235 ;  /* 0x000000ffff777224 */ /* 0x000fe200078e00eb */
[----:B------:R-:W-:-:S02]  /*8e10*/  MOV R123, R237 ;  /* 0x000000ed007b7202 */ /* 0x000fc40000000f00 */
        /* <DEDUP_REMOVED lines=8> */
[----:B------:R-:W2:Y:S01]  /*8ea0*/  MUFU.EX2 R105, R105 ;  /* 0x0000006900697308 */ /* 0x000ea20000000800 */
[C---:B------:R-:W-:Y:S01]  /*8eb0*/  HMMA.16816.F32.BF16 R152, R8.reuse, R38, R152 ;  /* 0x000000260898723c */ /* 0x040fe20000041898 */
[----:B------:R-:W-:Y:S01]  /*8ec0*/  MOV R202, R149 ;  /* 0x0000009500ca7202 */ /* 0x000fe20000000f00 */
[----:B------:R-:W-:Y:S04]  /*8ed0*/  LDSM.16.MT88.4 R164, [R224+0xb800] ;  /* 0x00b80000e0a4783b */ /* 0x000fe80000004200 */
[C---:B------:R-:W-:Y:S01]  /*8ee0*/  HMMA.16816.F32.BF16 R156, R8.reuse, R28, R100 ;  /* 0x0000001c089c723c */ /* 0x040fe20000041864 */
[----:B------:R-:W-:Y:S01]  /*8ef0*/  MOV R229, R182 ;  /* 0x000000b600e57202 */ /* 0x000fe20000000f00 */
[----:B------:R-:W4:Y:S01]  /*8f00*/  MUFU.EX2 R138, R138 ;  /* 0x0000008a008a7308 */ /* 0x000f220000000800 */
[----:B---3--:R-:W-:Y:S01]  /*8f10*/  F2FP.BF16.F32.PACK_AB R12, R211, R213 ;  /* 0x000000d5d30c723e */ /* 0x008fe200000010ff */
[----:B------:R1:W5:Y:S02]  /*8f20*/  LDL.LU R228, [R1+0xe8] ;  /* 0x0000e80001e47983 */ /* 0x0003640000300800 */
[C---:B------:R-:W-:Y:S06]  /*8f30*/  HMMA.16816.F32.BF16 R168, R8.reuse, R30, R96 ;  /* 0x0000001e08a8723c */ /* 0x040fec0000041860 */
[C---:B------:R-:W-:Y:S06]  /*8f40*/  HMMA.16816.F32.BF16 R172, R8.reuse, R20, R172 ;  /* 0x0000001408ac723c */ /* 0x040fec00000418ac */
[C---:B------:R-:W-:Y:S06]  /*8f50*/  HMMA.16816.F32.BF16 R184, R8.reuse, R22, R184 ;  /* 0x0000001608b8723c */ /* 0x040fec00000418b8 */
[C---:B------:R-:W-:Y:S06]  /*8f60*/  HMMA.16816.F32.BF16 R192, R8.reuse, R24, R192 ;  /* 0x0000001808c0723c */ /* 0x040fec00000418c0 */
[----:B------:R-:W-:Y:S01]  /*8f70*/  HMMA.16816.F32.BF16 R32, R8, R26, R108 ;  /* 0x0000001a0820723c */ /* 0x000fe2000004186c */
[----:B------:R-:W-:-:S02]  /*8f80*/  MOV R161, R199 ;  /* 0x000000c700a17202 */ /* 0x000fc40000000f00 */
[----:B------:R-:W-:Y:S02]  /*8f90*/  MOV R235, R191 ;  /* 0x000000bf00eb7202 */ /* 0x000fe40000000f00 */
[----:B------:R-:W-:Y:S01]  /*8fa0*/  MOV R237, R190 ;  /* 0x000000be00ed7202 */ /* 0x000fe20000000f00 */
[----:B------:R-:W-:Y:S02]  /*8fb0*/  IMAD.MOV.U32 R240, RZ, RZ, R189 ;  /* 0x000000fffff07224 */ /* 0x000fe400078e00bd */
[----:B------:R-:W-:Y:S01]  /*8fc0*/  FADD.FTZ R9, R114, R6 ;  /* 0x0000000672097221 */ /* 0x000fe20000010000 */
[----:B------:R-:W-:Y:S01]  /*8fd0*/  FADD.FTZ R8, R115, R3 ;  /* 0x0000000373087221 */ /* 0x000fe20000010000 */
[----:B------:R-:W-:Y:S01]  /*8fe0*/  MOV R114, R127 ;  /* 0x0000007f00727202 */ /* 0x000fe20000000f00 */
[----:B------:R-:W-:Y:S01]  /*8ff0*/  FADD.FTZ R6, R178, R0 ;  /* 0x00000000b2067221 */ /* 0x000fe20000010000 */
[----:B------:R-:W-:Y:S01]  /*9000*/  MOV R115, R234 ;  /* 0x000000ea00737202 */ /* 0x000fe20000000f00 */
[----:B------:R-:W-:Y:S01]  /*9010*/  FADD.FTZ R0, R95, R7 ;  /* 0x000000075f007221 */ /* 0x000fe20000010000 */
[----:B------:R-:W-:Y:S01]  /*9020*/  MOV R127, R2 ;  /* 0x00000002007f7202 */ /* 0x000fe20000000f00 */
        /* <DEDUP_REMOVED lines=68> */
[----:B--2---:R-:W-:Y:S01]  /*9470*/  F2FP.BF16.F32.PACK_AB R15, R105, R104 ;  /* 0x00000068690f723e */ /* 0x004fe200000010ff */
[----:B------:R-:W-:Y:S01]  /*9480*/  FADD.FTZ R6, R212, R6 ;  /* 0x00000006d4067221 */ /* 0x000fe20000010000 */
[----:B------:R-:W-:Y:S01]  /*9490*/  FADD.FTZ R0, R217, R0 ;  /* 0x00000000d9007221 */ /* 0x000fe20000010000 */
[----:B------:R-:W-:Y:S01]  /*94a0*/  FADD.FTZ R3, R230, R3 ;  /* 0x00000003e6037221 */ /* 0x000fe20000010000 */
[----:B------:R-:W-:Y:S01]  /*94b0*/  FADD.FTZ R7, R213, R7 ;  /* 0x00000007d5077221 */ /* 0x000fe20000010000 */
[----:B------:R-:W2:Y:S01]  /*94c0*/  MUFU.EX2 R130, R130 ;  /* 0x0000008200827308 */ /* 0x000ea20000000800 */
[----:B------:R-:W-:Y:S01]  /*94d0*/  FADD.FTZ R6, R117, R6 ;  /* 0x0000000675067221 */ /* 0x000fe20000010000 */
[----:B------:R-:W-:Y:S01]  /*94e0*/  FADD.FTZ R0, R52, R0 ;  /* 0x0000000034007221 */ /* 0x000fe20000010000 */
[----:B------:R-:W-:Y:S01]  /*94f0*/  HMMA.16816.F32.BF16 R44, R12, R24, R44 ;  /* 0x000000180c2c723c */ /* 0x000fe2000004182c */
[----:B------:R-:W-:Y:S01]  /*9500*/  FADD.FTZ R3, R116, R3 ;  /* 0x0000000374037221 */ /* 0x000fe20000010000 */
[----:B------:R-:W-:-:S03]  /*9510*/  FADD.FTZ R7, R211, R7 ;  /* 0x00000007d3077221 */ /* 0x000fc60000010000 */
[----:B------:R-:W3:Y:S01]  /*9520*/  MUFU.EX2 R106, R106 ;  /* 0x0000006a006a7308 */ /* 0x000ee20000000800 */
[----:B------:R-:W-:Y:S01]  /*9530*/  FADD.FTZ R6, R75, R6 ;  /* 0x000000064b067221 */ /* 0x000fe20000010000 */
[----:B------:R-:W-:Y:S01]  /*9540*/  FADD.FTZ R0, R72, R0 ;  /* 0x0000000048007221 */ /* 0x000fe20000010000 */
[----:B------:R-:W-:Y:S01]  /*9550*/  FADD.FTZ R3, R62, R3 ;  /* 0x000000033e037221 */ /* 0x000fe20000010000 */
[----:B------:R-:W-:Y:S01]  /*9560*/  FADD.FTZ R7, R124, R7 ;  /* 0x000000077c077221 */ /* 0x000fe20000010000 */
[----:B------:R-:W1:Y:S03]  /*9570*/  LDSM.16.MT88.4 R148, [R221+0xb800] ;  /* 0x00b80000dd94783b */ /* 0x000e660000004200 */
[----:B------:R-:W3:Y:S01]  /*9580*/  MUFU.EX2 R24, R144 ;  /* 0x0000009000187308 */ /* 0x000ee20000000800 */
[----:B------:R-:W-:Y:S01]  /*9590*/  FADD.FTZ R6, R104, R6 ;  /* 0x0000000668067221 */ /* 0x000fe20000010000 */
[----:B------:R-:W-:-:S06]  /*95a0*/  FADD.FTZ R0, R74, R0 ;  /* 0x000000004a007221 */ /* 0x000fcc0000010000 */
[----:B------:R-:W1:Y:S01]  /*95b0*/  MUFU.EX2 R131, R131 ;  /* 0x0000008300837308 */ /* 0x000e620000000800 */
[----:B------:R-:W-:Y:S01]  /*95c0*/  HMMA.16816.F32.BF16 R48, R12, R20, R48 ;  /* 0x000000140c30723c */ /* 0x000fe20000041830 */
[----:B------:R-:W1:Y:S01]  /*95d0*/  LDSM.16.MT88.4 R180, [R222+0xb800] ;  /* 0x00b80000deb4783b */ /* 0x000e620000004200 */
[----:B------:R-:W-:-:S05]  /*95e0*/  FADD.FTZ R3, R63, R3 ;  /* 0x000000033f037221 */ /* 0x000fca0000010000 */
[----:B------:R-:W1:Y:S01]  /*95f0*/  MUFU.EX2 R107, R107 ;  /* 0x0000006b006b7308 */ /* 0x000e620000000800 */
[----:B------:R-:W-:Y:S01]  /*9600*/  HMMA.16816.F32.BF16 R40, R12, R22, R40 ;  /* 0x000000160c28723c */ /* 0x000fe20000041828 */
[----:B------:R-:W1:Y:S01]  /*9610*/  LDSM.16.MT88.4 R20, [R223+0xb800] ;  /* 0x00b80000df14783b */ /* 0x000e620000004200 */
[----:B------:R-:W-:-:S03]  /*9620*/  FADD.FTZ R7, R125, R7 ;  /* 0x000000077d077221 */ /* 0x000fc60000010000 */
[----:B------:R1:W5:Y:S02]  /*9630*/  LDL.LU R227, [R1+0xe4] ;  /* 0x0000e40001e37983 */ /* 0x0003640000300800 */
[----:B------:R-:W1:Y:S01]  /*9640*/  MUFU.EX2 R11, R145 ;  /* 0x00000091000b7308 */ /* 0x000e620000000800 */
[----:B------:R-:W-:Y:S01]  /*9650*/  FADD.FTZ R6, R105, R6 ;  /* 0x0000000669067221 */ /* 0x000fe20000010000 */
[----:B------:R-:W-:-:S06]  /*9660*/  FADD.FTZ R0, R73, R0 ;  /* 0x0000000049007221 */ /* 0x000fcc0000010000 */
[----:B------:R-:W1:Y:S01]  /*9670*/  MUFU.EX2 R133, R133 ;  /* 0x0000008500857308 */ /* 0x000e620000000800 */
[----:B------:R-:W-:Y:S01]  /*9680*/  FADD.FTZ R3, R61, R3 ;  /* 0x000000033d037221 */ /* 0x000fe20000010000 */
[----:B------:R-:W-:-:S06]  /*9690*/  FADD.FTZ R7, R120, R7 ;  /* 0x0000000778077221 */ /* 0x000fcc0000010000 */
[----:B------:R-:W1:Y:S01]  /*96a0*/  MUFU.EX2 R128, R128 ;  /* 0x0000008000807308 */ /* 0x000e620000000800 */
[----:B----4-:R-:W-:Y:S01]  /*96b0*/  FADD.FTZ R6, R138, R6 ;  /* 0x000000068a067221 */ /* 0x010fe20000010000 */
[----:B--2---:R-:W-:-:S06]  /*96c0*/  FADD.FTZ R0, R130, R0 ;  /* 0x0000000082007221 */ /* 0x004fcc0000010000 */
[----:B------:R-:W2:Y:S01]  /*96d0*/  MUFU.EX2 R10, R146 ;  /* 0x00000092000a7308 */ /* 0x000ea20000000800 */
[----:B---3--:R-:W-:-:S07]  /*96e0*/  FADD.FTZ R3, R106, R3 ;  /* 0x000000036a037221 */ /* 0x008fce0000010000 */
[----:B------:R-:W3:Y:S01]  /*96f0*/  MUFU.EX2 R137, R137 ;  /* 0x0000008900897308 */ /* 0x000ee20000000800 */
[----:B------:R-:W-:-:S07]  /*9700*/  FADD.FTZ R7, R121, R7 ;  /* 0x0000000779077221 */ /* 0x000fce0000010000 */
[----:B------:R-:W4:Y:S01]  /*9710*/  MUFU.EX2 R129, R129 ;  /* 0x0000008100817308 */ /* 0x000f220000000800 */
[----:B------:R-:W-:Y:S01]  /*9720*/  FADD.FTZ R6, R24, R6 ;  /* 0x0000000618067221 */ /* 0x000fe20000010000 */
[----:B------:R4:W5:Y:S01]  /*9730*/  LDL.LU R226, [R1+0xe0] ;  /* 0x0000e00001e27983 */ /* 0x0009620000300800 */
[----:B-1----:R-:W-:Y:S01]  /*9740*/  FADD.FTZ R0, R131, R0 ;  /* 0x0000000083007221 */ /* 0x002fe20000010000 */
[----:B------:R-:W-:Y:S01]  /*9750*/  FADD.FTZ R3, R107, R3 ;  /* 0x000000036b037221 */ /* 0x000fe20000010000 */
[----:B------:R-:W-:Y:S01]  /*9760*/  FADD.FTZ R7, R122, R7 ;  /* 0x000000077a077221 */ /* 0x000fe20000010000 */
[----:B------:R1:W5:Y:S01]  /*9770*/  LDL.LU R225, [R1+0xdc] ;  /* 0x0000dc0001e17983 */ /* 0x0003620000300800 */
[----:B------:R-:W-:Y:S01]  /*9780*/  FADD.FTZ R6, R11, R6 ;  /* 0x000000060b067221 */ /* 0x000fe20000010000 */
[----:B------:R-:W-:Y:S02]  /*9790*/  FADD.FTZ R0, R133, R0 ;  /* 0x0000000085007221 */ /* 0x000fe40000010000 */
[----:B------:R1:W5:Y:S01]  /*97a0*/  LDL.LU R220, [R1+0xd8] ;  /* 0x0000d80001dc7983 */ /* 0x0003620000300800 */
[----:B------:R-:W-:Y:S01]  /*97b0*/  HMMA.16816.F32.BF16 R76, R12, R36, R76 ;  /* 0x000000240c4c723c */ /* 0x000fe2000004184c */
[----:B------:R-:W-:-:S02]  /*97c0*/  FADD.FTZ R3, R128, R3 ;  /* 0x0000000380037221 */ /* 0x000fc40000010000 */
[----:B------:R1:W5:Y:S01]  /*97d0*/  LDL.LU R205, [R1+0xd4] ;  /* 0x0000d40001cd7983 */ /* 0x0003620000300800 */
[----:B------:R-:W-:Y:S02]  /*97e0*/  FADD.FTZ R7, R118, R7 ;  /* 0x0000000776077221 */ /* 0x000fe40000010000 */
[----:B------:R-:W-:Y:S01]  /*97f0*/  HMMA.16816.F32.BF16 R64, R12, R28, R64 ;  /* 0x0000001c0c40723c */ /* 0x000fe20000041840 */
[----:B------:R1:W5:Y:S01]  /*9800*/  LDL.LU R204, [R1+0xd0] ;  /* 0x0000d00001cc7983 */ /* 0x0003620000300800 */
[----:B--2---:R-:W-:-:S03]  /*9810*/  FADD.FTZ R6, R10, R6 ;  /* 0x000000060a067221 */ /* 0x004fc60000010000 */
[----:B------:R1:W5:Y:S01]  /*9820*/  LDL.LU R139, [R1+0xcc] ;  /* 0x0000cc00018b7983 */ /* 0x0003620000300800 */
[C---:B------:R-:W-:Y:S01]  /*9830*/  HMMA.16816.F32.BF16 R68, R12.reuse, R38, R68 ;  /* 0x000000260c44723c */ /* 0x040fe20000041844 */
[----:B---3--:R-:W-:Y:S02]  /*9840*/  FADD.FTZ R0, R137, R0 ;  /* 0x0000000089007221 */ /* 0x008fe40000010000 */
[----:B------:R1:W5:Y:S03]  /*9850*/  LDL.LU R19, [R1+0xc8] ;  /* 0x0000c80001137983 */ /* 0x0003660000300800 */
[----:B------:R-:W-:Y:S01]  /*9860*/  HMMA.16816.F32.BF16 R56, R12, R30, R56 ;  /* 0x0000001e0c38723c */ /* 0x000fe20000041838 */
[----:B------:R1:W5:Y:S01]  /*9870*/  LDL.LU R18, [R1+0xc4] ;  /* 0x0000c40001127983 */ /* 0x0003620000300800 */
[----:B----4-:R-:W-:-:S03]  /*9880*/  FADD.FTZ R3, R129, R3 ;  /* 0x0000000381037221 */ /* 0x010fc60000010000 */
[----:B------:R1:W5:Y:S01]  /*9890*/  LDL.LU R17, [R1+0xc0] ;  /* 0x0000c00001117983 */ /* 0x0003620000300800 */
[----:B------:R-:W-:Y:S03]  /*98a0*/  HMMA.16816.F32.BF16 R12, R12, R26, R84 ;  /* 0x0000001a0c0c723c */ /* 0x000fe60000041854 */
        /* <DEDUP_REMOVED lines=14> */
[C---:B------:R-:W-:Y:S06]  /*9990*/  HMMA.16816.F32.BF16 R140, R188.reuse, R148, R140 ;  /* 0x00000094bc8c723c */ /* 0x040fec000004188c */
[C---:B------:R-:W-:Y:S06]  /*99a0*/  HMMA.16816.F32.BF16 R152, R188.reuse, R150, R152 ;  /* 0x00000096bc98723c */ /* 0x040fec0000041898 */
[C---:B------:R-:W-:Y:S06]  /*99b0*/  HMMA.16816.F32.BF16 R156, R188.reuse, R164, R156 ;  /* 0x000000a4bc9c723c */ /* 0x040fec000004189c */
[C---:B------:R-:W-:Y:S06]  /*99c0*/  HMMA.16816.F32.BF16 R168, R188.reuse, R166, R168 ;  /* 0x000000a6bca8723c */ /* 0x040fec00000418a8 */
[C---:B------:R-:W-:Y:S06]  /*99d0*/  HMMA.16816.F32.BF16 R172, R188.reuse, R180, R172 ;  /* 0x000000b4bcac723c */ /* 0x040fec00000418ac */
        /* <DEDUP_REMOVED lines=13> */
[----:B------:R-:W2:Y:S01]  /*9ab0*/  LDL.64 R234, [R1+0x98] ;  /* 0x0000980001ea7983 */ /* 0x000ea20000100a00 */
[----:B------:R-:W-:Y:S01]  /*9ac0*/  ULDC UR4, c[0x0][0x2d0] ;  /* 0x0000b40000047ab9 */ /* 0x000fe20000000800 */
[----:B------:R-:W-:Y:S01]  /*9ad0*/  UIADD3 UR19, UR23, -0x2, URZ ;  /* 0xfffffffe17137890 */ /* 0x000fe2000fffe03f */
[----:B------:R-:W-:Y:S01]  /*9ae0*/  IMAD.U32 R3, RZ, RZ, UR6 ;  /* 0x00000006ff037e24 */ /* 0x000fe2000f8e00ff */
[----:B------:R-:W3:Y:S01]  /*9af0*/  LDL.LU R242, [R1+0xa4] ;  /* 0x0000a40001f27983 */ /* 0x000ee20000300800 */
[----:B------:R-:W-:Y:S01]  /*9b00*/  IMAD.U32 R26, RZ, RZ, UR6 ;  /* 0x00000006ff1a7e24 */ /* 0x000fe2000f8e00ff */
[----:B------:R-:W-:-:S04]  /*9b10*/  DEPBAR.LE SB0, 0x0 ;  /* 0x000080000000791a */ /* 0x000fc80000000000 */
[----:B------:R-:W4:Y:S04]  /*9b20*/  LDL.LU R241, [R1+0xa0] ;  /* 0x0000a00001f17983 */ /* 0x000f280000300800 */
[----:B------:R-:W3:Y:S04]  /*9b30*/  LDL.LU R232, [R1+0xac] ;  /* 0x0000ac0001e87983 */ /* 0x000ee80000300800 */
[----:B------:R-:W3:Y:S01]  /*9b40*/  LDL.LU R239, [R1+0xa8] ;  /* 0x0000a80001ef7983 */ /* 0x000ee20000300800 */
[----:B-----5:R-:W-:Y:S01]  /*9b50*/  ISETP.GE.AND P1, PT, R204, UR4, PT ;  /* 0x00000004cc007c0c */ /* 0x020fe2000bf26270 */
[----:B------:R-:W-:Y:S01]  /*9b60*/  USHF.R.S32.HI UR20, URZ, 0x1f, UR19 ;  /* 0x0000001f3f147899 */ /* 0x000fe20008011413 */
[----:B------:R-:W-:Y:S01]  /*9b70*/  IMAD.U32 R6, RZ, RZ, UR19 ;  /* 0x00000013ff067e24 */ /* 0x000fe2000f8e00ff */
[----:B------:R-:W-:Y:S01]  /*9b80*/  STL [R1+0xe8], R146 ;  /* 0x0000e89201007387 */ /* 0x000fe20000100800 */
[----:B------:R-:W-:-:S03]  /*9b90*/  UIMAD UR4, UR12, UR19, URZ ;  /* 0x000000130c0472a4 */ /* 0x000fc6000f8e023f */
[----:B------:R-:W-:Y:S04]  /*9ba0*/  STL [R1+0xe4], R145 ;  /* 0x0000e49101007387 */ /* 0x000fe80000100800 */
[----:B------:R-:W-:Y:S02]  /*9bb0*/  STL [R1+0xe0], R144 ;  /* 0x0000e09001007387 */ /* 0x000fe40000100800 */
[----:B------:R-:W1:Y:S02]  /*9bc0*/  @!P1 LDC.64 R24, c[0x0][0x220] ;  /* 0x00008800ff189b82 */ /* 0x000e640000000a00 */
[----:B------:R-:W-:Y:S04]  /*9bd0*/  STL [R1+0xdc], R143 ;  /* 0x0000dc8f01007387 */ /* 0x000fe80000100800 */
[----:B------:R-:W-:Y:S02]  /*9be0*/  STL [R1+0xd8], R142 ;  /* 0x0000d88e01007387 */ /* 0x000fe40000100800 */
[----:B------:R-:W1:Y:S02]  /*9bf0*/  @!P1 LDC.64 R32, c[0x0][0x220] ;  /* 0x00008800ff209b82 */ /* 0x000e640000000a00 */
[----:B------:R-:W-:Y:S04]  /*9c00*/  STL [R1+0xd4], R141 ;  /* 0x0000d48d01007387 */ /* 0x000fe80000100800 */
[----:B------:R-:W-:Y:S01]  /*9c10*/  STL [R1+0xd0], R140 ;  /* 0x0000d08c01007387 */ /* 0x000fe20000100800 */
[----:B------:R-:W-:Y:S01]  /*9c20*/  IMAD.U32 R9, RZ, RZ, UR6 ;  /* 0x00000006ff097e24 */ /* 0x000fe2000f8e00ff */
        /* <DEDUP_REMOVED lines=13> */
[----:B------:R-:W3:Y:S04]  /*9d00*/  LDL.LU R237, [R1+0x88] ;  /* 0x0000880001ed7983 */ /* 0x000ee80000300800 */
[----:B------:R-:W3:Y:S04]  /*9d10*/  LDL.LU R240, [R1+0x8c] ;  /* 0x00008c0001f07983 */ /* 0x000ee80000300800 */
[----:B------:R-:W3:Y:S01]  /*9d20*/  LDL.LU R229, [R1+0x90] ;  /* 0x0000900001e57983 */ /* 0x000ee20000300800 */
[----:B------:R-:W-:Y:S01]  /*9d30*/  UIMAD UR4, UR20, UR13, UR4 ;  /* 0x0000000d140472a4 */ /* 0x000fe2000f8e0204 */
[----:B------:R-:W-:Y:S01]  /*9d40*/  IMAD.U32 R21, RZ, RZ, UR6 ;  /* 0x00000006ff157e24 */ /* 0x000fe2000f8e00ff */
[----:B------:R-:W-:Y:S01]  /*9d50*/  BAR.SYNC.DEFER_BLOCKING 0x0 ;  /* 0x0000000000007b1d */ /* 0x000fe20000010000 */
[----:B------:R-:W-:-:S05]  /*9d60*/  IMAD.U32 R14, RZ, RZ, UR6 ;  /* 0x00000006ff0e7e24 */ /* 0x000fca000f8e00ff */
[----:B------:R-:W-:-:S05]  /*9d70*/  VOTEU.ALL UP0, P1 ;  /* 0x00000000003f7886 */ /* 0x000fca0000800000 */
[----:B------:R-:W-:Y:S02]  /*9d80*/  @!UP0 UIMAD UR26, UR7, 0x30, URZ ;  /* 0x00000030071a88a4 */ /* 0x000fe4000f8e023f */
[----:B------:R-:W-:Y:S02]  /*9d90*/  @!UP0 UIMAD UR21, UR7, 0x50, URZ ;  /* 0x00000050071588a4 */ /* 0x000fe4000f8e023f */
[----:B------:R-:W-:Y:S01]  /*9da0*/  @!UP0 UIMAD UR20, UR7, 0x60, URZ ;  /* 0x00000060071488a4 */ /* 0x000fe2000f8e023f */
[----:B------:R-:W-:Y:S01]  /*9db0*/  @P1 STS.128 [R231+0x8000], RZ ;  /* 0x008000ffe7001388 */ /* 0x000fe20000000c00 */
[----:B--2---:R-:W-:-:S04]  /*9dc0*/  IMAD.WIDE.U32 R6, R6, UR13, R234 ;  /* 0x0000000d06067c25 */ /* 0x004fc8000f8e00ea */
[----:B------:R-:W-:Y:S01]  /*9dd0*/  VIADD R7, R7, UR4 ;  /* 0x0000000407077c36 */ /* 0x000fe20008000000 */
[-C--:B------:R-:W-:Y:S02]  /*9de0*/  @!P1 LEA R3, P2, R3, R6.reuse, 0x5 ;  /* 0x0000000603039211 */ /* 0x080fe400078428ff */
[----:B------:R-:W-:Y:S01]  /*9df0*/  @!P1 LEA R26, P0, R26, R6, 0x6 ;  /* 0x000000061a1a9211 */ /* 0x000fe200078030ff */
[----:B------:R-:W-:Y:S01]  /*9e00*/  @!P1 IMAD.MOV.U32 R11, RZ, RZ, R7 ;  /* 0x000000ffff0b9224 */ /* 0x000fe200078e0007 */
[-C--:B------:R-:W-:Y:S01]  /*9e10*/  @!P1 LEA.HI.X R27, R9, R7.reuse, R8, 0x5, P2 ;  /* 0x00000007091b9211 */ /* 0x080fe200010f2c08 */
[----:B------:R-:W-:Y:S01]  /*9e20*/  IMAD.U32 R8, RZ, RZ, UR6 ;  /* 0x00000006ff087e24 */ /* 0x000fe2000f8e00ff */
[----:B------:R-:W-:Y:S01]  /*9e30*/  @!P1 LEA.HI.X R38, R10, R7, R0, 0x6, P0 ;  /* 0x000000070a269211 */ /* 0x000fe200000f3400 */
[----:B------:R-:W-:Y:S02]  /*9e40*/  @!P1 IMAD.MOV.U32 R10, RZ, RZ, R6 ;  /* 0x000000ffff0a9224 */ /* 0x000fe400078e0006 */
[----:B------:R-:W-:-:S02]  /*9e50*/  IMAD.U32 R0, RZ, RZ, UR6 ;  /* 0x00000006ff007e24 */ /* 0x000fc4000f8e00ff */
[----:B------:R-:W-:Y:S02]  /*9e60*/  @!P1 IMAD.MOV.U32 R12, RZ, RZ, R6 ;  /* 0x000000ffff0c9224 */ /* 0x000fe400078e0006 */
[----:B------:R-:W-:Y:S02]  /*9e70*/  @!P1 IMAD.MOV.U32 R13, RZ, RZ, R7 ;  /* 0x000000ffff0d9224 */ /* 0x000fe400078e0007 */
[----:B------:R-:W-:Y:S01]  /*9e80*/  @!P1 IMAD.WIDE.U32 R10, R8, 0x60, R10 ;  /* 0x00000060080a9825 */ /* 0x000fe200078e000a */
[----:B-1----:R-:W-:-:S03]  /*9e90*/  @!P1 LEA R20, P2, R6, R24, 0x1 ;  /* 0x0000001806149211 */ /* 0x002fc600078408ff */
[----:B------:R-:W-:Y:S02]  /*9ea0*/  @!P1 IMAD.MOV.U32 R8, RZ, RZ, R6 ;  /* 0x000000ffff089224 */ /* 0x000fe400078e0006 */
[----:B------:R-:W-:Y:S02]  /*9eb0*/  @!P1 IMAD.MOV.U32 R9, RZ, RZ, R7 ;  /* 0x000000ffff099224 */ /* 0x000fe400078e0007 */
[----:B------:R-:W-:Y:S01]  /*9ec0*/  @!P1 IMAD.WIDE.U32 R12, R0, 0x50, R12 ;  /* 0x00000050000c9825 */ /* 0x000fe200078e000c */
[----:B------:R-:W-:-:S03]  /*9ed0*/  @!P1 IADD3 R0, P0, R6, UR15, RZ ;  /* 0x0000000f06009c10 */ /* 0x000fc6000ff1e0ff */
[----:B------:R-:W-:Y:S01]  /*9ee0*/  @!P1 IMAD.WIDE.U32 R8, R21, 0x70, R8 ;  /* 0x0000007015089825 */ /* 0x000fe200078e0008 */
[--C-:B------:R-:W-:Y:S02]  /*9ef0*/  @!P1 LEA.HI.X R21, R6, R25, R7.reuse, 0x1, P2 ;  /* 0x0000001906159211 */ /* 0x100fe400010f0c07 */
[----:B------:R-:W-:Y:S01]  /*9f00*/  @!P1 IADD3.X R23, R7, UR14, RZ, P0, !PT ;  /* 0x0000000e07179c10 */ /* 0x000fe200087fe4ff */
[----:B------:R-:W1:Y:S01]  /*9f10*/  @!P1 LDC.64 R24, c[0x0][0x220] ;  /* 0x00008800ff189b82 */ /* 0x000e620000000a00 */
[----:B------:R-:W-:Y:S01]  /*9f20*/  @!P1 LEA R22, P0, R0, R32, 0x1 ;  /* 0x0000002000169211 */ /* 0x000fe200078008ff */
[----:B------:R-:W-:Y:S01]  /*9f30*/  @!P1 IMAD.WIDE.U32 R14, R14, 0x30, R6 ;  /* 0x000000300e0e9825 */ /* 0x000fe200078e0006 */
[----:B------:R-:W-:Y:S01]  /*9f40*/  @!PT LDS RZ, [RZ] ;  /* 0x00000000fffff984 */ /* 0x000fe20000000800 */
[----:B------:R-:W-:Y:S01]  /*9f50*/  @!PT LDS RZ, [RZ] ;  /* 0x00000000fffff984 */ /* 0x000fe20000000800 */
[----:B------:R-:W-:Y:S01]  /*9f60*/  @!PT LDS RZ, [RZ] ;  /* 0x00000000fffff984 */ /* 0x000fe20000000800 */
[----:B------:R2:W-:Y:S02]  /*9f70*/  @!P1 LDGSTS.E.BYPASS.LTC128B.128 [R231+0x8000], desc[UR24][R20.64] ;  /* 0x0800000014e79fae */ /* 0x0005e4000b901d58 */
[----:B------:R-:W-:-:S03]  /*9f80*/  @!P1 LEA.HI.X R23, R0, R33, R23, 0x1, P0 ;  /* 0x0000002100179211 */ /* 0x000fc600000f0c17 */
[----:B------:R-:W2:Y:S01]  /*9f90*/  @!P1 LDC.64 R32, c[0x0][0x220] ;  /* 0x00008800ff209b82 */ /* 0x000ea20000000a00 */
[----:B------:R-:W-:Y:S01]  /*9fa0*/  @!P1 LEA R6, P0, R3, R30, 0x1 ;  /* 0x0000001e03069211 */ /* 0x000fe200078008ff */
[----:B------:R-:W-:Y:S01]  /*9fb0*/  @!P1 VIADD R0, R15, UR26 ;  /* 0x0000001a0f009c36 */ /* 0x000fe20008000000 */
[----:B------:R-:W-:Y:S01]  /*9fc0*/  @P1 STS.128 [R231+0x8800], RZ ;  /* 0x008800ffe7001388 */ /* 0x000fe20000000c00 */
[----:B------:R-:W-:Y:S01]  /*9fd0*/  @!UP0 UIMAD UR4, UR7, 0x70, URZ ;  /* 0x00000070070488a4 */ /* 0x000fe2000f8e023f */
[----:B------:R-:W-:Y:S02]  /*9fe0*/  @!P1 LEA.HI.X R7, R3, R31, R27, 0x1, P0 ;  /* 0x0000001f03079211 */ /* 0x000fe400000f0c1b */
[----:B------:R-:W-:Y:S01]  /*9ff0*/  @!PT LDS RZ, [RZ] ;  /* 0x00000000fffff984 */ /* 0x000fe20000000800 */
[----:B------:R-:W-:Y:S01]  /*a000*/  @!PT LDS RZ, [RZ] ;  /* 0x00000000fffff984 */ /* 0x000fe20000000800 */
[----:B------:R-:W-:Y:S01]  /*a010*/  @!PT LDS RZ, [RZ] ;  /* 0x00000000fffff984 */ /* 0x000fe20000000800 */
[----:B------:R4:W-:Y:S01]  /*a020*/  @!P1 LDGSTS.E.BYPASS.LTC128B.128 [R231+0x8800], desc[UR24][R22.64] ;  /* 0x0880000016e79fae */ /* 0x0009e2000b901d58 */
[----:B------:R-:W-:Y:S01]  /*a030*/  @!P1 VIADD R3, R11, UR20 ;  /* 0x000000140b039c36 */ /* 0x000fe20008000000 */
[C---:B-1----:R-:W-:Y:S02]  /*a040*/  @!P1 LEA R24, P2, R14.reuse, R24, 0x1 ;  /* 0x000000180e189211 */ /* 0x042fe400078408ff */
[----:B------:R-:W-:Y:S02]  /*a050*/  @P1 STS.128 [R231+0x9000], RZ ;  /* 0x009000ffe7001388 */ /* 0x000fe40000000c00 */
[----:B------:R-:W-:Y:S01]  /*a060*/  @!P1 LEA.HI.X R25, R14, R25, R0, 0x1, P2 ;  /* 0x000000190e199211 */ /* 0x000fe200010f0c00 */
[----:B------:R-:W-:Y:S01]  /*a070*/  @!P1 VIADD R0, R13, UR21 ;  /* 0x000000150d009c36 */ /* 0x000fe20008000000 */
[----:B------:R-:W-:Y:S01]  /*a080*/  @!PT LDS RZ, [RZ] ;  /* 0x00000000fffff984 */ /* 0x000fe20000000800 */
[----:B------:R-:W-:Y:S01]  /*a090*/  @!PT LDS RZ, [RZ] ;  /* 0x00000000fffff984 */ /* 0x000fe20000000800 */
[----:B------:R-:W-:Y:S01]  /*a0a0*/  @!PT LDS RZ, [RZ] ;  /* 0x00000000fffff984 */ /* 0x000fe20000000800 */
[----:B------:R1:W-:Y:S01]  /*a0b0*/  @!P1 LDGSTS.E.BYPASS.LTC128B.128 [R231+0x9000], desc[UR24][R6.64] ;  /* 0x0900000006e79fae */ /* 0x0003e2000b901d58 */
[----:B--2---:R-:W-:-:S02]  /*a0c0*/  @!P1 LEA R20, P3, R12, R32, 0x1 ;  /* 0x000000200c149211 */ /* 0x004fc400078608ff */
[----:B------:R-:W-:Y:S01]  /*a0d0*/  @!P1 LEA R14, P2, R10, R34, 0x1 ;  /* 0x000000220a0e9211 */ /* 0x000fe200078408ff */
[----:B------:R-:W-:Y:S01]  /*a0e0*/  @P1 STS.128 [R231+0x9800], RZ ;  /* 0x009800ffe7001388 */ /* 0x000fe20000000c00 */
[----:B------:R-:W-:Y:S02]  /*a0f0*/  @!P1 LEA.HI.X R21, R12, R33, R0, 0x1, P3 ;  /* 0x000000210c159211 */ /* 0x000fe400018f0c00 */
[C---:B----4-:R-:W-:Y:S01]  /*a100*/  @!P1 LEA R22, P0, R26.reuse, R28, 0x1 ;  /* 0x0000001c1a169211 */ /* 0x050fe200078008ff */
[----:B------:R-:W-:Y:S01]  /*a110*/  @!PT LDS RZ, [RZ] ;  /* 0x00000000fffff984 */ /* 0x000fe20000000800 */
[----:B------:R-:W-:Y:S01]  /*a120*/  @!PT LDS RZ, [RZ] ;  /* 0x00000000fffff984 */ /* 0x000fe20000000800 */
[----:B------:R-:W-:Y:S01]  /*a130*/  @!PT LDS RZ, [RZ] ;  /* 0x00000000fffff984 */ /* 0x000fe20000000800 */
[----:B------:R2:W-:Y:S03]  /*a140*/  @!P1 LDGSTS.E.BYPASS.LTC128B.128 [R231+0x9800], desc[UR24][R24.64] ;  /* 0x0980000018e79fae */ /* 0x0005e6000b901d58 */
[----:B------:R-:W-:Y:S01]  /*a150*/  @!P1 LEA.HI.X R23, R26, R29, R38, 0x1, P0 ;  /* 0x0000001d1a179211 */ /* 0x000fe200000f0c26 */
[----:B------:R-:W-:Y:S01]  /*a160*/  @P1 STS.128 [R231+0xa000], RZ ;  /* 0x00a000ffe7001388 */ /* 0x000fe20000000c00 */
[----:B------:R-:W-:-:S03]  /*a170*/  @!P1 LEA.HI.X R15, R10, R35, R3, 0x1, P2 ;  /* 0x000000230a0f9211 */ /* 0x000fc600010f0c03 */
[----:B------:R-:W-:Y:S01]  /*a180*/  @!PT LDS RZ, [RZ] ;  /* 0x00000000fffff984 */ /* 0x000fe20000000800 */
[----:B------:R-:W-:Y:S01]  /*a190*/  @!PT LDS RZ, [RZ] ;  /* 0x00000000fffff984 */ /* 0x000fe20000000800 */
[----:B------:R-:W-:Y:S01]  /*a1a0*/  @!PT LDS RZ, [RZ] ;  /* 0x00000000fffff984 */ /* 0x000fe20000000800 */
[----:B------:R-:W-:Y:S01]  /*a1b0*/  @!P1 LDGSTS.E.BYPASS.LTC128B.128 [R231+0xa000], desc[UR24][R22.64] ;  /* 0x0a00000016e79fae */ /* 0x000fe2000b901d58 */
[----:B-1----:R-:W-:Y:S01]  /*a1c0*/  @!P1 VIADD R7, R9, UR4 ;  /* 0x0000000409079c36 */ /* 0x002fe20008000000 */
[C---:B------:R-:W-:Y:S02]  /*a1d0*/  @!P1 LEA R6, P0, R8.reuse, R36, 0x1 ;  /* 0x0000002408069211 */ /* 0x040fe400078008ff */
[----:B------:R-:W-:Y:S02]  /*a1e0*/  @P1 STS.128 [R231+0xa800], RZ ;  /* 0x00a800ffe7001388 */ /* 0x000fe40000000c00 */
[----:B------:R-:W-:Y:S02]  /*a1f0*/  @!P1 LEA.HI.X R7, R8, R37, R7, 0x1, P0 ;  /* 0x0000002508079211 */ /* 0x000fe400000f0c07 */
[----:B------:R-:W-:Y:S01]  /*a200*/  @!PT LDS RZ, [RZ] ;  /* 0x00000000fffff984 */ /* 0x000fe20000000800 */
[----:B------:R-:W-:Y:S01]  /*a210*/  @!PT LDS RZ, [RZ] ;  /* 0x00000000fffff984 */ /* 0x000fe20000000800 */
[----:B------:R-:W-:Y:S01]  /*a220*/  @!PT LDS RZ, [RZ] ;  /* 0x00000000fffff984 */ /* 0x000fe20000000800 */
[----:B------:R-:W-:Y:S04]  /*a230*/  @!P1 LDGSTS.E.BYPASS.LTC128B.128 [R231+0xa800], desc[UR24][R20.64] ;  /* 0x0a80000014e79fae */ /* 0x000fe8000b901d58 */
[----:B------:R-:W-:Y:S04]  /*a240*/  @P1 STS.128 [R231+0xb000], RZ ;  /* 0x00b000ffe7001388 */ /* 0x000fe80000000c00 */
        /* <DEDUP_REMOVED lines=8> */
[----:B------:R4:W-:Y:S04]  /*a2d0*/  @!P1 LDGSTS.E.BYPASS.LTC128B.128 [R231+0xb800], desc[UR24][R6.64] ;  /* 0x0b80000006e79fae */ /* 0x0009e8000b901d58 */
[----:B------:R-:W-:Y:S04]  /*a2e0*/  LDSM.16.M88.4 R36, [R220+0x4800] ;  /* 0x00480000dc24783b */ /* 0x000fe80000000200 */
[----:B--2---:R-:W2:Y:S04]  /*a2f0*/  LDSM.16.M88.4 R24, [R227+0x2000] ;  /* 0x00200000e318783b */ /* 0x004ea80000000200 */
[----:B------:R-:W3:Y:S04]  /*a300*/  LDSM.16.M88.4 R28, [R227] ;  /* 0x00000000e31c783b */ /* 0x000ee80000000200 */
[----:B------:R-:W-:Y:S04]  /*a310*/  LDSM.16.M88.4 R8, [R226+0x4800] ;  /* 0x00480000e208783b */ /* 0x000fe80000000200 */
[----:B-1----:R-:W-:Y:S04]  /*a320*/  LDSM.16.M88.4 R12, [R252+0x2000] ;  /* 0x00200000fc0c783b */ /* 0x002fe80000000200 */
[----:B------:R-:W1:Y:S04]  /*a330*/  LDSM.16.M88.4 R32, [R220+0x5000] ;  /* 0x00500000dc20783b */ /* 0x000e680000000200 */
[----:B------:R-:W4:Y:S04]  /*a340*/  LDSM.16.M88.4 R20, [R252] ;  /* 0x00000000fc14783b */ /* 0x000f280000000200 */
[----:B------:R-:W-:Y:S04]  /*a350*/  LDSM.16.M88.4 R40, [R220+0x5800] ;  /* 0x00580000dc28783b */ /* 0x000fe80000000200 */
[----:B------:R-:W-:Y:S01]  /*a360*/  LDSM.16.M88.4 R60, [R226+0x5000] ;  /* 0x00500000e23c783b */ /* 0x000fe20000000200 */
[----:B------:R-:W-:-:S03]  /*a370*/  IMAD.MOV.U32 R235, RZ, RZ, R241 ;  /* 0x000000ffffeb7224 */ /* 0x000fc600078e00f1 */
[----:B------:R-:W-:Y:S04]  /*a380*/  LDSM.16.M88.4 R56, [R220+0x6000] ;  /* 0x00600000dc38783b */ /* 0x000fe80000000200 */
[----:B------:R-:W-:Y:S01]  /*a390*/  LDSM.16.M88.4 R68, [R226+0x6000] ;  /* 0x00600000e244783b */ /* 0x000fe20000000200 */
[-C--:B--2---:R-:W-:Y:S03]  /*a3a0*/  HMMA.16816.F32.BF16 R48, R24, R36.reuse, RZ ;  /* 0x000000241830723c */ /* 0x084fe600000418ff */
[----:B------:R-:W0:Y:S03]  /*a3b0*/  LDGDEPBAR ;  /* 0x00000000000079af */ /* 0x000e260000000000 */
[----:B---3--:R-:W-:Y:S06]  /*a3c0*/  HMMA.16816.F32.BF16 R52, R28, R36, RZ ;  /* 0x000000241c34723c */ /* 0x008fec00000418ff */
[----:B------:R-:W-:Y:S06]  /*a3d0*/  HMMA.16816.F32.BF16 R44, R24, R38, RZ ;  /* 0x00000026182c723c */ /* 0x000fec00000418ff */
[----:B-1----:R-:W-:Y:S06]  /*a3e0*/  HMMA.16816.F32.BF16 R72, R28, R32, RZ ;  /* 0x000000201c48723c */ /* 0x002fec00000418ff */
[----:B------:R-:W-:Y:S01]  /*a3f0*/  HMMA.16816.F32.BF16 R208, R12, R8, R48 ;  /* 0x000000080cd0723c */ /* 0x000fe20000041830 */
[----:B------:R-:W-:Y:S05]  /*a400*/  LDSM.16.M88.4 R48, [R237] ;  /* 0x00000000ed30783b */ /* 0x000fea0000000200 */
[C---:B------:R-:W-:Y:S06]  /*a410*/  HMMA.16816.F32.BF16 R80, R24.reuse, R32, RZ ;  /* 0x000000201850723c */ /* 0x040fec00000418ff */
[-C--:B------:R-:W-:Y:S06]  /*a420*/  HMMA.16816.F32.BF16 R76, R24, R34.reuse, RZ ;  /* 0x00000022184c723c */ /* 0x080fec00000418ff */
[C---:B------:R-:W-:Y:S01]  /*a430*/  HMMA.16816.F32.BF16 R64, R28.reuse, R34, RZ ;  /* 0x000000221c40723c */ /* 0x040fe200000418ff */
[----:B------:R-:W1:Y:S05]  /*a440*/  LDSM.16.M88.4 R32, [R2] ;  /* 0x000000000220783b */ /* 0x000e6a0000000200 */
[----:B------:R-:W-:Y:S06]  /*a450*/  HMMA.16816.F32.BF16 R36, R28, R38, RZ ;  /* 0x000000261c24723c */ /* 0x000fec00000418ff */
[----:B----4-:R-:W-:Y:S01]  /*a460*/  HMMA.16816.F32.BF16 R212, R20, R8, R52 ;  /* 0x0000000814d4723c */ /* 0x010fe20000041834 */
[----:B------:R-:W-:Y:S05]  /*a470*/  LDSM.16.M88.4 R52, [R226+0x5800] ;  /* 0x00580000e234783b */ /* 0x000fea0000000200 */
[-C--:B------:R-:W-:Y:S01]  /*a480*/  HMMA.16816.F32.BF16 R128, R12, R10.reuse, R44 ;  /* 0x0000000a0c80723c */ /* 0x080fe2000004182c */
[----:B------:R-:W-:Y:S11]  /*a490*/  LDSM.16.M88.4 R44, [R240] ;  /* 0x00000000f02c783b */ /* 0x000ff60000000200 */
[----:B------:R-:W-:Y:S01]  /*a4a0*/  HMMA.16816.F32.BF16 R124, R20, R10, R36 ;  /* 0x0000000a147c723c */ /* 0x000fe20000041824 */
[----:B------:R-:W2:Y:S04]  /*a4b0*/  LDSM.16.M88.4 R8, [R2+0x2000] ;  /* 0x002000000208783b */ /* 0x000ea80000000200 */
[----:B------:R3:W4:Y:S01]  /*a4c0*/  LDSM.16.M88.4 R36, [R229] ;  /* 0x00000000e524783b */ /* 0x0007220000000200 */
[----:B-1----:R-:W-:-:S15]  /*a4d0*/  HMMA.16816.F32.BF16 R4, R32, R48, R212 ;  /* 0x000000302004723c */ /* 0x002fde00000418d4 */
[----:B------:R-:W-:-:S09]  /*a4e0*/  NOP ;  /* 0x0000000000007918 */ /* 0x000fd20000000000 */
[----:B------:R-:W-:Y:S02]  /*a4f0*/  IMAD.MOV.U32 R206, RZ, RZ, R4 ;  /* 0x000000ffffce7224 */ /* 0x000fe400078e0004 */
[----:B------:R-:W-:Y:S02]  /*a500*/  IMAD.MOV.U32 R138, RZ, RZ, R5 ;  /* 0x000000ffff8a7224 */ /* 0x000fe400078e0005 */
[----:B------:R-:W-:Y:S02]  /*a510*/  IMAD.MOV.U32 R137, RZ, RZ, R6 ;  /* 0x000000ffff897224 */ /* 0x000fe400078e0006 */
[----:B------:R-:W-:Y:S02]  /*a520*/  IMAD.MOV.U32 R133, RZ, RZ, R7 ;  /* 0x000000ffff857224 */ /* 0x000fe400078e0007 */
[----:B--2---:R-:W-:Y:S06]  /*a530*/  HMMA.16816.F32.BF16 R4, R8, R48, R208 ;  /* 0x000000300804723c */ /* 0x004fec00000418d0 */
[----:B------:R-:W-:-:S15]  /*a540*/  HMMA.16816.F32.BF16 R92, R24, R40, RZ ;  /* 0x00000028185c723c */ /* 0x000fde00000418ff */
[----:B------:R-:W-:-:S03]  /*a550*/  NOP ;  /* 0x0000000000007918 */ /* 0x000fc60000000000 */
[----:B------:R-:W-:Y:S02]  /*a560*/  IMAD.MOV.U32 R233, RZ, RZ, R6 ;  /* 0x000000ffffe97224 */ /* 0x000fe400078e0006 */
[----:B------:R-:W-:Y:S02]  /*a570*/  IMAD.MOV.U32 R218, RZ, RZ, R7 ;  /* 0x000000ffffda7224 */ /* 0x000fe400078e0007 */
[----:B------:R-:W-:Y:S02]  /*a580*/  IMAD.MOV.U32 R217, RZ, RZ, R4 ;  /* 0x000000ffffd97224 */ /* 0x000fe400078e0004 */
[----:B------:R-:W-:Y:S02]  /*a590*/  IMAD.MOV.U32 R216, RZ, RZ, R5 ;  /* 0x000000ffffd87224 */ /* 0x000fe400078e0005 */
[----:B------:R-:W-:Y:S06]  /*a5a0*/  HMMA.16816.F32.BF16 R4, R8, R50, R128 ;  /* 0x000000320804723c */ /* 0x000fec0000041880 */
[-C--:B------:R-:W-:Y:S06]  /*a5b0*/  HMMA.16816.F32.BF16 R108, R20, R60.reuse, R72 ;  /* 0x0000003c146c723c */ /* 0x080fec0000041848 */
[C---:B------:R-:W-:Y:S06]  /*a5c0*/  HMMA.16816.F32.BF16 R100, R12.reuse, R60, R80 ;  /* 0x0000003c0c64723c */ /* 0x040fec0000041850 */
[----:B------:R-:W-:Y:S06]  /*a5d0*/  HMMA.16816.F32.BF16 R96, R12, R62, R76 ;  /* 0x0000003e0c60723c */ /* 0x000fec000004184c */
[----:B------:R-:W-:-:S02]  /*a5e0*/  IMAD.MOV.U32 R252, RZ, RZ, R5 ;  /* 0x000000fffffc7224 */ /* 0x000fc400078e0005 */
[----:B------:R-:W-:Y:S02]  /*a5f0*/  IMAD.MOV.U32 R230, RZ, RZ, R6 ;  /* 0x000000ffffe67224 */ /* 0x000fe400078e0006 */
[----:B---3--:R-:W-:Y:S02]  /*a600*/  IMAD.MOV.U32 R229, RZ, RZ, R7 ;  /* 0x000000ffffe57224 */ /* 0x008fe400078e0007 */
[----:B------:R-:W-:Y:S01]  /*a610*/  IMAD.MOV.U32 R211, RZ, RZ, R4 ;  /* 0x000000ffffd37224 */ /* 0x000fe200078e0004 */
[----:B------:R-:W-:Y:S06]  /*a620*/  HMMA.16816.F32.BF16 R84, R20, R62, R64 ;  /* 0x0000003e1454723c */ /* 0x000fec0000041840 */
[----:B------:R-:W-:Y:S06]  /*a630*/  HMMA.16816.F32.BF16 R88, R28, R40, RZ ;  /* 0x000000281c58723c */ /* 0x000fec00000418ff */
[-C--:B------:R-:W-:Y:S06]  /*a640*/  HMMA.16816.F32.BF16 R104, R24, R42.reuse, RZ ;  /* 0x0000002a1868723c */ /* 0x080fec00000418ff */
[----:B------:R-:W-:Y:S01]  /*a650*/  HMMA.16816.F32.BF16 R112, R28, R42, RZ ;  /* 0x0000002a1c70723c */ /* 0x000fe200000418ff */
[----:B------:R-:W-:Y:S01]  /*a660*/  IMAD.MOV.U32 R237, RZ, RZ, R242 ;  /* 0x000000ffffed7224 */ /* 0x000fe200078e00f2 */
[----:B------:R-:W1:Y:S04]  /*a670*/  LDSM.16.M88.4 R40, [R220+0x6800] ;  /* 0x00680000dc28783b */ /* 0x000e680000000200 */
[----:B------:R-:W-:Y:S01]  /*a680*/  HMMA.16816.F32.BF16 R4, R32, R50, R124 ;  /* 0x000000322004723c */ /* 0x000fe2000004187c */
[----:B------:R-:W2:Y:S04]  /*a690*/  LDSM.16.M88.4 R64, [R220+0x7000] ;  /* 0x00700000dc40783b */ /* 0x000ea80000000200 */
[----:B------:R-:W3:Y:S01]  /*a6a0*/  LDSM.16.M88.4 R60, [R220+0x7800] ;  /* 0x00780000dc3c783b */ /* 0x000ee20000000200 */
[----:B------:R-:W-:Y:S06]  /*a6b0*/  HMMA.16816.F32.BF16 R76, R12, R52, R92 ;  /* 0x000000340c4c723c */ /* 0x000fec000004185c */
[C---:B------:R-:W-:Y:S06]  /*a6c0*/  HMMA.16816.F32.BF16 R244, R8.reuse, R44, R100 ;  /* 0x0000002c08f4723c */ /* 0x040fec0000041864 */
[-C--:B------:R-:W-:Y:S06]  /*a6d0*/  HMMA.16816.F32.BF16 R248, R8, R46.reuse, R96 ;  /* 0x0000002e08f8723c */ /* 0x080fec0000041860 */
[----:B------:R-:W-:Y:S01]  /*a6e0*/  IMAD.MOV.U32 R210, RZ, RZ, R5 ;  /* 0x000000ffffd27224 */ /* 0x000fe200078e0005 */
[----:B------:R-:W-:Y:S01]  /*a6f0*/  HMMA.16816.F32.BF16 R240, R32, R46, R84 ;  /* 0x0000002e20f0723c */ /* 0x000fe20000041854 */
[----:B------:R-:W-:-:S02]  /*a700*/  IMAD.MOV.U32 R209, RZ, RZ, R6 ;  /* 0x000000ffffd17224 */ /* 0x000fc400078e0006 */
[----:B------:R-:W-:Y:S02]  /*a710*/  IMAD.MOV.U32 R208, RZ, RZ, R7 ;  /* 0x000000ffffd07224 */ /* 0x000fe400078e0007 */
[----:B------:R-:W-:Y:S02]  /*a720*/  IMAD.MOV.U32 R207, RZ, RZ, R4 ;  /* 0x000000ffffcf7224 */ /* 0x000fe400078e0004 */
[----:B------:R-:W-:Y:S06]  /*a730*/  HMMA.16816.F32.BF16 R4, R32, R44, R108 ;  /* 0x0000002c2004723c */ /* 0x000fec000004186c */
[----:B----4-:R-:W-:Y:S06]  /*a740*/  HMMA.16816.F32.BF16 R44, R8, R36, R76 ;  /* 0x00000024082c723c */ /* 0x010fec000004184c */
[----:B------:R-:W-:Y:S06]  /*a750*/  HMMA.16816.F32.BF16 R80, R20, R52, R88 ;  /* 0x000000341450723c */ /* 0x000fec0000041858 */
[-C--:B------:R-:W-:Y:S06]  /*a760*/  HMMA.16816.F32.BF16 R72, R12, R54.reuse, R104 ;  /* 0x000000360c48723c */ /* 0x080fec0000041868 */
[----:B------:R-:W-:Y:S06]  /*a770*/  HMMA.16816.F32.BF16 R52, R20, R54, R112 ;  /* 0x000000361434723c */ /* 0x000fec0000041870 */
[----:B------:R-:W-:-:S02]  /*a780*/  IMAD.MOV.U32 R236, RZ, RZ, R45 ;  /* 0x000000ffffec7224 */ /* 0x000fc400078e002d */
[----:B------:R-:W-:Y:S02]  /*a790*/  IMAD.MOV.U32 R234, RZ, RZ, R44 ;  /* 0x000000ffffea7224 */ /* 0x000fe400078e002c */
[----:B------:R-:W-:Y:S02]  /*a7a0*/  IMAD.MOV.U32 R144, RZ, RZ, R46 ;  /* 0x000000ffff907224 */ /* 0x000fe400078e002e */
[----:B------:R-:W-:Y:S01]  /*a7b0*/  IMAD.MOV.U32 R143, RZ, RZ, R47 ;  /* 0x000000ffff8f7224 */ /* 0x000fe200078e002f */
[----:B------:R-:W-:Y:S06]  /*a7c0*/  HMMA.16816.F32.BF16 R48, R32, R36, R80 ;  /* 0x000000242030723c */ /* 0x000fec0000041850 */
[-C--:B------:R-:W-:Y:S06]  /*a7d0*/  HMMA.16816.F32.BF16 R44, R8, R38.reuse, R72 ;  /* 0x00000026082c723c */ /* 0x080fec0000041848 */
[----:B------:R-:W-:Y:S01]  /*a7e0*/  HMMA.16816.F32.BF16 R36, R32, R38, R52 ;  /* 0x000000262024723c */ /* 0x000fe20000041834 */
[----:B------:R-:W-:Y:S01]  /*a7f0*/  IMAD.MOV.U32 R213, RZ, RZ, R4 ;  /* 0x000000ffffd57224 */ /* 0x000fe200078e0004 */
[----:B------:R-:W-:Y:S04]  /*a800*/  LDSM.16.M88.4 R52, [R226+0x7800] ;  /* 0x00780000e234783b */ /* 0x000fe80000000200 */
[----:B------:R-:W-:Y:S01]  /*a810*/  HMMA.16816.F32.BF16 R120, R28, R56, RZ ;  /* 0x000000381c78723c */ /* 0x000fe200000418ff */
[----:B------:R-:W-:-:S05]  /*a820*/  IMAD.MOV.U32 R212, RZ, RZ, R5 ;  /* 0x000000ffffd47224 */ /* 0x000fca00078e0005 */
[----:B------:R-:W-:Y:S01]  /*a830*/  HMMA.16816.F32.BF16 R104, R28, R58, RZ ;  /* 0x0000003a1c68723c */ /* 0x000fe200000418ff */
[----:B------:R-:W-:Y:S02]  /*a840*/  IMAD.MOV.U32 R215, RZ, RZ, R6 ;  /* 0x000000ffffd77224 */ /* 0x000fe400078e0006 */
[----:B------:R-:W-:-:S03]  /*a850*/  IMAD.MOV.U32 R214, RZ, RZ, R7 ;  /* 0x000000ffffd67224 */ /* 0x000fc600078e0007 */
[----:B-1----:R-:W-:Y:S01]  /*a860*/  HMMA.16816.F32.BF16 R100, R28, R40, RZ ;  /* 0x000000281c64723c */ /* 0x002fe200000418ff */
[----:B------:R-:W-:Y:S02]  /*a870*/  IMAD.MOV.U32 R5, RZ, RZ, R48 ;  /* 0x000000ffff057224 */ /* 0x000fe400078e0030 */
[----:B------:R-:W-:-:S03]  /*a880*/  IMAD.MOV.U32 R4, RZ, RZ, R49 ;  /* 0x000000ffff047224 */ /* 0x000fc600078e0031 */
[----:B------:R-:W-:Y:S01]  /*a890*/  HMMA.16816.F32.BF16 R96, R24, R40, RZ ;  /* 0x000000281860723c */ /* 0x000fe200000418ff */
[----:B------:R-:W-:Y:S02]  /*a8a0*/  IMAD.MOV.U32 R3, RZ, RZ, R50 ;  /* 0x000000ffff037224 */ /* 0x000fe400078e0032 */
[----:B------:R-:W-:-:S03]  /*a8b0*/  IMAD.MOV.U32 R2, RZ, RZ, R51 ;  /* 0x000000ffff027224 */ /* 0x000fc600078e0033 */
[-C--:B------:R-:W-:Y:S01]  /*a8c0*/  HMMA.16816.F32.BF16 R92, R24, R42.reuse, RZ ;  /* 0x0000002a185c723c */ /* 0x080fe200000418ff */
[----:B------:R-:W-:Y:S01]  /*a8d0*/  IMAD.MOV.U32 R146, RZ, RZ, R44 ;  /* 0x000000ffff927224 */ /* 0x000fe200078e002c */
[----:B------:R-:W-:Y:S04]  /*a8e0*/  LDSM.16.M88.4 R48, [R226+0x6800] ;  /* 0x00680000e230783b */ /* 0x000fe80000000200 */
[----:B------:R-:W-:Y:S01]  /*a8f0*/  HMMA.16816.F32.BF16 R88, R28, R42, RZ ;  /* 0x0000002a1c58723c */ /* 0x000fe200000418ff */
[----:B------:R-:W1:Y:S01]  /*a900*/  LDSM.16.M88.4 R40, [R226+0x7000] ;  /* 0x00700000e228783b */ /* 0x000e620000000200 */
[----:B------:R-:W-:Y:S02]  /*a910*/  IMAD.MOV.U32 R145, RZ, RZ, R45 ;  /* 0x000000ffff917224 */ /* 0x000fe400078e002d */
[----:B------:R-:W-:-:S02]  /*a920*/  IMAD.MOV.U32 R7, RZ, RZ, R46 ;  /* 0x000000ffff077224 */ /* 0x000fc400078e002e */
[----:B------:R-:W-:Y:S02]  /*a930*/  IMAD.MOV.U32 R6, RZ, RZ, R47 ;  /* 0x000000ffff067224 */ /* 0x000fe400078e002f */
[----:B------:R-:W-:Y:S01]  /*a940*/  IMAD.MOV.U32 R135, RZ, RZ, R37 ;  /* 0x000000ffff877224 */ /* 0x000fe200078e0025 */
[----:B------:R-:W4:Y:S01]  /*a950*/  LDSM.16.M88.4 R44, [R220+0x4000] ;  /* 0x00400000dc2c783b */ /* 0x000f220000000200 */
[----:B------:R-:W-:Y:S02]  /*a960*/  IMAD.MOV.U32 R134, RZ, RZ, R38 ;  /* 0x000000ffff867224 */ /* 0x000fe400078e0026 */
[----:B------:R-:W-:Y:S02]  /*a970*/  IMAD.MOV.U32 R132, RZ, RZ, R36 ;  /* 0x000000ffff847224 */ /* 0x000fe400078e0024 */
[----:B------:R-:W-:Y:S02]  /*a980*/  IMAD.MOV.U32 R0, RZ, RZ, R39 ;  /* 0x000000ffff007224 */ /* 0x000fe400078e0027 */
[----:B------:R-:W4:Y:S01]  /*a990*/  LDSM.16.M88.4 R36, [R235] ;  /* 0x00000000eb24783b */ /* 0x000f220000000200 */
[-C--:B--2---:R-:W-:Y:S06]  /*a9a0*/  HMMA.16816.F32.BF16 R84, R28, R64.reuse, RZ ;  /* 0x000000401c54723c */ /* 0x084fec00000418ff */
[C---:B------:R-:W-:Y:S06]  /*a9b0*/  HMMA.16816.F32.BF16 R80, R24.reuse, R64, RZ ;  /* 0x000000401850723c */ /* 0x040fec00000418ff */
[C---:B------:R-:W-:Y:S06]  /*a9c0*/  HMMA.16816.F32.BF16 R116, R24.reuse, R56, RZ ;  /* 0x000000381874723c */ /* 0x040fec00000418ff */
[C---:B------:R-:W-:Y:S06]  /*a9d0*/  HMMA.16816.F32.BF16 R108, R24.reuse, R58, RZ ;  /* 0x0000003a186c723c */ /* 0x040fec00000418ff */
[-C--:B------:R-:W-:Y:S06]  /*a9e0*/  HMMA.16816.F32.BF16 R76, R24, R66.reuse, RZ ;  /* 0x00000042184c723c */ /* 0x080fec00000418ff */
[----:B------:R-:W-:Y:S06]  /*a9f0*/  HMMA.16816.F32.BF16 R72, R28, R66, RZ ;  /* 0x000000421c48723c */ /* 0x000fec00000418ff */
[----:B---3--:R-:W-:Y:S06]  /*aa00*/  HMMA.16816.F32.BF16 R56, R24, R60, RZ ;  /* 0x0000003c1838723c */ /* 0x008fec00000418ff */
[C---:B------:R-:W-:Y:S06]  /*aa10*/  HMMA.16816.F32.BF16 R120, R20.reuse, R68, R120 ;  /* 0x000000441478723c */ /* 0x040fec0000041878 */
[C---:B------:R-:W-:Y:S06]  /*aa20*/  HMMA.16816.F32.BF16 R104, R20.reuse, R70, R104 ;  /* 0x000000461468723c */ /* 0x040fec0000041868 */
[-C--:B-1----:R-:W-:Y:S06]  /*aa30*/  HMMA.16816.F32.BF16 R124, R20, R40.reuse, R84 ;  /* 0x00000028147c723c */ /* 0x082fec0000041854 */
[C---:B------:R-:W-:Y:S06]  /*aa40*/  HMMA.16816.F32.BF16 R84, R12.reuse, R40, R80 ;  /* 0x000000280c54723c */ /* 0x040fec0000041850 */
[----:B------:R-:W-:Y:S06]  /*aa50*/  HMMA.16816.F32.BF16 R80, R12, R42, R76 ;  /* 0x0000002a0c50723c */ /* 0x000fec000004184c */
[----:B------:R-:W-:Y:S06]  /*aa60*/  HMMA.16816.F32.BF16 R64, R28, R60, RZ ;  /* 0x0000003c1c40723c */ /* 0x000fec00000418ff */
[-C--:B------:R-:W-:Y:S06]  /*aa70*/  HMMA.16816.F32.BF16 R100, R20, R48.reuse, R100 ;  /* 0x000000301464723c */ /* 0x080fec0000041864 */
[C---:B------:R-:W-:Y:S06]  /*aa80*/  HMMA.16816.F32.BF16 R96, R12.reuse, R48, R96 ;  /* 0x000000300c60723c */ /* 0x040fec0000041860 */
[-C--:B------:R-:W-:Y:S06]  /*aa90*/  HMMA.16816.F32.BF16 R92, R12, R50.reuse, R92 ;  /* 0x000000320c5c723c */ /* 0x080fec000004185c */
[C---:B------:R-:W-:Y:S06]  /*aaa0*/  HMMA.16816.F32.BF16 R88, R20.reuse, R50, R88 ;  /* 0x000000321458723c */ /* 0x040fec0000041858 */
[----:B------:R-:W-:Y:S06]  /*aab0*/  HMMA.16816.F32.BF16 R128, R20, R42, R72 ;  /* 0x0000002a1480723c */ /* 0x000fec0000041848 */
[----:B------:R-:W-:Y:S06]  /*aac0*/  HMMA.16816.F32.BF16 R76, R12, R52, R56 ;  /* 0x000000340c4c723c */ /* 0x000fec0000041838 */
[C---:B----4-:R-:W-:Y:S06]  /*aad0*/  HMMA.16816.F32.BF16 R56, R24.reuse, R44, RZ ;  /* 0x0000002c1838723c */ /* 0x050fec00000418ff */
[C---:B------:R-:W-:Y:S06]  /*aae0*/  HMMA.16816.F32.BF16 R48, R24.reuse, R46, RZ ;  /* 0x0000002e1830723c */ /* 0x040fec00000418ff */
[----:B------:R-:W-:Y:S06]  /*aaf0*/  HMMA.16816.F32.BF16 R40, R24, R62, RZ ;  /* 0x0000003e1828723c */ /* 0x000fec00000418ff */
[C---:B------:R-:W-:Y:S06]  /*ab00*/  HMMA.16816.F32.BF16 R120, R32.reuse, R36, R120 ;  /* 0x000000242078723c */ /* 0x040fec0000041878 */
[----:B------:R-:W-:Y:S01]  /*ab10*/  HMMA.16816.F32.BF16 R24, R32, R38, R104 ;  /* 0x000000262018723c */ /* 0x000fe20000041868 */
[----:B------:R-:W-:-:S05]  /*ab20*/  IMAD.MOV.U32 R219, RZ, RZ, R237 ;  /* 0x000000ffffdb7224 */ /* 0x000fca00078e00ed */
[C---:B------:R-:W-:Y:S06]  /*ab30*/  HMMA.16816.F32.BF16 R112, R12.reuse, R68, R116 ;  /* 0x000000440c70723c */ /* 0x040fec0000041874 */
[----:B------:R-:W-:Y:S06]  /*ab40*/  HMMA.16816.F32.BF16 R108, R12, R70, R108 ;  /* 0x000000460c6c723c */ /* 0x000fec000004186c */
[----:B------:R-:W-:Y:S01]  /*ab50*/  HMMA.16816.F32.BF16 R116, R20, R52, R64 ;  /* 0x000000341474723c */ /* 0x000fe20000041840 */
        /* <DEDUP_REMOVED lines=10> */
[----:B------:R-:W-:Y:S01]  /*ac00*/  LDSM.16.M88.4 R24, [R219] ;  /* 0x00000000db18783b */ /* 0x000fe20000000200 */
[----:B------:R-:W-:Y:S03]  /*ac10*/  HMMA.16816.F32.BF16 R60, R28, R62, RZ ;  /* 0x0000003e1c3c723c */ /* 0x000fe600000418ff */
[----:B------:R-:W1:Y:S03]  /*ac20*/  LDSM.16.M88.4 R28, [R226+0x4000] ;  /* 0x00400000e21c783b */ /* 0x000e660000000200 */
[----:B------:R-:W-:Y:S01]  /*ac30*/  HMMA.16816.F32.BF16 R44, R12, R54, R40 ;  /* 0x000000360c2c723c */ /* 0x000fe20000041828 */
[----:B------:R-:W-:-:S02]  /*ac40*/  IMAD.MOV.U32 R235, RZ, RZ, R239 ;  /* 0x000000ffffeb7224 */ /* 0x000fc400078e00ef */
[----:B------:R-:W-:Y:S02]  /*ac50*/  IMAD.MOV.U32 R75, RZ, RZ, R236 ;  /* 0x000000ffff4b7224 */ /* 0x000fe400078e00ec */
[----:B------:R-:W-:Y:S01]  /*ac60*/  IMAD.MOV.U32 R74, RZ, RZ, R234 ;  /* 0x000000ffff4a7224 */ /* 0x000fe200078e00ea */
[----:B------:R-:W-:Y:S01]  /*ac70*/  HMMA.16816.F32.BF16 R236, R8, R36, R112 ;  /* 0x0000002408ec723c */ /* 0x000fe20000041870 */
[----:B------:R-:W-:-:S06]  /*ac80*/  IMAD.MOV.U32 R53, RZ, RZ, R233 ;  /* 0x000000ffff357224 */ /* 0x000fcc00078e00e9 */
[----:B------:R-:W-:Y:S02]  /*ac90*/  IMAD.MOV.U32 R36, RZ, RZ, R235 ;  /* 0x000000ffff247224 */ /* 0x000fe400078e00eb */
[----:B------:R-:W-:Y:S01]  /*aca0*/  IMAD.MOV.U32 R37, RZ, RZ, R232 ;  /* 0x000000ffff257224 */ /* 0x000fe200078e00e8 */
[C---:B-1----:R-:W-:Y:S06]  /*acb0*/  HMMA.16816.F32.BF16 R56, R12.reuse, R28, R56 ;  /* 0x0000001c0c38723c */ /* 0x042fec0000041838 */
[----:B------:R-:W-:Y:S06]  /*acc0*/  HMMA.16816.F32.BF16 R48, R12, R30, R48 ;  /* 0x0000001e0c30723c */ /* 0x000fec0000041830 */
[----:B------:R-:W-:Y:S01]  /*acd0*/  HMMA.16816.F32.BF16 R12, R32, R26, R88 ;  /* 0x0000001a200c723c */ /* 0x000fe20000041858 */
[----:B------:R-:W-:-:S05]  /*ace0*/  IMAD.MOV.U32 R72, RZ, RZ, R218 ;  /* 0x000000ffff487224 */ /* 0x000fca00078e00da */
[----:B------:R-:W-:Y:S01]  /*acf0*/  HMMA.16816.F32.BF16 R232, R8, R38, R108 ;  /* 0x0000002608e8723c */ /* 0x000fe2000004186c */
[----:B------:R-:W-:Y:S02]  /*ad00*/  IMAD.MOV.U32 R73, RZ, RZ, R217 ;  /* 0x000000ffff497224 */ /* 0x000fe400078e00d9 */
[----:B------:R-:W-:-:S04]  /*ad10*/  IMAD.MOV.U32 R52, RZ, RZ, R216 ;  /* 0x000000ffff347224 */ /* 0x000fc800078e00d8 */
[----:B------:R-:W-:Y:S02]  /*ad20*/  IMAD.MOV.U32 R108, RZ, RZ, R215 ;  /* 0x000000ffff6c7224 */ /* 0x000fe400078e00d7 */
[----:B------:R-:W-:Y:S02]  /*ad30*/  IMAD.MOV.U32 R109, RZ, RZ, R214 ;  /* 0x000000ffff6d7224 */ /* 0x000fe400078e00d6 */
[----:B------:R-:W-:Y:S02]  /*ad40*/  IMAD.MOV.U32 R110, RZ, RZ, R213 ;  /* 0x000000ffff6e7224 */ /* 0x000fe400078e00d5 */
[----:B------:R-:W-:Y:S02]  /*ad50*/  IMAD.MOV.U32 R111, RZ, RZ, R212 ;  /* 0x000000ffff6f7224 */ /* 0x000fe400078e00d4 */
[----:B------:R-:W-:Y:S03]  /*ad60*/  HMMA.16816.F32.BF16 R212, R8, R26, R92 ;  /* 0x0000001a08d4723c */ /* 0x000fe6000004185c */
[----:B------:R-:W-:-:S02]  /*ad70*/  IMAD.MOV.U32 R89, RZ, RZ, R15 ;  /* 0x000000ffff597224 */ /* 0x000fc400078e000f */
[----:B------:R-:W-:Y:S02]  /*ad80*/  IMAD.MOV.U32 R88, RZ, RZ, R12 ;  /* 0x000000ffff587224 */ /* 0x000fe400078e000c */
[----:B------:R-:W-:Y:S02]  /*ad90*/  IMAD.MOV.U32 R93, RZ, RZ, R13 ;  /* 0x000000ffff5d7224 */ /* 0x000fe400078e000d */
[----:B------:R-:W-:Y:S01]  /*ada0*/  IMAD.MOV.U32 R92, RZ, RZ, R14 ;  /* 0x000000ffff5c7224 */ /* 0x000fe200078e000e */
[-C--:B------:R-:W-:Y:S01]  /*adb0*/  HMMA.16816.F32.BF16 R100, R32, R24.reuse, R100 ;  /* 0x000000182064723c */ /* 0x080fe20000041864 */
[----:B------:R-:W1:Y:S04]  /*adc0*/  LDSM.16.M88.4 R12, [R36] ;  /* 0x00000000240c783b */ /* 0x000e680000000200 */
[----:B------:R-:W2:Y:S01]  /*add0*/  LDSM.16.M88.4 R36, [R37] ;  /* 0x000000002524783b */ /* 0x000ea20000000200 */
[----:B------:R-:W-:Y:S03]  /*ade0*/  HMMA.16816.F32.BF16 R216, R8, R24, R96 ;  /* 0x0000001808d8723c */ /* 0x000fe60000041860 */
[----:B------:R-:W3:Y:S03]  /*adf0*/  LDSM.16.M88.4 R24, [R139] ;  /* 0x000000008b18783b */ /* 0x000ee60000000200 */
[C---:B------:R-:W-:Y:S06]  /*ae00*/  HMMA.16816.F32.BF16 R40, R20.reuse, R28, R64 ;  /* 0x0000001c1428723c */ /* 0x040fec0000041840 */
[----:B------:R-:W-:Y:S01]  /*ae10*/  HMMA.16816.F32.BF16 R28, R20, R30, R68 ;  /* 0x0000001e141c723c */ /* 0x000fe20000041844 */
[----:B------:R-:W-:-:S05]  /*ae20*/  IMAD.MOV.U32 R94, RZ, RZ, R74 ;  /* 0x000000ffff5e7224 */ /* 0x000fca00078e004a */
[----:B------:R-:W-:Y:S02]  /*ae30*/  IMAD.MOV.U32 R115, RZ, RZ, R101 ;  /* 0x000000ffff737224 */ /* 0x000fe400078e0065 */
[----:B------:R-:W-:Y:S02]  /*ae40*/  IMAD.MOV.U32 R114, RZ, RZ, R102 ;  /* 0x000000ffff727224 */ /* 0x000fe400078e0066 */
[----:B------:R-:W-:Y:S02]  /*ae50*/  IMAD.MOV.U32 R101, RZ, RZ, R52 ;  /* 0x000000ffff657224 */ /* 0x000fe400078e0034 */
[----:B------:R-:W-:Y:S02]  /*ae60*/  IMAD.MOV.U32 R102, RZ, RZ, R53 ;  /* 0x000000ffff667224 */ /* 0x000fe400078e0035 */
[----:B------:R-:W-:Y:S01]  /*ae70*/  HMMA.16816.F32.BF16 R52, R20, R54, R60 ;  /* 0x000000361434723c */ /* 0x000fe2000004183c */
[----:B------:R-:W-:Y:S01]  /*ae80*/  IMAD.MOV.U32 R113, RZ, RZ, R103 ;  /* 0x000000ffff717224 */ /* 0x000fe200078e0067 */
[----:B------:R-:W-:Y:S01]  /*ae90*/  LDSM.16.M88.4 R20, [R225+0x1000] ;  /* 0x00100000e114783b */ /* 0x000fe20000000200 */
[----:B------:R-:W-:-:S02]  /*aea0*/  IMAD.MOV.U32 R112, RZ, RZ, R100 ;  /* 0x000000ffff707224 */ /* 0x000fc400078e0064 */
[----:B------:R-:W-:Y:S02]  /*aeb0*/  IMAD.MOV.U32 R103, RZ, RZ, R72 ;  /* 0x000000ffff677224 */ /* 0x000fe400078e0048 */
[----:B------:R-:W-:Y:S02]  /*aec0*/  IMAD.MOV.U32 R100, RZ, RZ, R73 ;  /* 0x000000ffff647224 */ /* 0x000fe400078e0049 */
[----:B------:R-:W-:Y:S01]  /*aed0*/  IMAD.MOV.U32 R95, RZ, RZ, R75 ;  /* 0x000000ffff5f7224 */ /* 0x000fe200078e004b */
[C---:B-1----:R-:W-:Y:S06]  /*aee0*/  HMMA.16816.F32.BF16 R68, R8.reuse, R14, R80 ;  /* 0x0000000e0844723c */ /* 0x042fec0000041850 */
[----:B--2---:R-:W-:Y:S06]  /*aef0*/  HMMA.16816.F32.BF16 R60, R8, R38, R44 ;  /* 0x00000026083c723c */ /* 0x004fec000004182c */
[----:B---3--:R-:W-:Y:S06]  /*af00*/  HMMA.16816.F32.BF16 R44, R32, R24, R40 ;  /* 0x00000018202c723c */ /* 0x008fec0000041828 */
[C---:B------:R-:W-:Y:S06]  /*af10*/  HMMA.16816.F32.BF16 R72, R8.reuse, R12, R84 ;  /* 0x0000000c0848723c */ /* 0x040fec0000041854 */
[C---:B------:R-:W-:Y:S06]  /*af20*/  HMMA.16816.F32.BF16 R64, R8.reuse, R36, R76 ;  /* 0x000000240840723c */ /* 0x040fec000004184c */
[C---:B------:R-:W-:Y:S06]  /*af30*/  HMMA.16816.F32.BF16 R56, R8.reuse, R24, R56 ;  /* 0x000000180838723c */ /* 0x040fec0000041838 */
[-C--:B------:R-:W-:Y:S01]  /*af40*/  HMMA.16816.F32.BF16 R48, R8, R26.reuse, R48 ;  /* 0x0000001a0830723c */ /* 0x080fe20000041830 */
[----:B------:R-:W-:Y:S05]  /*af50*/  LDSM.16.M88.4 R8, [R228+0x2000] ;  /* 0x00200000e408783b */ /* 0x000fea0000000200 */
[C---:B------:R-:W-:Y:S01]  /*af60*/  HMMA.16816.F32.BF16 R40, R32.reuse, R26, R28 ;  /* 0x0000001a2028723c */ /* 0x040fe2000004181c */
[----:B------:R-:W1:Y:S04]  /*af70*/  LDSM.16.M88.4 R28, [R225] ;  /* 0x00000000e11c783b */ /* 0x000e680000000200 */
[----:B------:R-:W-:Y:S01]  /*af80*/  LDSM.16.M88.4 R24, [R225+0x800] ;  /* 0x00080000e118783b */ /* 0x000fe20000000200 */
[C---:B------:R-:W-:Y:S06]  /*af90*/  HMMA.16816.F32.BF16 R124, R32.reuse, R12, R124 ;  /* 0x0000000c207c723c */ /* 0x040fec000004187c */
[----:B------:R-:W-:Y:S01]  /*afa0*/  HMMA.16816.F32.BF16 R128, R32, R14, R128 ;  /* 0x0000000e2080723c */ /* 0x000fe20000041880 */
[----:B------:R-:W2:Y:S01]  /*afb0*/  LDSM.16.M88.4 R12, [R228] ;  /* 0x00000000e40c783b */ /* 0x000ea20000000200 */
[----:B------:R-:W-:-:S02]  /*afc0*/  IMAD.MOV.U32 R78, RZ, RZ, R100 ;  /* 0x000000ffff4e7224 */ /* 0x000fc400078e0064 */
[----:B------:R-:W-:Y:S02]  /*afd0*/  IMAD.MOV.U32 R79, RZ, RZ, R101 ;  /* 0x000000ffff4f7224 */ /* 0x000fe400078e0065 */
[----:B------:R-:W-:Y:S02]  /*afe0*/  IMAD.MOV.U32 R80, RZ, RZ, R102 ;  /* 0x000000ffff507224 */ /* 0x000fe400078e0066 */
[----:B------:R-:W-:Y:S01]  /*aff0*/  IMAD.MOV.U32 R81, RZ, RZ, R103 ;  /* 0x000000ffff517224 */ /* 0x000fe200078e0067 */
[----:B------:R-:W-:Y:S06]  /*b000*/  HMMA.16816.F32.BF16 R96, R32, R38, R52 ;  /* 0x000000262060723c */ /* 0x000fec0000041834 */
[----:B-1----:R-:W-:Y:S01]  /*b010*/  HMMA.16816.F32.BF16 R84, R8, R28, R56 ;  /* 0x0000001c0854723c */ /* 0x002fe20000041838 */
        /* <DEDUP_REMOVED lines=12> */
[----:B------:R-:W-:-:S02]  /*b0e0*/  IMAD.MOV.U32 R138, RZ, RZ, R85 ;  /* 0x000000ffff8a7224 */ /* 0x000fc400078e0055 */
[----:B------:R-:W-:Y:S01]  /*b0f0*/  IMAD.MOV.U32 R133, RZ, RZ, R84 ;  /* 0x000000ffff857224 */ /* 0x000fe200078e0054 */
[----:B------:R-:W-:Y:S01]  /*b100*/  HMMA.16816.F32.BF16 R116, R32, R36, R116 ;  /* 0x000000242074723c */ /* 0x000fe20000041874 */
[----:B------:R-:W-:Y:S01]  /*b110*/  IMAD.MOV.U32 R206, RZ, RZ, R86 ;  /* 0x000000ffffce7224 */ /* 0x000fe200078e0056 */
[----:B------:R-:W-:Y:S01]  /*b120*/  LDSM.16.M88.4 R36, [R225+0x3800] ;  /* 0x00380000e124783b */ /* 0x000fe20000000200 */
[----:B------:R-:W-:Y:S02]  /*b130*/  IMAD.MOV.U32 R137, RZ, RZ, R87 ;  /* 0x000000ffff897224 */ /* 0x000fe400078e0057 */
[----:B------:R-:W-:Y:S02]  /*b140*/  IMAD.MOV.U32 R84, RZ, RZ, R92 ;  /* 0x000000ffff547224 */ /* 0x000fe400078e005c */
[----:B------:R-:W-:Y:S02]  /*b150*/  IMAD.MOV.U32 R85, RZ, RZ, R89 ;  /* 0x000000ffff557224 */ /* 0x000fe400078e0059 */
[----:B------:R-:W-:Y:S01]  /*b160*/  IMAD.MOV.U32 R82, RZ, RZ, R88 ;  /* 0x000000ffff527224 */ /* 0x000fe200078e0058 */
[----:B------:R-:W-:Y:S01]  /*b170*/  HMMA.16816.F32.BF16 R32, R8, R30, R48 ;  /* 0x0000001e0820723c */ /* 0x000fe20000041830 */
[----:B------:R-:W-:-:S02]  /*b180*/  IMAD.MOV.U32 R92, RZ, RZ, R211 ;  /* 0x000000ffff5c7224 */ /* 0x000fc400078e00d3 */
[----:B------:R-:W-:Y:S02]  /*b190*/  IMAD.MOV.U32 R101, RZ, RZ, R210 ;  /* 0x000000ffff657224 */ /* 0x000fe400078e00d2 */
[----:B------:R-:W-:Y:S02]  /*b1a0*/  IMAD.MOV.U32 R102, RZ, RZ, R209 ;  /* 0x000000ffff667224 */ /* 0x000fe400078e00d1 */
[----:B------:R-:W-:Y:S02]  /*b1b0*/  IMAD.MOV.U32 R103, RZ, RZ, R208 ;  /* 0x000000ffff677224 */ /* 0x000fe400078e00d0 */
[----:B------:R-:W-:Y:S01]  /*b1c0*/  IMAD.MOV.U32 R87, RZ, RZ, R115 ;  /* 0x000000ffff577224 */ /* 0x000fe200078e0073 */
[----:B--2---:R-:W-:Y:S01]  /*b1d0*/  HMMA.16816.F32.BF16 R208, R12, R28, R44 ;  /* 0x0000001c0cd0723c */ /* 0x004fe2000004182c */
[----:B------:R-:W-:Y:S02]  /*b1e0*/  IMAD.MOV.U32 R88, RZ, RZ, R114 ;  /* 0x000000ffff587224 */ /* 0x000fe400078e0072 */
[----:B------:R-:W-:-:S02]  /*b1f0*/  IMAD.MOV.U32 R89, RZ, RZ, R113 ;  /* 0x000000ffff597224 */ /* 0x000fc400078e0071 */
[----:B------:R-:W-:Y:S02]  /*b200*/  IMAD.MOV.U32 R86, RZ, RZ, R112 ;  /* 0x000000ffff567224 */ /* 0x000fe400078e0070 */
[----:B------:R-:W-:Y:S06]  /*b210*/  HMMA.16816.F32.BF16 R112, R12, R30, R40 ;  /* 0x0000001e0c70723c */ /* 0x000fec0000041828 */
[----:B------:R-:W-:Y:S01]  /*b220*/  HMMA.16816.F32.BF16 R28, R8, R24, R52 ;  /* 0x00000018081c723c */ /* 0x000fe20000041834 */
        /* <DEDUP_REMOVED lines=20> */
[----:B------:R-:W-:-:S05]  /*b370*/  IMAD.MOV.U32 R6, RZ, RZ, R30 ;  /* 0x000000ffff067224 */ /* 0x000fca00078e001e */
[C---:B------:R-:W-:Y:S06]  /*b380*/  HMMA.16816.F32.BF16 R28, R8.reuse, R26, R92 ;  /* 0x0000001a081c723c */ /* 0x040fec000004185c */
[-C--:B------:R-:W-:Y:S01]  /*b390*/  HMMA.16816.F32.BF16 R24, R8, R20.reuse, R244 ;  /* 0x000000140818723c */ /* 0x080fe200000418f4 */
[----:B------:R-:W-:Y:S02]  /*b3a0*/  IMAD.MOV.U32 R252, RZ, RZ, R34 ;  /* 0x000000fffffc7224 */ /* 0x000fe400078e0022 */
[----:B------:R-:W-:Y:S02]  /*b3b0*/  IMAD.MOV.U32 R230, RZ, RZ, R33 ;  /* 0x000000ffffe67224 */ /* 0x000fe400078e0021 */
[----:B------:R-:W-:Y:S01]  /*b3c0*/  IMAD.MOV.U32 R229, RZ, RZ, R35 ;  /* 0x000000ffffe57224 */ /* 0x000fe200078e0023 */
[----:B------:R-:W-:Y:S01]  /*b3d0*/  HMMA.16816.F32.BF16 R104, R12, R20, R104 ;  /* 0x000000140c68723c */ /* 0x000fe20000041868 */
[----:B------:R-:W-:-:S02]  /*b3e0*/  IMAD.MOV.U32 R207, RZ, RZ, R32 ;  /* 0x000000ffffcf7224 */ /* 0x000fc400078e0020 */
[----:B------:R-:W1:Y:S01]  /*b3f0*/  LDSM.16.M88.4 R32, [R225+0x1800] ;  /* 0x00180000e120783b */ /* 0x000e620000000200 */
[----:B------:R-:W-:Y:S02]  /*b400*/  IMAD.MOV.U32 R80, RZ, RZ, R84 ;  /* 0x000000ffff507224 */ /* 0x000fe400078e0054 */
[----:B------:R-:W-:Y:S01]  /*b410*/  HMMA.16816.F32.BF16 R248, R8, R22, R248 ;  /* 0x0000001608f8723c */ /* 0x000fe200000418f8 */
[----:B------:R-:W-:Y:S02]  /*b420*/  IMAD.MOV.U32 R81, RZ, RZ, R85 ;  /* 0x000000ffff517224 */ /* 0x000fe400078e0055 */
[----:B------:R-:W-:-:S03]  /*b430*/  IMAD.MOV.U32 R84, RZ, RZ, R88 ;  /* 0x000000ffff547224 */ /* 0x000fc600078e0058 */
[----:B------:R-:W-:Y:S01]  /*b440*/  HMMA.16816.F32.BF16 R92, R12, R22, R240 ;  /* 0x000000160c5c723c */ /* 0x000fe200000418f0 */
[----:B------:R-:W2:Y:S01]  /*b450*/  LDSM.16.M88.4 R20, [R225+0x3000] ;  /* 0x00300000e114783b */ /* 0x000ea20000000200 */
[----:B------:R-:W-:Y:S02]  /*b460*/  IMAD.MOV.U32 R85, RZ, RZ, R89 ;  /* 0x000000ffff557224 */ /* 0x000fe400078e0059 */
[----:B------:R-:W-:Y:S01]  /*b470*/  IMAD.MOV.U32 R89, RZ, RZ, R120 ;  /* 0x000000ffff597224 */ /* 0x000fe200078e0078 */
[----:B------:R-:W3:Y:S01]  /*b480*/  S2R R43, SR_TID.X ;  /* 0x00000000002b7919 */ /* 0x000ee20000002100 */
        /* <DEDUP_REMOVED lines=19> */
[----:B------:R-:W-:Y:S01]  /*b5c0*/  IMAD.MOV.U32 R134, RZ, RZ, R24 ;  /* 0x000000ffff867224 */ /* 0x000fe200078e0018 */
[----:B------:R-:W4:Y:S01]  /*b5d0*/  LDSM.16.M88.4 R28, [R225+0x2000] ;  /* 0x00200000e11c783b */ /* 0x000f220000000200 */
[----:B------:R-:W-:-:S02]  /*b5e0*/  IMAD.MOV.U32 R132, RZ, RZ, R26 ;  /* 0x000000ffff847224 */ /* 0x000fc400078e001a */
[----:B------:R-:W-:Y:S02]  /*b5f0*/  IMAD.MOV.U32 R5, RZ, RZ, R25 ;  /* 0x000000ffff057224 */ /* 0x000fe400078e0019 */
[----:B------:R-:W-:Y:S02]  /*b600*/  IMAD.MOV.U32 R4, RZ, RZ, R27 ;  /* 0x000000ffff047224 */ /* 0x000fe400078e001b */
[----:B------:R-:W4:Y:S01]  /*b610*/  LDSM.16.M88.4 R24, [R225+0x2800] ;  /* 0x00280000e118783b */ /* 0x000f220000000200 */
[----:B------:R-:W-:Y:S02]  /*b620*/  IMAD.MOV.U32 R88, RZ, RZ, R121 ;  /* 0x000000ffff587224 */ /* 0x000fe400078e0079 */
[----:B------:R-:W-:Y:S02]  /*b630*/  IMAD.MOV.U32 R120, RZ, RZ, R146 ;  /* 0x000000ffff787224 */ /* 0x000fe400078e0092 */
[----:B---3--:R-:W-:Y:S02]  /*b640*/  IMAD.SHL.U32 R43, R43, 0x2, RZ ;  /* 0x000000022b2b7824 */ /* 0x008fe400078e00ff */
[----:B------:R-:W-:-:S02]  /*b650*/  IMAD.MOV.U32 R44, RZ, RZ, R86 ;  /* 0x000000ffff2c7224 */ /* 0x000fc400078e0056 */
[----:B------:R-:W-:Y:S01]  /*b660*/  IMAD.MOV.U32 R45, RZ, RZ, R87 ;  /* 0x000000ffff2d7224 */ /* 0x000fe200078e0057 */
[----:B-1----:R-:W-:Y:S01]  /*b670*/  HMMA.16816.F32.BF16 R76, R12, R32, R76 ;  /* 0x000000200c4c723c */ /* 0x002fe2000004184c */
[----:B------:R-:W-:Y:S01]  /*b680*/  IMAD.MOV.U32 R121, RZ, RZ, R145 ;  /* 0x000000ffff797224 */ /* 0x000fe200078e0091 */
[----:B------:R-:W-:Y:S01]  /*b690*/  LOP3.LUT R43, R43, 0x6, RZ, 0xc0, !PT ;  /* 0x000000062b2b7812 */ /* 0x000fe200078ec0ff */
[----:B------:R-:W-:Y:S01]  /*b6a0*/  IMAD.MOV.U32 R86, RZ, RZ, R144 ;  /* 0x000000ffff567224 */ /* 0x000fe200078e0090 */
[----:B------:R1:W5:Y:S01]  /*b6b0*/  LDL.LU R146, [R1+0xe8] ;  /* 0x0000e80001927983 */ /* 0x0003620000300800 */
[----:B------:R-:W-:Y:S01]  /*b6c0*/  IMAD.MOV.U32 R87, RZ, RZ, R143 ;  /* 0x000000ffff577224 */ /* 0x000fe200078e008f */
[----:B------:R-:W-:Y:S01]  /*b6d0*/  UISETP.GE.AND UP1, UPT, UR23, 0x3, UPT ;  /* 0x000000031700788c */ /* 0x000fe2000bf26270 */
[----:B------:R-:W-:Y:S01]  /*b6e0*/  IMAD.MOV.U32 R48, RZ, RZ, R142 ;  /* 0x000000ffff307224 */ /* 0x000fe200078e008e */
[----:B------:R-:W-:Y:S01]  /*b6f0*/  HMMA.16816.F32.BF16 R240, R8, R34, R120 ;  /* 0x0000002208f0723c */ /* 0x000fe20000041878 */
[----:B------:R-:W-:Y:S01]  /*b700*/  IMAD.MOV.U32 R46, RZ, RZ, R88 ;  /* 0x000000ffff2e7224 */ /* 0x000fe200078e0058 */
[----:B------:R1:W5:Y:S01]  /*b710*/  LDL.LU R145, [R1+0xe4] ;  /* 0x0000e40001917983 */ /* 0x0003620000300800 */
[----:B------:R-:W-:Y:S01]  /*b720*/  IMAD.MOV.U32 R49, RZ, RZ, R141 ;  /* 0x000000ffff317224 */ /* 0x000fe200078e008d */
[----:B------:R-:W-:-:S04]  /*b730*/  DEPBAR.LE SB0, 0x0 ;  /* 0x000080000000791a */ /* 0x000fc80000000000 */
[C---:B--2---:R-:W-:Y:S01]  /*b740*/  HMMA.16816.F32.BF16 R120, R8.reuse, R20, R72 ;  /* 0x000000140878723c */ /* 0x044fe20000041848 */
[----:B------:R-:W-:Y:S01]  /*b750*/  IMAD.MOV.U32 R50, RZ, RZ, R140 ;  /* 0x000000ffff327224 */ /* 0x000fe200078e008c */
[----:B------:R1:W5:Y:S01]  /*b760*/  LDL.LU R144, [R1+0xe0] ;  /* 0x0000e00001907983 */ /* 0x0003620000300800 */
[----:B------:R-:W-:Y:S02]  /*b770*/  IMAD.MOV.U32 R54, RZ, RZ, R80 ;  /* 0x000000ffff367224 */ /* 0x000fe400078e0050 */
[----:B------:R-:W-:Y:S01]  /*b780*/  IMAD.MOV.U32 R55, RZ, RZ, R81 ;  /* 0x000000ffff377224 */ /* 0x000fe200078e0051 */
[----:B------:R-:W-:Y:S01]  /*b790*/  HMMA.16816.F32.BF16 R244, R8, R32, R84 ;  /* 0x0000002008f4723c */ /* 0x000fe20000041854 */
[----:B------:R-:W-:Y:S01]  /*b7a0*/  IMAD.MOV.U32 R72, RZ, RZ, R89 ;  /* 0x000000ffff487224 */ /* 0x000fe200078e0059 */
[----:B------:R1:W5:Y:S01]  /*b7b0*/  LDL.LU R143, [R1+0xdc] ;  /* 0x0000dc00018f7983 */ /* 0x0003620000300800 */
[----:B------:R-:W-:Y:S02]  /*b7c0*/  IMAD.MOV.U32 R73, RZ, RZ, R90 ;  /* 0x000000ffff497224 */ /* 0x000fe400078e005a */
[----:B------:R-:W-:-:S02]  /*b7d0*/  IMAD.MOV.U32 R74, RZ, RZ, R91 ;  /* 0x000000ffff4a7224 */ /* 0x000fc400078e005b */
[----:B------:R-:W-:Y:S01]  /*b7e0*/  IMAD.MOV.U32 R75, RZ, RZ, R0 ;  /* 0x000000ffff4b7224 */ /* 0x000fe200078e0000 */
[----:B----4-:R-:W-:Y:S01]  /*b7f0*/  HMMA.16816.F32.BF16 R236, R8, R28, R236 ;  /* 0x0000001c08ec723c */ /* 0x010fe200000418ec */
[----:B------:R-:W-:Y:S01]  /*b800*/  IMAD.U32 R0, RZ, RZ, UR19 ;  /* 0x00000013ff007e24 */ /* 0x000fe2000f8e00ff */
[----:B------:R1:W5:Y:S01]  /*b810*/  LDL.LU R142, [R1+0xd8] ;  /* 0x0000d800018e7983 */ /* 0x0003620000300800 */
[----:B------:R-:W-:Y:S02]  /*b820*/  IMAD.MOV.U32 R56, RZ, RZ, R82 ;  /* 0x000000ffff387224 */ /* 0x000fe400078e0052 */
[----:B------:R-:W-:Y:S01]  /*b830*/  IMAD R0, R0, 0x80, R43 ;  /* 0x0000008000007824 */ /* 0x000fe200078e022b */
[----:B------:R-:W-:Y:S01]  /*b840*/  HMMA.16816.F32.BF16 R72, R12, R34, R72 ;  /* 0x000000220c48723c */ /* 0x000fe20000041848 */
[----:B------:R-:W-:Y:S01]  /*b850*/  IMAD.MOV.U32 R57, RZ, RZ, R83 ;  /* 0x000000ffff397224 */ /* 0x000fe200078e0053 */
[----:B------:R1:W5:Y:S01]  /*b860*/  LDL.LU R141, [R1+0xd4] ;  /* 0x0000d400018d7983 */ /* 0x0003620000300800 */
[----:B------:R-:W-:-:S03]  /*b870*/  VIADD R33, R0, 0x18 ;  /* 0x0000001800217836 */ /* 0x000fc60000000000 */
[----:B------:R-:W-:Y:S01]  /*b880*/  HMMA.16816.F32.BF16 R232, R8, R30, R232 ;  /* 0x0000001e08e8723c */ /* 0x000fe200000418e8 */
[----:B------:R-:W-:-:S05]  /*b890*/  ISETP.GE.AND P6, PT, R0, R16, PT ;  /* 0x000000100000720c */ /* 0x000fca0003fc6270 */
[C---:B------:R-:W-:Y:S06]  /*b8a0*/  HMMA.16816.F32.BF16 R216, R8.reuse, R24, R216 ;  /* 0x0000001808d8723c */ /* 0x040fec00000418d8 */
[C---:B------:R-:W-:Y:S06]  /*b8b0*/  HMMA.16816.F32.BF16 R212, R8.reuse, R26, R212 ;  /* 0x0000001a08d4723c */ /* 0x040fec00000418d4 */
[C---:B------:R-:W-:Y:S06]  /*b8c0*/  HMMA.16816.F32.BF16 R88, R8.reuse, R22, R68 ;  /* 0x000000160858723c */ /* 0x040fec0000041844 */
[C---:B------:R-:W-:Y:S01]  /*b8d0*/  HMMA.16816.F32.BF16 R84, R8.reuse, R36, R64 ;  /* 0x000000240854723c */ /* 0x040fe20000041840 */
[----:B------:R-:W-:Y:S01]  /*b8e0*/  VIADD R32, R0, 0x19 ;  /* 0x0000001900207836 */ /* 0x000fe20000000000 */
[----:B------:R1:W5:Y:S04]  /*b8f0*/  LDL.LU R140, [R1+0xd0] ;  /* 0x0000d000018c7983 */ /* 0x0003680000300800 */
[----:B------:R-:W-:Y:S06]  /*b900*/  HMMA.16816.F32.BF16 R80, R8, R38, R60 ;  /* 0x000000260850723c */ /* 0x000fec000004183c */
[----:B------:R-:W-:Y:S01]  /*b910*/  HMMA.16816.F32.BF16 R64, R12, R30, R44 ;  /* 0x0000001e0c40723c */ /* 0x000fe2000004182c */
[----:B------:R-:W-:-:S02]  /*b920*/  IMAD.MOV.U32 R11, RZ, RZ, R41 ;  /* 0x000000ffff0b7224 */ /* 0x000fc400078e0029 */
[----:B------:R-:W-:-:S03]  /*b930*/  IMAD.MOV.U32 R10, RZ, RZ, R40 ;  /* 0x000000ffff0a7224 */ /* 0x000fc600078e0028 */
[C---:B------:R-:W-:Y:S06]  /*b940*/  HMMA.16816.F32.BF16 R40, R12.reuse, R38, R96 ;  /* 0x000000260c28723c */ /* 0x040fec0000041860 */
[----:B------:R-:W-:Y:S01]  /*b950*/  HMMA.16816.F32.BF16 R44, R12, R36, R116 ;  /* 0x000000240c2c723c */ /* 0x000fe20000041874 */
[----:B------:R-:W-:Y:S01]  /*b960*/  VIADD R38, R0, 0x1 ;  /* 0x0000000100267836 */ /* 0x000fe20000000000 */
[----:B------:R-:W-:-:S04]  /*b970*/  FSEL R96, R208, -INF , !P6 ;  /* 0xff800000d0607808 */ /* 0x000fc80007000000 */
[C---:B------:R-:W-:Y:S01]  /*b980*/  HMMA.16816.F32.BF16 R68, R12.reuse, R28, R48 ;  /* 0x0000001c0c44723c */ /* 0x040fe20000041830 */
[----:B------:R-:W-:Y:S01]  /*b990*/  VIADD R37, R0, 0x8 ;  /* 0x0000000800257836 */ /* 0x000fe20000000000 */
[-C--:B------:R-:W-:Y:S01]  /*b9a0*/  ISETP.GE.AND P5, PT, R38, R16.reuse, PT ;  /* 0x000000102600720c */ /* 0x080fe20003fa6270 */
[C---:B------:R-:W-:Y:S01]  /*b9b0*/  VIADD R36, R0.reuse, 0x9 ;  /* 0x0000000900247836 */ /* 0x040fe20000000000 */
[-C--:B------:R-:W-:Y:S02]  /*b9c0*/  ISETP.GE.AND P6, PT, R33, R16.reuse, PT ;  /* 0x000000102100720c */ /* 0x080fe40003fc6270 */
[----:B------:R-:W-:Y:S01]  /*b9d0*/  HMMA.16816.F32.BF16 R60, R12, R24, R56 ;  /* 0x000000180c3c723c */ /* 0x000fe20000041838 */
[C---:B------:R-:W-:Y:S01]  /*b9e0*/  VIADD R31, R0.reuse, 0x20 ;  /* 0x00000020001f7836 */ /* 0x040fe20000000000 */
[----:B------:R-:W-:Y:S01]  /*b9f0*/  ISETP.GE.AND P0, PT, R37, R16, PT ;  /* 0x000000102500720c */ /* 0x000fe20003f06270 */
[----:B------:R-:W-:-:S03]  /*ba00*/  VIADD R35, R0, 0x10 ;  /* 0x0000001000237836 */ /* 0x000fc60000000000 */
[----:B------:R-:W-:Y:S01]  /*ba10*/  HMMA.16816.F32.BF16 R56, R12, R26, R52 ;  /* 0x0000001a0c38723c */ /* 0x000fe20000041834 */
[----:B------:R-:W-:Y:S02]  /*ba20*/  FSEL R97, R209, -INF , !P5 ;  /* 0xff800000d1617808 */ /* 0x000fe40006800000 */
[----:B------:R-:W-:-:S04]  /*ba30*/  FSEL R100, R100, -INF , !P6 ;  /* 0xff80000064647808 */ /* 0x000fc80007000000 */
[----:B------:R-:W-:Y:S01]  /*ba40*/  VIADD R27, R0, 0x30 ;  /* 0x00000030001b7836 */ /* 0x000fe20000000000 */
[-C--:B------:R-:W-:Y:S01]  /*ba50*/  ISETP.GE.AND P5, PT, R32, R16.reuse, PT ;  /* 0x000000102000720c */ /* 0x080fe20003fa6270 */
[----:B------:R-:W-:Y:S01]  /*ba60*/  VIADD R26, R0, 0x31 ;  /* 0x00000031001a7836 */ /* 0x000fe20000000000 */
[----:B------:R-:W-:Y:S01]  /*ba70*/  FSEL R98, R112, -INF , !P0 ;  /* 0xff80000070627808 */ /* 0x000fe20004000000 */
[C---:B------:R-:W-:Y:S01]  /*ba80*/  VIADD R30, R0.reuse, 0x21 ;  /* 0x00000021001e7836 */ /* 0x040fe20000000000 */
[-C--:B------:R-:W-:Y:S01]  /*ba90*/  ISETP.GE.AND P6, PT, R27, R16.reuse, PT ;  /* 0x000000101b00720c */ /* 0x080fe20003fc6270 */
[----:B------:R-:W-:Y:S01]  /*baa0*/  VIADD R25, R0, 0x38 ;  /* 0x0000003800197836 */ /* 0x000fe20000000000 */
[-C--:B------:R-:W-:Y:S01]  /*bab0*/  ISETP.GE.AND P4, PT, R36, R16.reuse, PT ;  /* 0x000000102400720c */ /* 0x080fe20003f86270 */
[C---:B------:R-:W-:Y:S01]  /*bac0*/  VIADD R29, R0.reuse, 0x28 ;  /* 0x00000028001d7836 */ /* 0x040fe20000000000 */
[-C--:B------:R-:W-:Y:S01]  /*bad0*/  ISETP.GE.AND P0, PT, R31, R16.reuse, PT ;  /* 0x000000101f00720c */ /* 0x080fe20003f06270 */
[----:B------:R-:W-:Y:S01]  /*bae0*/  VIADD R34, R0, 0x11 ;  /* 0x0000001100227836 */ /* 0x000fe20000000000 */
[----:B------:R-:W-:-:S02]  /*baf0*/  ISETP.GE.AND P2, PT, R35, R16, PT ;  /* 0x000000102300720c */ /* 0x000fc40003f46270 */
[----:B------:R-:W-:Y:S02]  /*bb00*/  FSEL R101, R101, -INF , !P5 ;  /* 0xff80000065657808 */ /* 0x000fe40006800000 */
[----:B------:R-:W-:Y:S01]  /*bb10*/  FSEL R8, R76, -INF , !P6 ;  /* 0xff8000004c087808 */ /* 0x000fe20007000000 */
[----:B------:R-:W-:Y:S01]  /*bb20*/  HMMA.16816.F32.BF16 R48, R12, R22, R128 ;  /* 0x000000160c30723c */ /* 0x000fe20000041880 */
[----:B------:R-:W-:Y:S01]  /*bb30*/  FSEL R99, R113, -INF , !P4 ;  /* 0xff80000071637808 */ /* 0x000fe20006000000 */
[----:B------:R-:W-:Y:S01]  /*bb40*/  VIADD R24, R0, 0x39 ;  /* 0x0000003900187836 */ /* 0x000fe20000000000 */
[-C--:B------:R-:W-:Y:S02]  /*bb50*/  ISETP.GE.AND P5, PT, R26, R16.reuse, PT ;  /* 0x000000101a00720c */ /* 0x080fe40003fa6270 */
[----:B------:R-:W-:Y:S02]  /*bb60*/  FSEL R117, R104, -INF , !P0 ;  /* 0xff80000068757808 */ /* 0x000fe40004000000 */
[----:B------:R-:W-:Y:S01]  /*bb70*/  ISETP.GE.AND P4, PT, R30, R16, PT ;  /* 0x000000101e00720c */ /* 0x000fe20003f86270 */
[----:B------:R-:W-:Y:S01]  /*bb80*/  VIADD R23, R0, 0x40 ;  /* 0x0000004000177836 */ /* 0x000fe20000000000 */
[----:B------:R-:W-:-:S02]  /*bb90*/  FSEL R113, R108, -INF , !P2 ;  /* 0xff8000006c717808 */ /* 0x000fc40005000000 */
[-C--:B------:R-:W-:Y:S01]  /*bba0*/  ISETP.GE.AND P0, PT, R25, R16.reuse, PT ;  /* 0x000000101900720c */ /* 0x080fe20003f06270 */
[----:B------:R-:W-:Y:S01]  /*bbb0*/  VIADD R28, R0, 0x29 ;  /* 0x00000029001c7836 */ /* 0x000fe20000000000 */
[-C--:B------:R-:W-:Y:S01]  /*bbc0*/  ISETP.GE.AND P2, PT, R29, R16.reuse, PT ;  /* 0x000000101d00720c */ /* 0x080fe20003f46270 */
[----:B------:R2:W-:Y:S01]  /*bbd0*/  STL [R1+0x74], R8 ;  /* 0x0000740801007387 */ /* 0x0005e20000100800 */
[-C--:B------:R-:W-:Y:S02]  /*bbe0*/  ISETP.GE.AND P3, PT, R34, R16.reuse, PT ;  /* 0x000000102200720c */ /* 0x080fe40003f66270 */
[----:B------:R-:W-:Y:S02]  /*bbf0*/  FSEL R9, R77, -INF , !P5 ;  /* 0xff8000004d097808 */ /* 0x000fe40006800000 */
[----:B------:R-:W-:Y:S02]  /*bc00*/  FSEL R116, R105, -INF , !P4 ;  /* 0xff80000069747808 */ /* 0x000fe40006000000 */
[----:B------:R-:W-:-:S02]  /*bc10*/  ISETP.GE.AND P4, PT, R24, R16, PT ;  /* 0x000000101800720c */ /* 0x000fc40003f86270 */
[----:B------:R-:W-:Y:S01]  /*bc20*/  FSEL R105, R92, -INF , !P2 ;  /* 0xff8000005c697808 */ /* 0x000fe20005000000 */
[----:B------:R-:W-:Y:S01]  /*bc30*/  HMMA.16816.F32.BF16 R52, R12, R20, R124 ;  /* 0x000000140c34723c */ /* 0x000fe2000004187c */
[----:B------:R-:W-:Y:S01]  /*bc40*/  FSEL R108, R109, -INF , !P3 ;  /* 0xff8000006d6c7808 */ /* 0x000fe20005800000 */
[----:B------:R-:W-:Y:S01]  /*bc50*/  VIADD R22, R0, 0x41 ;  /* 0x0000004100167836 */ /* 0x000fe20000000000 */
[-C--:B------:R-:W-:Y:S01]  /*bc60*/  ISETP.GE.AND P2, PT, R23, R16.reuse, PT ;  /* 0x000000101700720c */ /* 0x080fe20003f46270 */
[----:B------:R3:W-:Y:S01]  /*bc70*/  STL [R1+0x70], R9 ;  /* 0x0000700901007387 */ /* 0x0007e20000100800 */
[----:B------:R-:W-:Y:S02]  /*bc80*/  ISETP.GE.AND P3, PT, R28, R16, PT ;  /* 0x000000101c00720c */ /* 0x000fe40003f66270 */
[----:B------:R-:W-:Y:S01]  /*bc90*/  VIADD R15, R0, 0x50 ;  /* 0x00000050000f7836 */ /* 0x000fe20000000000 */
[----:B--2---:R-:W-:Y:S02]  /*bca0*/  FSEL R8, R72, -INF , !P0 ;  /* 0xff80000048087808 */ /* 0x004fe40004000000 */
[----:B------:R-:W-:-:S03]  /*bcb0*/  FSEL R104, R93, -INF , !P3 ;  /* 0xff8000005d687808 */ /* 0x000fc60005800000 */
[----:B------:R2:W-:Y:S01]  /*bcc0*/  STL [R1+0x6c], R8 ;  /* 0x00006c0801007387 */ /* 0x0005e20000100800 */
[-C--:B------:R-:W-:Y:S01]  /*bcd0*/  ISETP.GE.AND P3, PT, R22, R16.reuse, PT ;  /* 0x000000101600720c */ /* 0x080fe20003f66270 */
[C---:B------:R-:W-:Y:S01]  /*bce0*/  VIADD R14, R0.reuse, 0x51 ;  /* 0x00000051000e7836 */ /* 0x040fe20000000000 */
[----:B------:R-:W-:Y:S01]  /*bcf0*/  ISETP.GE.AND P0, PT, R15, R16, PT ;  /* 0x000000100f00720c */ /* 0x000fe20003f06270 */
[----:B------:R-:W-:Y:S01]  /*bd00*/  VIADD R13, R0, 0x58 ;  /* 0x00000058000d7836 */ /* 0x000fe20000000000 */
[----:B---3--:R-:W-:Y:S01]  /*bd10*/  FSEL R9, R73, -INF , !P4 ;  /* 0xff80000049097808 */ /* 0x008fe20006000000 */
[----:B------:R-:W-:Y:S01]  /*bd20*/  IMAD.MOV.U32 R126, RZ, RZ, R2 ;  /* 0x000000ffff7e7224 */ /* 0x000fe200078e0002 */
[----:B------:R-:W-:-:S03]  /*bd30*/  FSEL R2, R60, -INF , !P0 ;  /* 0xff8000003c027808 */ /* 0x000fc60004000000 */
[----:B------:R-:W-:Y:S01]  /*bd40*/  STL [R1+0x68], R9 ;  /* 0x0000680901007387 */ /* 0x000fe20000100800 */
[----:B------:R-:W-:Y:S02]  /*bd50*/  ISETP.GE.AND P4, PT, R14, R16, PT ;  /* 0x000000100e00720c */ /* 0x000fe40003f86270 */
[----:B--2---:R-:W-:-:S05]  /*bd60*/  FSEL R8, R68, -INF , !P2 ;  /* 0xff80000044087808 */ /* 0x004fca0005000000 */
[----:B------:R2:W-:Y:S01]  /*bd70*/  STL [R1+0x64], R8 ;  /* 0x0000640801007387 */ /* 0x0005e20000100800 */
[-C--:B------:R-:W-:Y:S01]  /*bd80*/  ISETP.GE.AND P2, PT, R13, R16.reuse, PT ;  /* 0x000000100d00720c */ /* 0x080fe20003f46270 */
[C---:B------:R-:W-:Y:S02]  /*bd90*/  VIADD R12, R0.reuse, 0x59 ;  /* 0x00000059000c7836 */ /* 0x040fe40000000000 */
[----:B------:R-:W-:Y:S01]  /*bda0*/  IMAD.MOV.U32 R127, RZ, RZ, R3 ;  /* 0x000000ffff7f7224 */ /* 0x000fe200078e0003 */
[----:B------:R-:W-:Y:S01]  /*bdb0*/  FSEL R3, R61, -INF , !P4 ;  /* 0xff8000003d037808 */ /* 0x000fe20006000000 */
[C---:B------:R-:W-:Y:S02]  /*bdc0*/  VIADD R21, R0.reuse, 0x48 ;  /* 0x0000004800157836 */ /* 0x040fe40000000000 */
[----:B------:R-:W-:Y:S02]  /*bdd0*/  VIADD R20, R0, 0x49 ;  /* 0x0000004900147836 */ /* 0x000fe40000000000 */
[----:B------:R-:W-:Y:S01]  /*bde0*/  IMAD.MOV.U32 R131, RZ, RZ, R10 ;  /* 0x000000ffff837224 */ /* 0x000fe200078e000a */
[----:B------:R-:W-:Y:S01]  /*bdf0*/  ISETP.GE.AND P6, PT, R21, R16, PT ;  /* 0x000000101500720c */ /* 0x000fe20003fc6270 */
[----:B------:R-:W-:Y:S01]  /*be00*/  IMAD.MOV.U32 R125, RZ, RZ, R11 ;  /* 0x000000ffff7d7224 */ /* 0x000fe200078e000b */
[----:B--2---:R-:W-:-:S05]  /*be10*/  FSEL R8, R69, -INF , !P3 ;  /* 0xff80000045087808 */ /* 0x004fca0005800000 */
[----:B------:R-:W-:Y:S01]  /*be20*/  STL [R1+0x60], R8 ;  /* 0x0000600801007387 */ /* 0x000fe20000100800 */
[----:B------:R-:W-:-:S03]  /*be30*/  ISETP.GE.AND P3, PT, R12, R16, PT ;  /* 0x000000100c00720c */ /* 0x000fc60003f66270 */
[----:B------:R2:W-:Y:S01]  /*be40*/  STL [R1+0x54], R2 ;  /* 0x0000540201007387 */ /* 0x0005e20000100800 */
[----:B------:R-:W-:-:S03]  /*be50*/  ISETP.GE.AND P5, PT, R20, R16, PT ;  /* 0x000000101400720c */ /* 0x000fc60003fa6270 */
[----:B------:R3:W-:Y:S01]  /*be60*/  STL [R1+0x50], R3 ;  /* 0x0000500301007387 */ /* 0x0007e20000100800 */
[C---:B------:R-:W-:Y:S02]  /*be70*/  VIADD R11, R0.reuse, 0x60 ;  /* 0x00000060000b7836 */ /* 0x040fe40000000000 */
[C---:B------:R-:W-:Y:S02]  /*be80*/  VIADD R10, R0.reuse, 0x61 ;  /* 0x00000061000a7836 */ /* 0x040fe40000000000 */
[----:B------:R-:W-:Y:S01]  /*be90*/  VIADD R9, R0, 0x68 ;  /* 0x0000006800097836 */ /* 0x000fe20000000000 */
[----:B------:R-:W-:Y:S01]  /*bea0*/  FSEL R64, R64, -INF , !P6 ;  /* 0xff80000040407808 */ /* 0x000fe20007000000 */
[----:B------:R-:W-:Y:S01]  /*beb0*/  IMAD.MOV.U32 R124, RZ, RZ, R7 ;  /* 0x000000ffff7c7224 */ /* 0x000fe200078e0007 */
[----:B------:R-:W-:Y:S01]  /*bec0*/  FSEL R65, R65, -INF , !P5 ;  /* 0xff80000041417808 */ /* 0x000fe20006800000 */
[----:B------:R-:W-:Y:S01]  /*bed0*/  IMAD.MOV.U32 R130, RZ, RZ, R6 ;  /* 0x000000ffff827224 */ /* 0x000fe200078e0006 */
[----:B--2---:R-:W-:-:S05]  /*bee0*/  FSEL R2, R56, -INF , !P2 ;  /* 0xff80000038027808 */ /* 0x004fca0005000000 */
[----:B------:R2:W-:Y:S01]  /*bef0*/  STL [R1+0x4c], R2 ;  /* 0x00004c0201007387 */ /* 0x0005e20000100800 */
[-C--:B------:R-:W-:Y:S01]  /*bf00*/  ISETP.GE.AND P6, PT, R11, R16.reuse, PT ;  /* 0x000000100b00720c */ /* 0x080fe20003fc6270 */
[----:B------:R-:W-:Y:S01]  /*bf10*/  VIADD R8, R0, 0x69 ;  /* 0x0000006900087836 */ /* 0x000fe20000000000 */
[-C--:B------:R-:W-:Y:S01]  /*bf20*/  ISETP.GE.AND P5, PT, R10, R16.reuse, PT ;  /* 0x000000100a00720c */ /* 0x080fe20003fa6270 */
[C---:B------:R-:W-:Y:S02]  /*bf30*/  VIADD R7, R0.reuse, 0x70 ;  /* 0x0000007000077836 */ /* 0x040fe40000000000 */
[C---:B------:R-:W-:Y:S02]  /*bf40*/  VIADD R6, R0.reuse, 0x71 ;  /* 0x0000007100067836 */ /* 0x040fe40000000000 */
[----:B---3--:R-:W-:Y:S01]  /*bf50*/  VIADD R3, R0, 0x78 ;  /* 0x0000007800037836 */ /* 0x008fe20000000000 */
[----:B------:R-:W-:Y:S02]  /*bf60*/  ISETP.GE.AND P0, PT, R9, R16, PT ;  /* 0x000000100900720c */ /* 0x000fe40003f06270 */
[----:B------:R-:W-:-:S02]  /*bf70*/  FSEL R112, R52, -INF , !P6 ;  /* 0xff80000034707808 */ /* 0x000fc40007000000 */
[----:B------:R-:W-:Y:S02]  /*bf80*/  FSEL R39, R53, -INF , !P5 ;  /* 0xff80000035277808 */ /* 0x000fe40006800000 */
[----:B--2---:R-:W-:-:S05]  /*bf90*/  FSEL R2, R57, -INF , !P3 ;  /* 0xff80000039027808 */ /* 0x004fca0005800000 */
[----:B------:R2:W-:Y:S01]  /*bfa0*/  STL [R1+0x48], R2 ;  /* 0x0000480201007387 */ /* 0x0005e20000100800 */
[-C--:B------:R-:W-:Y:S02]  /*bfb0*/  ISETP.GE.AND P4, PT, R8, R16.reuse, PT ;  /* 0x000000100800720c */ /* 0x080fe40003f86270 */
[-C--:B------:R-:W-:Y:S02]  /*bfc0*/  ISETP.GE.AND P2, PT, R7, R16.reuse, PT ;  /* 0x000000100700720c */ /* 0x080fe40003f46270 */
[-C--:B------:R-:W-:Y:S02]  /*bfd0*/  ISETP.GE.AND P3, PT, R6, R16.reuse, PT ;  /* 0x000000100600720c */ /* 0x080fe40003f66270 */
[----:B------:R-:W-:Y:S01]  /*bfe0*/  ISETP.GE.AND P6, PT, R3, R16, PT ;  /* 0x000000100300720c */ /* 0x000fe20003fc6270 */
[----:B--2---:R-:W-:-:S05]  /*bff0*/  VIADD R2, R0, 0x79 ;  /* 0x0000007900027836 */ /* 0x004fca0000000000 */
[----:B------:R-:W-:Y:S02]  /*c000*/  ISETP.GE.AND P5, PT, R2, R16, PT ;  /* 0x000000100200720c */ /* 0x000fe40003fa6270 */
[----:B------:R-:W-:Y:S02]  /*c010*/  FSEL R16, R48, -INF , !P0 ;  /* 0xff80000030107808 */ /* 0x000fe40004000000 */
[----:B------:R-:W-:-:S04]  /*c020*/  ISETP.GE.AND P0, PT, R0, R17, PT ;  /* 0x000000110000720c */ /* 0x000fc80003f06270 */
        /* <DEDUP_REMOVED lines=41> */
[----:B------:R-:W-:Y:S01]  /*c2c0*/  ISETP.GE.AND P0, PT, R14, R17, PT ;  /* 0x000000110e00720c */ /* 0x000fe20003f06270 */
[----:B------:R-:W-:-:S03]  /*c2d0*/  IMAD.MOV.U32 R208, RZ, RZ, R252 ;  /* 0x000000ffffd07224 */ /* 0x000fc600078e00fc */
[----:B------:R-:W-:Y:S02]  /*c2e0*/  FSEL R252, R63, -INF , !P0 ;  /* 0xff8000003ffc7808 */ /* 0x000fe40004000000 */
[----:B------:R-:W-:Y:S01]  /*c2f0*/  ISETP.GE.AND P0, PT, R13, R17, PT ;  /* 0x000000110d00720c */ /* 0x000fe20003f06270 */
[----:B------:R-:W-:-:S03]  /*c300*/  IMAD.MOV.U32 R118, RZ, RZ, R230 ;  /* 0x000000ffff767224 */ /* 0x000fc600078e00e6 */
[----:B------:R-:W-:Y:S02]  /*c310*/  FSEL R230, R58, -INF , !P0 ;  /* 0xff8000003ae67808 */ /* 0x000fe40004000000 */
[----:B------:R-:W-:Y:S01]  /*c320*/  ISETP.GE.AND P0, PT, R12, R17, PT ;  /* 0x000000110c00720c */ /* 0x000fe20003f06270 */
[----:B------:R-:W-:-:S03]  /*c330*/  IMAD.MOV.U32 R119, RZ, RZ, R229 ;  /* 0x000000ffff777224 */ /* 0x000fc600078e00e5 */
[----:B------:R-:W-:Y:S02]  /*c340*/  FSEL R229, R59, -INF , !P0 ;  /* 0xff8000003be57808 */ /* 0x000fe40004000000 */
[----:B------:R-:W-:-:S04]  /*c350*/  ISETP.GE.AND P0, PT, R11, R17, PT ;  /* 0x000000110b00720c */ /* 0x000fc80003f06270 */
[----:B------:R-:W-:Y:S02]  /*c360*/  FSEL R211, R54, -INF , !P0 ;  /* 0xff80000036d37808 */ /* 0x000fe40004000000 */
[----:B------:R-:W-:-:S04]  /*c370*/  ISETP.GE.AND P0, PT, R10, R17, PT ;  /* 0x000000110a00720c */ /* 0x000fc80003f06270 */
[----:B------:R-:W-:Y:S02]  /*c380*/  FSEL R210, R55, -INF , !P0 ;  /* 0xff80000037d27808 */ /* 0x000fe40004000000 */
[-C--:B------:R-:W-:Y:S01]  /*c390*/  ISETP.GE.AND P0, PT, R8, R17.reuse, PT ;  /* 0x000000110800720c */ /* 0x080fe20003f06270 */
[----:B------:R-:W-:Y:S02]  /*c3a0*/  IMAD.MOV.U32 R60, RZ, RZ, R206 ;  /* 0x000000ffff3c7224 */ /* 0x000fe400078e00ce */
[----:B------:R-:W-:Y:S01]  /*c3b0*/  IMAD.MOV.U32 R129, RZ, RZ, R130 ;  /* 0x000000ffff817224 */ /* 0x000fe200078e0082 */
[----:B------:R-:W-:Y:S01]  /*c3c0*/  FSEL R206, R51, -INF , !P0 ;  /* 0xff80000033ce7808 */ /* 0x000fe20004000000 */
[----:B------:R-:W-:Y:S01]  /*c3d0*/  IMAD.MOV.U32 R130, RZ, RZ, R131 ;  /* 0x000000ffff827224 */ /* 0x000fe200078e0083 */
[-C--:B------:R-:W-:Y:S01]  /*c3e0*/  ISETP.GE.AND P0, PT, R7, R17.reuse, PT ;  /* 0x000000110700720c */ /* 0x080fe20003f06270 */
[----:B------:R2:W-:Y:S01]  /*c3f0*/  STL [R1+0x40], R39 ;  /* 0x0000402701007387 */ /* 0x0005e20000100800 */
[----:B------:R-:W-:Y:S01]  /*c400*/  FSEL R131, R44, -INF , !P2 ;  /* 0xff8000002c837808 */ /* 0x000fe20005000000 */
[----:B------:R-:W-:Y:S01]  /*c410*/  IMAD.MOV.U32 R93, RZ, RZ, R138 ;  /* 0x000000ffff5d7224 */ /* 0x000fe200078e008a */
[----:B------:R-:W-:-:S02]  /*c420*/  ISETP.GE.AND P2, PT, R6, R17, PT ;  /* 0x000000110600720c */ /* 0x000fc40003f46270 */
[----:B------:R-:W-:Y:S01]  /*c430*/  FSEL R138, R46, -INF , !P0 ;  /* 0xff8000002e8a7808 */ /* 0x000fe20004000000 */
[----:B------:R-:W-:Y:S01]  /*c440*/  IMAD.MOV.U32 R92, RZ, RZ, R137 ;  /* 0x000000ffff5c7224 */ /* 0x000fe200078e0089 */
[----:B------:R-:W-:Y:S01]  /*c450*/  BAR.SYNC.DEFER_BLOCKING 0x0 ;  /* 0x0000000000007b1d */ /* 0x000fe20000010000 */
[C---:B------:R-:W-:Y:S02]  /*c460*/  ISETP.GE.AND P0, PT, R0.reuse, R18, PT ;  /* 0x000000120000720c */ /* 0x040fe40003f06270 */
[----:B------:R-:W-:Y:S02]  /*c470*/  FSEL R137, R47, -INF , !P2 ;  /* 0xff8000002f897808 */ /* 0x000fe40005000000 */
[----:B------:R-:W-:Y:S01]  /*c480*/  ISETP.GE.AND P2, PT, R0, R19, PT ;  /* 0x000000130000720c */ /* 0x000fe20003f46270 */
[----:B------:R-:W-:-:S03]  /*c490*/  IMAD.MOV.U32 R209, RZ, RZ, R207 ;  /* 0x000000ffffd17224 */ /* 0x000fc600078e00cf */
[----:B------:R-:W-:Y:S01]  /*c4a0*/  FSEL R44, R60, -INF , !P2 ;  /* 0xff8000003c2c7808 */ /* 0x000fe20005000000 */
[----:B--2---:R-:W-:Y:S01]  /*c4b0*/  IMAD.MOV.U32 R39, RZ, RZ, R133 ;  /* 0x000000ffff277224 */ /* 0x004fe200078e0085 */
[----:B------:R-:W-:-:S04]  /*c4c0*/  ISETP.GE.AND P2, PT, R38, R19, PT ;  /* 0x000000132600720c */ /* 0x000fc80003f46270 */
[----:B------:R-:W-:Y:S02]  /*c4d0*/  FSEL R39, R39, -INF , !P0 ;  /* 0xff80000027277808 */ /* 0x000fe40004000000 */
[----:B------:R-:W-:-:S04]  /*c4e0*/  ISETP.GE.AND P0, PT, R38, R18, PT ;  /* 0x000000122600720c */ /* 0x000fc80003f06270 */
[----:B------:R-:W-:Y:S02]  /*c4f0*/  FSEL R38, R93, -INF , !P0 ;  /* 0xff8000005d267808 */ /* 0x000fe40004000000 */
[CC--:B------:R-:W-:Y:S02]  /*c500*/  ISETP.GE.AND P0, PT, R37.reuse, R18.reuse, PT ;  /* 0x000000122500720c */ /* 0x0c0fe40003f06270 */
[----:B------:R-:W-:Y:S02]  /*c510*/  FSEL R46, R92, -INF , !P2 ;  /* 0xff8000005c2e7808 */ /* 0x000fe40005000000 */
[----:B------:R-:W-:Y:S01]  /*c520*/  ISETP.GE.AND P2, PT, R37, R19, PT ;  /* 0x000000132500720c */ /* 0x000fe20003f46270 */
[----:B------:R-:W-:Y:S01]  /*c530*/  IMAD.MOV.U32 R128, RZ, RZ, R124 ;  /* 0x000000ffff807224 */ /* 0x000fe200078e007c */
[----:B------:R-:W-:Y:S02]  /*c540*/  FSEL R37, R209, -INF , !P0 ;  /* 0xff800000d1257808 */ /* 0x000fe40004000000 */
[----:B------:R-:W-:-:S02]  /*c550*/  ISETP.GE.AND P0, PT, R36, R18, PT ;  /* 0x000000122400720c */ /* 0x000fc40003f06270 */
[----:B------:R-:W-:Y:S02]  /*c560*/  FSEL R124, R45, -INF , !P3 ;  /* 0xff8000002d7c7808 */ /* 0x000fe40005800000 */
[----:B------:R-:W-:Y:S02]  /*c570*/  FSEL R45, R208, -INF , !P2 ;  /* 0xff800000d02d7808 */ /* 0x000fe40005000000 */
[----:B------:R-:W-:Y:S02]  /*c580*/  ISETP.GE.AND P2, PT, R36, R19, PT ;  /* 0x000000132400720c */ /* 0x000fe40003f46270 */
[----:B------:R-:W-:Y:S02]  /*c590*/  FSEL R36, R118, -INF , !P0 ;  /* 0xff80000076247808 */ /* 0x000fe40004000000 */
[----:B------:R-:W-:-:S04]  /*c5a0*/  ISETP.GE.AND P0, PT, R35, R18, PT ;  /* 0x000000122300720c */ /* 0x000fc80003f06270 */
[----:B------:R-:W-:Y:S02]  /*c5b0*/  FSEL R60, R128, -INF , !P0 ;  /* 0xff800000803c7808 */ /* 0x000fe40004000000 */
[----:B------:R-:W-:-:S04]  /*c5c0*/  ISETP.GE.AND P0, PT, R34, R18, PT ;  /* 0x000000122200720c */ /* 0x000fc80003f06270 */
[----:B------:R-:W-:Y:S02]  /*c5d0*/  FSEL R59, R130, -INF , !P0 ;  /* 0xff800000823b7808 */ /* 0x000fe40004000000 */
[-C--:B------:R-:W-:Y:S02]  /*c5e0*/  ISETP.GE.AND P0, PT, R33, R18.reuse, PT ;  /* 0x000000122100720c */ /* 0x080fe40003f06270 */
[----:B------:R-:W-:Y:S02]  /*c5f0*/  FSEL R47, R119, -INF , !P2 ;  /* 0xff800000772f7808 */ /* 0x000fe40005000000 */
[----:B------:R-:W-:Y:S02]  /*c600*/  FSEL R58, R126, -INF , !P0 ;  /* 0xff8000007e3a7808 */ /* 0x000fe40004000000 */
[----:B------:R-:W-:Y:S02]  /*c610*/  ISETP.GE.AND P0, PT, R32, R18, PT ;  /* 0x000000122000720c */ /* 0x000fe40003f06270 */
[----:B------:R-:W-:-:S02]  /*c620*/  ISETP.GE.AND P2, PT, R35, R19, PT ;  /* 0x000000132300720c */ /* 0x000fc40003f46270 */
[----:B------:R-:W-:Y:S02]  /*c630*/  FSEL R57, R136, -INF , !P0 ;  /* 0xff80000088397808 */ /* 0x000fe40004000000 */
[----:B------:R-:W-:Y:S02]  /*c640*/  FSEL R61, R129, -INF , !P2 ;  /* 0xff800000813d7808 */ /* 0x000fe40005000000 */
[----:B------:R-:W-:Y:S02]  /*c650*/  ISETP.GE.AND P0, PT, R31, R18, PT ;  /* 0x000000121f00720c */ /* 0x000fe40003f06270 */
[----:B------:R-:W-:Y:S02]  /*c660*/  ISETP.GE.AND P2, PT, R34, R19, PT ;  /* 0x000000132200720c */ /* 0x000fe40003f46270 */
[----:B------:R-:W-:Y:S02]  /*c670*/  FSEL R92, R134, -INF , !P0 ;  /* 0xff800000865c7808 */ /* 0x000fe40004000000 */
[----:B------:R-:W-:-:S02]  /*c680*/  FSEL R62, R125, -INF , !P2 ;  /* 0xff8000007d3e7808 */ /* 0x000fc40005000000 */
[-C--:B------:R-:W-:Y:S02]  /*c690*/  ISETP.GE.AND P0, PT, R30, R18.reuse, PT ;  /* 0x000000121e00720c */ /* 0x080fe40003f06270 */
        /* <DEDUP_REMOVED lines=76> */
[----:B------:R-:W-:Y:S01]  /*cb60*/  ISETP.GE.AND P2, PT, R10, R19, PT ;  /* 0x000000130a00720c */ /* 0x000fe20003f46270 */
[----:B------:R1:W-:Y:S01]  /*cb70*/  STL [R1+0x3c], R16 ;  /* 0x00003c1001007387 */ /* 0x0003e20000100800 */
[----:B------:R-:W-:-:S02]  /*cb80*/  FSEL R119, R84, -INF , !P0 ;  /* 0xff80000054777808 */ /* 0x000fc40004000000 */
[----:B------:R-:W-:Y:S01]  /*cb90*/  FSEL R123, R123, -INF , !P2 ;  /* 0xff8000007b7b7808 */ /* 0x000fe20005000000 */
[----:B------:R1:W-:Y:S01]  /*cba0*/  STL [R1+0x38], R109 ;  /* 0x0000386d01007387 */ /* 0x0003e20000100800 */
[----:B------:R-:W-:Y:S02]  /*cbb0*/  ISETP.GE.AND P0, PT, R3, R18, PT ;  /* 0x000000120300720c */ /* 0x000fe40003f06270 */
[----:B------:R-:W-:Y:S01]  /*cbc0*/  ISETP.GE.AND P2, PT, R9, R19, PT ;  /* 0x000000130900720c */ /* 0x000fe20003f46270 */
[----:B------:R1:W-:Y:S01]  /*cbd0*/  STL [R1+0x24], R69 ;  /* 0x0000244501007387 */ /* 0x0003e20000100800 */
[----:B------:R-:W-:-:S03]  /*cbe0*/  FSEL R121, R80, -INF , !P0 ;  /* 0xff80000050797808 */ /* 0x000fc60004000000 */
[----:B------:R1:W-:Y:S01]  /*cbf0*/  STL [R1+0xc], R68 ;  /* 0x00000c4401007387 */ /* 0x0003e20000100800 */
[----:B------:R-:W-:-:S03]  /*cc00*/  FSEL R219, R90, -INF , !P2 ;  /* 0xff8000005adb7808 */ /* 0x000fc60005000000 */
[----:B------:R1:W5:Y:S01]  /*cc10*/  LDL.LU R136, [R1+0xcc] ;  /* 0x0000cc0001887983 */ /* 0x0003620000300800 */
[----:B------:R-:W-:-:S03]  /*cc20*/  ISETP.GE.AND P0, PT, R7, R19, PT ;  /* 0x000000130700720c */ /* 0x000fc60003f06270 */
[----:B------:R1:W5:Y:S01]  /*cc30*/  LDL.LU R135, [R1+0xc8] ;  /* 0x0000c80001877983 */ /* 0x0003620000300800 */
[----:B------:R-:W-:-:S03]  /*cc40*/  ISETP.GE.AND P2, PT, R8, R19, PT ;  /* 0x000000130800720c */ /* 0x000fc60003f46270 */
[----:B------:R1:W5:Y:S04]  /*cc50*/  LDL.LU R134, [R1+0xc4] ;  /* 0x0000c40001867983 */ /* 0x0003680000300800 */
[----:B------:R1:W5:Y:S01]  /*cc60*/  LDL.LU R132, [R1+0xc0] ;  /* 0x0000c00001847983 */ /* 0x0003620000300800 */
[----:B------:R-:W-:-:S03]  /*cc70*/  FSEL R215, R86, -INF , !P0 ;  /* 0xff80000056d77808 */ /* 0x000fc60004000000 */
[----:B------:R1:W5:Y:S01]  /*cc80*/  LDL.LU R5, [R1+0xbc] ;  /* 0x0000bc0001057983 */ /* 0x0003620000300800 */
[----:B------:R-:W-:-:S03]  /*cc90*/  FSEL R218, R91, -INF , !P2 ;  /* 0xff8000005bda7808 */ /* 0x000fc60005000000 */
[----:B------:R1:W5:Y:S01]  /*cca0*/  LDL.LU R4, [R1+0xb8] ;  /* 0x0000b80001047983 */ /* 0x0003620000300800 */
[----:B------:R-:W-:-:S03]  /*ccb0*/  ISETP.GE.AND P0, PT, R3, R19, PT ;  /* 0x000000130300720c */ /* 0x000fc60003f06270 */
[----:B------:R1:W-:Y:S01]  /*ccc0*/  STL [R1+0x8], R32 ;  /* 0x0000082001007387 */ /* 0x0003e20000100800 */
[----:B------:R-:W-:-:S03]  /*ccd0*/  ISETP.GE.AND P2, PT, R6, R18, PT ;  /* 0x000000120600720c */ /* 0x000fc60003f46270 */
[----:B------:R1:W-:Y:S04]  /*cce0*/  STL [R1+0x4], R31 ;  /* 0x0000041f01007387 */ /* 0x0003e80000100800 */
[----:B------:R1:W-:Y:S01]  /*ccf0*/  STL [R1], R30 ;  /* 0x0000001e01007387 */ /* 0x0003e20000100800 */
[----:B------:R-:W-:Y:S02]  /*cd00*/  FSEL R209, R82, -INF , !P0 ;  /* 0xff80000052d17808 */ /* 0x000fe40004000000 */
[----:B------:R-:W-:Y:S02]  /*cd10*/  FSEL R120, R85, -INF , !P2 ;  /* 0xff80000055787808 */ /* 0x000fe40005000000 */
[----:B------:R-:W-:Y:S02]  /*cd20*/  PLOP3.LUT P0, PT, PT, PT, UP1, 0x80, 0x0 ;  /* 0x000000000000781c */ /* 0x000fe40003f0f018 */
        /* <DEDUP_REMOVED lines=8> */
[C---:B------:R-:W-:Y:S02]  /*cdb0*/  ISETP.GE.AND P3, PT, R2.reuse, R17, PT ;  /* 0x000000110200720c */ /* 0x040fe40003f66270 */
[----:B------:R-:W-:Y:S02]  /*cdc0*/  ISETP.GE.AND P2, PT, R2, R19, PT ;  /* 0x000000130200720c */ /* 0x000fe40003f46270 */
[----:B------:R-:W-:Y:S02]  /*cdd0*/  FSEL R118, R40, -INF , !P6 ;  /* 0xff80000028767808 */ /* 0x000fe40007000000 */
[----:B------:R-:W-:Y:S02]  /*cde0*/  FSEL R208, R83, -INF , !P2 ;  /* 0xff80000053d07808 */ /* 0x000fe40005000000 */
[----:B------:R-:W-:-:S02]  /*cdf0*/  FSEL R115, R41, -INF , !P5 ;  /* 0xff80000029737808 */ /* 0x000fc40006800000 */
[----:B------:R-:W-:Y:S02]  /*ce00*/  FSEL R125, R42, -INF , !P4 ;  /* 0xff8000002a7d7808 */ /* 0x000fe40006000000 */
[----:B------:R-:W-:Y:S01]  /*ce10*/  FSEL R126, R43, -INF , !P3 ;  /* 0xff8000002b7e7808 */ /* 0x000fe20005800000 */
[----:B-1----:R-:W-:Y:S06]  /*ce20*/  @!P0 BRA `(.L_x_227) ;  /* 0x0000000400c48947 */ /* 0x002fec0003800000 */
[----:B------:R-:W2:Y:S04]  /*ce30*/  LDL.64 R54, [R1+0x80] ;  /* 0x0000800001367983 */ /* 0x000ea80000100a00 */
[----:B------:R-:W3:Y:S01]  /*ce40*/  LDL.64 R66, [R1+0x78] ;  /* 0x0000780001427983 */ /* 0x000ee20000100a00 */
[----:B------:R-:W-:Y:S01]  /*ce50*/  UIADD3 UR20, UR23, -0x3, URZ ;  /* 0xfffffffd17147890 */ /* 0x000fe2000fffe03f */
[----:B------:R-:W1:Y:S01]  /*ce60*/  @!P1 LDC.64 R14, c[0x0][0x218] ;  /* 0x00008600ff0e9b82 */ /* 0x000e620000000a00 */
[----:B------:R-:W-:Y:S01]  /*ce70*/  IMAD.U32 R8, RZ, RZ, UR8 ;  /* 0x00000008ff087e24 */ /* 0x000fe2000f8e00ff */
[----:B------:R4:W-:Y:S01]  /*ce80*/  @P1 STS.128 [R231+0x4000], RZ ;  /* 0x004000ffe7001388 */ /* 0x0009e20000000c00 */
[----:B------:R-:W-:Y:S01]  /*ce90*/  USHF.R.S32.HI UR4, URZ, 0x1f, UR20 ;  /* 0x0000001f3f047899 */ /* 0x000fe20008011414 */
[----:B------:R-:W-:Y:S01]  /*cea0*/  BSSY B0, `(.L_x_228) ;  /* 0x0000068000007945 */ /* 0x000fe20003800000 */
[----:B------:R-:W-:-:S02]  /*ceb0*/  UIMAD.WIDE.U32 UR26, UR20, UR8, URZ ;  /* 0x00000008141a72a5 */ /* 0x000fc4000f8e003f */
[----:B------:R-:W-:Y:S01]  /*cec0*/  UIMAD UR4, UR4, UR8, URZ ;  /* 0x00000008040472a4 */ /* 0x000fe2000f8e023f */
[----:B------:R-:W4:Y:S03]  /*ced0*/  @!P1 LDC.64 R12, c[0x0][0x218] ;  /* 0x00008600ff0c9b82 */ /* 0x000f260000000a00 */
[----:B------:R-:W-:Y:S01]  /*cee0*/  UIMAD UR4, UR20, UR9, UR4 ;  /* 0x00000009140472a4 */ /* 0x000fe2000f8e0204 */
[----:B------:R-:W-:Y:S01]  /*cef0*/  IMAD.U32 R2, RZ, RZ, UR26 ;  /* 0x0000001aff027e24 */ /* 0x000fe2000f8e00ff */
[----:B------:R-:W-:Y:S01]  /*cf00*/  @!UP0 UIMAD UR20, UR9, 0x30, URZ ;  /* 0x00000030091488a4 */ /* 0x000fe2000f8e023f */
[----:B------:R-:W-:Y:S01]  /*cf10*/  IMAD.U32 R3, RZ, RZ, UR26 ;  /* 0x0000001aff037e24 */ /* 0x000fe2000f8e00ff */
[----:B------:R-:W-:Y:S01]  /*cf20*/  UIADD3 UR4, UR27, UR4, URZ ;  /* 0x000000041b047290 */ /* 0x000fe2000fffe03f */
[----:B------:R-:W4:Y:S05]  /*cf30*/  @!P1 LDC.64 R18, c[0x0][0x218] ;  /* 0x00008600ff129b82 */ /* 0x000f2a0000000a00 */
[----:B------:R-:W-:Y:S01]  /*cf40*/  IMAD.U32 R0, RZ, RZ, UR4 ;  /* 0x00000004ff007e24 */ /* 0x000fe2000f8e00ff */
[----:B------:R-:W-:-:S02]  /*cf50*/  @!UP0 UIMAD UR4, UR9, 0x50, URZ ;  /* 0x00000050090488a4 */ /* 0x000fc4000f8e023f */
[----:B------:R-:W4:Y:S08]  /*cf60*/  @!P1 LDC.64 R10, c[0x0][0x218] ;  /* 0x00008600ff0a9b82 */ /* 0x000f300000000a00 */
[----:B------:R-:W4:Y:S01]  /*cf70*/  @!P1 LDC.64 R16, c[0x0][0x218] ;  /* 0x00008600ff109b82 */ /* 0x000f220000000a00 */
[----:B--2---:R-:W-:-:S04]  /*cf80*/  LEA R2, P2, R2, R54, 0x7 ;  /* 0x0000003602027211 */ /* 0x004fc800078438ff */
[----:B---3--:R-:W-:Y:S01]  /*cf90*/  LEA.HI.X R3, R3, R67, R0, 0x7, P2 ;  /* 0x0000004303037211 */ /* 0x008fe200010f3c00 */
[----:B------:R-:W-:Y:S02]  /*cfa0*/  IMAD.U32 R0, RZ, RZ, UR8 ;  /* 0x00000008ff007e24 */ /* 0x000fe4000f8e00ff */
[--C-:B------:R-:W-:Y:S02]  /*cfb0*/  @!P1 IMAD.MOV.U32 R6, RZ, RZ, R2.reuse ;  /* 0x000000ffff069224 */ /* 0x100fe400078e0002 */
[--C-:B------:R-:W-:Y:S02]  /*cfc0*/  @!P1 IMAD.MOV.U32 R7, RZ, RZ, R3.reuse ;  /* 0x000000ffff079224 */ /* 0x100fe400078e0003 */
[----:B------:R-:W-:-:S04]  /*cfd0*/  @!P1 IMAD.WIDE.U32 R8, R8, 0x30, R2 ;  /* 0x0000003008089825 */ /* 0x000fc800078e0002 */
[----:B------:R-:W-:Y:S01]  /*cfe0*/  @!P1 IMAD.WIDE.U32 R6, R0, 0x50, R6 ;  /* 0x0000005000069825 */ /* 0x000fe200078e0006 */
[----:B-1----:R-:W-:-:S03]  /*cff0*/  @!P1 LEA R14, P2, R8, R14, 0x1 ;  /* 0x0000000e080e9211 */ /* 0x002fc600078408ff */
[----:B------:R-:W-:-:S05]  /*d000*/  @!P1 VIADD R0, R9, UR20 ;  /* 0x0000001409009c36 */ /* 0x000fca0008000000 */
[----:B------:R-:W-:Y:S01]  /*d010*/  @!P1 LEA.HI.X R15, R8, R15, R0, 0x1, P2 ;  /* 0x0000000f080f9211 */ /* 0x000fe200010f0c00 */
[----:B------:R-:W-:Y:S01]  /*d020*/  @!P1 VIADD R0, R7, UR4 ;  /* 0x0000000407009c36 */ /* 0x000fe20008000000 */
[----:B----4-:R-:W-:Y:S01]  /*d030*/  @!P1 LEA R12, P2, R6, R12, 0x1 ;  /* 0x0000000c060c9211 */ /* 0x010fe200078408ff */
[----:B------:R-:W-:-:S03]  /*d040*/  @!UP0 UIMAD UR4, UR9, 0x60, URZ ;  /* 0x00000060090488a4 */ /* 0x000fc6000f8e023f */
[----:B------:R-:W-:Y:S02]  /*d050*/  @!P1 LEA.HI.X R13, R6, R13, R0, 0x1, P2 ;  /* 0x0000000d060d9211 */ /* 0x000fe400010f0c00 */
[C---:B------:R-:W-:Y:S02]  /*d060*/  @!P1 LEA R6, P2, R2.reuse, R18, 0x1 ;  /* 0x0000001202069211 */ /* 0x040fe400078408ff */
[C---:B------:R-:W-:Y:S02]  /*d070*/  @!P1 IADD3 R0, P3, R2.reuse, UR11, RZ ;  /* 0x0000000b02009c10 */ /* 0x040fe4000ff7e0ff */
[----:B------:R-:W-:Y:S02]  /*d080*/  @!P1 LEA.HI.X R7, R2, R19, R3, 0x1, P2 ;  /* 0x0000001302079211 */ /* 0x000fe400010f0c03 */
[C---:B------:R-:W-:Y:S01]  /*d090*/  @!P1 LEA R8, P2, R0.reuse, R10, 0x1 ;  /* 0x0000000a00089211 */ /* 0x040fe200078408ff */
[----:B------:R-:W-:Y:S01]  /*d0a0*/  IMAD.U32 R10, RZ, RZ, UR8 ;  /* 0x00000008ff0a7e24 */ /* 0x000fe2000f8e00ff */
[----:B------:R-:W-:Y:S01]  /*d0b0*/  @!P1 IADD3.X R9, R3, UR10, RZ, P3, !PT ;  /* 0x0000000a03099c10 */ /* 0x000fe20009ffe4ff */
[----:B------:R-:W-:Y:S01]  /*d0c0*/  @!PT LDS RZ, [RZ] ;  /* 0x00000000fffff984 */ /* 0x000fe20000000800 */
[----:B------:R-:W-:Y:S01]  /*d0d0*/  @!PT LDS RZ, [RZ] ;  /* 0x00000000fffff984 */ /* 0x000fe20000000800 */
[----:B------:R-:W-:Y:S01]  /*d0e0*/  @!PT LDS RZ, [RZ] ;  /* 0x00000000fffff984 */ /* 0x000fe20000000800 */
[----:B------:R1:W-:Y:S03]  /*d0f0*/  @!P1 LDGSTS.E.BYPASS.LTC128B.128 [R231+0x4000], desc[UR24][R6.64] ;  /* 0x0400000006e79fae */ /* 0x0003e6000b901d58 */
[----:B------:R-:W-:Y:S01]  /*d100*/  @!P1 LEA.HI.X R9, R0, R11, R9, 0x1, P2 ;  /* 0x0000000b00099211 */ /* 0x000fe200010f0c09 */
[----:B------:R2:W-:Y:S01]  /*d110*/  @P1 STS.128 [R231+0x4800], RZ ;  /* 0x004800ffe7001388 */ /* 0x0005e20000000c00 */
[----:B------:R-:W-:-:S02]  /*d120*/  @!P1 LEA R0, P2, R10, R2, 0x5 ;  /* 0x000000020a009211 */ /* 0x000fc400078428ff */
[----:B------:R-:W3:Y:S01]  /*d130*/  @!P1 LDC.64 R10, c[0x0][0x218] ;  /* 0x00008600ff0a9b82 */ /* 0x000ee20000000a00 */
[----:B------:R-:W-:Y:S01]  /*d140*/  @!PT LDS RZ, [RZ] ;  /* 0x00000000fffff984 */ /* 0x000fe20000000800 */
[----:B------:R-:W-:Y:S01]  /*d150*/  @!PT LDS RZ, [RZ] ;  /* 0x00000000fffff984 */ /* 0x000fe20000000800 */
[----:B------:R-:W-:Y:S01]  /*d160*/  @!PT LDS RZ, [RZ] ;  /* 0x00000000fffff984 */ /* 0x000fe20000000800 */
[----:B------:R4:W-:Y:S04]  /*d170*/  @!P1 LDGSTS.E.BYPASS.LTC128B.128 [R231+0x4800], desc[UR24][R8.64] ;  /* 0x0480000008e79fae */ /* 0x0009e8000b901d58 */
[----:B------:R2:W-:Y:S01]  /*d180*/  @P1 STS.128 [R231+0x5000], RZ ;  /* 0x005000ffe7001388 */ /* 0x0005e20000000c00 */
[----:B-1----:R-:W-:Y:S02]  /*d190*/  IMAD.U32 R7, RZ, RZ, UR8 ;  /* 0x00000008ff077e24 */ /* 0x002fe4000f8e00ff */
[----:B------:R-:W-:-:S05]  /*d1a0*/  IMAD.U32 R6, RZ, RZ, UR9 ;  /* 0x00000009ff067e24 */ /* 0x000fca000f8e00ff */
[----:B------:R-:W-:Y:S01]  /*d1b0*/  @!P1 LEA.HI.X R7, R7, R3, R6, 0x5, P2 ;  /* 0x0000000307079211 */ /* 0x000fe200010f2c06 */
[----:B----4-:R-:W-:Y:S01]  /*d1c0*/  IMAD.U32 R8, RZ, RZ, UR8 ;  /* 0x00000008ff087e24 */ /* 0x010fe2000f8e00ff */
[----:B------:R-:W-:-:S04]  /*d1d0*/  @!P1 LEA R6, P2, R0, R16, 0x1 ;  /* 0x0000001000069211 */ /* 0x000fc800078408ff */
[----:B------:R-:W-:Y:S01]  /*d1e0*/  @!P1 LEA.HI.X R7, R0, R17, R7, 0x1, P2 ;  /* 0x0000001100079211 */ /* 0x000fe200010f0c07 */
[----:B------:R-:W-:Y:S01]  /*d1f0*/  IMAD.U32 R0, RZ, RZ, UR8 ;  /* 0x00000008ff007e24 */ /* 0x000fe2000f8e00ff */
[----:B------:R-:W1:Y:S03]  /*d200*/  @!P1 LDC.64 R16, c[0x0][0x218] ;  /* 0x00008600ff109b82 */ /* 0x000e660000000a00 */
[----:B------:R-:W-:Y:S01]  /*d210*/  @!PT LDS RZ, [RZ] ;  /* 0x00000000fffff984 */ /* 0x000fe20000000800 */
[----:B------:R-:W-:Y:S01]  /*d220*/  @!PT LDS RZ, [RZ] ;  /* 0x00000000fffff984 */ /* 0x000fe20000000800 */
[----:B------:R-:W-:Y:S01]  /*d230*/  @!PT LDS RZ, [RZ] ;  /* 0x00000000fffff984 */ /* 0x000fe20000000800 */
[----:B------:R4:W-:Y:S01]  /*d240*/  @!P1 LDGSTS.E.BYPASS.LTC128B.128 [R231+0x5000], desc[UR24][R6.64] ;  /* 0x0500000006e79fae */ /* 0x0009e2000b901d58 */
[----:B------:R-:W-:-:S03]  /*d250*/  @!P1 LEA R0, P2, R0, R2, 0x6 ;  /* 0x0000000200009211 */ /* 0x000fc600078430ff */
[----:B------:R2:W-:Y:S04]  /*d260*/  @P1 STS.128 [R231+0x5800], RZ ;  /* 0x005800ffe7001388 */ /* 0x0005e80000000c00 */
[----:B------:R-:W-:Y:S01]  /*d270*/  @!PT LDS RZ, [RZ] ;  /* 0x00000000fffff984 */ /* 0x000fe20000000800 */
[----:B------:R-:W-:Y:S01]  /*d280*/  @!PT LDS RZ, [RZ] ;  /* 0x00000000fffff984 */ /* 0x000fe20000000800 */
[----:B------:R-:W-:Y:S01]  /*d290*/  @!PT LDS RZ, [RZ] ;  /* 0x00000000fffff984 */ /* 0x000fe20000000800 */
[----:B------:R2:W-:Y:S04]  /*d2a0*/  @!P1 LDGSTS.E.BYPASS.LTC128B.128 [R231+0x5800], desc[UR24][R14.64] ;  /* 0x058000000ee79fae */ /* 0x0005e8000b901d58 */
[----:B------:R2:W-:Y:S01]  /*d2b0*/  @P1 STS.128 [R231+0x6000], RZ ;  /* 0x006000ffe7001388 */ /* 0x0005e20000000c00 */
[----:B----4-:R-:W-:Y:S02]  /*d2c0*/  IMAD.U32 R7, RZ, RZ, UR8 ;  /* 0x00000008ff077e24 */ /* 0x010fe4000f8e00ff */
[----:B------:R-:W-:-:S05]  /*d2d0*/  IMAD.U32 R6, RZ, RZ, UR9 ;  /* 0x00000009ff067e24 */ /* 0x000fca000f8e00ff */
[----:B------:R-:W-:Y:S01]  /*d2e0*/  @!P1 LEA.HI.X R9, R7, R3, R6, 0x6, P2 ;  /* 0x0000000307099211 */ /* 0x000fe200010f3406 */
[----:B------:R-:W-:Y:S01]  /*d2f0*/  @!P1 IMAD.MOV.U32 R6, RZ, RZ, R2 ;  /* 0x000000ffff069224 */ /* 0x000fe200078e0002 */
[----:B---3--:R-:W-:Y:S01]  /*d300*/  @!P1 LEA R10, P2, R0, R10, 0x1 ;  /* 0x0000000a000a9211 */ /* 0x008fe200078408ff */
[----:B------:R-:W-:-:S03]  /*d310*/  @!P1 IMAD.MOV.U32 R7, RZ, RZ, R3 ;  /* 0x000000ffff079224 */ /* 0x000fc600078e0003 */
[----:B------:R-:W-:Y:S01]  /*d320*/  @!P1 LEA.HI.X R11, R0, R11, R9, 0x1, P2 ;  /* 0x0000000b000b9211 */ /* 0x000fe200010f0c09 */
[----:B------:R-:W-:-:S04]  /*d330*/  @!P1 IMAD.WIDE.U32 R6, R8, 0x60, R6 ;  /* 0x0000006008069825 */ /* 0x000fc800078e0006 */
[----:B------:R-:W-:Y:S01]  /*d340*/  @!P1 VIADD R0, R7, UR4 ;  /* 0x0000000407009c36 */ /* 0x000fe20008000000 */
[C---:B-1----:R-:W-:Y:S01]  /*d350*/  @!P1 LEA R8, P2, R6.reuse, R16, 0x1 ;  /* 0x0000001006089211 */ /* 0x042fe200078408ff */
[----:B------:R-:W-:Y:S01]  /*d360*/  @!PT LDS RZ, [RZ] ;  /* 0x00000000fffff984 */ /* 0x000fe20000000800 */
[----:B------:R-:W-:Y:S01]  /*d370*/  @!PT LDS RZ, [RZ] ;  /* 0x00000000fffff984 */ /* 0x000fe20000000800 */
[----:B------:R-:W-:Y:S01]  /*d380*/  @!PT LDS RZ, [RZ] ;  /* 0x00000000fffff984 */ /* 0x000fe20000000800 */
[----:B------:R2:W-:Y:S03]  /*d390*/  @!P1 LDGSTS.E.BYPASS.LTC128B.128 [R231+0x6000], desc[UR24][R10.64] ;  /* 0x060000000ae79fae */ /* 0x0005e6000b901d58 */
[----:B------:R-:W-:Y:S01]  /*d3a0*/  @!P1 LEA.HI.X R9, R6, R17, R0, 0x1, P2 ;  /* 0x0000001106099211 */ /* 0x000fe200010f0c00 */
[----:B------:R2:W-:Y:S04]  /*d3b0*/  @P1 STS.128 [R231+0x6800], RZ ;  /* 0x006800ffe7001388 */ /* 0x0005e80000000c00 */
        /* <DEDUP_REMOVED lines=11> */
[----:B------:R-:W-:Y:S01]  /*d470*/  IMAD.U32 R0, RZ, RZ, UR8 ;  /* 0x00000008ff007e24 */ /* 0x000fe2000f8e00ff */
[----:B------:R-:W-:Y:S01]  /*d480*/  UIMAD UR4, UR9, 0x70, URZ ;  /* 0x00000070090478a4 */ /* 0x000fe2000f8e023f */
[----:B------:R-:W-:Y:S02]  /*d490*/  ULDC.64 UR20, c[0x0][0x218] ;  /* 0x0000860000147ab9 */ /* 0x000fe40000000a00 */
        /* <DEDUP_REMOVED lines=8> */
.L_x_229:
[----:B------:R-:W-:Y:S05]  /*d520*/  BSYNC B0 ;  /* 0x0000000000007941 */ /* 0x000fea0003800000 */
.L_x_228:
[----:B------:R-:W0:Y:S02]  /*d530*/  LDGDEPBAR ;  /* 0x00000000000079af */ /* 0x000e240000000000 */
.L_x_227:
[----:B------:R-:W3:Y:S01]  /*d540*/  LDL.LU R86, [R1+0x3c] ;  /* 0x00003c0001567983 */ /* 0x000ee20000300800 */
[----:B------:R-:W-:-:S03]  /*d550*/  MOV R91, R65 ;  /* 0x00000041005b7202 */ /* 0x000fc60000000f00 */
[----:B------:R-:W4:Y:S04]  /*d560*/  LDL.LU R87, [R1+0x48] ;  /* 0x0000480001577983 */ /* 0x000f280000300800 */
[----:B------:R-:W3:Y:S04]  /*d570*/  LDL.LU R88, [R1+0x50] ;  /* 0x0000500001587983 */ /* 0x000ee80000300800 */
[----:B------:R-:W4:Y:S04]  /*d580*/  LDL.LU R89, [R1+0x54] ;  /* 0x0000540001597983 */ /* 0x000f280000300800 */
[----:B------:R-:W3:Y:S04]  /*d590*/  LDL.LU R90, [R1+0x4c] ;  /* 0x00004c00015a7983 */ /* 0x000ee80000300800 */
[----:B------:R-:W4:Y:S04]  /*d5a0*/  LDL.LU R65, [R1+0x60] ;  /* 0x0000600001417983 */ /* 0x000f280000300800 */
[----:B------:R-:W3:Y:S04]  /*d5b0*/  LDL.LU R66, [R1+0x64] ;  /* 0x0000640001427983 */ /* 0x000ee80000300800 */
[----:B------:R-:W4:Y:S04]  /*d5c0*/  LDL.LU R67, [R1+0x68] ;  /* 0x0000680001437983 */ /* 0x000f280000300800 */
[----:B------:R-:W3:Y:S04]  /*d5d0*/  LDL.LU R79, [R1+0x6c] ;  /* 0x00006c00014f7983 */ /* 0x000ee80000300800 */
[----:B------:R-:W4:Y:S01]  /*d5e0*/  LDL.LU R80, [R1+0x70] ;  /* 0x0000700001507983 */ /* 0x000f220000300800 */
[----:B------:R-:W-:-:S03]  /*d5f0*/  IMAD.MOV.U32 R81, RZ, RZ, R111 ;  /* 0x000000ffff517224 */ /* 0x000fc600078e006f */
[----:B------:R-:W3:Y:S01]  /*d600*/  LDL.LU R82, [R1+0x74] ;  /* 0x0000740001527983 */ /* 0x000ee20000300800 */
[----:B------:R-:W-:-:S03]  /*d610*/  MOV R83, R74 ;  /* 0x0000004a00537202 */ /* 0x000fc60000000f00 */
[----:B------:R1:W-:Y:S01]  /*d620*/  STL [R1+0xe0], R231 ;  /* 0x0000e0e701007387 */ /* 0x0003e20000100800 */
[----:B-----5:R-:W-:-:S03]  /*d630*/  FMNMX.FTZ R0, R136, R96, !PT ;  /* 0x0000006088007209 */ /* 0x020fc60007810000 */
[----:B------:R-:W-:Y:S04]  /*d640*/  LDSM.16.MT88.4 R24, [R223+0x8000] ;  /* 0x00800000df18783b */ /* 0x000fe80000004200 */
[----:B--2---:R-:W-:Y:S04]  /*d650*/  LDSM.16.MT88.4 R12, [R221+0x8000] ;  /* 0x00800000dd0c783b */ /* 0x004fe80000004200 */
[----:B------:R-:W-:Y:S04]  /*d660*/  LDSM.16.MT88.4 R16, [R224+0x8000] ;  /* 0x00800000e010783b */ /* 0x000fe80000004200 */
[----:B------:R-:W-:Y:S04]  /*d670*/  LDSM.16.MT88.4 R20, [R222+0x8000] ;  /* 0x00800000de14783b */ /* 0x000fe80000004200 */
[----:B-1----:R-:W2:Y:S01]  /*d680*/  LDL.LU R231, [R1+0x40] ;  /* 0x0000400001e77983 */ /* 0x002ea20000300800 */
[----:B------:R-:W-:-:S03]  /*d690*/  FMNMX.FTZ R0, R97, R0, !PT ;  /* 0x0000000061007209 */ /* 0x000fc60007810000 */
[----:B------:R1:W-:Y:S01]  /*d6a0*/  STL [R1+0xdc], R228 ;  /* 0x0000dce401007387 */ /* 0x0003e20000100800 */
[----:B------:R-:W-:-:S03]  /*d6b0*/  FMNMX.FTZ R0, R98, R0, !PT ;  /* 0x0000000062007209 */ /* 0x000fc60007810000 */
[----:B------:R-:W-:Y:S01]  /*d6c0*/  STL [R1+0xd8], R227 ;  /* 0x0000d8e301007387 */ /* 0x000fe20000100800 */
[----:B------:R-:W-:-:S03]  /*d6d0*/  FMNMX.FTZ R0, R99, R0, !PT ;  /* 0x0000000063007209 */ /* 0x000fc60007810000 */
[----:B------:R-:W-:Y:S01]  /*d6e0*/  STL [R1+0xd4], R226 ;  /* 0x0000d4e201007387 */ /* 0x000fe20000100800 */
[----:B------:R-:W-:-:S03]  /*d6f0*/  FMNMX.FTZ R0, R113, R0, !PT ;  /* 0x0000000071007209 */ /* 0x000fc60007810000 */
[----:B------:R1:W-:Y:S01]  /*d700*/  STL [R1+0xd0], R225 ;  /* 0x0000d0e101007387 */ /* 0x0003e20000100800 */
[----:B------:R-:W-:-:S03]  /*d710*/  FMNMX.FTZ R0, R108, R0, !PT ;  /* 0x000000006c007209 */ /* 0x000fc60007810000 */
[----:B------:R1:W-:Y:S01]  /*d720*/  STL [R1+0xcc], R220 ;  /* 0x0000ccdc01007387 */ /* 0x0003e20000100800 */
[----:B------:R-:W-:Y:S02]  /*d730*/  FMNMX.FTZ R2, R100, R0, !PT ;  /* 0x0000000064027209 */ /* 0x000fe40007810000 */
[----:B------:R-:W-:Y:S01]  /*d740*/  FMNMX.FTZ R0, R135, R48, !PT ;  /* 0x0000003087007209 */ /* 0x000fe20007810000 */
[----:B------:R-:W-:Y:S01]  /*d750*/  STL [R1+0xc8], R205 ;  /* 0x0000c8cd01007387 */ /* 0x000fe20000100800 */
[----:B------:R-:W-:Y:S02]  /*d760*/  FMNMX.FTZ R2, R101, R2, !PT ;  /* 0x0000000265027209 */ /* 0x000fe40007810000 */
[----:B------:R-:W-:Y:S01]  /*d770*/  FMNMX.FTZ R0, R52, R0, !PT ;  /* 0x0000000034007209 */ /* 0x000fe20007810000 */
[----:B------:R-:W-:Y:S01]  /*d780*/  STL [R1+0xc4], R204 ;  /* 0x0000c4cc01007387 */ /* 0x000fe20000100800 */
[----:B------:R-:W-:Y:S01]  /*d790*/  FMNMX.FTZ R3, R117, R2, !PT ;  /* 0x0000000275037209 */ /* 0x000fe20007810000 */
[----:B-1----:R-:W-:Y:S01]  /*d7a0*/  IMAD.MOV.U32 R228, RZ, RZ, R110 ;  /* 0x000000ffffe47224 */ /* 0x002fe200078e006e */
        /* <DEDUP_REMOVED lines=8> */
[----:B------:R-:W-:Y:S01]  /*d830*/  FMNMX.FTZ R3, R104, R3, !PT ;  /* 0x0000000368037209 */ /* 0x000fe20007810000 */
[----:B------:R-:W-:Y:S01]  /*d840*/  IMAD.MOV.U32 R225, RZ, RZ, R33 ;  /* 0x000000ffffe17224 */ /* 0x000fe200078e0021 */
[----:B------:R-:W-:Y:S02]  /*d850*/  FMNMX.FTZ R0, R134, R39, !PT ;  /* 0x0000002786007209 */ /* 0x000fe40007810000 */
[----:B------:R-:W-:Y:S01]  /*d860*/  FMNMX.FTZ R2, R76, R2, !PT ;  /* 0x000000024c027209 */ /* 0x000fe20007810000 */
[----:B------:R-:W-:Y:S01]  /*d870*/  IMAD.MOV.U32 R220, RZ, RZ, R112 ;  /* 0x000000ffffdc7224 */ /* 0x000fe200078e0070 */
[----:B------:R-:W-:-:S02]  /*d880*/  FMNMX.FTZ R0, R38, R0, !PT ;  /* 0x0000000026007209 */ /* 0x000fc40007810000 */
[----:B------:R-:W-:Y:S02]  /*d890*/  MOV R226, R75 ;  /* 0x0000004b00e27202 */ /* 0x000fe40000000f00 */
[----:B------:R-:W-:Y:S02]  /*d8a0*/  FMNMX.FTZ R0, R37, R0, !PT ;  /* 0x0000000025007209 */ /* 0x000fe40007810000 */
[----:B------:R-:W-:Y:S02]  /*d8b0*/  MOV R227, R73 ;  /* 0x0000004900e37202 */ /* 0x000fe40000000f00 */
[----:B------:R-:W-:Y:S02]  /*d8c0*/  FMNMX.FTZ R0, R36, R0, !PT ;  /* 0x0000000024007209 */ /* 0x000fe40007810000 */
[----:B---3--:R-:W-:Y:S02]  /*d8d0*/  FMNMX.FTZ R6, R82, R3, !PT ;  /* 0x0000000352067209 */ /* 0x008fe40007810000 */
[----:B------:R-:W-:-:S02]  /*d8e0*/  FMNMX.FTZ R3, R102, R2, !PT ;  /* 0x0000000266037209 */ /* 0x000fc40007810000 */
[----:B----4-:R-:W-:Y:S02]  /*d8f0*/  FMNMX.FTZ R6, R80, R6, !PT ;  /* 0x0000000650067209 */ /* 0x010fe40007810000 */
        /* <DEDUP_REMOVED lines=12> */
[----:B--2---:R-:W-:Y:S01]  /*d9c0*/  STL [R1+0xe8], R231 ;  /* 0x0000e8e701007387 */ /* 0x004fe20000100800 */
        /* <DEDUP_REMOVED lines=76> */
[----:B-1----:R-:W-:Y:S02]  /*de90*/  FMNMX.FTZ R0, R0, R8, !PT ;  /* 0x0000000800007209 */ /* 0x002fe40007810000 */
[----:B------:R-:W-:Y:S02]  /*dea0*/  FMNMX.FTZ R3, R125, R7, !PT ;  /* 0x000000077d037209 */ /* 0x000fe40007810000 */
[----:B------:R-:W-:Y:S01]  /*deb0*/  FMNMX.FTZ R6, R31, R6, !PT ;  /* 0x000000061f067209 */ /* 0x000fe20007810000 */
[----:B------:R-:W1:Y:S01]  /*dec0*/  SHFL.BFLY PT, R8, R0, 0x1, 0x1f ;  /* 0x0c201f0000087f89 */ /* 0x000e6200000e0000 */
        /* <DEDUP_REMOVED lines=14> */
[----:B-1----:R-:W-:Y:S01]  /*dfb0*/  FMNMX.FTZ R112, R0, R8, !PT ;  /* 0x0000000800707209 */ /* 0x002fe20007810000 */
[----:B------:R-:W-:Y:S01]  /*dfc0*/  SHFL.BFLY PT, R10, R7, 0x2, 0x1f ;  /* 0x0c401f00070a7f89 */ /* 0x000fe200000e0000 */
[----:B------:R-:W-:-:S02]  /*dfd0*/  FMNMX.FTZ R0, R215, R3, !PT ;  /* 0x00000003d7007209 */ /* 0x000fc40007810000 */
[C---:B------:R-:W-:Y:S01]  /*dfe0*/  FSETP.NEU.FTZ.AND P4, PT, R112.reuse, -INF , PT ;  /* 0xff8000007000780b */ /* 0x040fe20003f9d000 */
[----:B------:R-:W-:Y:S01]  /*dff0*/  FMUL.FTZ R3, R112, UR22 ;  /* 0x0000001670037c20 */ /* 0x000fe20008410000 */
[----:B------:R-:W-:Y:S02]  /*e000*/  FMNMX.FTZ R0, R214, R0, !PT ;  /* 0x00000000d6007209 */ /* 0x000fe40007810000 */
[----:B--2---:R-:W-:Y:S02]  /*e010*/  FMNMX.FTZ R2, R2, R6, !PT ;  /* 0x0000000602027209 */ /* 0x004fe40007810000 */
[----:B------:R-:W-:Y:S02]  /*e020*/  FMNMX.FTZ R0, R209, R0, !PT ;  /* 0x00000000d1007209 */ /* 0x000fe40007810000 */
[----:B------:R-:W-:Y:S01]  /*e030*/  FSEL R3, R3, RZ, P4 ;  /* 0x000000ff03037208 */ /* 0x000fe20002000000 */
[----:B------:R-:W1:Y:S01]  /*e040*/  SHFL.BFLY PT, R9, R2, 0x1, 0x1f ;  /* 0x0c201f0002097f89 */ /* 0x000e6200000e0000 */
[----:B------:R-:W-:-:S02]  /*e050*/  FMNMX.FTZ R6, R208, R0, !PT ;  /* 0x00000000d0067209 */ /* 0x000fc40007810000 */
[----:B------:R-:W-:Y:S01]  /*e060*/  MOV R219, R225 ;  /* 0x000000e100db7202 */ /* 0x000fe20000000f00 */
[--C-:B------:R-:W-:Y:S02]  /*e070*/  FFMA.FTZ R0, R96, UR22, -R3.reuse ;  /* 0x0000001660007c23 */ /* 0x100fe40008010803 */
[----:B------:R-:W2:Y:S02]  /*e080*/  SHFL.BFLY PT, R8, R6, 0x2, 0x1f ;  /* 0x0c401f0006087f89 */ /* 0x000ea400000e0000 */
[----:B------:R3:W-:Y:S01]  /*e090*/  MUFU.EX2 R85, R0 ;  /* 0x0000000000557308 */ /* 0x0007e20000000800 */
[----:B-1----:R-:W-:Y:S02]  /*e0a0*/  FMNMX.FTZ R111, R2, R9, !PT ;  /* 0x00000009026f7209 */ /* 0x002fe40007810000 */
[----:B---3--:R-:W-:Y:S01]  /*e0b0*/  FMNMX.FTZ R0, R7, R10, !PT ;  /* 0x0000000a07007209 */ /* 0x008fe20007810000 */
[--C-:B------:R-:W-:Y:S01]  /*e0c0*/  FFMA.FTZ R7, R97, UR22, -R3.reuse ;  /* 0x0000001661077c23 */ /* 0x100fe20008010803 */
[C---:B------:R-:W-:Y:S01]  /*e0d0*/  FSETP.NEU.FTZ.AND P3, PT, R111.reuse, -INF , PT ;  /* 0xff8000006f00780b */ /* 0x040fe20003f7d000 */
[----:B------:R-:W-:Y:S01]  /*e0e0*/  FMUL.FTZ R2, R111, UR22 ;  /* 0x000000166f027c20 */ /* 0x000fe20008410000 */
[----:B--2---:R-:W-:Y:S01]  /*e0f0*/  FMNMX.FTZ R6, R6, R8, !PT ;  /* 0x0000000806067209 */ /* 0x004fe20007810000 */
[----:B------:R-:W1:Y:S01]  /*e100*/  SHFL.BFLY PT, R10, R0, 0x1, 0x1f ;  /* 0x0c201f00000a7f89 */ /* 0x000e6200000e0000 */
[----:B------:R2:W-:Y:S02]  /*e110*/  MUFU.EX2 R28, R7 ;  /* 0x00000007001c7308 */ /* 0x0005e40000000800 */
[----:B------:R-:W-:Y:S01]  /*e120*/  FSEL R2, R2, RZ, P3 ;  /* 0x000000ff02027208 */ /* 0x000fe20001800000 */
[----:B------:R-:W3:Y:S01]  /*e130*/  SHFL.BFLY PT, R8, R6, 0x1, 0x1f ;  /* 0x0c201f0006087f89 */ /* 0x000ee200000e0000 */
[----:B--2---:R-:W-:Y:S01]  /*e140*/  FFMA.FTZ R7, R98, UR22, -R3 ;  /* 0x0000001662077c23 */ /* 0x004fe20008010803 */
[----:B------:R-:W-:-:S03]  /*e150*/  MOV R98, R78 ;  /* 0x0000004e00627202 */ /* 0x000fc60000000f00 */
[----:B------:R2:W-:Y:S01]  /*e160*/  MUFU.EX2 R41, R7 ;  /* 0x0000000700297308 */ /* 0x0005e20000000800 */
[----:B-1----:R-:W-:Y:S01]  /*e170*/  FMNMX.FTZ R110, R0, R10, !PT ;  /* 0x0000000a006e7209 */ /* 0x002fe20007810000 */
[----:B------:R-:W-:-:S03]  /*e180*/  FFMA.FTZ R0, R52, UR22, -R2 ;  /* 0x0000001634007c23 */ /* 0x000fc60008010802 */
[----:B------:R-:W-:Y:S02]  /*e190*/  FSETP.NEU.FTZ.AND P2, PT, R110, -INF , PT ;  /* 0xff8000006e00780b */ /* 0x000fe40003f5d000 */
[----:B---3--:R-:W-:-:S04]  /*e1a0*/  FMNMX.FTZ R109, R6, R8, !PT ;  /* 0x00000008066d7209 */ /* 0x008fc80007810000 */
[----:B------:R-:W-:Y:S01]  /*e1b0*/  FSETP.NEU.FTZ.AND P1, PT, R109, -INF , PT ;  /* 0xff8000006d00780b */ /* 0x000fe20003f3d000 */
[----:B--2---:R-:W-:Y:S02]  /*e1c0*/  FFMA.FTZ R7, R99, UR22, -R3 ;  /* 0x0000001663077c23 */ /* 0x004fe40008010803 */
[----:B------:R1:W-:Y:S08]  /*e1d0*/  MUFU.EX2 R99, R0 ;  /* 0x0000000000637308 */ /* 0x0003f00000000800 */
[----:B------:R2:W-:Y:S01]  /*e1e0*/  MUFU.EX2 R133, R7 ;  /* 0x0000000700857308 */ /* 0x0005e20000000800 */
[----:B-1----:R-:W-:-:S05]  /*e1f0*/  FMUL.FTZ R0, R110, UR22 ;  /* 0x000000166e007c20 */ /* 0x002fca0008410000 */
[----:B------:R-:W-:Y:S01]  /*e200*/  FSEL R0, R0, RZ, P2 ;  /* 0x000000ff00007208 */ /* 0x000fe20001000000 */
[----:B--2---:R-:W-:-:S04]  /*e210*/  FFMA.FTZ R7, R48, UR22, -R2 ;  /* 0x0000001630077c23 */ /* 0x004fc80008010802 */
[----:B------:R-:W-:Y:S01]  /*e220*/  FFMA.FTZ R6, R38, UR22, -R0 ;  /* 0x0000001626067c23 */ /* 0x000fe20008010800 */
[----:B------:R-:W-:Y:S01]  /*e230*/  MOV R38, R72 ;  /* 0x0000004800267202 */ /* 0x000fe20000000f00 */
[----:B------:R1:W-:Y:S08]  /*e240*/  MUFU.EX2 R84, R7 ;  /* 0x0000000700547308 */ /* 0x0003f00000000800 */
[----:B------:R2:W-:Y:S01]  /*e250*/  MUFU.EX2 R139, R6 ;  /* 0x00000006008b7308 */ /* 0x0005e20000000800 */
[----:B-1----:R-:W-:-:S07]  /*e260*/  FFMA.FTZ R7, R53, UR22, -R2 ;  /* 0x0000001635077c23 */ /* 0x002fce0008010802 */
[----:B------:R1:W-:Y:S01]  /*e270*/  MUFU.EX2 R40, R7 ;  /* 0x0000000700287308 */ /* 0x0003e20000000800 */
[----:B--2---:R-:W-:-:S05]  /*e280*/  FMUL.FTZ R6, R109, UR22 ;  /* 0x000000166d067c20 */ /* 0x004fca0008410000 */
[----:B------:R-:W-:-:S05]  /*e290*/  FSEL R6, R6, RZ, P1 ;  /* 0x000000ff06067208 */ /* 0x000fca0000800000 */
[----:B------:R-:W-:Y:S01]  /*e2a0*/  FFMA.FTZ R8, R47, UR22, -R6 ;  /* 0x000000162f087c23 */ /* 0x000fe20008010806 */
[----:B-1----:R-:W-:-:S04]  /*e2b0*/  FFMA.FTZ R7, R56, UR22, -R2 ;  /* 0x0000001638077c23 */ /* 0x002fc80008010802 */
[----:B------:R1:W-:Y:S02]  /*e2c0*/  MUFU.EX2 R42, R7 ;  /* 0x00000007002a7308 */ /* 0x0003e40000000800 */
[----:B-1----:R-:W-:-:S06]  /*e2d0*/  FFMA.FTZ R7, R39, UR22, -R0 ;  /* 0x0000001627077c23 */ /* 0x002fcc0008010800 */
[----:B------:R1:W-:Y:S08]  /*e2e0*/  MUFU.EX2 R39, R8 ;  /* 0x0000000800277308 */ /* 0x0003f00000000800 */
[----:B------:R2:W-:Y:S01]  /*e2f0*/  MUFU.EX2 R97, R7 ;  /* 0x0000000700617308 */ /* 0x0005e20000000800 */
[----:B-1----:R-:W-:-:S05]  /*e300*/  FSEL R8, R112, RZ, P4 ;  /* 0x000000ff70087208 */ /* 0x002fca0002000000 */
[----:B------:R-:W-:Y:S01]  /*e310*/  FADD.FTZ R8, R136, -R8 ;  /* 0x8000000888087221 */ /* 0x000fe20000010000 */
[----:B--2---:R-:W-:-:S03]  /*e320*/  FFMA.FTZ R7, R37, UR22, -R0 ;  /* 0x0000001625077c23 */ /* 0x004fc60008010800 */
[----:B------:R-:W-:Y:S01]  /*e330*/  FMUL.FTZ R8, R8, UR22 ;  /* 0x0000001608087c20 */ /* 0x000fe20008410000 */
[----:B------:R1:W-:Y:S08]  /*e340*/  MUFU.EX2 R231, R7 ;  /* 0x0000000700e77308 */ /* 0x0003f00000000800 */
[----:B------:R2:W-:Y:S01]  /*e350*/  MUFU.EX2 R37, R8 ;  /* 0x0000000800257308 */ /* 0x0005e20000000800 */
[----:B-1----:R-:W-:-:S07]  /*e360*/  FFMA.FTZ R7, R36, UR22, -R0 ;  /* 0x0000001624077c23 */ /* 0x002fce0008010800 */
[----:B------:R1:W3:Y:S01]  /*e370*/  MUFU.EX2 R4, R7 ;  /* 0x0000000700047308 */ /* 0x0002e20000000800 */
[----:B--2---:R-:W-:-:S05]  /*e380*/  FSEL R8, R111, RZ, P3 ;  /* 0x000000ff6f087208 */ /* 0x004fca0001800000 */
[----:B------:R-:W-:-:S04]  /*e390*/  FADD.FTZ R8, R135, -R8 ;  /* 0x8000000887087221 */ /* 0x000fc80000010000 */
[----:B------:R-:W-:Y:S01]  /*e3a0*/  FMUL.FTZ R8, R8, UR22 ;  /* 0x0000001608087c20 */ /* 0x000fe20008410000 */
[----:B-1----:R-:W-:-:S03]  /*e3b0*/  FFMA.FTZ R7, R44, UR22, -R6 ;  /* 0x000000162c077c23 */ /* 0x002fc60008010806 */
[----:B------:R1:W-:Y:S01]  /*e3c0*/  MUFU.EX2 R36, R8 ;  /* 0x0000000800247308 */ /* 0x0003e20000000800 */
[----:B---3--:R-:W-:-:S07]  /*e3d0*/  F2FP.BF16.F32.PACK_AB R10, R4, R231 ;  /* 0x000000e7040a723e */ /* 0x008fce00000010ff */
[----:B------:R2:W-:Y:S01]  /*e3e0*/  MUFU.EX2 R96, R7 ;  /* 0x0000000700607308 */ /* 0x0005e20000000800 */
[----:B-1----:R-:W-:Y:S01]  /*e3f0*/  F2FP.BF16.F32.PACK_AB R8, R139, R97 ;  /* 0x000000618b08723e */ /* 0x002fe200000010ff */
[----:B--2---:R-:W-:-:S06]  /*e400*/  FFMA.FTZ R7, R46, UR22, -R6 ;  /* 0x000000162e077c23 */ /* 0x004fcc0008010806 */
[----:B------:R1:W2:Y:S02]  /*e410*/  MUFU.EX2 R5, R7 ;  /* 0x0000000700057308 */ /* 0x0002a40000000800 */
[----:B-1----:R-:W-:Y:S01]  /*e420*/  FFMA.FTZ R7, R45, UR22, -R6 ;  /* 0x000000162d077c23 */ /* 0x002fe20008010806 */
[----:B--2---:R-:W-:-:S05]  /*e430*/  F2FP.BF16.F32.PACK_AB R9, R5, R96 ;  /* 0x000000600509723e */ /* 0x004fca00000010ff */
[----:B------:R1:W2:Y:S02]  /*e440*/  MUFU.EX2 R236, R7 ;  /* 0x0000000700ec7308 */ /* 0x0002a40000000800 */
[----:B-1----:R-:W-:Y:S02]  /*e450*/  FSEL R7, R110, RZ, P2 ;  /* 0x000000ff6e077208 */ /* 0x002fe40001000000 */
[----:B--2---:R-:W-:-:S03]  /*e460*/  F2FP.BF16.F32.PACK_AB R11, R39, R236 ;  /* 0x000000ec270b723e */ /* 0x004fc600000010ff */
[----:B------:R-:W-:-:S04]  /*e470*/  FADD.FTZ R7, R134, -R7 ;  /* 0x8000000786077221 */ /* 0x000fc80000010000 */
[----:B------:R-:W-:-:S04]  /*e480*/  FMUL.FTZ R7, R7, UR22 ;  /* 0x0000001607077c20 */ /* 0x000fc80008410000 */
[----:B------:R1:W2:Y:S02]  /*e490*/  MUFU.EX2 R69, R7 ;  /* 0x0000000700457308 */ /* 0x0002a40000000800 */
[----:B-1----:R-:W-:Y:S01]  /*e4a0*/  FSEL R7, R109, RZ, P1 ;  /* 0x000000ff6d077208 */ /* 0x002fe20000800000 */
[-C--:B--2---:R-:W-:Y:S01]  /*e4b0*/  FMUL.FTZ R192, R192, R69.reuse ;  /* 0x00000045c0c07220 */ /* 0x084fe20000410000 */
[-C--:B------:R-:W-:Y:S01]  /*e4c0*/  FMUL.FTZ R193, R193, R69.reuse ;  /* 0x00000045c1c17220 */ /* 0x080fe20000410000 */
[-C--:B------:R-:W-:Y:S01]  /*e4d0*/  FMUL.FTZ R140, R140, R69.reuse ;  /* 0x000000458c8c7220 */ /* 0x080fe20000410000 */
[-C--:B------:R-:W-:Y:S01]  /*e4e0*/  FMUL.FTZ R141, R141, R69.reuse ;  /* 0x000000458d8d7220 */ /* 0x080fe20000410000 */
[----:B------:R-:W-:Y:S01]  /*e4f0*/  FADD.FTZ R7, R132, -R7 ;  /* 0x8000000784077221 */ /* 0x000fe20000010000 */
[-C--:B------:R-:W-:Y:S01]  /*e500*/  FMUL.FTZ R152, R152, R69.reuse ;  /* 0x0000004598987220 */ /* 0x080fe20000410000 */
[-C--:B------:R-:W-:Y:S01]  /*e510*/  FMUL.FTZ R153, R153, R69.reuse ;  /* 0x0000004599997220 */ /* 0x080fe20000410000 */
[-C--:B------:R-:W-:Y:S01]  /*e520*/  FMUL.FTZ R188, R188, R69.reuse ;  /* 0x00000045bcbc7220 */ /* 0x080fe20000410000 */
[----:B------:R-:W-:Y:S01]  /*e530*/  FMUL.FTZ R7, R7, UR22 ;  /* 0x0000001607077c20 */ /* 0x000fe20008410000 */
[-C--:B------:R-:W-:Y:S01]  /*e540*/  FMUL.FTZ R189, R189, R69.reuse ;  /* 0x00000045bdbd7220 */ /* 0x080fe20000410000 */
[-C--:B------:R-:W-:Y:S01]  /*e550*/  FMUL.FTZ R168, R168, R69.reuse ;  /* 0x00000045a8a87220 */ /* 0x080fe20000410000 */
[-C--:B------:R-:W-:Y:S01]  /*e560*/  FMUL.FTZ R169, R169, R69.reuse ;  /* 0x00000045a9a97220 */ /* 0x080fe20000410000 */
[----:B------:R-:W1:Y:S01]  /*e570*/  MUFU.EX2 R68, R7 ;  /* 0x0000000700447308 */ /* 0x000e620000000800 */
[-C--:B------:R-:W-:Y:S01]  /*e580*/  FMUL.FTZ R172, R172, R69.reuse ;  /* 0x00000045acac7220 */ /* 0x080fe20000410000 */
[-C--:B------:R-:W-:Y:S01]  /*e590*/  FMUL.FTZ R173, R173, R69.reuse ;  /* 0x00000045adad7220 */ /* 0x080fe20000410000 */
[-C--:B------:R-:W-:Y:S01]  /*e5a0*/  FMUL.FTZ R184, R184, R69.reuse ;  /* 0x00000045b8b87220 */ /* 0x080fe20000410000 */
[-C--:B------:R-:W-:Y:S01]  /*e5b0*/  FMUL.FTZ R185, R185, R69.reuse ;  /* 0x00000045b9b97220 */ /* 0x080fe20000410000 */
[-C--:B------:R-:W-:Y:S01]  /*e5c0*/  FMUL.FTZ R156, R156, R69.reuse ;  /* 0x000000459c9c7220 */ /* 0x080fe20000410000 */
[----:B------:R-:W-:Y:S01]  /*e5d0*/  FMUL.FTZ R157, R157, R69 ;  /* 0x000000459d9d7220 */ /* 0x000fe20000410000 */
[-C--:B-1----:R-:W-:Y:S01]  /*e5e0*/  FMUL.FTZ R194, R194, R68.reuse ;  /* 0x00000044c2c27220 */ /* 0x082fe20000410000 */
[-C--:B------:R-:W-:Y:S01]  /*e5f0*/  FMUL.FTZ R195, R195, R68.reuse ;  /* 0x00000044c3c37220 */ /* 0x080fe20000410000 */
[-C--:B------:R-:W-:Y:S01]  /*e600*/  FMUL.FTZ R142, R142, R68.reuse ;  /* 0x000000448e8e7220 */ /* 0x080fe20000410000 */
[-C--:B------:R-:W-:Y:S01]  /*e610*/  FMUL.FTZ R143, R143, R68.reuse ;  /* 0x000000448f8f7220 */ /* 0x080fe20000410000 */
[-C--:B------:R-:W-:Y:S01]  /*e620*/  FMUL.FTZ R154, R154, R68.reuse ;  /* 0x000000449a9a7220 */ /* 0x080fe20000410000 */
[-C--:B------:R-:W-:Y:S01]  /*e630*/  FMUL.FTZ R155, R155, R68.reuse ;  /* 0x000000449b9b7220 */ /* 0x080fe20000410000 */
[--C-:B------:R-:W-:Y:S01]  /*e640*/  FFMA.FTZ R7, R113, UR22, -R3.reuse ;  /* 0x0000001671077c23 */ /* 0x100fe20008010803 */
[-C--:B------:R-:W-:Y:S01]  /*e650*/  FMUL.FTZ R190, R190, R68.reuse ;  /* 0x00000044bebe7220 */ /* 0x080fe20000410000 */
[C---:B------:R-:W-:Y:S01]  /*e660*/  HMMA.16816.F32.BF16 R72, R8.reuse, R24, R192 ;  /* 0x000000180848723c */ /* 0x040fe200000418c0 */
[----:B------:R-:W2:Y:S01]  /*e670*/  LDL.LU R192, [R1+0x10] ;  /* 0x0000100001c07983 */ /* 0x000ea20000300800 */
[-C--:B------:R-:W-:Y:S01]  /*e680*/  FMUL.FTZ R191, R191, R68.reuse ;  /* 0x00000044bfbf7220 */ /* 0x080fe20000410000 */
[-C--:B------:R-:W-:Y:S01]  /*e690*/  FMUL.FTZ R170, R170, R68.reuse ;  /* 0x00000044aaaa7220 */ /* 0x080fe20000410000 */
[-C--:B------:R-:W-:Y:S01]  /*e6a0*/  FMUL.FTZ R171, R171, R68.reuse ;  /* 0x00000044abab7220 */ /* 0x080fe20000410000 */
[----:B------:R-:W3:Y:S01]  /*e6b0*/  LDL.LU R193, [R1+0x14] ;  /* 0x0000140001c17983 */ /* 0x000ee20000300800 */
[C---:B------:R-:W-:Y:S01]  /*e6c0*/  HMMA.16816.F32.BF16 R32, R8.reuse, R12, R140 ;  /* 0x0000000c0820723c */ /* 0x040fe2000004188c */
[----:B------:R1:W-:Y:S01]  /*e6d0*/  MUFU.EX2 R135, R7 ;  /* 0x0000000700877308 */ /* 0x0003e20000000800 */
[-C--:B------:R-:W-:Y:S01]  /*e6e0*/  FMUL.FTZ R174, R174, R68.reuse ;  /* 0x00000044aeae7220 */ /* 0x080fe20000410000 */
[-C--:B------:R-:W-:Y:S01]  /*e6f0*/  FMUL.FTZ R175, R175, R68.reuse ;  /* 0x00000044afaf7220 */ /* 0x080fe20000410000 */
[-C--:B------:R-:W-:Y:S01]  /*e700*/  FMUL.FTZ R186, R186, R68.reuse ;  /* 0x00000044baba7220 */ /* 0x080fe20000410000 */
[----:B------:R-:W-:Y:S01]  /*e710*/  FMUL.FTZ R187, R187, R68 ;  /* 0x00000044bbbb7220 */ /* 0x000fe20000410000 */
[C---:B------:R-:W-:Y:S01]  /*e720*/  HMMA.16816.F32.BF16 R48, R8.reuse, R18, R168 ;  /* 0x000000120830723c */ /* 0x040fe200000418a8 */
[----:B------:R-:W-:Y:S01]  /*e730*/  MOV R143, R28 ;  /* 0x0000001c008f7202 */ /* 0x000fe20000000f00 */
[----:B------:R-:W-:Y:S01]  /*e740*/  IMAD.MOV.U32 R142, RZ, RZ, R64 ;  /* 0x000000ffff8e7224 */ /* 0x000fe200078e0040 */
[----:B------:R-:W-:Y:S01]  /*e750*/  MOV R141, R65 ;  /* 0x00000041008d7202 */ /* 0x000fe20000000f00 */
[-C--:B------:R-:W-:Y:S01]  /*e760*/  FMUL.FTZ R158, R158, R68.reuse ;  /* 0x000000449e9e7220 */ /* 0x080fe20000410000 */
[----:B------:R-:W-:Y:S01]  /*e770*/  FMUL.FTZ R159, R159, R68 ;  /* 0x000000449f9f7220 */ /* 0x000fe20000410000 */
[C---:B------:R-:W-:Y:S01]  /*e780*/  HMMA.16816.F32.BF16 R28, R8.reuse, R14, R152 ;  /* 0x0000000e081c723c */ /* 0x040fe20000041898 */
[----:B------:R-:W-:Y:S01]  /*e790*/  MOV R168, R41 ;  /* 0x0000002900a87202 */ /* 0x000fe20000000f00 */
[-C--:B------:R-:W-:Y:S01]  /*e7a0*/  FMUL.FTZ R144, R144, R37.reuse ;  /* 0x0000002590907220 */ /* 0x080fe20000410000 */
[----:B------:R-:W-:Y:S01]  /*e7b0*/  FMUL.FTZ R145, R145, R37 ;  /* 0x0000002591917220 */ /* 0x000fe20000410000 */
[-C--:B------:R-:W-:Y:S01]  /*e7c0*/  FMUL.FTZ R146, R146, R36.reuse ;  /* 0x0000002492927220 */ /* 0x080fe20000410000 */
[----:B------:R-:W-:Y:S01]  /*e7d0*/  FMUL.FTZ R147, R147, R36 ;  /* 0x0000002493937220 */ /* 0x000fe20000410000 */
[----:B-1----:R-:W-:Y:S01]  /*e7e0*/  FFMA.FTZ R7, R108, UR22, -R3 ;  /* 0x000000166c077c23 */ /* 0x002fe20008010803 */
[----:B------:R-:W-:Y:S01]  /*e7f0*/  IMAD.MOV.U32 R153, RZ, RZ, R67 ;  /* 0x000000ffff997224 */ /* 0x000fe200078e0043 */
[----:B------:R-:W-:Y:S01]  /*e800*/  MOV R155, R66 ;  /* 0x00000042009b7202 */ /* 0x000fe20000000f00 */
[----:B------:R-:W-:Y:S01]  /*e810*/  HMMA.16816.F32.BF16 R44, R8, R20, R172 ;  /* 0x00000014082c723c */ /* 0x000fe200000418ac */
[----:B------:R-:W-:-:S02]  /*e820*/  IMAD.MOV.U32 R154, RZ, RZ, R42 ;  /* 0x000000ffff9a7224 */ /* 0x000fc400078e002a */
[-C--:B------:R-:W-:Y:S01]  /*e830*/  FMUL.FTZ R148, R148, R37.reuse ;  /* 0x0000002594947220 */ /* 0x080fe20000410000 */
[-C--:B------:R-:W-:Y:S01]  /*e840*/  FMUL.FTZ R149, R149, R37.reuse ;  /* 0x0000002595957220 */ /* 0x080fe20000410000 */
[-C--:B------:R-:W-:Y:S01]  /*e850*/  FMUL.FTZ R150, R150, R36.reuse ;  /* 0x0000002496967220 */ /* 0x080fe20000410000 */
[-C--:B------:R-:W-:Y:S01]  /*e860*/  FMUL.FTZ R151, R151, R36.reuse ;  /* 0x0000002497977220 */ /* 0x080fe20000410000 */
[C---:B------:R-:W-:Y:S01]  /*e870*/  HMMA.16816.F32.BF16 R64, R8.reuse, R26, R188 ;  /* 0x0000001a0840723c */ /* 0x040fe200000418bc */
[----:B------:R1:W-:Y:S01]  /*e880*/  MUFU.EX2 R189, R7 ;  /* 0x0000000700bd7308 */ /* 0x0003e20000000800 */
[----:B------:R-:W-:Y:S02]  /*e890*/  IMAD.MOV.U32 R175, RZ, RZ, R40 ;  /* 0x000000ffffaf7224 */ /* 0x000fe400078e0028 */
[-C--:B------:R-:W-:Y:S01]  /*e8a0*/  FMUL.FTZ R160, R160, R37.reuse ;  /* 0x00000025a0a07220 */ /* 0x080fe20000410000 */
[-C--:B------:R-:W-:Y:S01]  /*e8b0*/  FMUL.FTZ R161, R161, R37.reuse ;  /* 0x00000025a1a17220 */ /* 0x080fe20000410000 */
[-C--:B------:R-:W-:Y:S01]  /*e8c0*/  FMUL.FTZ R162, R162, R36.reuse ;  /* 0x00000024a2a27220 */ /* 0x080fe20000410000 */
[C---:B------:R-:W-:Y:S01]  /*e8d0*/  HMMA.16816.F32.BF16 R40, R8.reuse, R22, R184 ;  /* 0x000000160828723c */ /* 0x040fe200000418b8 */
[-C--:B------:R-:W-:Y:S01]  /*e8e0*/  FMUL.FTZ R163, R163, R36.reuse ;  /* 0x00000024a3a37220 */ /* 0x080fe20000410000 */
[-C--:B------:R-:W-:Y:S01]  /*e8f0*/  FMUL.FTZ R164, R164, R37.reuse ;  /* 0x00000025a4a47220 */ /* 0x080fe20000410000 */
[-C--:B------:R-:W-:Y:S01]  /*e900*/  FMUL.FTZ R165, R165, R37.reuse ;  /* 0x00000025a5a57220 */ /* 0x080fe20000410000 */
[-C--:B------:R-:W-:Y:S01]  /*e910*/  FMUL.FTZ R166, R166, R36.reuse ;  /* 0x00000024a6a67220 */ /* 0x080fe20000410000 */
[-C--:B------:R-:W-:Y:S01]  /*e920*/  FMUL.FTZ R167, R167, R36.reuse ;  /* 0x00000024a7a77220 */ /* 0x080fe20000410000 */
[----:B------:R-:W-:Y:S01]  /*e930*/  HMMA.16816.F32.BF16 R52, R8, R16, R156 ;  /* 0x000000100834723c */ /* 0x000fe2000004189c */
[-C--:B------:R-:W-:Y:S01]  /*e940*/  FMUL.FTZ R176, R176, R37.reuse ;  /* 0x00000025b0b07220 */ /* 0x080fe20000410000 */
[-C--:B------:R-:W-:Y:S01]  /*e950*/  FMUL.FTZ R177, R177, R37.reuse ;  /* 0x00000025b1b17220 */ /* 0x080fe20000410000 */
[-C--:B------:R-:W-:Y:S01]  /*e960*/  FMUL.FTZ R178, R178, R36.reuse ;  /* 0x00000024b2b27220 */ /* 0x080fe20000410000 */
[----:B------:R-:W-:Y:S01]  /*e970*/  FMUL.FTZ R179, R179, R36 ;  /* 0x00000024b3b37220 */ /* 0x000fe20000410000 */
[----:B------:R-:W-:Y:S01]  /*e980*/  FMUL.FTZ R180, R180, R37 ;  /* 0x00000025b4b47220 */ /* 0x000fe20000410000 */
[----:B-1----:R-:W-:Y:S01]  /*e990*/  FFMA.FTZ R7, R100, UR22, -R3 ;  /* 0x0000001664077c23 */ /* 0x002fe20008010803 */
[----:B------:R-:W-:Y:S01]  /*e9a0*/  F2FP.BF16.F32.PACK_AB R8, R143, R85 ;  /* 0x000000558f08723e */ /* 0x000fe200000010ff */
[----:B------:R-:W-:Y:S01]  /*e9b0*/  FMUL.FTZ R181, R181, R37 ;  /* 0x00000025b5b57220 */ /* 0x000fe20000410000 */
[----:B------:R-:W-:Y:S01]  /*e9c0*/  F2FP.BF16.F32.PACK_AB R9, R99, R84 ;  /* 0x000000546309723e */ /* 0x000fe200000010ff */
[----:B------:R1:W-:Y:S01]  /*e9d0*/  MUFU.EX2 R190, R7 ;  /* 0x0000000700be7308 */ /* 0x0003e20000000800 */
[----:B------:R-:W-:Y:S01]  /*e9e0*/  F2FP.BF16.F32.PACK_AB R10, R133, R168 ;  /* 0x000000a8850a723e */ /* 0x000fe200000010ff */
[-C--:B------:R-:W-:Y:S01]  /*e9f0*/  FMUL.FTZ R182, R182, R36.reuse ;  /* 0x00000024b6b67220 */ /* 0x080fe20000410000 */
[----:B------:R-:W-:Y:S01]  /*ea00*/  F2FP.BF16.F32.PACK_AB R11, R154, R175 ;  /* 0x000000af9a0b723e */ /* 0x000fe200000010ff */
        /* <DEDUP_REMOVED lines=9> */
[----:B------:R-:W-:Y:S01]  /*eaa0*/  IMAD.MOV.U32 R174, RZ, RZ, R227 ;  /* 0x000000ffffae7224 */ /* 0x000fe200078e00e3 */
[----:B------:R-:W-:Y:S01]  /*eab0*/  MOV R171, R83 ;  /* 0x0000005300ab7202 */ /* 0x000fe20000000f00 */
[----:B------:R-:W-:Y:S01]  /*eac0*/  IMAD.MOV.U32 R156, RZ, RZ, R82 ;  /* 0x000000ffff9c7224 */ /* 0x000fe200078e0052 */
[----:B------:R-:W-:Y:S01]  /*ead0*/  MOV R157, R81 ;  /* 0x00000051009d7202 */ /* 0x000fe20000000f00 */
[----:B-1----:R-:W-:Y:S01]  /*eae0*/  FFMA.FTZ R7, R101, UR22, -R3 ;  /* 0x0000001665077c23 */ /* 0x002fe20008010803 */
[----:B------:R-:W-:Y:S01]  /*eaf0*/  IMAD.MOV.U32 R158, RZ, RZ, R80 ;  /* 0x000000ffff9e7224 */ /* 0x000fe200078e0050 */
[----:B------:R-:W-:Y:S01]  /*eb00*/  MOV R159, R123 ;  /* 0x0000007b009f7202 */ /* 0x000fe20000000f00 */
[----:B------:R-:W-:Y:S01]  /*eb10*/  IMAD.MOV.U32 R172, RZ, RZ, R226 ;  /* 0x000000ffffac7224 */ /* 0x000fe200078e00e2 */
[----:B------:R1:W-:Y:S01]  /*eb20*/  MUFU.EX2 R195, R7 ;  /* 0x0000000700c37308 */ /* 0x0003e20000000800 */
[----:B------:R-:W-:Y:S01]  /*eb30*/  IMAD.MOV.U32 R170, RZ, RZ, R228 ;  /* 0x000000ffffaa7224 */ /* 0x000fe200078e00e4 */
[----:B------:R-:W-:Y:S01]  /*eb40*/  MOV R169, R5 ;  /* 0x0000000500a97202 */ /* 0x000fe20000000f00 */
[----:B------:R-:W-:Y:S01]  /*eb50*/  IMAD.MOV.U32 R152, RZ, RZ, R79 ;  /* 0x000000ffff987224 */ /* 0x000fe200078e004f */
[----:B------:R-:W-:Y:S01]  /*eb60*/  MOV R173, R139 ;  /* 0x0000008b00ad7202 */ /* 0x000fe20000000f00 */
[----:B------:R-:W-:-:S02]  /*eb70*/  IMAD.MOV.U32 R194, RZ, RZ, R220 ;  /* 0x000000ffffc27224 */ /* 0x000fc400078e00dc */
[----:B------:R-:W-:Y:S02]  /*eb80*/  IMAD.MOV.U32 R140, RZ, RZ, R4 ;  /* 0x000000ffff8c7224 */ /* 0x000fe400078e0004 */
[----:B-1----:R-:W-:-:S04]  /*eb90*/  FFMA.FTZ R7, R77, UR22, -R2 ;  /* 0x000000164d077c23 */ /* 0x002fc80008010802 */
[----:B------:R1:W-:Y:S02]  /*eba0*/  MUFU.EX2 R134, R7 ;  /* 0x0000000700867308 */ /* 0x0003e40000000800 */
[----:B-1----:R-:W-:-:S06]  /*ebb0*/  FFMA.FTZ R7, R76, UR22, -R2 ;  /* 0x000000164c077c23 */ /* 0x002fcc0008010802 */
[----:B------:R1:W-:Y:S02]  /*ebc0*/  MUFU.EX2 R187, R7 ;  /* 0x0000000700bb7308 */ /* 0x0003e40000000800 */
[----:B-1----:R-:W-:-:S06]  /*ebd0*/  FFMA.FTZ R7, R60, UR22, -R0 ;  /* 0x000000163c077c23 */ /* 0x002fcc0008010800 */
[----:B------:R1:W-:Y:S01]  /*ebe0*/  MUFU.EX2 R132, R7 ;  /* 0x0000000700847308 */ /* 0x0003e20000000800 */
[----:B------:R-:W-:Y:S01]  /*ebf0*/  HMMA.16816.F32.BF16 R80, R8, R12, R144 ;  /* 0x0000000c0850723c */ /* 0x000fe20000041890 */
[----:B-1----:R-:W-:-:S06]  /*ec00*/  FFMA.FTZ R7, R59, UR22, -R0 ;  /* 0x000000163b077c23 */ /* 0x002fcc0008010800 */
[----:B------:R1:W4:Y:S01]  /*ec10*/  MUFU.EX2 R186, R7 ;  /* 0x0000000700ba7308 */ /* 0x0003220000000800 */
[C---:B------:R-:W-:Y:S01]  /*ec20*/  HMMA.16816.F32.BF16 R148, R8.reuse, R14, R148 ;  /* 0x0000000e0894723c */ /* 0x040fe20000041894 */
[----:B------:R-:W-:Y:S05]  /*ec30*/  LDSM.16.MT88.4 R12, [R222+0x8800] ;  /* 0x00880000de0c783b */ /* 0x000fea0000004200 */
[----:B------:R-:W-:Y:S01]  /*ec40*/  HMMA.16816.F32.BF16 R160, R8, R16, R160 ;  /* 0x0000001008a0723c */ /* 0x000fe200000418a0 */
[----:B-1----:R-:W-:-:S04]  /*ec50*/  FFMA.FTZ R7, R58, UR22, -R0 ;  /* 0x000000163a077c23 */ /* 0x002fc80008010800 */
[----:B------:R1:W-:Y:S01]  /*ec60*/  MUFU.EX2 R188, R7 ;  /* 0x0000000700bc7308 */ /* 0x0003e20000000800 */
[C---:B------:R-:W-:Y:S01]  /*ec70*/  HMMA.16816.F32.BF16 R164, R8.reuse, R18, R164 ;  /* 0x0000001208a4723c */ /* 0x040fe200000418a4 */
[----:B------:R-:W-:Y:S05]  /*ec80*/  LDSM.16.MT88.4 R16, [R224+0x8800] ;  /* 0x00880000e010783b */ /* 0x000fea0000004200 */
[C---:B------:R-:W-:Y:S06]  /*ec90*/  HMMA.16816.F32.BF16 R176, R8.reuse, R20, R176 ;  /* 0x0000001408b0723c */ /* 0x040fec00000418b0 */
[----:B------:R-:W-:Y:S01]  /*eca0*/  HMMA.16816.F32.BF16 R180, R8, R22, R180 ;  /* 0x0000001608b4723c */ /* 0x000fe200000418b4 */
[----:B------:R-:W4:Y:S01]  /*ecb0*/  LDSM.16.MT88.4 R20, [R221+0x8800] ;  /* 0x00880000dd14783b */ /* 0x000f220000004200 */
[----:B-1----:R-:W-:-:S04]  /*ecc0*/  FFMA.FTZ R7, R57, UR22, -R0 ;  /* 0x0000001639077c23 */ /* 0x002fc80008010800 */
[C---:B------:R-:W-:Y:S01]  /*ecd0*/  HMMA.16816.F32.BF16 R196, R8.reuse, R24, R196 ;  /* 0x0000001808c4723c */ /* 0x040fe200000418c4 */
[----:B------:R1:W-:Y:S05]  /*ece0*/  MUFU.EX2 R227, R7 ;  /* 0x0000000700e37308 */ /* 0x0003ea0000000800 */
[----:B------:R-:W-:Y:S01]  /*ecf0*/  HMMA.16816.F32.BF16 R200, R8, R26, R200 ;  /* 0x0000001a08c8723c */ /* 0x000fe200000418c8 */
[----:B------:R-:W2:Y:S01]  /*ed00*/  LDSM.16.MT88.4 R24, [R223+0x8800] ;  /* 0x00880000df18783b */ /* 0x000ea20000004200 */
[----:B-1----:R-:W-:-:S04]  /*ed10*/  FFMA.FTZ R7, R61, UR22, -R6 ;  /* 0x000000163d077c23 */ /* 0x002fc80008010806 */
[----:B------:R1:W-:Y:S01]  /*ed20*/  MUFU.EX2 R184, R7 ;  /* 0x0000000700b87308 */ /* 0x0003e20000000800 */
[--C-:B------:R-:W-:Y:S01]  /*ed30*/  FFMA.FTZ R8, R70, UR22, -R6.reuse ;  /* 0x0000001646087c23 */ /* 0x100fe20008010806 */
[----:B-1----:R-:W-:-:S06]  /*ed40*/  FFMA.FTZ R7, R62, UR22, -R6 ;  /* 0x000000163e077c23 */ /* 0x002fcc0008010806 */
[----:B------:R1:W4:Y:S08]  /*ed50*/  MUFU.EX2 R185, R7 ;  /* 0x0000000700b97308 */ /* 0x0003300000000800 */
[----:B------:R-:W-:Y:S01]  /*ed60*/  MUFU.EX2 R226, R8 ;  /* 0x0000000800e27308 */ /* 0x000fe20000000800 */
[----:B-1----:R-:W-:-:S07]  /*ed70*/  FFMA.FTZ R7, R63, UR22, -R6 ;  /* 0x000000163f077c23 */ /* 0x002fce0008010806 */
[----:B------:R1:W2:Y:S02]  /*ed80*/  MUFU.EX2 R191, R7 ;  /* 0x0000000700bf7308 */ /* 0x0002a40000000800 */
[----:B-1----:R-:W-:-:S06]  /*ed90*/  FFMA.FTZ R7, R102, UR22, -R2 ;  /* 0x0000001666077c23 */ /* 0x002fcc0008010802 */
[----:B------:R1:W-:Y:S01]  /*eda0*/  MUFU.EX2 R144, R7 ;  /* 0x0000000700907308 */ /* 0x0003e20000000800 */
[----:B----4-:R-:W-:Y:S02]  /*edb0*/  F2FP.BF16.F32.PACK_AB R8, R186, R132 ;  /* 0x00000084ba08723e */ /* 0x010fe400000010ff */
[----:B------:R-:W-:Y:S01]  /*edc0*/  F2FP.BF16.F32.PACK_AB R9, R185, R184 ;  /* 0x000000b8b909723e */ /* 0x000fe200000010ff */
[----:B-1----:R-:W-:-:S04]  /*edd0*/  FFMA.FTZ R7, R103, UR22, -R2 ;  /* 0x0000001667077c23 */ /* 0x002fc80008010802 */
[----:B------:R1:W4:Y:S01]  /*ede0*/  MUFU.EX2 R228, R7 ;  /* 0x0000000700e47308 */ /* 0x0003220000000800 */
[----:B------:R-:W-:Y:S02]  /*edf0*/  F2FP.BF16.F32.PACK_AB R10, R227, R188 ;  /* 0x000000bce30a723e */ /* 0x000fe400000010ff */
[----:B--2---:R-:W-:-:S07]  /*ee00*/  F2FP.BF16.F32.PACK_AB R11, R226, R191 ;  /* 0x000000bfe20b723e */ /* 0x004fce00000010ff */
[C---:B------:R-:W-:Y:S06]  /*ee10*/  HMMA.16816.F32.BF16 R32, R8.reuse, R20, R32 ;  /* 0x000000140820723c */ /* 0x040fec0000041820 */
[----:B------:R-:W-:Y:S01]  /*ee20*/  HMMA.16816.F32.BF16 R28, R8, R22, R28 ;  /* 0x00000016081c723c */ /* 0x000fe2000004181c */
[----:B-1----:R-:W-:-:S05]  /*ee30*/  FFMA.FTZ R7, R117, UR22, -R3 ;  /* 0x0000001675077c23 */ /* 0x002fca0008010803 */
[C---:B------:R-:W-:Y:S06]  /*ee40*/  HMMA.16816.F32.BF16 R52, R8.reuse, R16, R52 ;  /* 0x000000100834723c */ /* 0x040fec0000041834 */
[C---:B------:R-:W-:Y:S06]  /*ee50*/  HMMA.16816.F32.BF16 R48, R8.reuse, R18, R48 ;  /* 0x000000120830723c */ /* 0x040fec0000041830 */
[C---:B------:R-:W-:Y:S06]  /*ee60*/  HMMA.16816.F32.BF16 R44, R8.reuse, R12, R44 ;  /* 0x0000000c082c723c */ /* 0x040fec000004182c */
[C---:B------:R-:W-:Y:S06]  /*ee70*/  HMMA.16816.F32.BF16 R40, R8.reuse, R14, R40 ;  /* 0x0000000e0828723c */ /* 0x040fec0000041828 */
[C---:B------:R-:W-:Y:S06]  /*ee80*/  HMMA.16816.F32.BF16 R72, R8.reuse, R24, R72 ;  /* 0x000000180848723c */ /* 0x040fec0000041848 */
[----:B------:R-:W-:Y:S07]  /*ee90*/  HMMA.16816.F32.BF16 R64, R8, R26, R64 ;  /* 0x0000001a0840723c */ /* 0x000fee0000041840 */
[----:B------:R-:W-:-:S02]  /*eea0*/  F2FP.BF16.F32.PACK_AB R8, R189, R135 ;  /* 0x00000087bd08723e */ /* 0x000fc400000010ff */
[----:B------:R-:W-:Y:S02]  /*eeb0*/  F2FP.BF16.F32.PACK_AB R9, R187, R134 ;  /* 0x00000086bb09723e */ /* 0x000fe400000010ff */
[----:B------:R-:W-:Y:S02]  /*eec0*/  F2FP.BF16.F32.PACK_AB R10, R195, R190 ;  /* 0x000000bec30a723e */ /* 0x000fe400000010ff */
[----:B----4-:R-:W-:-:S07]  /*eed0*/  F2FP.BF16.F32.PACK_AB R11, R228, R144 ;  /* 0x00000090e40b723e */ /* 0x010fce00000010ff */
[----:B------:R-:W-:Y:S01]  /*eee0*/  HMMA.16816.F32.BF16 R76, R8, R24, R196 ;  /* 0x00000018084c723c */ /* 0x000fe200000418c4 */
        /* <DEDUP_REMOVED lines=12> */
[----:B------:R1:W2:Y:S01]  /*efb0*/  MUFU.EX2 R196, R7 ;  /* 0x0000000700c47308 */ /* 0x0002a20000000800 */
[----:B------:R-:W-:Y:S01]  /*efc0*/  HMMA.16816.F32.BF16 R160, R8, R16, R160 ;  /* 0x0000001008a0723c */ /* 0x000fe200000418a0 */
[----:B-1----:R-:W-:-:S06]  /*efd0*/  FFMA.FTZ R7, R248, UR22, -R0 ;  /* 0x00000016f8077c23 */ /* 0x002fcc0008010800 */
[----:B------:R1:W-:Y:S01]  /*efe0*/  MUFU.EX2 R220, R7 ;  /* 0x0000000700dc7308 */ /* 0x0003e20000000800 */
[C---:B------:R-:W-:Y:S01]  /*eff0*/  HMMA.16816.F32.BF16 R164, R8.reuse, R18, R164 ;  /* 0x0000001208a4723c */ /* 0x040fe200000418a4 */
[----:B------:R-:W4:Y:S05]  /*f000*/  LDSM.16.MT88.4 R16, [R221+0x9000] ;  /* 0x00900000dd10783b */ /* 0x000f2a0000004200 */
[----:B------:R-:W-:Y:S01]  /*f010*/  HMMA.16816.F32.BF16 R200, R8, R26, R200 ;  /* 0x0000001a08c8723c */ /* 0x000fe200000418c8 */
[----:B------:R-:W3:Y:S01]  /*f020*/  LDSM.16.MT88.4 R24, [R223+0x9000] ;  /* 0x00900000df18783b */ /* 0x000ee20000004200 */
[----:B-1----:R-:W-:-:S04]  /*f030*/  FFMA.FTZ R7, R249, UR22, -R0 ;  /* 0x00000016f9077c23 */ /* 0x002fc80008010800 */
[----:B------:R1:W-:Y:S01]  /*f040*/  MUFU.EX2 R5, R7 ;  /* 0x0000000700057308 */ /* 0x0003e20000000800 */
[----:B------:R-:W-:Y:S01]  /*f050*/  HMMA.16816.F32.BF16 R80, R8, R20, R80 ;  /* 0x000000140850723c */ /* 0x000fe20000041850 */
[----:B-1----:R-:W-:-:S06]  /*f060*/  FFMA.FTZ R7, R94, UR22, -R6 ;  /* 0x000000165e077c23 */ /* 0x002fcc0008010806 */
[----:B------:R1:W-:Y:S01]  /*f070*/  MUFU.EX2 R145, R7 ;  /* 0x0000000700917308 */ /* 0x0003e20000000800 */
[C---:B------:R-:W-:Y:S01]  /*f080*/  HMMA.16816.F32.BF16 R148, R8.reuse, R22, R148 ;  /* 0x000000160894723c */ /* 0x040fe20000041894 */
[----:B------:R-:W-:Y:S05]  /*f090*/  LDSM.16.MT88.4 R20, [R222+0x9000] ;  /* 0x00900000de14783b */ /* 0x000fea0000004200 */
[----:B------:R-:W-:Y:S01]  /*f0a0*/  HMMA.16816.F32.BF16 R176, R8, R12, R176 ;  /* 0x0000000c08b0723c */ /* 0x000fe200000418b0 */
[----:B-1----:R-:W-:-:S05]  /*f0b0*/  FFMA.FTZ R7, R93, UR22, -R6 ;  /* 0x000000165d077c23 */ /* 0x002fca0008010806 */
[----:B------:R-:W-:Y:S01]  /*f0c0*/  HMMA.16816.F32.BF16 R180, R8, R14, R180 ;  /* 0x0000000e08b4723c */ /* 0x000fe200000418b4 */
[----:B------:R-:W1:Y:S01]  /*f0d0*/  LDSM.16.MT88.4 R12, [R224+0x9000] ;  /* 0x00900000e00c783b */ /* 0x000e620000004200 */
[----:B------:R2:W4:Y:S02]  /*f0e0*/  MUFU.EX2 R225, R7 ;  /* 0x0000000700e17308 */ /* 0x0005240000000800 */
[----:B--2---:R-:W-:-:S06]  /*f0f0*/  FFMA.FTZ R7, R250, UR22, -R6 ;  /* 0x00000016fa077c23 */ /* 0x004fcc0008010806 */
[----:B------:R2:W-:Y:S02]  /*f100*/  MUFU.EX2 R205, R7 ;  /* 0x0000000700cd7308 */ /* 0x0005e40000000800 */
[----:B--2---:R-:W-:-:S06]  /*f110*/  FFMA.FTZ R7, R251, UR22, -R6 ;  /* 0x00000016fb077c23 */ /* 0x004fcc0008010806 */
[----:B------:R2:W3:Y:S01]  /*f120*/  MUFU.EX2 R4, R7 ;  /* 0x0000000700047308 */ /* 0x0004e20000000800 */
[----:B------:R-:W-:Y:S01]  /*f130*/  F2FP.BF16.F32.PACK_AB R8, R196, R146 ;  /* 0x00000092c408723e */ /* 0x000fe200000010ff */
[----:B--2---:R-:W-:-:S06]  /*f140*/  FFMA.FTZ R7, R114, UR22, -R2 ;  /* 0x0000001672077c23 */ /* 0x004fcc0008010802 */
[----:B------:R2:W-:Y:S01]  /*f150*/  MUFU.EX2 R136, R7 ;  /* 0x0000000700887308 */ /* 0x0005e20000000800 */
[----:B----4-:R-:W-:Y:S02]  /*f160*/  F2FP.BF16.F32.PACK_AB R9, R225, R145 ;  /* 0x00000091e109723e */ /* 0x010fe400000010ff */
[----:B------:R-:W-:Y:S02]  /*f170*/  F2FP.BF16.F32.PACK_AB R10, R5, R220 ;  /* 0x000000dc050a723e */ /* 0x000fe400000010ff */
[----:B---3--:R-:W-:Y:S01]  /*f180*/  F2FP.BF16.F32.PACK_AB R11, R4, R205 ;  /* 0x000000cd040b723e */ /* 0x008fe200000010ff */
[----:B--2---:R-:W-:-:S04]  /*f190*/  FFMA.FTZ R7, R107, UR22, -R2 ;  /* 0x000000166b077c23 */ /* 0x004fc80008010802 */
[----:B------:R2:W3:Y:S02]  /*f1a0*/  MUFU.EX2 R113, R7 ;  /* 0x0000000700717308 */ /* 0x0004e40000000800 */
[----:B------:R-:W-:Y:S01]  /*f1b0*/  HMMA.16816.F32.BF16 R60, R8, R16, R32 ;  /* 0x00000010083c723c */ /* 0x000fe20000041820 */
[----:B--2---:R-:W-:-:S05]  /*f1c0*/  FFMA.FTZ R7, R95, UR22, -R2 ;  /* 0x000000165f077c23 */ /* 0x004fca0008010802 */
[----:B------:R2:W4:Y:S01]  /*f1d0*/  MUFU.EX2 R139, R7 ;  /* 0x00000007008b7308 */ /* 0x0005220000000800 */
[----:B------:R-:W-:Y:S01]  /*f1e0*/  HMMA.16816.F32.BF16 R32, R8, R24, R72 ;  /* 0x000000180820723c */ /* 0x000fe20000041848 */
[----:B--2---:R-:W-:-:S06]  /*f1f0*/  FFMA.FTZ R7, R244, UR22, -R0 ;  /* 0x00000016f4077c23 */ /* 0x004fcc0008010800 */
[----:B------:R2:W-:Y:S01]  /*f200*/  MUFU.EX2 R70, R7 ;  /* 0x0000000700467308 */ /* 0x0005e20000000800 */
[----:B---3--:R-:W-:Y:S01]  /*f210*/  MOV R72, R113 ;  /* 0x0000007100487202 */ /* 0x008fe20000000f00 */
[----:B------:R-:W-:Y:S01]  /*f220*/  HMMA.16816.F32.BF16 R56, R8, R18, R28 ;  /* 0x000000120838723c */ /* 0x000fe2000004181c */
[----:B------:R-:W-:Y:S01]  /*f230*/  FFMA.FTZ R102, R193, R36, R84 ;  /* 0x00000024c1667223 */ /* 0x000fe20000010054 */
[----:B--2---:R-:W-:-:S04]  /*f240*/  FFMA.FTZ R7, R245, UR22, -R0 ;  /* 0x00000016f5077c23 */ /* 0x004fc80008010800 */
[----:B------:R2:W-:Y:S01]  /*f250*/  MUFU.EX2 R73, R7 ;  /* 0x0000000700497308 */ /* 0x0005e20000000800 */
[C---:B-1----:R-:W-:Y:S06]  /*f260*/  HMMA.16816.F32.BF16 R52, R8.reuse, R12, R52 ;  /* 0x0000000c0834723c */ /* 0x042fec0000041834 */
[----:B------:R-:W-:Y:S01]  /*f270*/  HMMA.16816.F32.BF16 R48, R8, R14, R48 ;  /* 0x0000000e0830723c */ /* 0x000fe20000041830 */
[----:B--2---:R-:W-:-:S05]  /*f280*/  FFMA.FTZ R7, R240, UR22, -R0 ;  /* 0x00000016f0077c23 */ /* 0x004fca0008010800 */
[C---:B------:R-:W-:Y:S01]  /*f290*/  HMMA.16816.F32.BF16 R44, R8.reuse, R20, R44 ;  /* 0x00000014082c723c */ /* 0x040fe2000004182c */
[----:B------:R1:W-:Y:S05]  /*f2a0*/  MUFU.EX2 R245, R7 ;  /* 0x0000000700f57308 */ /* 0x0003ea0000000800 */
[C---:B------:R-:W-:Y:S06]  /*f2b0*/  HMMA.16816.F32.BF16 R40, R8.reuse, R22, R40 ;  /* 0x000000160828723c */ /* 0x040fec0000041828 */
[----:B------:R-:W-:Y:S01]  /*f2c0*/  HMMA.16816.F32.BF16 R28, R8, R26, R64 ;  /* 0x0000001a081c723c */ /* 0x000fe20000041840 */
[----:B------:R-:W-:-:S02]  /*f2d0*/  IMAD.MOV.U32 R113, RZ, RZ, R194 ;  /* 0x000000ffff717224 */ /* 0x000fc400078e00c2 */
[----:B------:R-:W-:Y:S01]  /*f2e0*/  FFMA.FTZ R104, R192, R37, R85 ;  /* 0x00000025c0687223 */ /* 0x000fe20000010055 */
[----:B------:R-:W-:Y:S01]  /*f2f0*/  MOV R240, R142 ;  /* 0x0000008e00f07202 */ /* 0x000fe20000000f00 */
[----:B------:R-:W-:Y:S01]  /*f300*/  IMAD.MOV.U32 R244, RZ, RZ, R91 ;  /* 0x000000fffff47224 */ /* 0x000fe200078e005b */
[----:B------:R-:W-:Y:S01]  /*f310*/  MOV R75, R87 ;  /* 0x00000057004b7202 */ /* 0x000fe20000000f00 */
[----:B-1----:R-:W-:Y:S01]  /*f320*/  FFMA.FTZ R7, R241, UR22, -R0 ;  /* 0x00000016f1077c23 */ /* 0x002fe20008010800 */
[----:B------:R-:W-:Y:S01]  /*f330*/  F2FP.BF16.F32.PACK_AB R8, R198, R197 ;  /* 0x000000c5c608723e */ /* 0x000fe200000010ff */
[----:B------:R-:W-:Y:S01]  /*f340*/  IMAD.MOV.U32 R74, RZ, RZ, R88 ;  /* 0x000000ffff4a7224 */ /* 0x000fe200078e0058 */
[----:B------:R-:W-:Y:S02]  /*f350*/  F2FP.BF16.F32.PACK_AB R9, R136, R147 ;  /* 0x000000938809723e */ /* 0x000fe400000010ff */
[----:B------:R-:W-:Y:S02]  /*f360*/  F2FP.BF16.F32.PACK_AB R10, R204, R123 ;  /* 0x0000007bcc0a723e */ /* 0x000fe400000010ff */
[----:B----4-:R-:W-:Y:S01]  /*f370*/  F2FP.BF16.F32.PACK_AB R11, R139, R72 ;  /* 0x000000488b0b723e */ /* 0x010fe200000010ff */
[----:B------:R1:W-:Y:S01]  /*f380*/  MUFU.EX2 R193, R7 ;  /* 0x0000000700c17308 */ /* 0x0003e20000000800 */
[----:B------:R-:W-:Y:S01]  /*f390*/  MOV R107, R86 ;  /* 0x00000056006b7202 */ /* 0x000fe20000000f00 */
        /* <DEDUP_REMOVED lines=12> */
[----:B------:R-:W-:Y:S01]  /*f460*/  IMAD.MOV.U32 R116, RZ, RZ, R159 ;  /* 0x000000ffff747224 */ /* 0x000fe200078e009f */
[----:B------:R-:W-:Y:S01]  /*f470*/  LDSM.16.MT88.4 R64, [R223+0x9800] ;  /* 0x00980000df40783b */ /* 0x000fe20000004200 */
[--C-:B-1----:R-:W-:Y:S01]  /*f480*/  FFMA.FTZ R7, R246, UR22, -R6.reuse ;  /* 0x00000016f6077c23 */ /* 0x102fe20008010806 */
[----:B------:R-:W-:Y:S01]  /*f490*/  FFMA.FTZ R12, R242, UR22, -R6 ;  /* 0x00000016f20c7c23 */ /* 0x000fe20008010806 */
[----:B------:R-:W-:Y:S01]  /*f4a0*/  HMMA.16816.F32.BF16 R200, R8, R26, R200 ;  /* 0x0000001a08c8723c */ /* 0x000fe200000418c8 */
[----:B------:R-:W-:Y:S01]  /*f4b0*/  LDSM.16.MT88.4 R36, [R222+0x9800] ;  /* 0x00980000de24783b */ /* 0x000fe20000004200 */
[----:B------:R1:W2:Y:S01]  /*f4c0*/  MUFU.EX2 R71, R7 ;  /* 0x0000000700477308 */ /* 0x0002a20000000800 */
[----:B------:R-:W-:-:S02]  /*f4d0*/  MOV R242, R152 ;  /* 0x0000009800f27202 */ /* 0x000fc40000000f00 */
[----:B------:R-:W-:-:S05]  /*f4e0*/  MOV R246, R155 ;  /* 0x0000009b00f67202 */ /* 0x000fca0000000f00 */
[----:B------:R3:W-:Y:S01]  /*f4f0*/  MUFU.EX2 R194, R12 ;  /* 0x0000000c00c27308 */ /* 0x0007e20000000800 */
[----:B-1----:R-:W-:-:S07]  /*f500*/  FFMA.FTZ R7, R247, UR22, -R6 ;  /* 0x00000016f7077c23 */ /* 0x002fce0008010806 */
[----:B------:R1:W4:Y:S01]  /*f510*/  MUFU.EX2 R15, R7 ;  /* 0x00000007000f7308 */ /* 0x0003220000000800 */
[----:B---3--:R-:W-:Y:S02]  /*f520*/  MOV R12, R156 ;  /* 0x0000009c000c7202 */ /* 0x008fe40000000f00 */
[----:B------:R-:W-:Y:S02]  /*f530*/  MOV R14, R90 ;  /* 0x0000005a000e7202 */ /* 0x000fe40000000f00 */
[----:B------:R-:W-:Y:S01]  /*f540*/  MOV R13, R89 ;  /* 0x00000059000d7202 */ /* 0x000fe20000000f00 */
[----:B-1----:R-:W-:-:S04]  /*f550*/  FFMA.FTZ R7, R243, UR22, -R6 ;  /* 0x00000016f3077c23 */ /* 0x002fc80008010806 */
[----:B------:R1:W3:Y:S01]  /*f560*/  MUFU.EX2 R192, R7 ;  /* 0x0000000700c07308 */ /* 0x0002e20000000800 */
[----:B--2---:R-:W-:Y:S01]  /*f570*/  MOV R27, R71 ;  /* 0x00000047001b7202 */ /* 0x004fe20000000f00 */
[----:B------:R-:W-:Y:S01]  /*f580*/  IMAD.MOV.U32 R71, RZ, RZ, R100 ;  /* 0x000000ffff477224 */ /* 0x000fe200078e0064 */
[----:B------:R-:W-:Y:S01]  /*f590*/  MOV R248, R108 ;  /* 0x0000006c00f87202 */ /* 0x000fe20000000f00 */
[----:B-1----:R-:W-:Y:S01]  /*f5a0*/  FFMA.FTZ R7, R12, UR22, -R3 ;  /* 0x000000160c077c23 */ /* 0x002fe20008010803 */
[----:B------:R-:W-:Y:S01]  /*f5b0*/  MOV R12, R242 ;  /* 0x000000f2000c7202 */ /* 0x000fe20000000f00 */
[----:B------:R-:W-:Y:S01]  /*f5c0*/  IMAD.MOV.U32 R242, RZ, RZ, R246 ;  /* 0x000000fffff27224 */ /* 0x000fe200078e00f6 */
        /* <DEDUP_REMOVED lines=10> */
[----:B------:R-:W-:Y:S01]  /*f670*/  MOV R251, R250 ;  /* 0x000000fa00fb7202 */ /* 0x000fe20000000f00 */
[----:B------:R-:W-:Y:S01]  /*f680*/  IMAD.MOV.U32 R250, RZ, RZ, R249 ;  /* 0x000000fffffa7224 */ /* 0x000fe200078e00f9 */
[----:B------:R-:W-:-:S02]  /*f690*/  MOV R249, R248 ;  /* 0x000000f800f97202 */ /* 0x000fc40000000f00 */
[----:B------:R-:W-:Y:S02]  /*f6a0*/  MOV R248, R71 ;  /* 0x0000004700f87202 */ /* 0x000fe40000000f00 */
[----:B------:R-:W2:Y:S01]  /*f6b0*/  LDL.LU R71, [R1+0x24] ;  /* 0x0000240001477983 */ /* 0x000ea20000300800 */
[----:B------:R-:W-:Y:S02]  /*f6c0*/  MOV R243, R158 ;  /* 0x0000009e00f37202 */ /* 0x000fe40000000f00 */
[----:B------:R-:W-:Y:S01]  /*f6d0*/  MOV R247, R153 ;  /* 0x0000009900f77202 */ /* 0x000fe20000000f00 */
[----:B------:R-:W-:Y:S07]  /*f6e0*/  HMMA.16816.F32.BF16 R76, R8, R24, R76 ;  /* 0x00000018084c723c */ /* 0x000fee000004184c */
[----:B------:R-:W-:Y:S01]  /*f6f0*/  IMAD.MOV.U32 R25, RZ, RZ, R243 ;  /* 0x000000ffff197224 */ /* 0x000fe200078e00f3 */
[----:B------:R-:W-:-:S02]  /*f700*/  MOV R243, R247 ;  /* 0x000000f700f37202 */ /* 0x000fc40000000f00 */
[----:B------:R1:W-:Y:S02]  /*f710*/  MUFU.EX2 R247, R7 ;  /* 0x0000000700f77308 */ /* 0x0003e40000000800 */
[----:B-1----:R-:W-:Y:S01]  /*f720*/  FFMA.FTZ R7, R25, UR22, -R3 ;  /* 0x0000001619077c23 */ /* 0x002fe20008010803 */
        /* <DEDUP_REMOVED lines=8> */
[----:B------:R-:W-:Y:S01]  /*f7b0*/  HMMA.16816.F32.BF16 R80, R8, R16, R80 ;  /* 0x000000100850723c */ /* 0x000fe20000041850 */
[----:B--2---:R-:W-:Y:S01]  /*f7c0*/  MOV R249, R71 ;  /* 0x0000004700f97202 */ /* 0x004fe20000000f00 */
[----:B------:R-:W-:-:S02]  /*f7d0*/  IMAD.MOV.U32 R71, RZ, RZ, R106 ;  /* 0x000000ffff477224 */ /* 0x000fc400078e006a */
[----:B------:R-:W2:Y:S02]  /*f7e0*/  LDL.LU R106, [R1+0xc] ;  /* 0x00000c00016a7983 */ /* 0x000ea40000300800 */
[----:B------:R-:W-:Y:S02]  /*f7f0*/  HMMA.16816.F32.BF16 R148, R8, R18, R148 ;  /* 0x000000120894723c */ /* 0x000fe40000041894 */
[----:B------:R-:W1:Y:S01]  /*f800*/  LDSM.16.MT88.4 R16, [R221+0x9800] ;  /* 0x00980000dd10783b */ /* 0x000e620000004200 */
[----:B------:R-:W-:Y:S01]  /*f810*/  IMAD.MOV.U32 R24, RZ, RZ, R12 ;  /* 0x000000ffff187224 */ /* 0x000fe200078e000c */
[----:B------:R-:W-:Y:S02]  /*f820*/  MOV R12, R242 ;  /* 0x000000f2000c7202 */ /* 0x000fe40000000f00 */
[----:B------:R-:W-:Y:S01]  /*f830*/  MOV R242, R241 ;  /* 0x000000f100f27202 */ /* 0x000fe20000000f00 */
[----:B------:R-:W-:Y:S01]  /*f840*/  IMAD.MOV.U32 R241, RZ, RZ, R244 ;  /* 0x000000fffff17224 */ /* 0x000fe200078e00f4 */
[----:B------:R-:W-:-:S02]  /*f850*/  MOV R244, R13 ;  /* 0x0000000d00f47202 */ /* 0x000fc40000000f00 */
[----:B------:R-:W-:Y:S01]  /*f860*/  MOV R13, R75 ;  /* 0x0000004b000d7202 */ /* 0x000fe20000000f00 */
[----:B------:R-:W-:Y:S01]  /*f870*/  IMAD.MOV.U32 R75, RZ, RZ, R114 ;  /* 0x000000ffff4b7224 */ /* 0x000fe200078e0072 */
[----:B------:R-:W-:Y:S01]  /*f880*/  MOV R26, R25 ;  /* 0x00000019001a7202 */ /* 0x000fe20000000f00 */
[----:B------:R-:W-:Y:S01]  /*f890*/  IMAD.MOV.U32 R25, RZ, RZ, R243 ;  /* 0x000000ffff197224 */ /* 0x000fe200078e00f3 */
[----:B------:R-:W-:Y:S01]  /*f8a0*/  MOV R114, R250 ;  /* 0x000000fa00727202 */ /* 0x000fe20000000f00 */
[C---:B------:R-:W-:Y:S01]  /*f8b0*/  HMMA.16816.F32.BF16 R176, R8.reuse, R20, R176 ;  /* 0x0000001408b0723c */ /* 0x040fe200000418b0 */
[----:B------:R-:W-:Y:S02]  /*f8c0*/  MOV R250, R248 ;  /* 0x000000f800fa7202 */ /* 0x000fe40000000f00 */
[----:B------:R-:W-:Y:S01]  /*f8d0*/  MOV R243, R246 ;  /* 0x000000f600f37202 */ /* 0x000fe20000000f00 */
[----:B------:R3:W-:Y:S01]  /*f8e0*/  MUFU.EX2 R248, R7 ;  /* 0x0000000700f87308 */ /* 0x0007e20000000800 */
[----:B------:R-:W-:Y:S01]  /*f8f0*/  MOV R246, R240 ;  /* 0x000000f000f67202 */ /* 0x000fe20000000f00 */
[----:B------:R-:W-:Y:S01]  /*f900*/  HMMA.16816.F32.BF16 R180, R8, R22, R180 ;  /* 0x0000001608b4723c */ /* 0x000fe200000418b4 */
[----:B------:R-:W-:Y:S01]  /*f910*/  IMAD.MOV.U32 R240, RZ, RZ, R14 ;  /* 0x000000fffff07224 */ /* 0x000fe200078e000e */
[----:B------:R-:W-:Y:S01]  /*f920*/  MOV R14, R74 ;  /* 0x0000004a000e7202 */ /* 0x000fe20000000f00 */
[----:B------:R-:W-:Y:S01]  /*f930*/  IMAD.MOV.U32 R74, RZ, RZ, R107 ;  /* 0x000000ffff4a7224 */ /* 0x000fe200078e006b */
[----:B------:R-:W-:Y:S01]  /*f940*/  MOV R107, R251 ;  /* 0x000000fb006b7202 */ /* 0x000fe20000000f00 */
[----:B------:R-:W-:-:S02]  /*f950*/  IMAD.MOV.U32 R108, RZ, RZ, R154 ;  /* 0x000000ffff6c7224 */ /* 0x000fc400078e009a */
[----:B------:R-:W-:Y:S01]  /*f960*/  F2FP.BF16.F32.PACK_AB R8, R73, R70 ;  /* 0x000000464908723e */ /* 0x000fe200000010ff */
[----:B------:R-:W2:Y:S01]  /*f970*/  LDSM.16.MT88.4 R20, [R224+0x9800] ;  /* 0x00980000e014783b */ /* 0x000ea20000004200 */
[----:B----4-:R-:W-:Y:S02]  /*f980*/  F2FP.BF16.F32.PACK_AB R9, R15, R27 ;  /* 0x0000001b0f09723e */ /* 0x010fe400000010ff */
[----:B------:R-:W-:Y:S02]  /*f990*/  F2FP.BF16.F32.PACK_AB R10, R193, R245 ;  /* 0x000000f5c10a723e */ /* 0x000fe400000010ff */
[----:B---3--:R-:W-:Y:S01]  /*f9a0*/  F2FP.BF16.F32.PACK_AB R11, R192, R194 ;  /* 0x000000c2c00b723e */ /* 0x008fe200000010ff */
[----:B------:R-:W-:Y:S01]  /*f9b0*/  FFMA.FTZ R7, R24, UR22, -R3 ;  /* 0x0000001618077c23 */ /* 0x000fe20008010803 */
[----:B------:R-:W-:Y:S02]  /*f9c0*/  MOV R24, R12 ;  /* 0x0000000c00187202 */ /* 0x000fe40000000f00 */
[----:B------:R-:W-:Y:S01]  /*f9d0*/  MOV R12, R242 ;  /* 0x000000f2000c7202 */ /* 0x000fe20000000f00 */
[----:B------:R-:W-:Y:S01]  /*f9e0*/  IMAD.MOV.U32 R242, RZ, RZ, R241 ;  /* 0x000000fffff27224 */ /* 0x000fe200078e00f1 */
[----:B------:R-:W-:-:S02]  /*f9f0*/  MOV R241, R244 ;  /* 0x000000f400f17202 */ /* 0x000fc40000000f00 */
[----:B------:R-:W-:Y:S02]  /*fa00*/  MOV R251, R249 ;  /* 0x000000f900fb7202 */ /* 0x000fe40000000f00 */
[----:B------:R-:W-:Y:S01]  /*fa10*/  MOV R244, R13 ;  /* 0x0000000d00f47202 */ /* 0x000fe20000000f00 */
[----:B------:R3:W-:Y:S01]  /*fa20*/  MUFU.EX2 R249, R7 ;  /* 0x0000000700f97308 */ /* 0x0007e20000000800 */
[----:B------:R-:W-:Y:S01]  /*fa30*/  MOV R13, R114 ;  /* 0x00000072000d7202 */ /* 0x000fe20000000f00 */
[----:B-1----:R-:W-:Y:S01]  /*fa40*/  HMMA.16816.F32.BF16 R140, R8, R16, R60 ;  /* 0x00000010088c723c */ /* 0x002fe2000004183c */
[----:B------:R-:W-:Y:S01]  /*fa50*/  IMAD.MOV.U32 R114, RZ, RZ, R250 ;  /* 0x000000ffff727224 */ /* 0x000fe200078e00fa */
[----:B------:R-:W-:-:S05]  /*fa60*/  MOV R250, R71 ;  /* 0x0000004700fa7202 */ /* 0x000fca0000000f00 */
[----:B------:R-:W-:Y:S02]  /*fa70*/  MOV R63, R24 ;  /* 0x00000018003f7202 */ /* 0x000fe40000000f00 */
[----:B------:R-:W-:Y:S01]  /*fa80*/  MOV R24, R12 ;  /* 0x0000000c00187202 */ /* 0x000fe20000000f00 */
[----:B------:R-:W-:Y:S02]  /*fa90*/  IMAD.MOV.U32 R12, RZ, RZ, R242 ;  /* 0x000000ffff0c7224 */ /* 0x000fe400078e00f2 */
[----:B---3--:R-:W-:Y:S01]  /*faa0*/  FFMA.FTZ R7, R26, UR22, -R3 ;  /* 0x000000161a077c23 */ /* 0x008fe20008010803 */
[----:B------:R-:W-:Y:S01]  /*fab0*/  IMAD.MOV.U32 R26, RZ, RZ, R25 ;  /* 0x000000ffff1a7224 */ /* 0x000fe200078e0019 */
[----:B------:R-:W-:Y:S02]  /*fac0*/  MOV R25, R243 ;  /* 0x000000f300197202 */ /* 0x000fe40000000f00 */
[----:B------:R-:W-:Y:S01]  /*fad0*/  MOV R243, R246 ;  /* 0x000000f600f37202 */ /* 0x000fe20000000f00 */
[----:B------:R-:W-:Y:S01]  /*fae0*/  IMAD.MOV.U32 R246, RZ, RZ, R240 ;  /* 0x000000fffff67224 */ /* 0x000fe200078e00f0 */
[----:B------:R-:W-:Y:S01]  /*faf0*/  MOV R242, R241 ;  /* 0x000000f100f27202 */ /* 0x000fe20000000f00 */
[----:B------:R-:W-:Y:S01]  /*fb00*/  IMAD.MOV.U32 R240, RZ, RZ, R13 ;  /* 0x000000fffff07224 */ /* 0x000fe200078e000d */
[----:B------:R-:W-:-:S02]  /*fb10*/  MOV R241, R244 ;  /* 0x000000f400f17202 */ /* 0x000fc40000000f00 */
[----:B------:R-:W-:Y:S02]  /*fb20*/  MOV R13, R114 ;  /* 0x00000072000d7202 */ /* 0x000fe40000000f00 */
[----:B------:R-:W-:Y:S02]  /*fb30*/  MOV R244, R14 ;  /* 0x0000000e00f47202 */ /* 0x000fe40000000f00 */
[----:B------:R-:W-:Y:S02]  /*fb40*/  MOV R114, R250 ;  /* 0x000000fa00727202 */ /* 0x000fe40000000f00 */
[----:B------:R-:W-:Y:S01]  /*fb50*/  MOV R14, R107 ;  /* 0x0000006b000e7202 */ /* 0x000fe20000000f00 */
[----:B------:R1:W3:Y:S01]  /*fb60*/  MUFU.EX2 R250, R7 ;  /* 0x0000000700fa7308 */ /* 0x0002e20000000800 */
[----:B------:R-:W-:Y:S01]  /*fb70*/  IMAD.MOV.U32 R107, RZ, RZ, R251 ;  /* 0x000000ffff6b7224 */ /* 0x000fe200078e00fb */
[----:B------:R-:W-:Y:S02]  /*fb80*/  MOV R62, R26 ;  /* 0x0000001a003e7202 */ /* 0x000fe40000000f00 */
[----:B------:R-:W-:Y:S01]  /*fb90*/  MOV R26, R25 ;  /* 0x00000019001a7202 */ /* 0x000fe20000000f00 */
[----:B------:R-:W-:Y:S01]  /*fba0*/  IMAD.MOV.U32 R25, RZ, RZ, R243 ;  /* 0x000000ffff197224 */ /* 0x000fe200078e00f3 */
[----:B------:R-:W-:Y:S01]  /*fbb0*/  MOV R243, R246 ;  /* 0x000000f600f37202 */ /* 0x000fe20000000f00 */
[----:B-1----:R-:W-:Y:S01]  /*fbc0*/  FFMA.FTZ R7, R63, UR22, -R3 ;  /* 0x000000163f077c23 */ /* 0x002fe20008010803 */
[----:B------:R-:W-:Y:S01]  /*fbd0*/  IMAD.MOV.U32 R63, RZ, RZ, R24 ;  /* 0x000000ffff3f7224 */ /* 0x000fe200078e0018 */
[----:B------:R-:W-:-:S02]  /*fbe0*/  MOV R24, R12 ;  /* 0x0000000c00187202 */ /* 0x000fc40000000f00 */
[----:B------:R-:W-:Y:S01]  /*fbf0*/  MOV R12, R242 ;  /* 0x000000f2000c7202 */ /* 0x000fe20000000f00 */
[----:B------:R-:W-:Y:S02]  /*fc00*/  IMAD.MOV.U32 R242, RZ, RZ, R240 ;  /* 0x000000fffff27224 */ /* 0x000fe400078e00f0 */
[----:B------:R-:W-:Y:S01]  /*fc10*/  IMAD.MOV.U32 R240, RZ, RZ, R107 ;  /* 0x000000fffff07224 */ /* 0x000fe200078e006b */
[----:B------:R-:W-:Y:S02]  /*fc20*/  MOV R246, R14 ;  /* 0x0000000e00f67202 */ /* 0x000fe40000000f00 */
[----:B------:R-:W-:Y:S02]  /*fc30*/  MOV R14, R13 ;  /* 0x0000000d000e7202 */ /* 0x000fe40000000f00 */
[----:B------:R-:W-:Y:S01]  /*fc40*/  MOV R13, R114 ;  /* 0x00000072000d7202 */ /* 0x000fe20000000f00 */
[----:B--2---:R-:W-:Y:S01]  /*fc50*/  IMAD.MOV.U32 R71, RZ, RZ, R106 ;  /* 0x000000ffff477224 */ /* 0x004fe200078e006a */
[----:B------:R-:W-:-:S02]  /*fc60*/  MOV R106, R236 ;  /* 0x000000ec006a7202 */ /* 0x000fc40000000f00 */
[----:B------:R-:W2:Y:S02]  /*fc70*/  LDL.LU R236, [R1+0xf0] ;  /* 0x0000f00001ec7983 */ /* 0x000ea40000300800 */
[----:B------:R-:W-:-:S04]  /*fc80*/  MOV R251, R71 ;  /* 0x0000004700fb7202 */ /* 0x000fc80000000f00 */
[----:B------:R-:W-:Y:S02]  /*fc90*/  MOV R107, R251 ;  /* 0x000000fb006b7202 */ /* 0x000fe40000000f00 */
[----:B------:R1:W-:Y:S01]  /*fca0*/  MUFU.EX2 R251, R7 ;  /* 0x0000000700fb7308 */ /* 0x0003e20000000800 */
[----:B------:R-:W-:Y:S01]  /*fcb0*/  IMAD.MOV.U32 R71, RZ, RZ, R106 ;  /* 0x000000ffff477224 */ /* 0x000fe200078e006a */
[----:B------:R-:W-:Y:S02]  /*fcc0*/  MOV R106, R133 ;  /* 0x00000085006a7202 */ /* 0x000fe40000000f00 */
[----:B------:R-:W4:Y:S01]  /*fcd0*/  LDL.LU R133, [R1+0xec] ;  /* 0x0000ec0001857983 */ /* 0x000f220000300800 */
[----:B------:R-:W-:Y:S01]  /*fce0*/  IMAD.MOV.U32 R114, RZ, RZ, R71 ;  /* 0x000000ffff727224 */ /* 0x000fe200078e0047 */
[----:B------:R-:W-:Y:S02]  /*fcf0*/  MOV R71, R106 ;  /* 0x0000006a00477202 */ /* 0x000fe40000000f00 */
[----:B------:R-:W-:-:S02]  /*fd00*/  MOV R106, R108 ;  /* 0x0000006c006a7202 */ /* 0x000fc40000000f00 */
[----:B------:R-:W4:Y:S01]  /*fd10*/  LDL.LU R108, [R1+0x8] ;  /* 0x00000800016c7983 */ /* 0x000f220000300800 */
[----:B-1----:R-:W-:Y:S01]  /*fd20*/  FFMA.FTZ R7, R62, UR22, -R3 ;  /* 0x000000163e077c23 */ /* 0x002fe20008010803 */
        /* <DEDUP_REMOVED lines=14> */
[----:B------:R1:W-:Y:S02]  /*fe10*/  MUFU.EX2 R199, R7 ;  /* 0x0000000700c77308 */ /* 0x0003e40000000800 */
[----:B-1----:R-:W-:Y:S01]  /*fe20*/  FFMA.FTZ R7, R62, UR22, -R3 ;  /* 0x000000163e077c23 */ /* 0x002fe20008010803 */
[----:B------:R-:W-:Y:S01]  /*fe30*/  IMAD.MOV.U32 R62, RZ, RZ, R26 ;  /* 0x000000ffff3e7224 */ /* 0x000fe200078e001a */
        /* <DEDUP_REMOVED lines=12> */
[----:B------:R-:W3:Y:S01]  /*ff00*/  LDL.LU R116, [R1+0x38] ;  /* 0x0000380001747983 */ /* 0x000ee20000300800 */
[----:B------:R-:W-:Y:S02]  /*ff10*/  MOV R61, R63 ;  /* 0x0000003f003d7202 */ /* 0x000fe40000000f00 */
        /* <DEDUP_REMOVED lines=13> */
[----:B---3--:R-:W-:Y:S01]  /*fff0*/  MOV R71, R116 ;  /* 0x0000007400477202 */ /* 0x008fe20000000f00 */
[----:B------:R-:W-:Y:S01]  /*10000*/  IMAD.MOV.U32 R116, RZ, RZ, R103 ;  /* 0x000000ffff747224 */ /* 0x000fe200078e0067 */
[----:B------:R-:W-:-:S02]  /*10010*/  MOV R103, R231 ;  /* 0x000000e700677202 */ /* 0x000fc40000000f00 */
[----:B------:R-:W3:Y:S01]  /*10020*/  LDL.LU R231, [R1+0xe8] ;  /* 0x0000e80001e77983 */ /* 0x000ee20000300800 */
[----:B------:R-:W-:Y:S02]  /*10030*/  MOV R60, R63 ;  /* 0x0000003f003c7202 */ /* 0x000fe40000000f00 */
[----:B------:R-:W-:Y:S02]  /*10040*/  MOV R63, R25 ;  /* 0x00000019003f7202 */ /* 0x000fe40000000f00 */
[----:B------:R1:W-:Y:S01]  /*10050*/  MUFU.EX2 R25, R7 ;  /* 0x0000000700197308 */ /* 0x0003e20000000800 */
[C---:B------:R-:W-:Y:S06]  /*10060*/  HMMA.16816.F32.BF16 R88, R8.reuse, R66, R28 ;  /* 0x000000420858723c */ /* 0x040fec000004181c */
[----:B------:R-:W-:Y:S01]  /*10070*/  HMMA.16816.F32.BF16 R92, R8, R64, R32 ;  /* 0x00000040085c723c */ /* 0x000fe20000041820 */
[----:B-1----:R-:W-:-:S04]  /*10080*/  FFMA.FTZ R7, R60, UR22, -R3 ;  /* 0x000000163c077c23 */ /* 0x002fc80008010803 */
[----:B------:R1:W-:Y:S02]  /*10090*/  MUFU.EX2 R28, R7 ;  /* 0x00000007001c7308 */ /* 0x0003e40000000800 */
[----:B-1----:R-:W-:-:S06]  /*100a0*/  FFMA.FTZ R7, R61, UR22, -R3 ;  /* 0x000000163d077c23 */ /* 0x002fcc0008010803 */
[----:B------:R1:W-:Y:S02]  /*100b0*/  MUFU.EX2 R32, R7 ;  /* 0x0000000700207308 */ /* 0x0003e40000000800 */
[----:B-1----:R-:W-:-:S06]  /*100c0*/  FFMA.FTZ R7, R62, UR22, -R3 ;  /* 0x000000163e077c23 */ /* 0x002fcc0008010803 */
[----:B------:R1:W-:Y:S02]  /*100d0*/  MUFU.EX2 R31, R7 ;  /* 0x00000007001f7308 */ /* 0x0003e40000000800 */
[----:B-1----:R-:W-:Y:S01]  /*100e0*/  FFMA.FTZ R7, R63, UR22, -R3 ;  /* 0x000000163f077c23 */ /* 0x002fe20008010803 */
[----:B------:R-:W-:Y:S02]  /*100f0*/  MOV R63, R12 ;  /* 0x0000000c003f7202 */ /* 0x000fe40000000f00 */
[----:B------:R-:W-:Y:S02]  /*10100*/  MOV R12, R242 ;  /* 0x000000f2000c7202 */ /* 0x000fe40000000f00 */
[----:B------:R-:W-:Y:S01]  /*10110*/  MOV R242, R240 ;  /* 0x000000f000f27202 */ /* 0x000fe20000000f00 */
[----:B------:R-:W-:Y:S01]  /*10120*/  IMAD.MOV.U32 R240, RZ, RZ, R13 ;  /* 0x000000fffff07224 */ /* 0x000fe200078e000d */
[----:B------:R-:W-:Y:S01]  /*10130*/  MOV R13, R72 ;  /* 0x00000048000d7202 */ /* 0x000fe20000000f00 */
[----:B------:R1:W-:Y:S01]  /*10140*/  MUFU.EX2 R30, R7 ;  /* 0x00000007001e7308 */ /* 0x0003e20000000800 */
[----:B------:R-:W-:Y:S01]  /*10150*/  MOV R72, R107 ;  /* 0x0000006b00487202 */ /* 0x000fe20000000f00 */
[----:B------:R-:W-:Y:S01]  /*10160*/  IMAD.MOV.U32 R107, RZ, RZ, R114 ;  /* 0x000000ffff6b7224 */ /* 0x000fe200078e0072 */
[----:B------:R-:W-:-:S02]  /*10170*/  MOV R114, R71 ;  /* 0x0000004700727202 */ /* 0x000fc40000000f00 */
[----:B------:R-:W-:Y:S01]  /*10180*/  MOV R71, R116 ;  /* 0x0000007400477202 */ /* 0x000fe20000000f00 */
[----:B------:R-:W-:Y:S01]  /*10190*/  IMAD.MOV.U32 R116, RZ, RZ, R103 ;  /* 0x000000ffff747224 */ /* 0x000fe200078e0067 */
[----:B------:R-:W-:Y:S01]  /*101a0*/  MOV R103, R219 ;  /* 0x000000db00677202 */ /* 0x000fe20000000f00 */
[----:B-1----:R-:W-:-:S04]  /*101b0*/  FFMA.FTZ R7, R26, UR22, -R3 ;  /* 0x000000161a077c23 */ /* 0x002fc80008010803 */
[----:B------:R-:W-:Y:S01]  /*101c0*/  MUFU.EX2 R219, R7 ;  /* 0x0000000700db7308 */ /* 0x000fe20000000800 */
[----:B------:R-:W-:Y:S01]  /*101d0*/  IMAD.MOV.U32 R26, RZ, RZ, R243 ;  /* 0x000000ffff1a7224 */ /* 0x000fe200078e00f3 */
[----:B------:R-:W-:Y:S01]  /*101e0*/  HMMA.16816.F32.BF16 R152, R8, R18, R56 ;  /* 0x000000120898723c */ /* 0x000fe20000041838 */
[----:B------:R-:W-:Y:S01]  /*101f0*/  MOV R61, R242 ;  /* 0x000000f2003d7202 */ /* 0x000fe20000000f00 */
[----:B------:R-:W-:-:S05]  /*10200*/  IMAD.MOV.U32 R242, RZ, RZ, R72 ;  /* 0x000000fffff27224 */ /* 0x000fca00078e0048 */
[----:B------:R-:W-:Y:S01]  /*10210*/  IMAD.MOV.U32 R59, RZ, RZ, R26 ;  /* 0x000000ffff3b7224 */ /* 0x000fe200078e001a */
[----:B------:R-:W-:Y:S02]  /*10220*/  MOV R72, R116 ;  /* 0x0000007400487202 */ /* 0x000fe40000000f00 */
[----:B------:R-:W-:Y:S01]  /*10230*/  MOV R58, R63 ;  /* 0x0000003f003a7202 */ /* 0x000fe20000000f00 */
[----:B------:R-:W-:Y:S01]  /*10240*/  IMAD.MOV.U32 R63, RZ, RZ, R240 ;  /* 0x000000ffff3f7224 */ /* 0x000fe200078e00f0 */
        /* <DEDUP_REMOVED lines=14> */
[----:B------:R-:W-:-:S02]  /*10330*/  MOV R56, R14 ;  /* 0x0000000e00387202 */ /* 0x000fc40000000f00 */
[----:B------:R-:W-:Y:S01]  /*10340*/  MOV R245, R107 ;  /* 0x0000006b00f57202 */ /* 0x000fe20000000f00 */
[----:B------:R-:W-:Y:S01]  /*10350*/  IMAD.MOV.U32 R107, RZ, RZ, R98 ;  /* 0x000000ffff6b7224 */ /* 0x000fe200078e0062 */
[----:B------:R-:W-:Y:S01]  /*10360*/  MOV R14, R106 ;  /* 0x0000006a000e7202 */ /* 0x000fe20000000f00 */
[C---:B------:R-:W-:Y:S01]  /*10370*/  HMMA.16816.F32.BF16 R168, R8.reuse, R22, R48 ;  /* 0x0000001608a8723c */ /* 0x040fe20000041830 */
[----:B------:R-:W-:Y:S02]  /*10380*/  MOV R55, R61 ;  /* 0x0000003d00377202 */ /* 0x000fe40000000f00 */
[----:B------:R-:W-:Y:S01]  /*10390*/  MOV R106, R117 ;  /* 0x00000075006a7202 */ /* 0x000fe20000000f00 */
[----:B------:R-:W-:Y:S02]  /*103a0*/  FFMA.FTZ R117, R206, UR22, -R2 ;  /* 0x00000016ce757c23 */ /* 0x000fe40008010802 */
[----:B------:R-:W-:Y:S01]  /*103b0*/  HMMA.16816.F32.BF16 R172, R8, R36, R44 ;  /* 0x0000002408ac723c */ /* 0x000fe2000004182c */
[----:B------:R-:W-:Y:S01]  /*103c0*/  IMAD.MOV.U32 R206, RZ, RZ, R123 ;  /* 0x000000ffffce7224 */ /* 0x000fe200078e007b */
[----:B------:R-:W-:-:S04]  /*103d0*/  MOV R61, R12 ;  /* 0x0000000c003d7202 */ /* 0x000fc80000000f00 */
[----:B------:R-:W-:Y:S01]  /*103e0*/  HMMA.16816.F32.BF16 R84, R8, R38, R40 ;  /* 0x000000260854723c */ /* 0x000fe20000041828 */
[----:B------:R-:W-:Y:S01]  /*103f0*/  FFMA.FTZ R123, R138, UR22, -R2 ;  /* 0x000000168a7b7c23 */ /* 0x000fe20008010802 */
[----:B------:R-:W-:Y:S01]  /*10400*/  IMAD.MOV.U32 R12, RZ, RZ, R107 ;  /* 0x000000ffff0c7224 */ /* 0x000fe200078e006b */
[----:B------:R-:W-:-:S04]  /*10410*/  MOV R138, R55 ;  /* 0x00000037008a7202 */ /* 0x000fc80000000f00 */
[----:B------:R-:W-:Y:S01]  /*10420*/  FFMA.FTZ R9, R59, UR22, -R2 ;  /* 0x000000163b097c23 */ /* 0x000fe20008010802 */
[----:B------:R-:W-:Y:S01]  /*10430*/  MOV R59, R13 ;  /* 0x0000000d003b7202 */ /* 0x000fe20000000f00 */
[----:B------:R-:W-:Y:S01]  /*10440*/  IMAD.MOV.U32 R107, RZ, RZ, R101 ;  /* 0x000000ffff6b7224 */ /* 0x000fe200078e0065 */
[----:B------:R-:W-:Y:S02]  /*10450*/  MOV R13, R72 ;  /* 0x00000048000d7202 */ /* 0x000fe40000000f00 */
[----:B------:R-:W-:Y:S02]  /*10460*/  MOV R55, R59 ;  /* 0x0000003b00377202 */ /* 0x000fe40000000f00 */
[----:B------:R-:W-:Y:S02]  /*10470*/  MOV R101, R99 ;  /* 0x0000006300657202 */ /* 0x000fe40000000f00 */
[----:B------:R-:W-:Y:S01]  /*10480*/  MOV R59, R14 ;  /* 0x0000000e003b7202 */ /* 0x000fe20000000f00 */
[----:B--2---:R-:W-:Y:S01]  /*10490*/  FFMA.FTZ R14, R236, UR22, -R0 ;  /* 0x00000016ec0e7c23 */ /* 0x004fe20008010800 */
[----:B------:R-:W-:Y:S01]  /*104a0*/  MOV R57, R245 ;  /* 0x000000f500397202 */ /* 0x000fe20000000f00 */
[----:B------:R-:W-:-:S02]  /*104b0*/  IMAD.MOV.U32 R49, RZ, RZ, R27 ;  /* 0x000000ffff317224 */ /* 0x000fc400078e001b */
[--C-:B------:R-:W-:Y:S01]  /*104c0*/  FFMA.FTZ R8, R60, UR22, -R2.reuse ;  /* 0x000000163c087c23 */ /* 0x100fe20008010802 */
[--C-:B------:R-:W-:Y:S01]  /*104d0*/  FFMA.FTZ R40, R229, UR22, -R2.reuse ;  /* 0x00000016e5287c23 */ /* 0x100fe20008010802 */
[--C-:B------:R-:W-:Y:S01]  /*104e0*/  FFMA.FTZ R72, R211, UR22, -R2.reuse ;  /* 0x00000016d3487c23 */ /* 0x100fe20008010802 */
[--C-:B------:R-:W-:Y:S01]  /*104f0*/  FFMA.FTZ R99, R210, UR22, -R2.reuse ;  /* 0x00000016d2637c23 */ /* 0x100fe20008010802 */
[----:B------:R-:W-:Y:S01]  /*10500*/  MOV R27, R12 ;  /* 0x0000000c001b7202 */ /* 0x000fe20000000f00 */
[----:B------:R-:W-:Y:S01]  /*10510*/  IMAD.MOV.U32 R50, RZ, RZ, R13 ;  /* 0x000000ffff327224 */ /* 0x000fe200078e000d */
[----:B------:R-:W-:Y:S01]  /*10520*/  MOV R51, R73 ;  /* 0x0000004900337202 */ /* 0x000fe20000000f00 */
[--C-:B------:R-:W-:Y:S01]  /*10530*/  FFMA.FTZ R125, R125, UR22, -R2.reuse ;  /* 0x000000167d7d7c23 */ /* 0x100fe20008010802 */
[----:B------:R-:W-:Y:S01]  /*10540*/  MOV R52, R107 ;  /* 0x0000006b00347202 */ /* 0x000fe20000000f00 */
[----:B------:R-:W-:Y:S01]  /*10550*/  FFMA.FTZ R126, R126, UR22, -R2 ;  /* 0x000000167e7e7c23 */ /* 0x000fe20008010802 */
        /* <DEDUP_REMOVED lines=12> */
[----:B------:R-:W-:Y:S01]  /*10620*/  IMAD.MOV.U32 R60, RZ, RZ, R242 ;  /* 0x000000ffff3c7224 */ /* 0x000fe200078e00f2 */
[----:B------:R1:W-:Y:S01]  /*10630*/  MUFU.EX2 R237, R8 ;  /* 0x0000000800ed7308 */ /* 0x0003e20000000800 */
[----:B------:R-:W-:Y:S01]  /*10640*/  F2FP.BF16.F32.PACK_AB R10, R250, R249 ;  /* 0x000000f9fa0a723e */ /* 0x000fe200000010ff */
[----:B------:R-:W-:Y:S01]  /*10650*/  IMAD.MOV.U32 R35, RZ, RZ, R51 ;  /* 0x000000ffff237224 */ /* 0x000fe200078e0033 */
[----:B------:R-:W-:-:S05]  /*10660*/  MOV R34, R50 ;  /* 0x0000003200227202 */ /* 0x000fca0000000f00 */
[----:B------:R-:W-:Y:S01]  /*10670*/  MUFU.EX2 R242, R9 ;  /* 0x0000000900f27308 */ /* 0x000fe20000000800 */
[----:B------:R-:W-:Y:S01]  /*10680*/  MOV R48, R52 ;  /* 0x0000003400307202 */ /* 0x000fe20000000f00 */
[----:B------:R-:W-:Y:S01]  /*10690*/  IMAD.MOV.U32 R50, RZ, RZ, R54 ;  /* 0x000000ffff327224 */ /* 0x000fe200078e0036 */
[----:B------:R-:W-:Y:S02]  /*106a0*/  MOV R51, R55 ;  /* 0x0000003700337202 */ /* 0x000fe40000000f00 */
[----:B-1----:R-:W-:Y:S01]  /*106b0*/  F2FP.BF16.F32.PACK_AB R8, R248, R247 ;  /* 0x000000f7f808723e */ /* 0x002fe200000010ff */
[----:B------:R-:W-:Y:S01]  /*106c0*/  IMAD.MOV.U32 R55, RZ, RZ, R62 ;  /* 0x000000ffff377224 */ /* 0x000fe200078e003e */
[----:B------:R-:W-:Y:S01]  /*106d0*/  MOV R52, R56 ;  /* 0x0000003800347202 */ /* 0x000fe20000000f00 */
[----:B---3--:R-:W-:-:S04]  /*106e0*/  FFMA.FTZ R7, R231, UR22, -R3 ;  /* 0x00000016e7077c23 */ /* 0x008fc80008010803 */
[----:B------:R1:W-:Y:S02]  /*106f0*/  MUFU.EX2 R231, R7 ;  /* 0x0000000700e77308 */ /* 0x0003e40000000800 */
[----:B-1----:R-:W-:-:S06]  /*10700*/  FFMA.FTZ R7, R241, UR22, -R3 ;  /* 0x00000016f1077c23 */ /* 0x002fcc0008010803 */
[----:B------:R4:W-:Y:S02]  /*10710*/  MUFU.EX2 R26, R7 ;  /* 0x00000007001a7308 */ /* 0x0009e40000000800 */
[----:B----4-:R-:W-:-:S06]  /*10720*/  FFMA.FTZ R7, R133, UR22, -R3 ;  /* 0x0000001685077c23 */ /* 0x010fcc0008010803 */
[----:B------:R1:W-:Y:S02]  /*10730*/  MUFU.EX2 R116, R7 ;  /* 0x0000000700747308 */ /* 0x0003e40000000800 */
[----:B-1----:R-:W-:-:S06]  /*10740*/  FFMA.FTZ R7, R131, UR22, -R3 ;  /* 0x0000001683077c23 */ /* 0x002fcc0008010803 */
[----:B------:R1:W-:Y:S01]  /*10750*/  MUFU.EX2 R114, R7 ;  /* 0x0000000700727308 */ /* 0x0003e20000000800 */
[----:B------:R-:W-:Y:S01]  /*10760*/  IMAD.MOV.U32 R241, RZ, RZ, R75 ;  /* 0x000000fffff17224 */ /* 0x000fe200078e004b */
[----:B------:R-:W-:Y:S02]  /*10770*/  MOV R54, R60 ;  /* 0x0000003c00367202 */ /* 0x000fe40000000f00 */
[----:B------:R-:W-:Y:S01]  /*10780*/  MOV R56, R63 ;  /* 0x0000003f00387202 */ /* 0x000fe20000000f00 */
[----:B------:R-:W-:Y:S01]  /*10790*/  IMAD.MOV.U32 R133, RZ, RZ, R35 ;  /* 0x000000ffff857224 */ /* 0x000fe200078e0023 */
[----:B------:R-:W2:Y:S02]  /*107a0*/  LDL.LU R75, [R1+0x18] ;  /* 0x00001800014b7983 */ /* 0x000ea40000300800 */
[----:B------:R-:W-:Y:S02]  /*107b0*/  MUFU.EX2 R217, R12 ;  /* 0x0000000c00d97308 */ /* 0x000fe40000000800 */
[----:B------:R-:W3:Y:S01]  /*107c0*/  LDL.LU R74, [R1+0x1c] ;  /* 0x00001c00014a7983 */ /* 0x000ee20000300800 */
[----:B-1----:R-:W-:-:S05]  /*107d0*/  FFMA.FTZ R7, R124, UR22, -R3 ;  /* 0x000000167c077c23 */ /* 0x002fca0008010803 */
[----:B------:R1:W-:Y:S02]  /*107e0*/  MUFU.EX2 R103, R7 ;  /* 0x0000000700677308 */ /* 0x0003e40000000800 */
[--C-:B-1----:R-:W-:Y:S01]  /*107f0*/  FFMA.FTZ R7, R118, UR22, -R3.reuse ;  /* 0x0000001676077c23 */ /* 0x102fe20008010803 */
[----:B------:R-:W-:-:S05]  /*10800*/  FFMA.FTZ R3, R115, UR22, -R3 ;  /* 0x0000001673037c23 */ /* 0x000fca0008010803 */
[----:B------:R1:W-:Y:S02]  /*10810*/  MUFU.EX2 R29, R3 ;  /* 0x00000003001d7308 */ /* 0x0003e40000000800 */
[----:B-1----:R-:W-:-:S06]  /*10820*/  FFMA.FTZ R3, R240, UR22, -R2 ;  /* 0x00000016f0037c23 */ /* 0x002fcc0008010802 */
[----:B------:R1:W-:Y:S02]  /*10830*/  MUFU.EX2 R240, R3 ;  /* 0x0000000300f07308 */ /* 0x0003e40000000800 */
[----:B-1----:R-:W-:-:S06]  /*10840*/  FFMA.FTZ R3, R241, UR22, -R2 ;  /* 0x00000016f1037c23 */ /* 0x002fcc0008010802 */
[----:B------:R1:W4:Y:S02]  /*10850*/  MUFU.EX2 R241, R3 ;  /* 0x0000000300f17308 */ /* 0x0003240000000800 */
[----:B-1----:R-:W-:-:S06]  /*10860*/  FFMA.FTZ R3, R243, UR22, -R2 ;  /* 0x00000016f3037c23 */ /* 0x002fcc0008010802 */
[----:B------:R1:W-:Y:S01]  /*10870*/  MUFU.EX2 R243, R3 ;  /* 0x0000000300f37308 */ /* 0x0003e20000000800 */
[----:B------:R-:W-:-:S07]  /*10880*/  FFMA.FTZ R124, R137, UR22, -R2 ;  /* 0x00000016897c7c23 */ /* 0x000fce0008010802 */
[----:B------:R4:W-:Y:S01]  /*10890*/  MUFU.EX2 R98, R7 ;  /* 0x0000000700627308 */ /* 0x0009e20000000800 */
[----:B-1----:R-:W-:-:S07]  /*108a0*/  FFMA.FTZ R3, R244, UR22, -R2 ;  /* 0x00000016f4037c23 */ /* 0x002fce0008010802 */
[----:B------:R1:W1:Y:S01]  /*108b0*/  MUFU.EX2 R244, R3 ;  /* 0x0000000300f47308 */ /* 0x0002620000000800 */
[--C-:B----4-:R-:W-:Y:S01]  /*108c0*/  FFMA.FTZ R7, R105, UR22, -R2.reuse ;  /* 0x0000001669077c23 */ /* 0x110fe20008010802 */
[----:B------:R-:W-:Y:S01]  /*108d0*/  MOV R105, R100 ;  /* 0x0000006400697202 */ /* 0x000fe20000000f00 */
[----:B------:R-:W-:-:S05]  /*108e0*/  FFMA.FTZ R100, R207, UR22, -R2 ;  /* 0x00000016cf647c23 */ /* 0x000fca0008010802 */
[----:B------:R4:W-:Y:S01]  /*108f0*/  MUFU.EX2 R236, R7 ;  /* 0x0000000700ec7308 */ /* 0x0009e20000000800 */
[----:B-1----:R-:W-:-:S07]  /*10900*/  FFMA.FTZ R3, R246, UR22, -R2 ;  /* 0x00000016f6037c23 */ /* 0x002fce0008010802 */
[----:B------:R1:W-:Y:S01]  /*10910*/  MUFU.EX2 R246, R3 ;  /* 0x0000000300f67308 */ /* 0x0003e20000000800 */
[----:B------:R-:W-:Y:S02]  /*10920*/  IMAD.MOV.U32 R53, RZ, RZ, R105 ;  /* 0x000000ffff357224 */ /* 0x000fe400078e0069 */
[----:B------:R-:W-:Y:S01]  /*10930*/  FFMA.FTZ R105, R129, UR22, -R0 ;  /* 0x0000001681697c23 */ /* 0x000fe20008010800 */
[----:B----4-:R-:W-:Y:S01]  /*10940*/  MOV R7, R70 ;  /* 0x0000004600077202 */ /* 0x010fe20000000f00 */
[----:B------:R-:W-:Y:S02]  /*10950*/  IMAD.MOV.U32 R70, RZ, RZ, R108 ;  /* 0x000000ffff467224 */ /* 0x000fe400078e006c */
[--C-:B------:R-:W-:Y:S01]  /*10960*/  FFMA.FTZ R108, R127, UR22, -R0.reuse ;  /* 0x000000167f6c7c23 */ /* 0x100fe20008010800 */
[----:B------:R-:W-:Y:S01]  /*10970*/  FFMA.FTZ R118, R119, UR22, -R0 ;  /* 0x0000001677767c23 */ /* 0x000fe20008010800 */
[----:B-1----:R-:W-:Y:S01]  /*10980*/  FFMA.FTZ R3, R58, UR22, -R2 ;  /* 0x000000163a037c23 */ /* 0x002fe20008010802 */
[----:B------:R-:W-:-:S02]  /*10990*/  IMAD.MOV.U32 R58, RZ, RZ, R15 ;  /* 0x000000ffff3a7224 */ /* 0x000fc400078e000f */
[--C-:B------:R-:W-:Y:S01]  /*109a0*/  FFMA.FTZ R15, R230, UR22, -R2.reuse ;  /* 0x00000016e60f7c23 */ /* 0x100fe20008010802 */
[----:B------:R1:W-:Y:S01]  /*109b0*/  MUFU.EX2 R245, R3 ;  /* 0x0000000300f57308 */ /* 0x0003e20000000800 */
[----:B------:R-:W-:Y:S02]  /*109c0*/  F2FP.BF16.F32.PACK_AB R9, R241, R240 ;  /* 0x000000f0f109723e */ /* 0x000fe400000010ff */
[----:B------:R-:W-:Y:S02]  /*109d0*/  F2FP.BF16.F32.PACK_AB R11, R244, R243 ;  /* 0x000000f3f40b723e */ /* 0x000fe400000010ff */
[----:B------:R-:W-:Y:S01]  /*109e0*/  MOV R119, R49 ;  /* 0x0000003100777202 */ /* 0x000fe20000000f00 */
[----:B-1----:R-:W-:Y:S01]  /*109f0*/  FFMA.FTZ R3, R252, UR22, -R2 ;  /* 0x00000016fc037c23 */ /* 0x002fe20008010802 */
[----:B------:R-:W-:Y:S01]  /*10a00*/  FFMA.FTZ R2, R233, UR22, -R0 ;  /* 0x00000016e9027c23 */ /* 0x000fe20008010800 */
[----:B------:R-:W-:-:S04]  /*10a10*/  FFMA.FTZ R0, R238, UR22, -R6 ;  /* 0x00000016ee007c23 */ /* 0x000fc80008010806 */
[----:B------:R1:W-:Y:S01]  /*10a20*/  MUFU.EX2 R216, R0 ;  /* 0x0000000000d87308 */ /* 0x0003e20000000800 */
[----:B------:R-:W-:Y:S01]  /*10a30*/  MOV R49, R53 ;  /* 0x0000003500317202 */ /* 0x000fe20000000f00 */
[----:B------:R-:W-:Y:S01]  /*10a40*/  IMAD.MOV.U32 R53, RZ, RZ, R57 ;  /* 0x000000ffff357224 */ /* 0x000fe200078e0039 */
[----:B------:R-:W-:Y:S01]  /*10a50*/  MOV R57, R61 ;  /* 0x0000003d00397202 */ /* 0x000fe20000000f00 */
[C---:B------:R-:W-:Y:S06]  /*10a60*/  HMMA.16816.F32.BF16 R44, R8.reuse, R18, R148 ;  /* 0x00000012082c723c */ /* 0x040fec0000041894 */
[C---:B------:R-:W-:Y:S01]  /*10a70*/  HMMA.16816.F32.BF16 R60, R8.reuse, R16, R80 ;  /* 0x00000010083c723c */ /* 0x040fe20000041850 */
[----:B-1----:R-:W-:Y:S01]  /*10a80*/  FFMA.FTZ R0, R239, UR22, -R6 ;  /* 0x00000016ef007c23 */ /* 0x002fe20008010806 */
[----:B------:R-:W-:Y:S01]  /*10a90*/  MOV R151, R34 ;  /* 0x0000002200977202 */ /* 0x000fe20000000f00 */
[----:B------:R1:W-:Y:S04]  /*10aa0*/  MUFU.EX2 R230, R2 ;  /* 0x0000000200e67308 */ /* 0x0003e80000000800 */
[----:B------:R-:W-:Y:S01]  /*10ab0*/  MOV R81, R32 ;  /* 0x0000002000517202 */ /* 0x000fe20000000f00 */
[----:B------:R-:W-:Y:S01]  /*10ac0*/  IMAD.MOV.U32 R12, RZ, RZ, R25 ;  /* 0x000000ffff0c7224 */ /* 0x000fe200078e0019 */
[----:B------:R-:W-:Y:S01]  /*10ad0*/  HMMA.16816.F32.BF16 R32, R8, R20, R160 ;  /* 0x000000140820723c */ /* 0x000fe200000418a0 */
[----:B------:R-:W-:Y:S01]  /*10ae0*/  IMAD.MOV.U32 R148, RZ, RZ, R50 ;  /* 0x000000ffff947224 */ /* 0x000fe200078e0032 */
[----:B------:R-:W-:Y:S01]  /*10af0*/  MOV R149, R49 ;  /* 0x0000003100957202 */ /* 0x000fe20000000f00 */
[----:B------:R-:W-:Y:S01]  /*10b00*/  MUFU.EX2 R229, R14 ;  /* 0x0000000e00e57308 */ /* 0x000fe20000000800 */
[----:B------:R-:W-:Y:S01]  /*10b10*/  MOV R150, R48 ;  /* 0x0000003000967202 */ /* 0x000fe20000000f00 */
[----:B------:R-:W-:Y:S01]  /*10b20*/  IMAD.MOV.U32 R128, RZ, RZ, R28 ;  /* 0x000000ffff807224 */ /* 0x000fe200078e001c */
[----:B------:R-:W-:Y:S01]  /*10b30*/  MOV R252, R29 ;  /* 0x0000001d00fc7202 */ /* 0x000fe20000000f00 */
[----:B------:R-:W-:Y:S04]  /*10b40*/  LDSM.16.MT88.4 R16, [R223+0xa000] ;  /* 0x00a00000df10783b */ /* 0x000fe80000004200 */
[----:B------:R4:W-:Y:S01]  /*10b50*/  MUFU.EX2 R212, R0 ;  /* 0x0000000000d47308 */ /* 0x0009e20000000800 */
[----:B------:R-:W-:-:S02]  /*10b60*/  MOV R163, R70 ;  /* 0x0000004600a37202 */ /* 0x000fc40000000f00 */
[----:B-1----:R-:W-:Y:S01]  /*10b70*/  MOV R2, R24 ;  /* 0x0000001800027202 */ /* 0x002fe20000000f00 */
[----:B----4-:R-:W-:-:S04]  /*10b80*/  FFMA.FTZ R0, R234, UR22, -R6 ;  /* 0x00000016ea007c23 */ /* 0x010fc80008010806 */
[----:B------:R1:W-:Y:S01]  /*10b90*/  MUFU.EX2 R211, R0 ;  /* 0x0000000000d37308 */ /* 0x0003e20000000800 */
[----:B------:R-:W-:Y:S01]  /*10ba0*/  IMAD.MOV.U32 R80, RZ, RZ, R31 ;  /* 0x000000ffff507224 */ /* 0x000fe200078e001f */
[----:B------:R-:W-:Y:S02]  /*10bb0*/  MOV R14, R30 ;  /* 0x0000001e000e7202 */ /* 0x000fe40000000f00 */
[----:B------:R-:W4:Y:S01]  /*10bc0*/  LDSM.16.MT88.4 R28, [R221+0xa000] ;  /* 0x00a00000dd1c783b */ /* 0x000f220000004200 */
[----:B-1----:R-:W-:-:S04]  /*10bd0*/  FFMA.FTZ R0, R235, UR22, -R6 ;  /* 0x00000016eb007c23 */ /* 0x002fc80008010806 */
[----:B------:R1:W-:Y:S02]  /*10be0*/  MUFU.EX2 R210, R0 ;  /* 0x0000000000d27308 */ /* 0x0003e40000000800 */
[----:B-1----:R-:W-:Y:S01]  /*10bf0*/  FFMA.FTZ R0, R163, UR22, -R6 ;  /* 0x00000016a3007c23 */ /* 0x002fe20008010806 */
[----:B------:R-:W-:Y:S02]  /*10c00*/  IMAD.MOV.U32 R163, RZ, RZ, R2 ;  /* 0x000000ffffa37224 */ /* 0x000fe400078e0002 */
[----:B------:R-:W4:Y:S03]  /*10c10*/  LDL.LU R2, [R1+0x4] ;  /* 0x0000040001027983 */ /* 0x000f260000300800 */
        /* <DEDUP_REMOVED lines=12> */
[----:B------:R-:W4:Y:S01]  /*10ce0*/  LDL.LU R7, [R1] ;  /* 0x0000000001077983 */ /* 0x000f220000300800 */
[----:B------:R-:W-:-:S02]  /*10cf0*/  IMAD.MOV.U32 R162, RZ, RZ, R149 ;  /* 0x000000ffffa27224 */ /* 0x000fc400078e0095 */
[----:B------:R-:W-:Y:S02]  /*10d00*/  IMAD.MOV.U32 R149, RZ, RZ, R14 ;  /* 0x000000ffff957224 */ /* 0x000fe400078e000e */
[----:B------:R-:W-:Y:S02]  /*10d10*/  IMAD.MOV.U32 R14, RZ, RZ, R119 ;  /* 0x000000ffff0e7224 */ /* 0x000fe400078e0077 */
[----:B------:R-:W-:Y:S02]  /*10d20*/  IMAD.MOV.U32 R119, RZ, RZ, R219 ;  /* 0x000000ffff777224 */ /* 0x000fe400078e00db */
[----:B------:R-:W4:Y:S01]  /*10d30*/  LDL.LU R219, [R1+0xe4] ;  /* 0x0000e40001db7983 */ /* 0x000f220000300800 */
[----:B------:R-:W-:Y:S02]  /*10d40*/  MOV R160, R163 ;  /* 0x000000a300a07202 */ /* 0x000fe40000000f00 */
[----:B------:R-:W-:Y:S01]  /*10d50*/  MOV R238, R148 ;  /* 0x0000009400ee7202 */ /* 0x000fe20000000f00 */
[----:B------:R-:W-:Y:S01]  /*10d60*/  IMAD.MOV.U32 R82, RZ, RZ, R52 ;  /* 0x000000ffff527224 */ /* 0x000fe200078e0034 */
[----:B------:R-:W-:-:S02]  /*10d70*/  MOV R163, R150 ;  /* 0x0000009600a37202 */ /* 0x000fc40000000f00 */
[----:B------:R-:W-:Y:S02]  /*10d80*/  MOV R83, R53 ;  /* 0x0000003500537202 */ /* 0x000fe40000000f00 */
[----:B------:R-:W-:Y:S02]  /*10d90*/  MOV R127, R54 ;  /* 0x00000036007f7202 */ /* 0x000fe40000000f00 */
[----:B------:R-:W-:Y:S01]  /*10da0*/  MOV R129, R55 ;  /* 0x0000003700817202 */ /* 0x000fe20000000f00 */
[----:B------:R1:W2:Y:S01]  /*10db0*/  MUFU.EX2 R232, R13 ;  /* 0x0000000d00e87308 */ /* 0x0002a20000000800 */
[----:B------:R-:W-:Y:S01]  /*10dc0*/  HMMA.16816.F32.BF16 R52, R8, R36, R176 ;  /* 0x000000240834723c */ /* 0x000fe200000418b0 */
[----:B------:R-:W-:Y:S02]  /*10dd0*/  MOV R148, R151 ;  /* 0x0000009700947202 */ /* 0x000fe40000000f00 */
[----:B------:R-:W-:Y:S02]  /*10de0*/  MOV R150, R80 ;  /* 0x0000005000967202 */ /* 0x000fe40000000f00 */
[----:B------:R-:W-:-:S02]  /*10df0*/  MOV R239, R163 ;  /* 0x000000a300ef7202 */ /* 0x000fc40000000f00 */
[----:B------:R-:W-:Y:S01]  /*10e00*/  MOV R178, R238 ;  /* 0x000000ee00b27202 */ /* 0x000fe20000000f00 */
[----:B------:R-:W-:Y:S01]  /*10e10*/  IMAD.MOV.U32 R179, RZ, RZ, R162 ;  /* 0x000000ffffb37224 */ /* 0x000fe200078e00a2 */
[----:B------:R-:W-:Y:S01]  /*10e20*/  MOV R80, R138 ;  /* 0x0000008a00507202 */ /* 0x000fe20000000f00 */
[----:B---3--:R-:W-:Y:S01]  /*10e30*/  FFMA.FTZ R74, R74, R68, R96 ;  /* 0x000000444a4a7223 */ /* 0x008fe20000010060 */
[----:B------:R-:W-:Y:S01]  /*10e40*/  MOV R115, R26 ;  /* 0x0000001a00737202 */ /* 0x000fe20000000f00 */
[----:B------:R-:W-:Y:S01]  /*10e50*/  IMAD.MOV.U32 R96, RZ, RZ, R27 ;  /* 0x000000ffff607224 */ /* 0x000fe200078e001b */
[----:B------:R-:W-:Y:S01]  /*10e60*/  MOV R151, R81 ;  /* 0x0000005100977202 */ /* 0x000fe20000000f00 */
[----:B------:R-:W3:Y:S01]  /*10e70*/  LDSM.16.MT88.4 R24, [R224+0xa000] ;  /* 0x00a00000e018783b */ /* 0x000ee20000004200 */
[----:B-1----:R-:W-:Y:S02]  /*10e80*/  MOV R13, R51 ;  /* 0x00000033000d7202 */ /* 0x002fe40000000f00 */
[----:B------:R-:W-:Y:S01]  /*10e90*/  HMMA.16816.F32.BF16 R48, R8, R22, R164 ;  /* 0x000000160830723c */ /* 0x000fe200000418a4 */
[----:B------:R-:W-:Y:S01]  /*10ea0*/  MOV R138, R231 ;  /* 0x000000e7008a7202 */ /* 0x000fe20000000f00 */
[----:B------:R-:W-:Y:S01]  /*10eb0*/  IMAD.MOV.U32 R238, RZ, RZ, R119 ;  /* 0x000000ffffee7224 */ /* 0x000fe200078e0077 */
[----:B------:R-:W-:-:S02]  /*10ec0*/  MOV R177, R178 ;  /* 0x000000b200b17202 */ /* 0x000fc40000000f00 */
[----:B------:R-:W-:Y:S02]  /*10ed0*/  MOV R81, R206 ;  /* 0x000000ce00517202 */ /* 0x000fe40000000f00 */
[----:B------:R-:W-:Y:S01]  /*10ee0*/  MOV R162, R80 ;  /* 0x0000005000a27202 */ /* 0x000fe20000000f00 */
[----:B------:R-:W-:Y:S01]  /*10ef0*/  IMAD.MOV.U32 R165, RZ, RZ, R149 ;  /* 0x000000ffffa57224 */ /* 0x000fe200078e0095 */
[----:B------:R-:W-:Y:S01]  /*10f00*/  MOV R164, R148 ;  /* 0x0000009400a47202 */ /* 0x000fe20000000f00 */
[----:B--2---:R-:W-:Y:S01]  /*10f10*/  FFMA.FTZ R75, R75, R69, R97 ;  /* 0x000000454b4b7223 */ /* 0x004fe20000010061 */
[----:B------:R-:W-:Y:S01]  /*10f20*/  MOV R166, R150 ;  /* 0x0000009600a67202 */ /* 0x000fe20000000f00 */
[----:B------:R-:W-:Y:S01]  /*10f30*/  IMAD.MOV.U32 R167, RZ, RZ, R14 ;  /* 0x000000ffffa77224 */ /* 0x000fe200078e000e */
[----:B------:R-:W-:Y:S01]  /*10f40*/  MOV R178, R179 ;  /* 0x000000b300b27202 */ /* 0x000fe20000000f00 */
[----:B------:R-:W-:Y:S01]  /*10f50*/  IMAD.MOV.U32 R179, RZ, RZ, R239 ;  /* 0x000000ffffb37224 */ /* 0x000fe200078e00ef */
[----:B------:R-:W-:Y:S01]  /*10f60*/  MOV R148, R151 ;  /* 0x0000009700947202 */ /* 0x000fe20000000f00 */
[----:B------:R-:W-:Y:S01]  /*10f70*/  IMAD.MOV.U32 R151, RZ, RZ, R116 ;  /* 0x000000ffff977224 */ /* 0x000fe200078e0074 */
[----:B------:R-:W-:Y:S01]  /*10f80*/  MOV R149, R138 ;  /* 0x0000008a00957202 */ /* 0x000fe20000000f00 */
[----:B------:R1:W-:Y:S01]  /*10f90*/  MUFU.EX2 R233, R3 ;  /* 0x0000000300e97308 */ /* 0x0003e20000000800 */
[----:B------:R-:W-:Y:S01]  /*10fa0*/  MOV R150, R115 ;  /* 0x0000007300967202 */ /* 0x000fe20000000f00 */
        /* <DEDUP_REMOVED lines=8> */
[----:B------:R-:W-:Y:S01]  /*11030*/  FFMA.FTZ R96, R96, UR22, -R6 ;  /* 0x0000001660607c23 */ /* 0x000fe20008010806 */
[----:B------:R-:W-:-:S02]  /*11040*/  MOV R166, R238 ;  /* 0x000000ee00a67202 */ /* 0x000fc40000000f00 */
[----:B------:R-:W-:Y:S02]  /*11050*/  MOV R130, R56 ;  /* 0x0000003800827202 */ /* 0x000fe40000000f00 */
[----:B------:R-:W-:Y:S01]  /*11060*/  MOV R131, R58 ;  /* 0x0000003a00837202 */ /* 0x000fe20000000f00 */
[----:B------:R2:W-:Y:S01]  /*11070*/  MUFU.EX2 R213, R15 ;  /* 0x0000000f00d57308 */ /* 0x0005e20000000800 */
[----:B------:R-:W-:Y:S01]  /*11080*/  MOV R238, R149 ;  /* 0x0000009500ee7202 */ /* 0x000fe20000000f00 */
[----:B------:R-:W-:Y:S01]  /*11090*/  IMAD.MOV.U32 R149, RZ, RZ, R150 ;  /* 0x000000ffff957224 */ /* 0x000fe200078e0096 */
[----:B------:R-:W-:Y:S01]  /*110a0*/  MOV R163, R81 ;  /* 0x0000005100a37202 */ /* 0x000fe20000000f00 */
[----:B------:R-:W-:Y:S01]  /*110b0*/  IMAD.MOV.U32 R81, RZ, RZ, R98 ;  /* 0x000000ffff517224 */ /* 0x000fe200078e0062 */
[----:B------:R-:W-:Y:S01]  /*110c0*/  MOV R150, R151 ;  /* 0x0000009700967202 */ /* 0x000fe20000000f00 */
[----:B------:R-:W3:Y:S01]  /*110d0*/  LDSM.16.MT88.4 R20, [R222+0xa000] ;  /* 0x00a00000de14783b */ /* 0x000ee20000004200 */
[----:B------:R-:W-:-:S02]  /*110e0*/  MOV R97, R59 ;  /* 0x0000003b00617202 */ /* 0x000fc40000000f00 */
[----:B-1----:R-:W-:Y:S01]  /*110f0*/  MOV R3, R71 ;  /* 0x0000004700037202 */ /* 0x002fe20000000f00 */
[----:B------:R-:W-:Y:S01]  /*11100*/  FADD.FTZ R113, R113, R74 ;  /* 0x0000004a71717221 */ /* 0x000fe20000010000 */
[----:B------:R-:W-:Y:S01]  /*11110*/  MOV R151, R14 ;  /* 0x0000000e00977202 */ /* 0x000fe20000000f00 */
[----:B------:R-:W-:Y:S01]  /*11120*/  IMAD.MOV.U32 R14, RZ, RZ, R80 ;  /* 0x000000ffff0e7224 */ /* 0x000fe200078e0050 */
[C---:B------:R-:W-:Y:S01]  /*11130*/  HMMA.16816.F32.BF16 R68, R8.reuse, R64, R76 ;  /* 0x000000400844723c */ /* 0x040fe2000004184c */
[--C-:B------:R-:W-:Y:S01]  /*11140*/  FFMA.FTZ R115, R214, UR22, -R6.reuse ;  /* 0x00000016d6737c23 */ /* 0x100fe20008010806 */
[--C-:B------:R-:W-:Y:S01]  /*11150*/  FFMA.FTZ R3, R3, UR22, -R6.reuse ;  /* 0x0000001603037c23 */ /* 0x100fe20008010806 */
[--C-:B------:R-:W-:Y:S01]  /*11160*/  FFMA.FTZ R97, R97, UR22, -R6.reuse ;  /* 0x0000001661617c23 */ /* 0x100fe20008010806 */
[--C-:B------:R-:W-:Y:S01]  /*11170*/  FFMA.FTZ R103, R218, UR22, -R6.reuse ;  /* 0x00000016da677c23 */ /* 0x100fe20008010806 */
[--C-:B------:R-:W-:Y:S01]  /*11180*/  FFMA.FTZ R114, R215, UR22, -R6.reuse ;  /* 0x00000016d7727c23 */ /* 0x100fe20008010806 */
[C---:B------:R-:W-:Y:S01]  /*11190*/  HMMA.16816.F32.BF16 R56, R8.reuse, R38, R180 ;  /* 0x000000260838723c */ /* 0x040fe200000418b4 */
[--C-:B------:R-:W-:Y:S01]  /*111a0*/  FFMA.FTZ R116, R209, UR22, -R6.reuse ;  /* 0x00000016d1747c23 */ /* 0x100fe20008010806 */
[----:B------:R-:W-:Y:S01]  /*111b0*/  FFMA.FTZ R119, R208, UR22, -R6 ;  /* 0x00000016d0777c23 */ /* 0x000fe20008010806 */
[----:B------:R-:W-:Y:S01]  /*111c0*/  MOV R80, R81 ;  /* 0x0000005100507202 */ /* 0x000fe20000000f00 */
[----:B------:R-:W-:Y:S01]  /*111d0*/  IMAD.MOV.U32 R214, RZ, RZ, R239 ;  /* 0x000000ffffd67224 */ /* 0x000fe200078e00ef */
[----:B------:R-:W-:Y:S01]  /*111e0*/  MOV R81, R82 ;  /* 0x0000005200517202 */ /* 0x000fe20000000f00 */
[----:B------:R-:W-:Y:S01]  /*111f0*/  HMMA.16816.F32.BF16 R64, R8, R66, R200 ;  /* 0x000000420840723c */ /* 0x000fe200000418c8 */
[----:B------:R-:W-:Y:S01]  /*11200*/  FADD.FTZ R104, R178, R13 ;  /* 0x0000000db2687221 */ /* 0x000fe20000010000 */
[----:B------:R-:W-:Y:S01]  /*11210*/  FADD.FTZ R106, R106, R12 ;  /* 0x0000000c6a6a7221 */ /* 0x000fe20000010000 */
[----:B------:R-:W-:Y:S01]  /*11220*/  MOV R239, R14 ;  /* 0x0000000e00ef7202 */ /* 0x000fe20000000f00 */
[----:B------:R-:W-:Y:S01]  /*11230*/  IMAD.MOV.U32 R82, RZ, RZ, R83 ;  /* 0x000000ffff527224 */ /* 0x000fe200078e0053 */
[----:B------:R-:W-:Y:S01]  /*11240*/  F2FP.BF16.F32.PACK_AB R12, R199, R251 ;  /* 0x000000fbc70c723e */ /* 0x000fe200000010ff */
[----:B------:R-:W-:Y:S01]  /*11250*/  MUFU.EX2 R206, R72 ;  /* 0x0000004800ce7308 */ /* 0x000fe20000000800 */
[----:B------:R-:W-:Y:S01]  /*11260*/  F2FP.BF16.F32.PACK_AB R8, R232, R229 ;  /* 0x000000e5e808723e */ /* 0x000fe200000010ff */
[----:B------:R-:W-:Y:S01]  /*11270*/  LDSM.16.MT88.4 R36, [R224+0xa800] ;  /* 0x00a80000e024783b */ /* 0x000fe20000004200 */
[----:B------:R-:W-:-:S02]  /*11280*/  F2FP.BF16.F32.PACK_AB R9, R212, R216 ;  /* 0x000000d8d409723e */ /* 0x000fc400000010ff */
[----:B------:R-:W-:Y:S01]  /*11290*/  F2FP.BF16.F32.PACK_AB R10, R230, R217 ;  /* 0x000000d9e60a723e */ /* 0x000fe200000010ff */
[----:B------:R1:W5:Y:S01]  /*112a0*/  LDL.LU R231, [R1+0xe0] ;  /* 0x0000e00001e77983 */ /* 0x0003620000300800 */
[----:B------:R-:W-:Y:S02]  /*112b0*/  F2FP.BF16.F32.PACK_AB R11, R210, R211 ;  /* 0x000000d3d20b723e */ /* 0x000fe400000010ff */
[----:B------:R-:W-:Y:S02]  /*112c0*/  F2FP.BF16.F32.PACK_AB R13, R245, R246 ;  /* 0x000000f6f50d723e */ /* 0x000fe400000010ff */
[----:B------:R-:W-:Y:S02]  /*112d0*/  F2FP.BF16.F32.PACK_AB R14, R160, R161 ;  /* 0x000000a1a00e723e */ /* 0x000fe400000010ff */
[----:B--2---:R-:W-:Y:S02]  /*112e0*/  F2FP.BF16.F32.PACK_AB R15, R237, R242 ;  /* 0x000000f2ed0f723e */ /* 0x004fe400000010ff */
[----:B------:R-:W-:-:S02]  /*112f0*/  MOV R83, R127 ;  /* 0x0000007f00537202 */ /* 0x000fc40000000f00 */
[----:B------:R-:W-:Y:S01]  /*11300*/  MOV R208, R165 ;  /* 0x000000a500d07202 */ /* 0x000fe20000000f00 */
[----:B------:R-:W-:Y:S01]  /*11310*/  IMAD.MOV.U32 R165, RZ, RZ, R238 ;  /* 0x000000ffffa57224 */ /* 0x000fe200078e00ee */
[----:B------:R-:W-:Y:S02]  /*11320*/  MOV R238, R80 ;  /* 0x0000005000ee7202 */ /* 0x000fe40000000f00 */
[----:B------:R-:W-:Y:S02]  /*11330*/  MOV R176, R82 ;  /* 0x0000005200b07202 */ /* 0x000fe40000000f00 */
[----:B------:R-:W-:Y:S01]  /*11340*/  MOV R234, R83 ;  /* 0x0000005300ea7202 */ /* 0x000fe20000000f00 */
[C---:B----4-:R-:W-:Y:S06]  /*11350*/  HMMA.16816.F32.BF16 R140, R8.reuse, R28, R140 ;  /* 0x0000001c088c723c */ /* 0x050fec000004188c */
[----:B------:R-:W-:Y:S01]  /*11360*/  HMMA.16816.F32.BF16 R152, R8, R30, R152 ;  /* 0x0000001e0898723c */ /* 0x000fe20000041898 */
        /* <DEDUP_REMOVED lines=11> */
[----:B------:R-:W-:Y:S02]  /*11420*/  MOV R182, R129 ;  /* 0x0000008100b67202 */ /* 0x000fe40000000f00 */
[----:B------:R-:W-:-:S05]  /*11430*/  MOV R149, R133 ;  /* 0x0000008500957202 */ /* 0x000fca0000000f00 */
[----:B------:R-:W-:Y:S08]  /*11440*/  MUFU.EX2 R138, R43 ;  /* 0x0000002b008a7308 */ /* 0x000ff00000000800 */
[----:B------:R-:W2:Y:S08]  /*11450*/  MUFU.EX2 R137, R42 ;  /* 0x0000002a00897308 */ /* 0x000eb00000000800 */
[----:B------:R4:W-:Y:S08]  /*11460*/  MUFU.EX2 R133, R41 ;  /* 0x0000002900857308 */ /* 0x0009f00000000800 */
[----:B------:R-:W-:Y:S08]  /*11470*/  MUFU.EX2 R130, R0 ;  /* 0x0000000000827308 */ /* 0x000ff00000000800 */
[----:B------:R-:W-:Y:S01]  /*11480*/  MUFU.EX2 R129, R3 ;  /* 0x0000000300817308 */ /* 0x000fe20000000800 */
[----:B----4-:R-:W-:Y:S01]  /*11490*/  LDSM.16.MT88.4 R40, [R223+0xa800] ;  /* 0x00a80000df28783b */ /* 0x010fe20000004200 */
[----:B------:R-:W-:Y:S06]  /*114a0*/  HMMA.16816.F32.BF16 R76, R8, R18, R88 ;  /* 0x00000012084c723c */ /* 0x000fec0000041858 */
[C---:B---3--:R-:W-:Y:S06]  /*114b0*/  HMMA.16816.F32.BF16 R88, R12.reuse, R26, R48 ;  /* 0x0000001a0c58723c */ /* 0x048fec0000041830 */
[----:B------:R-:W-:Y:S07]  /*114c0*/  HMMA.16816.F32.BF16 R48, R12, R16, R68 ;  /* 0x000000100c30723c */ /* 0x000fee0000041844 */
[----:B------:R-:W-:Y:S01]  /*114d0*/  IMAD.MOV.U32 R71, RZ, RZ, R181 ;  /* 0x000000ffff477224 */ /* 0x000fe200078e00b5 */
[C---:B------:R-:W-:Y:S06]  /*114e0*/  HMMA.16816.F32.BF16 R156, R8.reuse, R24, R156 ;  /* 0x00000018089c723c */ /* 0x040fec000004189c */
[C---:B------:R-:W-:Y:S06]  /*114f0*/  HMMA.16816.F32.BF16 R168, R8.reuse, R26, R168 ;  /* 0x0000001a08a8723c */ /* 0x040fec00000418a8 */
[C---:B------:R-:W-:Y:S06]  /*11500*/  HMMA.16816.F32.BF16 R172, R8.reuse, R20, R172 ;  /* 0x0000001408ac723c */ /* 0x040fec00000418ac */
[----:B------:R-:W-:Y:S06]  /*11510*/  HMMA.16816.F32.BF16 R84, R8, R22, R84 ;  /* 0x000000160854723c */ /* 0x000fec0000041854 */
[----:B------:R-:W-:Y:S01]  /*11520*/  HMMA.16816.F32.BF16 R52, R12, R20, R52 ;  /* 0x000000140c34723c */ /* 0x000fe20000041834 */
[--C-:B------:R-:W-:Y:S01]  /*11530*/  FFMA.FTZ R2, R2, UR22, -R6.reuse ;  /* 0x0000001602027c23 */ /* 0x100fe20008010806 */
[--C-:B------:R-:W-:Y:S01]  /*11540*/  FFMA.FTZ R7, R7, UR22, -R6.reuse ;  /* 0x0000001607077c23 */ /* 0x100fe20008010806 */
[----:B------:R-:W-:Y:S01]  /*11550*/  FFMA.FTZ R98, R219, UR22, -R6 ;  /* 0x00000016db627c23 */ /* 0x000fe20008010806 */
[----:B------:R-:W-:Y:S01]  /*11560*/  FADD.FTZ R6, R177, R75 ;  /* 0x0000004bb1067221 */ /* 0x000fe20000010000 */
[----:B------:R-:W-:-:S03]  /*11570*/  IMAD.MOV.U32 R177, RZ, RZ, R81 ;  /* 0x000000ffffb17224 */ /* 0x000fc600078e0051 */
[----:B------:R-:W-:Y:S01]  /*11580*/  FADD.FTZ R102, R179, R6 ;  /* 0x00000006b3667221 */ /* 0x000fe20000010000 */
[----:B------:R-:W-:Y:S01]  /*11590*/  MOV R179, R150 ;  /* 0x0000009600b37202 */ /* 0x000fe20000000f00 */
[----:B------:R-:W-:Y:S01]  /*115a0*/  HMMA.16816.F32.BF16 R80, R8, R16, R92 ;  /* 0x000000100850723c */ /* 0x000fe2000004185c */
[----:B------:R-:W-:Y:S02]  /*115b0*/  MOV R150, R131 ;  /* 0x0000008300967202 */ /* 0x000fe40000000f00 */
[----:B------:R3:W4:Y:S03]  /*115c0*/  MUFU.EX2 R131, R73 ;  /* 0x0000004900837308 */ /* 0x0007260000000800 */
[C---:B------:R-:W-:Y:S06]  /*115d0*/  HMMA.16816.F32.BF16 R92, R12.reuse, R30, R44 ;  /* 0x0000001e0c5c723c */ /* 0x040fec000004182c */
[C---:B---3--:R-:W-:Y:S01]  /*115e0*/  HMMA.16816.F32.BF16 R72, R12.reuse, R28, R60 ;  /* 0x0000001c0c48723c */ /* 0x048fe2000004183c */
[----:B------:R-:W3:Y:S01]  /*115f0*/  LDSM.16.MT88.4 R28, [R221+0xa800] ;  /* 0x00a80000dd1c783b */ /* 0x000ee20000004200 */
[----:B------:R-:W1:Y:S04]  /*11600*/  MUFU.EX2 R127, R2 ;  /* 0x00000002007f7308 */ /* 0x000e680000000800 */
[C---:B------:R-:W-:Y:S01]  /*11610*/  HMMA.16816.F32.BF16 R60, R12.reuse, R24, R32 ;  /* 0x000000180c3c723c */ /* 0x040fe20000041820 */
[----:B------:R-:W3:Y:S03]  /*11620*/  LDSM.16.MT88.4 R32, [R222+0xa800] ;  /* 0x00a80000de20783b */ /* 0x000ee60000004200 */
[----:B------:R-:W1:Y:S01]  /*11630*/  MUFU.EX2 R128, R7 ;  /* 0x0000000700807308 */ /* 0x000e620000000800 */
[----:B--2---:R-:W-:Y:S01]  /*11640*/  F2FP.BF16.F32.PACK_AB R8, R137, R138 ;  /* 0x0000008a8908723e */ /* 0x004fe200000010ff */
[C---:B------:R-:W-:Y:S01]  /*11650*/  HMMA.16816.F32.BF16 R44, R12.reuse, R22, R56 ;  /* 0x000000160c2c723c */ /* 0x040fe20000041838 */
[----:B----4-:R-:W-:Y:S01]  /*11660*/  F2FP.BF16.F32.PACK_AB R10, R131, R133 ;  /* 0x00000085830a723e */ /* 0x010fe200000010ff */
[----:B------:R-:W2:Y:S04]  /*11670*/  LDSM.16.MT88.4 R24, [R221+0xb000] ;  /* 0x00b00000dd18783b */ /* 0x000ea80000004200 */
[----:B------:R-:W-:Y:S01]  /*11680*/  HMMA.16816.F32.BF16 R56, R12, R18, R64 ;  /* 0x000000120c38723c */ /* 0x000fe20000041840 */
[----:B-1----:R-:W-:Y:S01]  /*11690*/  F2FP.BF16.F32.PACK_AB R9, R127, R130 ;  /* 0x000000827f09723e */ /* 0x002fe200000010ff */
[----:B------:R-:W1:Y:S04]  /*116a0*/  LDSM.16.MT88.4 R20, [R224+0xb000] ;  /* 0x00b00000e014783b */ /* 0x000e680000004200 */
[----:B------:R-:W4:Y:S01]  /*116b0*/  LDSM.16.MT88.4 R16, [R222+0xb000] ;  /* 0x00b00000de10783b */ /* 0x000f220000004200 */
[----:B------:R-:W-:-:S02]  /*116c0*/  F2FP.BF16.F32.PACK_AB R12, R208, R71 ;  /* 0x00000047d00c723e */ /* 0x000fc400000010ff */
[----:B------:R-:W-:Y:S02]  /*116d0*/  F2FP.BF16.F32.PACK_AB R11, R129, R128 ;  /* 0x00000080810b723e */ /* 0x000fe400000010ff */
[----:B------:R-:W-:Y:S02]  /*116e0*/  F2FP.BF16.F32.PACK_AB R13, R233, R236 ;  /* 0x000000ece90d723e */ /* 0x000fe400000010ff */
[----:B------:R-:W-:Y:S02]  /*116f0*/  F2FP.BF16.F32.PACK_AB R14, R214, R209 ;  /* 0x000000d1d60e723e */ /* 0x000fe400000010ff */
[----:B------:R-:W-:Y:S01]  /*11700*/  F2FP.BF16.F32.PACK_AB R15, R207, R213 ;  /* 0x000000d5cf0f723e */ /* 0x000fe200000010ff */
[C---:B---3--:R-:W-:Y:S06]  /*11710*/  HMMA.16816.F32.BF16 R140, R8.reuse, R28, R140 ;  /* 0x0000001c088c723c */ /* 0x048fec000004188c */
[----:B------:R-:W-:Y:S06]  /*11720*/  HMMA.16816.F32.BF16 R152, R8, R30, R152 ;  /* 0x0000001e0898723c */ /* 0x000fec0000041898 */
[C---:B------:R-:W-:Y:S06]  /*11730*/  HMMA.16816.F32.BF16 R72, R12.reuse, R28, R72 ;  /* 0x0000001c0c48723c */ /* 0x040fec0000041848 */
[----:B------:R-:W-:Y:S01]  /*11740*/  HMMA.16816.F32.BF16 R64, R12, R30, R92 ;  /* 0x0000001e0c40723c */ /* 0x000fe2000004185c */
[----:B------:R-:W3:Y:S01]  /*11750*/  LDSM.16.MT88.4 R28, [R223+0xb000] ;  /* 0x00b00000df1c783b */ /* 0x000ee20000004200 */
[----:B------:R-:W-:Y:S04]  /*11760*/  MUFU.EX2 R101, R101 ;  /* 0x0000006500657308 */ /* 0x000fe80000000800 */
[C---:B------:R-:W-:Y:S04]  /*11770*/  HMMA.16816.F32.BF16 R156, R8.reuse, R36, R156 ;  /* 0x00000024089c723c */ /* 0x040fe8000004189c */
[----:B------:R-:W2:Y:S02]  /*11780*/  MUFU.EX2 R105, R105 ;  /* 0x0000006900697308 */ /* 0x000ea40000000800 */
[C---:B------:R-:W-:Y:S06]  /*11790*/  HMMA.16816.F32.BF16 R168, R8.reuse, R38, R168 ;  /* 0x0000002608a8723c */ /* 0x040fec00000418a8 */
[----:B------:R-:W-:Y:S01]  /*117a0*/  MUFU.EX2 R107, R107 ;  /* 0x0000006b006b7308 */ /* 0x000fe20000000800 */
[C---:B------:R-:W-:Y:S06]  /*117b0*/  HMMA.16816.F32.BF16 R172, R8.reuse, R32, R172 ;  /* 0x0000002008ac723c */ /* 0x040fec00000418ac */
[C---:B------:R-:W-:Y:S01]  /*117c0*/  HMMA.16816.F32.BF16 R84, R8.reuse, R34, R84 ;  /* 0x000000220854723c */ /* 0x040fe20000041854 */
[----:B------:R-:W-:Y:S05]  /*117d0*/  MUFU.EX2 R108, R108 ;  /* 0x0000006c006c7308 */ /* 0x000fea0000000800 */
[C---:B------:R-:W-:Y:S03]  /*117e0*/  HMMA.16816.F32.BF16 R80, R8.reuse, R40, R80 ;  /* 0x000000280850723c */ /* 0x040fe60000041850 */
[----:B------:R-:W-:Y:S03]  /*117f0*/  MUFU.EX2 R96, R96 ;  /* 0x0000006000607308 */ /* 0x000fe60000000800 */
[----:B------:R-:W-:Y:S05]  /*11800*/  HMMA.16816.F32.BF16 R76, R8, R42, R76 ;  /* 0x0000002a084c723c */ /* 0x000fea000004184c */
[----:B------:R-:W1:Y:S08]  /*11810*/  MUFU.EX2 R97, R97 ;  /* 0x0000006100617308 */ /* 0x000e700000000800 */
[----:B------:R-:W-:Y:S08]  /*11820*/  MUFU.EX2 R98, R98 ;  /* 0x0000006200627308 */ /* 0x000ff00000000800 */
[----:B------:R-:W4:Y:S01]  /*11830*/  MUFU.EX2 R103, R103 ;  /* 0x0000006700677308 */ /* 0x000f220000000800 */
[----:B------:R-:W-:Y:S01]  /*11840*/  FADD.FTZ R6, R182, R113 ;  /* 0x00000071b6067221 */ /* 0x000fe20000010000 */
[----:B------:R-:W-:Y:S01]  /*11850*/  HMMA.16816.F32.BF16 R52, R12, R32, R52 ;  /* 0x000000200c34723c */ /* 0x000fe20000041834 */
[----:B------:R-:W-:Y:S01]  /*11860*/  FADD.FTZ R2, R234, R106 ;  /* 0x0000006aea027221 */ /* 0x000fe20000010000 */
[----:B------:R-:W-:Y:S01]  /*11870*/  FADD.FTZ R0, R176, R102 ;  /* 0x00000066b0007221 */ /* 0x000fe20000010000 */
[----:B------:R-:W-:-:S03]  /*11880*/  FADD.FTZ R6, R177, R6 ;  /* 0x00000006b1067221 */ /* 0x000fc60000010000 */
[C---:B------:R-:W-:Y:S01]  /*11890*/  HMMA.16816.F32.BF16 R44, R12.reuse, R34, R44 ;  /* 0x000000220c2c723c */ /* 0x040fe2000004182c */
[----:B------:R-:W3:Y:S01]  /*118a0*/  MUFU.EX2 R99, R99 ;  /* 0x0000006300637308 */ /* 0x000ee20000000800 */
[----:B--2---:R-:W-:Y:S02]  /*118b0*/  F2FP.BF16.F32.PACK_AB R8, R105, R101 ;  /* 0x000000656908723e */ /* 0x004fe400000010ff */
[----:B-1----:R-:W-:Y:S02]  /*118c0*/  F2FP.BF16.F32.PACK_AB R9, R97, R96 ;  /* 0x000000606109723e */ /* 0x002fe400000010ff */
[----:B------:R-:W-:Y:S01]  /*118d0*/  HMMA.16816.F32.BF16 R60, R12, R36, R60 ;  /* 0x000000240c3c723c */ /* 0x000fe2000004183c */
[----:B------:R-:W-:Y:S02]  /*118e0*/  F2FP.BF16.F32.PACK_AB R10, R108, R107 ;  /* 0x0000006b6c0a723e */ /* 0x000fe400000010ff */
[----:B------:R-:W-:Y:S01]  /*118f0*/  MUFU.EX2 R100, R100 ;  /* 0x0000006400647308 */ /* 0x000fe20000000800 */
[----:B----4-:R-:W-:-:S02]  /*11900*/  F2FP.BF16.F32.PACK_AB R11, R103, R98 ;  /* 0x00000062670b723e */ /* 0x010fc400000010ff */
[----:B------:R-:W-:Y:S01]  /*11910*/  HMMA.16816.F32.BF16 R32, R12, R40, R48 ;  /* 0x000000280c20723c */ /* 0x000fe20000041830 */
[----:B------:R-:W-:Y:S01]  /*11920*/  FADD.FTZ R2, R134, R2 ;  /* 0x0000000286027221 */ /* 0x000fe20000010000 */
[----:B------:R-:W-:-:S03]  /*11930*/  FADD.FTZ R0, R132, R0 ;  /* 0x0000000084007221 */ /* 0x000fc60000010000 */
[----:B------:R-:W1:Y:S01]  /*11940*/  MUFU.EX2 R117, R117 ;  /* 0x0000007500757308 */ /* 0x000e620000000800 */
[----:B------:R-:W-:Y:S01]  /*11950*/  HMMA.16816.F32.BF16 R36, R12, R38, R88 ;  /* 0x000000260c24723c */ /* 0x000fe20000041858 */
[----:B------:R-:W-:-:S05]  /*11960*/  FADD.FTZ R6, R184, R6 ;  /* 0x00000006b8067221 */ /* 0x000fca0000010000 */
[----:B------:R-:W-:Y:S01]  /*11970*/  HMMA.16816.F32.BF16 R40, R12, R42, R56 ;  /* 0x0000002a0c28723c */ /* 0x000fe20000041838 */
[----:B------:R-:W-:Y:S01]  /*11980*/  MOV R202, R194 ;  /* 0x000000c200ca7202 */ /* 0x000fe20000000f00 */
[----:B------:R-:W-:Y:S01]  /*11990*/  IMAD.MOV.U32 R201, RZ, RZ, R193 ;  /* 0x000000ffffc97224 */ /* 0x000fe200078e00c1 */
[----:B------:R-:W-:Y:S01]  /*119a0*/  MOV R200, R192 ;  /* 0x000000c000c87202 */ /* 0x000fe20000000f00 */
[----:B------:R-:W-:Y:S01]  /*119b0*/  FADD.FTZ R2, R187, R2 ;  /* 0x00000002bb027221 */ /* 0x000fe20000010000 */
[----:B------:R-:W-:Y:S01]  /*119c0*/  MOV R70, R195 ;  /* 0x000000c300467202 */ /* 0x000fe20000000f00 */
[----:B------:R-:W-:Y:S01]  /*119d0*/  FADD.FTZ R0, R186, R0 ;  /* 0x00000000ba007221 */ /* 0x000fe20000010000 */
[----:B------:R-:W-:Y:S01]  /*119e0*/  FADD.FTZ R6, R185, R6 ;  /* 0x00000006b9067221 */ /* 0x000fe20000010000 */
[----:B------:R-:W-:Y:S01]  /*119f0*/  HMMA.16816.F32.BF16 R140, R8, R24, R140 ;  /* 0x00000018088c723c */ /* 0x000fe2000004188c */
[----:B------:R-:W-:-:S05]  /*11a00*/  IMAD.MOV.U32 R219, RZ, RZ, R164 ;  /* 0x000000ffffdb7224 */ /* 0x000fca00078e00a4 */
[----:B------:R-:W-:Y:S01]  /*11a10*/  HMMA.16816.F32.BF16 R152, R8, R26, R152 ;  /* 0x0000001a0898723c */ /* 0x000fe20000041898 */
[----:B------:R-:W-:-:S05]  /*11a20*/  MOV R235, R179 ;  /* 0x000000b300eb7202 */ /* 0x000fca0000000f00 */
[----:B------:R-:W-:Y:S01]  /*11a30*/  HMMA.16816.F32.BF16 R156, R8, R20, R156 ;  /* 0x00000014089c723c */ /* 0x000fe2000004189c */
[----:B------:R-:W-:-:S05]  /*11a40*/  MOV R218, R165 ;  /* 0x000000a500da7202 */ /* 0x000fca0000000f00 */
[----:B------:R-:W-:Y:S01]  /*11a50*/  HMMA.16816.F32.BF16 R168, R8, R22, R168 ;  /* 0x0000001608a8723c */ /* 0x000fe200000418a8 */
[----:B------:R-:W-:-:S05]  /*11a60*/  MOV R215, R166 ;  /* 0x000000a600d77202 */ /* 0x000fca0000000f00 */
[C---:B------:R-:W-:Y:S06]  /*11a70*/  HMMA.16816.F32.BF16 R172, R8.reuse, R16, R172 ;  /* 0x0000001008ac723c */ /* 0x040fec00000418ac */
[C---:B------:R-:W-:Y:S06]  /*11a80*/  HMMA.16816.F32.BF16 R184, R8.reuse, R18, R84 ;  /* 0x0000001208b8723c */ /* 0x040fec0000041854 */
[C---:B---3--:R-:W-:Y:S06]  /*11a90*/  HMMA.16816.F32.BF16 R192, R8.reuse, R28, R80 ;  /* 0x0000001c08c0723c */ /* 0x048fec0000041850 */
[----:B------:R-:W-:Y:S01]  /*11aa0*/  HMMA.16816.F32.BF16 R76, R8, R30, R76 ;  /* 0x0000001e084c723c */ /* 0x000fe2000004184c */
[----:B------:R-:W2:Y:S01]  /*11ab0*/  LDSM.16.MT88.4 R8, [R223+0xb800] ;  /* 0x00b80000df08783b */ /* 0x000ea20000004200 */
[----:B------:R-:W-:Y:S01]  /*11ac0*/  F2FP.BF16.F32.PACK_AB R12, R218, R215 ;  /* 0x000000d7da0c723e */ /* 0x000fe200000010ff */
[----:B------:R-:W-:Y:S01]  /*11ad0*/  FADD.FTZ R3, R183, R104 ;  /* 0x00000068b7037221 */ /* 0x000fe20000010000 */
[----:B------:R-:W-:-:S02]  /*11ae0*/  F2FP.BF16.F32.PACK_AB R13, R99, R206 ;  /* 0x000000ce630d723e */ /* 0x000fc400000010ff */
[----:B-1----:R-:W-:Y:S02]  /*11af0*/  F2FP.BF16.F32.PACK_AB R15, R117, R100 ;  /* 0x00000064750f723e */ /* 0x002fe400000010ff */
[----:B------:R-:W-:Y:S01]  /*11b00*/  F2FP.BF16.F32.PACK_AB R14, R235, R219 ;  /* 0x000000dbeb0e723e */ /* 0x000fe200000010ff */
[----:B------:R-:W-:Y:S01]  /*11b10*/  FADD.FTZ R3, R135, R3 ;  /* 0x0000000387037221 */ /* 0x000fe20000010000 */
[----:B------:R-:W-:Y:S08]  /*11b20*/  MUFU.EX2 R118, R118 ;  /* 0x0000007600767308 */ /* 0x000ff00000000800 */
[----:B------:R-:W1:Y:S01]  /*11b30*/  MUFU.EX2 R120, R120 ;  /* 0x0000007800787308 */ /* 0x000e620000000800 */
[----:B------:R-:W-:Y:S01]  /*11b40*/  HMMA.16816.F32.BF16 R72, R12, R24, R72 ;  /* 0x000000180c48723c */ /* 0x000fe20000041848 */
[----:B------:R-:W-:-:S06]  /*11b50*/  FADD.FTZ R3, R189, R3 ;  /* 0x00000003bd037221 */ /* 0x000fcc0000010000 */
[----:B------:R-:W-:Y:S01]  /*11b60*/  MUFU.EX2 R121, R121 ;  /* 0x0000007900797308 */ /* 0x000fe20000000800 */
[C---:B------:R-:W-:Y:S07]  /*11b70*/  HMMA.16816.F32.BF16 R64, R12.reuse, R26, R64 ;  /* 0x0000001a0c40723c */ /* 0x040fee0000041840 */
[----:B------:R-:W-:Y:S01]  /*11b80*/  MUFU.EX2 R122, R122 ;  /* 0x0000007a007a7308 */ /* 0x000fe20000000800 */
[C---:B------:R-:W-:Y:S07]  /*11b90*/  HMMA.16816.F32.BF16 R60, R12.reuse, R20, R60 ;  /* 0x000000140c3c723c */ /* 0x040fee000004183c */
[----:B------:R-:W-:Y:S01]  /*11ba0*/  MUFU.EX2 R114, R114 ;  /* 0x0000007200727308 */ /* 0x000fe20000000800 */
[C---:B------:R-:W-:Y:S07]  /*11bb0*/  HMMA.16816.F32.BF16 R36, R12.reuse, R22, R36 ;  /* 0x000000160c24723c */ /* 0x040fee0000041824 */
[----:B------:R-:W3:Y:S01]  /*11bc0*/  MUFU.EX2 R115, R115 ;  /* 0x0000007300737308 */ /* 0x000ee20000000800 */
[C---:B------:R-:W-:Y:S07]  /*11bd0*/  HMMA.16816.F32.BF16 R52, R12.reuse, R16, R52 ;  /* 0x000000100c34723c */ /* 0x040fee0000041834 */
[----:B------:R-:W-:Y:S01]  /*11be0*/  MUFU.EX2 R116, R116 ;  /* 0x0000007400747308 */ /* 0x000fe20000000800 */
[C---:B------:R-:W-:Y:S07]  /*11bf0*/  HMMA.16816.F32.BF16 R44, R12.reuse, R18, R44 ;  /* 0x000000120c2c723c */ /* 0x040fee000004182c */
[----:B------:R-:W4:Y:S01]  /*11c00*/  MUFU.EX2 R119, R119 ;  /* 0x0000007700777308 */ /* 0x000f220000000800 */
[----:B------:R-:W-:Y:S01]  /*11c10*/  HMMA.16816.F32.BF16 R32, R12, R28, R32 ;  /* 0x0000001c0c20723c */ /* 0x000fe20000041820 */
[----:B------:R-:W-:-:S02]  /*11c20*/  MOV R203, R151 ;  /* 0x0000009700cb7202 */ /* 0x000fc40000000f00 */
[----:B------:R-:W-:Y:S01]  /*11c30*/  MOV R234, R178 ;  /* 0x000000b200ea7202 */ /* 0x000fe20000000f00 */
[----:B------:R-:W-:Y:S01]  /*11c40*/  IMAD.MOV.U32 R113, RZ, RZ, R200 ;  /* 0x000000ffff717224 */ /* 0x000fe200078e00c8 */
[----:B------:R-:W-:Y:S01]  /*11c50*/  MOV R106, R202 ;  /* 0x000000ca006a7202 */ /* 0x000fe20000000f00 */
[----:B------:R-:W-:Y:S01]  /*11c60*/  HMMA.16816.F32.BF16 R40, R12, R30, R40 ;  /* 0x0000001e0c28723c */ /* 0x000fe20000041828 */
[----:B------:R-:W-:Y:S01]  /*11c70*/  MUFU.EX2 R17, R123 ;  /* 0x0000007b00117308 */ /* 0x000fe20000000800 */
[----:B------:R-:W-:Y:S01]  /*11c80*/  FADD.FTZ R7, R190, R3 ;  /* 0x00000003be077221 */ /* 0x000fe20000010000 */
[----:B------:R-:W-:Y:S01]  /*11c90*/  FADD.FTZ R3, R144, R2 ;  /* 0x0000000290037221 */ /* 0x000fe20000010000 */
[----:B------:R-:W-:Y:S02]  /*11ca0*/  MOV R90, R163 ;  /* 0x000000a3005a7202 */ /* 0x000fe40000000f00 */
[----:B------:R-:W-:Y:S01]  /*11cb0*/  MOV R91, R162 ;  /* 0x000000a2005b7202 */ /* 0x000fe20000000f00 */
[----:B------:R-:W-:-:S02]  /*11cc0*/  IMAD.MOV.U32 R179, RZ, RZ, R167 ;  /* 0x000000ffffb37224 */ /* 0x000fc400078e00a7 */
[----:B------:R-:W-:Y:S01]  /*11cd0*/  IMAD.MOV.U32 R68, RZ, RZ, R199 ;  /* 0x000000ffff447224 */ /* 0x000fe200078e00c7 */
[----:B------:R-:W2:Y:S01]  /*11ce0*/  MUFU.EX2 R16, R124 ;  /* 0x0000007c00107308 */ /* 0x000ea20000000800 */
[----:B------:R-:W-:Y:S01]  /*11cf0*/  FADD.FTZ R2, R188, R0 ;  /* 0x00000000bc027221 */ /* 0x000fe20000010000 */
[----:B------:R-:W-:Y:S01]  /*11d00*/  MOV R177, R149 ;  /* 0x0000009500b17202 */ /* 0x000fe20000000f00 */
[----:B------:R-:W-:Y:S01]  /*11d10*/  IMAD.MOV.U32 R176, RZ, RZ, R150 ;  /* 0x000000ffffb07224 */ /* 0x000fe200078e0096 */
[----:B------:R-:W-:Y:S04]  /*11d20*/  LDSM.16.MT88.4 R180, [R222+0xb800] ;  /* 0x00b80000deb4783b */ /* 0x000fe80000004200 */
[----:B------:R-:W-:Y:S08]  /*11d30*/  MUFU.EX2 R14, R125 ;  /* 0x0000007d000e7308 */ /* 0x000ff00000000800 */
        /* <DEDUP_REMOVED lines=10> */
[----:B------:R-:W-:-:S02]  /*11de0*/  IMAD.MOV.U32 R102, RZ, RZ, R203 ;  /* 0x000000ffff667224 */ /* 0x000fc400078e00cb */
[----:B------:R-:W-:Y:S01]  /*11df0*/  FADD.FTZ R0, R145, R0 ;  /* 0x0000000091007221 */ /* 0x000fe20000010000 */
[----:B-1----:R-:W-:Y:S01]  /*11e00*/  F2FP.BF16.F32.PACK_AB R188, R120, R118 ;  /* 0x0000007678bc723e */ /* 0x002fe200000010ff */
[----:B------:R-:W-:Y:S01]  /*11e10*/  FADD.FTZ R12, R198, R2 ;  /* 0x00000002c60c7221 */ /* 0x000fe20000010000 */
[----:B---3--:R-:W-:Y:S01]  /*11e20*/  F2FP.BF16.F32.PACK_AB R189, R115, R114 ;  /* 0x0000007273bd723e */ /* 0x008fe200000010ff */
[----:B------:R-:W-:Y:S01]  /*11e30*/  FADD.FTZ R7, R136, R6 ;  /* 0x0000000688077221 */ /* 0x000fe20000010000 */
[----:B------:R-:W-:Y:S01]  /*11e40*/  F2FP.BF16.F32.PACK_AB R190, R122, R121 ;  /* 0x000000797abe723e */ /* 0x000fe200000010ff */
[----:B------:R-:W-:Y:S01]  /*11e50*/  IMAD.MOV.U32 R69, RZ, RZ, R161 ;  /* 0x000000ffff457224 */ /* 0x000fe200078e00a1 */
[----:B----4-:R-:W-:Y:S01]  /*11e60*/  F2FP.BF16.F32.PACK_AB R191, R119, R116 ;  /* 0x0000007477bf723e */ /* 0x010fe200000010ff */
[----:B------:R-:W-:Y:S01]  /*11e70*/  LDSM.16.MT88.4 R164, [R224+0xb800] ;  /* 0x00b80000e0a4783b */ /* 0x000fe20000004200 */
[----:B------:R-:W-:Y:S02]  /*11e80*/  F2FP.BF16.F32.PACK_AB R200, R239, R234 ;  /* 0x000000eaefc8723e */ /* 0x000fe400000010ff */
[----:B--2---:R-:W-:Y:S01]  /*11e90*/  F2FP.BF16.F32.PACK_AB R201, R16, R17 ;  /* 0x0000001110c9723e */ /* 0x004fe200000010ff */
[----:B------:R1:W5:Y:S01]  /*11ea0*/  LDL.LU R228, [R1+0xdc] ;  /* 0x0000dc0001e47983 */ /* 0x0003620000300800 */
[----:B------:R-:W-:-:S02]  /*11eb0*/  F2FP.BF16.F32.PACK_AB R202, R252, R238 ;  /* 0x000000eefcca723e */ /* 0x000fc400000010ff */
[----:B------:R-:W-:Y:S01]  /*11ec0*/  F2FP.BF16.F32.PACK_AB R203, R13, R14 ;  /* 0x0000000e0dcb723e */ /* 0x000fe200000010ff */
[----:B------:R-:W-:Y:S01]  /*11ed0*/  FADD.FTZ R2, R196, R3 ;  /* 0x00000003c4027221 */ /* 0x000fe20000010000 */
[----:B------:R-:W-:Y:S01]  /*11ee0*/  FADD.FTZ R0, R225, R0 ;  /* 0x00000000e1007221 */ /* 0x000fe20000010000 */
[----:B------:R-:W-:Y:S01]  /*11ef0*/  FADD.FTZ R6, R90, R12 ;  /* 0x0000000c5a067221 */ /* 0x000fe20000010000 */
[----:B------:R-:W-:Y:S01]  /*11f00*/  FADD.FTZ R3, R91, R7 ;  /* 0x000000075b037221 */ /* 0x000fe20000010000 */
[----:B------:R-:W-:Y:S01]  /*11f10*/  MOV R178, R148 ;  /* 0x0000009400b27202 */ /* 0x000fe20000000f00 */
[----:B------:R-:W-:Y:S01]  /*11f20*/  FADD.FTZ R2, R220, R2 ;  /* 0x00000002dc027221 */ /* 0x000fe20000010000 */
[-C--:B------:R-:W-:Y:S01]  /*11f30*/  HMMA.16816.F32.BF16 R192, R188, R8.reuse, R192 ;  /* 0x00000008bcc0723c */ /* 0x080fe200000418c0 */
[----:B------:R-:W-:Y:S01]  /*11f40*/  FADD.FTZ R0, R205, R0 ;  /* 0x00000000cd007221 */ /* 0x000fe20000010000 */
[----:B------:R-:W-:Y:S01]  /*11f50*/  MOV R92, R179 ;  /* 0x000000b3005c7202 */ /* 0x000fe20000000f00 */
[----:B------:R-:W-:Y:S01]  /*11f60*/  FADD.FTZ R7, R5, R2 ;  /* 0x0000000205077221 */ /* 0x000fe20000010000 */
[----:B------:R-:W-:Y:S01]  /*11f70*/  MOV R94, R177 ;  /* 0x000000b1005e7202 */ /* 0x000fe20000000f00 */
[----:B------:R1:W5:Y:S01]  /*11f80*/  LDL.LU R227, [R1+0xd8] ;  /* 0x0000d80001e37983 */ /* 0x0003620000300800 */
[----:B------:R-:W-:Y:S01]  /*11f90*/  HMMA.16816.F32.BF16 R196, R200, R8, R32 ;  /* 0x00000008c8c4723c */ /* 0x000fe20000041820 */
[----:B------:R-:W-:-:S02]  /*11fa0*/  IMAD.MOV.U32 R93, RZ, RZ, R178 ;  /* 0x000000ffff5d7224 */ /* 0x000fc400078e00b2 */
[----:B------:R-:W-:Y:S01]  /*11fb0*/  FADD.FTZ R0, R4, R0 ;  /* 0x0000000004007221 */ /* 0x000fe20000010000 */
[----:B------:R-:W-:Y:S01]  /*11fc0*/  MOV R95, R176 ;  /* 0x000000b0005f7202 */ /* 0x000fe20000000f00 */
[----:B------:R-:W-:Y:S01]  /*11fd0*/  FADD.FTZ R7, R92, R7 ;  /* 0x000000075c077221 */ /* 0x000fe20000010000 */
[----:B------:R-:W-:Y:S01]  /*11fe0*/  MOV R70, R160 ;  /* 0x000000a000467202 */ /* 0x000fe20000000f00 */
[----:B------:R-:W2:Y:S01]  /*11ff0*/  LDSM.16.MT88.4 R148, [R221+0xb800] ;  /* 0x00b80000dd94783b */ /* 0x000ea20000004200 */
[----:B------:R-:W-:Y:S01]  /*12000*/  FADD.FTZ R8, R204, R6 ;  /* 0x00000006cc087221 */ /* 0x000fe20000010000 */
[----:B------:R-:W-:Y:S02]  /*12010*/  FADD.FTZ R6, R139, R3 ;  /* 0x000000038b067221 */ /* 0x000fe40000010000 */
[----:B------:R1:W5:Y:S01]  /*12020*/  LDL.LU R226, [R1+0xd4] ;  /* 0x0000d40001e27983 */ /* 0x0003620000300800 */
        /* <DEDUP_REMOVED lines=90> */
[----:B--2---:R-:W-:Y:S01]  /*125d0*/  HMMA.16816.F32.BF16 R140, R188, R148, R140 ;  /* 0x00000094bc8c723c */ /* 0x004fe2000004188c */
[----:B------:R-:W-:Y:S01]  /*125e0*/  @UP1 UIADD3 UR23, UR23, -0x3, URZ ;  /* 0xfffffffd17171890 */ /* 0x000fe2000fffe03f */
[----:B------:R-:W-:-:S04]  /*125f0*/  MOV R135, R111 ;  /* 0x0000006f00877202 */ /* 0x000fc80000000f00 */
[----:B------:R-:W-:Y:S01]  /*12600*/  HMMA.16816.F32.BF16 R152, R188, R150, R152 ;  /* 0x00000096bc98723c */ /* 0x000fe20000041898 */
[----:B------:R-:W-:Y:S01]  /*12610*/  MOV R136, R112 ;  /* 0x0000007000887202 */ /* 0x000fe20000000f00 */
[----:B------:R-:W-:-:S04]  /*12620*/  IMAD.MOV.U32 R132, RZ, RZ, R109 ;  /* 0x000000ffff847224 */ /* 0x000fc800078e006d */
[----:B------:R-:W-:Y:S01]  /*12630*/  HMMA.16816.F32.BF16 R156, R188, R164, R156 ;  /* 0x000000a4bc9c723c */ /* 0x000fe2000004189c */
[----:B------:R-:W-:-:S05]  /*12640*/  MOV R134, R110 ;  /* 0x0000006e00867202 */ /* 0x000fca0000000f00 */
[----:B------:R-:W-:Y:S01]  /*12650*/  HMMA.16816.F32.BF16 R168, R188, R166, R168 ;  /* 0x000000a6bca8723c */ /* 0x000fe200000418a8 */
[----:B------:R-:W-:-:S05]  /*12660*/  @P0 MOV R135, R111 ;  /* 0x0000006f00870202 */ /* 0x000fca0000000f00 */
[----:B------:R-:W-:Y:S01]  /*12670*/  HMMA.16816.F32.BF16 R172, R188, R180, R172 ;  /* 0x000000b4bcac723c */ /* 0x000fe200000418ac */
[----:B------:R-:W-:-:S05]  /*12680*/  @P0 IMAD.MOV.U32 R136, RZ, RZ, R112 ;  /* 0x000000ffff880224 */ /* 0x000fca00078e0070 */
[----:B------:R-:W-:Y:S01]  /*12690*/  HMMA.16816.F32.BF16 R184, R188, R182, R184 ;  /* 0x000000b6bcb8723c */ /* 0x000fe200000418b8 */
[----:B------:R-:W-:-:S05]  /*126a0*/  @P0 MOV R132, R109 ;  /* 0x0000006d00840202 */ /* 0x000fca0000000f00 */
[----:B------:R-:W-:Y:S01]  /*126b0*/  HMMA.16816.F32.BF16 R144, R200, R148, R72 ;  /* 0x00000094c890723c */ /* 0x000fe20000041848 */
[----:B------:R-:W-:-:S05]  /*126c0*/  @P0 MOV R134, R110 ;  /* 0x0000006e00860202 */ /* 0x000fca0000000f00 */
[C---:B------:R-:W-:Y:S06]  /*126d0*/  HMMA.16816.F32.BF16 R160, R200.reuse, R164, R60 ;  /* 0x000000a4c8a0723c */ /* 0x040fec000004183c */
[C---:B------:R-:W-:Y:S06]  /*126e0*/  HMMA.16816.F32.BF16 R176, R200.reuse, R180, R52 ;  /* 0x000000b4c8b0723c */ /* 0x040fec0000041834 */
[C---:B------:R-:W-:Y:S06]  /*126f0*/  HMMA.16816.F32.BF16 R148, R200.reuse, R150, R64 ;  /* 0x00000096c894723c */ /* 0x040fec0000041840 */
[C---:B------:R-:W-:Y:S06]  /*12700*/  HMMA.16816.F32.BF16 R164, R200.reuse, R166, R36 ;  /* 0x000000a6c8a4723c */ /* 0x040fec0000041824 */
[----:B------:R-:W-:Y:S06]  /*12710*/  HMMA.16816.F32.BF16 R180, R200, R182, R44 ;  /* 0x000000b6c8b4723c */ /* 0x000fec000004182c */
[-C--:B------:R-:W-:Y:S06]  /*12720*/  HMMA.16816.F32.BF16 R188, R188, R10.reuse, R76 ;  /* 0x0000000abcbc723c */ /* 0x080fec000004184c */
[----:B------:R-:W-:Y:S01]  /*12730*/  HMMA.16816.F32.BF16 R200, R200, R10, R40 ;  /* 0x0000000ac8c8723c */ /* 0x000fe20000041828 */
[----:B------:R-:W-:-:S08]  /*12740*/  NOP ;  /* 0x0000000000007918 */ /* 0x000fd00000000000 */
[----:B-1----:R-:W-:-:S15]  /*12750*/  @P0 BRA `(.L_x_230) ;  /* 0x0000000000040947 */ /* 0x002fde0003800000 */
.L_x_226:
[----:B------:R-:W-:-:S12]  /*12760*/  UIADD3 UR23, UR19, -0x1, URZ ;  /* 0xffffffff13177890 */ /* 0x000fd8000fffe03f */
.L_x_230:
[----:B------:R-:W-:-:S13]  /*12770*/  ISETP.LE.AND P0, PT, RZ, UR23, PT ;  /* 0x00000017ff007c0c */ /* 0x000fda000bf03270 */
[----:B------:R-:W-:Y:S05]  /*12780*/  @!P0 BRA `(.L_x_231) ;  /* 0x0000005400048947 */ /* 0x000fea0003800000 */
[----:B------:R-:W-:Y:S01]  /*12790*/  ULDC UR28, c[0x0][0x2d0] ;  /* 0x0000b400001c7ab9 */ /* 0x000fe20000000800 */
[----:B------:R-:W-:Y:S01]  /*127a0*/  UIMAD UR4, UR7, 0x30, URZ ;  /* 0x00000030070478a4 */ /* 0x000fe2000f8e023f */
[----:B-----5:R-:W-:Y:S01]  /*127b0*/  ISETP.GE.AND P0, PT, R204, UR28, PT ;  /* 0x0000001ccc007c0c */ /* 0x020fe2000bf06270 */
[----:B------:R-:W-:Y:S01]  /*127c0*/  IMAD R229, R5, 0x2, R227 ;  /* 0x0000000205e57824 */ /* 0x000fe200078e02e3 */
[----:B------:R-:W-:Y:S01]  /*127d0*/  LEA R230, R4, R227, 0x1 ;  /* 0x000000e304e67211 */ /* 0x000fe200078e08ff */
[----:B------:R-:W-:Y:S01]  /*127e0*/  UIMAD.WIDE.U32 UR34, UR6, 0x30, URZ ;  /* 0x00000030062278a5 */ /* 0x000fe2000f8e003f */
[----:B------:R-:W-:Y:S01]  /*127f0*/  IMAD.MOV.U32 R133, RZ, RZ, R135 ;  /* 0x000000ffff857224 */ /* 0x000fe200078e0087 */
[----:B------:R-:W-:Y:S01]  /*12800*/  UIMAD.WIDE.U32 UR32, UR6, 0x50, URZ ;  /* 0x00000050062078a5 */ /* 0x000fe2000f8e003f */
[----:B------:R-:W-:Y:S01]  /*12810*/  MOV R138, R132 ;  /* 0x00000084008a7202 */ /* 0x000fe20000000f00 */
[----:B------:R-:W-:Y:S01]  /*12820*/  UIMAD UR36, UR7, 0x50, URZ ;  /* 0x00000050072478a4 */ /* 0x000fe2000f8e023f */
[----:B------:R-:W-:Y:S01]  /*12830*/  IMAD.MOV.U32 R137, RZ, RZ, R134 ;  /* 0x000000ffff897224 */ /* 0x000fe200078e0086 */
[----:B------:R-:W-:-:S02]  /*12840*/  UIMAD.WIDE.U32 UR26, UR6, 0x60, URZ ;  /* 0x00000060061a78a5 */ /* 0x000fc4000f8e003f */
[----:B------:R-:W-:Y:S02]  /*12850*/  UIMAD UR37, UR7, 0x60, URZ ;  /* 0x00000060072578a4 */ /* 0x000fe4000f8e023f */
[----:B------:R-:W1:Y:S01]  /*12860*/  @!P0 LDC.64 R6, c[0x0][0x220] ;  /* 0x00008800ff068b82 */ /* 0x000e620000000a00 */
[----:B------:R-:W-:Y:S02]  /*12870*/  UIMAD.WIDE.U32 UR44, UR6, 0x70, URZ ;  /* 0x00000070062c78a5 */ /* 0x000fe4000f8e003f */
[----:B------:R-:W-:Y:S02]  /*12880*/  UIMAD UR38, UR7, 0x70, URZ ;  /* 0x00000070072678a4 */ /* 0x000fe4000f8e023f */
[----:B------:R-:W-:Y:S02]  /*12890*/  UIMAD.WIDE.U32 UR50, UR8, 0x30, URZ ;  /* 0x00000030083278a5 */ /* 0x000fe4000f8e003f */
[----:B------:R-:W-:Y:S01]  /*128a0*/  UIMAD UR39, UR9, 0x30, URZ ;  /* 0x00000030092778a4 */ /* 0x000fe2000f8e023f */
[----:B------:R-:W2:Y:S01]  /*128b0*/  @!P0 LDC.64 R2, c[0x0][0x220] ;  /* 0x00008800ff028b82 */ /* 0x000ea20000000a00 */
[----:B------:R-:W-:-:S02]  /*128c0*/  UIMAD.WIDE.U32 UR48, UR8, 0x50, URZ ;  /* 0x00000050083078a5 */ /* 0x000fc4000f8e003f */
[----:B------:R-:W-:Y:S02]  /*128d0*/  UIMAD UR40, UR9, 0x50, URZ ;  /* 0x00000050092878a4 */ /* 0x000fe4000f8e023f */
[----:B------:R-:W-:Y:S02]  /*128e0*/  UIMAD.WIDE.U32 UR46, UR8, 0x60, URZ ;  /* 0x00000060082e78a5 */ /* 0x000fe4000f8e003f */
[----:B------:R-:W-:Y:S01]  /*128f0*/  UIMAD UR41, UR9, 0x60, URZ ;  /* 0x00000060092978a4 */ /* 0x000fe2000f8e023f */
[----:B------:R-:W3:Y:S01]  /*12900*/  @!P0 LDC.64 R8, c[0x0][0x220] ;  /* 0x00008800ff088b82 */ /* 0x000ee20000000a00 */
[----:B------:R-:W-:Y:S02]  /*12910*/  UIMAD.WIDE.U32 UR52, UR8, 0x70, URZ ;  /* 0x00000070083478a5 */ /* 0x000fe4000f8e003f */
[----:B------:R-:W-:Y:S02]  /*12920*/  UIMAD UR42, UR9, 0x70, URZ ;  /* 0x00000070092a78a4 */ /* 0x000fe4000f8e023f */
[----:B------:R-:W-:-:S02]  /*12930*/  USHF.L.U64.HI UR28, UR8, 0x5, UR9 ;  /* 0x00000005081c7899 */ /* 0x000fc40008010209 */
[----:B------:R-:W-:Y:S01]  /*12940*/  USHF.L.U64.HI UR30, UR8, 0x6, UR9 ;  /* 0x00000006081e7899 */ /* 0x000fe20008010209 */
[----:B-1----:R1:W-:Y:S01]  /*12950*/  @!P0 STL.64 [R1+0x60], R6 ;  /* 0x0000600601008387 */ /* 0x0023e20000100a00 */
[----:B------:R-:W-:Y:S02]  /*12960*/  USHF.L.U64.HI UR19, UR6, 0x5, UR7 ;  /* 0x0000000506137899 */ /* 0x000fe40008010207 */
[----:B------:R-:W-:Y:S02]  /*12970*/  USHF.L.U32 UR20, UR6, 0x5, URZ ;  /* 0x0000000506147899 */ /* 0x000fe4000800063f */
[----:B------:R-:W-:Y:S02]  /*12980*/  USHF.L.U64.HI UR21, UR6, 0x6, UR7 ;  /* 0x0000000606157899 */ /* 0x000fe40008010207 */
[----:B------:R-:W-:Y:S01]  /*12990*/  USHF.L.U32 UR22, UR6, 0x6, URZ ;  /* 0x0000000606167899 */ /* 0x000fe2000800063f */
[----:B--2---:R2:W-:Y:S01]  /*129a0*/  @!P0 STL.64 [R1+0x58], R2 ;  /* 0x0000580201008387 */ /* 0x0045e20000100a00 */
[----:B------:R-:W-:-:S02]  /*129b0*/  UIADD3 UR9, UR4, UR35, URZ ;  /* 0x0000002304097290 */ /* 0x000fc4000fffe03f */
[----:B------:R-:W-:Y:S02]  /*129c0*/  USHF.L.U32 UR29, UR8, 0x5, URZ ;  /* 0x00000005081d7899 */ /* 0x000fe4000800063f */
[----:B------:R-:W-:Y:S02]  /*129d0*/  USHF.L.U32 UR31, UR8, 0x6, URZ ;  /* 0x00000006081f7899 */ /* 0x000fe4000800063f */
[----:B------:R-:W-:Y:S01]  /*129e0*/  UIADD3 UR36, UR36, UR33, URZ ;  /* 0x0000002124247290 */ /* 0x000fe2000fffe03f */
[----:B---3--:R3:W-:Y:S01]  /*129f0*/  @!P0 STL.64 [R1+0x50], R8 ;  /* 0x0000500801008387 */ /* 0x0087e20000100a00 */
[----:B------:R-:W-:Y:S02]  /*12a00*/  UIADD3 UR37, UR37, UR27, URZ ;  /* 0x0000001b25257290 */ /* 0x000fe4000fffe03f */
[----:B------:R-:W-:Y:S02]  /*12a10*/  UIADD3 UR38, UR38, UR45, URZ ;  /* 0x0000002d26267290 */ /* 0x000fe4000fffe03f */
[----:B------:R-:W-:-:S02]  /*12a20*/  UIADD3 UR39, UR39, UR51, URZ ;  /* 0x0000003327277290 */ /* 0x000fc4000fffe03f */
[----:B------:R-:W-:Y:S02]  /*12a30*/  UIADD3 UR40, UR40, UR49, URZ ;  /* 0x0000003128287290 */ /* 0x000fe4000fffe03f */
[----:B------:R-:W-:Y:S01]  /*12a40*/  UIADD3 UR41, UR41, UR47, URZ ;  /* 0x0000002f29297290 */ /* 0x000fe2000fffe03f */
[----:B-1----:R-:W1:Y:S01]  /*12a50*/  @!P0 LDC.64 R6, c[0x0][0x220] ;  /* 0x00008800ff068b82 */ /* 0x002e620000000a00 */
[----:B------:R-:W-:Y:S01]  /*12a60*/  UIADD3 UR42, UR42, UR53, URZ ;  /* 0x000000352a2a7290 */ /* 0x000fe2000fffe03f */
[----:B------:R-:W-:Y:S01]  /*12a70*/  ULDC UR4, c[0x0][0x2ec] ;  /* 0x0000bb0000047ab9 */ /* 0x000fe20000000800 */
[----:B------:R-:W-:-:S05]  /*12a80*/  ULDC.64 UR6, c[0x0][0x248] ;  /* 0x0000920000067ab9 */ /* 0x000fca0000000a00 */
[----:B--2---:R-:W2:Y:S08]  /*12a90*/  @!P0 LDC.64 R2, c[0x0][0x220] ;  /* 0x00008800ff028b82 */ /* 0x004eb00000000a00 */
[----:B---3--:R-:W3:Y:S01]  /*12aa0*/  @!P0 LDC.64 R8, c[0x0][0x220] ;  /* 0x00008800ff088b82 */ /* 0x008ee20000000a00 */
[----:B-1----:R1:W-:Y:S04]  /*12ab0*/  @!P0 STL.64 [R1+0x48], R6 ;  /* 0x0000480601008387 */ /* 0x0023e80000100a00 */
[----:B--2---:R2:W-:Y:S04]  /*12ac0*/  @!P0 STL.64 [R1+0x40], R2 ;  /* 0x0000400201008387 */ /* 0x0045e80000100a00 */
[----:B---3--:R3:W-:Y:S01]  /*12ad0*/  @!P0 STL.64 [R1+0x38], R8 ;  /* 0x0000380801008387 */ /* 0x0087e20000100a00 */
[----:B-1----:R-:W1:Y:S08]  /*12ae0*/  @!P0 LDC.64 R6, c[0x0][0x220] ;  /* 0x00008800ff068b82 */ /* 0x002e700000000a00 */
[----:B--2---:R-:W2:Y:S01]  /*12af0*/  @!P0 LDC.64 R2, c[0x0][0x220] ;  /* 0x00008800ff028b82 */ /* 0x004ea20000000a00 */
[----:B-1----:R1:W-:Y:S04]  /*12b00*/  @!P0 STL.64 [R1+0x30], R6 ;  /* 0x0000300601008387 */ /* 0x0023e80000100a00 */
[----:B--2---:R2:W-:Y:S04]  /*12b10*/  @!P0 STL.64 [R1+0x28], R2 ;  /* 0x0000280201008387 */ /* 0x0045e80000100a00 */
[----:B---3--:R-:W3:Y:S04]  /*12b20*/  LDL.LU.64 R8, [R1+0x98] ;  /* 0x0000980001087983 */ /* 0x008ee80000300a00 */
[----:B-1----:R-:W4:Y:S01]  /*12b30*/  LDL.LU.64 R6, [R1+0xb0] ;  /* 0x0000b00001067983 */ /* 0x002f220000300a00 */
[----:B--2---:R-:W-:Y:S01]  /*12b40*/  IMAD.MOV.U32 R3, RZ, RZ, R136 ;  /* 0x000000ffff037224 */ /* 0x004fe200078e0088 */
[----:B---3--:R-:W-:-:S02]  /*12b50*/  MOV R5, R9 ;  /* 0x0000000900057202 */ /* 0x008fc40000000f00 */
[----:B----4-:R-:W-:-:S05]  /*12b60*/  MOV R4, R6 ;  /* 0x0000000600047202 */ /* 0x010fca0000000f00 */
[----:B------:R1:W-:Y:S01]  /*12b70*/  STL.64 [R1+0x20], R4 ;  /* 0x0000200401007387 */ /* 0x0003e20000100a00 */
[----:B------:R-:W-:Y:S05]  /*12b80*/  BRA `(.L_x_232) ;  /* 0x0000000400747947 */ /* 0x000fea0003800000 */
.L_x_234:
[----:B------:R-:W2:Y:S01]  /*12b90*/  LDL.64 R234, [R1+0x80] ;  /* 0x0000800001ea7983 */ /* 0x000ea20000100a00 */
[----:B------:R-:W1:Y:S01]  /*12ba0*/  @!P0 LDC.64 R206, c[0x0][0x218] ;  /* 0x00008600ffce8b82 */ /* 0x000e620000000a00 */
[----:B------:R-:W-:Y:S02]  /*12bb0*/  UIADD3 UR43, UR23, -0x1, URZ ;  /* 0xffffffff172b7890 */ /* 0x000fe4000fffe03f */
[----:B------:R-:W3:Y:S02]  /*12bc0*/  LDL.64 R232, [R1+0x78] ;  /* 0x0000780001e87983 */ /* 0x000ee40000100a00 */
[----:B------:R-:W-:Y:S02]  /*12bd0*/  USHF.R.S32.HI UR8, URZ, 0x1f, UR43 ;  /* 0x0000001f3f087899 */ /* 0x000fe4000801142b */
[----:B------:R4:W-:Y:S01]  /*12be0*/  @P0 STS.128 [R231+0x4000], RZ ;  /* 0x004000ffe7000388 */ /* 0x0009e20000000c00 */
[----:B------:R-:W5:Y:S01]  /*12bf0*/  @!P0 LDC.64 R204, c[0x0][0x218] ;  /* 0x00008600ffcc8b82 */ /* 0x000f620000000a00 */
[----:B------:R-:W-:Y:S02]  /*12c00*/  UIMAD UR8, UR8, UR6, URZ ;  /* 0x00000006080872a4 */ /* 0x000fe4000f8e023f */
[----:B------:R-:W-:Y:S02]  /*12c10*/  UIMAD.WIDE.U32 UR54, UR43, UR6, URZ ;  /* 0x000000062b3672a5 */ /* 0x000fe4000f8e003f */
[----:B------:R-:W-:Y:S03]  /*12c20*/  UIMAD UR8, UR43, UR7, UR8 ;  /* 0x000000072b0872a4 */ /* 0x000fe6000f8e0208 */
[----:B------:R-:W4:Y:S01]  /*12c30*/  @!P0 LDC.64 R208, c[0x0][0x218] ;  /* 0x00008600ffd08b82 */ /* 0x000f220000000a00 */
[----:B------:R-:W-:Y:S01]  /*12c40*/  UIADD3 UR8, UR55, UR8, URZ ;  /* 0x0000000837087290 */ /* 0x000fe2000fffe03f */
[----:B------:R-:W-:Y:S02]  /*12c50*/  IMAD.U32 R0, RZ, RZ, UR54 ;  /* 0x00000036ff007e24 */ /* 0x000fe4000f8e00ff */
[----:B------:R-:W-:Y:S03]  /*12c60*/  IMAD.U32 R134, RZ, RZ, UR54 ;  /* 0x00000036ff867e24 */ /* 0x000fe6000f8e00ff */
[----:B------:R-:W-:Y:S01]  /*12c70*/  IMAD.U32 R2, RZ, RZ, UR8 ;  /* 0x00000008ff027e24 */ /* 0x000fe2000f8e00ff */
[----:B------:R-:W4:Y:S08]  /*12c80*/  @!P0 LDC.64 R216, c[0x0][0x218] ;  /* 0x00008600ffd88b82 */ /* 0x000f300000000a00 */
[----:B------:R-:W4:Y:S08]  /*12c90*/  @!P0 LDC.64 R210, c[0x0][0x218] ;  /* 0x00008600ffd28b82 */ /* 0x000f300000000a00 */
[----:B------:R-:W4:Y:S08]  /*12ca0*/  @!P0 LDC.64 R214, c[0x0][0x218] ;  /* 0x00008600ffd68b82 */ /* 0x000f300000000a00 */
[----:B------:R-:W4:Y:S01]  /*12cb0*/  @!P0 LDC.64 R212, c[0x0][0x218] ;  /* 0x00008600ffd48b82 */ /* 0x000f220000000a00 */
[----:B--2---:R-:W-:Y:S04]  /*12cc0*/  LEA R0, P3, R0, R234, 0x7 ;  /* 0x000000ea00007211 */ /* 0x004fe800078638ff */
[----:B-1----:R-:W-:Y:S02]  /*12cd0*/  @!P0 LEA R206, P4, R0, R206, 0x1 ;  /* 0x000000ce00ce8211 */ /* 0x002fe400078808ff */
[----:B---3--:R-:W-:Y:S02]  /*12ce0*/  LEA.HI.X R2, R134, R233, R2, 0x7, P3 ;  /* 0x000000e986027211 */ /* 0x008fe400018f3c02 */
[C---:B------:R-:W-:Y:S02]  /*12cf0*/  @!P0 IADD3 R132, P2, R0.reuse, UR11, RZ ;  /* 0x0000000b00848c10 */ /* 0x040fe4000ff5e0ff */
[----:B------:R-:W-:Y:S02]  /*12d00*/  @!P0 LEA.HI.X R207, R0, R207, R2, 0x1, P4 ;  /* 0x000000cf00cf8211 */ /* 0x000fe400020f0c02 */
[----:B-----5:R-:W-:Y:S02]  /*12d10*/  @!P0 LEA R204, P3, R132, R204, 0x1 ;  /* 0x000000cc84cc8211 */ /* 0x020fe400078608ff */
[----:B------:R-:W-:Y:S01]  /*12d20*/  @!P0 IADD3.X R134, R2, UR10, RZ, P2, !PT ;  /* 0x0000000a02868c10 */ /* 0x000fe200097fe4ff */
[----:B------:R-:W-:Y:S01]  /*12d30*/  @!PT LDS RZ, [RZ] ;  /* 0x00000000fffff984 */ /* 0x000fe20000000800 */
[----:B------:R-:W-:Y:S01]  /*12d40*/  @!PT LDS RZ, [RZ] ;  /* 0x00000000fffff984 */ /* 0x000fe20000000800 */
[----:B------:R-:W-:Y:S01]  /*12d50*/  @!PT LDS RZ, [RZ] ;  /* 0x00000000fffff984 */ /* 0x000fe20000000800 */
[----:B------:R1:W-:Y:S01]  /*12d60*/  @!P0 LDGSTS.E.BYPASS.LTC128B.128 [R231+0x4000], desc[UR24][R206.64] ;  /* 0x04000000cee78fae */ /* 0x0003e2000b901d58 */
[----:B------:R-:W-:Y:S02]  /*12d70*/  @!P0 IADD3 R135, P2, R0, UR29, RZ ;  /* 0x0000001d00878c10 */ /* 0x000fe4000ff5e0ff */
[----:B------:R-:W-:Y:S01]  /*12d80*/  @!P0 LEA.HI.X R205, R132, R205, R134, 0x1, P3 ;  /* 0x000000cd84cd8211 */ /* 0x000fe200018f0c86 */
[----:B------:R2:W-:Y:S01]  /*12d90*/  @P0 STS.128 [R231+0x4800], RZ ;  /* 0x004800ffe7000388 */ /* 0x0005e20000000c00 */
[C---:B----4-:R-:W-:Y:S02]  /*12da0*/  @!P0 LEA R134, P3, R135.reuse, R208, 0x1 ;  /* 0x000000d087868211 */ /* 0x050fe400078608ff */
[----:B------:R-:W-:Y:S01]  /*12db0*/  @!P0 IADD3.X R132, R2, UR28, RZ, P2, !PT ;  /* 0x0000001c02848c10 */ /* 0x000fe200097fe4ff */
[----:B------:R-:W-:Y:S01]  /*12dc0*/  @!PT LDS RZ, [RZ] ;  /* 0x00000000fffff984 */ /* 0x000fe20000000800 */
[----:B------:R-:W-:Y:S01]  /*12dd0*/  @!PT LDS RZ, [RZ] ;  /* 0x00000000fffff984 */ /* 0x000fe20000000800 */
[----:B------:R-:W-:Y:S01]  /*12de0*/  @!PT LDS RZ, [RZ] ;  /* 0x00000000fffff984 */ /* 0x000fe20000000800 */
[----:B------:R3:W-:Y:S01]  /*12df0*/  @!P0 LDGSTS.E.BYPASS.LTC128B.128 [R231+0x4800], desc[UR24][R204.64] ;  /* 0x04800000cce78fae */ /* 0x0007e2000b901d58 */
[C---:B------:R-:W-:Y:S02]  /*12e00*/  @!P0 IADD3 R136, P5, R0.reuse, UR46, RZ ;  /* 0x0000002e00888c10 */ /* 0x040fe4000ffbe0ff */
[----:B------:R-:W-:Y:S01]  /*12e10*/  @!P0 LEA.HI.X R135, R135, R209, R132, 0x1, P3 ;  /* 0x000000d187878211 */ /* 0x000fe200018f0c84 */
[----:B------:R2:W-:Y:S01]  /*12e20*/  @P0 STS.128 [R231+0x5000], RZ ;  /* 0x005000ffe7000388 */ /* 0x0005e20000000c00 */
[----:B------:R-:W-:Y:S03]  /*12e30*/  @!P0 IADD3 R132, P3, R0, UR50, RZ ;  /* 0x0000003200848c10 */ /* 0x000fe6000ff7e0ff */
[----:B------:R-:W-:Y:S01]  /*12e40*/  @!PT LDS RZ, [RZ] ;  /* 0x00000000fffff984 */ /* 0x000fe20000000800 */
[----:B------:R-:W-:Y:S01]  /*12e50*/  @!PT LDS RZ, [RZ] ;  /* 0x00000000fffff984 */ /* 0x000fe20000000800 */
[----:B------:R-:W-:Y:S01]  /*12e60*/  @!PT LDS RZ, [RZ] ;  /* 0x00000000fffff984 */ /* 0x000fe20000000800 */
[----:B------:R4:W-:Y:S04]  /*12e70*/  @!P0 LDGSTS.E.BYPASS.LTC128B.128 [R231+0x5000], desc[UR24][R134.64] ;  /* 0x0500000086e78fae */ /* 0x0009e8000b901d58 */
[----:B------:R2:W-:Y:S01]  /*12e80*/  @P0 STS.128 [R231+0x5800], RZ ;  /* 0x005800ffe7000388 */ /* 0x0005e20000000c00 */
[----:B-1----:R-:W1:Y:S01]  /*12e90*/  @!P0 LDC.64 R206, c[0x0][0x218] ;  /* 0x00008600ffce8b82 */ /* 0x002e620000000a00 */
[----:B---3--:R-:W-:Y:S02]  /*12ea0*/  @!P0 IADD3.X R205, R2, UR41, RZ, P5, !PT ;  /* 0x0000002902cd8c10 */ /* 0x008fe4000affe4ff */
[----:B----4-:R-:W-:Y:S02]  /*12eb0*/  @!P0 LEA R134, P2, R132, R216, 0x1 ;  /* 0x000000d884868211 */ /* 0x010fe400078408ff */
[----:B------:R-:W-:Y:S04]  /*12ec0*/  @!P0 IADD3.X R135, R2, UR39, RZ, P3, !PT ;  /* 0x0000002702878c10 */ /* 0x000fe80009ffe4ff */
[----:B------:R-:W-:Y:S02]  /*12ed0*/  @!P0 LEA.HI.X R135, R132, R217, R135, 0x1, P2 ;  /* 0x000000d984878211 */ /* 0x000fe400010f0c87 */
[----:B------:R-:W-:Y:S03]  /*12ee0*/  @!P0 IADD3 R132, P2, R0, UR31, RZ ;  /* 0x0000001f00848c10 */ /* 0x000fe6000ff5e0ff */
[----:B------:R-:W-:Y:S01]  /*12ef0*/  @!PT LDS RZ, [RZ] ;  /* 0x00000000fffff984 */ /* 0x000fe20000000800 */
[----:B------:R-:W-:Y:S01]  /*12f00*/  @!PT LDS RZ, [RZ] ;  /* 0x00000000fffff984 */ /* 0x000fe20000000800 */
[----:B------:R-:W-:Y:S01]  /*12f10*/  @!PT LDS RZ, [RZ] ;  /* 0x00000000fffff984 */ /* 0x000fe20000000800 */
[----:B------:R3:W-:Y:S01]  /*12f20*/  @!P0 LDGSTS.E.BYPASS.LTC128B.128 [R231+0x5800], desc[UR24][R134.64] ;  /* 0x0580000086e78fae */ /* 0x0007e2000b901d58 */
[----:B------:R-:W-:Y:S02]  /*12f30*/  @!P0 LEA R208, P3, R132, R210, 0x1 ;  /* 0x000000d284d08211 */ /* 0x000fe400078608ff */
[----:B------:R-:W-:Y:S01]  /*12f40*/  @!P0 IADD3.X R204, R2, UR30, RZ, P2, !PT ;  /* 0x0000001e02cc8c10 */ /* 0x000fe200097fe4ff */
[----:B------:R2:W-:Y:S03]  /*12f50*/  @P0 STS.128 [R231+0x6000], RZ ;  /* 0x006000ffe7000388 */ /* 0x0005e60000000c00 */
[----:B------:R-:W-:Y:S02]  /*12f60*/  @!P0 LEA.HI.X R209, R132, R211, R204, 0x1, P3 ;  /* 0x000000d384d18211 */ /* 0x000fe400018f0ccc */
[C---:B------:R-:W-:Y:S03]  /*12f70*/  @!P0 LEA R204, P4, R136.reuse, R214, 0x1 ;  /* 0x000000d688cc8211 */ /* 0x040fe600078808ff */
[----:B------:R-:W-:Y:S01]  /*12f80*/  @!PT LDS RZ, [RZ] ;  /* 0x00000000fffff984 */ /* 0x000fe20000000800 */
[----:B------:R-:W-:Y:S01]  /*12f90*/  @!PT LDS RZ, [RZ] ;  /* 0x00000000fffff984 */ /* 0x000fe20000000800 */
[----:B------:R-:W-:Y:S01]  /*12fa0*/  @!PT LDS RZ, [RZ] ;  /* 0x00000000fffff984 */ /* 0x000fe20000000800 */
[----:B------:R2:W-:Y:S01]  /*12fb0*/  @!P0 LDGSTS.E.BYPASS.LTC128B.128 [R231+0x6000], desc[UR24][R208.64] ;  /* 0x06000000d0e78fae */ /* 0x0005e2000b901d58 */
[----:B------:R-:W-:Y:S03]  /*12fc0*/  @!P0 LEA.HI.X R205, R136, R215, R205, 0x1, P4 ;  /* 0x000000d788cd8211 */ /* 0x000fe600020f0ccd */
[----:B------:R2:W-:Y:S01]  /*12fd0*/  @P0 STS.128 [R231+0x6800], RZ ;  /* 0x006800ffe7000388 */ /* 0x0005e20000000c00 */
[C---:B---3--:R-:W-:Y:S02]  /*12fe0*/  @!P0 IADD3 R135, P2, R0.reuse, UR48, RZ ;  /* 0x0000003000878c10 */ /* 0x048fe4000ff5e0ff */
[----:B------:R-:W-:Y:S02]  /*12ff0*/  @!P0 IADD3 R0, P3, R0, UR52, RZ ;  /* 0x0000003400008c10 */ /* 0x000fe4000ff7e0ff */
[C---:B-1----:R-:W-:Y:S02]  /*13000*/  @!P0 LEA R206, P6, R135.reuse, R206, 0x1 ;  /* 0x000000ce87ce8211 */ /* 0x042fe400078c08ff */
[----:B------:R-:W-:Y:S02]  /*13010*/  @!P0 IADD3.X R132, R2, UR40, RZ, P2, !PT ;  /* 0x0000002802848c10 */ /* 0x000fe400097fe4ff */
[----:B------:R-:W-:Y:S02]  /*13020*/  @!P0 LEA R134, P2, R0, R212, 0x1 ;  /* 0x000000d400868211 */ /* 0x000fe400078408ff */
[----:B------:R-:W-:Y:S02]  /*13030*/  @!P0 LEA.HI.X R207, R135, R207, R132, 0x1, P6 ;  /* 0x000000cf87cf8211 */ /* 0x000fe400030f0c84 */
[----:B------:R-:W-:Y:S03]  /*13040*/  @!P0 IADD3.X R2, R2, UR42, RZ, P3, !PT ;  /* 0x0000002a02028c10 */ /* 0x000fe60009ffe4ff */
[----:B------:R-:W-:Y:S01]  /*13050*/  @!PT LDS RZ, [RZ] ;  /* 0x00000000fffff984 */ /* 0x000fe20000000800 */
[----:B------:R-:W-:Y:S01]  /*13060*/  @!PT LDS RZ, [RZ] ;  /* 0x00000000fffff984 */ /* 0x000fe20000000800 */
[----:B------:R-:W-:Y:S01]  /*13070*/  @!PT LDS RZ, [RZ] ;  /* 0x00000000fffff984 */ /* 0x000fe20000000800 */
[----:B------:R2:W-:Y:S01]  /*13080*/  @!P0 LDGSTS.E.BYPASS.LTC128B.128 [R231+0x6800], desc[UR24][R206.64] ;  /* 0x06800000cee78fae */ /* 0x0005e2000b901d58 */
[----:B------:R-:W-:Y:S03]  /*13090*/  @!P0 LEA.HI.X R135, R0, R213, R2, 0x1, P2 ;  /* 0x000000d500878211 */ /* 0x000fe600010f0c02 */
        /* <DEDUP_REMOVED lines=10> */
[----:B------:R-:W0:Y:S01]  /*13140*/  LDGDEPBAR ;  /* 0x00000000000079af */ /* 0x000e220000000000 */
[----:B------:R-:W-:Y:S05]  /*13150*/  BRA `(.L_x_233) ;  /* 0x00000010005c7947 */ /* 0x000fea0003800000 */
.L_x_232:
[----:B--2---:R-:W2:Y:S01]  /*13160*/  LDL.64 R14, [R1+0x20] ;  /* 0x00002000010e7983 */ /* 0x004ea20000100a00 */
[----:B------:R-:W-:Y:S01]  /*13170*/  USHF.R.S32.HI UR43, URZ, 0x1f, UR23 ;  /* 0x0000001f3f2b7899 */ /* 0x000fe20008011417 */
[----:B------:R-:W-:Y:S04]  /*13180*/  DEPBAR.LE SB0, 0x0 ;  /* 0x000080000000791a */ /* 0x000fe80000000000 */
[----:B------:R-:W3:Y:S01]  /*13190*/  LDL R6, [R1+0x58] ;  /* 0x0000580001067983 */ /* 0x000ee20000100800 */
[----:B------:R-:W-:Y:S01]  /*131a0*/  UIMAD UR8, UR12, UR23, URZ ;  /* 0x000000170c0872a4 */ /* 0x000fe2000f8e023f */
[----:B-1----:R-:W-:Y:S03]  /*131b0*/  IMAD.U32 R4, RZ, RZ, UR23 ;  /* 0x00000017ff047e24 */ /* 0x002fe6000f8e00ff */
[----:B------:R-:W4:Y:S01]  /*131c0*/  LDL R9, [R1+0x5c] ;  /* 0x00005c0001097983 */ /* 0x000f220000100800 */
[----:B------:R-:W-:Y:S04]  /*131d0*/  UIMAD UR8, UR43, UR13, UR8 ;  /* 0x0000000d2b0872a4 */ /* 0x000fe8000f8e0208 */
[----:B------:R-:W5:Y:S05]  /*131e0*/  LDL R8, [R1+0x60] ;  /* 0x0000600001087983 */ /* 0x000f6a0000100800 */
        /* <DEDUP_REMOVED lines=12> */
[----:B------:R-:W5:Y:S01]  /*132b0*/  LDL R23, [R1+0x2c] ;  /* 0x00002c0001177983 */ /* 0x000f620000100800 */
[----:B------:R-:W-:Y:S06]  /*132c0*/  BAR.SYNC.DEFER_BLOCKING 0x0 ;  /* 0x0000000000007b1d */ /* 0x000fec0000010000 */
[----:B------:R-:W-:Y:S01]  /*132d0*/  @P0 STS.128 [R231+0x8000], RZ ;  /* 0x008000ffe7000388 */ /* 0x000fe20000000c00 */
[----:B--2---:R-:W-:Y:S04]  /*132e0*/  IMAD.WIDE.U32 R4, R4, UR13, R14 ;  /* 0x0000000d04047c25 */ /* 0x004fe8000f8e000e */
[----:B------:R-:W-:Y:S01]  /*132f0*/  VIADD R0, R5, UR8 ;  /* 0x0000000805007c36 */ /* 0x000fe20008000000 */
[C---:B------:R-:W-:Y:S02]  /*13300*/  @!P0 IADD3 R2, P1, R4.reuse, UR15, RZ ;  /* 0x0000000f04028c10 */ /* 0x040fe4000ff3e0ff */
[----:B------:R-:W-:Y:S02]  /*13310*/  @!P0 IADD3 R5, P6, R4, UR20, RZ ;  /* 0x0000001404058c10 */ /* 0x000fe4000ffde0ff */
[----:B------:R-:W-:Y:S02]  /*13320*/  @!P0 IADD3.X R7, R0, UR14, RZ, P1, !PT ;  /* 0x0000000e00078c10 */ /* 0x000fe40008ffe4ff */
[----:B---3--:R-:W-:Y:S02]  /*13330*/  @!P0 LEA R18, P1, R2, R6, 0x1 ;  /* 0x0000000602128211 */ /* 0x008fe400078208ff */
[----:B------:R-:W-:Y:S02]  /*13340*/  @!P0 IADD3 R6, P5, R4, UR34, RZ ;  /* 0x0000002204068c10 */ /* 0x000fe4000ffbe0ff */
[----:B----4-:R-:W-:Y:S02]  /*13350*/  @!P0 LEA.HI.X R19, R2, R9, R7, 0x1, P1 ;  /* 0x0000000902138211 */ /* 0x010fe400008f0c07 */
[----:B-----5:R-:W-:Y:S02]  /*13360*/  @!P0 LEA R16, P1, R4, R8, 0x1 ;  /* 0x0000000804108211 */ /* 0x020fe400078208ff */
[----:B------:R-:W-:Y:S02]  /*13370*/  @!P0 IADD3.X R8, R0, UR19, RZ, P6, !PT ;  /* 0x0000001300088c10 */ /* 0x000fe4000b7fe4ff */
[----:B------:R-:W-:Y:S02]  /*13380*/  @!P0 LEA.HI.X R17, R4, R30, R0, 0x1, P1 ;  /* 0x0000001e04118211 */ /* 0x000fe400008f0c00 */
[C---:B------:R-:W-:Y:S02]  /*13390*/  @!P0 LEA R14, P6, R5.reuse, R10, 0x1 ;  /* 0x0000000a050e8211 */ /* 0x040fe400078c08ff */
[----:B------:R-:W-:Y:S01]  /*133a0*/  @!P0 IADD3.X R10, R0, UR9, RZ, P5, !PT ;  /* 0x00000009000a8c10 */ /* 0x000fe2000affe4ff */
[----:B------:R-:W-:Y:S01]  /*133b0*/  @!PT LDS RZ, [RZ] ;  /* 0x00000000fffff984 */ /* 0x000fe20000000800 */
[----:B------:R-:W-:Y:S01]  /*133c0*/  @!PT LDS RZ, [RZ] ;  /* 0x00000000fffff984 */ /* 0x000fe20000000800 */
[----:B------:R-:W-:Y:S01]  /*133d0*/  @!PT LDS RZ, [RZ] ;  /* 0x00000000fffff984 */ /* 0x000fe20000000800 */
[----:B------:R-:W-:Y:S01]  /*133e0*/  @!P0 LDGSTS.E.BYPASS.LTC128B.128 [R231+0x8000], desc[UR24][R16.64] ;  /* 0x0800000010e78fae */ /* 0x000fe2000b901d58 */
[----:B------:R-:W-:Y:S02]  /*133f0*/  @!P0 LEA.HI.X R15, R5, R22, R8, 0x1, P6 ;  /* 0x00000016050f8211 */ /* 0x000fe400030f0c08 */
[----:B------:R-:W-:Y:S02]  /*13400*/  @!P0 IADD3 R7, P4, R4, UR22, RZ ;  /* 0x0000001604078c10 */ /* 0x000fe4000ff9e0ff */
[----:B------:R-:W-:Y:S01]  /*13410*/  @P0 STS.128 [R231+0x8800], RZ ;  /* 0x008800ffe7000388 */ /* 0x000fe20000000c00 */
[----:B------:R-:W-:Y:S02]  /*13420*/  @!P0 LEA R12, P5, R6, R12, 0x1 ;  /* 0x0000000c060c8211 */ /* 0x000fe400078a08ff */
[----:B------:R-:W-:Y:S02]  /*13430*/  @!P0 IADD3.X R5, R0, UR21, RZ, P4, !PT ;  /* 0x0000001500058c10 */ /* 0x000fe4000a7fe4ff */
[----:B------:R-:W-:Y:S01]  /*13440*/  @!PT LDS RZ, [RZ] ;  /* 0x00000000fffff984 */ /* 0x000fe20000000800 */
[----:B------:R-:W-:Y:S01]  /*13450*/  @!PT LDS RZ, [RZ] ;  /* 0x00000000fffff984 */ /* 0x000fe20000000800 */
[----:B------:R-:W-:Y:S01]  /*13460*/  @!PT LDS RZ, [RZ] ;  /* 0x00000000fffff984 */ /* 0x000fe20000000800 */
[----:B------:R1:W-:Y:S01]  /*13470*/  @!P0 LDGSTS.E.BYPASS.LTC128B.128 [R231+0x8800], desc[UR24][R18.64] ;  /* 0x0880000012e78fae */ /* 0x0003e2000b901d58 */
[----:B------:R-:W-:Y:S02]  /*13480*/  @!P0 LEA.HI.X R13, R6, R21, R10, 0x1, P5 ;  /* 0x00000015060d8211 */ /* 0x000fe400028f0c0a */
[----:B------:R-:W-:Y:S02]  /*13490*/  @!P0 IADD3 R9, P3, R4, UR32, RZ ;  /* 0x0000002004098c10 */ /* 0x000fe4000ff7e0ff */
[----:B------:R-:W-:Y:S01]  /*134a0*/  @P0 STS.128 [R231+0x9000], RZ ;  /* 0x009000ffe7000388 */ /* 0x000fe20000000c00 */
[C---:B------:R-:W-:Y:S02]  /*134b0*/  @!P0 LEA R10, P4, R7.reuse, R11, 0x1 ;  /* 0x0000000b070a8211 */ /* 0x040fe400078808ff */
[----:B------:R-:W-:Y:S02]  /*134c0*/  @!P0 IADD3.X R21, R0, UR36, RZ, P3, !PT ;  /* 0x0000002400158c10 */ /* 0x000fe40009ffe4ff */
[----:B------:R-:W-:Y:S01]  /*134d0*/  @!PT LDS RZ, [RZ] ;  /* 0x00000000fffff984 */ /* 0x000fe20000000800 */
[----:B------:R-:W-:Y:S01]  /*134e0*/  @!PT LDS RZ, [RZ] ;  /* 0x00000000fffff984 */ /* 0x000fe20000000800 */
[----:B------:R-:W-:Y:S01]  /*134f0*/  @!PT LDS RZ, [RZ] ;  /* 0x00000000fffff984 */ /* 0x000fe20000000800 */
[----:B------:R-:W-:Y:S01]  /*13500*/  @!P0 LDGSTS.E.BYPASS.LTC128B.128 [R231+0x9000], desc[UR24][R14.64] ;  /* 0x090000000ee78fae */ /* 0x000fe2000b901d58 */
        /* <DEDUP_REMOVED lines=17> */
[----:B------:R-:W-:Y:S01]  /*13620*/  @!P0 LDGSTS.E.BYPASS.LTC128B.128 [R231+0xa000], desc[UR24][R10.64] ;  /* 0x0a0000000ae78fae */ /* 0x000fe2000b901d58 */
[----:B------:R-:W-:Y:S04]  /*13630*/  @!P0 LEA.HI.X R7, R20, R24, R22, 0x1, P2 ;  /* 0x0000001814078211 */ /* 0x000fe800010f0c16 */
[----:B------:R-:W-:Y:S01]  /*13640*/  @P0 STS.128 [R231+0xa800], RZ ;  /* 0x00a800ffe7000388 */ /* 0x000fe20000000c00 */
[C---:B------:R-:W-:Y:S04]  /*13650*/  @!P0 LEA R4, P1, R2.reuse, R27, 0x1 ;  /* 0x0000001b02048211 */ /* 0x040fe800078208ff */
[----:B------:R-:W-:Y:S01]  /*13660*/  @!PT LDS RZ, [RZ] ;  /* 0x00000000fffff984 */ /* 0x000fe20000000800 */
[----:B------:R-:W-:Y:S01]  /*13670*/  @!PT LDS RZ, [RZ] ;  /* 0x00000000fffff984 */ /* 0x000fe20000000800 */
[----:B------:R-:W-:Y:S01]  /*13680*/  @!PT LDS RZ, [RZ] ;  /* 0x00000000fffff984 */ /* 0x000fe20000000800 */
[----:B------:R-:W-:Y:S01]  /*13690*/  @!P0 LDGSTS.E.BYPASS.LTC128B.128 [R231+0xa800], desc[UR24][R8.64] ;  /* 0x0a80000008e78fae */ /* 0x000fe2000b901d58 */
[----:B------:R-:W-:Y:S02]  /*136a0*/  @!P0 LEA.HI.X R5, R2, R23, R0, 0x1, P1 ;  /* 0x0000001702058211 */ /* 0x000fe400008f0c00 */
[----:B------:R-:W-:Y:S02]  /*136b0*/  ISETP.LT.AND P1, PT, RZ, UR23, PT ;  /* 0x00000017ff007c0c */ /* 0x000fe4000bf21270 */
[----:B------:R-:W-:Y:S05]  /*136c0*/  @P0 STS.128 [R231+0xb000], RZ ;  /* 0x00b000ffe7000388 */ /* 0x000fea0000000c00 */
[----:B------:R-:W-:Y:S01]  /*136d0*/  @!PT LDS RZ, [RZ] ;  /* 0x00000000fffff984 */ /* 0x000fe20000000800 */
[----:B------:R-:W-:Y:S01]  /*136e0*/  @!PT LDS RZ, [RZ] ;  /* 0x00000000fffff984 */ /* 0x000fe20000000800 */
[----:B------:R-:W-:Y:S01]  /*136f0*/  @!PT LDS RZ, [RZ] ;  /* 0x00000000fffff984 */ /* 0x000fe20000000800 */
[----:B------:R-:W-:Y:S05]  /*13700*/  @!P0 LDGSTS.E.BYPASS.LTC128B.128 [R231+0xb000], desc[UR24][R6.64] ;  /* 0x0b00000006e78fae */ /* 0x000fea000b901d58 */
[----:B------:R-:W-:Y:S05]  /*13710*/  @P0 STS.128 [R231+0xb800], RZ ;  /* 0x00b800ffe7000388 */ /* 0x000fea0000000c00 */
[----:B------:R-:W-:Y:S01]  /*13720*/  @!PT LDS RZ, [RZ] ;  /* 0x00000000fffff984 */ /* 0x000fe20000000800 */
[----:B------:R-:W-:Y:S01]  /*13730*/  @!PT LDS RZ, [RZ] ;  /* 0x00000000fffff984 */ /* 0x000fe20000000800 */
[----:B------:R-:W-:Y:S01]  /*13740*/  @!PT LDS RZ, [RZ] ;  /* 0x00000000fffff984 */ /* 0x000fe20000000800 */
[----:B------:R2:W-:Y:S05]  /*13750*/  @!P0 LDGSTS.E.BYPASS.LTC128B.128 [R231+0xb800], desc[UR24][R4.64] ;  /* 0x0b80000004e78fae */ /* 0x0005ea000b901d58 */
[----:B------:R-:W-:Y:S05]  /*13760*/  LDSM.16.M88.4 R128, [R227] ;  /* 0x00000000e380783b */ /* 0x000fea0000000200 */
[----:B-1----:R-:W2:Y:S05]  /*13770*/  LDSM.16.M88.4 R16, [R220+0x4000] ;  /* 0x00400000dc10783b */ /* 0x002eaa0000000200 */
[----:B------:R-:W1:Y:S05]  /*13780*/  LDSM.16.M88.4 R124, [R227+0x2000] ;  /* 0x00200000e37c783b */ /* 0x000e6a0000000200 */
[----:B------:R-:W3:Y:S05]  /*13790*/  LDSM.16.M88.4 R32, [R220+0x4800] ;  /* 0x00480000dc20783b */ /* 0x000eea0000000200 */
[----:B------:R-:W0:Y:S05]  /*137a0*/  LDGDEPBAR ;  /* 0x00000000000079af */ /* 0x000e2a0000000000 */
[----:B------:R-:W4:Y:S05]  /*137b0*/  LDSM.16.M88.4 R48, [R220+0x5000] ;  /* 0x00500000dc30783b */ /* 0x000f2a0000000200 */
[----:B------:R-:W5:Y:S05]  /*137c0*/  LDSM.16.M88.4 R64, [R220+0x5800] ;  /* 0x00580000dc40783b */ /* 0x000f6a0000000200 */
[----:B------:R-:W5:Y:S05]  /*137d0*/  LDSM.16.M88.4 R80, [R220+0x6000] ;  /* 0x00600000dc50783b */ /* 0x000f6a0000000200 */
[----:B------:R-:W5:Y:S05]  /*137e0*/  LDSM.16.M88.4 R96, [R220+0x6800] ;  /* 0x00680000dc60783b */ /* 0x000f6a0000000200 */
[----:B------:R-:W5:Y:S01]  /*137f0*/  LDSM.16.M88.4 R112, [R220+0x7000] ;  /* 0x00700000dc70783b */ /* 0x000f620000000200 */
[-C--:B--2---:R-:W-:Y:S04]  /*13800*/  HMMA.16816.F32.BF16 R4, R128, R16.reuse, RZ ;  /* 0x000000108004723c */ /* 0x084fe800000418ff */
[----:B------:R-:W2:Y:S02]  /*13810*/  LDSM.16.M88.4 R204, [R220+0x7800] ;  /* 0x00780000dccc783b */ /* 0x000ea40000000200 */
[C---:B-1----:R-:W-:Y:S03]  /*13820*/  HMMA.16816.F32.BF16 R8, R124.reuse, R16, RZ ;  /* 0x000000107c08723c */ /* 0x042fe600000418ff */
[----:B------:R-:W-:Y:S03]  /*13830*/  LDSM.16.M88.4 R208, [R230] ;  /* 0x00000000e6d0783b */ /* 0x000fe60000000200 */
[-C--:B------:R-:W-:Y:S02]  /*13840*/  HMMA.16816.F32.BF16 R12, R124, R18.reuse, RZ ;  /* 0x000000127c0c723c */ /* 0x080fe400000418ff */
[----:B------:R-:W1:Y:S04]  /*13850*/  LDSM.16.M88.4 R212, [R226+0x4000] ;  /* 0x00400000e2d4783b */ /* 0x000e680000000200 */
[C---:B------:R-:W-:Y:S01]  /*13860*/  HMMA.16816.F32.BF16 R16, R128.reuse, R18, RZ ;  /* 0x000000128010723c */ /* 0x040fe200000418ff */
[----:B------:R-:W1:Y:S05]  /*13870*/  LDSM.16.M88.4 R216, [R230+0x2000] ;  /* 0x00200000e6d8783b */ /* 0x000e6a0000000200 */
[-C--:B---3--:R-:W-:Y:S06]  /*13880*/  HMMA.16816.F32.BF16 R20, R128, R32.reuse, RZ ;  /* 0x000000208014723c */ /* 0x088fec00000418ff */
[C---:B------:R-:W-:Y:S06]  /*13890*/  HMMA.16816.F32.BF16 R24, R124.reuse, R32, RZ ;  /* 0x000000207c18723c */ /* 0x040fec00000418ff */
[-C--:B------:R-:W-:Y:S06]  /*138a0*/  HMMA.16816.F32.BF16 R28, R124, R34.reuse, RZ ;  /* 0x000000227c1c723c */ /* 0x080fec00000418ff */
[C---:B------:R-:W-:Y:S06]  /*138b0*/  HMMA.16816.F32.BF16 R32, R128.reuse, R34, RZ ;  /* 0x000000228020723c */ /* 0x040fec00000418ff */
[-C--:B----4-:R-:W-:Y:S06]  /*138c0*/  HMMA.16816.F32.BF16 R36, R128, R48.reuse, RZ ;  /* 0x000000308024723c */ /* 0x090fec00000418ff */
[C---:B------:R-:W-:Y:S06]  /*138d0*/  HMMA.16816.F32.BF16 R40, R124.reuse, R48, RZ ;  /* 0x000000307c28723c */ /* 0x040fec00000418ff */
[-C--:B------:R-:W-:Y:S06]  /*138e0*/  HMMA.16816.F32.BF16 R44, R124, R50.reuse, RZ ;  /* 0x000000327c2c723c */ /* 0x080fec00000418ff */
[C---:B------:R-:W-:Y:S06]  /*138f0*/  HMMA.16816.F32.BF16 R48, R128.reuse, R50, RZ ;  /* 0x000000328030723c */ /* 0x040fec00000418ff */
[-C--:B-----5:R-:W-:Y:S06]  /*13900*/  HMMA.16816.F32.BF16 R52, R128, R64.reuse, RZ ;  /* 0x000000408034723c */ /* 0x0a0fec00000418ff */
        /* <DEDUP_REMOVED lines=15> */
[-C--:B--2---:R-:W-:Y:S06]  /*13a00*/  HMMA.16816.F32.BF16 R116, R128, R204.reuse, RZ ;  /* 0x000000cc8074723c */ /* 0x084fec00000418ff */
[C---:B------:R-:W-:Y:S06]  /*13a10*/  HMMA.16816.F32.BF16 R120, R124.reuse, R204, RZ ;  /* 0x000000cc7c78723c */ /* 0x040fec00000418ff */
[-C--:B------:R-:W-:Y:S06]  /*13a20*/  HMMA.16816.F32.BF16 R124, R124, R206.reuse, RZ ;  /* 0x000000ce7c7c723c */ /* 0x080fec00000418ff */
[----:B------:R-:W-:Y:S01]  /*13a30*/  HMMA.16816.F32.BF16 R128, R128, R206, RZ ;  /* 0x000000ce8080723c */ /* 0x000fe200000418ff */
[----:B------:R-:W2:Y:S05]  /*13a40*/  LDSM.16.M88.4 R204, [R226+0x4800] ;  /* 0x00480000e2cc783b */ /* 0x000eaa0000000200 */
        /* <DEDUP_REMOVED lines=34> */
[----:B------:R-:W-:Y:S05]  /*13c70*/  LDSM.16.M88.4 R212, [R229] ;  /* 0x00000000e5d4783b */ /* 0x000fea0000000200 */
[-C--:B--2---:R-:W-:Y:S06]  /*13c80*/  HMMA.16816.F32.BF16 R116, R208, R204.reuse, R116 ;  /* 0x000000ccd074723c */ /* 0x084fec0000041874 */
[C---:B------:R-:W-:Y:S06]  /*13c90*/  HMMA.16816.F32.BF16 R120, R216.reuse, R204, R120 ;  /* 0x000000ccd878723c */ /* 0x040fec0000041878 */
[-C--:B------:R-:W-:Y:S01]  /*13ca0*/  HMMA.16816.F32.BF16 R124, R216, R206.reuse, R124 ;  /* 0x000000ced87c723c */ /* 0x080fe2000004187c */
[----:B------:R-:W1:Y:S05]  /*13cb0*/  LDSM.16.M88.4 R216, [R139] ;  /* 0x000000008bd8783b */ /* 0x000e6a0000000200 */
[----:B------:R-:W-:Y:S01]  /*13cc0*/  HMMA.16816.F32.BF16 R128, R208, R206, R128 ;  /* 0x000000ced080723c */ /* 0x000fe20000041880 */
[----:B------:R-:W2:Y:S06]  /*13cd0*/  LDSM.16.M88.4 R204, [R229+0x2000] ;  /* 0x00200000e5cc783b */ /* 0x000eac0000000200 */
[C---:B------:R-:W-:Y:S06]  /*13ce0*/  VIADD R208, R139.reuse, 0x800 ;  /* 0x000008008bd07836 */ /* 0x040fec0000000000 */
[----:B------:R-:W3:Y:S01]  /*13cf0*/  LDSM.16.M88.4 R208, [R208] ;  /* 0x00000000d0d0783b */ /* 0x000ee20000000200 */
[-C--:B-1----:R-:W-:Y:S06]  /*13d00*/  HMMA.16816.F32.BF16 R4, R212, R216.reuse, R4 ;  /* 0x000000d8d404723c */ /* 0x082fec0000041804 */
[C---:B--2---:R-:W-:Y:S06]  /*13d10*/  HMMA.16816.F32.BF16 R8, R204.reuse, R216, R8 ;  /* 0x000000d8cc08723c */ /* 0x044fec0000041808 */
[-C--:B------:R-:W-:Y:S05]  /*13d20*/  HMMA.16816.F32.BF16 R12, R204, R218.reuse, R12 ;  /* 0x000000dacc0c723c */ /* 0x080fea000004180c */
[C---:B------:R-:W-:Y:S01]  /*13d30*/  VIADD R216, R139.reuse, 0x1000 ;  /* 0x000010008bd87836 */ /* 0x040fe20000000000 */
[C---:B------:R-:W-:Y:S05]  /*13d40*/  HMMA.16816.F32.BF16 R16, R212.reuse, R218, R16 ;  /* 0x000000dad410723c */ /* 0x040fea0000041810 */
[----:B------:R-:W1:Y:S01]  /*13d50*/  LDSM.16.M88.4 R216, [R216] ;  /* 0x00000000d8d8783b */ /* 0x000e620000000200 */
[-C--:B---3--:R-:W-:Y:S06]  /*13d60*/  HMMA.16816.F32.BF16 R20, R212, R208.reuse, R20 ;  /* 0x000000d0d414723c */ /* 0x088fec0000041814 */
[C---:B------:R-:W-:Y:S06]  /*13d70*/  HMMA.16816.F32.BF16 R24, R204.reuse, R208, R24 ;  /* 0x000000d0cc18723c */ /* 0x040fec0000041818 */
[-C--:B------:R-:W-:Y:S05]  /*13d80*/  HMMA.16816.F32.BF16 R28, R204, R210.reuse, R28 ;  /* 0x000000d2cc1c723c */ /* 0x080fea000004181c */
[C---:B------:R-:W-:Y:S01]  /*13d90*/  VIADD R208, R139.reuse, 0x1800 ;  /* 0x000018008bd07836 */ /* 0x040fe20000000000 */
[C---:B------:R-:W-:Y:S05]  /*13da0*/  HMMA.16816.F32.BF16 R32, R212.reuse, R210, R32 ;  /* 0x000000d2d420723c */ /* 0x040fea0000041820 */
[----:B------:R-:W2:Y:S01]  /*13db0*/  LDSM.16.M88.4 R208, [R208] ;  /* 0x00000000d0d0783b */ /* 0x000ea20000000200 */
[-C--:B-1----:R-:W-:Y:S06]  /*13dc0*/  HMMA.16816.F32.BF16 R36, R212, R216.reuse, R36 ;  /* 0x000000d8d424723c */ /* 0x082fec0000041824 */
[C---:B------:R-:W-:Y:S06]  /*13dd0*/  HMMA.16816.F32.BF16 R40, R204.reuse, R216, R40 ;  /* 0x000000d8cc28723c */ /* 0x040fec0000041828 */
[-C--:B------:R-:W-:Y:S05]  /*13de0*/  HMMA.16816.F32.BF16 R44, R204, R218.reuse, R44 ;  /* 0x000000dacc2c723c */ /* 0x080fea000004182c */
[C---:B------:R-:W-:Y:S01]  /*13df0*/  VIADD R216, R139.reuse, 0x2000 ;  /* 0x000020008bd87836 */ /* 0x040fe20000000000 */
[C---:B------:R-:W-:Y:S05]  /*13e00*/  HMMA.16816.F32.BF16 R48, R212.reuse, R218, R48 ;  /* 0x000000dad430723c */ /* 0x040fea0000041830 */
[----:B------:R-:W1:Y:S01]  /*13e10*/  LDSM.16.M88.4 R216, [R216] ;  /* 0x00000000d8d8783b */ /* 0x000e620000000200 */
[-C--:B--2---:R-:W-:Y:S06]  /*13e20*/  HMMA.16816.F32.BF16 R52, R212, R208.reuse, R52 ;  /* 0x000000d0d434723c */ /* 0x084fec0000041834 */
        /* <DEDUP_REMOVED lines=14> */
[----:B------:R-:W-:Y:S01]  /*13f10*/  VIADD R208, R139, 0x3800 ;  /* 0x000038008bd07836 */ /* 0x000fe20000000000 */
[C---:B------:R-:W-:Y:S05]  /*13f20*/  HMMA.16816.F32.BF16 R96, R212.reuse, R210, R96 ;  /* 0x000000d2d460723c */ /* 0x040fea0000041860 */
[----:B------:R-:W2:Y:S01]  /*13f30*/  LDSM.16.M88.4 R208, [R208] ;  /* 0x00000000d0d0783b */ /* 0x000ea20000000200 */
        /* <DEDUP_REMOVED lines=10> */
[----:B------:R-:W2:Y:S05]  /*13fe0*/  LDSM.16.M88.4 R208, [R228+0x2000] ;  /* 0x00200000e4d0783b */ /* 0x000eaa0000000200 */
[----:B------:R-:W3:Y:S01]  /*13ff0*/  LDSM.16.M88.4 R212, [R225+0x800] ;  /* 0x00080000e1d4783b */ /* 0x000ee20000000200 */
[-C--:B-1----:R-:W-:Y:S06]  /*14000*/  HMMA.16816.F32.BF16 R4, R204, R216.reuse, R4 ;  /* 0x000000d8cc04723c */ /* 0x082fec0000041804 */
[C---:B--2---:R-:W-:Y:S06]  /*14010*/  HMMA.16816.F32.BF16 R8, R208.reuse, R216, R8 ;  /* 0x000000d8d008723c */ /* 0x044fec0000041808 */
[-C--:B------:R-:W-:Y:S06]  /*14020*/  HMMA.16816.F32.BF16 R12, R208, R218.reuse, R12 ;  /* 0x000000dad00c723c */ /* 0x080fec000004180c */
[C---:B------:R-:W-:Y:S01]  /*14030*/  HMMA.16816.F32.BF16 R16, R204.reuse, R218, R16 ;  /* 0x000000dacc10723c */ /* 0x040fe20000041810 */
[----:B------:R-:W1:Y:S05]  /*14040*/  LDSM.16.M88.4 R216, [R225+0x1000] ;  /* 0x00100000e1d8783b */ /* 0x000e6a0000000200 */
[-C--:B---3--:R-:W-:Y:S05]  /*14050*/  HMMA.16816.F32.BF16 R20, R204, R212.reuse, R20 ;  /* 0x000000d4cc14723c */ /* 0x088fea0000041814 */
[----:B------:R-:W-:Y:S01]  /*14060*/  FMNMX.FTZ R0, R4, R3, !PT ;  /* 0x0000000304007209 */ /* 0x000fe20007810000 */
        /* <DEDUP_REMOVED lines=23> */
[----:B------:R-:W2:Y:S01]  /*141e0*/  LDSM.16.M88.4 R212, [R225+0x3800] ;  /* 0x00380000e1d4783b */ /* 0x000ea20000000200 */
[----:B------:R-:W-:Y:S04]  /*141f0*/  DEPBAR.LE SB0, 0x0 ;  /* 0x000080000000791a */ /* 0x000fe80000000000 */
[----:B------:R-:W-:Y:S01]  /*14200*/  BAR.SYNC.DEFER_BLOCKING 0x0 ;  /* 0x0000000000007b1d */ /* 0x000fe20000010000 */
[-C--:B-1----:R-:W-:Y:S06]  /*14210*/  HMMA.16816.F32.BF16 R100, R204, R216.reuse, R100 ;  /* 0x000000d8cc64723c */ /* 0x082fec0000041864 */
[C---:B------:R-:W-:Y:S06]  /*14220*/  HMMA.16816.F32.BF16 R104, R208.reuse, R216, R104 ;  /* 0x000000d8d068723c */ /* 0x040fec0000041868 */
[-C--:B------:R-:W-:Y:S06]  /*14230*/  HMMA.16816.F32.BF16 R108, R208, R218.reuse, R108 ;  /* 0x000000dad06c723c */ /* 0x080fec000004186c */
[C---:B------:R-:W-:Y:S06]  /*14240*/  HMMA.16816.F32.BF16 R112, R204.reuse, R218, R112 ;  /* 0x000000dacc70723c */ /* 0x040fec0000041870 */
[-C--:B--2---:R-:W-:Y:S05]  /*14250*/  HMMA.16816.F32.BF16 R116, R204, R212.reuse, R116 ;  /* 0x000000d4cc74723c */ /* 0x084fea0000041874 */
[----:B------:R-:W-:Y:S01]  /*14260*/  FMNMX.FTZ R218, R5, R0, !PT ;  /* 0x0000000005da7209 */ /* 0x000fe20007810000 */
[C---:B------:R-:W-:Y:S06]  /*14270*/  HMMA.16816.F32.BF16 R120, R208.reuse, R212, R120 ;  /* 0x000000d4d078723c */ /* 0x040fec0000041878 */
[-C--:B------:R-:W-:Y:S06]  /*14280*/  HMMA.16816.F32.BF16 R124, R208, R214.reuse, R124 ;  /* 0x000000d6d07c723c */ /* 0x080fec000004187c */
[----:B------:R-:W-:Y:S01]  /*14290*/  HMMA.16816.F32.BF16 R128, R204, R214, R128 ;  /* 0x000000d6cc80723c */ /* 0x000fe20000041880 */
[----:B------:R-:W-:Y:S11]  /*142a0*/  @!UPT UIADD3 URZ, URZ, URZ, URZ ;  /* 0x0000003f3f3ff290 */ /* 0x000ff6000fffe03f */
[----:B------:R-:W-:Y:S01]  /*142b0*/  @!UPT UIADD3 URZ, URZ, URZ, URZ ;  /* 0x0000003f3f3ff290 */ /* 0x000fe2000fffe03f */
[----:B------:R-:W-:Y:S11]  /*142c0*/  @P1 BRA `(.L_x_234) ;  /* 0xffffffe800301947 */ /* 0x000ff6000383ffff */
.L_x_233:
[----:B------:R-:W-:Y:S01]  /*142d0*/  FMNMX.FTZ R0, R6, R133, !PT ;  /* 0x0000008506007209 */ /* 0x000fe20007810000 */
[----:B------:R-:W-:Y:S01]  /*142e0*/  UIADD3 UR23, UR23, -0x1, URZ ;  /* 0xffffffff17177890 */ /* 0x000fe2000fffe03f */
[----:B------:R-:W-:Y:S02]  /*142f0*/  FMNMX.FTZ R2, R16, R218, !PT ;  /* 0x000000da10027209 */ /* 0x000fe40007810000 */
[----:B------:R-:W-:Y:S02]  /*14300*/  FMNMX.FTZ R132, R7, R0, !PT ;  /* 0x0000000007847209 */ /* 0x000fe40007810000 */
[----:B------:R-:W-:Y:S02]  /*14310*/  FMNMX.FTZ R0, R17, R2, !PT ;  /* 0x0000000211007209 */ /* 0x000fe40007810000 */
[----:B------:R-:W-:Y:S02]  /*14320*/  FMNMX.FTZ R132, R18, R132, !PT ;  /* 0x0000008412847209 */ /* 0x000fe40007810000 */
[----:B--2---:R-:W-:Y:S02]  /*14330*/  FMNMX.FTZ R134, R20, R0, !PT ;  /* 0x0000000014867209 */ /* 0x004fe40007810000 */
        /* <DEDUP_REMOVED lines=105> */
[----:B------:R-:W-:Y:S01]  /*149d0*/  SHFL.BFLY PT, R205, R136, 0x2, 0x1f ;  /* 0x0c401f0088cd7f89 */ /* 0x000fe200000e0000 */
[----:B------:R-:W-:Y:S02]  /*149e0*/  FMNMX.FTZ R132, R130, R132, !PT ;  /* 0x0000008482847209 */ /* 0x000fe40007810000 */
[----:B------:R-:W-:Y:S02]  /*149f0*/  FMNMX.FTZ R0, R107, R0, !PT ;  /* 0x000000006b007209 */ /* 0x000fe40007810000 */
[----:B------:R-:W-:Y:S02]  /*14a00*/  FMNMX.FTZ R2, R108, R2, !PT ;  /* 0x000000026c027209 */ /* 0x000fe40007810000 */
[----:B------:R-:W-:Y:S02]  /*14a10*/  FMNMX.FTZ R132, R131, R132, !PT ;  /* 0x0000008483847209 */ /* 0x000fe40007810000 */
[----:B------:R-:W-:Y:S02]  /*14a20*/  FMNMX.FTZ R134, R110, R0, !PT ;  /* 0x000000006e867209 */ /* 0x000fe40007810000 */
[----:B------:R-:W-:Y:S01]  /*14a30*/  FMNMX.FTZ R0, R109, R2, !PT ;  /* 0x000000026d007209 */ /* 0x000fe20007810000 */
[----:B------:R-:W-:Y:S03]  /*14a40*/  SHFL.BFLY PT, R135, R132, 0x2, 0x1f ;  /* 0x0c401f0084877f89 */ /* 0x000fe600000e0000 */
[----:B------:R-:W-:Y:S02]  /*14a50*/  FMNMX.FTZ R2, R120, R0, !PT ;  /* 0x0000000078027209 */ /* 0x000fe40007810000 */
[----:B------:R-:W-:Y:S02]  /*14a60*/  FMNMX.FTZ R0, R111, R134, !PT ;  /* 0x000000866f007209 */ /* 0x000fe40007810000 */
[----:B------:R-:W-:Y:S02]  /*14a70*/  FMNMX.FTZ R2, R121, R2, !PT ;  /* 0x0000000279027209 */ /* 0x000fe40007810000 */
[----:B------:R-:W-:Y:S02]  /*14a80*/  FMNMX.FTZ R0, R122, R0, !PT ;  /* 0x000000007a007209 */ /* 0x000fe40007810000 */
[----:B------:R-:W-:Y:S02]  /*14a90*/  FMNMX.FTZ R134, R124, R2, !PT ;  /* 0x000000027c867209 */ /* 0x000fe40007810000 */
[----:B------:R-:W-:Y:S02]  /*14aa0*/  FMNMX.FTZ R0, R123, R0, !PT ;  /* 0x000000007b007209 */ /* 0x000fe40007810000 */
[----:B------:R-:W-:Y:S02]  /*14ab0*/  FMNMX.FTZ R134, R125, R134, !PT ;  /* 0x000000867d867209 */ /* 0x000fe40007810000 */
[----:B------:R-:W-:Y:S03]  /*14ac0*/  FMNMX.FTZ R0, R126, R0, !PT ;  /* 0x000000007e007209 */ /* 0x000fe60007810000 */
[----:B------:R-:W-:Y:S01]  /*14ad0*/  SHFL.BFLY PT, R204, R134, 0x2, 0x1f ;  /* 0x0c401f0086cc7f89 */ /* 0x000fe200000e0000 */
[----:B------:R-:W-:Y:S07]  /*14ae0*/  FMNMX.FTZ R0, R127, R0, !PT ;  /* 0x000000007f007209 */ /* 0x000fee0007810000 */
[----:B------:R-:W1:Y:S02]  /*14af0*/  SHFL.BFLY PT, R2, R0, 0x2, 0x1f ;  /* 0x0c401f0000027f89 */ /* 0x000e6400000e0000 */
[----:B-1----:R-:W-:Y:S02]  /*14b00*/  FMNMX.FTZ R2, R0, R2, !PT ;  /* 0x0000000200027209 */ /* 0x002fe40007810000 */
[----:B------:R-:W-:Y:S02]  /*14b10*/  FMNMX.FTZ R136, R136, R205, !PT ;  /* 0x000000cd88887209 */ /* 0x000fe40007810000 */
[----:B------:R-:W-:Y:S02]  /*14b20*/  FMNMX.FTZ R135, R132, R135, !PT ;  /* 0x0000008784877209 */ /* 0x000fe40007810000 */
[----:B------:R-:W-:Y:S01]  /*14b30*/  FMNMX.FTZ R134, R134, R204, !PT ;  /* 0x000000cc86867209 */ /* 0x000fe20007810000 */
[----:B------:R-:W1:Y:S08]  /*14b40*/  SHFL.BFLY PT, R206, R136, 0x1, 0x1f ;  /* 0x0c201f0088ce7f89 */ /* 0x000e7000000e0000 */
[----:B------:R-:W2:Y:S08]  /*14b50*/  SHFL.BFLY PT, R205, R135, 0x1, 0x1f ;  /* 0x0c201f0087cd7f89 */ /* 0x000eb000000e0000 */
[----:B------:R-:W3:Y:S08]  /*14b60*/  SHFL.BFLY PT, R204, R134, 0x1, 0x1f ;  /* 0x0c201f0086cc7f89 */ /* 0x000ef000000e0000 */
[----:B------:R-:W4:Y:S01]  /*14b70*/  SHFL.BFLY PT, R132, R2, 0x1, 0x1f ;  /* 0x0c201f0002847f89 */ /* 0x000f2200000e0000 */
[----:B-1----:R-:W-:Y:S02]  /*14b80*/  FMNMX.FTZ R136, R136, R206, !PT ;  /* 0x000000ce88887209 */ /* 0x002fe40007810000 */
[----:B--2---:R-:W-:Y:S03]  /*14b90*/  FMNMX.FTZ R135, R135, R205, !PT ;  /* 0x000000cd87877209 */ /* 0x004fe60007810000 */
[C---:B------:R-:W-:Y:S01]  /*14ba0*/  FADD.FTZ R0, -R136.reuse, R3 ;  /* 0x0000000388007221 */ /* 0x040fe20000010100 */
[----:B------:R-:W-:Y:S02]  /*14bb0*/  FSETP.NEU.FTZ.AND P2, PT, R136, -INF , PT ;  /* 0xff8000008800780b */ /* 0x000fe40003f5d000 */
[----:B---3--:R-:W-:Y:S01]  /*14bc0*/  FMNMX.FTZ R134, R134, R204, !PT ;  /* 0x000000cc86867209 */ /* 0x008fe20007810000 */
[----:B------:R-:W-:Y:S01]  /*14bd0*/  FMUL.FTZ R3, R0, UR4 ;  /* 0x0000000400037c20 */ /* 0x000fe20008410000 */
[C---:B------:R-:W-:Y:S01]  /*14be0*/  FADD.FTZ R0, -R135.reuse, R133 ;  /* 0x0000008587007221 */ /* 0x040fe20000010100 */
[----:B----4-:R-:W-:Y:S02]  /*14bf0*/  FMNMX.FTZ R132, R2, R132, !PT ;  /* 0x0000008402847209 */ /* 0x010fe40007810000 */
[----:B------:R1:W-:Y:S02]  /*14c00*/  MUFU.EX2 R133, R3 ;  /* 0x0000000300857308 */ /* 0x0003e40000000800 */
[----:B-1----:R-:W-:Y:S01]  /*14c10*/  FMUL.FTZ R3, R0, UR4 ;  /* 0x0000000400037c20 */ /* 0x002fe20008410000 */
[----:B------:R-:W-:Y:S01]  /*14c20*/  FADD.FTZ R0, -R134, R137 ;  /* 0x0000008986007221 */ /* 0x000fe20000010100 */
[C---:B------:R-:W-:Y:S03]  /*14c30*/  FMUL.FTZ R137, R135.reuse, UR4 ;  /* 0x0000000487897c20 */ /* 0x040fe60008410000 */
[----:B------:R-:W-:Y:S03]  /*14c40*/  FMUL.FTZ R2, R0, UR4 ;  /* 0x0000000400027c20 */ /* 0x000fe60008410000 */
[----:B------:R-:W-:Y:S01]  /*14c50*/  MUFU.EX2 R3, R3 ;  /* 0x0000000300037308 */ /* 0x000fe20000000800 */
[----:B------:R-:W-:Y:S01]  /*14c60*/  FADD.FTZ R0, -R132, R138 ;  /* 0x0000008a84007221 */ /* 0x000fe20000010100 */
[----:B------:R-:W-:Y:S03]  /*14c70*/  FMUL.FTZ R138, R136, UR4 ;  /* 0x00000004888a7c20 */ /* 0x000fe60008410000 */
[----:B------:R-:W-:Y:S02]  /*14c80*/  FMUL.FTZ R0, R0, UR4 ;  /* 0x0000000400007c20 */ /* 0x000fe40008410000 */
[----:B------:R-:W-:Y:S03]  /*14c90*/  FSEL R138, R138, RZ, P2 ;  /* 0x000000ff8a8a7208 */ /* 0x000fe60001000000 */
[----:B------:R-:W-:Y:S01]  /*14ca0*/  MUFU.EX2 R2, R2 ;  /* 0x0000000200027308 */ /* 0x000fe20000000800 */
[----:B------:R-:W-:Y:S01]  /*14cb0*/  FSETP.NEU.FTZ.AND P2, PT, R135, -INF , PT ;  /* 0xff8000008700780b */ /* 0x000fe20003f5d000 */
[--C-:B------:R-:W-:Y:S01]  /*14cc0*/  FFMA.FTZ R4, R4, UR4, -R138.reuse ;  /* 0x0000000404047c23 */ /* 0x100fe2000801088a */
[--C-:B------:R-:W-:Y:S01]  /*14cd0*/  FFMA.FTZ R206, R21, UR4, -R138.reuse ;  /* 0x0000000415ce7c23 */ /* 0x100fe2000801088a */
[--C-:B------:R-:W-:Y:S01]  /*14ce0*/  FFMA.FTZ R213, R52, UR4, -R138.reuse ;  /* 0x0000000434d57c23 */ /* 0x100fe2000801088a */
[--C-:B------:R-:W-:Y:S05]  /*14cf0*/  FFMA.FTZ R212, R53, UR4, -R138.reuse ;  /* 0x0000000435d47c23 */ /* 0x100fea000801088a */
[----:B------:R-:W1:Y:S01]  /*14d00*/  MUFU.EX2 R208, R4 ;  /* 0x0000000400d07308 */ /* 0x000e620000000800 */
[----:B------:R-:W-:Y:S01]  /*14d10*/  FSEL R137, R137, RZ, P2 ;  /* 0x000000ff89897208 */ /* 0x000fe20001000000 */
[--C-:B------:R-:W-:Y:S01]  /*14d20*/  FFMA.FTZ R207, R20, UR4, -R138.reuse ;  /* 0x0000000414cf7c23 */ /* 0x100fe2000801088a */
[--C-:B------:R-:W-:Y:S01]  /*14d30*/  FFMA.FTZ R5, R5, UR4, -R138.reuse ;  /* 0x0000000405057c23 */ /* 0x100fe2000801088a */
[--C-:B------:R-:W-:Y:S01]  /*14d40*/  FFMA.FTZ R205, R32, UR4, -R138.reuse ;  /* 0x0000000420cd7c23 */ /* 0x100fe2000801088a */
[--C-:B------:R-:W-:Y:S01]  /*14d50*/  FFMA.FTZ R204, R33, UR4, -R138.reuse ;  /* 0x0000000421cc7c23 */ /* 0x100fe2000801088a */
[--C-:B------:R-:W-:Y:S01]  /*14d60*/  FFMA.FTZ R244, R103, UR4, -R137.reuse ;  /* 0x0000000467f47c23 */ /* 0x100fe20008010889 */
[----:B------:R-:W-:Y:S03]  /*14d70*/  FSETP.NEU.FTZ.AND P2, PT, R134, -INF , PT ;  /* 0xff8000008600780b */ /* 0x000fe60003f5d000 */
[----:B------:R-:W-:Y:S01]  /*14d80*/  MUFU.EX2 R252, R5 ;  /* 0x0000000500fc7308 */ /* 0x000fe20000000800 */
[--C-:B------:R-:W-:Y:S01]  /*14d90*/  FFMA.FTZ R33, R22, UR4, -R137.reuse ;  /* 0x0000000416217c23 */ /* 0x100fe20008010889 */
[--C-:B------:R-:W-:Y:S01]  /*14da0*/  FFMA.FTZ R32, R23, UR4, -R137.reuse ;  /* 0x0000000417207c23 */ /* 0x100fe20008010889 */
[--C-:B------:R-:W-:Y:S01]  /*14db0*/  FFMA.FTZ R251, R112, UR4, -R138.reuse ;  /* 0x0000000470fb7c23 */ /* 0x100fe2000801088a */
[----:B------:R-:W-:Y:S01]  /*14dc0*/  FMUL.FTZ R112, R132, UR4 ;  /* 0x0000000484707c20 */ /* 0x000fe20008410000 */
[--C-:B------:R-:W-:Y:S01]  /*14dd0*/  FFMA.FTZ R16, R16, UR4, -R138.reuse ;  /* 0x0000000410107c23 */ /* 0x100fe2000801088a */
[--C-:B------:R-:W-:Y:S01]  /*14de0*/  FFMA.FTZ R17, R17, UR4, -R138.reuse ;  /* 0x0000000411117c23 */ /* 0x100fe2000801088a */
[--C-:B------:R-:W-:Y:S03]  /*14df0*/  FFMA.FTZ R19, R19, UR4, -R137.reuse ;  /* 0x0000000413137c23 */ /* 0x100fe60008010889 */
[----:B------:R-:W-:Y:S01]  /*14e00*/  MUFU.EX2 R0, R0 ;  /* 0x0000000000007308 */ /* 0x000fe20000000800 */
[----:B-1----:R-:W-:Y:S01]  /*14e10*/  MOV R20, R208 ;  /* 0x000000d000147202 */ /* 0x002fe20000000f00 */
[----:B------:R-:W-:Y:S01]  /*14e20*/  FMUL.FTZ R4, R134, UR4 ;  /* 0x0000000486047c20 */ /* 0x000fe20008410000 */
[--C-:B------:R-:W-:Y:S01]  /*14e30*/  FFMA.FTZ R7, R7, UR4, -R137.reuse ;  /* 0x0000000407077c23 */ /* 0x100fe20008010889 */
[--C-:B------:R-:W-:Y:S01]  /*14e40*/  FFMA.FTZ R18, R18, UR4, -R137.reuse ;  /* 0x0000000412127c23 */ /* 0x100fe20008010889 */
[----:B------:R-:W-:Y:S01]  /*14e50*/  MOV R103, R20 ;  /* 0x0000001400677202 */ /* 0x000fe20000000f00 */
[--C-:B------:R-:W-:Y:S01]  /*14e60*/  FFMA.FTZ R6, R6, UR4, -R137.reuse ;  /* 0x0000000406067c23 */ /* 0x100fe20008010889 */
[----:B------:R-:W1:Y:S03]  /*14e70*/  LDSM.16.MT88.4 R20, [R221+0x8000] ;  /* 0x00800000dd14783b */ /* 0x000e660000004200 */
[----:B------:R-:W2:Y:S01]  /*14e80*/  MUFU.EX2 R246, R19 ;  /* 0x0000001300f67308 */ /* 0x000ea20000000800 */
[----:B------:R-:W-:Y:S01]  /*14e90*/  FSEL R4, R4, RZ, P2 ;  /* 0x000000ff04047208 */ /* 0x000fe20001000000 */
[--C-:B------:R-:W-:Y:S01]  /*14ea0*/  FFMA.FTZ R218, R69, UR4, -R138.reuse ;  /* 0x0000000445da7c23 */ /* 0x100fe2000801088a */
[----:B------:R-:W-:Y:S01]  /*14eb0*/  FSETP.NEU.FTZ.AND P2, PT, R132, -INF , PT ;  /* 0xff8000008400780b */ /* 0x000fe20003f5d000 */
[--C-:B------:R-:W-:Y:S01]  /*14ec0*/  FFMA.FTZ R69, R116, UR4, -R138.reuse ;  /* 0x0000000474457c23 */ /* 0x100fe2000801088a */
[----:B------:R-:W-:Y:S01]  /*14ed0*/  FFMA.FTZ R241, R97, UR4, -R138 ;  /* 0x0000000461f17c23 */ /* 0x000fe2000801088a */
        /* <DEDUP_REMOVED lines=10> */
[----:B------:R-:W-:Y:S01]  /*14f80*/  MUFU.EX2 R16, R16 ;  /* 0x0000001000107308 */ /* 0x000fe20000000800 */
[----:B------:R-:W-:Y:S01]  /*14f90*/  FFMA.FTZ R75, R75, UR4, -R112 ;  /* 0x000000044b4b7c23 */ /* 0x000fe20008010870 */
[--C-:B------:R-:W-:Y:S01]  /*14fa0*/  FFMA.FTZ R8, R8, UR4, -R4.reuse ;  /* 0x0000000408087c23 */ /* 0x100fe20008010804 */
[--C-:B------:R-:W-:Y:S01]  /*14fb0*/  FFMA.FTZ R9, R9, UR4, -R4.reuse ;  /* 0x0000000409097c23 */ /* 0x100fe20008010804 */
[----:B------:R-:W-:Y:S01]  /*14fc0*/  FFMA.FTZ R12, R12, UR4, -R4 ;  /* 0x000000040c0c7c23 */ /* 0x000fe20008010804 */
[--C-:B------:R-:W-:Y:S01]  /*14fd0*/  FFMA.FTZ R239, R99, UR4, -R137.reuse ;  /* 0x0000000463ef7c23 */ /* 0x100fe20008010889 */
[--C-:B------:R-:W-:Y:S01]  /*14fe0*/  FFMA.FTZ R99, R119, UR4, -R137.reuse ;  /* 0x0000000477637c23 */ /* 0x100fe20008010889 */
[--C-:B------:R-:W-:Y:S03]  /*14ff0*/  FFMA.FTZ R219, R68, UR4, -R138.reuse ;  /* 0x0000000444db7c23 */ /* 0x100fe6000801088a */
[----:B------:R-:W3:Y:S01]  /*15000*/  MUFU.EX2 R17, R17 ;  /* 0x0000001100117308 */ /* 0x000ee20000000800 */
[----:B------:R-:W-:Y:S01]  /*15010*/  FFMA.FTZ R68, R117, UR4, -R138 ;  /* 0x0000000475447c23 */ /* 0x000fe2000801088a */
[--C-:B------:R-:W-:Y:S01]  /*15020*/  FFMA.FTZ R238, R98, UR4, -R137.reuse ;  /* 0x0000000462ee7c23 */ /* 0x100fe20008010889 */
[--C-:B------:R-:W-:Y:S01]  /*15030*/  FFMA.FTZ R98, R118, UR4, -R137.reuse ;  /* 0x0000000476627c23 */ /* 0x100fe20008010889 */
[----:B------:R-:W-:Y:S01]  /*15040*/  FFMA.FTZ R119, R89, UR4, -R4 ;  /* 0x0000000459777c23 */ /* 0x000fe20008010804 */
[----:B--2---:R-:W-:Y:S01]  /*15050*/  MOV R89, R246 ;  /* 0x000000f600597202 */ /* 0x004fe20000000f00 */
[--C-:B------:R-:W-:Y:S01]  /*15060*/  FFMA.FTZ R233, R80, UR4, -R138.reuse ;  /* 0x0000000450e97c23 */ /* 0x100fe2000801088a */
[--C-:B------:R-:W-:Y:S03]  /*15070*/  FFMA.FTZ R236, R84, UR4, -R138.reuse ;  /* 0x0000000454ec7c23 */ /* 0x100fe6000801088a */
[----:B------:R-:W-:Y:S01]  /*15080*/  MUFU.EX2 R250, R18 ;  /* 0x0000001200fa7308 */ /* 0x000fe20000000800 */
[--C-:B------:R-:W-:Y:S01]  /*15090*/  FFMA.FTZ R237, R85, UR4, -R138.reuse ;  /* 0x0000000455ed7c23 */ /* 0x100fe2000801088a */
[--C-:B------:R-:W-:Y:S01]  /*150a0*/  FFMA.FTZ R240, R96, UR4, -R138.reuse ;  /* 0x0000000460f07c23 */ /* 0x100fe2000801088a */
[--C-:B------:R-:W-:Y:S01]  /*150b0*/  FFMA.FTZ R96, R38, UR4, -R137.reuse ;  /* 0x0000000426607c23 */ /* 0x100fe20008010889 */
[--C-:B------:R-:W-:Y:S01]  /*150c0*/  FFMA.FTZ R245, R100, UR4, -R138.reuse ;  /* 0x0000000464f57c23 */ /* 0x100fe2000801088a */
[--C-:B------:R-:W-:Y:S01]  /*150d0*/  FFMA.FTZ R100, R55, UR4, -R137.reuse ;  /* 0x0000000437647c23 */ /* 0x100fe20008010889 */
[----:B------:R-:W-:Y:S01]  /*150e0*/  FFMA.FTZ R247, R101, UR4, -R138 ;  /* 0x0000000465f77c23 */ /* 0x000fe2000801088a */
[--C-:B------:R-:W-:Y:S03]  /*150f0*/  FFMA.FTZ R101, R54, UR4, -R137.reuse ;  /* 0x0000000436657c23 */ /* 0x100fe60008010889 */
[----:B------:R-:W-:Y:S01]  /*15100*/  MUFU.EX2 R249, R6 ;  /* 0x0000000600f97308 */ /* 0x000fe20000000800 */
[----:B------:R-:W2:Y:S01]  /*15110*/  LDSM.16.MT88.4 R52, [R224+0x8000] ;  /* 0x00800000e034783b */ /* 0x000ea20000004200 */
[--C-:B------:R-:W-:Y:S01]  /*15120*/  FFMA.FTZ R118, R88, UR4, -R4.reuse ;  /* 0x0000000458767c23 */ /* 0x100fe20008010804 */
[----:B---3--:R-:W-:Y:S01]  /*15130*/  MOV R88, R17 ;  /* 0x0000001100587202 */ /* 0x008fe20000000f00 */
        /* <DEDUP_REMOVED lines=10> */
[--C-:B------:R-:W-:Y:S01]  /*151e0*/  FFMA.FTZ R45, R45, UR4, -R4.reuse ;  /* 0x000000042d2d7c23 */ /* 0x100fe20008010804 */
[----:B------:R-:W-:Y:S03]  /*151f0*/  FMUL.FTZ R7, R3, R147 ;  /* 0x0000009303077220 */ /* 0x000fe60000410000 */
[----:B------:R3:W-:Y:S01]  /*15200*/  MUFU.EX2 R6, R13 ;  /* 0x0000000d00067308 */ /* 0x0007e20000000800 */
[--C-:B------:R-:W-:Y:S01]  /*15210*/  FFMA.FTZ R116, R66, UR4, -R137.reuse ;  /* 0x0000000442747c23 */ /* 0x100fe20008010889 */
[----:B------:R-:W-:Y:S01]  /*15220*/  MOV R66, R252 ;  /* 0x000000fc00427202 */ /* 0x000fe20000000f00 */
[--C-:B------:R-:W-:Y:S01]  /*15230*/  FFMA.FTZ R252, R115, UR4, -R137.reuse ;  /* 0x0000000473fc7c23 */ /* 0x100fe20008010889 */
[----:B------:R-:W-:Y:S01]  /*15240*/  FFMA.FTZ R115, R72, UR4, -R4 ;  /* 0x0000000448737c23 */ /* 0x000fe20008010804 */
[--C-:B------:R-:W-:Y:S01]  /*15250*/  FFMA.FTZ R11, R11, UR4, -R112.reuse ;  /* 0x000000040b0b7c23 */ /* 0x100fe20008010870 */
[--C-:B------:R-:W-:Y:S01]  /*15260*/  FFMA.FTZ R14, R14, UR4, -R112.reuse ;  /* 0x000000040e0e7c23 */ /* 0x100fe20008010870 */
[----:B------:R-:W-:Y:S03]  /*15270*/  FFMA.FTZ R15, R15, UR4, -R112 ;  /* 0x000000040f0f7c23 */ /* 0x000fe60008010870 */
[----:B------:R4:W-:Y:S01]  /*15280*/  MUFU.EX2 R242, R8 ;  /* 0x0000000800f27308 */ /* 0x0009e20000000800 */
[----:B------:R-:W-:Y:S01]  /*15290*/  FFMA.FTZ R72, R77, UR4, -R4 ;  /* 0x000000044d487c23 */ /* 0x000fe20008010804 */
[--C-:B------:R-:W-:Y:S01]  /*152a0*/  FFMA.FTZ R211, R36, UR4, -R138.reuse ;  /* 0x0000000424d37c23 */ /* 0x100fe2000801088a */
[----:B------:R-:W-:Y:S01]  /*152b0*/  FFMA.FTZ R214, R64, UR4, -R138 ;  /* 0x0000000440d67c23 */ /* 0x000fe2000801088a */
[----:B------:R-:W-:Y:S01]  /*152c0*/  FFMA.FTZ R77, R124, UR4, -R4 ;  /* 0x000000047c4d7c23 */ /* 0x000fe20008010804 */
[--C-:B------:R-:W-:Y:S01]  /*152d0*/  FFMA.FTZ R36, R35, UR4, -R137.reuse ;  /* 0x0000000423247c23 */ /* 0x100fe20008010889 */
[--C-:B------:R-:W-:Y:S01]  /*152e0*/  FFMA.FTZ R64, R50, UR4, -R137.reuse ;  /* 0x0000000432407c23 */ /* 0x100fe20008010889 */
[----:B------:R-:W-:Y:S03]  /*152f0*/  FFMA.FTZ R210, R37, UR4, -R138 ;  /* 0x0000000425d27c23 */ /* 0x000fe6000801088a */
[----:B------:R5:W1:Y:S01]  /*15300*/  MUFU.EX2 R50, R9 ;  /* 0x0000000900327308 */ /* 0x000a620000000800 */
[----:B------:R-:W-:Y:S01]  /*15310*/  F2FP.BF16.F32.PACK_AB R80, R66, R103 ;  /* 0x000000674250723e */ /* 0x000fe200000010ff */
[----:B---3--:R-:W-:Y:S01]  /*15320*/  FMUL.FTZ R13, R2, R153 ;  /* 0x00000099020d7220 */ /* 0x008fe20000410000 */
[----:B------:R-:W-:Y:S01]  /*15330*/  FMUL.FTZ R10, R0, R142 ;  /* 0x0000008e000a7220 */ /* 0x000fe20000410000 */
[----:B------:R-:W-:Y:S01]  /*15340*/  FMUL.FTZ R17, R133, R149 ;  /* 0x0000009585117220 */ /* 0x000fe20000410000 */
[C---:B------:R-:W-:Y:S01]  /*15350*/  FMUL.FTZ R18, R3.reuse, R150 ;  /* 0x0000009603127220 */ /* 0x040fe20000410000 */
[----:B------:R-:W-:Y:S01]  /*15360*/  FMUL.FTZ R19, R3, R151 ;  /* 0x0000009703137220 */ /* 0x000fe20000410000 */
[--C-:B------:R-:W-:Y:S03]  /*15370*/  FFMA.FTZ R42, R42, UR4, -R112.reuse ;  /* 0x000000042a2a7c23 */ /* 0x100fe60008010870 */
[----:B------:R3:W2:Y:S01]  /*15380*/  MUFU.EX2 R37, R11 ;  /* 0x0000000b00257308 */ /* 0x0006a20000000800 */
[----:B----4-:R-:W-:Y:S01]  /*15390*/  FMUL.FTZ R8, R2, R140 ;  /* 0x0000008c02087220 */ /* 0x010fe20000410000 */
[--C-:B------:R-:W-:Y:S01]  /*153a0*/  FFMA.FTZ R46, R46, UR4, -R112.reuse ;  /* 0x000000042e2e7c23 */ /* 0x100fe20008010870 */
[--C-:B------:R-:W-:Y:S01]  /*153b0*/  FFMA.FTZ R78, R78, UR4, -R112.reuse ;  /* 0x000000044e4e7c23 */ /* 0x100fe20008010870 */
[----:B------:R-:W-:Y:S01]  /*153c0*/  FFMA.FTZ R79, R79, UR4, -R112 ;  /* 0x000000044f4f7c23 */ /* 0x000fe20008010870 */
[--C-:B------:R-:W-:Y:S01]  /*153d0*/  FFMA.FTZ R209, R48, UR4, -R138.reuse ;  /* 0x0000000430d17c23 */ /* 0x100fe2000801088a */
[--C-:B------:R-:W-:Y:S01]  /*153e0*/  FFMA.FTZ R208, R49, UR4, -R138.reuse ;  /* 0x0000000431d07c23 */ /* 0x100fe2000801088a */
[--C-:B------:R-:W-:Y:S03]  /*153f0*/  FFMA.FTZ R49, R128, UR4, -R138.reuse ;  /* 0x0000000480317c23 */ /* 0x100fe6000801088a */
[----:B------:R4:W2:Y:S01]  /*15400*/  MUFU.EX2 R51, R12 ;  /* 0x0000000c00337308 */ /* 0x0008a20000000800 */
[--C-:B------:R-:W-:Y:S01]  /*15410*/  FFMA.FTZ R128, R70, UR4, -R137.reuse ;  /* 0x0000000446807c23 */ /* 0x100fe20008010889 */
[----:B-----5:R-:W-:Y:S01]  /*15420*/  FMUL.FTZ R9, R2, R141 ;  /* 0x0000008d02097220 */ /* 0x020fe20000410000 */
[----:B-1----:R-:W-:Y:S01]  /*15430*/  F2FP.BF16.F32.PACK_AB R84, R50, R242 ;  /* 0x000000f23254723e */ /* 0x002fe200000010ff */
[--C-:B------:R-:W-:Y:S01]  /*15440*/  FFMA.FTZ R215, R65, UR4, -R138.reuse ;  /* 0x0000000441d77c23 */ /* 0x100fe2000801088a */
[----:B------:R-:W-:Y:S01]  /*15450*/  MOV R102, R49 ;  /* 0x0000003100667202 */ /* 0x000fe20000000f00 */
[----:B------:R-:W-:Y:S01]  /*15460*/  FMUL.FTZ R49, R133, R165 ;  /* 0x000000a585317220 */ /* 0x000fe20000410000 */
[--C-:B------:R-:W-:Y:S03]  /*15470*/  FFMA.FTZ R232, R81, UR4, -R138.reuse ;  /* 0x0000000451e87c23 */ /* 0x100fe6000801088a */
[----:B------:R1:W-:Y:S01]  /*15480*/  MUFU.EX2 R35, R14 ;  /* 0x0000000e00237308 */ /* 0x0003e20000000800 */
[----:B---3--:R-:W-:Y:S01]  /*15490*/  FMUL.FTZ R11, R0, R143 ;  /* 0x0000008f000b7220 */ /* 0x008fe20000410000 */
[--C-:B------:R-:W-:Y:S01]  /*154a0*/  FFMA.FTZ R48, R113, UR4, -R138.reuse ;  /* 0x0000000471307c23 */ /* 0x100fe2000801088a */
[----:B------:R-:W-:Y:S01]  /*154b0*/  FFMA.FTZ R138, R129, UR4, -R138 ;  /* 0x00000004818a7c23 */ /* 0x000fe2000801088a */
[--C-:B------:R-:W-:Y:S01]  /*154c0*/  FFMA.FTZ R129, R71, UR4, -R137.reuse ;  /* 0x0000000447817c23 */ /* 0x100fe20008010889 */
[--C-:B------:R-:W-:Y:S01]  /*154d0*/  FFMA.FTZ R65, R39, UR4, -R137.reuse ;  /* 0x0000000427417c23 */ /* 0x100fe20008010889 */
[----:B------:R-:W-:Y:S01]  /*154e0*/  MOV R39, R16 ;  /* 0x0000001000277202 */ /* 0x000fe20000000f00 */
[----:B------:R-:W-:Y:S03]  /*154f0*/  FMUL.FTZ R16, R133, R148 ;  /* 0x0000009485107220 */ /* 0x000fe60000410000 */
[----:B------:R-:W3:Y:S01]  /*15500*/  MUFU.EX2 R124, R15 ;  /* 0x0000000f007c7308 */ /* 0x000ee20000000800 */
[--C-:B------:R-:W-:Y:S01]  /*15510*/  FFMA.FTZ R117, R67, UR4, -R137.reuse ;  /* 0x0000000443757c23 */ /* 0x100fe20008010889 */
[--C-:B------:R-:W-:Y:S01]  /*15520*/  FFMA.FTZ R246, R104, UR4, -R4.reuse ;  /* 0x0000000468f67c23 */ /* 0x100fe20008010804 */
[----:B------:R-:W-:Y:S01]  /*15530*/  MOV R67, R250 ;  /* 0x000000fa00437202 */ /* 0x000fe20000000f00 */
[--C-:B------:R-:W-:Y:S01]  /*15540*/  FFMA.FTZ R250, R114, UR4, -R137.reuse ;  /* 0x0000000472fa7c23 */ /* 0x100fe20008010889 */
[----:B------:R-:W-:Y:S01]  /*15550*/  MOV R104, R248 ;  /* 0x000000f800687202 */ /* 0x000fe20000000f00 */
[--C-:B------:R-:W-:Y:S01]  /*15560*/  FFMA.FTZ R38, R130, UR4, -R137.reuse ;  /* 0x0000000482267c23 */ /* 0x100fe20008010889 */
[--C-:B------:R-:W-:Y:S03]  /*15570*/  FFMA.FTZ R114, R76, UR4, -R4.reuse ;  /* 0x000000044c727c23 */ /* 0x100fe60008010804 */
[----:B------:R5:W-:Y:S01]  /*15580*/  MUFU.EX2 R149, R34 ;  /* 0x0000002200957308 */ /* 0x000be20000000800 */
[--C-:B------:R-:W-:Y:S01]  /*15590*/  FFMA.FTZ R130, R92, UR4, -R4.reuse ;  /* 0x000000045c827c23 */ /* 0x100fe20008010804 */
[----:B------:R-:W-:Y:S01]  /*155a0*/  FFMA.FTZ R137, R131, UR4, -R137 ;  /* 0x0000000483897c23 */ /* 0x000fe20008010889 */
[--C-:B------:R-:W-:Y:S01]  /*155b0*/  FFMA.FTZ R248, R105, UR4, -R4.reuse ;  /* 0x0000000469f87c23 */ /* 0x100fe20008010804 */
[----:B------:R-:W-:Y:S01]  /*155c0*/  MOV R92, R6 ;  /* 0x00000006005c7202 */ /* 0x000fe20000000f00 */
[--C-:B------:R-:W-:Y:S01]  /*155d0*/  FFMA.FTZ R76, R125, UR4, -R4.reuse ;  /* 0x000000047d4c7c23 */ /* 0x100fe20008010804 */
[----:B------:R-:W-:Y:S01]  /*155e0*/  MOV R105, R5 ;  /* 0x0000000500697202 */ /* 0x000fe20000000f00 */
        /* <DEDUP_REMOVED lines=13> */
[----:B------:R-:W-:Y:S01]  /*156c0*/  FFMA.FTZ R121, R121, UR4, -R4 ;  /* 0x0000000479797c23 */ /* 0x000fe20008010804 */
[----:B------:R-:W-:Y:S01]  /*156d0*/  F2FP.BF16.F32.PACK_AB R82, R88, R39 ;  /* 0x000000275852723e */ /* 0x000fe200000010ff */
[----:B------:R-:W-:Y:S01]  /*156e0*/  FMUL.FTZ R4, R133, R144 ;  /* 0x0000009085047220 */ /* 0x000fe20000410000 */
[----:B------:R-:W-:Y:S03]  /*156f0*/  F2FP.BF16.F32.PACK_AB R83, R89, R67 ;  /* 0x000000435953723e */ /* 0x000fe600000010ff */
[----:B------:R5:W-:Y:S01]  /*15700*/  MUFU.EX2 R144, R32 ;  /* 0x0000002000907308 */ /* 0x000be20000000800 */
[----:B------:R-:W-:Y:S01]  /*15710*/  FMUL.FTZ R5, R133, R145 ;  /* 0x0000009185057220 */ /* 0x000fe20000410000 */
[----:B------:R-:W-:Y:S01]  /*15720*/  FMUL.FTZ R6, R3, R146 ;  /* 0x0000009203067220 */ /* 0x000fe20000410000 */
[----:B------:R-:W-:Y:S01]  /*15730*/  F2FP.BF16.F32.PACK_AB R81, R104, R249 ;  /* 0x000000f96851723e */ /* 0x000fe200000010ff */
[----:B----4-:R-:W-:Y:S01]  /*15740*/  FMUL.FTZ R12, R2, R152 ;  /* 0x00000098020c7220 */ /* 0x010fe20000410000 */
[----:B--2---:R-:W-:Y:S01]  /*15750*/  F2FP.BF16.F32.PACK_AB R85, R37, R105 ;  /* 0x000000692555723e */ /* 0x004fe200000010ff */
[----:B-1----:R-:W-:Y:S01]  /*15760*/  FMUL.FTZ R14, R0, R154 ;  /* 0x0000009a000e7220 */ /* 0x002fe20000410000 */
[----:B------:R-:W-:Y:S03]  /*15770*/  F2FP.BF16.F32.PACK_AB R86, R92, R51 ;  /* 0x000000335c56723e */ /* 0x000fe600000010ff */
[----:B------:R1:W-:Y:S01]  /*15780*/  MUFU.EX2 R148, R29 ;  /* 0x0000001d00947308 */ /* 0x0003e20000000800 */
[----:B---3--:R-:W-:Y:S01]  /*15790*/  F2FP.BF16.F32.PACK_AB R87, R124, R35 ;  /* 0x000000237c57723e */ /* 0x008fe200000010ff */
[-C--:B------:R-:W-:Y:S05]  /*157a0*/  HMMA.16816.F32.BF16 R4, R80, R20.reuse, R4 ;  /* 0x000000145004723c */ /* 0x080fea0000041804 */
[C---:B------:R-:W-:Y:S03]  /*157b0*/  FMUL.FTZ R15, R0.reuse, R155 ;  /* 0x0000009b000f7220 */ /* 0x040fe60000410000 */
[----:B------:R-:W-:Y:S01]  /*157c0*/  MUFU.EX2 R141, R24 ;  /* 0x00000018008d7308 */ /* 0x000fe20000000800 */
[C---:B------:R-:W-:Y:S04]  /*157d0*/  HMMA.16816.F32.BF16 R8, R84.reuse, R20, R8 ;  /* 0x000000145408723c */ /* 0x040fe80000041808 */
[----:B-----5:R-:W-:Y:S01]  /*157e0*/  FMUL.FTZ R34, R0, R158 ;  /* 0x0000009e00227220 */ /* 0x020fe20000410000 */
[----:B------:R-:W-:Y:S01]  /*157f0*/  MOV R158, R35 ;  /* 0x00000023009e7202 */ /* 0x000fe20000000f00 */
[-C--:B------:R-:W-:Y:S03]  /*15800*/  HMMA.16816.F32.BF16 R12, R84, R22.reuse, R12 ;  /* 0x00000016540c723c */ /* 0x080fe6000004180c */
[----:B------:R-:W2:Y:S02]  /*15810*/  MUFU.EX2 R142, R25 ;  /* 0x00000019008e7308 */ /* 0x000ea40000000800 */
[C---:B------:R-:W-:Y:S01]  /*15820*/  FMUL.FTZ R20, R133.reuse, R160 ;  /* 0x000000a085147220 */ /* 0x040fe20000410000 */
[C---:B------:R-:W-:Y:S07]  /*15830*/  HMMA.16816.F32.BF16 R16, R80.reuse, R22, R16 ;  /* 0x000000165010723c */ /* 0x040fee0000041810 */
[----:B------:R3:W-:Y:S01]  /*15840*/  MUFU.EX2 R146, R28 ;  /* 0x0000001c00927308 */ /* 0x0007e20000000800 */
[----:B------:R-:W-:Y:S03]  /*15850*/  FMUL.FTZ R21, R133, R161 ;  /* 0x000000a185157220 */ /* 0x000fe60000410000 */
[C---:B------:R-:W-:Y:S01]  /*15860*/  FMUL.FTZ R32, R2.reuse, R156 ;  /* 0x0000009c02207220 */ /* 0x040fe20000410000 */
[C---:B------:R-:W-:Y:S01]  /*15870*/  FMUL.FTZ R22, R3.reuse, R162 ;  /* 0x000000a203167220 */ /* 0x040fe20000410000 */
[----:B------:R-:W-:Y:S04]  /*15880*/  FMUL.FTZ R23, R3, R163 ;  /* 0x000000a303177220 */ /* 0x000fe80000410000 */
[----:B------:R4:W-:Y:S01]  /*15890*/  MUFU.EX2 R165, R44 ;  /* 0x0000002c00a57308 */ /* 0x0009e20000000800 */
[----:B------:R-:W-:Y:S01]  /*158a0*/  FMUL.FTZ R33, R2, R157 ;  /* 0x0000009d02217220 */ /* 0x000fe20000410000 */
[----:B------:R-:W-:Y:S01]  /*158b0*/  FMUL.FTZ R35, R0, R159 ;  /* 0x0000009f00237220 */ /* 0x000fe20000410000 */
[C---:B------:R-:W-:Y:S01]  /*158c0*/  FMUL.FTZ R36, R2.reuse, R168 ;  /* 0x000000a802247220 */ /* 0x040fe20000410000 */
[-C--:B------:R-:W-:Y:S03]  /*158d0*/  HMMA.16816.F32.BF16 R20, R80, R52.reuse, R20 ;  /* 0x000000345014723c */ /* 0x080fe60000041814 */
[----:B------:R-:W-:Y:S03]  /*158e0*/  MOV R168, R37 ;  /* 0x0000002500a87202 */ /* 0x000fe60000000f00 */
[----:B------:R-:W-:Y:S01]  /*158f0*/  MUFU.EX2 R155, R96 ;  /* 0x00000060009b7308 */ /* 0x000fe20000000800 */
[----:B------:R-:W-:Y:S01]  /*15900*/  FMUL.FTZ R37, R2, R169 ;  /* 0x000000a902257220 */ /* 0x000fe20000410000 */
[----:B------:R-:W-:Y:S03]  /*15910*/  MOV R60, R38 ;  /* 0x00000026003c7202 */ /* 0x000fe60000000f00 */
[C---:B------:R-:W-:Y:S01]  /*15920*/  FMUL.FTZ R38, R0.reuse, R170 ;  /* 0x000000aa00267220 */ /* 0x040fe20000410000 */
[----:B------:R-:W-:Y:S01]  /*15930*/  MOV R169, R39 ;  /* 0x0000002700a97202 */ /* 0x000fe20000000f00 */
[C---:B------:R-:W-:Y:S03]  /*15940*/  HMMA.16816.F32.BF16 R32, R84.reuse, R52, R32 ;  /* 0x000000345420723c */ /* 0x040fe60000041820 */
[----:B------:R-:W-:Y:S01]  /*15950*/  MUFU.EX2 R156, R65 ;  /* 0x00000041009c7308 */ /* 0x000fe20000000800 */
[----:B------:R-:W-:Y:S01]  /*15960*/  FMUL.FTZ R39, R0, R171 ;  /* 0x000000ab00277220 */ /* 0x000fe20000410000 */
[----:B------:R-:W-:Y:S01]  /*15970*/  MOV R93, R48 ;  /* 0x00000030005d7202 */ /* 0x000fe20000000f00 */
[----:B------:R-:W-:Y:S01]  /*15980*/  FMUL.FTZ R48, R133, R164 ;  /* 0x000000a485307220 */ /* 0x000fe20000410000 */
[----:B------:R-:W-:Y:S01]  /*15990*/  MOV R163, R51 ;  /* 0x0000003300a37202 */ /* 0x000fe20000000f00 */
[C---:B------:R-:W-:Y:S05]  /*159a0*/  FMUL.FTZ R51, R3.reuse, R167 ;  /* 0x000000a703337220 */ /* 0x040fea0000410000 */
[----:B------:R-:W-:Y:S01]  /*159b0*/  MUFU.EX2 R167, R64 ;  /* 0x0000004000a77308 */ /* 0x000fe20000000800 */
[----:B------:R-:W-:Y:S01]  /*159c0*/  MOV R157, R50 ;  /* 0x00000032009d7202 */ /* 0x000fe20000000f00 */
[----:B------:R-:W-:Y:S01]  /*159d0*/  FMUL.FTZ R50, R3, R166 ;  /* 0x000000a603327220 */ /* 0x000fe20000410000 */
[-C--:B------:R-:W-:Y:S03]  /*159e0*/  HMMA.16816.F32.BF16 R36, R84, R54.reuse, R36 ;  /* 0x000000365424723c */ /* 0x080fe60000041824 */
[C---:B-1----:R-:W-:Y:S01]  /*159f0*/  FMUL.FTZ R29, R2.reuse, R173 ;  /* 0x000000ad021d7220 */ /* 0x042fe20000410000 */
[----:B------:R-:W-:Y:S03]  /*15a00*/  MOV R173, R77 ;  /* 0x0000004d00ad7202 */ /* 0x000fe60000000f00 */
[----:B------:R1:W-:Y:S01]  /*15a10*/  MUFU.EX2 R166, R45 ;  /* 0x0000002d00a67308 */ /* 0x0003e20000000800 */
[C---:B------:R-:W-:Y:S04]  /*15a20*/  HMMA.16816.F32.BF16 R48, R80.reuse, R54, R48 ;  /* 0x000000365030723c */ /* 0x040fe80000041830 */
[----:B------:R-:W-:Y:S01]  /*15a30*/  FMUL.FTZ R52, R2, R184 ;  /* 0x000000b802347220 */ /* 0x000fe20000410000 */
[----:B------:R-:W-:Y:S04]  /*15a40*/  MOV R184, R76 ;  /* 0x0000004c00b87202 */ /* 0x000fe80000000f00 */
[----:B------:R-:W-:Y:S02]  /*15a50*/  MUFU.EX2 R154, R40 ;  /* 0x00000028009a7308 */ /* 0x000fe40000000800 */
[----:B------:R-:W-:Y:S01]  /*15a60*/  FMUL.FTZ R54, R0, R186 ;  /* 0x000000ba00367220 */ /* 0x000fe20000410000 */
[----:B------:R-:W-:Y:S01]  /*15a70*/  MOV R186, R102 ;  /* 0x0000006600ba7202 */ /* 0x000fe20000000f00 */
[--C-:B------:R-:W-:Y:S01]  /*15a80*/  FFMA.FTZ R26, R26, UR4, -R112.reuse ;  /* 0x000000041a1a7c23 */ /* 0x100fe20008010870 */
[----:B------:R-:W5:Y:S01]  /*15a90*/  LDL.LU R102, [R1+0x10] ;  /* 0x0000100001667983 */ /* 0x000f620000300800 */
[----:B------:R-:W-:Y:S04]  /*15aa0*/  MOV R161, R67 ;  /* 0x0000004300a17202 */ /* 0x000fe80000000f00 */
[----:B------:R-:W-:Y:S01]  /*15ab0*/  MUFU.EX2 R153, R41 ;  /* 0x0000002900997308 */ /* 0x000fe20000000800 */
[----:B------:R-:W-:Y:S01]  /*15ac0*/  MOV R162, R66 ;  /* 0x0000004200a27202 */ /* 0x000fe20000000f00 */
[----:B------:R-:W5:Y:S01]  /*15ad0*/  LDL.LU R77, [R1+0x14] ;  /* 0x00001400014d7983 */ /* 0x000f620000300800 */
[----:B------:R-:W-:Y:S01]  /*15ae0*/  MOV R66, R69 ;  /* 0x0000004500427202 */ /* 0x000fe20000000f00 */
[--C-:B------:R-:W-:Y:S01]  /*15af0*/  FFMA.FTZ R27, R27, UR4, -R112.reuse ;  /* 0x000000041b1b7c23 */ /* 0x100fe20008010870 */
[----:B------:R-:W-:Y:S01]  /*15b00*/  MOV R67, R68 ;  /* 0x0000004400437202 */ /* 0x000fe20000000f00 */
[----:B------:R-:W5:Y:S01]  /*15b10*/  LDL.LU R76, [R1+0x18] ;  /* 0x00001800014c7983 */ /* 0x000f620000300800 */
[C---:B---3--:R-:W-:Y:S03]  /*15b20*/  FMUL.FTZ R28, R2.reuse, R172 ;  /* 0x000000ac021c7220 */ /* 0x048fe60000410000 */
[----:B------:R3:W-:Y:S01]  /*15b30*/  MUFU.EX2 R125, R26 ;  /* 0x0000001a007d7308 */ /* 0x0007e20000000800 */
[C---:B------:R-:W-:Y:S01]  /*15b40*/  FMUL.FTZ R53, R2.reuse, R185 ;  /* 0x000000b902357220 */ /* 0x040fe20000410000 */
[----:B------:R-:W2:Y:S01]  /*15b50*/  LDSM.16.MT88.4 R68, [R222+0x8000] ;  /* 0x00800000de44783b */ /* 0x000ea20000004200 */
[C---:B----4-:R-:W-:Y:S01]  /*15b60*/  FMUL.FTZ R44, R2.reuse, R192 ;  /* 0x000000c0022c7220 */ /* 0x050fe20000410000 */
[----:B-1----:R-:W-:Y:S01]  /*15b70*/  FMUL.FTZ R45, R2, R193 ;  /* 0x000000c1022d7220 */ /* 0x002fe20000410000 */
[C---:B------:R-:W-:Y:S01]  /*15b80*/  FMUL.FTZ R24, R133.reuse, R176 ;  /* 0x000000b085187220 */ /* 0x040fe20000410000 */
[----:B------:R-:W-:Y:S01]  /*15b90*/  FMUL.FTZ R25, R133, R177 ;  /* 0x000000b185197220 */ /* 0x000fe20000410000 */
[----:B------:R-:W-:Y:S03]  /*15ba0*/  FMUL.FTZ R55, R0, R187 ;  /* 0x000000bb00377220 */ /* 0x000fe60000410000 */
[----:B------:R1:W4:Y:S01]  /*15bb0*/  MUFU.EX2 R140, R27 ;  /* 0x0000001b008c7308 */ /* 0x0003220000000800 */
[--C-:B------:R-:W-:Y:S01]  /*15bc0*/  FFMA.FTZ R30, R30, UR4, -R112.reuse ;  /* 0x000000041e1e7c23 */ /* 0x100fe20008010870 */
[--C-:B------:R-:W-:Y:S01]  /*15bd0*/  FFMA.FTZ R31, R31, UR4, -R112.reuse ;  /* 0x000000041f1f7c23 */ /* 0x100fe20008010870 */
[----:B------:R-:W-:Y:S01]  /*15be0*/  MOV R187, R99 ;  /* 0x0000006300bb7202 */ /* 0x000fe20000000f00 */
[C---:B------:R-:W-:Y:S01]  /*15bf0*/  FMUL.FTZ R64, R133.reuse, R180 ;  /* 0x000000b485407220 */ /* 0x040fe20000410000 */
[----:B------:R-:W-:Y:S01]  /*15c00*/  MOV R180, R98 ;  /* 0x0000006200b47202 */ /* 0x000fe20000000f00 */
[----:B------:R-:W-:Y:S01]  /*15c10*/  FMUL.FTZ R65, R133, R181 ;  /* 0x000000b585417220 */ /* 0x000fe20000410000 */
[----:B------:R-:W-:Y:S03]  /*15c20*/  MOV R172, R93 ;  /* 0x0000005d00ac7202 */ /* 0x000fe60000000f00 */
[----:B------:R4:W-:Y:S01]  /*15c30*/  MUFU.EX2 R145, R30 ;  /* 0x0000001e00917308 */ /* 0x0009e20000000800 */
[----:B------:R-:W-:Y:S01]  /*15c40*/  MOV R93, R66 ;  /* 0x00000042005d7202 */ /* 0x000fe20000000f00 */
[C---:B---3--:R-:W-:Y:S01]  /*15c50*/  FMUL.FTZ R26, R3.reuse, R178 ;  /* 0x000000b2031a7220 */ /* 0x048fe20000410000 */
[----:B------:R-:W-:Y:S01]  /*15c60*/  MOV R181, R67 ;  /* 0x0000004300b57202 */ /* 0x000fe20000000f00 */
[C---:B------:R-:W-:Y:S01]  /*15c70*/  FMUL.FTZ R66, R3.reuse, R182 ;  /* 0x000000b603427220 */ /* 0x040fe20000410000 */
[----:B------:R-:W-:Y:S01]  /*15c80*/  FMUL.FTZ R67, R3, R183 ;  /* 0x000000b703437220 */ /* 0x000fe20000410000 */
[----:B------:R-:W-:Y:S01]  /*15c90*/  FMUL.FTZ R40, R133, R196 ;  /* 0x000000c485287220 */ /* 0x000fe20000410000 */
[----:B------:R-:W-:Y:S03]  /*15ca0*/  MOV R182, R181 ;  /* 0x000000b500b67202 */ /* 0x000fe60000000f00 */
[----:B------:R3:W-:Y:S01]  /*15cb0*/  MUFU.EX2 R147, R31 ;  /* 0x0000001f00937308 */ /* 0x0007e20000000800 */
[----:B-1----:R-:W-:Y:S01]  /*15cc0*/  FMUL.FTZ R27, R3, R179 ;  /* 0x000000b3031b7220 */ /* 0x002fe20000410000 */
[----:B------:R-:W-:Y:S01]  /*15cd0*/  MOV R181, R180 ;  /* 0x000000b400b57202 */ /* 0x000fe20000000f00 */
[----:B------:R-:W-:Y:S01]  /*15ce0*/  FMUL.FTZ R41, R133, R197 ;  /* 0x000000c585297220 */ /* 0x000fe20000410000 */
[----:B------:R-:W-:Y:S01]  /*15cf0*/  MOV R180, R187 ;  /* 0x000000bb00b47202 */ /* 0x000fe20000000f00 */
[--C-:B------:R-:W-:Y:S01]  /*15d00*/  FFMA.FTZ R43, R43, UR4, -R112.reuse ;  /* 0x000000042b2b7c23 */ /* 0x100fe20008010870 */
[----:B------:R-:W-:Y:S01]  /*15d10*/  MOV R185, R60 ;  /* 0x0000003c00b97202 */ /* 0x000fe20000000f00 */
[--C-:B------:R-:W-:Y:S03]  /*15d20*/  FFMA.FTZ R60, R59, UR4, -R112.reuse ;  /* 0x000000043b3c7c23 */ /* 0x100fe60008010870 */
[----:B------:R1:W-:Y:S01]  /*15d30*/  MUFU.EX2 R179, R97 ;  /* 0x0000006100b37308 */ /* 0x0003e20000000800 */
[----:B----4-:R-:W-:Y:S01]  /*15d40*/  FMUL.FTZ R30, R0, R174 ;  /* 0x000000ae001e7220 */ /* 0x010fe20000410000 */
[----:B------:R-:W-:Y:S01]  /*15d50*/  FMUL.FTZ R59, R3, R203 ;  /* 0x000000cb033b7220 */ /* 0x000fe20000410000 */
[----:B------:R-:W-:Y:S01]  /*15d60*/  MOV R193, R162 ;  /* 0x000000a200c17202 */ /* 0x000fe20000000f00 */
[--C-:B------:R-:W-:Y:S01]  /*15d70*/  FFMA.FTZ R47, R47, UR4, -R112.reuse ;  /* 0x000000042f2f7c23 */ /* 0x100fe20008010870 */
[----:B------:R-:W-:Y:S01]  /*15d80*/  MOV R197, R168 ;  /* 0x000000a800c57202 */ /* 0x000fe20000000f00 */
[--C-:B------:R-:W-:Y:S01]  /*15d90*/  FFMA.FTZ R58, R58, UR4, -R112.reuse ;  /* 0x000000043a3a7c23 */ /* 0x100fe20008010870 */
[----:B------:R-:W-:Y:S03]  /*15da0*/  MOV R183, R172 ;  /* 0x000000ac00b77202 */ /* 0x000fe60000000f00 */
[----:B------:R4:W-:Y:S01]  /*15db0*/  MUFU.EX2 R151, R42 ;  /* 0x0000002a00977308 */ /* 0x0009e20000000800 */
[----:B---3--:R-:W-:Y:S01]  /*15dc0*/  FMUL.FTZ R31, R0, R175 ;  /* 0x000000af001f7220 */ /* 0x008fe20000410000 */
[-C--:B--2---:R-:W-:Y:S03]  /*15dd0*/  HMMA.16816.F32.BF16 R24, R80, R68.reuse, R24 ;  /* 0x000000445018723c */ /* 0x084fe60000041818 */
[----:B------:R-:W-:Y:S01]  /*15de0*/  MOV R196, R169 ;  /* 0x000000a900c47202 */ /* 0x000fe20000000f00 */
[--C-:B------:R-:W-:Y:S01]  /*15df0*/  FFMA.FTZ R106, R106, UR4, -R112.reuse ;  /* 0x000000046a6a7c23 */ /* 0x100fe20008010870 */
[----:B------:R-:W-:Y:S03]  /*15e00*/  MOV R192, R163 ;  /* 0x000000a300c07202 */ /* 0x000fe60000000f00 */
[----:B------:R2:W-:Y:S01]  /*15e10*/  MUFU.EX2 R152, R43 ;  /* 0x0000002b00987308 */ /* 0x0005e20000000800 */
[C---:B------:R-:W-:Y:S01]  /*15e20*/  HMMA.16816.F32.BF16 R28, R84.reuse, R68, R28 ;  /* 0x00000044541c723c */ /* 0x040fe2000004181c */
[----:B-1----:R-:W1:Y:S03]  /*15e30*/  LDSM.16.MT88.4 R96, [R223+0x8000] ;  /* 0x00800000df60783b */ /* 0x002e660000004200 */
[----:B------:R-:W-:Y:S01]  /*15e40*/  MOV R187, R186 ;  /* 0x000000ba00bb7202 */ /* 0x000fe20000000f00 */
[--C-:B------:R-:W-:Y:S01]  /*15e50*/  FFMA.FTZ R107, R107, UR4, -R112.reuse ;  /* 0x000000046b6b7c23 */ /* 0x100fe20008010870 */
[-C--:B------:R-:W-:Y:S03]  /*15e60*/  HMMA.16816.F32.BF16 R52, R84, R70.reuse, R52 ;  /* 0x000000465434723c */ /* 0x080fe60000041834 */
[----:B------:R3:W-:Y:S02]  /*15e70*/  MUFU.EX2 R164, R46 ;  /* 0x0000002e00a47308 */ /* 0x0007e40000000800 */
[C---:B------:R-:W-:Y:S01]  /*15e80*/  FMUL.FTZ R68, R2.reuse, R188 ;  /* 0x000000bc02447220 */ /* 0x040fe20000410000 */
[----:B------:R-:W-:Y:S01]  /*15e90*/  FMUL.FTZ R69, R2, R189 ;  /* 0x000000bd02457220 */ /* 0x000fe20000410000 */
[C---:B----4-:R-:W-:Y:S01]  /*15ea0*/  FMUL.FTZ R42, R3.reuse, R198 ;  /* 0x000000c6032a7220 */ /* 0x050fe20000410000 */
[C---:B------:R-:W-:Y:S05]  /*15eb0*/  HMMA.16816.F32.BF16 R64, R80.reuse, R70, R64 ;  /* 0x000000465040723c */ /* 0x040fea0000041840 */
[----:B------:R4:W-:Y:S01]  /*15ec0*/  MUFU.EX2 R174, R47 ;  /* 0x0000002f00ae7308 */ /* 0x0009e20000000800 */
[----:B--2---:R-:W-:Y:S01]  /*15ed0*/  FMUL.FTZ R43, R3, R199 ;  /* 0x000000c7032b7220 */ /* 0x004fe20000410000 */
[----:B------:R-:W-:Y:S01]  /*15ee0*/  MOV R198, R158 ;  /* 0x0000009e00c67202 */ /* 0x000fe20000000f00 */
[--C-:B------:R-:W-:Y:S03]  /*15ef0*/  FFMA.FTZ R110, R110, UR4, -R112.reuse ;  /* 0x000000046e6e7c23 */ /* 0x100fe60008010870 */
[C---:B------:R-:W-:Y:S01]  /*15f00*/  FMUL.FTZ R70, R0.reuse, R190 ;  /* 0x000000be00467220 */ /* 0x040fe20000410000 */
[C---:B------:R-:W-:Y:S03]  /*15f10*/  FMUL.FTZ R71, R0.reuse, R191 ;  /* 0x000000bf00477220 */ /* 0x040fe60000410000 */
[----:B------:R2:W-:Y:S01]  /*15f20*/  MUFU.EX2 R160, R56 ;  /* 0x0000003800a07308 */ /* 0x0005e20000000800 */
[----:B---3--:R-:W-:Y:S01]  /*15f30*/  FMUL.FTZ R46, R0, R194 ;  /* 0x000000c2002e7220 */ /* 0x008fe20000410000 */
[----:B------:R-:W-:Y:S01]  /*15f40*/  MOV R194, R161 ;  /* 0x000000a100c27202 */ /* 0x000fe20000000f00 */
[--C-:B------:R-:W-:Y:S01]  /*15f50*/  FFMA.FTZ R111, R111, UR4, -R112.reuse ;  /* 0x000000046f6f7c23 */ /* 0x100fe20008010870 */
[----:B------:R-:W-:Y:S01]  /*15f60*/  MOV R199, R157 ;  /* 0x0000009d00c77202 */ /* 0x000fe20000000f00 */
[--C-:B------:R-:W-:Y:S01]  /*15f70*/  FFMA.FTZ R122, R122, UR4, -R112.reuse ;  /* 0x000000047a7a7c23 */ /* 0x100fe20008010870 */
[----:B------:R-:W-:Y:S04]  /*15f80*/  MOV R188, R197 ;  /* 0x000000c500bc7202 */ /* 0x000fe80000000f00 */
[----:B------:R3:W-:Y:S01]  /*15f90*/  MUFU.EX2 R171, R57 ;  /* 0x0000003900ab7308 */ /* 0x0007e20000000800 */
[----:B----4-:R-:W-:Y:S01]  /*15fa0*/  FMUL.FTZ R47, R0, R195 ;  /* 0x000000c3002f7220 */ /* 0x010fe20000410000 */
[----:B------:R-:W-:Y:S01]  /*15fb0*/  MOV R197, R92 ;  /* 0x0000005c00c57202 */ /* 0x000fe20000000f00 */
[--C-:B------:R-:W-:Y:S01]  /*15fc0*/  FFMA.FTZ R123, R123, UR4, -R112.reuse ;  /* 0x000000047b7b7c23 */ /* 0x100fe20008010870 */
[----:B------:R-:W-:Y:S01]  /*15fd0*/  MOV R189, R199 ;  /* 0x000000c700bd7202 */ /* 0x000fe20000000f00 */
[--C-:B------:R-:W-:Y:S01]  /*15fe0*/  FFMA.FTZ R126, R126, UR4, -R112.reuse ;  /* 0x000000047e7e7c23 */ /* 0x100fe20008010870 */
[----:B------:R-:W-:Y:S04]  /*15ff0*/  MOV R199, R88 ;  /* 0x0000005800c77202 */ /* 0x000fe80000000f00 */
[----:B------:R-:W-:Y:S01]  /*16000*/  MUFU.EX2 R175, R101 ;  /* 0x0000006500af7308 */ /* 0x000fe20000000800 */
[----:B--2---:R-:W-:Y:S01]  /*16010*/  FMUL.FTZ R56, R133, R200 ;  /* 0x000000c885387220 */ /* 0x004fe20000410000 */
[-C--:B-1----:R-:W-:Y:S03]  /*16020*/  HMMA.16816.F32.BF16 R40, R80, R96.reuse, R40 ;  /* 0x000000605028723c */ /* 0x082fe60000041828 */
[----:B------:R-:W-:Y:S01]  /*16030*/  MOV R195, R105 ;  /* 0x0000006900c37202 */ /* 0x000fe20000000f00 */
[--C-:B------:R-:W-:Y:S01]  /*16040*/  FFMA.FTZ R105, R95, UR4, -R112.reuse ;  /* 0x000000045f697c23 */ /* 0x100fe20008010870 */
[----:B------:R-:W-:Y:S01]  /*16050*/  MOV R186, R185 ;  /* 0x000000b900ba7202 */ /* 0x000fe20000000f00 */
[C---:B------:R-:W-:Y:S02]  /*16060*/  HMMA.16816.F32.BF16 R44, R84.reuse, R96, R44 ;  /* 0x00000060542c723c */ /* 0x040fe4000004182c */
[----:B------:R-:W-:Y:S03]  /*16070*/  MUFU.EX2 R178, R100 ;  /* 0x0000006400b27308 */ /* 0x000fe60000000800 */
[----:B---3--:R-:W-:Y:S01]  /*16080*/  FMUL.FTZ R57, R133, R201 ;  /* 0x000000c985397220 */ /* 0x008fe20000410000 */
[-C--:B------:R-:W-:Y:S01]  /*16090*/  HMMA.16816.F32.BF16 R68, R84, R98.reuse, R68 ;  /* 0x000000625444723c */ /* 0x080fe20000041844 */
[----:B------:R-:W1:Y:S05]  /*160a0*/  LDSM.16.MT88.4 R84, [R221+0x8800] ;  /* 0x00880000dd54783b */ /* 0x000e6a0000004200 */
[----:B------:R2:W-:Y:S01]  /*160b0*/  MUFU.EX2 R159, R58 ;  /* 0x0000003a009f7308 */ /* 0x0005e20000000800 */
[----:B------:R-:W-:Y:S04]  /*160c0*/  F2FP.BF16.F32.PACK_AB R96, R142, R141 ;  /* 0x0000008d8e60723e */ /* 0x000fe800000010ff */
[----:B------:R-:W-:Y:S05]  /*160d0*/  F2FP.BF16.F32.PACK_AB R97, R140, R125 ;  /* 0x0000007d8c61723e */ /* 0x000fea00000010ff */
[----:B------:R-:W-:Y:S01]  /*160e0*/  MUFU.EX2 R207, R207 ;  /* 0x000000cf00cf7308 */ /* 0x000fe20000000800 */
[----:B------:R-:W-:Y:S02]  /*160f0*/  MOV R185, R173 ;  /* 0x000000ad00b97202 */ /* 0x000fe40000000f00 */
[----:B------:R-:W-:Y:S02]  /*16100*/  MOV R190, R193 ;  /* 0x000000c100be7202 */ /* 0x000fe40000000f00 */
[----:B------:R-:W-:Y:S02]  /*16110*/  MOV R193, R192 ;  /* 0x000000c000c17202 */ /* 0x000fe40000000f00 */
[----:B------:R-:W-:Y:S03]  /*16120*/  MOV R192, R198 ;  /* 0x000000c600c07202 */ /* 0x000fe60000000f00 */
[----:B------:R-:W3:Y:S01]  /*16130*/  MUFU.EX2 R206, R206 ;  /* 0x000000ce00ce7308 */ /* 0x000ee20000000800 */
[----:B--2---:R-:W-:Y:S01]  /*16140*/  FMUL.FTZ R58, R3, R202 ;  /* 0x000000ca033a7220 */ /* 0x004fe20000410000 */
[----:B------:R-:W-:Y:S06]  /*16150*/  MOV R198, R89 ;  /* 0x0000005900c67202 */ /* 0x000fec0000000f00 */
[----:B------:R-:W-:Y:S02]  /*16160*/  HMMA.16816.F32.BF16 R56, R80, R98, R56 ;  /* 0x000000625038723c */ /* 0x000fe40000041838 */
[----:B------:R-:W-:Y:S05]  /*16170*/  MUFU.EX2 R205, R205 ;  /* 0x000000cd00cd7308 */ /* 0x000fea0000000800 */
[----:B------:R-:W-:Y:S05]  /*16180*/  F2FP.BF16.F32.PACK_AB R81, R144, R143 ;  /* 0x0000008f9051723e */ /* 0x000fea00000010ff */
[----:B------:R-:W2:Y:S01]  /*16190*/  MUFU.EX2 R204, R204 ;  /* 0x000000cc00cc7308 */ /* 0x000ea20000000800 */
[----:B---3--:R-:W-:Y:S02]  /*161a0*/  F2FP.BF16.F32.PACK_AB R80, R206, R207 ;  /* 0x000000cfce50723e */ /* 0x008fe400000010ff */
[----:B------:R-:W-:Y:S02]  /*161b0*/  F2FP.BF16.F32.PACK_AB R83, R150, R149 ;  /* 0x000000959653723e */ /* 0x000fe400000010ff */
[----:B------:R-:W-:Y:S05]  /*161c0*/  F2FP.BF16.F32.PACK_AB R98, R148, R146 ;  /* 0x000000929462723e */ /* 0x000fea00000010ff */
[----:B------:R-:W-:Y:S01]  /*161d0*/  MUFU.EX2 R170, R60 ;  /* 0x0000003c00aa7308 */ /* 0x000fe20000000800 */
[----:B------:R-:W-:Y:S09]  /*161e0*/  F2FP.BF16.F32.PACK_AB R99, R147, R145 ;  /* 0x000000919363723e */ /* 0x000ff200000010ff */
[----:B------:R-:W-:Y:S01]  /*161f0*/  MUFU.EX2 R162, R61 ;  /* 0x0000003d00a27308 */ /* 0x000fe20000000800 */
[----:B--2---:R-:W-:Y:S07]  /*16200*/  F2FP.BF16.F32.PACK_AB R82, R204, R205 ;  /* 0x000000cdcc52723e */ /* 0x004fee00000010ff */
[-C--:B-1----:R-:W-:Y:S02]  /*16210*/  HMMA.16816.F32.BF16 R4, R80, R84.reuse, R4 ;  /* 0x000000545004723c */ /* 0x082fe40000041804 */
[----:B------:R-:W-:Y:S04]  /*16220*/  MUFU.EX2 R161, R62 ;  /* 0x0000003e00a17308 */ /* 0x000fe80000000800 */
[C---:B------:R-:W-:Y:S06]  /*16230*/  HMMA.16816.F32.BF16 R8, R96.reuse, R84, R8 ;  /* 0x000000546008723c */ /* 0x040fec0000041808 */
[----:B------:R1:W-:Y:S01]  /*16240*/  MUFU.EX2 R158, R63 ;  /* 0x0000003f009e7308 */ /* 0x0003e20000000800 */
[-C--:B------:R-:W-:Y:S09]  /*16250*/  HMMA.16816.F32.BF16 R12, R96, R86.reuse, R12 ;  /* 0x00000056600c723c */ /* 0x080ff2000004180c */
[----:B------:R-:W-:Y:S01]  /*16260*/  MUFU.EX2 R168, R73 ;  /* 0x0000004900a87308 */ /* 0x000fe20000000800 */
[C---:B------:R-:W-:Y:S01]  /*16270*/  HMMA.16816.F32.BF16 R16, R80.reuse, R86, R16 ;  /* 0x000000565010723c */ /* 0x040fe20000041810 */
[----:B------:R-:W-:Y:S08]  /*16280*/  LDSM.16.MT88.4 R84, [R223+0x8800] ;  /* 0x00880000df54783b */ /* 0x000ff00000004200 */
[----:B------:R-:W-:Y:S01]  /*16290*/  MUFU.EX2 R176, R116 ;  /* 0x0000007400b07308 */ /* 0x000fe20000000800 */
[----:B-1----:R-:W-:Y:S09]  /*162a0*/  LDSM.16.MT88.4 R60, [R222+0x8800] ;  /* 0x00880000de3c783b */ /* 0x002ff20000004200 */
[----:B------:R-:W-:Y:S10]  /*162b0*/  MUFU.EX2 R169, R129 ;  /* 0x0000008100a97308 */ /* 0x000ff40000000800 */
[----:B------:R-:W-:Y:S10]  /*162c0*/  MUFU.EX2 R116, R115 ;  /* 0x0000007300747308 */ /* 0x000ff40000000800 */
[----:B------:R-:W-:Y:S10]  /*162d0*/  MUFU.EX2 R115, R74 ;  /* 0x0000004a00737308 */ /* 0x000ff40000000800 */
[----:B------:R-:W-:Y:S10]  /*162e0*/  MUFU.EX2 R129, R75 ;  /* 0x0000004b00817308 */ /* 0x000ff40000000800 */
[----:B------:R1:W-:Y:S10]  /*162f0*/  MUFU.EX2 R173, R72 ;  /* 0x0000004800ad7308 */ /* 0x0003f40000000800 */
[----:B------:R-:W-:Y:S10]  /*16300*/  MUFU.EX2 R211, R211 ;  /* 0x000000d300d37308 */ /* 0x000ff40000000800 */
[----:B------:R-:W2:Y:S01]  /*16310*/  MUFU.EX2 R210, R210 ;  /* 0x000000d200d27308 */ /* 0x000ea20000000800 */
[----:B-1----:R-:W-:Y:S09]  /*16320*/  LDSM.16.MT88.4 R72, [R221+0x9000] ;  /* 0x00900000dd48783b */ /* 0x002ff20000004200 */
[----:B------:R-:W-:Y:S10]  /*16330*/  MUFU.EX2 R209, R209 ;  /* 0x000000d100d17308 */ /* 0x000ff40000000800 */
[----:B------:R-:W1:Y:S10]  /*16340*/  MUFU.EX2 R208, R208 ;  /* 0x000000d000d07308 */ /* 0x000e740000000800 */
[----:B------:R-:W-:Y:S10]  /*16350*/  MUFU.EX2 R177, R117 ;  /* 0x0000007500b17308 */ /* 0x000ff40000000800 */
[----:B------:R-:W-:Y:S10]  /*16360*/  MUFU.EX2 R157, R128 ;  /* 0x00000080009d7308 */ /* 0x000ff40000000800 */
[----:B------:R3:W-:Y:S01]  /*16370*/  MUFU.EX2 R128, R78 ;  /* 0x0000004e00807308 */ /* 0x0007e20000000800 */
[----:B-----5:R-:W-:Y:S09]  /*16380*/  FFMA.FTZ R133, R133, R102, R103 ;  /* 0x0000006685857223 */ /* 0x020ff20000010067 */
[----:B------:R4:W-:Y:S01]  /*16390*/  MUFU.EX2 R117, R79 ;  /* 0x0000004f00757308 */ /* 0x0009e20000000800 */
[----:B------:R-:W5:Y:S01]  /*163a0*/  LDSM.16.MT88.4 R100, [R224+0x8800] ;  /* 0x00880000e064783b */ /* 0x000f620000004200 */
[----:B------:R-:W-:Y:S01]  /*163b0*/  FFMA.FTZ R77, R3, R77, R249 ;  /* 0x0000004d034d7223 */ /* 0x000fe200000100f9 */
[----:B------:R-:W-:Y:S01]  /*163c0*/  FFMA.FTZ R3, R90, UR4, -R112 ;  /* 0x000000045a037c23 */ /* 0x000fe20008010870 */
[----:B------:R-:W-:Y:S02]  /*163d0*/  FFMA.FTZ R76, R2, R76, R242 ;  /* 0x0000004c024c7223 */ /* 0x000fe400000100f2 */
[----:B------:R-:W-:Y:S03]  /*163e0*/  FADD.FTZ R104, R104, R77 ;  /* 0x0000004d68687221 */ /* 0x000fe60000010000 */
[----:B------:R-:W2:Y:S01]  /*163f0*/  LDL.LU R2, [R1+0x1c] ;  /* 0x00001c0001027983 */ /* 0x000ea20000300800 */
[----:B------:R-:W-:Y:S01]  /*16400*/  F2FP.BF16.F32.PACK_AB R77, R152, R151 ;  /* 0x00000097984d723e */ /* 0x000fe200000010ff */
[----:B------:R-:W-:Y:S01]  /*16410*/  MUFU.EX2 R215, R215 ;  /* 0x000000d700d77308 */ /* 0x000fe20000000800 */
[----:B---3--:R-:W-:Y:S02]  /*16420*/  F2FP.BF16.F32.PACK_AB R78, R166, R165 ;  /* 0x000000a5a64e723e */ /* 0x008fe400000010ff */
[----:B----4-:R-:W-:Y:S07]  /*16430*/  F2FP.BF16.F32.PACK_AB R79, R174, R164 ;  /* 0x000000a4ae4f723e */ /* 0x010fee00000010ff */
[----:B------:R-:W-:Y:S10]  /*16440*/  MUFU.EX2 R219, R219 ;  /* 0x000000db00db7308 */ /* 0x000ff40000000800 */
[----:B------:R-:W-:Y:S10]  /*16450*/  MUFU.EX2 R138, R138 ;  /* 0x0000008a008a7308 */ /* 0x000ff40000000800 */
[----:B------:R-:W-:Y:S01]  /*16460*/  MUFU.EX2 R137, R137 ;  /* 0x0000008900897308 */ /* 0x000fe20000000800 */
[-C--:B-----5:R-:W-:Y:S09]  /*16470*/  HMMA.16816.F32.BF16 R20, R80, R100.reuse, R20 ;  /* 0x000000645014723c */ /* 0x0a0ff20000041814 */
[----:B------:R-:W-:Y:S01]  /*16480*/  MUFU.EX2 R213, R213 ;  /* 0x000000d500d57308 */ /* 0x000fe20000000800 */
[C---:B------:R-:W-:Y:S09]  /*16490*/  HMMA.16816.F32.BF16 R32, R96.reuse, R100, R32 ;  /* 0x000000646020723c */ /* 0x040ff20000041820 */
[----:B------:R-:W-:Y:S01]  /*164a0*/  MUFU.EX2 R212, R212 ;  /* 0x000000d400d47308 */ /* 0x000fe20000000800 */
[-C--:B------:R-:W-:Y:S03]  /*164b0*/  HMMA.16816.F32.BF16 R36, R96, R102.reuse, R36 ;  /* 0x000000666024723c */ /* 0x080fe60000041824 */
[--C-:B------:R-:W-:Y:S03]  /*164c0*/  FFMA.FTZ R100, R91, UR4, -R112.reuse ;  /* 0x000000045b647c23 */ /* 0x100fe60008010870 */
[C---:B------:R-:W-:Y:S01]  /*164d0*/  HMMA.16816.F32.BF16 R48, R80.reuse, R102, R48 ;  /* 0x000000665030723c */ /* 0x040fe20000041830 */
[----:B------:R-:W3:Y:S02]  /*164e0*/  LDSM.16.MT88.4 R88, [R224+0x9000] ;  /* 0x00900000e058783b */ /* 0x000ee40000004200 */
[----:B------:R-:W-:Y:S03]  /*164f0*/  MUFU.EX2 R214, R214 ;  /* 0x000000d600d67308 */ /* 0x000fe60000000800 */
[-C--:B------:R-:W-:Y:S07]  /*16500*/  HMMA.16816.F32.BF16 R24, R80, R60.reuse, R24 ;  /* 0x0000003c5018723c */ /* 0x080fee0000041818 */
[----:B------:R-:W-:Y:S01]  /*16510*/  MUFU.EX2 R163, R113 ;  /* 0x0000007100a37308 */ /* 0x000fe20000000800 */
[----:B------:R-:W-:Y:S01]  /*16520*/  FFMA.FTZ R102, R94, UR4, -R112 ;  /* 0x000000045e667c23 */ /* 0x000fe20008010870 */
[C---:B------:R-:W-:Y:S04]  /*16530*/  HMMA.16816.F32.BF16 R28, R96.reuse, R60, R28 ;  /* 0x0000003c601c723c */ /* 0x040fe8000004181c */
[----:B------:R-:W-:Y:S02]  /*16540*/  FADD.FTZ R103, R189, R76 ;  /* 0x0000004cbd677221 */ /* 0x000fe40000010000 */
[-C--:B------:R-:W-:Y:S02]  /*16550*/  HMMA.16816.F32.BF16 R52, R96, R62.reuse, R52 ;  /* 0x0000003e6034723c */ /* 0x080fe40000041834 */
[----:B------:R-:W-:Y:S03]  /*16560*/  MUFU.EX2 R218, R218 ;  /* 0x000000da00da7308 */ /* 0x000fe60000000800 */
[----:B--2---:R-:W-:Y:S01]  /*16570*/  F2FP.BF16.F32.PACK_AB R60, R210, R211 ;  /* 0x000000d3d23c723e */ /* 0x004fe200000010ff */
[C---:B------:R-:W-:Y:S06]  /*16580*/  HMMA.16816.F32.BF16 R64, R80.reuse, R62, R64 ;  /* 0x0000003e5040723c */ /* 0x040fec0000041840 */
[----:B------:R-:W-:Y:S01]  /*16590*/  MUFU.EX2 R233, R233 ;  /* 0x000000e900e97308 */ /* 0x000fe20000000800 */
[----:B------:R-:W-:Y:S01]  /*165a0*/  F2FP.BF16.F32.PACK_AB R61, R156, R155 ;  /* 0x0000009b9c3d723e */ /* 0x000fe200000010ff */
[-C--:B------:R-:W-:Y:S03]  /*165b0*/  HMMA.16816.F32.BF16 R40, R80, R84.reuse, R40 ;  /* 0x000000545028723c */ /* 0x080fe60000041828 */
[----:B------:R-:W-:Y:S03]  /*165c0*/  F2FP.BF16.F32.PACK_AB R63, R179, R167 ;  /* 0x000000a7b33f723e */ /* 0x000fe600000010ff */
[C---:B------:R-:W-:Y:S02]  /*165d0*/  HMMA.16816.F32.BF16 R44, R96.reuse, R84, R44 ;  /* 0x00000054602c723c */ /* 0x040fe4000004182c */
[----:B------:R-:W-:Y:S03]  /*165e0*/  MUFU.EX2 R232, R232 ;  /* 0x000000e800e87308 */ /* 0x000fe60000000800 */
[----:B-1----:R-:W-:Y:S01]  /*165f0*/  F2FP.BF16.F32.PACK_AB R62, R208, R209 ;  /* 0x000000d1d03e723e */ /* 0x002fe200000010ff */
[-C--:B------:R-:W-:Y:S01]  /*16600*/  HMMA.16816.F32.BF16 R68, R96, R86.reuse, R68 ;  /* 0x000000566044723c */ /* 0x080fe20000041844 */
[----:B------:R-:W-:Y:S05]  /*16610*/  LDSM.16.MT88.4 R96, [R223+0x9000] ;  /* 0x00900000df60783b */ /* 0x000fea0000004200 */
[----:B------:R-:W-:Y:S01]  /*16620*/  MUFU.EX2 R217, R217 ;  /* 0x000000d900d97308 */ /* 0x000fe20000000800 */
[----:B------:R-:W-:Y:S01]  /*16630*/  F2FP.BF16.F32.PACK_AB R76, R153, R154 ;  /* 0x0000009a994c723e */ /* 0x000fe200000010ff */
[----:B------:R-:W-:Y:S01]  /*16640*/  HMMA.16816.F32.BF16 R56, R80, R86, R56 ;  /* 0x000000565038723c */ /* 0x000fe20000041838 */
[----:B------:R-:W-:Y:S07]  /*16650*/  LDSM.16.MT88.4 R80, [R224+0x9800] ;  /* 0x00980000e050783b */ /* 0x000fee0000004200 */
[----:B------:R-:W-:Y:S01]  /*16660*/  MUFU.EX2 R216, R216 ;  /* 0x000000d800d87308 */ /* 0x000fe20000000800 */
[-C--:B------:R-:W-:Y:S01]  /*16670*/  HMMA.16816.F32.BF16 R4, R60, R72.reuse, R4 ;  /* 0x000000483c04723c */ /* 0x080fe20000041804 */
[----:B------:R-:W-:Y:S05]  /*16680*/  LDSM.16.MT88.4 R84, [R222+0x9800] ;  /* 0x00980000de54783b */ /* 0x000fea0000004200 */
[C---:B------:R-:W-:Y:S03]  /*16690*/  HMMA.16816.F32.BF16 R8, R76.reuse, R72, R8 ;  /* 0x000000484c08723c */ /* 0x040fe60000041808 */
[----:B------:R-:W-:Y:S02]  /*166a0*/  MUFU.EX2 R172, R114 ;  /* 0x0000007200ac7308 */ /* 0x000fe40000000800 */
[----:B------:R-:W-:Y:S01]  /*166b0*/  FFMA.FTZ R112, R127, UR4, -R112 ;  /* 0x000000047f707c23 */ /* 0x000fe20008010870 */
[-C--:B------:R-:W-:Y:S07]  /*166c0*/  HMMA.16816.F32.BF16 R12, R76, R74.reuse, R12 ;  /* 0x0000004a4c0c723c */ /* 0x080fee000004180c */
[----:B------:R-:W-:Y:S01]  /*166d0*/  MUFU.EX2 R114, R100 ;  /* 0x0000006400727308 */ /* 0x000fe20000000800 */
[C---:B------:R-:W-:Y:S01]  /*166e0*/  HMMA.16816.F32.BF16 R16, R60.reuse, R74, R16 ;  /* 0x0000004a3c10723c */ /* 0x040fe20000041810 */
[----:B------:R-:W-:Y:S08]  /*166f0*/  LDSM.16.MT88.4 R72, [R221+0x9800] ;  /* 0x00980000dd48783b */ /* 0x000ff00000004200 */
[----:B------:R-:W-:Y:S01]  /*16700*/  MUFU.EX2 R100, R181 ;  /* 0x000000b500647308 */ /* 0x000fe20000000800 */
[-C--:B---3--:R-:W-:Y:S06]  /*16710*/  HMMA.16816.F32.BF16 R20, R60, R88.reuse, R20 ;  /* 0x000000583c14723c */ /* 0x088fec0000041814 */
[C---:B------:R-:W-:Y:S03]  /*16720*/  HMMA.16816.F32.BF16 R32, R76.reuse, R88, R32 ;  /* 0x000000584c20723c */ /* 0x040fe60000041820 */
[----:B------:R-:W-:Y:S03]  /*16730*/  MUFU.EX2 R112, R112 ;  /* 0x0000007000707308 */ /* 0x000fe60000000800 */
[-C--:B------:R-:W-:Y:S07]  /*16740*/  HMMA.16816.F32.BF16 R36, R76, R90.reuse, R36 ;  /* 0x0000005a4c24723c */ /* 0x080fee0000041824 */
[----:B------:R1:W-:Y:S01]  /*16750*/  MUFU.EX2 R113, R3 ;  /* 0x0000000300717308 */ /* 0x0003e20000000800 */
[----:B------:R-:W-:Y:S01]  /*16760*/  FADD.FTZ R88, R194, R104 ;  /* 0x00000068c2587221 */ /* 0x000fe20000010000 */
[C---:B------:R-:W-:Y:S08]  /*16770*/  HMMA.16816.F32.BF16 R48, R60.reuse, R90, R48 ;  /* 0x0000005a3c30723c */ /* 0x040ff00000041830 */
[----:B------:R-:W-:Y:S10]  /*16780*/  MUFU.EX2 R104, R102 ;  /* 0x0000006600687308 */ /* 0x000ff40000000800 */
[----:B------:R-:W-:Y:S01]  /*16790*/  MUFU.EX2 R236, R236 ;  /* 0x000000ec00ec7308 */ /* 0x000fe20000000800 */
[----:B-1----:R-:W-:Y:S09]  /*167a0*/  FADD.FTZ R3, R193, R103 ;  /* 0x00000067c1037221 */ /* 0x002ff20000010000 */
        /* <DEDUP_REMOVED lines=17> */
[----:B------:R-:W-:Y:S01]  /*168c0*/  FFMA.FTZ R0, R0, R2, R195 ;  /* 0x0000000200007223 */ /* 0x000fe200000100c3 */
[----:B------:R-:W-:Y:S01]  /*168d0*/  MOV R195, R196 ;  /* 0x000000c400c37202 */ /* 0x000fe20000000f00 */
[----:B------:R-:W-:Y:S01]  /*168e0*/  FADD.FTZ R2, R190, R133 ;  /* 0x00000085be027221 */ /* 0x000fe20000010000 */
[----:B------:R-:W-:Y:S01]  /*168f0*/  MOV R196, R183 ;  /* 0x000000b700c47202 */ /* 0x000fe20000000f00 */
[----:B------:R-:W-:Y:S01]  /*16900*/  FADD.FTZ R0, R188, R0 ;  /* 0x00000000bc007221 */ /* 0x000fe20000010000 */
[----:B------:R-:W-:Y:S01]  /*16910*/  MOV R183, R93 ;  /* 0x0000005d00b77202 */ /* 0x000fe20000000f00 */
[----:B------:R-:W-:Y:S01]  /*16920*/  FADD.FTZ R101, R195, R2 ;  /* 0x00000002c3657221 */ /* 0x000fe20000010000 */
[----:B------:R-:W1:Y:S01]  /*16930*/  LDSM.16.MT88.4 R92, [R222+0x9000] ;  /* 0x00900000de5c783b */ /* 0x000e620000004200 */
[----:B------:R-:W-:Y:S01]  /*16940*/  FADD.FTZ R2, R192, R0 ;  /* 0x00000000c0027221 */ /* 0x000fe20000010000 */
[----:B------:R-:W-:Y:S01]  /*16950*/  MUFU.EX2 R102, R183 ;  /* 0x000000b700667308 */ /* 0x000fe20000000800 */
[----:B------:R-:W-:Y:S01]  /*16960*/  FADD.FTZ R0, R199, R101 ;  /* 0x00000065c7007221 */ /* 0x000fe20000010000 */
[----:B------:R-:W-:Y:S08]  /*16970*/  MOV R133, R135 ;  /* 0x0000008700857202 */ /* 0x000ff00000000f00 */
[----:B------:R-:W2:Y:S10]  /*16980*/  MUFU.EX2 R101, R182 ;  /* 0x000000b600657308 */ /* 0x000eb40000000800 */
[----:B------:R-:W-:Y:S10]  /*16990*/  MUFU.EX2 R103, R196 ;  /* 0x000000c400677308 */ /* 0x000ff40000000800 */
[----:B------:R-:W-:Y:S01]  /*169a0*/  MUFU.EX2 R250, R250 ;  /* 0x000000fa00fa7308 */ /* 0x000fe20000000800 */
[----:B--2---:R-:W-:Y:S09]  /*169b0*/  F2FP.BF16.F32.PACK_AB R200, R101, R102 ;  /* 0x0000006665c8723e */ /* 0x004ff200000010ff */
[----:B------:R-:W-:Y:S01]  /*169c0*/  MUFU.EX2 R252, R252 ;  /* 0x000000fc00fc7308 */ /* 0x000fe20000000800 */
[-C--:B-1----:R-:W-:Y:S09]  /*169d0*/  HMMA.16816.F32.BF16 R24, R60, R92.reuse, R24 ;  /* 0x0000005c3c18723c */ /* 0x082ff20000041818 */
[----:B------:R-:W-:Y:S01]  /*169e0*/  MUFU.EX2 R246, R246 ;  /* 0x000000f600f67308 */ /* 0x000fe20000000800 */
[C---:B------:R-:W-:Y:S09]  /*169f0*/  HMMA.16816.F32.BF16 R28, R76.reuse, R92, R28 ;  /* 0x0000005c4c1c723c */ /* 0x040ff2000004181c */
[----:B------:R-:W-:Y:S01]  /*16a00*/  MUFU.EX2 R248, R248 ;  /* 0x000000f800f87308 */ /* 0x000fe20000000800 */
[-C--:B------:R-:W-:Y:S03]  /*16a10*/  HMMA.16816.F32.BF16 R52, R76, R94.reuse, R52 ;  /* 0x0000005e4c34723c */ /* 0x080fe60000041834 */
[----:B------:R-:W-:Y:S03]  /*16a20*/  FADD.FTZ R93, R197, R3 ;  /* 0x00000003c55d7221 */ /* 0x000fe60000010000 */
[C---:B------:R-:W-:Y:S03]  /*16a30*/  HMMA.16816.F32.BF16 R64, R60.reuse, R94, R64 ;  /* 0x0000005e3c40723c */ /* 0x040fe60000041840 */
[----:B------:R-:W-:Y:S02]  /*16a40*/  MUFU.EX2 R106, R106 ;  /* 0x0000006a006a7308 */ /* 0x000fe40000000800 */
[----:B------:R-:W-:Y:S01]  /*16a50*/  FADD.FTZ R92, R207, R0 ;  /* 0x00000000cf5c7221 */ /* 0x000fe20000010000 */
[-C--:B------:R-:W-:Y:S07]  /*16a60*/  HMMA.16816.F32.BF16 R40, R60, R96.reuse, R40 ;  /* 0x000000603c28723c */ /* 0x080fee0000041828 */
[----:B------:R-:W-:Y:S01]  /*16a70*/  MUFU.EX2 R107, R107 ;  /* 0x0000006b006b7308 */ /* 0x000fe20000000800 */
[----:B------:R-:W-:Y:S01]  /*16a80*/  FADD.FTZ R94, R198, R88 ;  /* 0x00000058c65e7221 */ /* 0x000fe20000010000 */
[C---:B------:R-:W-:Y:S01]  /*16a90*/  HMMA.16816.F32.BF16 R44, R76.reuse, R96, R44 ;  /* 0x000000604c2c723c */ /* 0x040fe2000004182c */
[----:B------:R-:W1:Y:S03]  /*16aa0*/  LDSM.16.MT88.4 R88, [R223+0x9800] ;  /* 0x00980000df58783b */ /* 0x000e660000004200 */
[----:B------:R-:W-:Y:S02]  /*16ab0*/  FADD.FTZ R0, R141, R93 ;  /* 0x0000005d8d007221 */ /* 0x000fe40000010000 */
[-C--:B------:R-:W-:Y:S02]  /*16ac0*/  HMMA.16816.F32.BF16 R68, R76, R98.reuse, R68 ;  /* 0x000000624c44723c */ /* 0x080fe40000041844 */
[----:B------:R-:W-:Y:S03]  /*16ad0*/  MUFU.EX2 R97, R186 ;  /* 0x000000ba00617308 */ /* 0x000fe60000000800 */
[----:B------:R-:W-:Y:S01]  /*16ae0*/  FADD.FTZ R3, R124, R2 ;  /* 0x000000027c037221 */ /* 0x000fe20000010000 */
[----:B------:R-:W-:Y:S06]  /*16af0*/  HMMA.16816.F32.BF16 R56, R60, R98, R56 ;  /* 0x000000623c38723c */ /* 0x000fec0000041838 */
[----:B------:R2:W3:Y:S01]  /*16b00*/  MUFU.EX2 R99, R180 ;  /* 0x000000b400637308 */ /* 0x0004e20000000800 */
[----:B------:R-:W-:Y:S01]  /*16b10*/  F2FP.BF16.F32.PACK_AB R76, R171, R160 ;  /* 0x000000a0ab4c723e */ /* 0x000fe200000010ff */
[----:B------:R-:W-:Y:S03]  /*16b20*/  FADD.FTZ R2, R143, R94 ;  /* 0x0000005e8f027221 */ /* 0x000fe60000010000 */
[----:B------:R-:W-:Y:S01]  /*16b30*/  F2FP.BF16.F32.PACK_AB R60, R212, R213 ;  /* 0x000000d5d43c723e */ /* 0x000fe200000010ff */
[----:B------:R-:W-:Y:S01]  /*16b40*/  FADD.FTZ R3, R125, R3 ;  /* 0x000000037d037221 */ /* 0x000fe20000010000 */
[----:B------:R-:W-:Y:S01]  /*16b50*/  F2FP.BF16.F32.PACK_AB R61, R178, R175 ;  /* 0x000000afb23d723e */ /* 0x000fe200000010ff */
[----:B------:R-:W-:Y:S01]  /*16b60*/  FADD.FTZ R0, R142, R0 ;  /* 0x000000008e007221 */ /* 0x000fe20000010000 */
[----:B------:R-:W-:Y:S01]  /*16b70*/  F2FP.BF16.F32.PACK_AB R62, R215, R214 ;  /* 0x000000d6d73e723e */ /* 0x000fe200000010ff */
[----:B------:R-:W4:Y:S01]  /*16b80*/  MUFU.EX2 R98, R187 ;  /* 0x000000bb00627308 */ /* 0x000f220000000800 */
[----:B------:R-:W-:Y:S02]  /*16b90*/  F2FP.BF16.F32.PACK_AB R63, R177, R176 ;  /* 0x000000b0b13f723e */ /* 0x000fe400000010ff */
[----:B------:R-:W-:Y:S02]  /*16ba0*/  F2FP.BF16.F32.PACK_AB R77, R170, R159 ;  /* 0x0000009faa4d723e */ /* 0x000fe400000010ff */
[----:B------:R-:W-:Y:S01]  /*16bb0*/  F2FP.BF16.F32.PACK_AB R78, R162, R163 ;  /* 0x000000a3a24e723e */ /* 0x000fe200000010ff */
[----:B--2---:R-:W-:Y:S01]  /*16bc0*/  LDSM.16.MT88.4 R180, [R222+0xb800] ;  /* 0x00b80000deb4783b */ /* 0x004fe20000004200 */
[----:B------:R-:W-:Y:S01]  /*16bd0*/  F2FP.BF16.F32.PACK_AB R79, R158, R161 ;  /* 0x000000a19e4f723e */ /* 0x000fe200000010ff */
[-C--:B------:R-:W-:Y:S02]  /*16be0*/  HMMA.16816.F32.BF16 R4, R60, R72.reuse, R4 ;  /* 0x000000483c04723c */ /* 0x080fe40000041804 */
[----:B------:R-:W-:Y:S01]  /*16bf0*/  MUFU.EX2 R108, R108 ;  /* 0x0000006c006c7308 */ /* 0x000fe20000000800 */
[----:B---3--:R-:W-:Y:S02]  /*16c00*/  F2FP.BF16.F32.PACK_AB R201, R99, R100 ;  /* 0x0000006463c9723e */ /* 0x008fe400000010ff */
[----:B------:R-:W-:Y:S01]  /*16c10*/  F2FP.BF16.F32.PACK_AB R203, R137, R97 ;  /* 0x0000006189cb723e */ /* 0x000fe200000010ff */
[C---:B------:R-:W-:Y:S06]  /*16c20*/  HMMA.16816.F32.BF16 R8, R76.reuse, R72, R8 ;  /* 0x000000484c08723c */ /* 0x040fec0000041808 */
[----:B------:R-:W2:Y:S01]  /*16c30*/  MUFU.EX2 R109, R109 ;  /* 0x0000006d006d7308 */ /* 0x000ea20000000800 */
[----:B----4-:R-:W-:Y:S01]  /*16c40*/  F2FP.BF16.F32.PACK_AB R202, R138, R98 ;  /* 0x000000628aca723e */ /* 0x010fe200000010ff */
[-C--:B------:R-:W-:Y:S08]  /*16c50*/  HMMA.16816.F32.BF16 R12, R76, R74.reuse, R12 ;  /* 0x0000004a4c0c723c */ /* 0x080ff0000004180c */
[----:B------:R-:W-:Y:S01]  /*16c60*/  MUFU.EX2 R110, R110 ;  /* 0x0000006e006e7308 */ /* 0x000fe20000000800 */
[C---:B------:R-:W-:Y:S01]  /*16c70*/  HMMA.16816.F32.BF16 R16, R60.reuse, R74, R16 ;  /* 0x0000004a3c10723c */ /* 0x040fe20000041810 */
[----:B------:R-:W3:Y:S05]  /*16c80*/  LDSM.16.MT88.4 R72, [R221+0xa000] ;  /* 0x00a00000dd48783b */ /* 0x000eea0000004200 */
[-C--:B------:R-:W-:Y:S03]  /*16c90*/  HMMA.16816.F32.BF16 R20, R60, R80.reuse, R20 ;  /* 0x000000503c14723c */ /* 0x080fe60000041814 */
[----:B------:R-:W4:Y:S03]  /*16ca0*/  MUFU.EX2 R111, R111 ;  /* 0x0000006f006f7308 */ /* 0x000f260000000800 */
[C---:B------:R-:W-:Y:S06]  /*16cb0*/  HMMA.16816.F32.BF16 R32, R76.reuse, R80, R32 ;  /* 0x000000504c20723c */ /* 0x040fec0000041820 */
[-C--:B------:R-:W-:Y:S06]  /*16cc0*/  HMMA.16816.F32.BF16 R36, R76, R82.reuse, R36 ;  /* 0x000000524c24723c */ /* 0x080fec0000041824 */
[C---:B------:R-:W-:Y:S01]  /*16cd0*/  HMMA.16816.F32.BF16 R48, R60.reuse, R82, R48 ;  /* 0x000000523c30723c */ /* 0x040fe20000041830 */
[----:B------:R-:W5:Y:S05]  /*16ce0*/  LDSM.16.MT88.4 R80, [R224+0xa000] ;  /* 0x00a00000e050783b */ /* 0x000f6a0000004200 */
[-C--:B------:R-:W-:Y:S06]  /*16cf0*/  HMMA.16816.F32.BF16 R24, R60, R84.reuse, R24 ;  /* 0x000000543c18723c */ /* 0x080fec0000041818 */
        /* <DEDUP_REMOVED lines=8> */
[----:B------:R-:W-:Y:S01]  /*16d80*/  HMMA.16816.F32.BF16 R56, R60, R90, R56 ;  /* 0x0000005a3c38723c */ /* 0x000fe20000041838 */
[----:B------:R-:W1:Y:S04]  /*16d90*/  LDSM.16.MT88.4 R92, [R223+0xa000] ;  /* 0x00a00000df5c783b */ /* 0x000e680000004200 */
        /* <DEDUP_REMOVED lines=16> */
[----:B------:R-:W-:Y:S03]  /*16ea0*/  FADD.FTZ R96, R211, R0 ;  /* 0x00000000d3607221 */ /* 0x000fe60000010000 */
[C---:B------:R-:W-:Y:S06]  /*16eb0*/  HMMA.16816.F32.BF16 R8, R76.reuse, R72, R8 ;  /* 0x000000484c08723c */ /* 0x040fec0000041808 */
[-C--:B------:R-:W-:Y:S06]  /*16ec0*/  HMMA.16816.F32.BF16 R12, R76, R74.reuse, R12 ;  /* 0x0000004a4c0c723c */ /* 0x080fec000004180c */
[C---:B------:R-:W-:Y:S01]  /*16ed0*/  HMMA.16816.F32.BF16 R16, R60.reuse, R74, R16 ;  /* 0x0000004a3c10723c */ /* 0x040fe20000041810 */
[----:B------:R-:W3:Y:S05]  /*16ee0*/  LDSM.16.MT88.4 R72, [R221+0xa800] ;  /* 0x00a80000dd48783b */ /* 0x000eea0000004200 */
[-C--:B-----5:R-:W-:Y:S06]  /*16ef0*/  HMMA.16816.F32.BF16 R20, R60, R80.reuse, R20 ;  /* 0x000000503c14723c */ /* 0x0a0fec0000041814 */
[C---:B------:R-:W-:Y:S06]  /*16f00*/  HMMA.16816.F32.BF16 R32, R76.reuse, R80, R32 ;  /* 0x000000504c20723c */ /* 0x040fec0000041820 */
[-C--:B------:R-:W-:Y:S06]  /*16f10*/  HMMA.16816.F32.BF16 R36, R76, R82.reuse, R36 ;  /* 0x000000524c24723c */ /* 0x080fec0000041824 */
[C---:B------:R-:W-:Y:S01]  /*16f20*/  HMMA.16816.F32.BF16 R48, R60.reuse, R82, R48 ;  /* 0x000000523c30723c */ /* 0x040fe20000041830 */
[----:B------:R-:W5:Y:S05]  /*16f30*/  LDSM.16.MT88.4 R80, [R224+0xa800] ;  /* 0x00a80000e050783b */ /* 0x000f6a0000004200 */
        /* <DEDUP_REMOVED lines=23> */
[----:B------:R-:W-:Y:S01]  /*170b0*/  F2FP.BF16.F32.PACK_AB R78, R131, R130 ;  /* 0x00000082834e723e */ /* 0x000fe200000010ff */
[----:B------:R-:W-:Y:S01]  /*170c0*/  FADD.FTZ R0, R153, R0 ;  /* 0x0000000099007221 */ /* 0x000fe20000010000 */
[----:B------:R-:W-:Y:S01]  /*170d0*/  F2FP.BF16.F32.PACK_AB R79, R105, R104 ;  /* 0x00000068694f723e */ /* 0x000fe200000010ff */
[-C--:B---3--:R-:W-:Y:S02]  /*170e0*/  HMMA.16816.F32.BF16 R4, R60, R72.reuse, R4 ;  /* 0x000000483c04723c */ /* 0x088fe40000041804 */
[----:B------:R-:W-:Y:S01]  /*170f0*/  LDSM.16.MT88.4 R148, [R221+0xb800] ;  /* 0x00b80000dd94783b */ /* 0x000fe20000004200 */
[----:B------:R-:W-:Y:S01]  /*17100*/  FADD.FTZ R0, R165, R0 ;  /* 0x00000000a5007221 */ /* 0x000fe20000010000 */
[----:B------:R-:W-:Y:S01]  /*17110*/  FADD.FTZ R3, R152, R3 ;  /* 0x0000000398037221 */ /* 0x000fe20000010000 */
[----:B------:R-:W-:Y:S01]  /*17120*/  FADD.FTZ R2, R156, R2 ;  /* 0x000000029c027221 */ /* 0x000fe20000010000 */
[C---:B------:R-:W-:Y:S05]  /*17130*/  HMMA.16816.F32.BF16 R8, R76.reuse, R72, R8 ;  /* 0x000000484c08723c */ /* 0x040fea0000041808 */
[----:B------:R-:W-:Y:S01]  /*17140*/  FADD.FTZ R2, R167, R2 ;  /* 0x00000002a7027221 */ /* 0x000fe20000010000 */
        /* <DEDUP_REMOVED lines=14> */
[C---:B------:R-:W-:Y:S01]  /*17230*/  HMMA.16816.F32.BF16 R44, R76.reuse, R88, R44 ;  /* 0x000000584c2c723c */ /* 0x040fe2000004182c */
[----:B------:R-:W-:Y:S05]  /*17240*/  MUFU.EX2 R89, R123 ;  /* 0x0000007b00597308 */ /* 0x000fea0000000800 */
[-C--:B------:R-:W-:Y:S05]  /*17250*/  HMMA.16816.F32.BF16 R68, R76, R90.reuse, R68 ;  /* 0x0000005a4c44723c */ /* 0x080fea0000041844 */
[----:B------:R-:W-:Y:S01]  /*17260*/  FADD.FTZ R88, R210, R96 ;  /* 0x00000060d2587221 */ /* 0x000fe20000010000 */
[----:B------:R-:W-:Y:S01]  /*17270*/  HMMA.16816.F32.BF16 R56, R60, R90, R56 ;  /* 0x0000005a3c38723c */ /* 0x000fe20000041838 */
[----:B------:R-:W-:Y:S04]  /*17280*/  MUFU.EX2 R96, R120 ;  /* 0x0000007800607308 */ /* 0x000fe80000000800 */
[----:B------:R-:W-:Y:S01]  /*17290*/  F2FP.BF16.F32.PACK_AB R76, R248, R246 ;  /* 0x000000f6f84c723e */ /* 0x000fe200000010ff */
[----:B------:R-:W-:Y:S01]  /*172a0*/  FADD.FTZ R88, R209, R88 ;  /* 0x00000058d1587221 */ /* 0x000fe20000010000 */
[----:B------:R-:W-:Y:S04]  /*172b0*/  F2FP.BF16.F32.PACK_AB R60, R247, R245 ;  /* 0x000000f5f73c723e */ /* 0x000fe800000010ff */
[----:B------:R-:W1:Y:S01]  /*172c0*/  MUFU.EX2 R91, R121 ;  /* 0x00000079005b7308 */ /* 0x000e620000000800 */
[----:B------:R-:W-:Y:S02]  /*172d0*/  F2FP.BF16.F32.PACK_AB R61, R244, R243 ;  /* 0x000000f3f43d723e */ /* 0x000fe400000010ff */
[----:B------:R-:W-:Y:S02]  /*172e0*/  F2FP.BF16.F32.PACK_AB R62, R103, R251 ;  /* 0x000000fb673e723e */ /* 0x000fe400000010ff */
[----:B------:R-:W-:Y:S02]  /*172f0*/  F2FP.BF16.F32.PACK_AB R63, R252, R250 ;  /* 0x000000fafc3f723e */ /* 0x000fe400000010ff */
[----:B------:R-:W-:Y:S03]  /*17300*/  F2FP.BF16.F32.PACK_AB R77, R107, R106 ;  /* 0x0000006a6b4d723e */ /* 0x000fe600000010ff */
[----:B------:R-:W2:Y:S01]  /*17310*/  MUFU.EX2 R90, R122 ;  /* 0x0000007a005a7308 */ /* 0x000ea20000000800 */
[----:B------:R-:W-:Y:S02]  /*17320*/  F2FP.BF16.F32.PACK_AB R78, R109, R108 ;  /* 0x0000006c6d4e723e */ /* 0x000fe400000010ff */
[----:B----4-:R-:W-:Y:S01]  /*17330*/  F2FP.BF16.F32.PACK_AB R79, R111, R110 ;  /* 0x0000006e6f4f723e */ /* 0x010fe200000010ff */
[-C--:B---3--:R-:W-:Y:S03]  /*17340*/  HMMA.16816.F32.BF16 R4, R60, R72.reuse, R4 ;  /* 0x000000483c04723c */ /* 0x088fe60000041804 */
[----:B-1----:R-:W-:Y:S03]  /*17350*/  F2FP.BF16.F32.PACK_AB R188, R91, R96 ;  /* 0x000000605bbc723e */ /* 0x002fe600000010ff */
[C---:B------:R-:W-:Y:S06]  /*17360*/  HMMA.16816.F32.BF16 R8, R76.reuse, R72, R8 ;  /* 0x000000484c08723c */ /* 0x040fec0000041808 */
[-C--:B------:R-:W-:Y:S05]  /*17370*/  HMMA.16816.F32.BF16 R12, R76, R74.reuse, R12 ;  /* 0x0000004a4c0c723c */ /* 0x080fea000004180c */
[----:B------:R-:W-:Y:S01]  /*17380*/  FADD.FTZ R73, R164, R3 ;  /* 0x00000003a4497221 */ /* 0x000fe20000010000 */
[C---:B------:R-:W-:Y:S01]  /*17390*/  HMMA.16816.F32.BF16 R16, R60.reuse, R74, R16 ;  /* 0x0000004a3c10723c */ /* 0x040fe20000041810 */
[----:B------:R-:W1:Y:S04]  /*173a0*/  MUFU.EX2 R75, R126 ;  /* 0x0000007e004b7308 */ /* 0x000e680000000800 */
[----:B------:R-:W-:Y:S01]  /*173b0*/  FADD.FTZ R3, R166, R0 ;  /* 0x00000000a6037221 */ /* 0x000fe20000010000 */
[-C--:B-----5:R-:W-:Y:S01]  /*173c0*/  HMMA.16816.F32.BF16 R20, R60, R80.reuse, R20 ;  /* 0x000000503c14723c */ /* 0x0a0fe20000041814 */
[----:B------:R-:W3:Y:S04]  /*173d0*/  LDSM.16.MT88.4 R164, [R224+0xb800] ;  /* 0x00b80000e0a4783b */ /* 0x000ee80000004200 */
[----:B--2---:R-:W-:Y:S01]  /*173e0*/  F2FP.BF16.F32.PACK_AB R189, R89, R90 ;  /* 0x0000005a59bd723e */ /* 0x004fe200000010ff */
[C---:B------:R-:W-:Y:S01]  /*173f0*/  HMMA.16816.F32.BF16 R32, R76.reuse, R80, R32 ;  /* 0x000000504c20723c */ /* 0x040fe20000041820 */
[----:B------:R-:W-:Y:S04]  /*17400*/  MUFU.EX2 R80, R184 ;  /* 0x000000b800507308 */ /* 0x000fe80000000800 */
[----:B------:R-:W-:Y:S01]  /*17410*/  FADD.FTZ R74, R208, R88 ;  /* 0x00000058d04a7221 */ /* 0x000fe20000010000 */
[-C--:B------:R-:W-:Y:S05]  /*17420*/  HMMA.16816.F32.BF16 R36, R76, R82.reuse, R36 ;  /* 0x000000524c24723c */ /* 0x080fea0000041824 */
[----:B------:R-:W2:Y:S01]  /*17430*/  MUFU.EX2 R81, R185 ;  /* 0x000000b900517308 */ /* 0x000ea20000000800 */
[----:B-1----:R-:W-:Y:S01]  /*17440*/  F2FP.BF16.F32.PACK_AB R191, R112, R75 ;  /* 0x0000004b70bf723e */ /* 0x002fe200000010ff */
[C---:B------:R-:W-:Y:S04]  /*17450*/  HMMA.16816.F32.BF16 R48, R60.reuse, R82, R48 ;  /* 0x000000523c30723c */ /* 0x040fe80000041830 */
[----:B------:R-:W-:Y:S02]  /*17460*/  FADD.FTZ R0, R213, R74 ;  /* 0x0000004ad5007221 */ /* 0x000fe40000010000 */
[-C--:B------:R-:W-:Y:S05]  /*17470*/  HMMA.16816.F32.BF16 R24, R60, R84.reuse, R24 ;  /* 0x000000543c18723c */ /* 0x080fea0000041818 */
[----:B------:R-:W-:Y:S01]  /*17480*/  FADD.FTZ R74, R212, R0 ;  /* 0x00000000d44a7221 */ /* 0x000fe20000010000 */
[C---:B------:R-:W-:Y:S05]  /*17490*/  HMMA.16816.F32.BF16 R28, R76.reuse, R84, R28 ;  /* 0x000000544c1c723c */ /* 0x040fea000004181c */
[----:B--2---:R-:W-:Y:S01]  /*174a0*/  F2FP.BF16.F32.PACK_AB R190, R80, R81 ;  /* 0x0000005150be723e */ /* 0x004fe200000010ff */
        /* <DEDUP_REMOVED lines=25> */
[-C--:B---3--:R-:W-:Y:S03]  /*17640*/  HMMA.16816.F32.BF16 R160, R200, R164.reuse, R20 ;  /* 0x000000a4c8a0723c */ /* 0x088fe60000041814 */
[----:B------:R-:W-:Y:S01]  /*17650*/  FADD.FTZ R9, R157, R5 ;  /* 0x000000059d097221 */ /* 0x000fe20000010000 */
[----:B------:R-:W-:Y:S01]  /*17660*/  FADD.FTZ R0, R158, R2 ;  /* 0x000000029e007221 */ /* 0x000fe20000010000 */
[----:B------:R-:W-:Y:S01]  /*17670*/  FADD.FTZ R2, R219, R4 ;  /* 0x00000004db027221 */ /* 0x000fe20000010000 */
[C---:B------:R-:W-:Y:S01]  /*17680*/  HMMA.16816.F32.BF16 R156, R188.reuse, R164, R32 ;  /* 0x000000a4bc9c723c */ /* 0x040fe20000041820 */
[----:B------:R-:W1:Y:S04]  /*17690*/  LDSM.16.MT88.4 R4, [R223+0xb800] ;  /* 0x00b80000df04783b */ /* 0x000e680000004200 */
[----:B------:R-:W-:Y:S01]  /*176a0*/  FADD.FTZ R8, R116, R3 ;  /* 0x0000000374087221 */ /* 0x000fe20000010000 */
[----:B------:R-:W-:Y:S01]  /*176b0*/  FADD.FTZ R3, R115, R0 ;  /* 0x0000000073037221 */ /* 0x000fe20000010000 */
[----:B------:R-:W-:Y:S01]  /*176c0*/  FADD.FTZ R0, R218, R2 ;  /* 0x00000002da007221 */ /* 0x000fe20000010000 */
[----:B------:R-:W-:Y:S03]  /*176d0*/  FADD.FTZ R2, R169, R9 ;  /* 0x00000009a9027221 */ /* 0x000fe60000010000 */
        /* <DEDUP_REMOVED lines=8> */
[-C--:B------:R-:W-:Y:S05]  /*17760*/  HMMA.16816.F32.BF16 R176, R200, R180.reuse, R24 ;  /* 0x000000b4c8b0723c */ /* 0x080fea0000041818 */
[----:B------:R-:W-:Y:S01]  /*17770*/  FADD.FTZ R0, R216, R2 ;  /* 0x00000002d8007221 */ /* 0x000fe20000010000 */
[----:B------:R-:W-:Y:S01]  /*17780*/  FADD.FTZ R2, R173, R8 ;  /* 0x00000008ad027221 */ /* 0x000fe20000010000 */
[----:B------:R-:W-:Y:S01]  /*17790*/  FADD.FTZ R9, R236, R9 ;  /* 0x00000009ec097221 */ /* 0x000fe20000010000 */
[C---:B------:R-:W-:Y:S04]  /*177a0*/  HMMA.16816.F32.BF16 R172, R188.reuse, R180, R28 ;  /* 0x000000b4bcac723c */ /* 0x040fe8000004181c */
[----:B------:R-:W-:Y:S01]  /*177b0*/  FADD.FTZ R8, R234, R0 ;  /* 0x00000000ea087221 */ /* 0x000fe20000010000 */
[----:B------:R-:W-:Y:S01]  /*177c0*/  FADD.FTZ R0, R118, R2 ;  /* 0x0000000276007221 */ /* 0x000fe20000010000 */
[-C--:B------:R-:W-:Y:S05]  /*177d0*/  HMMA.16816.F32.BF16 R184, R188, R182.reuse, R52 ;  /* 0x000000b6bcb8723c */ /* 0x080fea0000041834 */
        /* <DEDUP_REMOVED lines=54> */
[----:B------:R-:W-:Y:S03]  /*17b40*/  MOV R137, R134 ;  /* 0x0000008600897202 */ /* 0x000fe60000000f00 */
[----:B------:R1:W-:Y:S04]  /*17b50*/  STL [R1+0x14], R3 ;  /* 0x0000140301007387 */ /* 0x0003e80000100800 */
[----:B------:R2:W-:Y:S04]  /*17b60*/  STL [R1+0x18], R2 ;  /* 0x0000180201007387 */ /* 0x0005e80000100800 */
[----:B------:R2:W-:Y:S01]  /*17b70*/  STL [R1+0x1c], R0 ;  /* 0x00001c0001007387 */ /* 0x0005e20000100800 */
[----:B-1----:R-:W-:Y:S01]  /*17b80*/  MOV R3, R136 ;  /* 0x0000008800037202 */ /* 0x002fe20000000f00 */
[----:B------:R-:W-:Y:S06]  /*17b90*/  @P1 BRA `(.L_x_232) ;  /* 0xffffffb400701947 */ /* 0x000fec000383ffff */
.L_x_231:
[----:B--2--5:R-:W2:Y:S04]  /*17ba0*/  LDL.LU R2, [R1+0x10] ;  /* 0x0000100001027983 */ /* 0x024ea80000300800 */
[----:B------:R-:W3:Y:S04]  /*17bb0*/  LDL.LU R9, [R1+0x14] ;  /* 0x0000140001097983 */ /* 0x000ee80000300800 */
[----:B------:R-:W4:Y:S04]  /*17bc0*/  LDL.LU R7, [R1+0x18] ;  /* 0x0000180001077983 */ /* 0x000f280000300800 */
[----:B------:R-:W4:Y:S01]  /*17bd0*/  LDL.LU R11, [R1+0x1c] ;  /* 0x00001c00010b7983 */ /* 0x000f220000300800 */
[----:B------:R-:W1:Y:S01]  /*17be0*/  S2UR UR4, SR_CgaCtaId ;  /* 0x00000000000479c3 */ /* 0x000e620000008800 */
[----:B------:R-:W-:Y:S01]  /*17bf0*/  UISETP.NE.AND UP0, UPT, UR16, -0x1, UPT ;  /* 0xffffffff1000788c */ /* 0x000fe2000bf05270 */
[----:B------:R-:W-:Y:S01]  /*17c00*/  IMAD.MOV.U32 R36, RZ, RZ, 0x20 ;  /* 0x00000020ff247424 */ /* 0x000fe200078e00ff */
[----:B------:R-:W1:Y:S01]  /*17c10*/  S2R R10, SR_TID.X ;  /* 0x00000000000a7919 */ /* 0x000e620000002100 */
[----:B------:R-:W-:Y:S01]  /*17c20*/  UMOV UR8, 0x400 ;  /* 0x0000040000087882 */ /* 0x000fe20000000000 */
[----:B------:R-:W2:Y:S07]  /*17c30*/  S2R R47, SR_TID.X ;  /* 0x00000000002f7919 */ /* 0x000eae0000002100 */
[----:B------:R-:W-:-:S02]  /*17c40*/  @UP0 ULDC.64 UR6, c[0x0][0x298] ;  /* 0x0000a60000060ab9 */ /* 0x000fc40000000a00 */
[----:B------:R-:W-:-:S04]  /*17c50*/  @UP0 UIMAD.WIDE.U32 UR10, UR16, UR6, URZ ;  /* 0x00000006100a02a5 */ /* 0x000fc8000f8e003f */
[----:B------:R-:W-:Y:S02]  /*17c60*/  @UP0 UIMAD UR7, UR16, UR7, UR11 ;  /* 0x00000007100702a4 */ /* 0x000fe4000f8e020b */
[----:B-1----:R-:W-:Y:S01]  /*17c70*/  ULEA UR4, UR4, UR8, 0x18 ;  /* 0x0000000804047291 */ /* 0x002fe2000f8ec03f */
[----:B------:R-:W-:-:S04]  /*17c80*/  SHF.R.S32.HI R37, RZ, 0x1f, R10 ;  /* 0x0000001fff257819 */ /* 0x000fc8000001140a */
[----:B------:R-:W-:-:S04]  /*17c90*/  LEA.HI R5, R37, R10, RZ, 0x2 ;  /* 0x0000000a25057211 */ /* 0x000fc800078f10ff */
[--C-:B------:R-:W-:Y:S01]  /*17ca0*/  SHF.R.S32.HI R6, RZ, 0x2, R5.reuse ;  /* 0x00000002ff067819 */ /* 0x100fe20000011405 */
[----:B--2---:R-:W1:Y:S04]  /*17cb0*/  SHFL.BFLY PT, R0, R2, 0x2, 0x1f ;  /* 0x0c401f0002007f89 */ /* 0x004e6800000e0000 */
[----:B---3--:R-:W2:Y:S04]  /*17cc0*/  SHFL.BFLY PT, R4, R9, 0x2, 0x1f ;  /* 0x0c401f0009047f89 */ /* 0x008ea800000e0000 */
[----:B----4-:R-:W3:Y:S04]  /*17cd0*/  SHFL.BFLY PT, R3, R7, 0x2, 0x1f ;  /* 0x0c401f0007037f89 */ /* 0x010ee800000e0000 */
[----:B------:R-:W4:Y:S01]  /*17ce0*/  SHFL.BFLY PT, R8, R11, 0x2, 0x1f ;  /* 0x0c401f000b087f89 */ /* 0x000f2200000e0000 */
[----:B-1----:R-:W-:Y:S01]  /*17cf0*/  FADD.FTZ R0, R0, R2 ;  /* 0x0000000200007221 */ /* 0x002fe20000010000 */
[----:B------:R-:W-:-:S02]  /*17d00*/  SHF.R.S32.HI R2, RZ, 0x1f, R5 ;  /* 0x0000001fff027819 */ /* 0x000fc40000011405 */
[----:B------:R-:W-:Y:S01]  /*17d10*/  LOP3.LUT R5, R5, 0x3ffffffc, RZ, 0xc0, !PT ;  /* 0x3ffffffc05057812 */ /* 0x000fe200078ec0ff */
[----:B--2---:R-:W-:Y:S01]  /*17d20*/  FADD.FTZ R4, R4, R9 ;  /* 0x0000000904047221 */ /* 0x004fe20000010000 */
[----:B------:R-:W-:Y:S01]  /*17d30*/  LEA.HI R2, R2, R6, RZ, 0x3 ;  /* 0x0000000602027211 */ /* 0x000fe200078f18ff */
[----:B------:R-:W1:Y:S01]  /*17d40*/  SHFL.BFLY PT, R42, R0, 0x1, 0x1f ;  /* 0x0c201f00002a7f89 */ /* 0x000e6200000e0000 */
[----:B------:R-:W-:Y:S01]  /*17d50*/  LEA.HI R9, R37, R10, RZ, 0x5 ;  /* 0x0000000a25097211 */ /* 0x000fe200078f28ff */
[----:B---3--:R-:W-:Y:S01]  /*17d60*/  FADD.FTZ R3, R3, R7 ;  /* 0x0000000703037221 */ /* 0x008fe20000010000 */
[----:B------:R-:W-:Y:S01]  /*17d70*/  LOP3.LUT R2, R2, 0xfffffff8, RZ, 0xc0, !PT ;  /* 0xfffffff802027812 */ /* 0x000fe200078ec0ff */
[----:B------:R-:W-:Y:S01]  /*17d80*/  IMAD.IADD R7, R10, 0x1, -R5 ;  /* 0x000000010a077824 */ /* 0x000fe200078e0a05 */
[----:B------:R-:W-:Y:S01]  /*17d90*/  SHF.R.S32.HI R41, RZ, 0x5, R9 ;  /* 0x00000005ff297819 */ /* 0x000fe20000011409 */
[----:B----4-:R-:W-:Y:S01]  /*17da0*/  FADD.FTZ R5, R8, R11 ;  /* 0x0000000b08057221 */ /* 0x010fe20000010000 */
[----:B------:R2:W3:Y:S01]  /*17db0*/  SHFL.BFLY PT, R43, R4, 0x1, 0x1f ;  /* 0x0c201f00042b7f89 */ /* 0x0004e200000e0000 */
[----:B------:R-:W-:-:S02]  /*17dc0*/  IMAD.IADD R2, R6, 0x1, -R2 ;  /* 0x0000000106027824 */ /* 0x000fc400078e0a02 */
[----:B------:R-:W-:Y:S01]  /*17dd0*/  IMAD R7, R41, 0x200, R7 ;  /* 0x0000020029077824 */ /* 0x000fe200078e0207 */
[----:B------:R2:W4:Y:S01]  /*17de0*/  SHFL.BFLY PT, R44, R3, 0x1, 0x1f ;  /* 0x0c201f00032c7f89 */ /* 0x00052200000e0000 */
[C---:B------:R-:W-:Y:S01]  /*17df0*/  IMAD.SHL.U32 R6, R2.reuse, 0x40, RZ ;  /* 0x0000004002067824 */ /* 0x040fe200078e00ff */
[----:B------:R-:W-:Y:S02]  /*17e00*/  R2P PR, R2, 0x6 ;  /* 0x0000000602007804 */ /* 0x000fe40000000000 */
[----:B------:R-:W-:Y:S01]  /*17e10*/  PLOP3.LUT P3, PT, PT, PT, UP0, 0x80, 0x0 ;  /* 0x000000000000781c */ /* 0x000fe20003f6f008 */
[----:B------:R2:W2:Y:S01]  /*17e20*/  SHFL.BFLY PT, R45, R5, 0x1, 0x1f ;  /* 0x0c201f00052d7f89 */ /* 0x0004a200000e0000 */
[----:B------:R-:W-:Y:S02]  /*17e30*/  LOP3.LUT R6, R6, 0x1c0, RZ, 0xc0, !PT ;  /* 0x000001c006067812 */ /* 0x000fe400078ec0ff */
[----:B------:R-:W-:Y:S02]  /*17e40*/  SEL R36, R36, 0xffffffe0, !P1 ;  /* 0xffffffe024247807 */ /* 0x000fe40004800000 */
[----:B------:R-:W-:Y:S01]  /*17e50*/  LEA.HI R21, R6, R6, RZ, 0x1d ;  /* 0x0000000606157211 */ /* 0x000fe200078fe8ff */
[----:B-1----:R-:W-:Y:S01]  /*17e60*/  FADD.FTZ R42, R0, R42 ;  /* 0x0000002a002a7221 */ /* 0x002fe20000010000 */
[----:B------:R-:W-:-:S03]  /*17e70*/  IMAD.MOV.U32 R0, RZ, RZ, 0x3f800000 ;  /* 0x3f800000ff007424 */ /* 0x000fc600078e00ff */
[----:B------:R-:W-:Y:S01]  /*17e80*/  IMAD.U32 R21, R7, 0x2, R21 ;  /* 0x0000000207157824 */ /* 0x000fe200078e0015 */
[----:B------:R-:W-:-:S04]  /*17e90*/  FSETP.NE.FTZ.AND P0, PT, R42, RZ, PT ;  /* 0x000000ff2a00720b */ /* 0x000fc80003f15000 */
[----:B------:R-:W-:-:S05]  /*17ea0*/  LEA R21, R21, UR4, 0x1 ;  /* 0x0000000415157c11 */ /* 0x000fca000f8e08ff */
[C---:B------:R-:W-:Y:S02]  /*17eb0*/  VIADD R23, R21.reuse, 0x40 ;  /* 0x0000004015177836 */ /* 0x040fe40000000000 */
[----:B------:R-:W-:Y:S01]  /*17ec0*/  @P2 VIADD R23, R21, 0xffffffc0 ;  /* 0xffffffc015172836 */ /* 0x000fe20000000000 */
[----:B--234-:R-:W-:Y:S06]  /*17ed0*/  @P3 BRA `(.L_x_235) ;  /* 0x00000000001c3947 */ /* 0x01cfec0003800000 */
[----:B------:R-:W1:Y:S01]  /*17ee0*/  S2UR UR8, SR_CTAID.Y ;  /* 0x00000000000879c3 */ /* 0x000e620000002600 */
[----:B------:R-:W-:Y:S01]  /*17ef0*/  ULDC.64 UR6, c[0x0][0x290] ;  /* 0x0000a40000067ab9 */ /* 0x000fe20000000a00 */
[----:B-1----:R-:W-:Y:S02]  /*17f00*/  USHF.R.S32.HI UR4, URZ, 0x1f, UR8 ;  /* 0x0000001f3f047899 */ /* 0x002fe40008011408 */
[----:B------:R-:W-:Y:S02]  /*17f10*/  UIMAD.WIDE.U32 UR10, UR8, UR6, URZ ;  /* 0x00000006080a72a5 */ /* 0x000fe4000f8e003f */
[----:B------:R-:W-:-:S04]  /*17f20*/  UIMAD UR4, UR4, UR6, URZ ;  /* 0x00000006040472a4 */ /* 0x000fc8000f8e023f */
[----:B------:R-:W-:-:S04]  /*17f30*/  UIMAD UR7, UR8, UR7, UR4 ;  /* 0x00000007080772a4 */ /* 0x000fc8000f8e0204 */
[----:B------:R-:W-:-:S12]  /*17f40*/  UIADD3 UR7, UR11, UR7, URZ ;  /* 0x000000070b077290 */ /* 0x000fd8000fffe03f */
.L_x_235:
[----:B------:R-:W-:Y:S01]  /*17f50*/  ULDC.U8 UR4, c[0x0][0x3d8] ;  /* 0x0000f60000047ab9 */ /* 0x000fe20000000000 */
[----:B------:R-:W-:Y:S01]  /*17f60*/  ULDC.U8 UR8, c[0x0][0x3d9] ;  /* 0x0000f64000087ab9 */ /* 0x000fe20000000000 */
[----:B------:R-:W-:Y:S01]  /*17f70*/  ISETP.NE.AND P3, PT, RZ, UR4, PT ;  /* 0x00000004ff007c0c */ /* 0x000fe2000bf65270 */
[----:B------:R1:W2:Y:S01]  /*17f80*/  @P0 MUFU.RCP R0, R42 ;  /* 0x0000002a00000308 */ /* 0x0002a20000001000 */
[----:B------:R-:W-:Y:S01]  /*17f90*/  SHF.R.S32.HI R48, RZ, 0x1f, R47 ;  /* 0x0000001fff307819 */ /* 0x000fe2000001142f */
[----:B------:R-:W-:Y:S01]  /*17fa0*/  FADD.FTZ R44, R3, R44 ;  /* 0x0000002c032c7221 */ /* 0x000fe20000010000 */
[----:B------:R-:W-:Y:S01]  /*17fb0*/  ISETP.NE.OR P1, PT, RZ, UR8, !P3 ;  /* 0x00000008ff007c0c */ /* 0x000fe2000df25670 */
[----:B------:R-:W-:Y:S01]  /*17fc0*/  FADD.FTZ R43, R4, R43 ;  /* 0x0000002b042b7221 */ /* 0x000fe20000010000 */
[----:B------:R-:W-:Y:S02]  /*17fd0*/  PLOP3.LUT P6, PT, PT, PT, PT, 0x8, 0x0 ;  /* 0x000000000000781c */ /* 0x000fe40003fce170 */
[----:B------:R-:W-:-:S02]  /*17fe0*/  CS2R R38, SRZ ;  /* 0x0000000000267805 */ /* 0x000fc4000001ff00 */
[----:B------:R-:W-:Y:S02]  /*17ff0*/  LEA.HI R37, R37, R10, RZ, 0x3 ;  /* 0x0000000a25257211 */ /* 0x000fe400078f18ff */
[----:B------:R-:W-:Y:S02]  /*18000*/  LEA.HI R48, R48, R47, RZ, 0x3 ;  /* 0x0000002f30307211 */ /* 0x000fe400078f18ff */
[----:B------:R-:W-:-:S03]  /*18010*/  LOP3.LUT R3, R9, 0xffffffe0, RZ, 0xc0, !PT ;  /* 0xffffffe009037812 */ /* 0x000fc600078ec0ff */
[----:B------:R-:W-:Y:S05]  /*18020*/  @P1 BRA `(.L_x_236) ;  /* 0x0000000000201947 */ /* 0x000fea0003800000 */
[----:B------:R-:W3:Y:S01]  /*18030*/  S2UR UR4, SR_CTAID.Y ;  /* 0x00000000000479c3 */ /* 0x000ee20000002600 */
[----:B------:R-:W-:Y:S01]  /*18040*/  ULDC UR6, c[0x0][0x2c4] ;  /* 0x0000b10000067ab9 */ /* 0x000fe20000000800 */
[----:B------:R-:W-:Y:S01]  /*18050*/  PLOP3.LUT P6, PT, PT, PT, PT, 0x80, 0x0 ;  /* 0x000000000000781c */ /* 0x000fe20003fcf070 */
[----:B---3--:R-:W-:-:S04]  /*18060*/  UIMAD UR4, UR4, UR6, URZ ;  /* 0x00000006040472a4 */ /* 0x008fc8000f8e023f */
[----:B------:R-:W-:-:S04]  /*18070*/  USEL UR16, UR4, UR16, !UP0 ;  /* 0x0000001004107287 */ /* 0x000fc8000c000000 */
[----:B------:R-:W-:Y:S02]  /*18080*/  USHF.R.S32.HI UR4, URZ, 0x1f, UR16 ;  /* 0x0000001f3f047899 */ /* 0x000fe40008011410 */
[----:B------:R-:W-:-:S04]  /*18090*/  IMAD.U32 R38, RZ, RZ, UR16 ;  /* 0x00000010ff267e24 */ /* 0x000fc8000f8e00ff */
[----:B------:R-:W-:-:S07]  /*180a0*/  MOV R39, UR4 ;  /* 0x0000000400277c02 */ /* 0x000fce0008000f00 */
.L_x_236:
[----:B------:R-:W-:Y:S01]  /*180b0*/  ISETP.NE.AND P2, PT, RZ, UR8, PT ;  /* 0x00000008ff007c0c */ /* 0x000fe2000bf45270 */
[----:B------:R-:W-:Y:S01]  /*180c0*/  FADD.FTZ R45, R5, R45 ;  /* 0x0000002d052d7221 */ /* 0x000fe20000010000 */
[----:B------:R-:W-:Y:S01]  /*180d0*/  LOP3.LUT R2, R2, 0x1, RZ, 0xc0, !PT ;  /* 0x0000000102027812 */ /* 0x000fe200078ec0ff */
[C---:B--2---:R-:W-:Y:S01]  /*180e0*/  FMUL.FTZ R144, R0.reuse, R144 ;  /* 0x0000009000907220 */ /* 0x044fe20000410000 */
[----:B------:R-:W-:Y:S01]  /*180f0*/  MOV R40, 0x10 ;  /* 0x0000001000287802 */ /* 0x000fe20000000f00 */
[----:B------:R-:W-:Y:S01]  /*18100*/  FMUL.FTZ R6, R0, R145 ;  /* 0x0000009100067220 */ /* 0x000fe20000410000 */
[----:B------:R-:W-:Y:S01]  /*18110*/  ISETP.NE.U32.AND P1, PT, R2, 0x1, PT ;  /* 0x000000010200780c */ /* 0x000fe20003f25070 */
[C---:B------:R-:W-:Y:S01]  /*18120*/  FMUL.FTZ R148, R0.reuse, R148 ;  /* 0x0000009400947220 */ /* 0x040fe20000410000 */
[----:B------:R-:W-:Y:S01]  /*18130*/  FSETP.NE.FTZ.AND P4, PT, R43, RZ, PT ;  /* 0x000000ff2b00720b */ /* 0x000fe20003f95000 */
[----:B------:R-:W-:Y:S01]  /*18140*/  FMUL.FTZ R149, R0, R149 ;  /* 0x0000009500957220 */ /* 0x000fe20000410000 */
[----:B------:R-:W-:Y:S01]  /*18150*/  SEL R40, R40, 0xfffffff0, P1 ;  /* 0xfffffff028287807 */ /* 0x000fe20000800000 */
[C---:B------:R-:W-:Y:S01]  /*18160*/  FMUL.FTZ R160, R0.reuse, R160 ;  /* 0x000000a000a07220 */ /* 0x040fe20000410000 */
[----:B------:R-:W-:Y:S01]  /*18170*/  PLOP3.LUT P1, PT, PT, PT, PT, 0x8, 0x0 ;  /* 0x000000000000781c */ /* 0x000fe20003f2e170 */
[----:B------:R-:W2:Y:S01]  /*18180*/  @!P2 LDC R46, c[0x0][0x2c4] ;  /* 0x0000b100ff2eab82 */ /* 0x000ea20000000800 */
[----:B------:R-:W-:Y:S01]  /*18190*/  @!P2 PLOP3.LUT P1, PT, P3, PT, PT, 0x80, 0x0 ;  /* 0x000000000000a81c */ /* 0x000fe20001f2f070 */
[C---:B------:R-:W-:Y:S01]  /*181a0*/  FMUL.FTZ R12, R0.reuse, R161 ;  /* 0x000000a1000c7220 */ /* 0x040fe20000410000 */
[----:B------:R-:W-:Y:S01]  /*181b0*/  IADD3 R4, -R3, R10, RZ ;  /* 0x0000000a03047210 */ /* 0x000fe20007ffe1ff */
[----:B------:R-:W-:Y:S01]  /*181c0*/  FMUL.FTZ R164, R0, R164 ;  /* 0x000000a400a47220 */ /* 0x000fe20000410000 */
[----:B------:R-:W-:Y:S01]  /*181d0*/  LOP3.LUT R3, R48, 0xfffffff8, RZ, 0xc0, !PT ;  /* 0xfffffff830037812 */ /* 0x000fe200078ec0ff */
[----:B------:R-:W-:Y:S01]  /*181e0*/  FMUL.FTZ R9, R0, R165 ;  /* 0x000000a500097220 */ /* 0x000fe20000410000 */
[----:B------:R-:W-:Y:S01]  /*181f0*/  FSETP.NE.FTZ.AND P3, PT, R44, RZ, PT ;  /* 0x000000ff2c00720b */ /* 0x000fe20003f75000 */
[C---:B------:R-:W-:Y:S01]  /*18200*/  FMUL.FTZ R176, R0.reuse, R176 ;  /* 0x000000b000b07220 */ /* 0x040fe20000410000 */
[----:B------:R-:W-:Y:S01]  /*18210*/  IADD3 R47, -R3, R47, RZ ;  /* 0x0000002f032f7210 */ /* 0x000fe20007ffe1ff */
[C---:B------:R-:W-:Y:S01]  /*18220*/  FMUL.FTZ R19, R0.reuse, R177 ;  /* 0x000000b100137220 */ /* 0x040fe20000410000 */
[----:B------:R-:W-:Y:S01]  /*18230*/  MOV R3, 0x3f800000 ;  /* 0x3f80000000037802 */ /* 0x000fe20000000f00 */
[C---:B------:R-:W-:Y:S01]  /*18240*/  FMUL.FTZ R180, R0.reuse, R180 ;  /* 0x000000b400b47220 */ /* 0x040fe20000410000 */
[C---:B------:R-:W-:Y:S01]  /*18250*/  FMUL.FTZ R17, R0.reuse, R181 ;  /* 0x000000b500117220 */ /* 0x040fe20000410000 */
[C---:B------:R-:W-:Y:S01]  /*18260*/  FMUL.FTZ R196, R0.reuse, R196 ;  /* 0x000000c400c47220 */ /* 0x040fe20000410000 */
[C---:B------:R-:W-:Y:S01]  /*18270*/  FMUL.FTZ R31, R0.reuse, R197 ;  /* 0x000000c5001f7220 */ /* 0x040fe20000410000 */
[C---:B------:R-:W-:Y:S01]  /*18280*/  FMUL.FTZ R200, R0.reuse, R200 ;  /* 0x000000c800c87220 */ /* 0x040fe20000410000 */
[----:B------:R-:W-:Y:S01]  /*18290*/  FMUL.FTZ R29, R0, R201 ;  /* 0x000000c9001d7220 */ /* 0x000fe20000410000 */
[----:B------:R-:W-:Y:S01]  /*182a0*/  MOV R2, 0x3f800000 ;  /* 0x3f80000000027802 */ /* 0x000fe20000000f00 */
[----:B------:R-:W3:Y:S01]  /*182b0*/  @P4 MUFU.RCP R3, R43 ;  /* 0x0000002b00034308 */ /* 0x000ee20000001000 */
[----:B------:R-:W-:Y:S01]  /*182c0*/  MOV R0, 0x3f800000 ;  /* 0x3f80000000007802 */ /* 0x000fe20000000f00 */
[----:B------:R-:W4:Y:S01]  /*182d0*/  S2UR UR4, SR_CTAID.X ;  /* 0x00000000000479c3 */ /* 0x000f220000002500 */
[----:B------:R-:W-:Y:S01]  /*182e0*/  LOP3.LUT P5, RZ, R4, 0x3, RZ, 0xc0, !PT ;  /* 0x0000000304ff7812 */ /* 0x000fe200078ac0ff */
[----:B------:R-:W-:Y:S01]  /*182f0*/  BSSY B0, `(.L_x_237) ;  /* 0x00000d6000007945 */ /* 0x000fe20003800000 */
[----:B------:R-:W-:-:S02]  /*18300*/  F2FP.BF16.F32.PACK_AB R6, R6, R144 ;  /* 0x000000900606723e */ /* 0x000fc400000010ff */
[----:B------:R-:W-:Y:S01]  /*18310*/  F2FP.BF16.F32.PACK_AB R12, R12, R160 ;  /* 0x000000a00c0c723e */ /* 0x000fe200000010ff */
[----:B------:R-:W5:Y:S01]  /*18320*/  @P3 MUFU.RCP R2, R44 ;  /* 0x0000002c00023308 */ /* 0x000f620000001000 */
[----:B------:R-:W-:Y:S01]  /*18330*/  F2FP.BF16.F32.PACK_AB R9, R9, R164 ;  /* 0x000000a40909723e */ /* 0x000fe200000010ff */
[----:B--2---:R-:W2:Y:S01]  /*18340*/  @P1 LDC R46, c[0x0][0x2e4] ;  /* 0x0000b900ff2e1b82 */ /* 0x004ea20000000800 */
[----:B------:R-:W-:Y:S01]  /*18350*/  FSETP.NE.FTZ.AND P1, PT, R45, RZ, PT ;  /* 0x000000ff2d00720b */ /* 0x000fe20003f35000 */
[----:B------:R1:W-:Y:S01]  /*18360*/  STS [R21], R6 ;  /* 0x0000000615007388 */ /* 0x0003e20000000800 */
[----:B------:R-:W-:Y:S02]  /*18370*/  F2FP.BF16.F32.PACK_AB R19, R19, R176 ;  /* 0x000000b01313723e */ /* 0x000fe400000010ff */
[----:B------:R-:W-:Y:S01]  /*18380*/  F2FP.BF16.F32.PACK_AB R17, R17, R180 ;  /* 0x000000b41111723e */ /* 0x000fe200000010ff */
[C---:B---3--:R-:W-:Y:S01]  /*18390*/  FMUL.FTZ R146, R3.reuse, R146 ;  /* 0x0000009203927220 */ /* 0x048fe20000410000 */
[C---:B------:R-:W-:Y:S01]  /*183a0*/  FMUL.FTZ R5, R3.reuse, R147 ;  /* 0x0000009303057220 */ /* 0x040fe20000410000 */
[C---:B------:R-:W-:Y:S01]  /*183b0*/  FMUL.FTZ R150, R3.reuse, R150 ;  /* 0x0000009603967220 */ /* 0x040fe20000410000 */
[C---:B------:R-:W-:Y:S01]  /*183c0*/  FMUL.FTZ R151, R3.reuse, R151 ;  /* 0x0000009703977220 */ /* 0x040fe20000410000 */
[C---:B------:R-:W-:Y:S01]  /*183d0*/  FMUL.FTZ R162, R3.reuse, R162 ;  /* 0x000000a203a27220 */ /* 0x040fe20000410000 */
[C---:B------:R-:W-:Y:S01]  /*183e0*/  FMUL.FTZ R11, R3.reuse, R163 ;  /* 0x000000a3030b7220 */ /* 0x040fe20000410000 */
[----:B------:R-:W-:-:S02]  /*183f0*/  FMUL.FTZ R166, R3, R166 ;  /* 0x000000a603a67220 */ /* 0x000fc40000410000 */
[----:B------:R-:W3:Y:S01]  /*18400*/  @P1 MUFU.RCP R0, R45 ;  /* 0x0000002d00001308 */ /* 0x000ee20000001000 */
[C---:B-----5:R-:W-:Y:S01]  /*18410*/  FMUL.FTZ R140, R2.reuse, R140 ;  /* 0x0000008c028c7220 */ /* 0x060fe20000410000 */
        /* <DEDUP_REMOVED lines=10> */
[C---:B------:R-:W-:Y:S01]  /*184c0*/  FMUL.FTZ R152, R2.reuse, R152 ;  /* 0x0000009802987220 */ /* 0x040fe20000410000 */
[C---:B------:R-:W-:Y:S01]  /*184d0*/  FMUL.FTZ R14, R2.reuse, R153 ;  /* 0x00000099020e7220 */ /* 0x040fe20000410000 */
[C---:B------:R-:W-:Y:S01]  /*184e0*/  FMUL.FTZ R156, R2.reuse, R156 ;  /* 0x0000009c029c7220 */ /* 0x040fe20000410000 */
[C---:B------:R-:W-:Y:S01]  /*184f0*/  FMUL.FTZ R10, R2.reuse, R157 ;  /* 0x0000009d020a7220 */ /* 0x040fe20000410000 */
[----:B------:R-:W-:Y:S01]  /*18500*/  FMUL.FTZ R168, R2, R168 ;  /* 0x000000a802a87220 */ /* 0x000fe20000410000 */
[C---:B---3--:R-:W-:Y:S01]  /*18510*/  FMUL.FTZ R143, R0.reuse, R143 ;  /* 0x0000008f008f7220 */ /* 0x048fe20000410000 */
[C---:B------:R-:W-:Y:S01]  /*18520*/  FMUL.FTZ R7, R0.reuse, R142 ;  /* 0x0000008e00077220 */ /* 0x040fe20000410000 */
        /* <DEDUP_REMOVED lines=24> */
[----:B-1----:R-:W4:Y:S01]  /*186b0*/  @P2 LDC R6, c[0x0][0x2c0] ;  /* 0x0000b000ff062b82 */ /* 0x002f220000000800 */
[----:B------:R-:W-:-:S02]  /*186c0*/  F2FP.BF16.F32.PACK_AB R3, R149, R148 ;  /* 0x000000949503723e */ /* 0x000fc400000010ff */
[----:B------:R-:W-:Y:S01]  /*186d0*/  F2FP.BF16.F32.PACK_AB R2, R151, R150 ;  /* 0x000000969702723e */ /* 0x000fe200000010ff */
[----:B------:R1:W-:Y:S01]  /*186e0*/  STS [R21+0x400], R5 ;  /* 0x0004000515007388 */ /* 0x0003e20000000800 */
[----:B------:R-:W-:Y:S02]  /*186f0*/  IADD3 R0, R21, R40, RZ ;  /* 0x0000002815007210 */ /* 0x000fe40007ffe0ff */
[----:B------:R-:W-:Y:S02]  /*18700*/  F2FP.BF16.F32.PACK_AB R4, R4, R140 ;  /* 0x0000008c0404723e */ /* 0x000fe400000010ff */
[----:B------:R-:W-:Y:S01]  /*18710*/  F2FP.BF16.F32.PACK_AB R7, R143, R7 ;  /* 0x000000078f07723e */ /* 0x000fe200000010ff */
[----:B------:R3:W-:Y:S01]  /*18720*/  STS [R0], R3 ;  /* 0x0000000300007388 */ /* 0x0007e20000000800 */
[----:B------:R-:W-:Y:S02]  /*18730*/  F2FP.BF16.F32.PACK_AB R13, R155, R13 ;  /* 0x0000000d9b0d723e */ /* 0x000fe400000010ff */
        /* <DEDUP_REMOVED lines=12> */
[----:B-1----:R-:W1:Y:S02]  /*18800*/  @!P2 LDC R5, c[0x0][0x270] ;  /* 0x00009c00ff05ab82 */ /* 0x002e640000000800 */
[----:B------:R4:W-:Y:S01]  /*18810*/  STS [R0+0x2000], R14 ;  /* 0x0020000e00007388 */ /* 0x0009e20000000800 */
[----:B------:R-:W-:-:S02]  /*18820*/  F2FP.BF16.F32.PACK_AB R22, R22, R182 ;  /* 0x000000b61616723e */ /* 0x000fc400000010ff */
[----:B------:R-:W-:Y:S02]  /*18830*/  F2FP.BF16.F32.PACK_AB R24, R24, R172 ;  /* 0x000000ac1818723e */ /* 0x000fe400000010ff */
[----:B---3--:R-:W-:Y:S02]  /*18840*/  IADD3 R3, R0, R36, RZ ;  /* 0x0000002400037210 */ /* 0x008fe40007ffe0ff */
[----:B------:R-:W-:Y:S02]  /*18850*/  F2FP.BF16.F32.PACK_AB R26, R175, R26 ;  /* 0x0000001aaf1a723e */ /* 0x000fe400000010ff */
[----:B-----5:R-:W-:Y:S02]  /*18860*/  IADD3 R2, R21, R36, RZ ;  /* 0x0000002415027210 */ /* 0x020fe40007ffe0ff */
[----:B------:R-:W-:Y:S02]  /*18870*/  F2FP.BF16.F32.PACK_AB R25, R25, R184 ;  /* 0x000000b81919723e */ /* 0x000fe400000010ff */
[----:B------:R-:W-:Y:S01]  /*18880*/  F2FP.BF16.F32.PACK_AB R27, R187, R27 ;  /* 0x0000001bbb1b723e */ /* 0x000fe200000010ff */
[----:B------:R3:W-:Y:S01]  /*18890*/  STS [R2], R12 ;  /* 0x0000000c02007388 */ /* 0x0007e20000000800 */
[----:B------:R-:W-:-:S02]  /*188a0*/  F2FP.BF16.F32.PACK_AB R31, R31, R196 ;  /* 0x000000c41f1f723e */ /* 0x000fc400000010ff */
[----:B------:R-:W-:Y:S01]  /*188b0*/  F2FP.BF16.F32.PACK_AB R30, R30, R198 ;  /* 0x000000c61e1e723e */ /* 0x000fe200000010ff */
[----:B------:R5:W-:Y:S01]  /*188c0*/  STS [R2+0x400], R11 ;  /* 0x0004000b02007388 */ /* 0x000be20000000800 */
[----:B------:R-:W-:Y:S01]  /*188d0*/  F2FP.BF16.F32.PACK_AB R29, R29, R200 ;  /* 0x000000c81d1d723e */ /* 0x000fe200000010ff */
[----:B--2---:R-:W2:Y:S01]  /*188e0*/  @P0 MUFU.LG2 R7, R42 ;  /* 0x0000002a00070308 */ /* 0x004ea20000000c00 */
[----:B------:R-:W-:Y:S01]  /*188f0*/  F2FP.BF16.F32.PACK_AB R28, R28, R202 ;  /* 0x000000ca1c1c723e */ /* 0x000fe200000010ff */
[----:B----4-:R-:W4:Y:S01]  /*18900*/  S2R R13, SR_CTAID.Y ;  /* 0x00000000000d7919 */ /* 0x010f220000002600 */
[----:B------:R-:W-:Y:S02]  /*18910*/  F2FP.BF16.F32.PACK_AB R33, R33, R192 ;  /* 0x000000c02121723e */ /* 0x000fe400000010ff */
[----:B------:R-:W-:Y:S01]  /*18920*/  IADD3 R0, R36, 0x400, R23 ;  /* 0x0000040024007810 */ /* 0x000fe20007ffe017 */
[----:B------:R-:W-:Y:S01]  /*18930*/  STS [R3], R9 ;  /* 0x0000000903007388 */ /* 0x000fe20000000800 */
[----:B------:R-:W-:Y:S01]  /*18940*/  F2FP.BF16.F32.PACK_AB R32, R195, R32 ;  /* 0x00000020c320723e */ /* 0x000fe200000010ff */
[----:B------:R-:W4:Y:S01]  /*18950*/  @P3 LDC R14, c[0x0][0x2e8] ;  /* 0x0000ba00ff0e3b82 */ /* 0x000f220000000800 */
[C---:B------:R-:W-:Y:S01]  /*18960*/  IADD3 R4, R40.reuse, R0, RZ ;  /* 0x0000000028047210 */ /* 0x040fe20007ffe0ff */
[----:B------:R1:W-:Y:S01]  /*18970*/  STS [R3+0x400], R8 ;  /* 0x0004000803007388 */ /* 0x0003e20000000800 */
[----:B------:R-:W-:-:S02]  /*18980*/  IADD3 R0, R40, R23, RZ ;  /* 0x0000001728007210 */ /* 0x000fc40007ffe0ff */
[----:B------:R-:W-:Y:S01]  /*18990*/  @!P2 MOV R6, 0x1 ;  /* 0x000000010006a802 */ /* 0x000fe20000000f00 */
[----:B------:R-:W-:Y:S01]  /*189a0*/  STS [R2+0x2000], R10 ;  /* 0x0020000a02007388 */ /* 0x000fe20000000800 */
[----:B------:R-:W-:Y:S02]  /*189b0*/  F2FP.BF16.F32.PACK_AB R35, R35, R188 ;  /* 0x000000bc2323723e */ /* 0x000fe400000010ff */
[----:B------:R-:W-:Y:S01]  /*189c0*/  F2FP.BF16.F32.PACK_AB R34, R191, R34 ;  /* 0x00000022bf22723e */ /* 0x000fe200000010ff */
[----:B------:R1:W-:Y:S01]  /*189d0*/  STS [R2+0x2400], R16 ;  /* 0x0024001002007388 */ /* 0x0003e20000000800 */
[----:B---3--:R-:W-:Y:S01]  /*189e0*/  @P3 MUFU.LG2 R12, R44 ;  /* 0x0000002c000c3308 */ /* 0x008fe20000000c00 */
[----:B--2---:R-:W-:Y:S01]  /*189f0*/  @P0 FMUL.FTZ R7, R7, 0.69314718246459960938 ;  /* 0x3f31721807070820 */ /* 0x004fe20000410000 */
[----:B------:R-:W-:Y:S01]  /*18a00*/  MOV R21, 0x7f800000 ;  /* 0x7f80000000157802 */ /* 0x000fe20000000f00 */
[----:B------:R-:W-:Y:S04]  /*18a10*/  STS [R3+0x2000], R15 ;  /* 0x0020000f03007388 */ /* 0x000fe80000000800 */
[----:B------:R2:W-:Y:S01]  /*18a20*/  STS [R3+0x2400], R20 ;  /* 0x0024001403007388 */ /* 0x0005e20000000800 */
[----:B-----5:R-:W3:Y:S03]  /*18a30*/  @P4 MUFU.LG2 R11, R43 ;  /* 0x0000002b000b4308 */ /* 0x020ee60000000c00 */
[----:B------:R-:W-:Y:S04]  /*18a40*/  STS [R23], R19 ;  /* 0x0000001317007388 */ /* 0x000fe80000000800 */
[----:B------:R-:W-:Y:S01]  /*18a50*/  STS [R23+0x400], R18 ;  /* 0x0004001217007388 */ /* 0x000fe20000000800 */
[----:B-1----:R-:W1:Y:S03]  /*18a60*/  @P2 LDC.64 R8, c[0x0][0x2c0] ;  /* 0x0000b000ff082b82 */ /* 0x002e660000000a00 */
[----:B------:R-:W-:Y:S04]  /*18a70*/  STS [R0], R17 ;  /* 0x0000001100007388 */ /* 0x000fe80000000800 */
[----:B------:R5:W-:Y:S01]  /*18a80*/  STS [R0+0x400], R22 ;  /* 0x0004001600007388 */ /* 0x000be20000000800 */
[C---:B------:R-:W-:Y:S01]  /*18a90*/  IADD3 R2, R36.reuse, R23, RZ ;  /* 0x0000001724027210 */ /* 0x040fe20007ffe0ff */
[----:B------:R-:W3:Y:S02]  /*18aa0*/  @P0 LDC R10, c[0x0][0x2e8] ;  /* 0x0000ba00ff0a0b82 */ /* 0x000ee40000000800 */
[----:B------:R4:W-:Y:S04]  /*18ab0*/  STS [R23+0x2000], R24 ;  /* 0x0020001817007388 */ /* 0x0009e80000000800 */
[----:B------:R4:W-:Y:S01]  /*18ac0*/  STS [R23+0x2400], R26 ;  /* 0x0024001a17007388 */ /* 0x0009e20000000800 */
[----:B--2---:R-:W-:Y:S01]  /*18ad0*/  IADD3 R3, R36, R0, RZ ;  /* 0x0000000024037210 */ /* 0x004fe20007ffe0ff */
[----:B------:R-:W2:Y:S01]  /*18ae0*/  @P4 LDC R15, c[0x0][0x2e8] ;  /* 0x0000ba00ff0f4b82 */ /* 0x000ea20000000800 */
[----:B------:R-:W-:Y:S01]  /*18af0*/  MOV R20, 0x7f800000 ;  /* 0x7f80000000147802 */ /* 0x000fe20000000f00 */
[----:B------:R-:W-:Y:S04]  /*18b00*/  STS [R0+0x2000], R25 ;  /* 0x0020001900007388 */ /* 0x000fe80000000800 */
[----:B------:R1:W-:Y:S04]  /*18b10*/  STS [R0+0x2400], R27 ;  /* 0x0024001b00007388 */ /* 0x0003e80000000800 */
[----:B------:R-:W-:Y:S04]  /*18b20*/  STS [R2], R31 ;  /* 0x0000001f02007388 */ /* 0x000fe80000000800 */
[----:B------:R-:W-:Y:S01]  /*18b30*/  STS [R2+0x400], R30 ;  /* 0x0004001e02007388 */ /* 0x000fe20000000800 */
[----:B-----5:R-:W-:-:S03]  /*18b40*/  MOV R22, 0x7f800000 ;  /* 0x7f80000000167802 */ /* 0x020fc60000000f00 */
[----:B------:R-:W-:Y:S01]  /*18b50*/  STS [R3], R29 ;  /* 0x0000001d03007388 */ /* 0x000fe20000000800 */
[----:B----4-:R-:W4:Y:S01]  /*18b60*/  S2R R24, SR_CTAID.Z ;  /* 0x0000000000187919 */ /* 0x010f220000002700 */
[----:B------:R-:W-:Y:S01]  /*18b70*/  MOV R23, 0x7f800000 ;  /* 0x7f80000000177802 */ /* 0x000fe20000000f00 */
[----:B---3--:R-:W-:Y:S01]  /*18b80*/  @P0 FFMA.FTZ R23, R136, R10, R7 ;  /* 0x0000000a88170223 */ /* 0x008fe20000010007 */
[----:B------:R-:W-:Y:S01]  /*18b90*/  @P4 FMUL.FTZ R7, R11, 0.69314718246459960938 ;  /* 0x3f3172180b074820 */ /* 0x000fe20000410000 */
[----:B------:R-:W-:Y:S03]  /*18ba0*/  STS [R4], R28 ;  /* 0x0000001c04007388 */ /* 0x000fe60000000800 */
[----:B--2---:R-:W-:Y:S01]  /*18bb0*/  @P4 FFMA.FTZ R22, R135, R15, R7 ;  /* 0x0000000f87164223 */ /* 0x004fe20000010007 */
[----:B------:R-:W-:Y:S01]  /*18bc0*/  STS [R2+0x2000], R33 ;  /* 0x0020002102007388 */ /* 0x000fe20000000800 */
[----:B-1----:R-:W-:Y:S01]  /*18bd0*/  @P2 MOV R0, 0x1 ;  /* 0x0000000100002802 */ /* 0x002fe20000000f00 */
[----:B------:R-:W-:-:S02]  /*18be0*/  @!P2 IMAD R0, R46, R5, RZ ;  /* 0x000000052e00a224 */ /* 0x000fc400078e02ff */
[----:B------:R1:W-:Y:S02]  /*18bf0*/  STS [R2+0x2400], R32 ;  /* 0x0024002002007388 */ /* 0x0003e40000000800 */
[----:B------:R-:W-:Y:S02]  /*18c00*/  IMAD R0, R13, R0, RZ ;  /* 0x000000000d007224 */ /* 0x000fe400078e02ff */
[----:B------:R-:W2:Y:S01]  /*18c10*/  @P1 LDC R13, c[0x0][0x2e8] ;  /* 0x0000ba00ff0d1b82 */ /* 0x000ea20000000800 */
[----:B------:R3:W-:Y:S02]  /*18c20*/  STS [R3+0x2000], R35 ;  /* 0x0020002303007388 */ /* 0x0007e40000000800 */
[----:B------:R-:W-:Y:S01]  /*18c30*/  SEL R5, R0, RZ, !P6 ;  /* 0x000000ff00057207 */ /* 0x000fe20007000000 */
[----:B------:R-:W-:Y:S01]  /*18c40*/  IMAD R0, R6, UR4, RZ ;  /* 0x0000000406007c24 */ /* 0x000fe2000f8e02ff */
[----:B------:R5:W-:Y:S04]  /*18c50*/  STS [R4+0x2000], R34 ;  /* 0x0020002204007388 */ /* 0x000be80000000800 */
[----:B------:R-:W-:Y:S01]  /*18c60*/  SHF.L.U32 R0, R0, 0x7, RZ ;  /* 0x0000000700007819 */ /* 0x000fe200000006ff */
[----:B-1----:R-:W-:Y:S01]  /*18c70*/  @P2 IMAD R2, R9, R8, RZ ;  /* 0x0000000809022224 */ /* 0x002fe200078e02ff */
[----:B------:R-:W-:Y:S01]  /*18c80*/  @!P2 MOV R2, R46 ;  /* 0x0000002e0002a202 */ /* 0x000fe20000000f00 */
[----:B------:R-:W5:Y:S01]  /*18c90*/  @P1 MUFU.LG2 R8, R45 ;  /* 0x0000002d00081308 */ /* 0x000f620000000c00 */
[----:B---3--:R-:W-:-:S03]  /*18ca0*/  SHF.R.S32.HI R3, RZ, 0x1f, R0 ;  /* 0x0000001fff037819 */ /* 0x008fc60000011400 */
[----:B----4-:R-:W-:Y:S02]  /*18cb0*/  IMAD R2, R24, R2, R5 ;  /* 0x0000000218027224 */ /* 0x010fe400078e0205 */
[----:B------:R-:W-:Y:S01]  /*18cc0*/  @P3 FMUL.FTZ R5, R12, 0.69314718246459960938 ;  /* 0x3f3172180c053820 */ /* 0x000fe20000410000 */
[----:B------:R-:W-:Y:S02]  /*18cd0*/  BAR.SYNC.DEFER_BLOCKING 0x0 ;  /* 0x0000000000007b1d */ /* 0x000fe40000010000 */
[--C-:B------:R-:W-:Y:S01]  /*18ce0*/  IADD3 R10, P2, P0, R0, R38, R2.reuse ;  /* 0x00000026000a7210 */ /* 0x100fe2000785e002 */
[----:B------:R-:W-:Y:S01]  /*18cf0*/  @P3 FFMA.FTZ R20, R134, R14, R5 ;  /* 0x0000000e86143223 */ /* 0x000fe20000010005 */
[----:B------:R-:W-:-:S04]  /*18d00*/  SHF.R.S32.HI R9, RZ, 0x1f, R2 ;  /* 0x0000001fff097819 */ /* 0x000fc80000011402 */
[----:B------:R-:W-:Y:S01]  /*18d10*/  IADD3.X R9, R3, R39, R9, P2, P0 ;  /* 0x0000002703097210 */ /* 0x000fe200017e0409 */
[----:B-----5:R-:W-:-:S04]  /*18d20*/  @P1 FMUL.FTZ R4, R8, 0.69314718246459960938 ;  /* 0x3f31721808041820 */ /* 0x020fc80000410000 */
[----:B--2---:R-:W-:Y:S01]  /*18d30*/  @P1 FFMA.FTZ R21, R132, R13, R4 ;  /* 0x0000000d84151223 */ /* 0x004fe20000010004 */
[----:B------:R-:W-:Y:S06]  /*18d40*/  @P5 BRA `(.L_x_238) ;  /* 0x0000000000c05947 */ /* 0x000fec0003800000 */
[----:B------:R-:W1:Y:S01]  /*18d50*/  S2R R3, SR_TID.X ;  /* 0x0000000000037919 */ /* 0x000e620000002100 */
[----:B------:R-:W-:-:S04]  /*18d60*/  SHF.R.S32.HI R2, RZ, 0x1f, R41 ;  /* 0x0000001fff027819 */ /* 0x000fc80000011429 */
[----:B------:R-:W-:-:S04]  /*18d70*/  LEA.HI R2, R2, R41, RZ, 0x2 ;  /* 0x0000002902027211 */ /* 0x000fc800078f10ff */
[----:B------:R-:W-:-:S05]  /*18d80*/  LOP3.LUT R2, R2, 0xffffffc, RZ, 0xc0, !PT ;  /* 0x0ffffffc02027812 */ /* 0x000fca00078ec0ff */
[----:B------:R-:W-:Y:S01]  /*18d90*/  IMAD.IADD R2, R41, 0x1, -R2 ;  /* 0x0000000129027824 */ /* 0x000fe200078e0a02 */
[----:B-1----:R-:W-:-:S04]  /*18da0*/  SHF.R.S32.HI R0, RZ, 0x1f, R3 ;  /* 0x0000001fff007819 */ /* 0x002fc80000011403 */
[----:B------:R-:W-:-:S04]  /*18db0*/  LEA.HI R0, R0, R3, RZ, 0x5 ;  /* 0x0000000300007211 */ /* 0x000fc800078f28ff */
[----:B------:R-:W-:-:S05]  /*18dc0*/  LOP3.LUT R0, R0, 0xffffffe0, RZ, 0xc0, !PT ;  /* 0xffffffe000007812 */ /* 0x000fca00078ec0ff */
[----:B------:R-:W-:-:S05]  /*18dd0*/  IMAD.IADD R0, R3, 0x1, -R0 ;  /* 0x0000000103007824 */ /* 0x000fca00078e0a00 */
[----:B------:R-:W-:-:S04]  /*18de0*/  SHF.R.S32.HI R3, RZ, 0x1f, R0 ;  /* 0x0000001fff037819 */ /* 0x000fc80000011400 */
[----:B------:R-:W-:-:S04]  /*18df0*/  LEA.HI R0, R3, R0, RZ, 0x2 ;  /* 0x0000000003007211 */ /* 0x000fc800078f10ff */
        /* <DEDUP_REMOVED lines=10> */
[----:B------:R-:W-:-:S03]  /*18ea0*/  @!P6 IMAD R4, R0, R6, RZ ;  /* 0x000000060004e224 */ /* 0x000fc600078e02ff */
[-C--:B------:R-:W-:Y:S02]  /*18eb0*/  @!P5 IMAD R2, R2, R6.reuse, RZ ;  /* 0x000000060202d224 */ /* 0x080fe400078e02ff */
[----:B------:R-:W-:Y:S01]  /*18ec0*/  @!P4 IMAD R0, R3, R6, RZ ;  /* 0x000000060300c224 */ /* 0x000fe200078e02ff */
[----:B------:R-:W-:Y:S01]  /*18ed0*/  @!P6 IADD3 R7, P0, R4, R10, RZ ;  /* 0x0000000a0407e210 */ /* 0x000fe20007f1e0ff */
[----:B------:R-:W2:Y:S01]  /*18ee0*/  @!P5 LDC.64 R14, c[0x0][0x2b0] ;  /* 0x0000ac00ff0edb82 */ /* 0x000ea20000000a00 */
[----:B------:R-:W-:Y:S01]  /*18ef0*/  @!P3 IMAD R5, R5, R6, RZ ;  /* 0x000000060505b224 */ /* 0x000fe200078e02ff */
[-C--:B------:R-:W-:Y:S02]  /*18f00*/  @!P5 IADD3 R3, P2, R2, R10.reuse, RZ ;  /* 0x0000000a0203d210 */ /* 0x080fe40007f5e0ff */
[----:B------:R-:W-:Y:S02]  /*18f10*/  @!P4 IADD3 R11, P1, R0, R10, RZ ;  /* 0x0000000a000bc210 */ /* 0x000fe40007f3e0ff */
[----:B------:R-:W-:-:S02]  /*18f20*/  @!P6 LEA.HI.X.SX32 R4, R4, R9, 0x1, P0 ;  /* 0x000000090404e211 */ /* 0x000fc400000f0eff */
[----:B------:R-:W3:Y:S01]  /*18f30*/  @!P4 LDC.64 R16, c[0x0][0x2b0] ;  /* 0x0000ac00ff10cb82 */ /* 0x000ee20000000a00 */
[----:B------:R-:W-:Y:S02]  /*18f40*/  @!P5 LEA.HI.X.SX32 R2, R2, R9, 0x1, P2 ;  /* 0x000000090202d211 */ /* 0x000fe400010f0eff */
[----:B------:R-:W-:-:S05]  /*18f50*/  @!P3 IADD3 R10, P0, R5, R10, RZ ;  /* 0x0000000a050ab210 */ /* 0x000fca0007f1e0ff */
[----:B------:R-:W4:Y:S01]  /*18f60*/  @!P3 LDC.64 R18, c[0x0][0x2b0] ;  /* 0x0000ac00ff12bb82 */ /* 0x000f220000000a00 */
[----:B-1----:R-:W-:Y:S02]  /*18f70*/  @!P6 LEA R8, P2, R7, R12, 0x2 ;  /* 0x0000000c0708e211 */ /* 0x002fe400078410ff */
[-C--:B------:R-:W-:Y:S02]  /*18f80*/  @!P4 LEA.HI.X.SX32 R12, R0, R9.reuse, 0x1, P1 ;  /* 0x00000009000cc211 */ /* 0x080fe400008f0eff */
[----:B------:R-:W-:Y:S02]  /*18f90*/  @!P3 LEA.HI.X.SX32 R0, R5, R9, 0x1, P0 ;  /* 0x000000090500b211 */ /* 0x000fe400000f0eff */
[----:B------:R-:W-:Y:S02]  /*18fa0*/  @!P6 LEA.HI.X R9, R7, R13, R4, 0x2, P2 ;  /* 0x0000000d0709e211 */ /* 0x000fe400010f1404 */
[----:B--2---:R-:W-:-:S03]  /*18fb0*/  @!P5 LEA R6, P1, R3, R14, 0x2 ;  /* 0x0000000e0306d211 */ /* 0x004fc600078210ff */
[----:B------:R1:W-:Y:S01]  /*18fc0*/  @!P6 STG.E desc[UR24][R8.64], R23 ;  /* 0x000000170800e986 */ /* 0x0003e2000c101918 */
[----:B------:R-:W-:Y:S02]  /*18fd0*/  @!P5 LEA.HI.X R7, R3, R15, R2, 0x2, P1 ;  /* 0x0000000f0307d211 */ /* 0x000fe400008f1402 */
[----:B---3--:R-:W-:-:S03]  /*18fe0*/  @!P4 LEA R4, P1, R11, R16, 0x2 ;  /* 0x000000100b04c211 */ /* 0x008fc600078210ff */
[----:B------:R1:W-:Y:S01]  /*18ff0*/  @!P5 STG.E desc[UR24][R6.64], R22 ;  /* 0x000000160600d986 */ /* 0x0003e2000c101918 */
[----:B------:R-:W-:Y:S02]  /*19000*/  @!P4 LEA.HI.X R5, R11, R17, R12, 0x2, P1 ;  /* 0x000000110b05c211 */ /* 0x000fe400008f140c */
[----:B----4-:R-:W-:-:S03]  /*19010*/  @!P3 LEA R2, P0, R10, R18, 0x2 ;  /* 0x000000120a02b211 */ /* 0x010fc600078010ff */
[----:B------:R1:W-:Y:S01]  /*19020*/  @!P4 STG.E desc[UR24][R4.64], R20 ;  /* 0x000000140400c986 */ /* 0x0003e2000c101918 */
[----:B------:R-:W-:-:S05]  /*19030*/  @!P3 LEA.HI.X R3, R10, R19, R0, 0x2, P0 ;  /* 0x000000130a03b211 */ /* 0x000fca00000f1400 */
[----:B------:R1:W-:Y:S04]  /*19040*/  @!P3 STG.E desc[UR24][R2.64], R21 ;  /* 0x000000150200b986 */ /* 0x0003e8000c101918 */
.L_x_238:
[----:B------:R-:W-:Y:S05]  /*19050*/  BSYNC B0 ;  /* 0x0000000000007941 */ /* 0x000fea0003800000 */
.L_x_237:
[----:B-1----:R1:W2:Y:S01]  /*19060*/  LDS.128 R20, [R231+0x3800] ;  /* 0x00380000e7147984 */ /* 0x0022a20000000c00 */
[----:B------:R-:W-:Y:S01]  /*19070*/  IMAD.SHL.U32 R0, R47, 0x8, RZ ;  /* 0x000000082f007824 */ /* 0x000fe200078e00ff */
[----:B------:R-:W-:Y:S01]  /*19080*/  UIMAD UR18, UR4, -0x80, UR18 ;  /* 0xffffff80041278a4 */ /* 0x000fe2000f8e0212 */
[----:B------:R-:W-:Y:S01]  /*19090*/  SHF.R.S32.HI R2, RZ, 0x3, R37 ;  /* 0x00000003ff027819 */ /* 0x000fe20000011425 */
[----:B------:R1:W3:Y:S01]  /*190a0*/  LDS.128 R12, [R231] ;  /* 0x00000000e70c7984 */ /* 0x0002e20000000c00 */
[----:B------:R-:W-:Y:S01]  /*190b0*/  ULDC UR4, c[0x0][0x2d0] ;  /* 0x0000b40000047ab9 */ /* 0x000fe20000000800 */
[C---:B------:R-:W-:Y:S01]  /*190c0*/  LEA.HI.SX32 R4, R37.reuse, 0x20, 0x1d ;  /* 0x0000002025047811 */ /* 0x040fe200078feaff */
[----:B------:R-:W-:Y:S01]  /*190d0*/  BSSY B0, `(.L_x_239) ;  /* 0x0000026000007945 */ /* 0x000fe20003800000 */
[----:B------:R-:W-:Y:S01]  /*190e0*/  ISETP.GE.AND P1, PT, R0, UR4, PT ;  /* 0x0000000400007c0c */ /* 0x000fe2000bf26270 */
[----:B------:R-:W-:Y:S01]  /*190f0*/  ULDC.64 UR4, c[0x0][0x2a0] ;  /* 0x0000a80000047ab9 */ /* 0x000fe20000000a00 */
[----:B------:R-:W-:-:S02]  /*19100*/  LEA.HI.SX32 R3, R37, 0x30, 0x1d ;  /* 0x0000003025037811 */ /* 0x000fc400078feaff */
[----:B------:R-:W-:Y:S02]  /*19110*/  LEA.HI.SX32 R5, R37, 0x10, 0x1d ;  /* 0x0000001025057811 */ /* 0x000fe400078feaff */
[----:B------:R-:W-:Y:S02]  /*19120*/  ISETP.GE.OR P2, PT, R2, UR18, P1 ;  /* 0x0000001202007c0c */ /* 0x000fe40008f46670 */
[----:B------:R-:W-:Y:S02]  /*19130*/  ISETP.GE.OR P6, PT, R4, UR18, P1 ;  /* 0x0000001204007c0c */ /* 0x000fe40008fc6670 */
[----:B------:R-:W-:Y:S02]  /*19140*/  ISETP.GE.OR P5, PT, R3, UR18, P1 ;  /* 0x0000001203007c0c */ /* 0x000fe40008fa6670 */
[----:B------:R-:W-:Y:S02]  /*19150*/  LEA.HI.SX32 R2, R37, 0x40, 0x1d ;  /* 0x0000004025027811 */ /* 0x000fe400078feaff */
[----:B------:R-:W-:-:S02]  /*19160*/  SHF.R.S32.HI R3, RZ, 0x1f, R0 ;  /* 0x0000001fff037819 */ /* 0x000fc40000011400 */
[----:B------:R-:W-:Y:S02]  /*19170*/  IADD3 R4, P3, R0, UR10, RZ ;  /* 0x0000000a00047c10 */ /* 0x000fe4000ff7e0ff */
[----:B------:R-:W-:Y:S02]  /*19180*/  SHF.R.S32.HI R6, RZ, 0x1f, R24 ;  /* 0x0000001fff067819 */ /* 0x000fe40000011418 */
[----:B------:R-:W-:Y:S02]  /*19190*/  LEA.HI.SX32 R0, R37, 0x50, 0x1d ;  /* 0x0000005025007811 */ /* 0x000fe400078feaff */
[----:B------:R-:W-:Y:S02]  /*191a0*/  ISETP.GE.OR P0, PT, R5, UR18, P1 ;  /* 0x0000001205007c0c */ /* 0x000fe40008f06670 */
[----:B------:R-:W-:Y:S02]  /*191b0*/  ISETP.GE.OR P4, PT, R2, UR18, P1 ;  /* 0x0000001202007c0c */ /* 0x000fe40008f86670 */
[----:B------:R-:W-:-:S02]  /*191c0*/  IADD3.X R5, R3, UR7, RZ, P3, !PT ;  /* 0x0000000703057c10 */ /* 0x000fc40009ffe4ff */
[----:B------:R-:W-:Y:S02]  /*191d0*/  SHF.R.S32.HI R2, RZ, 0x3, R48 ;  /* 0x00000003ff027819 */ /* 0x000fe40000011430 */
[----:B------:R-:W-:Y:S01]  /*191e0*/  ISETP.GE.OR P3, PT, R0, UR18, P1 ;  /* 0x0000001200007c0c */ /* 0x000fe20008f66670 */
[----:B------:R-:W-:Y:S01]  /*191f0*/  IMAD R0, R6, UR4, RZ ;  /* 0x0000000406007c24 */ /* 0x000fe2000f8e02ff */
[----:B------:R-:W-:Y:S01]  /*19200*/  SHF.R.S32.HI R3, RZ, 0x1f, R2 ;  /* 0x0000001fff037819 */ /* 0x000fe20000011402 */
[----:B------:R-:W-:Y:S01]  /*19210*/  IMAD.U32 R6, RZ, RZ, UR17 ;  /* 0x00000011ff067e24 */ /* 0x000fe2000f8e00ff */
[C---:B------:R-:W-:Y:S01]  /*19220*/  LEA.HI.SX32 R17, R37.reuse, 0x60, 0x1d ;  /* 0x0000006025117811 */ /* 0x040fe200078feaff */
[C---:B------:R-:W-:Y:S01]  /*19230*/  IMAD R0, R24.reuse, UR5, R0 ;  /* 0x0000000518007c24 */ /* 0x040fe2000f8e0200 */
[----:B------:R-:W-:Y:S01]  /*19240*/  LEA.HI.SX32 R16, R37, 0x70, 0x1d ;  /* 0x0000007025107811 */ /* 0x000fe200078feaff */
[----:B------:R-:W-:-:S04]  /*19250*/  IMAD.WIDE.U32 R10, R24, UR4, R4 ;  /* 0x00000004180a7c25 */ /* 0x000fc8000f8e0004 */
[----:B------:R-:W-:-:S04]  /*19260*/  IMAD.WIDE R6, R6, 0x80, R2 ;  /* 0x0000008006067825 */ /* 0x000fc800078e0202 */
[----:B------:R-:W-:Y:S01]  /*19270*/  IMAD.IADD R9, R11, 0x1, R0 ;  /* 0x000000010b097824 */ /* 0x000fe200078e0200 */
[----:B-123--:R-:W-:Y:S06]  /*19280*/  @P2 BRA `(.L_x_240) ;  /* 0x0000000000282947 */ /* 0x00efec0003800000 */
        /* <DEDUP_REMOVED lines=9> */
[----:B------:R1:W-:Y:S02]  /*19320*/  STG.E.128 desc[UR24][R4.64], R12 ;  /* 0x0000000c04007986 */ /* 0x0003e4000c101d18 */
.L_x_240:
[----:B------:R-:W-:Y:S05]  /*19330*/  BSYNC B0 ;  /* 0x0000000000007941 */ /* 0x000fea0003800000 */
.L_x_239:
[----:B-1----:R1:W2:Y:S01]  /*19340*/  LDS.128 R12, [R231+0x800] ;  /* 0x00080000e70c7984 */ /* 0x0022a20000000c00 */
[----:B------:R-:W-:Y:S01]  /*19350*/  BSSY B0, `(.L_x_241) ;  /* 0x0000011000007945 */ /* 0x000fe20003800000 */
[----:B------:R-:W-:Y:S02]  /*19360*/  ISETP.GE.OR P2, PT, R17, UR18, P1 ;  /* 0x0000001211007c0c */ /* 0x000fe40008f46670 */
[----:B------:R-:W-:Y:S01]  /*19370*/  ISETP.GE.OR P1, PT, R16, UR18, P1 ;  /* 0x0000001210007c0c */ /* 0x000fe20008f26670 */
[----:B------:R-:W-:-:S12]  /*19380*/  @P0 BRA `(.L_x_242) ;  /* 0x0000000000340947 */ /* 0x000fd80003800000 */
[----:B------:R-:W-:Y:S01]  /*19390*/  IADD3 R0, P0, R6, 0x10, RZ ;  /* 0x0000001006007810 */ /* 0x000fe20007f1e0ff */
        /* <DEDUP_REMOVED lines=11> */
[----:B--2---:R3:W-:Y:S02]  /*19450*/  STG.E.128 desc[UR24][R4.64], R12 ;  /* 0x0000000c04007986 */ /* 0x0047e4000c101d18 */
.L_x_242:
[----:B------:R-:W-:Y:S05]  /*19460*/  BSYNC B0 ;  /* 0x0000000000007941 */ /* 0x000fea0003800000 */
.L_x_241:
[----:B--23--:R2:W3:Y:S01]  /*19470*/  LDS.128 R12, [R231+0x1000] ;  /* 0x00100000e70c7984 */ /* 0x00c4e20000000c00 */
[----:B------:R-:W-:Y:S04]  /*19480*/  BSSY B0, `(.L_x_243) ;  /* 0x000000f000007945 */ /* 0x000fe80003800000 */
[----:B------:R-:W-:Y:S05]  /*19490*/  @P6 BRA `(.L_x_244) ;  /* 0x0000000000346947 */ /* 0x000fea0003800000 */
        /* <DEDUP_REMOVED lines=13> */
.L_x_244:
[----:B------:R-:W-:Y:S05]  /*19570*/  BSYNC B0 ;  /* 0x0000000000007941 */ /* 0x000fea0003800000 */
.L_x_243:
[----:B---34-:R3:W4:Y:S01]  /*19580*/  LDS.128 R12, [R231+0x1800] ;  /* 0x00180000e70c7984 */ /* 0x0187220000000c00 */
        /* <DEDUP_REMOVED lines=15> */
.L_x_246:
[----:B------:R-:W-:Y:S05]  /*19680*/  BSYNC B0 ;  /* 0x0000000000007941 */ /* 0x000fea0003800000 */
.L_x_245:
[----:B----4-:R4:W1:Y:S01]  /*19690*/  LDS.128 R12, [R231+0x2000] ;  /* 0x00200000e70c7984 */ /* 0x0108620000000c00 */
        /* <DEDUP_REMOVED lines=15> */
.L_x_248:
[----:B------:R-:W-:Y:S05]  /*19790*/  BSYNC B0 ;  /* 0x0000000000007941 */ /* 0x000fea0003800000 */
.L_x_247:
[----:B-1----:R1:W1:Y:S01]  /*197a0*/  LDS.128 R12, [R231+0x2800] ;  /* 0x00280000e70c7984 */ /* 0x0022620000000c00 */
        /* <DEDUP_REMOVED lines=15> */
.L_x_250:
[----:B------:R-:W-:Y:S05]  /*198a0*/  BSYNC B0 ;  /* 0x0000000000007941 */ /* 0x000fea0003800000 */
.L_x_249:
        /* <DEDUP_REMOVED lines=16> */
.L_x_252:
[----:B------:R-:W-:Y:S05]  /*199b0*/  BSYNC B0 ;  /* 0x0000000000007941 */ /* 0x000fea0003800000 */
.L_x_251:
[----:B------:R-:W-:Y:S05]  /*199c0*/  @P1 EXIT ;  /* 0x000000000000194d */ /* 0x000fea0003800000 */
[----:B------:R-:W-:Y:S01]  /*199d0*/  IADD3 R6, P0, R6, 0x70, RZ ;  /* 0x0000007006067810 */ /* 0x000fe20007f1e0ff */
        /* <DEDUP_REMOVED lines=13> */
.L_x_172:
[----:B------:R-:W-:Y:S01]  /*19ab0*/  UISETP.NE.AND UP4, UPT, UR16, -0x1, UPT ;  /* 0xffffffff1000788c */ /* 0x000fe2000bf85270 */
[----:B------:R-:W-:Y:S01]  /*19ac0*/  SHF.R.S32.HI R4, RZ, 0x1f, R98 ;  /* 0x0000001fff047819 */ /* 0x000fe20000011462 */
[----:B------:R-:W-:Y:S01]  /*19ad0*/  ULDC.U8 UR8, c[0x0][0x3d9] ;  /* 0x0000f64000087ab9 */ /* 0x000fe20000000000 */
[----:B------:R-:W-:Y:S01]  /*19ae0*/  ULDC.U8 UR12, c[0x0][0x3d8] ;  /* 0x0000f600000c7ab9 */ /* 0x000fe20000000000 */
[----:B------:R-:W-:Y:S01]  /*19af0*/  UISETP.NE.AND UP2, UPT, UR8, URZ, UPT ;  /* 0x0000003f0800728c */ /* 0x000fe2000bf45270 */
[----:B------:R-:W-:Y:S01]  /*19b00*/  LEA.HI R4, R4, R98, RZ, 0x3 ;  /* 0x0000006204047211 */ /* 0x000fe200078f18ff */
[----:B------:R-:W-:Y:S01]  /*19b10*/  UISETP.NE.AND UP3, UPT, UR12, URZ, UPT ;  /* 0x0000003f0c00728c */ /* 0x000fe2000bf65270 */
[----:B------:R-:W-:Y:S01]  /*19b20*/  IMAD.U32 R2, RZ, RZ, UR17 ;  /* 0x00000011ff027e24 */ /* 0x000fe2000f8e00ff */
[----:B------:R-:W-:Y:S01]  /*19b30*/  UISETP.NE.AND UP0, UPT, UR12, URZ, !UP2 ;  /* 0x0000003f0c00728c */ /* 0x000fe2000d705270 */
[----:B------:R-:W-:Y:S01]  /*19b40*/  LOP3.LUT R0, R4, 0xfffffff8, RZ, 0xc0, !PT ;  /* 0xfffffff804007812 */ /* 0x000fe200078ec0ff */
[----:B------:R-:W-:Y:S01]  /*19b50*/  UISETP.NE.OR UP3, UPT, UR8, URZ, !UP3 ;  /* 0x0000003f0800728c */ /* 0x000fe2000df65670 */
[----:B------:R-:W-:Y:S01]  /*19b60*/  SHF.R.S32.HI R4, RZ, 0x3, R4 ;  /* 0x00000003ff047819 */ /* 0x000fe20000011404 */
[----:B------:R-:W-:Y:S01]  /*19b70*/  @!UP4 USHF.R.S32.HI UR9, URZ, 0x1f, UR30 ;  /* 0x0000001f3f09c899 */ /* 0x000fe2000801141e */
[----:B------:R-:W-:Y:S01]  /*19b80*/  BSSY B0, `(.L_x_253) ;  /* 0x000004b000007945 */ /* 0x000fe20003800000 */
[----:B------:R-:W-:Y:S01]  /*19b90*/  @UP4 ULDC.64 UR6, c[0x0][0x298] ;  /* 0x0000a60000064ab9 */ /* 0x000fe20000000a00 */
[----:B------:R-:W-:Y:S01]  /*19ba0*/  @!UP4 ULDC.64 UR4, c[0x0][0x290] ;  /* 0x0000a4000004cab9 */ /* 0x000fe20000000a00 */
[----:B------:R-:W-:Y:S01]  /*19bb0*/  @UP4 UIMAD.WIDE.U32 UR10, UR16, UR6, URZ ;  /* 0x00000006100a42a5 */ /* 0x000fe2000f8e003f */
[----:B------:R-:W-:Y:S01]  /*19bc0*/  IMAD.IADD R14, R98, 0x1, -R0 ;  /* 0x00000001620e7824 */ /* 0x000fe200078e0a00 */
[----:B------:R-:W-:Y:S01]  /*19bd0*/  @!UP4 UIMAD UR6, UR9, UR4, URZ ;  /* 0x000000040906c2a4 */ /* 0x000fe2000f8e023f */
[--C-:B------:R-:W-:Y:S01]  /*19be0*/  SHF.R.S32.HI R5, RZ, 0x1f, R4.reuse ;  /* 0x0000001fff057819 */ /* 0x100fe20000011404 */
[----:B------:R-:W-:Y:S01]  /*19bf0*/  @!UP4 UIMAD.WIDE.U32 UR22, UR30, UR4, URZ ;  /* 0x000000041e16c2a5 */ /* 0x000fe2000f8e003f */
[----:B------:R-:W-:Y:S01]  /*19c00*/  IMAD.SHL.U32 R0, R14, 0x8, RZ ;  /* 0x000000080e007824 */ /* 0x000fe200078e00ff */
[----:B------:R-:W-:Y:S01]  /*19c10*/  @!UP4 UIMAD UR6, UR30, UR5, UR6 ;  /* 0x000000051e06c2a4 */ /* 0x000fe2000f8e0206 */
[C---:B------:R-:W-:Y:S01]  /*19c20*/  VIADD R17, R4.reuse, 0x10 ;  /* 0x0000001004117836 */ /* 0x040fe20000000000 */
[----:B------:R-:W-:Y:S01]  /*19c30*/  USHF.R.S32.HI UR9, URZ, 0x1f, UR21 ;  /* 0x0000001f3f097899 */ /* 0x000fe20008011415 */
[C---:B------:R-:W-:Y:S01]  /*19c40*/  VIADD R18, R4.reuse, 0x20 ;  /* 0x0000002004127836 */ /* 0x040fe20000000000 */
[----:B------:R-:W-:Y:S01]  /*19c50*/  @UP2 ULDC.64 UR4, c[0x0][0x2c0] ;  /* 0x0000b00000042ab9 */ /* 0x000fe20000000a00 */
[----:B------:R-:W-:Y:S01]  /*19c60*/  @UP4 UIMAD UR7, UR16, UR7, UR11 ;  /* 0x00000007100742a4 */ /* 0x000fe2000f8e020b */
[C---:B------:R-:W-:Y:S01]  /*19c70*/  VIADD R20, R4.reuse, 0x40 ;  /* 0x0000004004147836 */ /* 0x040fe20000000000 */
[----:B------:R-:W-:Y:S01]  /*19c80*/  @UP2 UIMAD UR13, UR5, UR4, URZ ;  /* 0x00000004050d22a4 */ /* 0x000fe2000f8e023f */
[----:B------:R-:W-:Y:S01]  /*19c90*/  VIADD R19, R4, 0x30 ;  /* 0x0000003004137836 */ /* 0x000fe20000000000 */
[----:B------:R-:W-:Y:S01]  /*19ca0*/  UISETP.NE.OR UP1, UPT, UR16, -0x1, UP3 ;  /* 0xffffffff1000788c */ /* 0x000fe20009f25670 */
[----:B------:R-:W-:Y:S01]  /*19cb0*/  IMAD.WIDE R2, R2, 0x80, R4 ;  /* 0x0000008002027825 */ /* 0x000fe200078e0204 */
[----:B------:R-:W-:Y:S01]  /*19cc0*/  ULDC.64 UR4, c[0x0][0x2a0] ;  /* 0x0000a80000047ab9 */ /* 0x000fe20000000a00 */
[----:B------:R-:W-:-:S02]  /*19cd0*/  @!UP4 UIADD3 UR7, UR23, UR6, URZ ;  /* 0x000000061707c290 */ /* 0x000fc4000fffe03f */
[----:B------:R-:W-:Y:S01]  /*19ce0*/  UIMAD UR9, UR9, UR4, URZ ;  /* 0x00000004090972a4 */ /* 0x000fe2000f8e023f */
[----:B------:R-:W-:Y:S01]  /*19cf0*/  IMAD.U32 R6, RZ, RZ, UR4 ;  /* 0x00000004ff067e24 */ /* 0x000fe2000f8e00ff */
[----:B------:R-:W-:Y:S01]  /*19d00*/  @!UP4 UMOV UR10, UR22 ;  /* 0x00000016000acc82 */ /* 0x000fe20008000000 */
[----:B------:R-:W-:Y:S01]  /*19d10*/  @!UP2 ULDC UR4, c[0x0][0x2c4] ;  /* 0x0000b1000004aab9 */ /* 0x000fe20000000800 */
[----:B------:R-:W-:Y:S01]  /*19d20*/  UIMAD UR5, UR21, UR5, UR9 ;  /* 0x00000005150572a4 */ /* 0x000fe2000f8e0209 */
[C---:B------:R-:W-:Y:S01]  /*19d30*/  IADD3 R8, P1, R0.reuse, UR10, RZ ;  /* 0x0000000a00087c10 */ /* 0x040fe2000ff3e0ff */
[----:B------:R-:W-:Y:S01]  /*19d40*/  @!UP2 ULDC UR8, c[0x0][0x270] ;  /* 0x00009c000008aab9 */ /* 0x000fe20000000800 */
[----:B------:R-:W-:Y:S01]  /*19d50*/  @UP0 ULDC UR4, c[0x0][0x2e4] ;  /* 0x0000b90000040ab9 */ /* 0x000fe20000000800 */
[----:B------:R-:W-:Y:S01]  /*19d60*/  @UP2 UMOV UR9, 0x1 ;  /* 0x0000000100092882 */ /* 0x000fe20000000000 */
[----:B------:R-:W-:Y:S01]  /*19d70*/  @!UP2 UIMAD UR9, UR4, UR8, URZ ;  /* 0x000000080409a2a4 */ /* 0x000fe2000f8e023f */
[C---:B------:R-:W-:Y:S01]  /*19d80*/  LEA.HI.X.SX32 R9, R0.reuse, UR7, 0x1, P1 ;  /* 0x0000000700097c11 */ /* 0x040fe200088f0eff */
[----:B------:R-:W-:Y:S01]  /*19d90*/  ULDC UR11, c[0x0][0x2d0] ;  /* 0x0000b400000b7ab9 */ /* 0x000fe20000000800 */
[----:B------:R-:W-:Y:S01]  /*19da0*/  UIADD3 UR18, -UR15, UR18, URZ ;  /* 0x000000120f127290 */ /* 0x000fe2000fffe13f */
[----:B------:R-:W-:Y:S01]  /*19db0*/  ISETP.GE.AND P0, PT, R0, UR11, PT ;  /* 0x0000000b00007c0c */ /* 0x000fe2000bf06270 */
[----:B------:R-:W-:Y:S01]  /*19dc0*/  UIMAD UR7, UR30, UR9, URZ ;  /* 0x000000091e0772a4 */ /* 0x000fe2000f8e023f */
[----:B------:R-:W-:Y:S01]  /*19dd0*/  IMAD.WIDE.U32 R8, R6, UR21, R8 ;  /* 0x0000001506087c25 */ /* 0x000fe2000f8e0008 */
[----:B------:R-:W-:Y:S01]  /*19de0*/  @!UP3 ULDC UR6, c[0x0][0x2c4] ;  /* 0x0000b1000006bab9 */ /* 0x000fe20000000800 */
[----:B------:R-:W-:Y:S01]  /*19df0*/  @UP2 ULDC UR12, c[0x0][0x2c0] ;  /* 0x0000b000000c2ab9 */ /* 0x000fe20000000800 */
[----:B------:R-:W-:Y:S01]  /*19e00*/  @!UP1 UIMAD UR16, UR30, UR6, URZ ;  /* 0x000000061e1092a4 */ /* 0x000fe2000f8e023f */
[----:B------:R-:W-:Y:S01]  /*19e10*/  ISETP.GE.OR P2, PT, R4, UR18, P0 ;  /* 0x0000001204007c0c */ /* 0x000fe20008746670 */
[----:B------:R-:W-:Y:S01]  /*19e20*/  USEL UR7, UR7, URZ, UP3 ;  /* 0x0000003f07077287 */ /* 0x000fe20009800000 */
[----:B------:R-:W-:Y:S01]  /*19e30*/  VIADD R7, R9, UR5 ;  /* 0x0000000509077c36 */ /* 0x000fe20008000000 */
[----:B------:R-:W-:Y:S01]  /*19e40*/  @!UP2 UMOV UR12, 0x1 ;  /* 0x00000001000ca882 */ /* 0x000fe20000000000 */
[----:B------:R-:W-:Y:S01]  /*19e50*/  @!UP2 UMOV UR13, UR4 ;  /* 0x00000004000dac82 */ /* 0x000fe20008000000 */
[----:B------:R-:W-:Y:S01]  /*19e60*/  UIMAD UR6, UR15, UR12, URZ ;  /* 0x0000000c0f0672a4 */ /* 0x000fe2000f8e023f */
[----:B------:R-:W-:Y:S01]  /*19e70*/  ISETP.GE.AND P4, PT, R20, UR18, PT ;  /* 0x0000001214007c0c */ /* 0x000fe2000bf86270 */
[----:B------:R-:W-:Y:S01]  /*19e80*/  UIMAD UR13, UR21, UR13, UR7 ;  /* 0x0000000d150d72a4 */ /* 0x000fe2000f8e0207 */
[----:B------:R-:W-:Y:S01]  /*19e90*/  ISETP.GE.OR P1, PT, R17, UR18, P0 ;  /* 0x0000001211007c0c */ /* 0x000fe20008726670 */
[----:B------:R-:W-:Y:S01]  /*19ea0*/  UMOV UR26, URZ ;  /* 0x0000003f001a7c82 */ /* 0x000fe20008000000 */
[----:B------:R-:W-:Y:S01]  /*19eb0*/  @!UP3 UMOV UR26, UR16 ;  /* 0x00000010001abc82 */ /* 0x000fe20008000000 */
[----:B------:R-:W-:Y:S01]  /*19ec0*/  UMOV UR27, URZ ;  /* 0x0000003f001b7c82 */ /* 0x000fe20008000000 */
[----:B------:R-:W-:Y:S01]  /*19ed0*/  USHF.R.S32.HI UR4, URZ, 0x1f, UR6 ;  /* 0x0000001f3f047899 */ /* 0x000fe20008011406 */
[----:B------:R-:W-:Y:S01]  /*19ee0*/  ISETP.GE.OR P6, PT, R18, UR18, P0 ;  /* 0x0000001212007c0c */ /* 0x000fe200087c6670 */
[----:B------:R-:W-:Y:S01]  /*19ef0*/  @!UP3 USHF.R.S32.HI UR27, URZ, 0x1f, UR16 ;  /* 0x0000001f3f1bb899 */ /* 0x000fe20008011410 */
[----:B------:R-:W-:Y:S01]  /*19f00*/  ISETP.GE.OR P5, PT, R19, UR18, P0 ;  /* 0x0000001213007c0c */ /* 0x000fe200087a6670 */
[----:B------:R-:W-:Y:S01]  /*19f10*/  USHF.R.S32.HI UR7, URZ, 0x1f, UR13 ;  /* 0x0000001f3f077899 */ /* 0x000fe2000801140d */
[----:B------:R-:W-:Y:S01]  /*19f20*/  ISETP.GE.OR P3, PT, R20, UR18, P0 ;  /* 0x0000001214007c0c */ /* 0x000fe20008766670 */
[----:B------:R-:W-:Y:S01]  /*19f30*/  UIADD3 UR6, UP1, UP0, UR6, UR26, UR13 ;  /* 0x0000001a06067290 */ /* 0x000fe2000f83e00d */
[----:B------:R-:W-:-:S02]  /*19f40*/  VIADD R21, R4, 0x50 ;  /* 0x0000005004157836 */ /* 0x000fc40000000000 */
[C---:B------:R-:W-:Y:S01]  /*19f50*/  VIADD R22, R4.reuse, 0x60 ;  /* 0x0000006004167836 */ /* 0x040fe20000000000 */
[----:B------:R-:W-:Y:S01]  /*19f60*/  UIADD3.X UR26, UR4, UR27, UR7, UP1, UP0 ;  /* 0x0000001b041a7290 */ /* 0x000fe20008fe0407 */
[----:B------:R-:W-:Y:S01]  /*19f70*/  VIADD R23, R4, 0x70 ;  /* 0x0000007004177836 */ /* 0x000fe20000000000 */
[----:B------:R-:W-:Y:S10]  /*19f80*/  @P2 BRA `(.L_x_254) ;  /* 0x0000000000282947 */ /* 0x000ff40003800000 */
        /* <DEDUP_REMOVED lines=10> */
.L_x_254:
[----:B------:R-:W-:Y:S05]  /*1a030*/  BSYNC B0 ;  /* 0x0000000000007941 */ /* 0x000fea0003800000 */
.L_x_253:
[----:B------:R-:W-:Y:S01]  /*1a040*/  BSSY B0, `(.L_x_255) ;  /* 0x0000010000007945 */ /* 0x000fe20003800000 */
[----:B------:R-:W-:-:S03]  /*1a050*/  ISETP.GE.AND P2, PT, R4, UR18, PT ;  /* 0x0000001204007c0c */ /* 0x000fc6000bf46270 */
[----:B------:R-:W-:Y:S10]  /*1a060*/  @P1 BRA `(.L_x_256) ;  /* 0x0000000000341947 */ /* 0x000ff40003800000 */
        /* <DEDUP_REMOVED lines=13> */
.L_x_256:
[----:B------:R-:W-:Y:S05]  /*1a140*/  BSYNC B0 ;  /* 0x0000000000007941 */ /* 0x000fea0003800000 */
.L_x_255:
[----:B------:R-:W-:Y:S01]  /*1a150*/  BSSY B0, `(.L_x_257) ;  /* 0x0000010000007945 */ /* 0x000fe20003800000 */
[----:B------:R-:W-:-:S03]  /*1a160*/  ISETP.GE.AND P1, PT, R17, UR18, PT ;  /* 0x0000001211007c0c */ /* 0x000fc6000bf26270 */
[----:B------:R-:W-:Y:S10]  /*1a170*/  @P6 BRA `(.L_x_258) ;  /* 0x0000000000346947 */ /* 0x000ff40003800000 */
        /* <DEDUP_REMOVED lines=13> */
.L_x_258:
[----:B------:R-:W-:Y:S05]  /*1a250*/  BSYNC B0 ;  /* 0x0000000000007941 */ /* 0x000fea0003800000 */
.L_x_257:
        /* <DEDUP_REMOVED lines=16> */
.L_x_260:
[----:B------:R-:W-:Y:S05]  /*1a360*/  BSYNC B0 ;  /* 0x0000000000007941 */ /* 0x000fea0003800000 */
.L_x_259:
[----:B------:R-:W-:Y:S01]  /*1a370*/  BSSY B0, `(.L_x_261) ;  /* 0x0000010000007945 */ /* 0x000fe20003800000 */
[----:B------:R-:W-:-:S03]  /*1a380*/  ISETP.GE.AND P5, PT, R19, UR18, PT ;  /* 0x0000001213007c0c */ /* 0x000fc6000bfa6270 */
        /* <DEDUP_REMOVED lines=14> */
.L_x_262:
[----:B------:R-:W-:Y:S05]  /*1a470*/  BSYNC B0 ;  /* 0x0000000000007941 */ /* 0x000fea0003800000 */
.L_x_261:
[C---:B------:R-:W-:Y:S01]  /*1a480*/  ISETP.NE.OR P1, PT, R14.reuse, RZ, P1 ;  /* 0x000000ff0e00720c */ /* 0x040fe20000f25670 */
[----:B------:R-:W-:Y:S01]  /*1a490*/  BSSY B0, `(.L_x_263) ;  /* 0x0000018000007945 */ /* 0x000fe20003800000 */
[C---:B------:R-:W-:Y:S02]  /*1a4a0*/  ISETP.GE.AND P3, PT, R21.reuse, UR18, PT ;  /* 0x0000001215007c0c */ /* 0x040fe4000bf66270 */
[----:B------:R-:W-:Y:S02]  /*1a4b0*/  P2R R16, PR, RZ, 0x2 ;  /* 0x00000002ff107803 */ /* 0x000fe40000000000 */
[----:B------:R-:W-:Y:S02]  /*1a4c0*/  ISETP.GE.OR P1, PT, R21, UR18, P0 ;  /* 0x0000001215007c0c */ /* 0x000fe40008726670 */
[C---:B------:R-:W-:Y:S02]  /*1a4d0*/  ISETP.NE.OR P2, PT, R14.reuse, RZ, P2 ;  /* 0x000000ff0e00720c */ /* 0x040fe40001745670 */
[----:B------:R-:W-:-:S02]  /*1a4e0*/  ISETP.NE.OR P6, PT, R14, RZ, P6 ;  /* 0x000000ff0e00720c */ /* 0x000fc400037c5670 */
[----:B------:R-:W-:Y:S02]  /*1a4f0*/  P2R R15, PR, RZ, 0x4 ;  /* 0x00000004ff0f7803 */ /* 0x000fe40000000000 */
[C---:B------:R-:W-:Y:S02]  /*1a500*/  ISETP.NE.OR P5, PT, R14.reuse, RZ, P5 ;  /* 0x000000ff0e00720c */ /* 0x040fe40002fa5670 */
[C---:B------:R-:W-:Y:S02]  /*1a510*/  ISETP.NE.OR P4, PT, R14.reuse, RZ, P4 ;  /* 0x000000ff0e00720c */ /* 0x040fe40002785670 */
[----:B------:R-:W-:Y:S01]  /*1a520*/  ISETP.NE.OR P3, PT, R14, RZ, P3 ;  /* 0x000000ff0e00720c */ /* 0x000fe20001f65670 */
[----:B------:R-:W-:-:S12]  /*1a530*/  @P1 BRA `(.L_x_264) ;  /* 0x0000000000341947 */ /* 0x000fd80003800000 */
        /* <DEDUP_REMOVED lines=13> */
.L_x_264:
[----:B------:R-:W-:Y:S05]  /*1a610*/  BSYNC B0 ;  /* 0x0000000000007941 */ /* 0x000fea0003800000 */
.L_x_263:
[C---:B------:R-:W-:Y:S01]  /*1a620*/  ISETP.GE.OR P1, PT, R22.reuse, UR18, P0 ;  /* 0x0000001216007c0c */ /* 0x040fe20008726670 */
[----:B------:R-:W-:Y:S01]  /*1a630*/  BSSY B0, `(.L_x_265) ;  /* 0x0000012000007945 */ /* 0x000fe20003800000 */
[----:B------:R-:W-:Y:S02]  /*1a640*/  ISETP.GE.AND P2, PT, R22, UR18, PT ;  /* 0x0000001216007c0c */ /* 0x000fe4000bf46270 */
[----:B------:R-:W-:Y:S02]  /*1a650*/  ISETP.GE.OR P0, PT, R23, UR18, P0 ;  /* 0x0000001217007c0c */ /* 0x000fe40008706670 */
[----:B------:R-:W-:-:S07]  /*1a660*/  ISETP.NE.OR P2, PT, R14, RZ, P2 ;  /* 0x000000ff0e00720c */ /* 0x000fce0001745670 */
[----:B------:R-:W-:Y:S06]  /*1a670*/  @P1 BRA `(.L_x_266) ;  /* 0x0000000000341947 */ /* 0x000fec0003800000 */
        /* <DEDUP_REMOVED lines=13> */
.L_x_266:
[----:B------:R-:W-:Y:S05]  /*1a750*/  BSYNC B0 ;  /* 0x0000000000007941 */ /* 0x000fea0003800000 */
.L_x_265:
[----:B------:R-:W-:Y:S01]  /*1a760*/  ISETP.GE.AND P1, PT, R23, UR18, PT ;  /* 0x0000001217007c0c */ /* 0x000fe2000bf26270 */
[----:B------:R-:W-:Y:S03]  /*1a770*/  BSSY B0, `(.L_x_267) ;  /* 0x000000f000007945 */ /* 0x000fe60003800000 */
[----:B------:R-:W-:Y:S01]  /*1a780*/  ISETP.NE.OR P1, PT, R14, RZ, P1 ;  /* 0x000000ff0e00720c */ /* 0x000fe20000f25670 */
[----:B------:R-:W-:-:S12]  /*1a790*/  @P0 BRA `(.L_x_268) ;  /* 0x0000000000300947 */ /* 0x000fd80003800000 */
        /* <DEDUP_REMOVED lines=12> */
.L_x_268:
[----:B------:R-:W-:Y:S05]  /*1a860*/  BSYNC B0 ;  /* 0x0000000000007941 */ /* 0x000fea0003800000 */
.L_x_267:
[----:B------:R-:W-:Y:S01]  /*1a870*/  ISETP.NE.AND P0, PT, R15, RZ, PT ;  /* 0x000000ff0f00720c */ /* 0x000fe20003f05270 */
[----:B------:R-:W-:-:S12]  /*1a880*/  BSSY B0, `(.L_x_269) ;  /* 0x000000a000007945 */ /* 0x000fd80003800000 */
        /* <DEDUP_REMOVED lines=9> */
.L_x_270:
[----:B------:R-:W-:Y:S05]  /*1a920*/  BSYNC B0 ;  /* 0x0000000000007941 */ /* 0x000fea0003800000 */
.L_x_269:
[----:B------:R-:W-:Y:S01]  /*1a930*/  ISETP.NE.AND P0, PT, R16, RZ, PT ;  /* 0x000000ff1000720c */ /* 0x000fe20003f05270 */
[----:B------:R-:W-:-:S12]  /*1a940*/  BSSY B0, `(.L_x_271) ;  /* 0x000000a000007945 */ /* 0x000fd80003800000 */
        /* <DEDUP_REMOVED lines=9> */
.L_x_272:
[----:B------:R-:W-:Y:S05]  /*1a9e0*/  BSYNC B0 ;  /* 0x0000000000007941 */ /* 0x000fea0003800000 */
.L_x_271:
        /* <DEDUP_REMOVED lines=10> */
.L_x_274:
[----:B------:R-:W-:Y:S05]  /*1aa90*/  BSYNC B0 ;  /* 0x0000000000007941 */ /* 0x000fea0003800000 */
.L_x_273:
        /* <DEDUP_REMOVED lines=10> */
.L_x_276:
[----:B------:R-:W-:Y:S05]  /*1ab40*/  BSYNC B0 ;  /* 0x0000000000007941 */ /* 0x000fea0003800000 */
.L_x_275:
        /* <DEDUP_REMOVED lines=10> */
.L_x_278:
[----:B------:R-:W-:Y:S05]  /*1abf0*/  BSYNC B0 ;  /* 0x0000000000007941 */ /* 0x000fea0003800000 */
.L_x_277:
        /* <DEDUP_REMOVED lines=10> */
.L_x_280:
[----:B------:R-:W-:Y:S05]  /*1aca0*/  BSYNC B0 ;  /* 0x0000000000007941 */ /* 0x000fea0003800000 */
.L_x_279:
        /* <DEDUP_REMOVED lines=10> */
.L_x_282:
[----:B------:R-:W-:Y:S05]  /*1ad50*/  BSYNC B0 ;  /* 0x0000000000007941 */ /* 0x000fea0003800000 */
.L_x_281:
        /* <DEDUP_REMOVED lines=10> */
.L_x_283:
        /* <DEDUP_REMOVED lines=16> */
.L_x_1419:


//--------------------- .text._ZN5flash16flash_fwd_kernelI23Flash_fwd_kernel_traitsILi64ELi128ELi128ELi4ELb0ELb0EN7cutlass10bfloat16_tE19Flash_kernel_traitsILi64ELi128ELi128ELi4ES3_EELb0ELb1ELb0ELb0ELb0ELb0ELb1ELb0EEEvNS_16Flash_fwd_paramsE --------------------------
	.section	.text._ZN5flash16flash_fwd_kernelI23Flash_fwd_kernel_traitsILi64ELi128ELi128ELi4ELb0ELb0EN7cutlass10bfloat16_tE19Flash_kernel_traitsILi64ELi128ELi128ELi4ES3_EELb0ELb1ELb0ELb0ELb0ELb0ELb1ELb0EEEvNS_16Flash_fwd_paramsE,"ax",@progbits
	.align	128
        .global         _ZN5flash16flash_fwd_kernelI23Flash_fwd_kernel_traitsILi64ELi128ELi128ELi4ELb0ELb0EN7cutlass10bfloat16_tE19Flash_kernel_traitsILi64ELi128ELi128ELi4ES3_EELb0ELb1ELb0ELb0ELb0ELb0ELb1ELb0EEEvNS_16Flash_fwd_paramsE
        .type           _ZN5flash16flash_fwd_kernelI23Flash_fwd_kernel_traitsILi64ELi128ELi128ELi4ELb0ELb0EN7cutlass10bfloat16_tE19Flash_kernel_traitsILi64ELi128ELi128ELi4ES3_EELb0ELb1ELb0ELb0ELb0ELb0ELb1ELb0EEEvNS_16Flash_fwd_paramsE,@function
        .size           _ZN5flash16flash_fwd_kernelI23Flash_fwd_kernel_traitsILi64ELi128ELi128ELi4ELb0ELb0EN7cutlass10bfloat16_tE19Flash_kernel_traitsILi64ELi128ELi128ELi4ES3_EELb0ELb1ELb0ELb0ELb0ELb0ELb1ELb0EEEvNS_16Flash_fwd_paramsE,(.L_x_1420 - _ZN5flash16flash_fwd_kernelI23Flash_fwd_kernel_traitsILi64ELi128ELi128ELi4ELb0ELb0EN7cutlass10bfloat16_tE19Flash_kernel_traitsILi64ELi128ELi128ELi4ES3_EELb0ELb1ELb0ELb0ELb0ELb0ELb1ELb0EEEvNS_16Flash_fwd_paramsE)
        .other          _ZN5flash16flash_fwd_kernelI23Flash_fwd_kernel_traitsILi64ELi128ELi128ELi4ELb0ELb0EN7cutlass10bfloat16_tE19Flash_kernel_traitsILi64ELi128ELi128ELi4ES3_EELb0ELb1ELb0ELb0ELb0ELb0ELb1ELb0EEEvNS_16Flash_fwd_paramsE,@"STO_CUDA_ENTRY STV_DEFAULT"
_ZN5flash16flash_fwd_kernelI23Flash_fwd_kernel_traitsILi64ELi128ELi128ELi4ELb0ELb0EN7cutlass10bfloat16_tE19Flash_kernel_traitsILi64ELi128ELi128ELi4ES3_EELb0ELb1ELb0ELb0ELb0ELb0ELb1ELb0EEEvNS_16Flash_fwd_paramsE:
.text._ZN5flash16flash_fwd_kernelI23Flash_fwd_kernel_traitsILi64ELi128ELi128ELi4ELb0ELb0EN7cutlass10bfloat16_tE19Flash_kernel_traitsILi64ELi128ELi128ELi4ES3_EELb0ELb1ELb0ELb0ELb0ELb0ELb1ELb0EEEvNS_16Flash_fwd_paramsE:
        /* <DEDUP_REMOVED lines=55> */
.L_x_284:
[----:B------:R-:W-:-:S05]  /*0370*/  ULDC UR6, c[0x0][0x2c8] ;  /* 0x0000b20000067ab9 */ /* 0x000fca0000000800 */
.L_x_285:
        /* <DEDUP_REMOVED lines=99> */
.L_x_287:
        /* <DEDUP_REMOVED lines=26> */
.L_x_288:
        /* <DEDUP_REMOVED lines=49> */
.L_x_290:
[----:B------:R-:W-:Y:S05]  /*0e60*/  BSYNC B0 ;  /* 0x0000000000007941 */ /* 0x000fea0003800000 */
.L_x_289:
        /* <DEDUP_REMOVED lines=24> */
.L_x_292:
[----:B------:R-:W-:Y:S05]  /*0ff0*/  BSYNC B0 ;  /* 0x0000000000007941 */ /* 0x000fea0003800000 */
.L_x_291:
        /* <DEDUP_REMOVED lines=24> */
.L_x_294:
[----:B------:R-:W-:Y:S05]  /*1180*/  BSYNC B0 ;  /* 0x0000000000007941 */ /* 0x000fea0003800000 */
.L_x_293:
        /* <DEDUP_REMOVED lines=24> */
.L_x_296:
[----:B------:R-:W-:Y:S05]  /*1310*/  BSYNC B0 ;  /* 0x0000000000007941 */ /* 0x000fea0003800000 */
.L_x_295:
        /* <DEDUP_REMOVED lines=24> */
.L_x_298:
[----:B------:R-:W-:Y:S05]  /*14a0*/  BSYNC B0 ;  /* 0x0000000000007941 */ /* 0x000fea0003800000 */
.L_x_297:
        /* <DEDUP_REMOVED lines=24> */
.L_x_300:
[----:B------:R-:W-:Y:S05]  /*1630*/  BSYNC B0 ;  /* 0x0000000000007941 */ /* 0x000fea0003800000 */
.L_x_299:
        /* <DEDUP_REMOVED lines=25> */
.L_x_302:
[----:B------:R-:W-:Y:S05]  /*17d0*/  BSYNC B0 ;  /* 0x0000000000007941 */ /* 0x000fea0003800000 */
.L_x_301:
        /* <DEDUP_REMOVED lines=25> */
.L_x_304:
[----:B------:R-:W-:Y:S05]  /*1970*/  BSYNC B0 ;  /* 0x0000000000007941 */ /* 0x000fea0003800000 */
.L_x_303:
        /* <DEDUP_REMOVED lines=28> */
[----:B------:R-:W-:Y:S01]  /*1b40*/  MOV R6, UR19 ;  /* 0x0000001300067c02 */ /* 0x000fe20008000f00 */
        /* <DEDUP_REMOVED lines=11> */
[----:B------:R-:W-:Y:S01]  /*1c00*/  IMAD.WIDE.U32 R6, R6, UR26, R240 ;  /* 0x0000001a06067c25 */ /* 0x000fe2000f8e00f0 */
[----:B------:R-:W-:-:S02]  /*1c10*/  MOV R4, 0x20 ;  /* 0x0000002000047802 */ /* 0x000fc40000000f00 */
[C---:B------:R-:W-:Y:S01]  /*1c20*/  ISETP.GE.AND P4, PT, R17.reuse, UR28, PT ;  /* 0x0000001c11007c0c */ /* 0x040fe2000bf86270 */
[----:B------:R-:W-:Y:S01]  /*1c30*/  IMAD R24, R0, UR11, R2 ;  /* 0x0000000b00187c24 */ /* 0x000fe2000f8e0202 */
[----:B------:R-:W-:Y:S02]  /*1c40*/  SEL R4, R4, 0xffffffe0, !P2 ;  /* 0xffffffe004047807 */ /* 0x000fe40005000000 */
[----:B------:R-:W-:Y:S01]  /*1c50*/  ISETP.GE.AND P2, PT, R17, UR28, PT ;  /* 0x0000001c11007c0c */ /* 0x000fe2000bf46270 */
[----:B--2---:R-:W-:-:S04]  /*1c60*/  IMAD.WIDE.U32 R30, R0, UR10, R8 ;  /* 0x0000000a001e7c25 */ /* 0x004fc8000f8e0008 */
[----:B------:R-:W-:Y:S01]  /*1c70*/  VIADD R9, R7, UR12 ;  /* 0x0000000c07097c36 */ /* 0x000fe20008000000 */
[----:B------:R4:W-:Y:S01]  /*1c80*/  STL.64 [R1+0xf0], R30 ;  /* 0x0000f01e01007387 */ /* 0x0009e20000100a00 */
[----:B------:R-:W-:Y:S06]  /*1c90*/  @P1 BRA `(.L_x_306) ;  /* 0x00000000002c1947 */ /* 0x000fec0003800000 */
        /* <DEDUP_REMOVED lines=11> */
.L_x_306:
[----:B------:R-:W-:Y:S05]  /*1d50*/  BSYNC B0 ;  /* 0x0000000000007941 */ /* 0x000fea0003800000 */
.L_x_305:
        /* <DEDUP_REMOVED lines=11> */
[----:B------:R-:W-:Y:S02]  /*1e10*/  IADD3.X R2, R9, UR10, RZ, P6, !PT ;  /* 0x0000000a09027c10 */ /* 0x000fe4000b7fe4ff */
[----:B-1----:R-:W-:-:S04]  /*1e20*/  LEA R10, P6, R0, UR12, 0x1 ;  /* 0x0000000c000a7c11 */ /* 0x002fc8000f8c08ff */
[----:B------:R-:W-:-:S05]  /*1e30*/  LEA.HI.X R11, R0, UR13, R2, 0x1, P6 ;  /* 0x0000000d000b7c11 */ /* 0x000fca000b0f0c02 */
[----:B------:R-:W-:Y:S01]  /*1e40*/  @!PT LDS RZ, [RZ] ;  /* 0x00000000fffff984 */ /* 0x000fe20000000800 */
[----:B------:R-:W-:Y:S01]  /*1e50*/  @!PT LDS RZ, [RZ] ;  /* 0x00000000fffff984 */ /* 0x000fe20000000800 */
[----:B------:R-:W-:Y:S01]  /*1e60*/  @!PT LDS RZ, [RZ] ;  /* 0x00000000fffff984 */ /* 0x000fe20000000800 */
[----:B------:R1:W-:Y:S04]  /*1e70*/  LDGSTS.E.BYPASS.LTC128B.128 [R228+0x4800], desc[UR24][R10.64] ;  /* 0x048000000ae47fae */ /* 0x0003e8000b901d58 */
.L_x_308:
[----:B------:R-:W-:Y:S05]  /*1e80*/  BSYNC B0 ;  /* 0x0000000000007941 */ /* 0x000fea0003800000 */
.L_x_307:
        /* <DEDUP_REMOVED lines=9> */
[----:B------:R-:W-:Y:S02]  /*1f20*/  IMAD.U32 R5, RZ, RZ, UR8 ;  /* 0x00000008ff057e24 */ /* 0x000fe4000f8e00ff */
[----:B------:R-:W-:Y:S01]  /*1f30*/  IMAD.U32 R2, RZ, RZ, UR9 ;  /* 0x00000009ff027e24 */ /* 0x000fe2000f8e00ff */
[----:B------:R-:W-:-:S04]  /*1f40*/  LEA R0, P5, R0, R6, 0x5 ;  /* 0x0000000600007211 */ /* 0x000fc800078a28ff */
[----:B------:R-:W-:Y:S02]  /*1f50*/  LEA.HI.X R2, R5, R9, R2, 0x5, P5 ;  /* 0x0000000905027211 */ /* 0x000fe400028f2c02 */
[----:B-1----:R-:W-:-:S04]  /*1f60*/  LEA R10, P5, R0, UR12, 0x1 ;  /* 0x0000000c000a7c11 */ /* 0x002fc8000f8a08ff */
[----:B------:R-:W-:-:S05]  /*1f70*/  LEA.HI.X R11, R0, UR13, R2, 0x1, P5 ;  /* 0x0000000d000b7c11 */ /* 0x000fca000a8f0c02 */
[----:B------:R-:W-:Y:S01]  /*1f80*/  @!PT LDS RZ, [RZ] ;  /* 0x00000000fffff984 */ /* 0x000fe20000000800 */
[----:B------:R-:W-:Y:S01]  /*1f90*/  @!PT LDS RZ, [RZ] ;  /* 0x00000000fffff984 */ /* 0x000fe20000000800 */
[----:B------:R-:W-:Y:S01]  /*1fa0*/  @!PT LDS RZ, [RZ] ;  /* 0x00000000fffff984 */ /* 0x000fe20000000800 */
[----:B------:R1:W-:Y:S04]  /*1fb0*/  LDGSTS.E.BYPASS.LTC128B.128 [R228+0x5000], desc[UR24][R10.64] ;  /* 0x050000000ae47fae */ /* 0x0003e8000b901d58 */
.L_x_310:
[----:B------:R-:W-:Y:S05]  /*1fc0*/  BSYNC B0 ;  /* 0x0000000000007941 */ /* 0x000fea0003800000 */
.L_x_309:
        /* <DEDUP_REMOVED lines=19> */
.L_x_312:
[----:B------:R-:W-:Y:S05]  /*2100*/  BSYNC B0 ;  /* 0x0000000000007941 */ /* 0x000fea0003800000 */
.L_x_311:
        /* <DEDUP_REMOVED lines=20> */
.L_x_314:
[----:B------:R-:W-:Y:S05]  /*2250*/  BSYNC B0 ;  /* 0x0000000000007941 */ /* 0x000fea0003800000 */
.L_x_313:
        /* <DEDUP_REMOVED lines=22> */
.L_x_316:
[----:B------:R-:W-:Y:S05]  /*23c0*/  BSYNC B0 ;  /* 0x0000000000007941 */ /* 0x000fea0003800000 */
.L_x_315:
        /* <DEDUP_REMOVED lines=25> */
.L_x_318:
[----:B------:R-:W-:Y:S05]  /*2560*/  BSYNC B0 ;  /* 0x0000000000007941 */ /* 0x000fea0003800000 */
.L_x_317:
        /* <DEDUP_REMOVED lines=24> */
.L_x_320:
[----:B------:R-:W-:Y:S05]  /*26f0*/  BSYNC B0 ;  /* 0x0000000000007941 */ /* 0x000fea0003800000 */
.L_x_319:
[----:B------:R-:W0:Y:S01]  /*2700*/  LDGDEPBAR ;  /* 0x00000000000079af */ /* 0x000e220000000000 */
[----:B------:R-:W-:Y:S01]  /*2710*/  IMAD.SHL.U32 R0, R25, 0x40, RZ ;  /* 0x0000004019007824 */ /* 0x000fe200078e00ff */
[C---:B------:R-:W-:Y:S01]  /*2720*/  ISETP.GE.AND P1, PT, R14.reuse, UR28, PT ;  /* 0x0000001c0e007c0c */ /* 0x040fe2000bf26270 */
[----:B------:R-:W-:Y:S01]  /*2730*/  IMAD.SHL.U32 R5, R14, 0x8, RZ ;  /* 0x000000080e057824 */ /* 0x000fe200078e00ff */
[----:B------:R-:W-:Y:S01]  /*2740*/  MOV R12, R30 ;  /* 0x0000001e000c7202 */ /* 0x000fe20000000f00 */
[----:B------:R-:W-:Y:S01]  /*2750*/  IMAD.IADD R13, R31, 0x1, R24 ;  /* 0x000000011f0d7824 */ /* 0x000fe200078e0218 */
[----:B------:R-:W-:Y:S01]  /*2760*/  LOP3.LUT R0, R0, 0x1c0, RZ, 0xc0, !PT ;  /* 0x000001c000007812 */ /* 0x000fe200078ec0ff */
[----:B-1----:R-:W-:Y:S01]  /*2770*/  IMAD.U32 R9, RZ, RZ, UR27 ;  /* 0x0000001bff097e24 */ /* 0x002fe2000f8e00ff */
[----:B------:R-:W-:Y:S01]  /*2780*/  SHF.L.U32 R6, R16, 0x3, RZ ;  /* 0x0000000310067819 */ /* 0x000fe200000006ff */
        /* <DEDUP_REMOVED lines=38> */
.L_x_322:
[----:B------:R-:W-:Y:S05]  /*29f0*/  BSYNC B0 ;  /* 0x0000000000007941 */ /* 0x000fea0003800000 */
.L_x_321:
        /* <DEDUP_REMOVED lines=22> */
.L_x_324:
[----:B------:R-:W-:Y:S05]  /*2b60*/  BSYNC B0 ;  /* 0x0000000000007941 */ /* 0x000fea0003800000 */
.L_x_323:
        /* <DEDUP_REMOVED lines=19> */
.L_x_326:
[----:B------:R-:W-:Y:S05]  /*2ca0*/  BSYNC B0 ;  /* 0x0000000000007941 */ /* 0x000fea0003800000 */
.L_x_325:
        /* <DEDUP_REMOVED lines=19> */
.L_x_328:
[----:B------:R-:W-:Y:S05]  /*2de0*/  BSYNC B0 ;  /* 0x0000000000007941 */ /* 0x000fea0003800000 */
.L_x_327:
        /* <DEDUP_REMOVED lines=19> */
.L_x_330:
[----:B------:R-:W-:Y:S05]  /*2f20*/  BSYNC B0 ;  /* 0x0000000000007941 */ /* 0x000fea0003800000 */
.L_x_329:
        /* <DEDUP_REMOVED lines=20> */
.L_x_332:
[----:B------:R-:W-:Y:S05]  /*3070*/  BSYNC B0 ;  /* 0x0000000000007941 */ /* 0x000fea0003800000 */
.L_x_331:
        /* <DEDUP_REMOVED lines=20> */
.L_x_334:
[----:B------:R-:W-:Y:S05]  /*31c0*/  BSYNC B0 ;  /* 0x0000000000007941 */ /* 0x000fea0003800000 */
.L_x_333:
        /* <DEDUP_REMOVED lines=19> */
.L_x_336:
[----:B------:R-:W-:Y:S05]  /*3300*/  BSYNC B0 ;  /* 0x0000000000007941 */ /* 0x000fea0003800000 */
.L_x_335:
[----:B------:R-:W-:Y:S01]  /*3310*/  LDSM.16.M88.4 R40, [R224] ;  /* 0x00000000e028783b */ /* 0x000fe20000000200 */
[----:B------:R-:W-:Y:S01]  /*3320*/  LOP3.LUT P0, RZ, R25, 0x2, RZ, 0xc0, !PT ;  /* 0x0000000219ff7812 */ /* 0x000fe2000780c0ff */
[----:B------:R-:W-:Y:S01]  /*3330*/  IMAD R238, R3, 0x2, R224 ;  /* 0x0000000203ee7824 */ /* 0x000fe200078e02e0 */
[----:B------:R-:W-:Y:S01]  /*3340*/  ULDC UR28, c[0x0][0x39c] ;  /* 0x0000e700001c7ab9 */ /* 0x000fe20000000800 */
[----:B------:R-:W1:Y:S01]  /*3350*/  LDSM.16.M88.4 R20, [R217+0x4000] ;  /* 0x00400000d914783b */ /* 0x000e620000000200 */
[----:B------:R-:W-:Y:S01]  /*3360*/  SEL R0, R28, 0xfffffff0, !P0 ;  /* 0xfffffff01c007807 */ /* 0x000fe20004000000 */
[----:B------:R-:W-:Y:S01]  /*3370*/  VIADD R2, R217, 0x4000 ;  /* 0x00004000d9027836 */ /* 0x000fe20000000000 */
[----:B------:R-:W-:Y:S01]  /*3380*/  LOP3.LUT P0, RZ, R25, 0x4, RZ, 0xc0, !PT ;  /* 0x0000000419ff7812 */ /* 0x000fe2000780c0ff */
[----:B------:R-:W5:Y:S01]  /*3390*/  LDSM.16.M88.4 R36, [R224+0x2000] ;  /* 0x00200000e024783b */ /* 0x000f620000000200 */
[----:B------:R-:W-:Y:S01]  /*33a0*/  VIADD R216, R217, 0x4040 ;  /* 0x00004040d9d87836 */ /* 0x000fe20000000000 */
[----:B------:R-:W-:Y:S01]  /*33b0*/  UISETP.GE.AND UP0, UPT, UR23, 0x2, UPT ;  /* 0x000000021700788c */ /* 0x000fe2000bf06270 */
[----:B------:R-:W-:Y:S01]  /*33c0*/  IMAD R223, R0, 0x2, R217 ;  /* 0x0000000200df7824 */ /* 0x000fe200078e02d9 */
[----:B------:R-:W-:Y:S01]  /*33d0*/  LDSM.16.M88.4 R32, [R238] ;  /* 0x00000000ee20783b */ /* 0x000fe20000000200 */
[----:B------:R-:W-:-:S03]  /*33e0*/  IMAD.SHL.U32 R126, R126, 0x2, RZ ;  /* 0x000000027e7e7824 */ /* 0x000fc600078e00ff */
[----:B------:R-:W2:Y:S02]  /*33f0*/  LDSM.16.M88.4 R48, [R223+0x4000] ;  /* 0x00400000df30783b */ /* 0x000ea40000000200 */
[----:B------:R-:W-:Y:S02]  /*3400*/  LOP3.LUT R5, R126, 0x6, RZ, 0xc0, !PT ;  /* 0x000000067e057812 */ /* 0x000fe400078ec0ff */
[----:B----4-:R-:W4:Y:S01]  /*3410*/  LDSM.16.M88.4 R28, [R238+0x2000] ;  /* 0x00200000ee1c783b */ /* 0x010f220000000200 */
[----:B------:R-:W-:Y:S02]  /*3420*/  @P0 VIADD R216, R2, 0xffffffc0 ;  /* 0xffffffc002d80836 */ /* 0x000fe40000000000 */
[----:B------:R-:W-:Y:S01]  /*3430*/  IMAD R2, R4, 0x2, R224 ;  /* 0x0000000204027824 */ /* 0x000fe200078e02e0 */
[----:B------:R-:W0:Y:S01]  /*3440*/  LDGDEPBAR ;  /* 0x00000000000079af */ /* 0x000e220000000000 */
[----:B------:R-:W-:Y:S02]  /*3450*/  IMAD R222, R0, 0x2, R216 ;  /* 0x0000000200de7824 */ /* 0x000fe400078e02d8 */
[----:B------:R-:W-:Y:S01]  /*3460*/  IMAD R225, R3, 0x2, R2 ;  /* 0x0000000203e17824 */ /* 0x000fe200078e0202 */
[----:B------:R-:W-:Y:S04]  /*3470*/  LDSM.16.M88.4 R56, [R216] ;  /* 0x00000000d838783b */ /* 0x000fe80000000200 */
[----:B------:R-:W3:Y:S04]  /*3480*/  LDSM.16.M88.4 R24, [R2] ;  /* 0x000000000218783b */ /* 0x000ee80000000200 */
[----:B------:R-:W3:Y:S04]  /*3490*/  LDSM.16.M88.4 R16, [R2+0x2000] ;  /* 0x002000000210783b */ /* 0x000ee80000000200 */
[----:B------:R-:W-:Y:S01]  /*34a0*/  LDSM.16.M88.4 R60, [R222] ;  /* 0x00000000de3c783b */ /* 0x000fe20000000200 */
[-C--:B-1----:R-:W-:Y:S03]  /*34b0*/  HMMA.16816.F32.BF16 R8, R40, R20.reuse, RZ ;  /* 0x000000142808723c */ /* 0x082fe600000418ff */
[----:B------:R-:W1:Y:S03]  /*34c0*/  LDSM.16.M88.4 R12, [R225] ;  /* 0x00000000e10c783b */ /* 0x000e660000000200 */
[----:B-----5:R-:W-:Y:S06]  /*34d0*/  HMMA.16816.F32.BF16 R44, R36, R20, RZ ;  /* 0x00000014242c723c */ /* 0x020fec00000418ff */
[-C--:B------:R-:W-:Y:S06]  /*34e0*/  HMMA.16816.F32.BF16 R72, R40, R22.reuse, RZ ;  /* 0x000000162848723c */ /* 0x080fec00000418ff */
[----:B------:R-:W-:Y:S06]  /*34f0*/  HMMA.16816.F32.BF16 R64, R36, R22, RZ ;  /* 0x000000162440723c */ /* 0x000fec00000418ff */
[-C--:B--2---:R-:W-:Y:S06]  /*3500*/  HMMA.16816.F32.BF16 R8, R32, R48.reuse, R8 ;  /* 0x000000302008723c */ /* 0x084fec0000041808 */
[----:B----4-:R-:W-:Y:S01]  /*3510*/  HMMA.16816.F32.BF16 R52, R28, R48, R44 ;  /* 0x000000301c34723c */ /* 0x010fe2000004182c */
[----:B------:R-:W2:Y:S05]  /*3520*/  LDSM.16.M88.4 R44, [R217+0x4800] ;  /* 0x00480000d92c783b */ /* 0x000eaa0000000200 */
[-C--:B------:R-:W-:Y:S06]  /*3530*/  HMMA.16816.F32.BF16 R20, R32, R50.reuse, R72 ;  /* 0x000000322014723c */ /* 0x080fec0000041848 */
[----:B------:R-:W-:Y:S01]  /*3540*/  HMMA.16816.F32.BF16 R64, R28, R50, R64 ;  /* 0x000000321c40723c */ /* 0x000fe20000041840 */
[----:B------:R-:W-:Y:S05]  /*3550*/  LDSM.16.M88.4 R48, [R216+0x800] ;  /* 0x00080000d830783b */ /* 0x000fea0000000200 */
[-C--:B---3--:R-:W-:Y:S01]  /*3560*/  HMMA.16816.F32.BF16 R68, R24, R56.reuse, R8 ;  /* 0x000000381844723c */ /* 0x088fe20000041808 */
[----:B------:R-:W3:Y:S05]  /*3570*/  LDSM.16.M88.4 R8, [R225+0x2000] ;  /* 0x00200000e108783b */ /* 0x000eea0000000200 */
[----:B------:R-:W-:Y:S01]  /*3580*/  HMMA.16816.F32.BF16 R80, R16, R56, R52 ;  /* 0x000000381050723c */ /* 0x000fe20000041834 */
[----:B------:R-:W4:Y:S05]  /*3590*/  LDSM.16.M88.4 R52, [R223+0x4800] ;  /* 0x00480000df34783b */ /* 0x000f2a0000000200 */
[-C--:B------:R-:W-:Y:S06]  /*35a0*/  HMMA.16816.F32.BF16 R20, R24, R58.reuse, R20 ;  /* 0x0000003a1814723c */ /* 0x080fec0000041814 */
[----:B------:R-:W-:Y:S01]  /*35b0*/  HMMA.16816.F32.BF16 R64, R16, R58, R64 ;  /* 0x0000003a1040723c */ /* 0x000fe20000041840 */
[----:B------:R-:W5:Y:S05]  /*35c0*/  LDSM.16.M88.4 R56, [R222+0x800] ;  /* 0x00080000de38783b */ /* 0x000f6a0000000200 */
[----:B-1----:R-:W-:Y:S06]  /*35d0*/  HMMA.16816.F32.BF16 R76, R12, R60, R68 ;  /* 0x0000003c0c4c723c */ /* 0x002fec0000041844 */
[-C--:B--2---:R-:W-:Y:S06]  /*35e0*/  HMMA.16816.F32.BF16 R68, R40, R44.reuse, RZ ;  /* 0x0000002c2844723c */ /* 0x084fec00000418ff */
[----:B------:R-:W-:Y:S06]  /*35f0*/  HMMA.16816.F32.BF16 R72, R36, R44, RZ ;  /* 0x0000002c2448723c */ /* 0x000fec00000418ff */
[C---:B---3--:R-:W-:Y:S06]  /*3600*/  HMMA.16816.F32.BF16 R80, R8.reuse, R60, R80 ;  /* 0x0000003c0850723c */ /* 0x048fec0000041850 */
[----:B------:R-:W-:Y:S01]  /*3610*/  HMMA.16816.F32.BF16 R84, R8, R62, R64 ;  /* 0x0000003e0854723c */ /* 0x000fe20000041840 */
[----:B------:R-:W-:Y:S01]  /*3620*/  FMUL.FTZ R76, R76, UR28 ;  /* 0x0000001c4c4c7c20 */ /* 0x000fe20008410000 */
[----:B------:R-:W-:Y:S01]  /*3630*/  FMUL.FTZ R77, R77, UR28 ;  /* 0x0000001c4d4d7c20 */ /* 0x000fe20008410000 */
[----:B------:R-:W-:Y:S01]  /*3640*/  FMUL.FTZ R78, R78, UR28 ;  /* 0x0000001c4e4e7c20 */ /* 0x000fe20008410000 */
[----:B------:R-:W-:Y:S01]  /*3650*/  FMUL.FTZ R79, R79, UR28 ;  /* 0x0000001c4f4f7c20 */ /* 0x000fe20008410000 */
[----:B------:R-:W-:Y:S01]  /*3660*/  MUFU.TANH R237, R76 ;  /* 0x0000004c00ed7308 */ /* 0x000fe20000002400 */
[-C--:B----4-:R-:W-:Y:S06]  /*3670*/  HMMA.16816.F32.BF16 R88, R32, R52.reuse, R68 ;  /* 0x000000342058723c */ /* 0x090fec0000041844 */
[----:B------:R-:W-:Y:S01]  /*3680*/  HMMA.16816.F32.BF16 R92, R28, R52, R72 ;  /* 0x000000341c5c723c */ /* 0x000fe20000041848 */
[----:B------:R-:W1:Y:S05]  /*3690*/  MUFU.TANH R127, R77 ;  /* 0x0000004d007f7308 */ /* 0x000e6a0000002400 */
[----:B------:R-:W-:Y:S01]  /*36a0*/  HMMA.16816.F32.BF16 R72, R12, R62, R20 ;  /* 0x0000003e0c48723c */ /* 0x000fe20000041814 */
[----:B------:R-:W-:Y:S01]  /*36b0*/  FMUL.FTZ R80, R80, UR28 ;  /* 0x0000001c50507c20 */ /* 0x000fe20008410000 */
[----:B------:R-:W-:Y:S01]  /*36c0*/  FMUL.FTZ R81, R81, UR28 ;  /* 0x0000001c51517c20 */ /* 0x000fe20008410000 */
[----:B------:R-:W-:Y:S01]  /*36d0*/  MUFU.TANH R221, R78 ;  /* 0x0000004e00dd7308 */ /* 0x000fe20000002400 */
[----:B------:R-:W-:Y:S01]  /*36e0*/  FMUL.FTZ R82, R82, UR28 ;  /* 0x0000001c52527c20 */ /* 0x000fe20008410000 */
[----:B------:R-:W-:Y:S01]  /*36f0*/  FMUL.FTZ R83, R83, UR28 ;  /* 0x0000001c53537c20 */ /* 0x000fe20008410000 */
[-C--:B------:R-:W-:Y:S01]  /*3700*/  HMMA.16816.F32.BF16 R68, R36, R46.reuse, RZ ;  /* 0x0000002e2444723c */ /* 0x080fe200000418ff */
[----:B------:R-:W-:Y:S01]  /*3710*/  FMUL.FTZ R84, R84, UR28 ;  /* 0x0000001c54547c20 */ /* 0x000fe20008410000 */
[----:B------:R-:W-:Y:S01]  /*3720*/  FMUL.FTZ R85, R85, UR28 ;  /* 0x0000001c55557c20 */ /* 0x000fe20008410000 */
[----:B------:R-:W-:Y:S01]  /*3730*/  FMUL.FTZ R86, R86, UR28 ;  /* 0x0000001c56567c20 */ /* 0x000fe20008410000 */
[----:B------:R-:W-:Y:S01]  /*3740*/  FMUL.FTZ R87, R87, UR28 ;  /* 0x0000001c57577c20 */ /* 0x000fe20008410000 */
[----:B------:R2:W3:Y:S01]  /*3750*/  MUFU.TANH R107, R79 ;  /* 0x0000004f006b7308 */ /* 0x0004e20000002400 */
[----:B------:R-:W-:Y:S01]  /*3760*/  HMMA.16816.F32.BF16 R20, R40, R46, RZ ;  /* 0x0000002e2814723c */ /* 0x000fe200000418ff */
[----:B------:R-:W4:Y:S05]  /*3770*/  LDSM.16.M88.4 R44, [R217+0x5000] ;  /* 0x00500000d92c783b */ /* 0x000f2a0000000200 */
[----:B------:R-:W-:Y:S01]  /*3780*/  HMMA.16816.F32.BF16 R60, R24, R48, R88 ;  /* 0x00000030183c723c */ /* 0x000fe20000041858 */
[----:B------:R-:W-:Y:S05]  /*3790*/  MUFU.TANH R220, R80 ;  /* 0x0000005000dc7308 */ /* 0x000fea0000002400 */
[----:B------:R-:W-:Y:S01]  /*37a0*/  FMUL.FTZ R72, R72, UR28 ;  /* 0x0000001c48487c20 */ /* 0x000fe20008410000 */
[----:B------:R-:W-:Y:S01]  /*37b0*/  FMUL.FTZ R73, R73, UR28 ;  /* 0x0000001c49497c20 */ /* 0x000fe20008410000 */
[----:B------:R-:W-:Y:S01]  /*37c0*/  FMUL.FTZ R74, R74, UR28 ;  /* 0x0000001c4a4a7c20 */ /* 0x000fe20008410000 */
[----:B------:R-:W3:Y:S01]  /*37d0*/  MUFU.TANH R112, R81 ;  /* 0x0000005100707308 */ /* 0x000ee20000002400 */
[----:B------:R-:W-:-:S02]  /*37e0*/  FMUL.FTZ R75, R75, UR28 ;  /* 0x0000001c4b4b7c20 */ /* 0x000fc40008410000 */
[-C--:B------:R-:W-:Y:S05]  /*37f0*/  HMMA.16816.F32.BF16 R96, R28, R54.reuse, R68 ;  /* 0x000000361c60723c */ /* 0x080fea0000041844 */
[----:B------:R-:W-:Y:S01]  /*3800*/  MUFU.TANH R219, R82 ;  /* 0x0000005200db7308 */ /* 0x000fe20000002400 */
[----:B--2---:R-:W-:Y:S01]  /*3810*/  HMMA.16816.F32.BF16 R76, R32, R54, R20 ;  /* 0x00000036204c723c */ /* 0x004fe20000041814 */
[----:B------:R-:W2:Y:S05]  /*3820*/  LDSM.16.M88.4 R20, [R223+0x5000] ;  /* 0x00500000df14783b */ /* 0x000eaa0000000200 */
[----:B------:R-:W-:Y:S01]  /*3830*/  HMMA.16816.F32.BF16 R52, R16, R48, R92 ;  /* 0x000000301034723c */ /* 0x000fe2000004185c */
[----:B------:R1:W3:Y:S05]  /*3840*/  MUFU.TANH R119, R83 ;  /* 0x0000005300777308 */ /* 0x0002ea0000002400 */
[----:B-----5:R-:W-:Y:S03]  /*3850*/  HMMA.16816.F32.BF16 R68, R12, R56, R60 ;  /* 0x000000380c44723c */ /* 0x020fe6000004183c */
[----:B------:R-:W5:Y:S03]  /*3860*/  MUFU.TANH R108, R72 ;  /* 0x00000048006c7308 */ /* 0x000f660000002400 */
[-C--:B----4-:R-:W-:Y:S05]  /*3870*/  HMMA.16816.F32.BF16 R60, R40, R44.reuse, RZ ;  /* 0x0000002c283c723c */ /* 0x090fea00000418ff */
[----:B------:R-:W-:Y:S01]  /*3880*/  MUFU.TANH R125, R73 ;  /* 0x00000049007d7308 */ /* 0x000fe20000002400 */
[----:B------:R-:W-:Y:S06]  /*3890*/  HMMA.16816.F32.BF16 R64, R36, R44, RZ ;  /* 0x0000002c2440723c */ /* 0x000fec00000418ff */
[----:B-1----:R-:W-:Y:S01]  /*38a0*/  HMMA.16816.F32.BF16 R80, R8, R56, R52 ;  /* 0x000000380850723c */ /* 0x002fe20000041834 */
[----:B------:R-:W1:Y:S05]  /*38b0*/  MUFU.TANH R109, R74 ;  /* 0x0000004a006d7308 */ /* 0x000e6a0000002400 */
[----:B------:R-:W-:Y:S01]  /*38c0*/  HMMA.16816.F32.BF16 R52, R24, R50, R76 ;  /* 0x000000321834723c */ /* 0x000fe2000004184c */
[----:B------:R-:W-:Y:S01]  /*38d0*/  FMUL.FTZ R68, R68, UR28 ;  /* 0x0000001c44447c20 */ /* 0x000fe20008410000 */
[----:B------:R-:W-:Y:S01]  /*38e0*/  FMUL.FTZ R69, R69, UR28 ;  /* 0x0000001c45457c20 */ /* 0x000fe20008410000 */
[----:B------:R4:W-:Y:S01]  /*38f0*/  MUFU.TANH R124, R75 ;  /* 0x0000004b007c7308 */ /* 0x0009e20000002400 */
[----:B------:R-:W-:Y:S01]  /*3900*/  FMUL.FTZ R70, R70, UR28 ;  /* 0x0000001c46467c20 */ /* 0x000fe20008410000 */
[----:B------:R-:W-:Y:S01]  /*3910*/  FMUL.FTZ R71, R71, UR28 ;  /* 0x0000001c47477c20 */ /* 0x000fe20008410000 */
[-C--:B--2---:R-:W-:Y:S01]  /*3920*/  HMMA.16816.F32.BF16 R76, R32, R20.reuse, R60 ;  /* 0x00000014204c723c */ /* 0x084fe2000004183c */
[----:B------:R-:W2:Y:S04]  /*3930*/  LDSM.16.M88.4 R60, [R216+0x1000] ;  /* 0x00100000d83c783b */ /* 0x000ea80000000200 */
[----:B------:R-:W-:Y:S01]  /*3940*/  MUFU.TANH R101, R68 ;  /* 0x0000004400657308 */ /* 0x000fe20000002400 */
[----:B------:R-:W-:Y:S06]  /*3950*/  HMMA.16816.F32.BF16 R88, R28, R20, R64 ;  /* 0x000000141c58723c */ /* 0x000fec0000041840 */
[----:B------:R-:W-:Y:S01]  /*3960*/  HMMA.16816.F32.BF16 R64, R16, R50, R96 ;  /* 0x000000321040723c */ /* 0x000fe20000041860 */
[----:B------:R-:W-:Y:S01]  /*3970*/  MUFU.TANH R123, R69 ;  /* 0x00000045007b7308 */ /* 0x000fe20000002400 */
[----:B------:R-:W-:Y:S01]  /*3980*/  LDSM.16.M88.4 R48, [R222+0x1000] ;  /* 0x00100000de30783b */ /* 0x000fe20000000200 */
[----:B------:R-:W-:Y:S01]  /*3990*/  FMUL.FTZ R80, R80, UR28 ;  /* 0x0000001c50507c20 */ /* 0x000fe20008410000 */
[----:B------:R-:W-:Y:S01]  /*39a0*/  FMUL.FTZ R81, R81, UR28 ;  /* 0x0000001c51517c20 */ /* 0x000fe20008410000 */
[----:B------:R-:W-:Y:S01]  /*39b0*/  FMUL.FTZ R82, R82, UR28 ;  /* 0x0000001c52527c20 */ /* 0x000fe20008410000 */
[----:B----4-:R-:W-:Y:S01]  /*39c0*/  HMMA.16816.F32.BF16 R72, R12, R58, R52 ;  /* 0x0000003a0c48723c */ /* 0x010fe20000041834 */
[----:B------:R-:W-:-:S02]  /*39d0*/  FMUL.FTZ R83, R83, UR28 ;  /* 0x0000001c53537c20 */ /* 0x000fc40008410000 */
[----:B------:R-:W-:Y:S03]  /*39e0*/  MUFU.TANH R104, R70 ;  /* 0x0000004600687308 */ /* 0x000fe60000002400 */
[-C--:B------:R-:W-:Y:S05]  /*39f0*/  HMMA.16816.F32.BF16 R52, R40, R46.reuse, RZ ;  /* 0x0000002e2834723c */ /* 0x080fea00000418ff */
[----:B------:R4:W-:Y:S08]  /*3a00*/  MUFU.TANH R122, R71 ;  /* 0x00000047007a7308 */ /* 0x0009f00000002400 */
[----:B------:R-:W1:Y:S05]  /*3a10*/  MUFU.TANH R114, R84 ;  /* 0x0000005400727308 */ /* 0x000e6a0000002400 */
[----:B------:R-:W-:Y:S01]  /*3a20*/  FMUL.FTZ R72, R72, UR28 ;  /* 0x0000001c48487c20 */ /* 0x000fe20008410000 */
[----:B------:R-:W-:Y:S01]  /*3a30*/  FMUL.FTZ R73, R73, UR28 ;  /* 0x0000001c49497c20 */ /* 0x000fe20008410000 */
[----:B------:R-:W-:Y:S01]  /*3a40*/  FMUL.FTZ R74, R74, UR28 ;  /* 0x0000001c4a4a7c20 */ /* 0x000fe20008410000 */
[----:B------:R-:W-:Y:S01]  /*3a50*/  MUFU.TANH R111, R85 ;  /* 0x00000055006f7308 */ /* 0x000fe20000002400 */
[----:B----4-:R-:W-:Y:S01]  /*3a60*/  HMMA.16816.F32.BF16 R68, R36, R46, RZ ;  /* 0x0000002e2444723c */ /* 0x010fe200000418ff */
[----:B------:R-:W4:Y:S01]  /*3a70*/  LDSM.16.M88.4 R44, [R217+0x5800] ;  /* 0x00580000d92c783b */ /* 0x000f220000000200 */
[----:B------:R-:W-:-:S05]  /*3a80*/  FMUL.FTZ R75, R75, UR28 ;  /* 0x0000001c4b4b7c20 */ /* 0x000fca0008410000 */
[----:B------:R-:W1:Y:S08]  /*3a90*/  MUFU.TANH R120, R86 ;  /* 0x0000005600787308 */ /* 0x000e700000002400 */
[----:B------:R3:W1:Y:S08]  /*3aa0*/  MUFU.TANH R118, R87 ;  /* 0x0000005700767308 */ /* 0x0006700000002400 */
[----:B------:R-:W-:Y:S01]  /*3ab0*/  MUFU.TANH R103, R72 ;  /* 0x0000004800677308 */ /* 0x000fe20000002400 */
[----:B------:R-:W-:Y:S07]  /*3ac0*/  HMMA.16816.F32.BF16 R92, R28, R22, R68 ;  /* 0x000000161c5c723c */ /* 0x000fee0000041844 */
[----:B------:R-:W-:Y:S01]  /*3ad0*/  MUFU.TANH R121, R73 ;  /* 0x0000004900797308 */ /* 0x000fe20000002400 */
[----:B---3--:R-:W-:Y:S06]  /*3ae0*/  HMMA.16816.F32.BF16 R84, R8, R58, R64 ;  /* 0x0000003a0854723c */ /* 0x008fec0000041840 */
[----:B--2---:R-:W-:Y:S01]  /*3af0*/  HMMA.16816.F32.BF16 R56, R24, R60, R76 ;  /* 0x0000003c1838723c */ /* 0x004fe2000004184c */
[----:B------:R-:W-:Y:S05]  /*3b00*/  MUFU.TANH R7, R74 ;  /* 0x0000004a00077308 */ /* 0x000fea0000002400 */
[----:B------:R-:W-:Y:S01]  /*3b10*/  HMMA.16816.F32.BF16 R76, R32, R22, R52 ;  /* 0x00000016204c723c */ /* 0x000fe20000041834 */
[----:B------:R-:W2:Y:S02]  /*3b20*/  LDSM.16.M88.4 R20, [R223+0x5800] ;  /* 0x00580000df14783b */ /* 0x000ea40000000200 */
[----:B------:R3:W-:Y:S03]  /*3b30*/  MUFU.TANH R110, R75 ;  /* 0x0000004b006e7308 */ /* 0x0007e60000002400 */
[----:B------:R-:W-:Y:S05]  /*3b40*/  HMMA.16816.F32.BF16 R52, R16, R60, R88 ;  /* 0x0000003c1034723c */ /* 0x000fea0000041858 */
[----:B------:R-:W1:Y:S01]  /*3b50*/  MUFU.TANH R106, R80 ;  /* 0x00000050006a7308 */ /* 0x000e620000002400 */
[----:B----4-:R-:W-:Y:S01]  /*3b60*/  HMMA.16816.F32.BF16 R64, R40, R44, RZ ;  /* 0x0000002c2840723c */ /* 0x010fe200000418ff */
[----:B------:R-:W-:Y:S01]  /*3b70*/  FMUL.FTZ R84, R84, UR28 ;  /* 0x0000001c54547c20 */ /* 0x000fe20008410000 */
[----:B------:R-:W-:Y:S01]  /*3b80*/  FMUL.FTZ R85, R85, UR28 ;  /* 0x0000001c55557c20 */ /* 0x000fe20008410000 */
[----:B------:R-:W-:Y:S01]  /*3b90*/  FMUL.FTZ R86, R86, UR28 ;  /* 0x0000001c56567c20 */ /* 0x000fe20008410000 */
[----:B------:R-:W-:-:S02]  /*3ba0*/  FMUL.FTZ R87, R87, UR28 ;  /* 0x0000001c57577c20 */ /* 0x000fc40008410000 */
[----:B------:R-:W-:Y:S01]  /*3bb0*/  HMMA.16816.F32.BF16 R68, R36, R44, RZ ;  /* 0x0000002c2444723c */ /* 0x000fe200000418ff */
[----:B------:R-:W-:Y:S05]  /*3bc0*/  MUFU.TANH R105, R81 ;  /* 0x0000005100697308 */ /* 0x000fea0000002400 */
[----:B---3--:R-:W-:Y:S03]  /*3bd0*/  HMMA.16816.F32.BF16 R72, R12, R48, R56 ;  /* 0x000000300c48723c */ /* 0x008fe60000041838 */
[----:B------:R-:W3:Y:S03]  /*3be0*/  MUFU.TANH R115, R82 ;  /* 0x0000005200737308 */ /* 0x000ee60000002400 */
[----:B------:R-:W-:Y:S05]  /*3bf0*/  HMMA.16816.F32.BF16 R56, R24, R62, R76 ;  /* 0x0000003e1838723c */ /* 0x000fea000004184c */
[----:B------:R4:W3:Y:S01]  /*3c00*/  MUFU.TANH R113, R83 ;  /* 0x0000005300717308 */ /* 0x0008e20000002400 */
[-C--:B--2---:R-:W-:Y:S07]  /*3c10*/  HMMA.16816.F32.BF16 R76, R32, R20.reuse, R64 ;  /* 0x00000014204c723c */ /* 0x084fee0000041840 */
[----:B------:R-:W2:Y:S01]  /*3c20*/  MUFU.TANH R97, R84 ;  /* 0x0000005400617308 */ /* 0x000ea20000002400 */
[----:B------:R-:W-:Y:S04]  /*3c30*/  HMMA.16816.F32.BF16 R88, R28, R20, R68 ;  /* 0x000000141c58723c */ /* 0x000fe80000041844 */
[----:B------:R-:W-:Y:S01]  /*3c40*/  FMUL.FTZ R72, R72, UR28 ;  /* 0x0000001c48487c20 */ /* 0x000fe20008410000 */
[----:B------:R-:W-:Y:S01]  /*3c50*/  FMUL.FTZ R73, R73, UR28 ;  /* 0x0000001c49497c20 */ /* 0x000fe20008410000 */
[----:B------:R-:W-:Y:S01]  /*3c60*/  FMUL.FTZ R74, R74, UR28 ;  /* 0x0000001c4a4a7c20 */ /* 0x000fe20008410000 */
[----:B------:R-:W-:Y:S01]  /*3c70*/  FMUL.FTZ R75, R75, UR28 ;  /* 0x0000001c4b4b7c20 */ /* 0x000fe20008410000 */
[----:B------:R-:W-:Y:S01]  /*3c80*/  MUFU.TANH R147, R72 ;  /* 0x0000004800937308 */ /* 0x000fe20000002400 */
[----:B----4-:R-:W-:Y:S01]  /*3c90*/  HMMA.16816.F32.BF16 R80, R8, R48, R52 ;  /* 0x000000300850723c */ /* 0x010fe20000041834 */
[----:B------:R-:W4:Y:S05]  /*3ca0*/  LDSM.16.M88.4 R52, [R216+0x1800] ;  /* 0x00180000d834783b */ /* 0x000f2a0000000200 */
[----:B------:R-:W-:Y:S01]  /*3cb0*/  HMMA.16816.F32.BF16 R64, R16, R62, R92 ;  /* 0x0000003e1040723c */ /* 0x000fe2000004185c */
[----:B------:R-:W-:Y:S01]  /*3cc0*/  MUFU.TANH R142, R73 ;  /* 0x00000049008e7308 */ /* 0x000fe20000002400 */
[----:B------:R-:W5:Y:S04]  /*3cd0*/  LDSM.16.M88.4 R60, [R222+0x1800] ;  /* 0x00180000de3c783b */ /* 0x000f680000000200 */
[-C--:B------:R-:W-:Y:S03]  /*3ce0*/  HMMA.16816.F32.BF16 R68, R36, R46.reuse, RZ ;  /* 0x0000002e2444723c */ /* 0x080fe600000418ff */
[----:B------:R-:W-:Y:S03]  /*3cf0*/  MUFU.TANH R145, R74 ;  /* 0x0000004a00917308 */ /* 0x000fe60000002400 */
[----:B------:R-:W-:Y:S05]  /*3d00*/  HMMA.16816.F32.BF16 R44, R40, R46, RZ ;  /* 0x0000002e282c723c */ /* 0x000fea00000418ff */
[----:B------:R1:W-:Y:S01]  /*3d10*/  MUFU.TANH R143, R75 ;  /* 0x0000004b008f7308 */ /* 0x0003e20000002400 */
[----:B------:R-:W-:Y:S01]  /*3d20*/  FMUL.FTZ R80, R80, UR28 ;  /* 0x0000001c50507c20 */ /* 0x000fe20008410000 */
[----:B------:R-:W-:Y:S01]  /*3d30*/  FMUL.FTZ R81, R81, UR28 ;  /* 0x0000001c51517c20 */ /* 0x000fe20008410000 */
[----:B------:R-:W-:Y:S01]  /*3d40*/  FMUL.FTZ R82, R82, UR28 ;  /* 0x0000001c52527c20 */ /* 0x000fe20008410000 */
[----:B------:R-:W-:-:S04]  /*3d50*/  FMUL.FTZ R83, R83, UR28 ;  /* 0x0000001c53537c20 */ /* 0x000fc80008410000 */
[----:B------:R-:W-:Y:S05]  /*3d60*/  MUFU.TANH R102, R85 ;  /* 0x0000005500667308 */ /* 0x000fea0000002400 */
[----:B------:R-:W-:Y:S03]  /*3d70*/  HMMA.16816.F32.BF16 R92, R28, R22, R68 ;  /* 0x000000161c5c723c */ /* 0x000fe60000041844 */
[----:B------:R-:W2:Y:S03]  /*3d80*/  MUFU.TANH R117, R86 ;  /* 0x0000005600757308 */ /* 0x000ea60000002400 */
[----:B-1----:R-:W-:Y:S01]  /*3d90*/  HMMA.16816.F32.BF16 R72, R12, R50, R56 ;  /* 0x000000320c48723c */ /* 0x002fe20000041838 */
[----:B------:R-:W1:Y:S04]  /*3da0*/  LDSM.16.M88.4 R56, [R217+0x6000] ;  /* 0x00600000d938783b */ /* 0x000e680000000200 */
[----:B------:R3:W-:Y:S01]  /*3db0*/  MUFU.TANH R116, R87 ;  /* 0x0000005700747308 */ /* 0x0007e20000002400 */
[----:B----4-:R-:W-:Y:S07]  /*3dc0*/  HMMA.16816.F32.BF16 R68, R16, R52, R88 ;  /* 0x000000341044723c */ /* 0x010fee0000041858 */
[----:B------:R-:W4:Y:S08]  /*3dd0*/  MUFU.TANH R146, R80 ;  /* 0x0000005000927308 */ /* 0x000f300000002400 */
[----:B------:R-:W-:Y:S01]  /*3de0*/  MUFU.TANH R144, R81 ;  /* 0x0000005100907308 */ /* 0x000fe20000002400 */
[----:B---3--:R-:W-:Y:S02]  /*3df0*/  HMMA.16816.F32.BF16 R84, R8, R50, R64 ;  /* 0x000000320854723c */ /* 0x008fe40000041840 */
[----:B------:R-:W-:Y:S01]  /*3e00*/  FMUL.FTZ R72, R72, UR28 ;  /* 0x0000001c48487c20 */ /* 0x000fe20008410000 */
[----:B------:R-:W-:Y:S01]  /*3e10*/  FMUL.FTZ R73, R73, UR28 ;  /* 0x0000001c49497c20 */ /* 0x000fe20008410000 */
[----:B------:R-:W-:Y:S01]  /*3e20*/  FMUL.FTZ R74, R74, UR28 ;  /* 0x0000001c4a4a7c20 */ /* 0x000fe20008410000 */
[----:B------:R-:W-:Y:S01]  /*3e30*/  FMUL.FTZ R75, R75, UR28 ;  /* 0x0000001c4b4b7c20 */ /* 0x000fe20008410000 */
[----:B------:R-:W-:Y:S01]  /*3e40*/  HMMA.16816.F32.BF16 R48, R24, R52, R76 ;  /* 0x000000341830723c */ /* 0x000fe2000004184c */
[----:B------:R-:W3:Y:S05]  /*3e50*/  MUFU.TANH R149, R82 ;  /* 0x0000005200957308 */ /* 0x000eea0000002400 */
[----:B------:R-:W-:Y:S01]  /*3e60*/  HMMA.16816.F32.BF16 R76, R32, R22, R44 ;  /* 0x00000016204c723c */ /* 0x000fe2000004182c */
[----:B------:R-:W2:Y:S02]  /*3e70*/  LDSM.16.M88.4 R44, [R223+0x6000] ;  /* 0x00600000df2c783b */ /* 0x000ea40000000200 */
[----:B------:R4:W3:Y:S03]  /*3e80*/  MUFU.TANH R148, R83 ;  /* 0x0000005300947308 */ /* 0x0008e60000002400 */
[----:B-----5:R-:W-:Y:S05]  /*3e90*/  HMMA.16816.F32.BF16 R88, R8, R60, R68 ;  /* 0x0000003c0858723c */ /* 0x020fea0000041844 */
[----:B------:R-:W5:Y:S01]  /*3ea0*/  MUFU.TANH R139, R72 ;  /* 0x00000048008b7308 */ /* 0x000f620000002400 */
[----:B-1----:R-:W-:Y:S01]  /*3eb0*/  HMMA.16816.F32.BF16 R20, R40, R56, RZ ;  /* 0x000000382814723c */ /* 0x002fe200000418ff */
[----:B------:R-:W-:Y:S01]  /*3ec0*/  FMUL.FTZ R84, R84, UR28 ;  /* 0x0000001c54547c20 */ /* 0x000fe20008410000 */
[----:B------:R-:W-:Y:S01]  /*3ed0*/  FMUL.FTZ R85, R85, UR28 ;  /* 0x0000001c55557c20 */ /* 0x000fe20008410000 */
[----:B------:R-:W-:Y:S01]  /*3ee0*/  FMUL.FTZ R86, R86, UR28 ;  /* 0x0000001c56567c20 */ /* 0x000fe20008410000 */
[----:B------:R-:W-:-:S02]  /*3ef0*/  FMUL.FTZ R87, R87, UR28 ;  /* 0x0000001c57577c20 */ /* 0x000fc40008410000 */
[----:B------:R-:W-:Y:S01]  /*3f00*/  HMMA.16816.F32.BF16 R64, R36, R56, RZ ;  /* 0x000000382440723c */ /* 0x000fe200000418ff */
[----:B------:R-:W-:Y:S05]  /*3f10*/  MUFU.TANH R136, R73 ;  /* 0x0000004900887308 */ /* 0x000fea0000002400 */
[----:B----4-:R-:W-:Y:S01]  /*3f20*/  HMMA.16816.F32.BF16 R80, R12, R60, R48 ;  /* 0x0000003c0c50723c */ /* 0x010fe20000041830 */
[----:B------:R-:W1:Y:S02]  /*3f30*/  LDSM.16.M88.4 R48, [R216+0x2000] ;  /* 0x00200000d830783b */ /* 0x000e640000000200 */
[----:B------:R-:W4:Y:S03]  /*3f40*/  MUFU.TANH R138, R74 ;  /* 0x0000004a008a7308 */ /* 0x000f260000002400 */
[----:B------:R-:W-:Y:S01]  /*3f50*/  FMUL.FTZ R88, R88, UR28 ;  /* 0x0000001c58587c20 */ /* 0x000fe20008410000 */
[----:B------:R-:W-:Y:S01]  /*3f60*/  FMUL.FTZ R89, R89, UR28 ;  /* 0x0000001c59597c20 */ /* 0x000fe20008410000 */
[----:B------:R-:W-:Y:S01]  /*3f70*/  FMUL.FTZ R90, R90, UR28 ;  /* 0x0000001c5a5a7c20 */ /* 0x000fe20008410000 */
[----:B------:R-:W-:-:S02]  /*3f80*/  FMUL.FTZ R91, R91, UR28 ;  /* 0x0000001c5b5b7c20 */ /* 0x000fc40008410000 */
[----:B------:R3:W-:Y:S01]  /*3f90*/  MUFU.TANH R134, R75 ;  /* 0x0000004b00867308 */ /* 0x0007e20000002400 */
[-C--:B--2---:R-:W-:Y:S01]  /*3fa0*/  HMMA.16816.F32.BF16 R68, R32, R44.reuse, R20 ;  /* 0x0000002c2044723c */ /* 0x084fe20000041814 */
[----:B------:R-:W2:Y:S06]  /*3fb0*/  LDSM.16.M88.4 R20, [R222+0x2000] ;  /* 0x00200000de14783b */ /* 0x000eac0000000200 */
[----:B------:R-:W4:Y:S01]  /*3fc0*/  MUFU.TANH R140, R84 ;  /* 0x00000054008c7308 */ /* 0x000f220000002400 */
[----:B------:R-:W-:Y:S04]  /*3fd0*/  HMMA.16816.F32.BF16 R64, R28, R44, R64 ;  /* 0x0000002c1c40723c */ /* 0x000fe80000041840 */
[----:B------:R-:W-:Y:S01]  /*3fe0*/  FMUL.FTZ R80, R80, UR28 ;  /* 0x0000001c50507c20 */ /* 0x000fe20008410000 */
[----:B------:R-:W-:Y:S01]  /*3ff0*/  FMUL.FTZ R81, R81, UR28 ;  /* 0x0000001c51517c20 */ /* 0x000fe20008410000 */
[----:B------:R-:W-:Y:S01]  /*4000*/  FMUL.FTZ R82, R82, UR28 ;  /* 0x0000001c52527c20 */ /* 0x000fe20008410000 */
[----:B------:R-:W-:Y:S01]  /*4010*/  MUFU.TANH R135, R85 ;  /* 0x0000005500877308 */ /* 0x000fe20000002400 */
[----:B------:R-:W-:Y:S01]  /*4020*/  FMUL.FTZ R83, R83, UR28 ;  /* 0x0000001c53537c20 */ /* 0x000fe20008410000 */
[----:B---3--:R-:W-:Y:S06]  /*4030*/  HMMA.16816.F32.BF16 R72, R24, R54, R76 ;  /* 0x000000361848723c */ /* 0x008fec000004184c */
[----:B------:R-:W3:Y:S08]  /*4040*/  MUFU.TANH R141, R86 ;  /* 0x00000056008d7308 */ /* 0x000ef00000002400 */
[----:B------:R5:W3:Y:S01]  /*4050*/  MUFU.TANH R137, R87 ;  /* 0x0000005700897308 */ /* 0x000ae20000002400 */
[----:B-1----:R-:W-:Y:S07]  /*4060*/  HMMA.16816.F32.BF16 R64, R16, R48, R64 ;  /* 0x000000301040723c */ /* 0x002fee0000041840 */
[----:B------:R-:W1:Y:S02]  /*4070*/  MUFU.TANH R170, R80 ;  /* 0x0000005000aa7308 */ /* 0x000e640000002400 */
[----:B------:R-:W-:Y:S06]  /*4080*/  HMMA.16816.F32.BF16 R76, R12, R62, R72 ;  /* 0x0000003e0c4c723c */ /* 0x000fec0000041848 */
[----:B------:R-:W-:Y:S01]  /*4090*/  HMMA.16816.F32.BF16 R72, R24, R48, R68 ;  /* 0x000000301848723c */ /* 0x000fe20000041844 */
[----:B------:R-:W-:Y:S05]  /*40a0*/  MUFU.TANH R162, R81 ;  /* 0x0000005100a27308 */ /* 0x000fea0000002400 */
[----:B-----5:R-:W-:Y:S01]  /*40b0*/  HMMA.16816.F32.BF16 R84, R16, R54, R92 ;  /* 0x000000361054723c */ /* 0x020fe2000004185c */
[----:B------:R-:W5:Y:S02]  /*40c0*/  LDSM.16.M88.4 R52, [R217+0x6800] ;  /* 0x00680000d934783b */ /* 0x000f640000000200 */
[----:B------:R-:W1:Y:S03]  /*40d0*/  MUFU.TANH R166, R82 ;  /* 0x0000005200a67308 */ /* 0x000e660000002400 */
[-C--:B------:R-:W-:Y:S05]  /*40e0*/  HMMA.16816.F32.BF16 R68, R40, R58.reuse, RZ ;  /* 0x0000003a2844723c */ /* 0x080fea00000418ff */
[----:B------:R4:W-:Y:S01]  /*40f0*/  MUFU.TANH R159, R83 ;  /* 0x00000053009f7308 */ /* 0x0009e20000002400 */
[----:B------:R-:W-:Y:S01]  /*4100*/  HMMA.16816.F32.BF16 R56, R36, R58, RZ ;  /* 0x0000003a2438723c */ /* 0x000fe200000418ff */
[----:B------:R-:W-:Y:S01]  /*4110*/  FMUL.FTZ R76, R76, UR28 ;  /* 0x0000001c4c4c7c20 */ /* 0x000fe20008410000 */
[----:B------:R-:W-:Y:S01]  /*4120*/  FMUL.FTZ R77, R77, UR28 ;  /* 0x0000001c4d4d7c20 */ /* 0x000fe20008410000 */
[----:B------:R-:W-:Y:S01]  /*4130*/  FMUL.FTZ R78, R78, UR28 ;  /* 0x0000001c4e4e7c20 */ /* 0x000fe20008410000 */
[----:B------:R-:W-:-:S03]  /*4140*/  FMUL.FTZ R79, R79, UR28 ;  /* 0x0000001c4f4f7c20 */ /* 0x000fc60008410000 */
[----:B------:R-:W1:Y:S08]  /*4150*/  MUFU.TANH R168, R88 ;  /* 0x0000005800a87308 */ /* 0x000e700000002400 */
[----:B------:R-:W-:Y:S01]  /*4160*/  MUFU.TANH R160, R89 ;  /* 0x0000005900a07308 */ /* 0x000fe20000002400 */
[----:B----4-:R-:W-:Y:S01]  /*4170*/  HMMA.16816.F32.BF16 R80, R8, R62, R84 ;  /* 0x0000003e0850723c */ /* 0x010fe20000041854 */
[----:B------:R-:W4:Y:S05]  /*4180*/  LDSM.16.M88.4 R60, [R223+0x6800] ;  /* 0x00680000df3c783b */ /* 0x000f2a0000000200 */
[----:B--2---:R-:W-:Y:S01]  /*4190*/  HMMA.16816.F32.BF16 R84, R12, R20, R72 ;  /* 0x000000140c54723c */ /* 0x004fe20000041848 */
[----:B------:R-:W2:Y:S08]  /*41a0*/  MUFU.TANH R173, R90 ;  /* 0x0000005a00ad7308 */ /* 0x000eb00000002400 */
[----:B------:R3:W2:Y:S08]  /*41b0*/  MUFU.TANH R163, R91 ;  /* 0x0000005b00a37308 */ /* 0x0006b00000002400 */
[----:B------:R-:W2:Y:S01]  /*41c0*/  MUFU.TANH R155, R76 ;  /* 0x0000004c009b7308 */ /* 0x000ea20000002400 */
[----:B------:R-:W-:Y:S01]  /*41d0*/  FMUL.FTZ R80, R80, UR28 ;  /* 0x0000001c50507c20 */ /* 0x000fe20008410000 */
[----:B------:R-:W-:Y:S01]  /*41e0*/  FMUL.FTZ R81, R81, UR28 ;  /* 0x0000001c51517c20 */ /* 0x000fe20008410000 */
[----:B------:R-:W-:Y:S01]  /*41f0*/  FMUL.FTZ R82, R82, UR28 ;  /* 0x0000001c52527c20 */ /* 0x000fe20008410000 */
[----:B------:R-:W-:-:S03]  /*4200*/  FMUL.FTZ R83, R83, UR28 ;  /* 0x0000001c53537c20 */ /* 0x000fc60008410000 */
[----:B------:R-:W-:Y:S01]  /*4210*/  FMUL.FTZ R84, R84, UR28 ;  /* 0x0000001c54547c20 */ /* 0x000fe20008410000 */
[----:B------:R-:W-:Y:S01]  /*4220*/  MUFU.TANH R152, R77 ;  /* 0x0000004d00987308 */ /* 0x000fe20000002400 */
[----:B---3--:R-:W-:Y:S01]  /*4230*/  HMMA.16816.F32.BF16 R88, R8, R20, R64 ;  /* 0x000000140858723c */ /* 0x008fe20000041840 */
[----:B------:R-:W-:Y:S01]  /*4240*/  FMUL.FTZ R85, R85, UR28 ;  /* 0x0000001c55557c20 */ /* 0x000fe20008410000 */
[----:B------:R-:W-:Y:S01]  /*4250*/  FMUL.FTZ R86, R86, UR28 ;  /* 0x0000001c56567c20 */ /* 0x000fe20008410000 */
[----:B------:R-:W-:-:S03]  /*4260*/  FMUL.FTZ R87, R87, UR28 ;  /* 0x0000001c57577c20 */ /* 0x000fc60008410000 */
[----:B------:R-:W-:Y:S01]  /*4270*/  HMMA.16816.F32.BF16 R64, R32, R46, R68 ;  /* 0x0000002e2040723c */ /* 0x000fe20000041844 */
[----:B------:R-:W3:Y:S01]  /*4280*/  MUFU.TANH R154, R78 ;  /* 0x0000004e009a7308 */ /* 0x000ee20000002400 */
[----:B------:R-:W-:Y:S01]  /*4290*/  IMAD.MOV.U32 R20, RZ, RZ, 0x8 ;  /* 0x00000008ff147424 */ /* 0x000fe200078e00ff */
[----:B------:R-:W-:-:S03]  /*42a0*/  VIMNMX R21, R100, UR27, PT ;  /* 0x0000001b64157c48 */ /* 0x000fc6000bfe0100 */
[----:B-----5:R-:W-:Y:S01]  /*42b0*/  HMMA.16816.F32.BF16 R68, R40, R52, RZ ;  /* 0x000000342844723c */ /* 0x020fe200000418ff */
[----:B------:R-:W-:Y:S02]  /*42c0*/  VIADDMNMX R20, R100, R20, UR27, PT ;  /* 0x0000001b64147e46 */ /* 0x000fe4000b800114 */
[----:B------:R5:W-:Y:S03]  /*42d0*/  MUFU.TANH R150, R79 ;  /* 0x0000004f00967308 */ /* 0x000be60000002400 */
[----:B------:R-:W-:Y:S05]  /*42e0*/  HMMA.16816.F32.BF16 R44, R28, R46, R56 ;  /* 0x0000002e1c2c723c */ /* 0x000fea0000041838 */
[----:B------:R-:W3:Y:S01]  /*42f0*/  MUFU.TANH R156, R80 ;  /* 0x00000050009c7308 */ /* 0x000ee20000002400 */
[----:B------:R-:W-:Y:S01]  /*4300*/  FMUL.FTZ R88, R88, UR28 ;  /* 0x0000001c58587c20 */ /* 0x000fe20008410000 */
[----:B------:R-:W-:Y:S01]  /*4310*/  FMUL.FTZ R89, R89, UR28 ;  /* 0x0000001c59597c20 */ /* 0x000fe20008410000 */
[----:B------:R-:W-:Y:S01]  /*4320*/  FMUL.FTZ R91, R91, UR28 ;  /* 0x0000001c5b5b7c20 */ /* 0x000fe20008410000 */
[----:B------:R-:W-:-:S03]  /*4330*/  FMUL.FTZ R0, R90, UR28 ;  /* 0x0000001c5a007c20 */ /* 0x000fc60008410000 */
[----:B------:R-:W-:Y:S01]  /*4340*/  HMMA.16816.F32.BF16 R72, R24, R50, R64 ;  /* 0x000000321848723c */ /* 0x000fe20000041840 */
[----:B------:R-:W-:Y:S05]  /*4350*/  MUFU.TANH R151, R81 ;  /* 0x0000005100977308 */ /* 0x000fea0000002400 */
[----:B-----5:R-:W-:Y:S03]  /*4360*/  HMMA.16816.F32.BF16 R76, R36, R52, RZ ;  /* 0x00000034244c723c */ /* 0x020fe600000418ff */
[----:B------:R-:W5:Y:S03]  /*4370*/  MUFU.TANH R158, R82 ;  /* 0x00000052009e7308 */ /* 0x000f660000002400 */
[----:B----4-:R-:W-:Y:S05]  /*4380*/  HMMA.16816.F32.BF16 R64, R32, R60, R68 ;  /* 0x0000003c2040723c */ /* 0x010fea0000041844 */
[----:B------:R4:W5:Y:S01]  /*4390*/  MUFU.TANH R153, R83 ;  /* 0x0000005300997308 */ /* 0x0009620000002400 */
[----:B------:R-:W-:Y:S01]  /*43a0*/  HMMA.16816.F32.BF16 R48, R16, R50, R44 ;  /* 0x000000321030723c */ /* 0x000fe2000004182c */
[----:B------:R-:W-:Y:S05]  /*43b0*/  LDSM.16.M88.4 R44, [R222+0x2800] ;  /* 0x00280000de2c783b */ /* 0x000fea0000000200 */
[----:B------:R-:W-:Y:S01]  /*43c0*/  HMMA.16816.F32.BF16 R72, R12, R22, R72 ;  /* 0x000000160c48723c */ /* 0x000fe20000041848 */
[----:B------:R-:W-:Y:S05]  /*43d0*/  MUFU.TANH R171, R88 ;  /* 0x0000005800ab7308 */ /* 0x000fea0000002400 */
[----:B------:R-:W-:Y:S03]  /*43e0*/  HMMA.16816.F32.BF16 R56, R28, R60, R76 ;  /* 0x0000003c1c38723c */ /* 0x000fe6000004184c */
[----:B------:R-:W-:Y:S01]  /*43f0*/  MUFU.TANH R199, R89 ;  /* 0x0000005900c77308 */ /* 0x000fe20000002400 */
[----:B----4-:R-:W4:Y:S07]  /*4400*/  LDSM.16.M88.4 R80, [R216+0x2800] ;  /* 0x00280000d850783b */ /* 0x010f2e0000000200 */
[----:B------:R-:W-:Y:S01]  /*4410*/  MUFU.TANH R201, R91 ;  /* 0x0000005b00c97308 */ /* 0x000fe20000002400 */
[----:B------:R-:W-:Y:S06]  /*4420*/  HMMA.16816.F32.BF16 R68, R8, R22, R48 ;  /* 0x000000160844723c */ /* 0x000fec0000041830 */
[----:B------:R-:W-:Y:S01]  /*4430*/  HMMA.16816.F32.BF16 R48, R40, R54, RZ ;  /* 0x000000362830723c */ /* 0x000fe200000418ff */
[----:B------:R1:W-:Y:S01]  /*4440*/  MUFU.TANH R169, R0 ;  /* 0x0000000000a97308 */ /* 0x0003e20000002400 */
[----:B------:R-:W-:-:S02]  /*4450*/  IMAD.MOV.U32 R23, RZ, RZ, 0x40 ;  /* 0x00000040ff177424 */ /* 0x000fc400078e00ff */
[----:B------:R-:W-:Y:S01]  /*4460*/  FMUL.FTZ R72, R72, UR28 ;  /* 0x0000001c48487c20 */ /* 0x000fe20008410000 */
[----:B------:R-:W-:Y:S02]  /*4470*/  IMAD.MOV.U32 R22, RZ, RZ, 0x48 ;  /* 0x00000048ff167424 */ /* 0x000fe400078e00ff */
[----:B------:R-:W-:Y:S01]  /*4480*/  FMUL.FTZ R73, R73, UR28 ;  /* 0x0000001c49497c20 */ /* 0x000fe20008410000 */
[----:B------:R-:W-:Y:S01]  /*4490*/  HMMA.16816.F32.BF16 R52, R36, R54, RZ ;  /* 0x000000362434723c */ /* 0x000fe200000418ff */
[----:B------:R-:W-:Y:S01]  /*44a0*/  VIADDMNMX R23, R100, R23, UR27, PT ;  /* 0x0000001b64177e46 */ /* 0x000fe2000b800117 */
[----:B------:R-:W-:Y:S01]  /*44b0*/  FMUL.FTZ R74, R74, UR28 ;  /* 0x0000001c4a4a7c20 */ /* 0x000fe20008410000 */
[----:B------:R-:W-:Y:S01]  /*44c0*/  VIADDMNMX R22, R100, R22, UR27, PT ;  /* 0x0000001b64167e46 */ /* 0x000fe2000b800116 */
[----:B------:R-:W-:Y:S01]  /*44d0*/  FMUL.FTZ R75, R75, UR28 ;  /* 0x0000001c4b4b7c20 */ /* 0x000fe20008410000 */
[----:B------:R-:W-:Y:S01]  /*44e0*/  MUFU.TANH R190, R72 ;  /* 0x0000004800be7308 */ /* 0x000fe20000002400 */
[----:B-1----:R-:W-:-:S04]  /*44f0*/  IMAD.U32 R0, RZ, RZ, UR19 ;  /* 0x00000013ff007e24 */ /* 0x002fc8000f8e00ff */
[----:B------:R-:W-:Y:S01]  /*4500*/  FMUL.FTZ R68, R68, UR28 ;  /* 0x0000001c44447c20 */ /* 0x000fe20008410000 */
[----:B------:R-:W-:Y:S01]  /*4510*/  FMUL.FTZ R69, R69, UR28 ;  /* 0x0000001c45457c20 */ /* 0x000fe20008410000 */
[----:B------:R-:W-:Y:S01]  /*4520*/  FMUL.FTZ R70, R70, UR28 ;  /* 0x0000001c46467c20 */ /* 0x000fe20008410000 */
[----:B------:R-:W-:Y:S01]  /*4530*/  IMAD R0, R0, 0x80, R5 ;  /* 0x0000008000007824 */ /* 0x000fe200078e0205 */
[----:B------:R-:W-:Y:S01]  /*4540*/  MUFU.TANH R179, R73 ;  /* 0x0000004900b37308 */ /* 0x000fe20000002400 */
[----:B----4-:R-:W-:Y:S02]  /*4550*/  HMMA.16816.F32.BF16 R76, R24, R80, R64 ;  /* 0x00000050184c723c */ /* 0x010fe40000041840 */
[C---:B------:R-:W-:Y:S02]  /*4560*/  VIADD R6, R0.reuse, 0x1 ;  /* 0x0000000100067836 */ /* 0x040fe40000000000 */
[----:B------:R-:W-:-:S03]  /*4570*/  VIADD R5, R0, 0x8 ;  /* 0x0000000800057836 */ /* 0x000fc60000000000 */
[----:B------:R-:W-:Y:S01]  /*4580*/  MUFU.TANH R167, R74 ;  /* 0x0000004a00a77308 */ /* 0x000fe20000002400 */
[----:B------:R-:W-:Y:S01]  /*4590*/  HMMA.16816.F32.BF16 R64, R16, R80, R56 ;  /* 0x000000501040723c */ /* 0x000fe20000041838 */
[----:B------:R-:W1:Y:S01]  /*45a0*/  LDSM.16.M88.4 R56, [R217+0x7000] ;  /* 0x00700000d938783b */ /* 0x000e620000000200 */
[C---:B------:R-:W-:Y:S02]  /*45b0*/  ISETP.GE.AND P3, PT, R6.reuse, R21, PT ;  /* 0x000000150600720c */ /* 0x040fe40003f66270 */
[C---:B------:R-:W-:Y:S02]  /*45c0*/  ISETP.GE.AND P1, PT, R6.reuse, R20, PT ;  /* 0x000000140600720c */ /* 0x040fe40003f26270 */
[C---:B------:R-:W-:Y:S01]  /*45d0*/  ISETP.GE.AND P0, PT, R6.reuse, R23, PT ;  /* 0x000000170600720c */ /* 0x040fe20003f06270 */
[----:B------:R4:W-:Y:S01]  /*45e0*/  MUFU.TANH R176, R75 ;  /* 0x0000004b00b07308 */ /* 0x0009e20000002400 */
[----:B------:R-:W-:Y:S01]  /*45f0*/  ISETP.GE.AND P4, PT, R6, R22, PT ;  /* 0x000000160600720c */ /* 0x000fe20003f86270 */
[----:B------:R-:W-:Y:S01]  /*4600*/  FMUL.FTZ R6, R71, UR28 ;  /* 0x0000001c47067c20 */ /* 0x000fe20008410000 */
[----:B------:R-:W-:-:S02]  /*4610*/  FSEL R98, R127, -INF , !P3 ;  /* 0xff8000007f627808 */ /* 0x000fc40005800000 */
[C---:B------:R-:W-:Y:S02]  /*4620*/  ISETP.GE.AND P2, PT, R5.reuse, R21, PT ;  /* 0x000000150500720c */ /* 0x040fe40003f46270 */
[C---:B------:R-:W-:Y:S01]  /*4630*/  ISETP.GE.AND P6, PT, R5.reuse, R20, PT ;  /* 0x000000140500720c */ /* 0x040fe20003fc6270 */
[----:B------:R-:W-:Y:S01]  /*4640*/  MUFU.TANH R165, R68 ;  /* 0x0000004400a57308 */ /* 0x000fe20000002400 */
[C---:B------:R-:W-:Y:S02]  /*4650*/  ISETP.GE.AND P5, PT, R5.reuse, R23, PT ;  /* 0x000000170500720c */ /* 0x040fe40003fa6270 */
[----:B------:R-:W-:Y:S01]  /*4660*/  ISETP.GE.AND P3, PT, R5, R22, PT ;  /* 0x000000160500720c */ /* 0x000fe20003f66270 */
[----:B------:R-:W-:Y:S01]  /*4670*/  VIADD R5, R0, 0x9 ;  /* 0x0000000900057836 */ /* 0x000fe20000000000 */
[----:B------:R-:W-:Y:S02]  /*4680*/  FSEL R107, R107, -INF , !P1 ;  /* 0xff8000006b6b7808 */ /* 0x000fe40004800000 */
[----:B------:R-:W-:Y:S01]  /*4690*/  FSEL R112, R112, -INF , !P0 ;  /* 0xff80000070707808 */ /* 0x000fe20004000000 */
[----:B------:R-:W-:Y:S01]  /*46a0*/  MUFU.TANH R164, R69 ;  /* 0x0000004500a47308 */ /* 0x000fe20000002400 */
[----:B------:R-:W-:Y:S01]  /*46b0*/  HMMA.16816.F32.BF16 R88, R8, R44, R64 ;  /* 0x0000002c0858723c */ /* 0x000fe20000041840 */
[----:B------:R-:W2:Y:S01]  /*46c0*/  LDSM.16.M88.4 R64, [R223+0x7000] ;  /* 0x00700000df40783b */ /* 0x000ea20000000200 */
[----:B------:R-:W-:-:S02]  /*46d0*/  FSEL R119, R119, -INF , !P4 ;  /* 0xff80000077777808 */ /* 0x000fc40006000000 */
[----:B------:R-:W-:Y:S02]  /*46e0*/  FSEL R100, R108, -INF , !P2 ;  /* 0xff8000006c647808 */ /* 0x000fe40005000000 */
[-C--:B----4-:R-:W-:Y:S01]  /*46f0*/  HMMA.16816.F32.BF16 R72, R32, R62.reuse, R48 ;  /* 0x0000003e2048723c */ /* 0x090fe20000041830 */
[----:B------:R1:W-:Y:S01]  /*4700*/  MUFU.TANH R130, R70 ;  /* 0x0000004600827308 */ /* 0x0003e20000002400 */
[----:B------:R-:W4:Y:S01]  /*4710*/  LDSM.16.M88.4 R48, [R216+0x3000] ;  /* 0x00300000d830783b */ /* 0x000f220000000200 */
[C---:B------:R-:W-:Y:S02]  /*4720*/  ISETP.GE.AND P1, PT, R5.reuse, R21, PT ;  /* 0x000000150500720c */ /* 0x040fe40003f26270 */
[C---:B------:R-:W-:Y:S01]  /*4730*/  ISETP.GE.AND P0, PT, R5.reuse, R20, PT ;  /* 0x000000140500720c */ /* 0x040fe20003f06270 */
[----:B------:R-:W-:Y:S01]  /*4740*/  HMMA.16816.F32.BF16 R60, R28, R62, R52 ;  /* 0x0000003e1c3c723c */ /* 0x000fe20000041834 */
[C---:B------:R-:W-:Y:S02]  /*4750*/  ISETP.GE.AND P4, PT, R5.reuse, R23, PT ;  /* 0x000000170500720c */ /* 0x040fe40003f86270 */
[----:B------:R-:W5:Y:S01]  /*4760*/  MUFU.TANH R209, R84 ;  /* 0x0000005400d17308 */ /* 0x000f620000002400 */
[----:B------:R-:W-:Y:S01]  /*4770*/  ISETP.GE.AND P2, PT, R5, R22, PT ;  /* 0x000000160500720c */ /* 0x000fe20003f46270 */
[----:B------:R-:W-:Y:S01]  /*4780*/  VIADD R5, R0, 0x10 ;  /* 0x0000001000057836 */ /* 0x000fe20000000000 */
[----:B------:R-:W-:-:S02]  /*4790*/  FSEL R109, R109, -INF , !P6 ;  /* 0xff8000006d6d7808 */ /* 0x000fc40007000000 */
[----:B------:R-:W-:Y:S02]  /*47a0*/  FSEL R114, R114, -INF , !P5 ;  /* 0xff80000072727808 */ /* 0x000fe40006800000 */
[----:B------:R-:W-:Y:S01]  /*47b0*/  FSEL R120, R120, -INF , !P3 ;  /* 0xff80000078787808 */ /* 0x000fe20005800000 */
[----:B------:R-:W-:Y:S01]  /*47c0*/  MUFU.TANH R200, R85 ;  /* 0x0000005500c87308 */ /* 0x000fe20000002400 */
[----:B-1----:R-:W-:Y:S01]  /*47d0*/  HMMA.16816.F32.BF16 R68, R40, R56, RZ ;  /* 0x000000382844723c */ /* 0x002fe200000418ff */
[----:B------:R-:W-:Y:S01]  /*47e0*/  FSEL R99, R125, -INF , !P1 ;  /* 0xff8000007d637808 */ /* 0x000fe20004800000 */
[----:B------:R-:W-:Y:S01]  /*47f0*/  FMUL.FTZ R90, R90, UR28 ;  /* 0x0000001c5a5a7c20 */ /* 0x000fe20008410000 */
[----:B------:R-:W-:Y:S01]  /*4800*/  ISETP.GE.AND P6, PT, R5, R21, PT ;  /* 0x000000150500720c */ /* 0x000fe20003fc6270 */
[----:B------:R-:W-:Y:S01]  /*4810*/  FMUL.FTZ R91, R91, UR28 ;  /* 0x0000001c5b5b7c20 */ /* 0x000fe20008410000 */
[C---:B------:R-:W-:Y:S01]  /*4820*/  ISETP.GE.AND P5, PT, R5.reuse, R20, PT ;  /* 0x000000140500720c */ /* 0x040fe20003fa6270 */
[-C--:B------:R-:W-:Y:S01]  /*4830*/  HMMA.16816.F32.BF16 R72, R24, R82.reuse, R72 ;  /* 0x000000521848723c */ /* 0x080fe20000041848 */
[----:B------:R-:W1:Y:S01]  /*4840*/  MUFU.TANH R205, R86 ;  /* 0x0000005600cd7308 */ /* 0x000e620000002400 */
[C---:B------:R-:W-:Y:S01]  /*4850*/  ISETP.GE.AND P3, PT, R5.reuse, R23, PT ;  /* 0x000000170500720c */ /* 0x040fe20003f66270 */
[----:B------:R-:W-:Y:S01]  /*4860*/  FMUL.FTZ R88, R88, UR28 ;  /* 0x0000001c58587c20 */ /* 0x000fe20008410000 */
[----:B------:R-:W-:Y:S01]  /*4870*/  ISETP.GE.AND P1, PT, R5, R22, PT ;  /* 0x000000160500720c */ /* 0x000fe20003f26270 */
[----:B------:R-:W-:Y:S01]  /*4880*/  VIADD R5, R0, 0x11 ;  /* 0x0000001100057836 */ /* 0x000fe20000000000 */
[----:B------:R-:W-:Y:S01]  /*4890*/  HMMA.16816.F32.BF16 R60, R16, R82, R60 ;  /* 0x00000052103c723c */ /* 0x000fe2000004183c */
[----:B------:R-:W-:Y:S01]  /*48a0*/  FSEL R108, R124, -INF , !P0 ;  /* 0xff8000007c6c7808 */ /* 0x000fe20004000000 */
[----:B------:R-:W-:Y:S01]  /*48b0*/  FMUL.FTZ R89, R89, UR28 ;  /* 0x0000001c59597c20 */ /* 0x000fe20008410000 */
[----:B------:R3:W1:Y:S01]  /*48c0*/  MUFU.TANH R197, R87 ;  /* 0x0000005700c57308 */ /* 0x0006620000002400 */
[----:B------:R-:W-:-:S02]  /*48d0*/  FSEL R111, R111, -INF , !P4 ;  /* 0xff8000006f6f7808 */ /* 0x000fc40006000000 */
[----:B------:R-:W-:Y:S02]  /*48e0*/  FSEL R118, R118, -INF , !P2 ;  /* 0xff80000076767808 */ /* 0x000fe40005000000 */
[----:B------:R-:W-:Y:S02]  /*48f0*/  FSEL R96, R101, -INF , !P6 ;  /* 0xff80000065607808 */ /* 0x000fe40007000000 */
[C---:B------:R-:W-:Y:S01]  /*4900*/  ISETP.GE.AND P0, PT, R5.reuse, R21, PT ;  /* 0x000000150500720c */ /* 0x040fe20003f06270 */
[----:B------:R5:W-:Y:S01]  /*4910*/  MUFU.TANH R125, R90 ;  /* 0x0000005a007d7308 */ /* 0x000be20000002400 */
[----:B--2---:R-:W-:Y:S01]  /*4920*/  HMMA.16816.F32.BF16 R68, R32, R64, R68 ;  /* 0x000000402044723c */ /* 0x004fe20000041844 */
[C---:B------:R-:W-:Y:S02]  /*4930*/  ISETP.GE.AND P4, PT, R5.reuse, R20, PT ;  /* 0x000000140500720c */ /* 0x040fe40003f86270 */
[C---:B------:R-:W-:Y:S02]  /*4940*/  ISETP.GE.AND P2, PT, R5.reuse, R23, PT ;  /* 0x000000170500720c */ /* 0x040fe40003f46270 */
[----:B------:R-:W-:Y:S01]  /*4950*/  ISETP.GE.AND P6, PT, R5, R22, PT ;  /* 0x000000160500720c */ /* 0x000fe20003fc6270 */
[----:B------:R-:W-:Y:S01]  /*4960*/  HMMA.16816.F32.BF16 R72, R12, R46, R72 ;  /* 0x0000002e0c48723c */ /* 0x000fe20000041848 */
[----:B------:R-:W-:Y:S01]  /*4970*/  VIADD R5, R0, 0x18 ;  /* 0x0000001800057836 */ /* 0x000fe20000000000 */
[----:B------:R-:W-:Y:S01]  /*4980*/  FSEL R104, R104, -INF , !P5 ;  /* 0xff80000068687808 */ /* 0x000fe20006800000 */
[----:B------:R2:W-:Y:S01]  /*4990*/  MUFU.TANH R124, R91 ;  /* 0x0000005b007c7308 */ /* 0x0005e20000002400 */
[----:B------:R-:W-:-:S02]  /*49a0*/  FSEL R106, R106, -INF , !P3 ;  /* 0xff8000006a6a7808 */ /* 0x000fc40005800000 */
[----:B---3--:R-:W-:Y:S01]  /*49b0*/  HMMA.16816.F32.BF16 R84, R12, R44, R76 ;  /* 0x0000002c0c54723c */ /* 0x008fe2000004184c */
[----:B------:R-:W-:Y:S02]  /*49c0*/  FSEL R115, R115, -INF , !P1 ;  /* 0xff80000073737808 */ /* 0x000fe40004800000 */
[----:B------:R-:W-:Y:S02]  /*49d0*/  FSEL R93, R123, -INF , !P0 ;  /* 0xff8000007b5d7808 */ /* 0x000fe40004000000 */
[C---:B------:R-:W-:Y:S01]  /*49e0*/  ISETP.GE.AND P5, PT, R5.reuse, R21, PT ;  /* 0x000000150500720c */ /* 0x040fe20003fa6270 */
[----:B------:R-:W-:Y:S01]  /*49f0*/  HMMA.16816.F32.BF16 R76, R36, R56, RZ ;  /* 0x00000038244c723c */ /* 0x000fe200000418ff */
[C---:B------:R-:W-:Y:S01]  /*4a00*/  ISETP.GE.AND P3, PT, R5.reuse, R20, PT ;  /* 0x000000140500720c */ /* 0x040fe20003f66270 */
[----:B------:R3:W1:Y:S01]  /*4a10*/  MUFU.TANH R161, R6 ;  /* 0x0000000600a17308 */ /* 0x0006620000002400 */
[C---:B------:R-:W-:Y:S02]  /*4a20*/  ISETP.GE.AND P1, PT, R5.reuse, R23, PT ;  /* 0x000000170500720c */ /* 0x040fe40003f26270 */
[----:B------:R-:W-:Y:S01]  /*4a30*/  ISETP.GE.AND P0, PT, R5, R22, PT ;  /* 0x000000160500720c */ /* 0x000fe20003f06270 */
[----:B------:R-:W-:Y:S01]  /*4a40*/  VIADD R5, R0, 0x19 ;  /* 0x0000001900057836 */ /* 0x000fe20000000000 */
[----:B------:R-:W-:-:S02]  /*4a50*/  FSEL R101, R122, -INF , !P4 ;  /* 0xff8000007a657808 */ /* 0x000fc40006000000 */
[----:B------:R-:W-:Y:S01]  /*4a60*/  FSEL R105, R105, -INF , !P2 ;  /* 0xff80000069697808 */ /* 0x000fe20005000000 */
[----:B------:R-:W-:Y:S01]  /*4a70*/  MUFU.TANH R127, R88 ;  /* 0x00000058007f7308 */ /* 0x000fe20000002400 */
[C---:B------:R-:W-:Y:S01]  /*4a80*/  ISETP.GE.AND P4, PT, R5.reuse, R21, PT ;  /* 0x000000150500720c */ /* 0x040fe20003f86270 */
[----:B------:R-:W-:Y:S01]  /*4a90*/  FMUL.FTZ R72, R72, UR28 ;  /* 0x0000001c48487c20 */ /* 0x000fe20008410000 */
[----:B------:R-:W-:Y:S01]  /*4aa0*/  ISETP.GE.AND P2, PT, R5, R20, PT ;  /* 0x000000140500720c */ /* 0x000fe20003f46270 */
[----:B------:R-:W-:Y:S01]  /*4ab0*/  FMUL.FTZ R73, R73, UR28 ;  /* 0x0000001c49497c20 */ /* 0x000fe20008410000 */
[----:B------:R-:W-:Y:S01]  /*4ac0*/  FMUL.FTZ R74, R74, UR28 ;  /* 0x0000001c4a4a7c20 */ /* 0x000fe20008410000 */
[----:B------:R-:W-:Y:S01]  /*4ad0*/  FMUL.FTZ R75, R75, UR28 ;  /* 0x0000001c4b4b7c20 */ /* 0x000fe20008410000 */
[----:B-----5:R-:W-:Y:S01]  /*4ae0*/  FSEL R90, R121, -INF , !P4 ;  /* 0xff800000795a7808 */ /* 0x020fe20006000000 */
[----:B------:R-:W-:Y:S01]  /*4af0*/  MUFU.TANH R123, R72 ;  /* 0x00000048007b7308 */ /* 0x000fe20000002400 */
[----:B--2---:R-:W-:Y:S01]  /*4b00*/  FSEL R91, R110, -INF , !P2 ;  /* 0xff8000006e5b7808 */ /* 0x004fe20005000000 */
[----:B------:R-:W-:Y:S01]  /*4b10*/  FMUL.FTZ R86, R86, UR28 ;  /* 0x0000001c56567c20 */ /* 0x000fe20008410000 */
[----:B------:R-:W-:Y:S01]  /*4b20*/  FSEL R113, R113, -INF , !P6 ;  /* 0xff80000071717808 */ /* 0x000fe20007000000 */
[----:B------:R-:W-:Y:S01]  /*4b30*/  FMUL.FTZ R87, R87, UR28 ;  /* 0x0000001c57577c20 */ /* 0x000fe20008410000 */
[----:B------:R-:W-:Y:S01]  /*4b40*/  FSEL R92, R103, -INF , !P5 ;  /* 0xff800000675c7808 */ /* 0x000fe20006800000 */
[----:B------:R-:W-:Y:S01]  /*4b50*/  HMMA.16816.F32.BF16 R52, R28, R64, R76 ;  /* 0x000000401c34723c */ /* 0x000fe2000004184c */
[C---:B------:R-:W-:Y:S01]  /*4b60*/  ISETP.GE.AND P6, PT, R5.reuse, R23, PT ;  /* 0x000000170500720c */ /* 0x040fe20003fc6270 */
[----:B------:R-:W-:Y:S01]  /*4b70*/  MUFU.TANH R122, R73 ;  /* 0x00000049007a7308 */ /* 0x000fe20000002400 */
[----:B------:R-:W-:Y:S01]  /*4b80*/  ISETP.GE.AND P5, PT, R5, R22, PT ;  /* 0x000000160500720c */ /* 0x000fe20003fa6270 */
[C---:B------:R-:W-:Y:S01]  /*4b90*/  VIADD R5, R0.reuse, 0x20 ;  /* 0x0000002000057836 */ /* 0x040fe20000000000 */
[----:B------:R-:W-:Y:S01]  /*4ba0*/  FSEL R94, R7, -INF , !P3 ;  /* 0xff800000075e7808 */ /* 0x000fe20005800000 */
[----:B----4-:R-:W-:Y:S01]  /*4bb0*/  HMMA.16816.F32.BF16 R76, R24, R48, R68 ;  /* 0x00000030184c723c */ /* 0x010fe20000041844 */
[----:B------:R-:W-:Y:S01]  /*4bc0*/  FSEL R97, R97, -INF , !P1 ;  /* 0xff80000061617808 */ /* 0x000fe20004800000 */
[----:B---3--:R-:W-:Y:S01]  /*4bd0*/  VIADD R6, R0, 0x28 ;  /* 0x0000002800067836 */ /* 0x008fe20000000000 */
[----:B------:R-:W-:Y:S01]  /*4be0*/  FSEL R117, R117, -INF , !P0 ;  /* 0xff80000075757808 */ /* 0x000fe20004000000 */
[----:B------:R-:W-:Y:S01]  /*4bf0*/  MUFU.TANH R110, R74 ;  /* 0x0000004a006e7308 */ /* 0x000fe20000002400 */
[C---:B------:R-:W-:Y:S01]  /*4c00*/  ISETP.GE.AND P3, PT, R5.reuse, R21, PT ;  /* 0x000000150500720c */ /* 0x040fe20003f66270 */
[----:B------:R-:W-:Y:S01]  /*4c10*/  HMMA.16816.F32.BF16 R68, R8, R46, R60 ;  /* 0x0000002e0844723c */ /* 0x000fe2000004183c */
[----:B------:R-:W2:Y:S01]  /*4c20*/  LDSM.16.M88.4 R44, [R217+0x7800] ;  /* 0x00780000d92c783b */ /* 0x000ea20000000200 */
[C---:B------:R-:W-:Y:S01]  /*4c30*/  ISETP.GE.AND P1, PT, R5.reuse, R20, PT ;  /* 0x000000140500720c */ /* 0x040fe20003f26270 */
[----:B------:R-:W-:Y:S01]  /*4c40*/  FMUL.FTZ R84, R84, UR28 ;  /* 0x0000001c54547c20 */ /* 0x000fe20008410000 */
[----:B------:R-:W-:Y:S01]  /*4c50*/  ISETP.GE.AND P0, PT, R5, R23, PT ;  /* 0x000000170500720c */ /* 0x000fe20003f06270 */
[----:B------:R-:W-:Y:S01]  /*4c60*/  FMUL.FTZ R85, R85, UR28 ;  /* 0x0000001c55557c20 */ /* 0x000fe20008410000 */
[----:B------:R-:W-:Y:S01]  /*4c70*/  HMMA.16816.F32.BF16 R60, R36, R58, RZ ;  /* 0x0000003a243c723c */ /* 0x000fe200000418ff */
[----:B------:R3:W-:Y:S01]  /*4c80*/  MUFU.TANH R121, R75 ;  /* 0x0000004b00797308 */ /* 0x0007e20000002400 */
[----:B------:R-:W-:Y:S01]  /*4c90*/  ISETP.GE.AND P4, PT, R5, R22, PT ;  /* 0x000000160500720c */ /* 0x000fe20003f86270 */
[----:B------:R-:W-:Y:S01]  /*4ca0*/  VIADD R5, R0, 0x21 ;  /* 0x0000002100057836 */ /* 0x000fe20000000000 */
[----:B------:R-:W-:-:S02]  /*4cb0*/  FSEL R145, R145, -INF , !P1 ;  /* 0xff80000091917808 */ /* 0x000fc40004800000 */
[----:B------:R-:W-:Y:S01]  /*4cc0*/  HMMA.16816.F32.BF16 R56, R40, R58, RZ ;  /* 0x0000003a2838723c */ /* 0x000fe200000418ff */
[----:B------:R-:W-:Y:S02]  /*4cd0*/  FSEL R146, R146, -INF , !P0 ;  /* 0xff80000092927808 */ /* 0x000fe40004000000 */
[-C--:B------:R-:W-:Y:S01]  /*4ce0*/  ISETP.GE.AND P2, PT, R5, R21.reuse, PT ;  /* 0x000000150500720c */ /* 0x080fe20003f46270 */
[----:B------:R-:W-:Y:S01]  /*4cf0*/  MUFU.TANH R126, R89 ;  /* 0x00000059007e7308 */ /* 0x000fe20000002400 */
[----:B------:R-:W-:Y:S01]  /*4d00*/  FSEL R149, R149, -INF , !P4 ;  /* 0xff80000095957808 */ /* 0x000fe20006000000 */
[----:B------:R-:W-:Y:S01]  /*4d10*/  HMMA.16816.F32.BF16 R80, R16, R48, R52 ;  /* 0x000000301050723c */ /* 0x000fe20000041834 */
[----:B------:R-:W3:Y:S01]  /*4d20*/  LDSM.16.M88.4 R52, [R222+0x3000] ;  /* 0x00300000de34783b */ /* 0x000ee20000000200 */
[----:B------:R-:W-:Y:S02]  /*4d30*/  FSEL R142, R142, -INF , !P2 ;  /* 0xff8000008e8e7808 */ /* 0x000fe40005000000 */
[----:B------:R-:W-:-:S02]  /*4d40*/  ISETP.GE.AND P1, PT, R6, R21, PT ;  /* 0x000000150600720c */ /* 0x000fc40003f26270 */
[----:B------:R-:W-:Y:S01]  /*4d50*/  FMUL.FTZ R68, R68, UR28 ;  /* 0x0000001c44447c20 */ /* 0x000fe20008410000 */
[----:B------:R-:W-:Y:S01]  /*4d60*/  FMUL.FTZ R69, R69, UR28 ;  /* 0x0000001c45457c20 */ /* 0x000fe20008410000 */
[----:B------:R-:W-:Y:S01]  /*4d70*/  FMUL.FTZ R70, R70, UR28 ;  /* 0x0000001c46467c20 */ /* 0x000fe20008410000 */
[----:B------:R-:W-:Y:S01]  /*4d80*/  FMUL.FTZ R71, R71, UR28 ;  /* 0x0000001c47477c20 */ /* 0x000fe20008410000 */
[----:B------:R-:W-:Y:S01]  /*4d90*/  MUFU.TANH R128, R86 ;  /* 0x0000005600807308 */ /* 0x000fe20000002400 */
[C---:B------:R-:W-:Y:S01]  /*4da0*/  ISETP.GE.AND P0, PT, R6.reuse, R20, PT ;  /* 0x000000140600720c */ /* 0x040fe20003f06270 */
[-C--:B------:R-:W-:Y:S01]  /*4db0*/  HMMA.16816.F32.BF16 R60, R28, R66.reuse, R60 ;  /* 0x000000421c3c723c */ /* 0x080fe2000004183c */
[C---:B------:R-:W-:Y:S02]  /*4dc0*/  ISETP.GE.AND P4, PT, R6.reuse, R23, PT ;  /* 0x000000170600720c */ /* 0x040fe40003f86270 */
[----:B------:R-:W-:Y:S02]  /*4dd0*/  ISETP.GE.AND P2, PT, R6, R22, PT ;  /* 0x000000160600720c */ /* 0x000fe40003f46270 */
[----:B------:R-:W-:Y:S01]  /*4de0*/  FSEL R102, R102, -INF , !P6 ;  /* 0xff80000066667808 */ /* 0x000fe20007000000 */
[----:B------:R-:W-:Y:S01]  /*4df0*/  HMMA.16816.F32.BF16 R64, R32, R66, R56 ;  /* 0x000000422040723c */ /* 0x000fe20000041838 */
[----:B------:R-:W-:Y:S01]  /*4e00*/  MUFU.TANH R129, R87 ;  /* 0x0000005700817308 */ /* 0x000fe20000002400 */
[----:B------:R-:W-:-:S02]  /*4e10*/  FSEL R116, R116, -INF , !P5 ;  /* 0xff80000074747808 */ /* 0x000fc40006800000 */
[----:B------:R-:W-:Y:S02]  /*4e20*/  FSEL R147, R147, -INF , !P3 ;  /* 0xff80000093937808 */ /* 0x000fe40005800000 */
[----:B--2---:R-:W-:Y:S01]  /*4e30*/  HMMA.16816.F32.BF16 R56, R40, R44, RZ ;  /* 0x0000002c2838723c */ /* 0x004fe200000418ff */
[C---:B------:R-:W-:Y:S02]  /*4e40*/  ISETP.GE.AND P6, PT, R5.reuse, R20, PT ;  /* 0x000000140500720c */ /* 0x040fe40003fc6270 */
[----:B------:R-:W-:Y:S01]  /*4e50*/  MUFU.TANH R95, R68 ;  /* 0x00000044005f7308 */ /* 0x000fe20000002400 */
[C---:B------:R-:W-:Y:S02]  /*4e60*/  ISETP.GE.AND P5, PT, R5.reuse, R23, PT ;  /* 0x000000170500720c */ /* 0x040fe40003fa6270 */
[----:B------:R-:W-:Y:S01]  /*4e70*/  ISETP.GE.AND P3, PT, R5, R22, PT ;  /* 0x000000160500720c */ /* 0x000fe20003f66270 */
[----:B------:R-:W-:Y:S01]  /*4e80*/  VIADD R5, R0, 0x29 ;  /* 0x0000002900057836 */ /* 0x000fe20000000000 */
[----:B------:R-:W-:-:S02]  /*4e90*/  FSEL R143, R143, -INF , !P6 ;  /* 0xff8000008f8f7808 */ /* 0x000fc40007000000 */
[----:B------:R-:W-:Y:S01]  /*4ea0*/  FSEL R144, R144, -INF , !P5 ;  /* 0xff80000090907808 */ /* 0x000fe20006800000 */
[----:B------:R-:W-:Y:S01]  /*4eb0*/  MUFU.TANH R103, R69 ;  /* 0x0000004500677308 */ /* 0x000fe20000002400 */
[----:B------:R-:W-:Y:S01]  /*4ec0*/  HMMA.16816.F32.BF16 R60, R16, R50, R60 ;  /* 0x00000032103c723c */ /* 0x000fe2000004183c */
[----:B------:R-:W-:Y:S02]  /*4ed0*/  FSEL R148, R148, -INF , !P3 ;  /* 0xff80000094947808 */ /* 0x000fe40005800000 */
[----:B------:R-:W-:Y:S02]  /*4ee0*/  FSEL R139, R139, -INF , !P1 ;  /* 0xff8000008b8b7808 */ /* 0x000fe40004800000 */
[C---:B------:R-:W-:Y:S01]  /*4ef0*/  ISETP.GE.AND P6, PT, R5.reuse, R21, PT ;  /* 0x000000150500720c */ /* 0x040fe20003fc6270 */
[----:B---3--:R-:W-:Y:S01]  /*4f00*/  HMMA.16816.F32.BF16 R72, R12, R52, R76 ;  /* 0x000000340c48723c */ /* 0x008fe2000004184c */
[----:B------:R-:W-:Y:S01]  /*4f10*/  MUFU.TANH R88, R70 ;  /* 0x0000004600587308 */ /* 0x000fe20000002400 */
[----:B------:R-:W-:-:S02]  /*4f20*/  ISETP.GE.AND P5, PT, R5, R20, PT ;  /* 0x000000140500720c */ /* 0x000fc40003fa6270 */
[C---:B------:R-:W-:Y:S02]  /*4f30*/  ISETP.GE.AND P3, PT, R5.reuse, R23, PT ;  /* 0x000000170500720c */ /* 0x040fe40003f66270 */
[----:B------:R-:W-:Y:S01]  /*4f40*/  HMMA.16816.F32.BF16 R64, R24, R50, R64 ;  /* 0x000000321840723c */ /* 0x000fe20000041840 */
[----:B------:R-:W2:Y:S01]  /*4f50*/  LDSM.16.M88.4 R48, [R223+0x7800] ;  /* 0x00780000df30783b */ /* 0x000ea20000000200 */
[----:B------:R-:W-:Y:S01]  /*4f60*/  ISETP.GE.AND P1, PT, R5, R22, PT ;  /* 0x000000160500720c */ /* 0x000fe20003f26270 */
[----:B------:R3:W-:Y:S01]  /*4f70*/  MUFU.TANH R89, R71 ;  /* 0x0000004700597308 */ /* 0x0007e20000002400 */
[----:B------:R-:W-:Y:S01]  /*4f80*/  VIADD R5, R0, 0x30 ;  /* 0x0000003000057836 */ /* 0x000fe20000000000 */
[----:B------:R-:W-:Y:S01]  /*4f90*/  FSEL R138, R138, -INF , !P0 ;  /* 0xff8000008a8a7808 */ /* 0x000fe20004000000 */
[----:B------:R-:W-:Y:S01]  /*4fa0*/  HMMA.16816.F32.BF16 R76, R40, R46, RZ ;  /* 0x0000002e284c723c */ /* 0x000fe200000418ff */
[----:B------:R-:W-:Y:S01]  /*4fb0*/  LDSM.16.M88.4 R40, [R222+0x3800] ;  /* 0x00380000de28783b */ /* 0x000fe20000000200 */
[----:B------:R-:W-:-:S02]  /*4fc0*/  FSEL R140, R140, -INF , !P4 ;  /* 0xff8000008c8c7808 */ /* 0x000fc40006000000 */
[----:B------:R-:W-:Y:S01]  /*4fd0*/  FSEL R141, R141, -INF , !P2 ;  /* 0xff8000008d8d7808 */ /* 0x000fe20005000000 */
[----:B------:R-:W4:Y:S01]  /*4fe0*/  MUFU.TANH R131, R84 ;  /* 0x0000005400837308 */ /* 0x000f220000002400 */
[----:B------:R-:W-:Y:S01]  /*4ff0*/  FSEL R136, R136, -INF , !P6 ;  /* 0xff80000088887808 */ /* 0x000fe20007000000 */
[C---:B------:R-:W-:Y:S01]  /*5000*/  HMMA.16816.F32.BF16 R60, R8.reuse, R54, R60 ;  /* 0x00000036083c723c */ /* 0x040fe2000004183c */
[C---:B------:R-:W-:Y:S02]  /*5010*/  ISETP.GE.AND P0, PT, R5.reuse, R21, PT ;  /* 0x000000150500720c */ /* 0x040fe40003f06270 */
[----:B------:R-:W-:Y:S02]  /*5020*/  ISETP.GE.AND P4, PT, R5, R20, PT ;  /* 0x000000140500720c */ /* 0x000fe40003f86270 */
[----:B------:R-:W-:Y:S01]  /*5030*/  FMUL.FTZ R72, R72, UR28 ;  /* 0x0000001c48487c20 */ /* 0x000fe20008410000 */
[----:B------:R-:W-:Y:S01]  /*5040*/  FMUL.FTZ R73, R73, UR28 ;  /* 0x0000001c49497c20 */ /* 0x000fe20008410000 */
[----:B---3--:R-:W-:Y:S01]  /*5050*/  HMMA.16816.F32.BF16 R68, R8, R52, R80 ;  /* 0x000000340844723c */ /* 0x008fe20000041850 */
[----:B------:R-:W-:Y:S01]  /*5060*/  FMUL.FTZ R6, R74, UR28 ;  /* 0x0000001c4a067c20 */ /* 0x000fe20008410000 */
[----:B------:R-:W-:Y:S01]  /*5070*/  MUFU.TANH R87, R72 ;  /* 0x0000004800577308 */ /* 0x000fe20000002400 */
[----:B------:R-:W-:Y:S01]  /*5080*/  FMUL.FTZ R7, R75, UR28 ;  /* 0x0000001c4b077c20 */ /* 0x000fe20008410000 */
[----:B------:R-:W-:-:S02]  /*5090*/  ISETP.GE.AND P2, PT, R5, R23, PT ;  /* 0x000000170500720c */ /* 0x000fc40003f46270 */
[----:B------:R-:W-:Y:S01]  /*50a0*/  HMMA.16816.F32.BF16 R80, R36, R46, RZ ;  /* 0x0000002e2450723c */ /* 0x000fe200000418ff */
[----:B------:R-:W-:Y:S01]  /*50b0*/  ISETP.GE.AND P6, PT, R5, R22, PT ;  /* 0x000000160500720c */ /* 0x000fe20003fc6270 */
[----:B------:R-:W-:Y:S01]  /*50c0*/  VIADD R5, R0, 0x31 ;  /* 0x0000003100057836 */ /* 0x000fe20000000000 */
[----:B------:R-:W-:Y:S01]  /*50d0*/  FSEL R134, R134, -INF , !P5 ;  /* 0xff80000086867808 */ /* 0x000fe20006800000 */
[----:B------:R3:W-:Y:S01]  /*50e0*/  MUFU.TANH R86, R73 ;  /* 0x0000004900567308 */ /* 0x0007e20000002400 */
[----:B------:R-:W-:Y:S01]  /*50f0*/  FSEL R135, R135, -INF , !P3 ;  /* 0xff80000087877808 */ /* 0x000fe20005800000 */
[----:B------:R-:W-:Y:S01]  /*5100*/  HMMA.16816.F32.BF16 R64, R12, R54, R64 ;  /* 0x000000360c40723c */ /* 0x000fe20000041840 */
[----:B------:R-:W-:Y:S02]  /*5110*/  FSEL R137, R137, -INF , !P1 ;  /* 0xff80000089897808 */ /* 0x000fe40004800000 */
[----:B------:R-:W-:Y:S02]  /*5120*/  FSEL R170, R170, -INF , !P0 ;  /* 0xff800000aaaa7808 */ /* 0x000fe40004000000 */
[C---:B------:R-:W-:Y:S01]  /*5130*/  ISETP.GE.AND P5, PT, R5.reuse, R21, PT ;  /* 0x000000150500720c */ /* 0x040fe20003fa6270 */
[----:B------:R-:W5:Y:S01]  /*5140*/  MUFU.TANH R157, R85 ;  /* 0x00000055009d7308 */ /* 0x000f620000002400 */
[C---:B------:R-:W-:Y:S01]  /*5150*/  ISETP.GE.AND P3, PT, R5.reuse, R20, PT ;  /* 0x000000140500720c */ /* 0x040fe20003f66270 */
[----:B------:R-:W-:Y:S01]  /*5160*/  FMUL.FTZ R60, R60, UR28 ;  /* 0x0000001c3c3c7c20 */ /* 0x000fe20008410000 */
[----:B--2---:R-:W-:Y:S01]  /*5170*/  HMMA.16816.F32.BF16 R56, R32, R48, R56 ;  /* 0x000000302038723c */ /* 0x004fe20000041838 */
[C---:B------:R-:W-:Y:S01]  /*5180*/  ISETP.GE.AND P1, PT, R5.reuse, R23, PT ;  /* 0x000000170500720c */ /* 0x040fe20003f26270 */
[----:B------:R-:W-:Y:S01]  /*5190*/  FMUL.FTZ R62, R62, UR28 ;  /* 0x0000001c3e3e7c20 */ /* 0x000fe20008410000 */
[----:B------:R-:W-:Y:S01]  /*51a0*/  ISETP.GE.AND P0, PT, R5, R22, PT ;  /* 0x000000160500720c */ /* 0x000fe20003f06270 */
[----:B------:R-:W-:Y:S01]  /*51b0*/  VIADD R5, R0, 0x38 ;  /* 0x0000003800057836 */ /* 0x000fe20000000000 */
[----:B------:R-:W-:Y:S01]  /*51c0*/  FSEL R166, R166, -INF , !P4 ;  /* 0xff800000a6a67808 */ /* 0x000fe20006000000 */
[----:B---3--:R-:W-:Y:S01]  /*51d0*/  HMMA.16816.F32.BF16 R72, R36, R44, RZ ;  /* 0x0000002c2448723c */ /* 0x008fe200000418ff */
[----:B------:R-:W2:Y:S01]  /*51e0*/  LDSM.16.M88.4 R36, [R216+0x3800] ;  /* 0x00380000d824783b */ /* 0x000ea20000000200 */
[----:B------:R-:W-:Y:S01]  /*51f0*/  FSEL R168, R168, -INF , !P2 ;  /* 0xff800000a8a87808 */ /* 0x000fe20005000000 */
[----:B------:R3:W5:Y:S01]  /*5200*/  MUFU.TANH R85, R6 ;  /* 0x0000000600557308 */ /* 0x0007620000002400 */
[----:B------:R-:W-:Y:S01]  /*5210*/  FSEL R173, R173, -INF , !P6 ;  /* 0xff800000adad7808 */ /* 0x000fe20007000000 */
[----:B------:R-:W-:Y:S01]  /*5220*/  FMUL.FTZ R68, R68, UR28 ;  /* 0x0000001c44447c20 */ /* 0x000fe20008410000 */
[----:B------:R-:W-:Y:S01]  /*5230*/  FSEL R162, R162, -INF , !P5 ;  /* 0xff800000a2a27808 */ /* 0x000fe20006800000 */
[----:B------:R-:W-:Y:S01]  /*5240*/  HMMA.16816.F32.BF16 R32, R32, R50, R76 ;  /* 0x000000322020723c */ /* 0x000fe2000004184c */
[C---:B------:R-:W-:Y:S01]  /*5250*/  ISETP.GE.AND P4, PT, R5.reuse, R21, PT ;  /* 0x000000150500720c */ /* 0x040fe20003f86270 */
[----:B------:R-:W-:Y:S01]  /*5260*/  FMUL.FTZ R70, R70, UR28 ;  /* 0x0000001c46467c20 */ /* 0x000fe20008410000 */
[C---:B------:R-:W-:Y:S01]  /*5270*/  ISETP.GE.AND P2, PT, R5.reuse, R20, PT ;  /* 0x000000140500720c */ /* 0x040fe20003f46270 */
[----:B------:R-:W5:Y:S01]  /*5280*/  MUFU.TANH R68, R68 ;  /* 0x0000004400447308 */ /* 0x000f620000002400 */
[----:B------:R-:W-:Y:S01]  /*5290*/  ISETP.GE.AND P6, PT, R5, R23, PT ;  /* 0x000000170500720c */ /* 0x000fe20003fc6270 */
[----:B------:R-:W-:Y:S01]  /*52a0*/  FMUL.FTZ R69, R69, UR28 ;  /* 0x0000001c45457c20 */ /* 0x000fe20008410000 */
[----:B------:R-:W-:Y:S01]  /*52b0*/  ISETP.GE.AND P5, PT, R5, R22, PT ;  /* 0x000000160500720c */ /* 0x000fe20003fa6270 */
[----:B------:R-:W-:Y:S01]  /*52c0*/  VIADD R5, R0, 0x39 ;  /* 0x0000003900057836 */ /* 0x000fe20000000000 */
[----:B------:R-:W-:Y:S01]  /*52d0*/  FSEL R159, R159, -INF , !P3 ;  /* 0xff8000009f9f7808 */ /* 0x000fe20005800000 */
[----:B------:R-:W-:Y:S01]  /*52e0*/  FMUL.FTZ R71, R71, UR28 ;  /* 0x0000001c47477c20 */ /* 0x000fe20008410000 */
[----:B------:R-:W-:Y:S01]  /*52f0*/  FSEL R160, R160, -INF , !P1 ;  /* 0xff800000a0a07808 */ /* 0x000fe20004800000 */
[----:B------:R-:W5:Y:S01]  /*5300*/  MUFU.TANH R70, R70 ;  /* 0x0000004600467308 */ /* 0x000f620000002400 */
[----:B------:R-:W-:Y:S01]  /*5310*/  FSEL R163, R163, -INF , !P0 ;  /* 0xff800000a3a37808 */ /* 0x000fe20004000000 */
[----:B------:R-:W-:Y:S01]  /*5320*/  FMUL.FTZ R64, R64, UR28 ;  /* 0x0000001c40407c20 */ /* 0x000fe20008410000 */
[----:B------:R-:W-:Y:S01]  /*5330*/  FSEL R155, R155, -INF , !P4 ;  /* 0xff8000009b9b7808 */ /* 0x000fe20006000000 */
[----:B------:R-:W-:Y:S01]  /*5340*/  FMUL.FTZ R65, R65, UR28 ;  /* 0x0000001c41417c20 */ /* 0x000fe20008410000 */
[----:B------:R-:W-:Y:S01]  /*5350*/  HMMA.16816.F32.BF16 R44, R28, R48, R72 ;  /* 0x000000301c2c723c */ /* 0x000fe20000041848 */
[C---:B------:R-:W-:Y:S01]  /*5360*/  ISETP.GE.AND P3, PT, R5.reuse, R21, PT ;  /* 0x000000150500720c */ /* 0x040fe20003f66270 */
[----:B------:R-:W-:Y:S01]  /*5370*/  FMUL.FTZ R66, R66, UR28 ;  /* 0x0000001c42427c20 */ /* 0x000fe20008410000 */
[C---:B------:R-:W-:Y:S01]  /*5380*/  ISETP.GE.AND P1, PT, R5.reuse, R20, PT ;  /* 0x000000140500720c */ /* 0x040fe20003f26270 */
[----:B------:R4:W5:Y:S01]  /*5390*/  MUFU.TANH R84, R7 ;  /* 0x0000000700547308 */ /* 0x0009620000002400 */
        /* <DEDUP_REMOVED lines=11> */
[----:B------:R-:W-:-:S04]  /*5450*/  DEPBAR.LE SB0, 0x0 ;  /* 0x000080000000791a */ /* 0x000fc80000000000 */
[----:B--2---:R-:W-:Y:S01]  /*5460*/  HMMA.16816.F32.BF16 R52, R24, R36, R56 ;  /* 0x000000241834723c */ /* 0x004fe20000041838 */
[C---:B------:R-:W-:Y:S01]  /*5470*/  ISETP.GE.AND P2, PT, R5.reuse, R21, PT ;  /* 0x000000150500720c */ /* 0x040fe20003f46270 */
[----:B------:R-:W2:Y:S01]  /*5480*/  MUFU.TANH R71, R71 ;  /* 0x0000004700477308 */ /* 0x000ea20000002400 */
[C---:B------:R-:W-:Y:S02]  /*5490*/  ISETP.GE.AND P6, PT, R5.reuse, R20, PT ;  /* 0x000000140500720c */ /* 0x040fe40003fc6270 */
[C---:B------:R-:W-:Y:S01]  /*54a0*/  ISETP.GE.AND P5, PT, R5.reuse, R23, PT ;  /* 0x000000170500720c */ /* 0x040fe20003fa6270 */
[----:B------:R-:W-:Y:S01]  /*54b0*/  HMMA.16816.F32.BF16 R56, R28, R50, R80 ;  /* 0x000000321c38723c */ /* 0x000fe20000041850 */
[----:B------:R-:W-:Y:S01]  /*54c0*/  ISETP.GE.AND P3, PT, R5, R22, PT ;  /* 0x000000160500720c */ /* 0x000fe20003f66270 */
[----:B------:R-:W-:Y:S01]  /*54d0*/  VIADD R5, R0, 0x41 ;  /* 0x0000004100057836 */ /* 0x000fe20000000000 */
[----:B------:R-:W-:Y:S01]  /*54e0*/  FSEL R150, R150, -INF , !P1 ;  /* 0xff80000096967808 */ /* 0x000fe20004800000 */
[----:B------:R-:W2:Y:S01]  /*54f0*/  MUFU.TANH R64, R64 ;  /* 0x0000004000407308 */ /* 0x000ea20000002400 */
[----:B------:R-:W-:Y:S01]  /*5500*/  FSEL R151, R151, -INF , !P0 ;  /* 0xff80000097977808 */ /* 0x000fe20004000000 */
[----:B------:R-:W-:Y:S01]  /*5510*/  HMMA.16816.F32.BF16 R28, R16, R36, R44 ;  /* 0x00000024101c723c */ /* 0x000fe2000004182c */
[----:B------:R-:W-:-:S02]  /*5520*/  FSEL R153, R153, -INF , !P4 ;  /* 0xff80000099997808 */ /* 0x000fc40006000000 */
[----:B------:R-:W-:Y:S02]  /*5530*/  FSEL R209, R209, -INF , !P2 ;  /* 0xff800000d1d17808 */ /* 0x000fe40005000000 */
[C---:B------:R-:W-:Y:S01]  /*5540*/  ISETP.GE.AND P1, PT, R5.reuse, R21, PT ;  /* 0x000000150500720c */ /* 0x040fe20003f26270 */
[----:B------:R-:W-:Y:S01]  /*5550*/  HMMA.16816.F32.BF16 R24, R24, R38, R32 ;  /* 0x000000261818723c */ /* 0x000fe20000041820 */
[C---:B------:R-:W-:Y:S01]  /*5560*/  ISETP.GE.AND P0, PT, R5.reuse, R20, PT ;  /* 0x000000140500720c */ /* 0x040fe20003f06270 */
[----:B------:R-:W-:Y:S01]  /*5570*/  MUFU.TANH R65, R65 ;  /* 0x0000004100417308 */ /* 0x000fe20000002400 */
[C---:B------:R-:W-:Y:S02]  /*5580*/  ISETP.GE.AND P4, PT, R5.reuse, R23, PT ;  /* 0x000000170500720c */ /* 0x040fe40003f86270 */
[----:B------:R-:W-:Y:S01]  /*5590*/  ISETP.GE.AND P2, PT, R5, R22, PT ;  /* 0x000000160500720c */ /* 0x000fe20003f46270 */
[----:B------:R-:W-:Y:S01]  /*55a0*/  VIADD R5, R0, 0x48 ;  /* 0x0000004800057836 */ /* 0x000fe20000000000 */
[----:B-1----:R-:W-:Y:S01]  /*55b0*/  FSEL R205, R205, -INF , !P6 ;  /* 0xff800000cdcd7808 */ /* 0x002fe20007000000 */
[----:B------:R-:W-:Y:S01]  /*55c0*/  HMMA.16816.F32.BF16 R52, R12, R40, R52 ;  /* 0x000000280c34723c */ /* 0x000fe20000041834 */
[----:B------:R-:W-:Y:S01]  /*55d0*/  FSEL R206, R171, -INF , !P5 ;  /* 0xff800000abce7808 */ /* 0x000fe20006800000 */
[----:B------:R-:W1:Y:S01]  /*55e0*/  MUFU.TANH R66, R66 ;  /* 0x0000004200427308 */ /* 0x000e620000002400 */
[----:B------:R-:W-:-:S02]  /*55f0*/  FSEL R211, R169, -INF , !P3 ;  /* 0xff800000a9d37808 */ /* 0x000fc40005800000 */
[----:B------:R-:W-:Y:S01]  /*5600*/  FSEL R200, R200, -INF , !P1 ;  /* 0xff800000c8c87808 */ /* 0x000fe20004800000 */
[----:B------:R-:W-:Y:S01]  /*5610*/  HMMA.16816.F32.BF16 R16, R16, R38, R56 ;  /* 0x000000261010723c */ /* 0x000fe20000041838 */
[C---:B------:R-:W-:Y:S02]  /*5620*/  ISETP.GE.AND P6, PT, R5.reuse, R21, PT ;  /* 0x000000150500720c */ /* 0x040fe40003fc6270 */
[C---:B------:R-:W-:Y:S01]  /*5630*/  ISETP.GE.AND P5, PT, R5.reuse, R20, PT ;  /* 0x000000140500720c */ /* 0x040fe20003fa6270 */
[----:B------:R-:W1:Y:S01]  /*5640*/  MUFU.TANH R60, R60 ;  /* 0x0000003c003c7308 */ /* 0x000e620000002400 */
[C---:B------:R-:W-:Y:S01]  /*5650*/  ISETP.GE.AND P3, PT, R5.reuse, R23, PT ;  /* 0x000000170500720c */ /* 0x040fe20003f66270 */
[----:B------:R-:W-:Y:S01]  /*5660*/  HMMA.16816.F32.BF16 R28, R8, R40, R28 ;  /* 0x00000028081c723c */ /* 0x000fe2000004181c */
[----:B------:R-:W-:Y:S01]  /*5670*/  ISETP.GE.AND P1, PT, R5, R22, PT ;  /* 0x000000160500720c */ /* 0x000fe20003f26270 */
[----:B------:R-:W-:Y:S01]  /*5680*/  VIADD R5, R0, 0x49 ;  /* 0x0000004900057836 */ /* 0x000fe20000000000 */
[----:B------:R-:W-:-:S02]  /*5690*/  FSEL R197, R197, -INF , !P0 ;  /* 0xff800000c5c57808 */ /* 0x000fc40004000000 */
[----:B------:R-:W-:Y:S01]  /*56a0*/  FSEL R199, R199, -INF , !P4 ;  /* 0xff800000c7c77808 */ /* 0x000fe20006000000 */
[----:B------:R-:W1:Y:S01]  /*56b0*/  MUFU.TANH R62, R62 ;  /* 0x0000003e003e7308 */ /* 0x000e620000002400 */
[----:B------:R-:W-:Y:S01]  /*56c0*/  FSEL R201, R201, -INF , !P2 ;  /* 0xff800000c9c97808 */ /* 0x000fe20005000000 */
[-C--:B------:R-:W-:Y:S01]  /*56d0*/  HMMA.16816.F32.BF16 R12, R12, R42.reuse, R24 ;  /* 0x0000002a0c0c723c */ /* 0x080fe20000041818 */
[----:B------:R-:W-:Y:S02]  /*56e0*/  FSEL R190, R190, -INF , !P6 ;  /* 0xff800000bebe7808 */ /* 0x000fe40007000000 */
[C---:B------:R-:W-:Y:S01]  /*56f0*/  ISETP.GE.AND P0, PT, R5.reuse, R21, PT ;  /* 0x000000150500720c */ /* 0x040fe20003f06270 */
[----:B---3--:R-:W-:Y:S01]  /*5700*/  FMUL.FTZ R6, R52, UR28 ;  /* 0x0000001c34067c20 */ /* 0x008fe20008410000 */
[C---:B------:R-:W-:Y:S01]  /*5710*/  ISETP.GE.AND P4, PT, R5.reuse, R20, PT ;  /* 0x000000140500720c */ /* 0x040fe20003f86270 */
[----:B------:R-:W3:Y:S01]  /*5720*/  MUFU.TANH R67, R67 ;  /* 0x0000004300437308 */ /* 0x000ee20000002400 */
[----:B------:R-:W-:Y:S01]  /*5730*/  ISETP.GE.AND P2, PT, R5, R23, PT ;  /* 0x000000170500720c */ /* 0x000fe20003f46270 */
[----:B------:R-:W-:Y:S01]  /*5740*/  FMUL.FTZ R53, R53, UR28 ;  /* 0x0000001c35357c20 */ /* 0x000fe20008410000 */
[----:B------:R-:W-:Y:S01]  /*5750*/  ISETP.GE.AND P6, PT, R5, R22, PT ;  /* 0x000000160500720c */ /* 0x000fe20003fc6270 */
[----:B------:R-:W-:Y:S01]  /*5760*/  VIADD R5, R0, 0x50 ;  /* 0x0000005000057836 */ /* 0x000fe20000000000 */
[----:B------:R-:W-:Y:S01]  /*5770*/  FSEL R185, R167, -INF , !P5 ;  /* 0xff800000a7b97808 */ /* 0x000fe20006800000 */
[----:B------:R-:W-:Y:S01]  /*5780*/  HMMA.16816.F32.BF16 R8, R8, R42, R16 ;  /* 0x0000002a0808723c */ /* 0x000fe20000041810 */
[----:B------:R-:W-:Y:S01]  /*5790*/  FSEL R188, R165, -INF , !P3 ;  /* 0xff800000a5bc7808 */ /* 0x000fe20005800000 */
[----:B------:R5:W-:Y:S01]  /*57a0*/  MUFU.TANH R36, R6 ;  /* 0x0000000600247308 */ /* 0x000be20000002400 */
[----:B------:R-:W-:Y:S01]  /*57b0*/  FSEL R191, R130, -INF , !P1 ;  /* 0xff80000082bf7808 */ /* 0x000fe20004800000 */
[----:B----4-:R-:W-:Y:S01]  /*57c0*/  FMUL.FTZ R7, R31, UR28 ;  /* 0x0000001c1f077c20 */ /* 0x010fe20008410000 */
[----:B------:R-:W-:Y:S01]  /*57d0*/  FSEL R179, R179, -INF , !P0 ;  /* 0xff800000b3b37808 */ /* 0x000fe20004000000 */
[----:B------:R-:W-:Y:S01]  /*57e0*/  FMUL.FTZ R28, R28, UR28 ;  /* 0x0000001c1c1c7c20 */ /* 0x000fe20008410000 */
[----:B------:R-:W-:-:S02]  /*57f0*/  ISETP.GE.AND P5, PT, R5, R21, PT ;  /* 0x000000150500720c */ /* 0x000fc40003fa6270 */
[C---:B------:R-:W-:Y:S01]  /*5800*/  ISETP.GE.AND P3, PT, R5.reuse, R20, PT ;  /* 0x000000140500720c */ /* 0x040fe20003f66270 */
[----:B------:R-:W4:Y:S01]  /*5810*/  MUFU.TANH R61, R61 ;  /* 0x0000003d003d7308 */ /* 0x000f220000002400 */
[C---:B------:R-:W-:Y:S01]  /*5820*/  ISETP.GE.AND P1, PT, R5.reuse, R23, PT ;  /* 0x000000170500720c */ /* 0x040fe20003f26270 */
[----:B------:R-:W-:Y:S01]  /*5830*/  FMUL.FTZ R12, R12, UR28 ;  /* 0x0000001c0c0c7c20 */ /* 0x000fe20008410000 */
[----:B------:R-:W-:Y:S01]  /*5840*/  ISETP.GE.AND P0, PT, R5, R22, PT ;  /* 0x000000160500720c */ /* 0x000fe20003f06270 */
[----:B------:R-:W-:Y:S01]  /*5850*/  VIADD R5, R0, 0x51 ;  /* 0x0000005100057836 */ /* 0x000fe20000000000 */
[----:B------:R-:W-:Y:S01]  /*5860*/  FSEL R176, R176, -INF , !P4 ;  /* 0xff800000b0b07808 */ /* 0x000fe20006000000 */
[----:B------:R-:W-:Y:S01]  /*5870*/  FMUL.FTZ R14, R14, UR28 ;  /* 0x0000001c0e0e7c20 */ /* 0x000fe20008410000 */
[----:B------:R-:W-:Y:S01]  /*5880*/  FSEL R177, R164, -INF , !P2 ;  /* 0xff800000a4b17808 */ /* 0x000fe20005000000 */
[----:B------:R-:W4:Y:S01]  /*5890*/  MUFU.TANH R63, R63 ;  /* 0x0000003f003f7308 */ /* 0x000f220000002400 */
[----:B------:R-:W-:Y:S01]  /*58a0*/  FSEL R180, R161, -INF , !P6 ;  /* 0xff800000a1b47808 */ /* 0x000fe20007000000 */
[----:B-----5:R-:W-:Y:S01]  /*58b0*/  FMUL.FTZ R6, R54, UR28 ;  /* 0x0000001c36067c20 */ /* 0x020fe20008410000 */
[----:B------:R-:W-:Y:S01]  /*58c0*/  FSEL R235, R131, -INF , !P5 ;  /* 0xff80000083eb7808 */ /* 0x000fe20006800000 */
[----:B------:R-:W-:Y:S01]  /*58d0*/  FMUL.FTZ R13, R13, UR28 ;  /* 0x0000001c0d0d7c20 */ /* 0x000fe20008410000 */
[C---:B------:R-:W-:Y:S01]  /*58e0*/  ISETP.GE.AND P4, PT, R5.reuse, R21, PT ;  /* 0x000000150500720c */ /* 0x040fe20003f86270 */
[----:B------:R-:W-:Y:S01]  /*58f0*/  FMUL.FTZ R8, R8, UR28 ;  /* 0x0000001c08087c20 */ /* 0x000fe20008410000 */
[C---:B------:R-:W-:Y:S01]  /*5900*/  ISETP.GE.AND P2, PT, R5.reuse, R20, PT ;  /* 0x000000140500720c */ /* 0x040fe20003f46270 */
[----:B------:R5:W-:Y:S01]  /*5910*/  MUFU.TANH R33, R6 ;  /* 0x0000000600217308 */ /* 0x000be20000002400 */
[C---:B------:R-:W-:Y:S01]  /*5920*/  ISETP.GE.AND P6, PT, R5.reuse, R23, PT ;  /* 0x000000170500720c */ /* 0x040fe20003fc6270 */
[----:B------:R-:W-:Y:S01]  /*5930*/  FMUL.FTZ R10, R10, UR28 ;  /* 0x0000001c0a0a7c20 */ /* 0x000fe20008410000 */
[----:B------:R-:W-:Y:S01]  /*5940*/  ISETP.GE.AND P5, PT, R5, R22, PT ;  /* 0x000000160500720c */ /* 0x000fe20003fa6270 */
[----:B------:R-:W-:Y:S01]  /*5950*/  VIADD R5, R0, 0x58 ;  /* 0x0000005800057836 */ /* 0x000fe20000000000 */
[----:B------:R-:W-:Y:S01]  /*5960*/  FSEL R234, R128, -INF , !P3 ;  /* 0xff80000080ea7808 */ /* 0x000fe20005800000 */
[----:B------:R-:W-:Y:S01]  /*5970*/  FMUL.FTZ R15, R15, UR28 ;  /* 0x0000001c0f0f7c20 */ /* 0x000fe20008410000 */
[----:B------:R-:W-:Y:S01]  /*5980*/  FSEL R229, R127, -INF , !P1 ;  /* 0xff8000007fe57808 */ /* 0x000fe20004800000 */
[----:B------:R-:W-:Y:S01]  /*5990*/  MUFU.TANH R8, R8 ;  /* 0x0000000800087308 */ /* 0x000fe20000002400 */
[----:B------:R-:W-:Y:S01]  /*59a0*/  FSEL R236, R125, -INF , !P0 ;  /* 0xff8000007dec7808 */ /* 0x000fe20004000000 */
[----:B------:R-:W-:Y:S01]  /*59b0*/  FMUL.FTZ R11, R11, UR28 ;  /* 0x0000001c0b0b7c20 */ /* 0x000fe20008410000 */
[----:B------:R-:W-:-:S02]  /*59c0*/  FSEL R230, R157, -INF , !P4 ;  /* 0xff8000009de67808 */ /* 0x000fc40006000000 */
[C---:B------:R-:W-:Y:S02]  /*59d0*/  ISETP.GE.AND P3, PT, R5.reuse, R21, PT ;  /* 0x000000150500720c */ /* 0x040fe40003f66270 */
[C---:B------:R-:W-:Y:S01]  /*59e0*/  ISETP.GE.AND P1, PT, R5.reuse, R20, PT ;  /* 0x000000140500720c */ /* 0x040fe20003f26270 */
[----:B------:R-:W-:Y:S01]  /*59f0*/  MUFU.TANH R7, R7 ;  /* 0x0000000700077308 */ /* 0x000fe20000002400 */
[----:B------:R-:W-:Y:S01]  /*5a00*/  ISETP.GE.AND P0, PT, R5, R23, PT ;  /* 0x000000170500720c */ /* 0x000fe20003f06270 */
[----:B-----5:R-:W-:Y:S01]  /*5a10*/  FMUL.FTZ R6, R55, UR28 ;  /* 0x0000001c37067c20 */ /* 0x020fe20008410000 */
[----:B------:R-:W-:Y:S01]  /*5a20*/  ISETP.GE.AND P4, PT, R5, R22, PT ;  /* 0x000000160500720c */ /* 0x000fe20003f86270 */
[----:B------:R-:W-:Y:S01]  /*5a30*/  VIADD R5, R0, 0x59 ;  /* 0x0000005900057836 */ /* 0x000fe20000000000 */
[----:B------:R-:W-:Y:S02]  /*5a40*/  FSEL R232, R129, -INF , !P2 ;  /* 0xff80000081e87808 */ /* 0x000fe40005000000 */
[----:B------:R-:W-:Y:S01]  /*5a50*/  FSEL R213, R126, -INF , !P6 ;  /* 0xff8000007ed57808 */ /* 0x000fe20007000000 */
[----:B------:R5:W-:Y:S01]  /*5a60*/  MUFU.TANH R32, R6 ;  /* 0x0000000600207308 */ /* 0x000be20000002400 */
[----:B------:R-:W-:-:S02]  /*5a70*/  FSEL R233, R124, -INF , !P5 ;  /* 0xff8000007ce97808 */ /* 0x000fc40006800000 */
[----:B------:R-:W-:Y:S02]  /*5a80*/  FSEL R214, R123, -INF , !P3 ;  /* 0xff8000007bd67808 */ /* 0x000fe40005800000 */
[C---:B------:R-:W-:Y:S02]  /*5a90*/  ISETP.GE.AND P2, PT, R5.reuse, R21, PT ;  /* 0x000000150500720c */ /* 0x040fe40003f46270 */
[C---:B------:R-:W-:Y:S01]  /*5aa0*/  ISETP.GE.AND P6, PT, R5.reuse, R20, PT ;  /* 0x000000140500720c */ /* 0x040fe20003fc6270 */
[----:B------:R-:W-:Y:S01]  /*5ab0*/  MUFU.TANH R53, R53 ;  /* 0x0000003500357308 */ /* 0x000fe20000002400 */
[C---:B------:R-:W-:Y:S02]  /*5ac0*/  ISETP.GE.AND P5, PT, R5.reuse, R23, PT ;  /* 0x000000170500720c */ /* 0x040fe40003fa6270 */
[----:B------:R-:W-:Y:S01]  /*5ad0*/  ISETP.GE.AND P3, PT, R5, R22, PT ;  /* 0x000000160500720c */ /* 0x000fe20003f66270 */
[----:B------:R-:W-:Y:S01]  /*5ae0*/  VIADD R5, R0, 0x60 ;  /* 0x0000006000057836 */ /* 0x000fe20000000000 */
[----:B------:R-:W-:-:S02]  /*5af0*/  FSEL R227, R110, -INF , !P1 ;  /* 0xff8000006ee37808 */ /* 0x000fc40004800000 */
[----:B------:R-:W-:Y:S01]  /*5b00*/  FSEL R210, R95, -INF , !P0 ;  /* 0xff8000005fd27808 */ /* 0x000fe20004000000 */
[----:B------:R-:W-:Y:S01]  /*5b10*/  MUFU.TANH R28, R28 ;  /* 0x0000001c001c7308 */ /* 0x000fe20000002400 */
[----:B------:R-:W-:Y:S01]  /*5b20*/  FSEL R231, R88, -INF , !P4 ;  /* 0xff80000058e77808 */ /* 0x000fe20006000000 */
[----:B-----5:R-:W-:Y:S01]  /*5b30*/  FMUL.FTZ R6, R29, UR28 ;  /* 0x0000001c1d067c20 */ /* 0x020fe20008410000 */
[----:B------:R-:W-:Y:S02]  /*5b40*/  FSEL R208, R122, -INF , !P2 ;  /* 0xff8000007ad07808 */ /* 0x000fe40005000000 */
[C---:B------:R-:W-:Y:S02]  /*5b50*/  ISETP.GE.AND P1, PT, R5.reuse, R21, PT ;  /* 0x000000150500720c */ /* 0x040fe40003f26270 */
[C---:B------:R-:W-:Y:S01]  /*5b60*/  ISETP.GE.AND P0, PT, R5.reuse, R20, PT ;  /* 0x000000140500720c */ /* 0x040fe20003f06270 */
[----:B------:R5:W-:Y:S01]  /*5b70*/  MUFU.TANH R25, R6 ;  /* 0x0000000600197308 */ /* 0x000be20000002400 */
[----:B------:R-:W-:-:S02]  /*5b80*/  ISETP.GE.AND P4, PT, R5, R23, PT ;  /* 0x000000170500720c */ /* 0x000fc40003f86270 */
[----:B------:R-:W-:Y:S01]  /*5b90*/  ISETP.GE.AND P2, PT, R5, R22, PT ;  /* 0x000000160500720c */ /* 0x000fe20003f46270 */
[----:B------:R-:W-:Y:S01]  /*5ba0*/  VIADD R5, R0, 0x61 ;  /* 0x0000006100057836 */ /* 0x000fe20000000000 */
[----:B------:R-:W-:Y:S02]  /*5bb0*/  FSEL R207, R121, -INF , !P6 ;  /* 0xff80000079cf7808 */ /* 0x000fe40007000000 */
[----:B------:R-:W-:Y:S01]  /*5bc0*/  FSEL R204, R103, -INF , !P5 ;  /* 0xff80000067cc7808 */ /* 0x000fe20006800000 */
[----:B------:R-:W-:Y:S01]  /*5bd0*/  MUFU.TANH R12, R12 ;  /* 0x0000000c000c7308 */ /* 0x000fe20000002400 */
[----:B------:R-:W-:Y:S02]  /*5be0*/  FSEL R215, R89, -INF , !P3 ;  /* 0xff80000059d77808 */ /* 0x000fe40005800000 */
[----:B------:R-:W-:Y:S02]  /*5bf0*/  FSEL R194, R87, -INF , !P1 ;  /* 0xff80000057c27808 */ /* 0x000fe40004800000 */
[----:B------:R-:W-:-:S02]  /*5c00*/  ISETP.GE.AND P6, PT, R5, R21, PT ;  /* 0x000000150500720c */ /* 0x000fc40003fc6270 */
[C---:B------:R-:W-:Y:S01]  /*5c10*/  ISETP.GE.AND P5, PT, R5.reuse, R20, PT ;  /* 0x000000140500720c */ /* 0x040fe20003fa6270 */
[----:B------:R-:W-:Y:S01]  /*5c20*/  MUFU.TANH R14, R14 ;  /* 0x0000000e000e7308 */ /* 0x000fe20000002400 */
[C---:B------:R-:W-:Y:S01]  /*5c30*/  ISETP.GE.AND P3, PT, R5.reuse, R23, PT ;  /* 0x000000170500720c */ /* 0x040fe20003f66270 */
[----:B-----5:R-:W-:Y:S01]  /*5c40*/  FMUL.FTZ R6, R30, UR28 ;  /* 0x0000001c1e067c20 */ /* 0x020fe20008410000 */
[----:B------:R-:W-:Y:S01]  /*5c50*/  ISETP.GE.AND P1, PT, R5, R22, PT ;  /* 0x000000160500720c */ /* 0x000fe20003f26270 */
[----:B------:R-:W-:Y:S01]  /*5c60*/  VIADD R5, R0, 0x68 ;  /* 0x0000006800057836 */ /* 0x000fe20000000000 */
[----:B------:R-:W-:Y:S02]  /*5c70*/  FSEL R196, R85, -INF , !P0 ;  /* 0xff80000055c47808 */ /* 0x000fe40004000000 */
[----:B------:R-:W-:Y:S01]  /*5c80*/  FSEL R202, R68, -INF , !P4 ;  /* 0xff80000044ca7808 */ /* 0x000fe20006000000 */
[----:B------:R5:W4:Y:S01]  /*5c90*/  MUFU.TANH R24, R6 ;  /* 0x0000000600187308 */ /* 0x000b220000002400 */
[----:B------:R-:W-:-:S02]  /*5ca0*/  FSEL R226, R70, -INF , !P2 ;  /* 0xff80000046e27808 */ /* 0x000fc40005000000 */
[----:B------:R-:W-:Y:S02]  /*5cb0*/  FSEL R186, R86, -INF , !P6 ;  /* 0xff80000056ba7808 */ /* 0x000fe40007000000 */
[C---:B------:R-:W-:Y:S02]  /*5cc0*/  ISETP.GE.AND P0, PT, R5.reuse, R21, PT ;  /* 0x000000150500720c */ /* 0x040fe40003f06270 */
[C---:B------:R-:W-:Y:S01]  /*5cd0*/  ISETP.GE.AND P4, PT, R5.reuse, R20, PT ;  /* 0x000000140500720c */ /* 0x040fe20003f86270 */
[----:B------:R-:W4:Y:S01]  /*5ce0*/  MUFU.TANH R10, R10 ;  /* 0x0000000a000a7308 */ /* 0x000f220000002400 */
[C---:B------:R-:W-:Y:S02]  /*5cf0*/  ISETP.GE.AND P2, PT, R5.reuse, R23, PT ;  /* 0x000000170500720c */ /* 0x040fe40003f46270 */
[----:B------:R-:W-:Y:S01]  /*5d00*/  ISETP.GE.AND P6, PT, R5, R22, PT ;  /* 0x000000160500720c */ /* 0x000fe20003fc6270 */
[----:B------:R-:W-:Y:S01]  /*5d10*/  VIADD R5, R0, 0x69 ;  /* 0x0000006900057836 */ /* 0x000fe20000000000 */
[----:B------:R-:W-:-:S02]  /*5d20*/  FSEL R192, R84, -INF , !P5 ;  /* 0xff80000054c07808 */ /* 0x000fc40006800000 */
[----:B------:R-:W-:Y:S01]  /*5d30*/  FSEL R195, R69, -INF , !P3 ;  /* 0xff80000045c37808 */ /* 0x000fe20005800000 */
[----:B------:R-:W4:Y:S01]  /*5d40*/  MUFU.TANH R13, R13 ;  /* 0x0000000d000d7308 */ /* 0x000f220000002400 */
[----:B--2---:R-:W-:Y:S01]  /*5d50*/  FSEL R212, R71, -INF , !P1 ;  /* 0xff80000047d47808 */ /* 0x004fe20004800000 */
[----:B-----5:R-:W-:Y:S01]  /*5d60*/  VIADD R6, R0, 0x71 ;  /* 0x0000007100067836 */ /* 0x020fe20000000000 */
[----:B------:R-:W-:Y:S02]  /*5d70*/  FSEL R181, R64, -INF , !P0 ;  /* 0xff80000040b57808 */ /* 0x000fe40004000000 */
[C---:B------:R-:W-:Y:S02]  /*5d80*/  ISETP.GE.AND P5, PT, R5.reuse, R21, PT ;  /* 0x000000150500720c */ /* 0x040fe40003fa6270 */
[C---:B------:R-:W-:Y:S01]  /*5d90*/  ISETP.GE.AND P3, PT, R5.reuse, R20, PT ;  /* 0x000000140500720c */ /* 0x040fe20003f66270 */
[----:B------:R-:W2:Y:S01]  /*5da0*/  MUFU.TANH R15, R15 ;  /* 0x0000000f000f7308 */ /* 0x000ea20000002400 */
[----:B------:R-:W-:-:S02]  /*5db0*/  ISETP.GE.AND P1, PT, R5, R23, PT ;  /* 0x000000170500720c */ /* 0x000fc40003f26270 */
[----:B------:R-:W-:Y:S01]  /*5dc0*/  ISETP.GE.AND P0, PT, R5, R22, PT ;  /* 0x000000160500720c */ /* 0x000fe20003f06270 */
[----:B------:R-:W-:Y:S01]  /*5dd0*/  VIADD R5, R0, 0x70 ;  /* 0x0000007000057836 */ /* 0x000fe20000000000 */
[----:B-1----:R-:W-:Y:S02]  /*5de0*/  FSEL R183, R66, -INF , !P4 ;  /* 0xff80000042b77808 */ /* 0x002fe40006000000 */
[----:B------:R-:W-:Y:S01]  /*5df0*/  FSEL R187, R60, -INF , !P2 ;  /* 0xff8000003cbb7808 */ /* 0x000fe20005000000 */
[----:B------:R-:W-:Y:S01]  /*5e00*/  MUFU.TANH R11, R11 ;  /* 0x0000000b000b7308 */ /* 0x000fe20000002400 */
[----:B------:R-:W-:Y:S02]  /*5e10*/  FSEL R203, R62, -INF , !P6 ;  /* 0xff8000003ecb7808 */ /* 0x000fe40007000000 */
[----:B------:R-:W-:Y:S01]  /*5e20*/  FSEL R169, R65, -INF , !P5 ;  /* 0xff80000041a97808 */ /* 0x000fe20006800000 */
[----:B------:R-:W-:Y:S01]  /*5e30*/  BAR.SYNC.DEFER_BLOCKING 0x0 ;  /* 0x0000000000007b1d */ /* 0x000fe20000010000 */
[----:B------:R-:W-:-:S02]  /*5e40*/  ISETP.GE.AND P4, PT, R5, R21, PT ;  /* 0x000000150500720c */ /* 0x000fc40003f86270 */
[C---:B------:R-:W-:Y:S02]  /*5e50*/  ISETP.GE.AND P2, PT, R5.reuse, R20, PT ;  /* 0x000000140500720c */ /* 0x040fe40003f46270 */
[C---:B------:R-:W-:Y:S02]  /*5e60*/  ISETP.GE.AND P6, PT, R5.reuse, R23, PT ;  /* 0x000000170500720c */ /* 0x040fe40003fc6270 */
[----:B------:R-:W-:Y:S01]  /*5e70*/  ISETP.GE.AND P5, PT, R5, R22, PT ;  /* 0x000000160500720c */ /* 0x000fe20003fa6270 */
[----:B------:R-:W-:Y:S01]  /*5e80*/  VIADD R5, R0, 0x78 ;  /* 0x0000007800057836 */ /* 0x000fe20000000000 */
[----:B---3--:R-:W-:Y:S02]  /*5e90*/  FSEL R175, R67, -INF , !P3 ;  /* 0xff80000043af7808 */ /* 0x008fe40005800000 */
[----:B----4-:R-:W-:Y:S02]  /*5ea0*/  FSEL R182, R61, -INF , !P1 ;  /* 0xff8000003db67808 */ /* 0x010fe40004800000 */
[----:B------:R-:W-:-:S02]  /*5eb0*/  FSEL R198, R63, -INF , !P0 ;  /* 0xff8000003fc67808 */ /* 0x000fc40004000000 */
[----:B------:R-:W-:Y:S02]  /*5ec0*/  FSEL R157, R36, -INF , !P4 ;  /* 0xff800000249d7808 */ /* 0x000fe40006000000 */
[----:B------:R-:W-:Y:S02]  /*5ed0*/  FSEL R193, R24, -INF , !P5 ;  /* 0xff80000018c17808 */ /* 0x000fe40006800000 */
[C---:B------:R-:W-:Y:S02]  /*5ee0*/  ISETP.GE.AND P3, PT, R6.reuse, R21, PT ;  /* 0x000000150600720c */ /* 0x040fe40003f66270 */
[C---:B------:R-:W-:Y:S02]  /*5ef0*/  ISETP.GE.AND P1, PT, R6.reuse, R20, PT ;  /* 0x000000140600720c */ /* 0x040fe40003f26270 */
[CC--:B------:R-:W-:Y:S02]  /*5f00*/  ISETP.GE.AND P0, PT, R6.reuse, R23.reuse, PT ;  /* 0x000000170600720c */ /* 0x0c0fe40003f06270 */
[----:B------:R-:W-:Y:S01]  /*5f10*/  ISETP.GE.AND P4, PT, R6, R22, PT ;  /* 0x000000160600720c */ /* 0x000fe20003f86270 */
[----:B------:R-:W-:Y:S01]  /*5f20*/  VIADD R6, R216, 0x800 ;  /* 0x00000800d8067836 */ /* 0x000fe20000000000 */
[----:B------:R-:W-:-:S02]  /*5f30*/  ISETP.GE.AND P5, PT, R5, R23, PT ;  /* 0x000000170500720c */ /* 0x000fc40003fa6270 */
[----:B------:R-:W-:Y:S01]  /*5f40*/  FSEL R189, R7, -INF , !P4 ;  /* 0xff80000007bd7808 */ /* 0x000fe20006000000 */
[----:B------:R-:W-:Y:S01]  /*5f50*/  VIADD R7, R216, 0x1800 ;  /* 0x00001800d8077836 */ /* 0x000fe20000000000 */
[----:B------:R-:W-:Y:S01]  /*5f60*/  FSEL R167, R8, -INF , !P5 ;  /* 0xff80000008a77808 */ /* 0x000fe20006800000 */
[----:B------:R-:W-:Y:S01]  /*5f70*/  VIADD R8, R216, 0x1000 ;  /* 0x00001000d8087836 */ /* 0x000fe20000000000 */
[----:B------:R1:W-:Y:S01]  /*5f80*/  STL [R1+0xc8], R6 ;  /* 0x0000c80601007387 */ /* 0x0003e20000100800 */
[----:B------:R-:W-:Y:S02]  /*5f90*/  FSEL R172, R33, -INF , !P2 ;  /* 0xff80000021ac7808 */ /* 0x000fe40005000000 */
[----:B------:R-:W-:Y:S01]  /*5fa0*/  FSEL R174, R28, -INF , !P6 ;  /* 0xff8000001cae7808 */ /* 0x000fe20007000000 */
[----:B------:R3:W-:Y:S01]  /*5fb0*/  STL [R1+0xcc], R8 ;  /* 0x0000cc0801007387 */ /* 0x0007e20000100800 */
[----:B------:R-:W-:Y:S02]  /*5fc0*/  FSEL R75, R53, -INF , !P3 ;  /* 0xff800000354b7808 */ /* 0x000fe40005800000 */
[C---:B------:R-:W-:Y:S01]  /*5fd0*/  ISETP.GE.AND P2, PT, R5.reuse, R21, PT ;  /* 0x000000150500720c */ /* 0x040fe20003f46270 */
[----:B------:R4:W-:Y:S01]  /*5fe0*/  STL [R1+0xd8], R7 ;  /* 0x0000d80701007387 */ /* 0x0009e20000100800 */
[----:B------:R-:W-:-:S02]  /*5ff0*/  ISETP.GE.AND P6, PT, R5, R20, PT ;  /* 0x000000140500720c */ /* 0x000fc40003fc6270 */
[----:B------:R-:W-:Y:S01]  /*6000*/  ISETP.GE.AND P3, PT, R5, R22, PT ;  /* 0x000000160500720c */ /* 0x000fe20003f66270 */
[----:B------:R-:W-:Y:S01]  /*6010*/  FMUL.FTZ R5, R9, UR28 ;  /* 0x0000001c09057c20 */ /* 0x000fe20008410000 */
[----:B------:R-:W-:Y:S02]  /*6020*/  FSEL R171, R25, -INF , !P0 ;  /* 0xff80000019ab7808 */ /* 0x000fe40004000000 */
[----:B------:R-:W-:Y:S02]  /*6030*/  ISETP.GE.AND P0, PT, R0, R20, PT ;  /* 0x000000140000720c */ /* 0x000fe40003f06270 */
[----:B------:R-:W-:Y:S01]  /*6040*/  FSEL R165, R32, -INF , !P1 ;  /* 0xff80000020a57808 */ /* 0x000fe20004800000 */
[----:B------:R-:W5:Y:S01]  /*6050*/  MUFU.TANH R5, R5 ;  /* 0x0000000500057308 */ /* 0x000f620000002400 */
[----:B------:R-:W-:Y:S02]  /*6060*/  FSEL R42, R221, -INF , !P0 ;  /* 0xff800000dd2a7808 */ /* 0x000fe40004000000 */
[----:B------:R-:W-:-:S02]  /*6070*/  PLOP3.LUT P0, PT, PT, PT, UP0, 0x80, 0x0 ;  /* 0x000000000000781c */ /* 0x000fc40003f0f008 */
[----:B------:R-:W-:Y:S01]  /*6080*/  FSEL R69, R12, -INF , !P2 ;  /* 0xff8000000c457808 */ /* 0x000fe20005000000 */
[----:B-1----:R-:W-:Y:S01]  /*6090*/  VIADD R6, R216, 0x2000 ;  /* 0x00002000d8067836 */ /* 0x002fe20000000000 */
[C---:B------:R-:W-:Y:S02]  /*60a0*/  ISETP.GE.AND P1, PT, R0.reuse, R21, PT ;  /* 0x000000150000720c */ /* 0x040fe40003f26270 */
[----:B------:R-:W-:Y:S01]  /*60b0*/  ISETP.GE.AND P4, PT, R0, R23, PT ;  /* 0x000000170000720c */ /* 0x000fe20003f86270 */
[----:B---3--:R-:W-:Y:S01]  /*60c0*/  VIADD R8, R216, 0x2800 ;  /* 0x00002800d8087836 */ /* 0x008fe20000000000 */
[----:B------:R1:W-:Y:S01]  /*60d0*/  STL [R1+0xdc], R6 ;  /* 0x0000dc0601007387 */ /* 0x0003e20000100800 */
[C---:B------:R-:W-:Y:S01]  /*60e0*/  ISETP.GE.AND P2, PT, R0.reuse, R22, PT ;  /* 0x000000160000720c */ /* 0x040fe20003f46270 */
[----:B------:R-:W-:Y:S01]  /*60f0*/  VIADD R0, R0, 0x79 ;  /* 0x0000007900007836 */ /* 0x000fe20000000000 */
[----:B------:R-:W-:Y:S01]  /*6100*/  FSEL R161, R14, -INF , !P6 ;  /* 0xff8000000ea17808 */ /* 0x000fe20007000000 */
[----:B----4-:R-:W-:Y:S01]  /*6110*/  VIADD R7, R216, 0x3000 ;  /* 0x00003000d8077836 */ /* 0x010fe20000000000 */
[----:B------:R3:W-:Y:S01]  /*6120*/  STL [R1+0xe0], R8 ;  /* 0x0000e00801007387 */ /* 0x0007e20000100800 */
[----:B------:R-:W-:-:S02]  /*6130*/  FSEL R184, R10, -INF , !P3 ;  /* 0xff8000000ab87808 */ /* 0x000fc40005800000 */
[----:B------:R-:W-:Y:S01]  /*6140*/  FSEL R41, R237, -INF , !P1 ;  /* 0xff800000ed297808 */ /* 0x000fe20004800000 */
[----:B------:R3:W-:Y:S01]  /*6150*/  STL [R1+0xe4], R7 ;  /* 0x0000e40701007387 */ /* 0x0007e20000100800 */
[C---:B------:R-:W-:Y:S02]  /*6160*/  ISETP.GE.AND P6, PT, R0.reuse, R21, PT ;  /* 0x000000150000720c */ /* 0x040fe40003fc6270 */
[C---:B------:R-:W-:Y:S02]  /*6170*/  ISETP.GE.AND P5, PT, R0.reuse, R20, PT ;  /* 0x000000140000720c */ /* 0x040fe40003fa6270 */
[C---:B------:R-:W-:Y:S02]  /*6180*/  ISETP.GE.AND P3, PT, R0.reuse, R23, PT ;  /* 0x000000170000720c */ /* 0x040fe40003f66270 */
[----:B------:R-:W-:Y:S01]  /*6190*/  ISETP.GE.AND P1, PT, R0, R22, PT ;  /* 0x000000160000720c */ /* 0x000fe20003f26270 */
[----:B------:R-:W-:Y:S01]  /*61a0*/  IMAD.IADD R0, R218, 0x1, R178 ;  /* 0x00000001da007824 */ /* 0x000fe200078e02b2 */
[----:B------:R-:W-:-:S02]  /*61b0*/  FSEL R43, R220, -INF , !P4 ;  /* 0xff800000dc2b7808 */ /* 0x000fc40006000000 */
[----:B------:R-:W-:Y:S02]  /*61c0*/  FSEL R44, R219, -INF , !P2 ;  /* 0xff800000db2c7808 */ /* 0x000fe40005000000 */
[----:B------:R-:W-:Y:S02]  /*61d0*/  FSEL R68, R13, -INF , !P6 ;  /* 0xff8000000d447808 */ /* 0x000fe40007000000 */
[----:B--2---:R-:W-:Y:S01]  /*61e0*/  FSEL R70, R15, -INF , !P5 ;  /* 0xff8000000f467808 */ /* 0x004fe20006800000 */
[----:B-1----:R-:W-:Y:S01]  /*61f0*/  VIADD R6, R216, 0x3800 ;  /* 0x00003800d8067836 */ /* 0x002fe20000000000 */
[----:B-----5:R-:W-:Y:S02]  /*6200*/  FSEL R164, R5, -INF , !P3 ;  /* 0xff80000005a47808 */ /* 0x020fe40005800000 */
[----:B------:R-:W-:Y:S02]  /*6210*/  FSEL R178, R11, -INF , !P1 ;  /* 0xff8000000bb27808 */ /* 0x000fe40004800000 */
[----:B------:R3:W-:Y:S01]  /*6220*/  STL [R1+0xe8], R6 ;  /* 0x0000e80601007387 */ /* 0x0007e20000100800 */
[----:B------:R-:W-:Y:S05]  /*6230*/  @!P0 BRA `(.L_x_337) ;  /* 0x0000000400c08947 */ /* 0x000fea0003800000 */
[----:B------:R-:W-:Y:S01]  /*6240*/  ULDC UR20, c[0x0][0x2d0] ;  /* 0x0000b40000147ab9 */ /* 0x000fe20000000800 */
[----:B------:R-:W-:Y:S01]  /*6250*/  UIADD3 UR21, UR23, -0x2, URZ ;  /* 0xfffffffe17157890 */ /* 0x000fe2000fffe03f */
[----:B------:R-:W-:Y:S01]  /*6260*/  ISETP.GE.AND P1, PT, R132, UR20, PT ;  /* 0x0000001484007c0c */ /* 0x000fe2000bf26270 */
[----:B------:R-:W-:Y:S01]  /*6270*/  IMAD.U32 R5, RZ, RZ, UR8 ;  /* 0x00000008ff057e24 */ /* 0x000fe2000f8e00ff */
[----:B------:R-:W-:Y:S01]  /*6280*/  BSSY B0, `(.L_x_338) ;  /* 0x000006a000007945 */ /* 0x000fe20003800000 */
[----:B------:R-:W-:Y:S01]  /*6290*/  USHF.R.S32.HI UR20, URZ, 0x1f, UR21 ;  /* 0x0000001f3f147899 */ /* 0x000fe20008011415 */
[----:B---3--:R-:W-:Y:S02]  /*62a0*/  IMAD.U32 R6, RZ, RZ, UR8 ;  /* 0x00000008ff067e24 */ /* 0x008fe4000f8e00ff */
        /* <DEDUP_REMOVED lines=103> */
.L_x_339:
[----:B------:R-:W-:Y:S05]  /*6920*/  BSYNC B0 ;  /* 0x0000000000007941 */ /* 0x000fea0003800000 */
.L_x_338:
[----:B------:R-:W0:Y:S02]  /*6930*/  LDGDEPBAR ;  /* 0x00000000000079af */ /* 0x000e240000000000 */
.L_x_337:
[----:B------:R-:W-:Y:S01]  /*6940*/  FMNMX.FTZ R5, R41, R98, !PT ;  /* 0x0000006229057209 */ /* 0x000fe20007810000 */
        /* <DEDUP_REMOVED lines=28> */
[----:B---3--:R-:W-:Y:S02]  /*6b10*/  FMNMX.FTZ R6, R152, R5, !PT ;  /* 0x0000000598067209 */ /* 0x008fe40007810000 */
        /* <DEDUP_REMOVED lines=72> */
[----:B------:R-:W-:Y:S01]  /*6fa0*/  FMNMX.FTZ R5, R116, R5, !PT ;  /* 0x0000000574057209 */ /* 0x000fe20007810000 */
[----:B------:R-:W2:Y:S01]  /*6fb0*/  SHFL.BFLY PT, R73, R8, 0x1, 0x1f ;  /* 0x0c201f0008497f89 */ /* 0x000ea200000e0000 */
[----:B------:R-:W-:Y:S02]  /*6fc0*/  FMNMX.FTZ R6, R177, R6, !PT ;  /* 0x00000006b1067209 */ /* 0x000fe40007810000 */
[----:B------:R-:W-:Y:S02]  /*6fd0*/  FMNMX.FTZ R7, R161, R7, !PT ;  /* 0x00000007a1077209 */ /* 0x000fe40007810000 */
[----:B------:R-:W-:-:S02]  /*6fe0*/  FMNMX.FTZ R5, R149, R5, !PT ;  /* 0x0000000595057209 */ /* 0x000fc40007810000 */
[----:B------:R-:W-:Y:S02]  /*6ff0*/  FMNMX.FTZ R6, R229, R6, !PT ;  /* 0x00000006e5067209 */ /* 0x000fe40007810000 */
[----:B------:R-:W-:Y:S02]  /*7000*/  FMNMX.FTZ R7, R70, R7, !PT ;  /* 0x0000000746077209 */ /* 0x000fe40007810000 */
[----:B------:R-:W-:Y:S02]  /*7010*/  FMNMX.FTZ R5, R148, R5, !PT ;  /* 0x0000000594057209 */ /* 0x000fe40007810000 */
[----:B------:R-:W-:Y:S01]  /*7020*/  FMNMX.FTZ R6, R213, R6, !PT ;  /* 0x00000006d5067209 */ /* 0x000fe20007810000 */
[----:B------:R-:W3:Y:S01]  /*7030*/  SHFL.BFLY PT, R72, R7, 0x2, 0x1f ;  /* 0x0c401f0007487f89 */ /* 0x000ee200000e0000 */
        /* <DEDUP_REMOVED lines=11> */
[----:B------:R-:W-:Y:S01]  /*70f0*/  FMUL.FTZ R8, R73, UR22 ;  /* 0x0000001649087c20 */ /* 0x000fe20008410000 */
[----:B------:R-:W-:Y:S01]  /*7100*/  FMNMX.FTZ R5, R153, R5, !PT ;  /* 0x0000000599057209 */ /* 0x000fe20007810000 */
[----:B------:R-:W-:Y:S01]  /*7110*/  STL [R1+0x134], R73 ;  /* 0x0001344901007387 */ /* 0x000fe20000100800 */
[----:B------:R-:W-:Y:S02]  /*7120*/  FSETP.NEU.FTZ.AND P1, PT, R73, -INF , PT ;  /* 0xff8000004900780b */ /* 0x000fe40003f3d000 */
[----:B------:R-:W-:-:S02]  /*7130*/  FMNMX.FTZ R71, R182, R71, !PT ;  /* 0x00000047b6477209 */ /* 0x000fc40007810000 */
[----:B------:R-:W-:Y:S02]  /*7140*/  FMNMX.FTZ R5, R211, R5, !PT ;  /* 0x00000005d3057209 */ /* 0x000fe40007810000 */
[----:B---3--:R-:W-:Y:S02]  /*7150*/  FMNMX.FTZ R72, R7, R72, !PT ;  /* 0x0000004807487209 */ /* 0x008fe40007810000 */
[----:B------:R-:W-:Y:S02]  /*7160*/  FSEL R8, R8, RZ, P1 ;  /* 0x000000ff08087208 */ /* 0x000fe40000800000 */
[----:B------:R-:W-:Y:S01]  /*7170*/  FMNMX.FTZ R71, R174, R71, !PT ;  /* 0x00000047ae477209 */ /* 0x000fe20007810000 */
[----:B------:R-:W2:Y:S01]  /*7180*/  SHFL.BFLY PT, R7, R72, 0x1, 0x1f ;  /* 0x0c201f0048077f89 */ /* 0x000ea200000e0000 */
[----:B------:R-:W-:Y:S01]  /*7190*/  FMNMX.FTZ R5, R201, R5, !PT ;  /* 0x00000005c9057209 */ /* 0x000fe20007810000 */
[----:B------:R-:W-:Y:S01]  /*71a0*/  FFMA.FTZ R6, R41, UR22, -R8 ;  /* 0x0000001629067c23 */ /* 0x000fe20008010808 */
[----:B------:R-:W-:-:S02]  /*71b0*/  FMNMX.FTZ R71, R171, R71, !PT ;  /* 0x00000047ab477209 */ /* 0x000fc40007810000 */
[----:B------:R-:W-:Y:S01]  /*71c0*/  FMNMX.FTZ R5, R191, R5, !PT ;  /* 0x00000005bf057209 */ /* 0x000fe20007810000 */
[----:B------:R3:W-:Y:S01]  /*71d0*/  MUFU.EX2 R247, R6 ;  /* 0x0000000600f77308 */ /* 0x0007e20000000800 */
[----:B------:R-:W-:Y:S02]  /*71e0*/  FMNMX.FTZ R71, R167, R71, !PT ;  /* 0x00000047a7477209 */ /* 0x000fe40007810000 */
[----:B------:R-:W-:Y:S02]  /*71f0*/  FMNMX.FTZ R5, R180, R5, !PT ;  /* 0x00000005b4057209 */ /* 0x000fe40007810000 */
[----:B------:R-:W-:Y:S02]  /*7200*/  FMNMX.FTZ R71, R164, R71, !PT ;  /* 0x00000047a4477209 */ /* 0x000fe40007810000 */
[----:B------:R-:W-:-:S03]  /*7210*/  FMNMX.FTZ R5, R236, R5, !PT ;  /* 0x00000005ec057209 */ /* 0x000fc60007810000 */
[----:B------:R-:W4:Y:S01]  /*7220*/  SHFL.BFLY PT, R9, R71, 0x2, 0x1f ;  /* 0x0c401f0047097f89 */ /* 0x000f2200000e0000 */
[----:B------:R-:W-:-:S04]  /*7230*/  FMNMX.FTZ R5, R233, R5, !PT ;  /* 0x00000005e9057209 */ /* 0x000fc80007810000 */
[----:B------:R-:W-:Y:S01]  /*7240*/  FMNMX.FTZ R5, R231, R5, !PT ;  /* 0x00000005e7057209 */ /* 0x000fe20007810000 */
[----:B---3--:R-:W-:Y:S01]  /*7250*/  FFMA.FTZ R6, R98, UR22, -R8 ;  /* 0x0000001662067c23 */ /* 0x008fe20008010808 */
[----:B--2---:R-:W-:Y:S02]  /*7260*/  FMNMX.FTZ R72, R72, R7, !PT ;  /* 0x0000000748487209 */ /* 0x004fe40007810000 */
[----:B------:R-:W-:Y:S01]  /*7270*/  FMNMX.FTZ R5, R215, R5, !PT ;  /* 0x00000005d7057209 */ /* 0x000fe20007810000 */
[----:B------:R2:W-:Y:S01]  /*7280*/  MUFU.EX2 R237, R6 ;  /* 0x0000000600ed7308 */ /* 0x0005e20000000800 */
[C---:B------:R-:W-:Y:S01]  /*7290*/  FSETP.NEU.FTZ.AND P1, PT, R72.reuse, -INF , PT ;  /* 0xff8000004800780b */ /* 0x040fe20003f3d000 */
[----:B------:R-:W-:Y:S01]  /*72a0*/  FMUL.FTZ R7, R72, UR22 ;  /* 0x0000001648077c20 */ /* 0x000fe20008410000 */
[----:B------:R-:W-:-:S04]  /*72b0*/  FMNMX.FTZ R5, R226, R5, !PT ;  /* 0x00000005e2057209 */ /* 0x000fc80007810000 */
[----:B------:R-:W-:Y:S02]  /*72c0*/  FMNMX.FTZ R5, R212, R5, !PT ;  /* 0x00000005d4057209 */ /* 0x000fe40007810000 */
[----:B------:R-:W-:Y:S02]  /*72d0*/  FSEL R7, R7, RZ, P1 ;  /* 0x000000ff07077208 */ /* 0x000fe40000800000 */
[----:B------:R-:W-:Y:S02]  /*72e0*/  FMNMX.FTZ R5, R203, R5, !PT ;  /* 0x00000005cb057209 */ /* 0x000fe40007810000 */
[----:B----4-:R-:W-:Y:S02]  /*72f0*/  FMNMX.FTZ R71, R71, R9, !PT ;  /* 0x0000000947477209 */ /* 0x010fe40007810000 */
[----:B------:R-:W-:Y:S01]  /*7300*/  FMNMX.FTZ R74, R198, R5, !PT ;  /* 0x00000005c64a7209 */ /* 0x000fe20007810000 */
[----:B------:R-:W-:Y:S01]  /*7310*/  FFMA.FTZ R5, R42, UR22, -R7 ;  /* 0x000000162a057c23 */ /* 0x000fe20008010807 */
[----:B--2---:R-:W-:-:S02]  /*7320*/  FFMA.FTZ R6, R100, UR22, -R8 ;  /* 0x0000001664067c23 */ /* 0x004fc40008010808 */
[----:B------:R-:W-:Y:S01]  /*7330*/  FMNMX.FTZ R74, R193, R74, !PT ;  /* 0x0000004ac14a7209 */ /* 0x000fe20007810000 */
[----:B------:R2:W-:Y:S03]  /*7340*/  MUFU.EX2 R244, R5 ;  /* 0x0000000500f47308 */ /* 0x0005e60000000800 */
[----:B------:R-:W-:-:S04]  /*7350*/  FMNMX.FTZ R74, R189, R74, !PT ;  /* 0x0000004abd4a7209 */ /* 0x000fc80007810000 */
[----:B------:R-:W-:Y:S01]  /*7360*/  FMNMX.FTZ R74, R184, R74, !PT ;  /* 0x0000004ab84a7209 */ /* 0x000fe20007810000 */
[----:B-1----:R1:W3:Y:S03]  /*7370*/  MUFU.EX2 R16, R6 ;  /* 0x0000000600107308 */ /* 0x0022e60000000800 */
[----:B------:R-:W-:-:S05]  /*7380*/  FMNMX.FTZ R74, R178, R74, !PT ;  /* 0x0000004ab24a7209 */ /* 0x000fca0007810000 */
[----:B------:R-:W4:Y:S01]  /*7390*/  SHFL.BFLY PT, R9, R74, 0x2, 0x1f ;  /* 0x0c401f004a097f89 */ /* 0x000f2200000e0000 */
[----:B--2---:R-:W-:-:S04]  /*73a0*/  FFMA.FTZ R5, R107, UR22, -R7 ;  /* 0x000000166b057c23 */ /* 0x004fc80008010807 */
[----:B------:R2:W-:Y:S01]  /*73b0*/  MUFU.EX2 R243, R5 ;  /* 0x0000000500f37308 */ /* 0x0005e20000000800 */
[--C-:B-1----:R-:W-:Y:S01]  /*73c0*/  FFMA.FTZ R6, R99, UR22, -R8.reuse ;  /* 0x0000001663067c23 */ /* 0x102fe20008010808 */
[----:B---3--:R-:W-:Y:S06]  /*73d0*/  STL [R1+0x8c], R16 ;  /* 0x00008c1001007387 */ /* 0x008fec0000100800 */
[----:B------:R1:W3:Y:S01]  /*73e0*/  MUFU.EX2 R2, R6 ;  /* 0x0000000600027308 */ /* 0x0002e20000000800 */
[----:B--2---:R-:W-:Y:S01]  /*73f0*/  FFMA.FTZ R5, R109, UR22, -R7 ;  /* 0x000000166d057c23 */ /* 0x004fe20008010807 */
[--C-:B-1----:R-:W-:Y:S01]  /*7400*/  FFMA.FTZ R6, R96, UR22, -R8.reuse ;  /* 0x0000001660067c23 */ /* 0x102fe20008010808 */
[----:B---3--:R1:W-:Y:S05]  /*7410*/  STL [R1+0x88], R2 ;  /* 0x0000880201007387 */ /* 0x0083ea0000100800 */
[----:B------:R2:W-:Y:S01]  /*7420*/  MUFU.EX2 R228, R6 ;  /* 0x0000000600e47308 */ /* 0x0005e20000000800 */
[----:B------:R3:W-:Y:S01]  /*7430*/  STL [R1+0x138], R72 ;  /* 0x0001384801007387 */ /* 0x0007e20000100800 */
[----:B--2---:R-:W-:-:S06]  /*7440*/  FFMA.FTZ R6, R93, UR22, -R8 ;  /* 0x000000165d067c23 */ /* 0x004fcc0008010808 */
[----:B------:R2:W-:Y:S08]  /*7450*/  MUFU.EX2 R222, R6 ;  /* 0x0000000600de7308 */ /* 0x0005f00000000800 */
[----:B-1----:R-:W1:Y:S01]  /*7460*/  MUFU.EX2 R2, R5 ;  /* 0x0000000500027308 */ /* 0x002e620000000800 */
[----:B--2---:R-:W-:-:S07]  /*7470*/  FFMA.FTZ R6, R92, UR22, -R8 ;  /* 0x000000165c067c23 */ /* 0x004fce0008010808 */
[----:B------:R2:W-:Y:S01]  /*7480*/  MUFU.EX2 R133, R6 ;  /* 0x0000000600857308 */ /* 0x0005e20000000800 */
[----:B-1----:R-:W-:Y:S01]  /*7490*/  STL [R1+0x4c], R2 ;  /* 0x00004c0201007387 */ /* 0x002fe20000100800 */
[----:B------:R-:W-:-:S06]  /*74a0*/  FFMA.FTZ R5, R108, UR22, -R7 ;  /* 0x000000166c057c23 */ /* 0x000fcc0008010807 */
[----:B---3--:R1:W3:Y:S01]  /*74b0*/  MUFU.EX2 R72, R5 ;  /* 0x0000000500487308 */ /* 0x0082e20000000800 */
[----:B--2---:R-:W-:-:S07]  /*74c0*/  FFMA.FTZ R6, R90, UR22, -R8 ;  /* 0x000000165a067c23 */ /* 0x004fce0008010808 */
[----:B------:R2:W-:Y:S01]  /*74d0*/  MUFU.EX2 R239, R6 ;  /* 0x0000000600ef7308 */ /* 0x0005e20000000800 */
[----:B-1----:R-:W-:-:S07]  /*74e0*/  FFMA.FTZ R5, R104, UR22, -R7 ;  /* 0x0000001668057c23 */ /* 0x002fce0008010807 */
[----:B------:R1:W-:Y:S01]  /*74f0*/  MUFU.EX2 R225, R5 ;  /* 0x0000000500e17308 */ /* 0x0003e20000000800 */
[----:B--2---:R-:W2:Y:S01]  /*7500*/  SHFL.BFLY PT, R6, R71, 0x1, 0x1f ;  /* 0x0c201f0047067f89 */ /* 0x004ea200000e0000 */
[----:B----4-:R-:W-:Y:S01]  /*7510*/  FMNMX.FTZ R74, R74, R9, !PT ;  /* 0x000000094a4a7209 */ /* 0x010fe20007810000 */
[----:B-1----:R-:W-:-:S05]  /*7520*/  FFMA.FTZ R5, R101, UR22, -R7 ;  /* 0x0000001665057c23 */ /* 0x002fca0008010807 */
[----:B------:R1:W4:Y:S01]  /*7530*/  MUFU.EX2 R217, R5 ;  /* 0x0000000500d97308 */ /* 0x0003220000000800 */
[----:B--2---:R-:W-:-:S04]  /*7540*/  FMNMX.FTZ R71, R71, R6, !PT ;  /* 0x0000000647477209 */ /* 0x004fc80007810000 */
[C---:B------:R-:W-:Y:S01]  /*7550*/  FSETP.NEU.FTZ.AND P1, PT, R71.reuse, -INF , PT ;  /* 0xff8000004700780b */ /* 0x040fe20003f3d000 */
[----:B------:R-:W-:Y:S01]  /*7560*/  FMUL.FTZ R6, R71, UR22 ;  /* 0x0000001647067c20 */ /* 0x000fe20008410000 */
[----:B------:R2:W-:Y:S01]  /*7570*/  STL [R1+0x13c], R71 ;  /* 0x00013c4701007387 */ /* 0x0005e20000100800 */
[----:B-1----:R-:W-:-:S03]  /*7580*/  FFMA.FTZ R5, R94, UR22, -R7 ;  /* 0x000000165e057c23 */ /* 0x002fc60008010807 */
[----:B--2---:R-:W2:Y:S01]  /*7590*/  LDL.LU R71, [R1+0x88] ;  /* 0x0000880001477983 */ /* 0x004ea20000300800 */
[----:B------:R1:W-:Y:S01]  /*75a0*/  MUFU.EX2 R245, R5 ;  /* 0x0000000500f57308 */ /* 0x0003e20000000800 */
[----:B------:R-:W-:Y:S02]  /*75b0*/  FSEL R6, R6, RZ, P1 ;  /* 0x000000ff06067208 */ /* 0x000fe40000800000 */
[----:B------:R-:W4:Y:S01]  /*75c0*/  SHFL.BFLY PT, R9, R74, 0x1, 0x1f ;  /* 0x0c201f004a097f89 */ /* 0x000f2200000e0000 */
[----:B------:R-:W-:Y:S02]  /*75d0*/  LEA R218, R0, UR4, 0x1 ;  /* 0x0000000400da7c11 */ /* 0x000fe4000f8e08ff */
[----:B------:R-:W-:Y:S02]  /*75e0*/  F2FP.BF16.F32.PACK_AB R28, R237, R247 ;  /* 0x000000f7ed1c723e */ /* 0x000fe400000010ff */
[----:B------:R-:W-:Y:S01]  /*75f0*/  LEA R221, R3, R218, 0x1 ;  /* 0x000000da03dd7211 */ /* 0x000fe200078e08ff */
[----:B------:R-:W4:Y:S01]  /*7600*/  LDSM.16.MT88.4 R12, [R218+0x8000] ;  /* 0x00800000da0c783b */ /* 0x000f220000004200 */
[----:B------:R-:W-:Y:S01]  /*7610*/  IMAD R219, R4, 0x2, R218 ;  /* 0x0000000204db7824 */ /* 0x000fe200078e02da */
[----:B------:R-:W-:-:S02]  /*7620*/  F2FP.BF16.F32.PACK_AB R29, R243, R244 ;  /* 0x000000f4f31d723e */ /* 0x000fc400000010ff */
[----:B------:R-:W-:Y:S01]  /*7630*/  LDSM.16.MT88.4 R48, [R218+0x8800] ;  /* 0x00880000da30783b */ /* 0x000fe20000004200 */
[----:B---3--:R-:W-:Y:S02]  /*7640*/  F2FP.BF16.F32.PACK_AB R31, R72, R2 ;  /* 0x00000002481f723e */ /* 0x008fe400000010ff */
[----:B------:R-:W-:Y:S01]  /*7650*/  LEA R220, R3, R219, 0x1 ;  /* 0x000000db03dc7211 */ /* 0x000fe200078e08ff */
[----:B-1----:R-:W-:Y:S01]  /*7660*/  FFMA.FTZ R5, R91, UR22, -R7 ;  /* 0x000000165b057c23 */ /* 0x002fe20008010807 */
[----:B------:R-:W1:Y:S01]  /*7670*/  LDSM.16.MT88.4 R36, [R221+0x8000] ;  /* 0x00800000dd24783b */ /* 0x000e620000004200 */
[----:B----4-:R-:W-:Y:S02]  /*7680*/  F2FP.BF16.F32.PACK_AB R17, R217, R225 ;  /* 0x000000e1d911723e */ /* 0x010fe400000010ff */
[----:B------:R3:W4:Y:S01]  /*7690*/  MUFU.EX2 R240, R5 ;  /* 0x0000000500f07308 */ /* 0x0007220000000800 */
[----:B------:R-:W-:Y:S01]  /*76a0*/  F2FP.BF16.F32.PACK_AB R18, R239, R133 ;  /* 0x00000085ef12723e */ /* 0x000fe200000010ff */
[----:B------:R-:W-:Y:S01]  /*76b0*/  LDSM.16.MT88.4 R32, [R221+0x8800] ;  /* 0x00880000dd20783b */ /* 0x000fe20000004200 */
[----:B------:R-:W-:Y:S01]  /*76c0*/  FMNMX.FTZ R74, R74, R9, !PT ;  /* 0x000000094a4a7209 */ /* 0x000fe20007810000 */
[----:B------:R-:W-:-:S03]  /*76d0*/  FFMA.FTZ R9, R105, UR22, -R6 ;  /* 0x0000001669097c23 */ /* 0x000fc60008010806 */
[----:B------:R-:W-:Y:S01]  /*76e0*/  FSETP.NEU.FTZ.AND P1, PT, R74, -INF , PT ;  /* 0xff8000004a00780b */ /* 0x000fe20003f3d000 */
[----:B------:R1:W-:Y:S01]  /*76f0*/  STL [R1+0x140], R74 ;  /* 0x0001404a01007387 */ /* 0x0003e20000100800 */
[----:B------:R1:W-:Y:S01]  /*7700*/  MUFU.EX2 R248, R9 ;  /* 0x0000000900f87308 */ /* 0x0003e20000000800 */
[--C-:B---3--:R-:W-:Y:S01]  /*7710*/  FFMA.FTZ R5, R43, UR22, -R6.reuse ;  /* 0x000000162b057c23 */ /* 0x108fe20008010806 */
[----:B----4-:R-:W-:Y:S01]  /*7720*/  F2FP.BF16.F32.PACK_AB R19, R240, R245 ;  /* 0x000000f5f013723e */ /* 0x010fe200000010ff */
[----:B------:R-:W-:Y:S05]  /*7730*/  LDSM.16.MT88.4 R40, [R220+0x8000] ;  /* 0x00800000dc28783b */ /* 0x000fea0000004200 */
[----:B------:R3:W-:Y:S01]  /*7740*/  MUFU.EX2 R11, R5 ;  /* 0x00000005000b7308 */ /* 0x0007e20000000800 */
[----:B-1----:R-:W-:-:S07]  /*7750*/  FFMA.FTZ R9, R97, UR22, -R6 ;  /* 0x0000001661097c23 */ /* 0x002fce0008010806 */
[----:B------:R-:W-:Y:S01]  /*7760*/  MUFU.EX2 R23, R9 ;  /* 0x0000000900177308 */ /* 0x000fe20000000800 */
[----:B---3--:R-:W-:-:S07]  /*7770*/  FFMA.FTZ R5, R112, UR22, -R6 ;  /* 0x0000001670057c23 */ /* 0x008fce0008010806 */
[----:B------:R1:W3:Y:S02]  /*7780*/  MUFU.EX2 R10, R5 ;  /* 0x00000005000a7308 */ /* 0x0002e40000000800 */
[----:B-1----:R-:W-:Y:S01]  /*7790*/  FFMA.FTZ R5, R114, UR22, -R6 ;  /* 0x0000001672057c23 */ /* 0x002fe20008010806 */
[----:B---3--:R-:W-:-:S05]  /*77a0*/  F2FP.BF16.F32.PACK_AB R24, R10, R11 ;  /* 0x0000000b0a18723e */ /* 0x008fca00000010ff */
[----:B------:R1:W-:Y:S02]  /*77b0*/  MUFU.EX2 R251, R5 ;  /* 0x0000000500fb7308 */ /* 0x0003e40000000800 */
[----:B-1----:R-:W-:-:S06]  /*77c0*/  FFMA.FTZ R5, R111, UR22, -R6 ;  /* 0x000000166f057c23 */ /* 0x002fcc0008010806 */
[----:B------:R1:W3:Y:S02]  /*77d0*/  MUFU.EX2 R73, R5 ;  /* 0x0000000500497308 */ /* 0x0002e40000000800 */
[----:B-1----:R-:W-:Y:S01]  /*77e0*/  FFMA.FTZ R5, R106, UR22, -R6 ;  /* 0x000000166a057c23 */ /* 0x002fe20008010806 */
[----:B---3--:R-:W-:-:S05]  /*77f0*/  F2FP.BF16.F32.PACK_AB R26, R73, R251 ;  /* 0x000000fb491a723e */ /* 0x008fca00000010ff */
[----:B------:R1:W-:Y:S02]  /*7800*/  MUFU.EX2 R242, R5 ;  /* 0x0000000500f27308 */ /* 0x0003e40000000800 */
[----:B-1----:R-:W-:-:S05]  /*7810*/  FMUL.FTZ R5, R74, UR22 ;  /* 0x000000164a057c20 */ /* 0x002fca0008410000 */
[----:B------:R-:W-:-:S05]  /*7820*/  FSEL R5, R5, RZ, P1 ;  /* 0x000000ff05057208 */ /* 0x000fca0000800000 */
[--C-:B------:R-:W-:Y:S02]  /*7830*/  FFMA.FTZ R0, R44, UR22, -R5.reuse ;  /* 0x000000162c007c23 */ /* 0x100fe40008010805 */
[----:B------:R-:W1:Y:S02]  /*7840*/  LDSM.16.MT88.4 R44, [R219+0x8000] ;  /* 0x00800000db2c783b */ /* 0x000e640000004200 */
[----:B------:R3:W-:Y:S02]  /*7850*/  MUFU.EX2 R250, R0 ;  /* 0x0000000000fa7308 */ /* 0x0007e40000000800 */
[----:B---3--:R-:W-:-:S06]  /*7860*/  FFMA.FTZ R0, R119, UR22, -R5 ;  /* 0x0000001677007c23 */ /* 0x008fcc0008010805 */
[----:B------:R3:W4:Y:S02]  /*7870*/  MUFU.EX2 R224, R0 ;  /* 0x0000000000e07308 */ /* 0x0007240000000800 */
[----:B---3--:R-:W-:Y:S01]  /*7880*/  FFMA.FTZ R0, R120, UR22, -R5 ;  /* 0x0000001678007c23 */ /* 0x008fe20008010805 */
[----:B----4-:R-:W-:-:S05]  /*7890*/  F2FP.BF16.F32.PACK_AB R25, R224, R250 ;  /* 0x000000fae019723e */ /* 0x010fca00000010ff */
[----:B------:R3:W-:Y:S02]  /*78a0*/  MUFU.EX2 R74, R0 ;  /* 0x00000000004a7308 */ /* 0x0007e40000000800 */
[----:B---3--:R-:W-:-:S06]  /*78b0*/  FFMA.FTZ R0, R118, UR22, -R5 ;  /* 0x0000001676007c23 */ /* 0x008fcc0008010805 */
[----:B------:R3:W4:Y:S02]  /*78c0*/  MUFU.EX2 R238, R0 ;  /* 0x0000000000ee7308 */ /* 0x0007240000000800 */
[----:B---3--:R-:W-:Y:S01]  /*78d0*/  FFMA.FTZ R0, R102, UR22, -R6 ;  /* 0x0000001666007c23 */ /* 0x008fe20008010806 */
[----:B----4-:R-:W-:-:S05]  /*78e0*/  F2FP.BF16.F32.PACK_AB R27, R238, R74 ;  /* 0x0000004aee1b723e */ /* 0x010fca00000010ff */
[----:B------:R3:W-:Y:S02]  /*78f0*/  MUFU.EX2 R9, R0 ;  /* 0x0000000000097308 */ /* 0x0007e40000000800 */
[C---:B------:R-:W-:Y:S06]  /*7900*/  HMMA.16816.F32.BF16 R64, R24.reuse, R12, RZ ;  /* 0x0000000c1840723c */ /* 0x040fec00000418ff */
[C---:B------:R-:W-:Y:S06]  /*7910*/  HMMA.16816.F32.BF16 R56, R24.reuse, R14, RZ ;  /* 0x0000000e1838723c */ /* 0x040fec00000418ff */
[----:B------:R-:W-:Y:S01]  /*7920*/  HMMA.16816.F32.BF16 R84, R24, R36, RZ ;  /* 0x000000241854723c */ /* 0x000fe200000418ff */
[----:B---3--:R-:W-:-:S04]  /*7930*/  FFMA.FTZ R0, R115, UR22, -R5 ;  /* 0x0000001673007c23 */ /* 0x008fc80008010805 */
[----:B------:R3:W-:Y:S01]  /*7940*/  MUFU.EX2 R223, R0 ;  /* 0x0000000000df7308 */ /* 0x0007e20000000800 */
[----:B------:R-:W-:Y:S01]  /*7950*/  HMMA.16816.F32.BF16 R80, R24, R38, RZ ;  /* 0x000000261850723c */ /* 0x000fe200000418ff */
[----:B---3--:R-:W-:-:S06]  /*7960*/  FFMA.FTZ R0, R113, UR22, -R5 ;  /* 0x0000001671007c23 */ /* 0x008fcc0008010805 */
[----:B------:R3:W4:Y:S01]  /*7970*/  MUFU.EX2 R249, R0 ;  /* 0x0000000000f97308 */ /* 0x0007220000000800 */
[----:B--2---:R-:W-:Y:S01]  /*7980*/  F2FP.BF16.F32.PACK_AB R30, R71, R16 ;  /* 0x00000010471e723e */ /* 0x004fe200000010ff */
[----:B---3--:R-:W-:Y:S01]  /*7990*/  FFMA.FTZ R0, R117, UR22, -R5 ;  /* 0x0000001675007c23 */ /* 0x008fe20008010805 */
[----:B------:R-:W-:Y:S01]  /*79a0*/  F2FP.BF16.F32.PACK_AB R16, R222, R228 ;  /* 0x000000e4de10723e */ /* 0x000fe200000010ff */
[----:B------:R-:W-:Y:S04]  /*79b0*/  STL [R1+0x144], R71 ;  /* 0x0001444701007387 */ /* 0x000fe80000100800 */
[----:B------:R2:W-:Y:S01]  /*79c0*/  MUFU.EX2 R22, R0 ;  /* 0x0000000000167308 */ /* 0x0005e20000000800 */
[C---:B------:R-:W-:Y:S06]  /*79d0*/  HMMA.16816.F32.BF16 R60, R28.reuse, R12, RZ ;  /* 0x0000000c1c3c723c */ /* 0x040fec00000418ff */
[----:B------:R-:W-:Y:S01]  /*79e0*/  HMMA.16816.F32.BF16 R52, R28, R14, RZ ;  /* 0x0000000e1c34723c */ /* 0x000fe200000418ff */
[----:B------:R-:W-:-:S02]  /*79f0*/  F2FP.BF16.F32.PACK_AB R12, R248, R242 ;  /* 0x000000f2f80c723e */ /* 0x000fc400000010ff */
[----:B----4-:R-:W-:-:S03]  /*7a00*/  F2FP.BF16.F32.PACK_AB R13, R249, R223 ;  /* 0x000000dff90d723e */ /* 0x010fc600000010ff */
[----:B------:R-:W-:Y:S01]  /*7a10*/  HMMA.16816.F32.BF16 R88, R28, R36, RZ ;  /* 0x000000241c58723c */ /* 0x000fe200000418ff */
[----:B------:R-:W-:Y:S01]  /*7a20*/  F2FP.BF16.F32.PACK_AB R14, R9, R23 ;  /* 0x00000017090e723e */ /* 0x000fe200000010ff */
[----:B--2---:R-:W-:-:S04]  /*7a30*/  FFMA.FTZ R0, R116, UR22, -R5 ;  /* 0x0000001674007c23 */ /* 0x004fc80008010805 */
[----:B------:R-:W-:Y:S01]  /*7a40*/  HMMA.16816.F32.BF16 R76, R28, R38, RZ ;  /* 0x000000261c4c723c */ /* 0x000fe200000418ff */
[----:B------:R2:W3:Y:S05]  /*7a50*/  MUFU.EX2 R246, R0 ;  /* 0x0000000000f67308 */ /* 0x0004ea0000000800 */
[C---:B------:R-:W-:Y:S06]  /*7a60*/  HMMA.16816.F32.BF16 R120, R16.reuse, R48, R60 ;  /* 0x000000301078723c */ /* 0x040fec000004183c */
[----:B------:R-:W-:Y:S01]  /*7a70*/  HMMA.16816.F32.BF16 R116, R16, R50, R52 ;  /* 0x000000321074723c */ /* 0x000fe20000041834 */
[----:B--2---:R-:W-:Y:S01]  /*7a80*/  FFMA.FTZ R0, R147, UR22, -R8 ;  /* 0x0000001693007c23 */ /* 0x004fe20008010808 */
[----:B---3--:R-:W-:-:S04]  /*7a90*/  F2FP.BF16.F32.PACK_AB R15, R246, R22 ;  /* 0x00000016f60f723e */ /* 0x008fc800000010ff */
[----:B-1----:R-:W-:Y:S01]  /*7aa0*/  HMMA.16816.F32.BF16 R60, R24, R46, RZ ;  /* 0x0000002e183c723c */ /* 0x002fe200000418ff */
[----:B------:R1:W-:Y:S05]  /*7ab0*/  MUFU.EX2 R20, R0 ;  /* 0x0000000000147308 */ /* 0x0003ea0000000800 */
[C---:B------:R-:W-:Y:S06]  /*7ac0*/  HMMA.16816.F32.BF16 R128, R12.reuse, R48, R64 ;  /* 0x000000300c80723c */ /* 0x040fec0000041840 */
[----:B------:R-:W-:Y:S06]  /*7ad0*/  HMMA.16816.F32.BF16 R124, R12, R50, R56 ;  /* 0x000000320c7c723c */ /* 0x000fec0000041838 */
[----:B------:R-:W-:Y:S01]  /*7ae0*/  HMMA.16816.F32.BF16 R64, R24, R44, RZ ;  /* 0x0000002c1840723c */ /* 0x000fe200000418ff */
[----:B-1----:R-:W-:-:S04]  /*7af0*/  FFMA.FTZ R0, R142, UR22, -R8 ;  /* 0x000000168e007c23 */ /* 0x002fc80008010808 */
[----:B------:R1:W-:Y:S01]  /*7b00*/  MUFU.EX2 R132, R0 ;  /* 0x0000000000847308 */ /* 0x0003e20000000800 */
[C---:B------:R-:W-:Y:S06]  /*7b10*/  HMMA.16816.F32.BF16 R56, R24.reuse, R40, RZ ;  /* 0x000000281838723c */ /* 0x040fec00000418ff */
[----:B------:R-:W-:Y:S01]  /*7b20*/  HMMA.16816.F32.BF16 R52, R24, R42, RZ ;  /* 0x0000002a1834723c */ /* 0x000fe200000418ff */
[----:B------:R-:W2:Y:S05]  /*7b30*/  LDSM.16.MT88.4 R24, [R220+0x8800] ;  /* 0x00880000dc18783b */ /* 0x000eaa0000004200 */
[----:B------:R-:W-:Y:S01]  /*7b40*/  HMMA.16816.F32.BF16 R36, R28, R40, RZ ;  /* 0x000000281c24723c */ /* 0x000fe200000418ff */
[----:B-1----:R-:W-:-:S05]  /*7b50*/  FFMA.FTZ R0, R139, UR22, -R8 ;  /* 0x000000168b007c23 */ /* 0x002fca0008010808 */
[C---:B------:R-:W-:Y:S01]  /*7b60*/  HMMA.16816.F32.BF16 R40, R28.reuse, R42, RZ ;  /* 0x0000002a1c28723c */ /* 0x040fe200000418ff */
[----:B------:R1:W-:Y:S05]  /*7b70*/  MUFU.EX2 R216, R0 ;  /* 0x0000000000d87308 */ /* 0x0003ea0000000800 */
[C---:B------:R-:W-:Y:S06]  /*7b80*/  HMMA.16816.F32.BF16 R48, R28.reuse, R44, RZ ;  /* 0x0000002c1c30723c */ /* 0x040fec00000418ff */
[----:B------:R-:W-:Y:S01]  /*7b90*/  HMMA.16816.F32.BF16 R44, R28, R46, RZ ;  /* 0x0000002e1c2c723c */ /* 0x000fe200000418ff */
[----:B------:R-:W3:Y:S05]  /*7ba0*/  LDSM.16.MT88.4 R28, [R219+0x8800] ;  /* 0x00880000db1c783b */ /* 0x000eea0000004200 */
[----:B------:R-:W-:Y:S01]  /*7bb0*/  HMMA.16816.F32.BF16 R108, R16, R32, R88 ;  /* 0x00000020106c723c */ /* 0x000fe20000041858 */
[----:B-1----:R-:W-:-:S04]  /*7bc0*/  FFMA.FTZ R0, R136, UR22, -R8 ;  /* 0x0000001688007c23 */ /* 0x002fc80008010808 */
[----:B------:R1:W-:Y:S01]  /*7bd0*/  MUFU.EX2 R21, R0 ;  /* 0x0000000000157308 */ /* 0x0003e20000000800 */
[C---:B------:R-:W-:Y:S06]  /*7be0*/  HMMA.16816.F32.BF16 R100, R12.reuse, R32, R84 ;  /* 0x000000200c64723c */ /* 0x040fec0000041854 */
[C---:B--2---:R-:W-:Y:S06]  /*7bf0*/  HMMA.16816.F32.BF16 R88, R12.reuse, R26, R52 ;  /* 0x0000001a0c58723c */ /* 0x044fec0000041834 */
[----:B------:R-:W-:Y:S01]  /*7c00*/  HMMA.16816.F32.BF16 R92, R12, R24, R56 ;  /* 0x000000180c5c723c */ /* 0x000fe20000041838 */
[----:B-1----:R-:W-:-:S05]  /*7c10*/  FFMA.FTZ R0, R145, UR22, -R7 ;  /* 0x0000001691007c23 */ /* 0x002fca0008010807 */
[C---:B------:R-:W-:Y:S01]  /*7c20*/  HMMA.16816.F32.BF16 R52, R16.reuse, R24, R36 ;  /* 0x000000181034723c */ /* 0x040fe20000041824 */
[----:B------:R1:W-:Y:S05]  /*7c30*/  MUFU.EX2 R71, R0 ;  /* 0x0000000000477308 */ /* 0x0003ea0000000800 */
[----:B------:R-:W-:Y:S01]  /*7c40*/  HMMA.16816.F32.BF16 R40, R16, R26, R40 ;  /* 0x0000001a1028723c */ /* 0x000fe20000041828 */
[----:B------:R-:W2:Y:S05]  /*7c50*/  LDSM.16.MT88.4 R24, [R218+0x9000] ;  /* 0x00900000da18783b */ /* 0x000eaa0000004200 */
[C---:B------:R-:W-:Y:S06]  /*7c60*/  HMMA.16816.F32.BF16 R96, R12.reuse, R34, R80 ;  /* 0x000000220c60723c */ /* 0x040fec0000041850 */
[----:B---3--:R-:W-:Y:S01]  /*7c70*/  HMMA.16816.F32.BF16 R104, R12, R30, R60 ;  /* 0x0000001e0c68723c */ /* 0x008fe2000004183c */
[----:B-1----:R-:W-:-:S04]  /*7c80*/  FFMA.FTZ R0, R143, UR22, -R7 ;  /* 0x000000168f007c23 */ /* 0x002fc80008010807 */
[----:B------:R1:W-:Y:S01]  /*7c90*/  MUFU.EX2 R241, R0 ;  /* 0x0000000000f17308 */ /* 0x0003e20000000800 */
[----:B------:R-:W-:Y:S06]  /*7ca0*/  HMMA.16816.F32.BF16 R84, R16, R34, R76 ;  /* 0x000000221054723c */ /* 0x000fec000004184c */
[-C--:B------:R-:W-:Y:S06]  /*7cb0*/  HMMA.16816.F32.BF16 R112, R12, R28.reuse, R64 ;  /* 0x0000001c0c70723c */ /* 0x080fec0000041840 */
[----:B------:R-:W-:Y:S01]  /*7cc0*/  HMMA.16816.F32.BF16 R80, R16, R28, R48 ;  /* 0x0000001c1050723c */ /* 0x000fe20000041830 */
[----:B-1----:R-:W-:-:S05]  /*7cd0*/  FFMA.FTZ R0, R138, UR22, -R7 ;  /* 0x000000168a007c23 */ /* 0x002fca0008010807 */
[----:B------:R-:W-:Y:S01]  /*7ce0*/  HMMA.16816.F32.BF16 R60, R16, R30, R44 ;  /* 0x0000001e103c723c */ /* 0x000fe2000004182c */
[----:B------:R-:W1:Y:S01]  /*7cf0*/  LDSM.16.MT88.4 R28, [R219+0x9000] ;  /* 0x00900000db1c783b */ /* 0x000e620000004200 */
[----:B------:R3:W-:Y:S02]  /*7d00*/  MUFU.EX2 R143, R0 ;  /* 0x00000000008f7308 */ /* 0x0007e40000000800 */
[----:B---3--:R-:W-:-:S06]  /*7d10*/  FFMA.FTZ R0, R134, UR22, -R7 ;  /* 0x0000001686007c23 */ /* 0x008fcc0008010807 */
[----:B------:R3:W4:Y:S02]  /*7d20*/  MUFU.EX2 R252, R0 ;  /* 0x0000000000fc7308 */ /* 0x0007240000000800 */
[----:B---3--:R-:W-:Y:S01]  /*7d30*/  FFMA.FTZ R0, R146, UR22, -R6 ;  /* 0x0000001692007c23 */ /* 0x008fe20008010806 */
[----:B----4-:R-:W-:-:S05]  /*7d40*/  F2FP.BF16.F32.PACK_AB R19, R252, R143 ;  /* 0x0000008ffc13723e */ /* 0x010fca00000010ff */
[----:B------:R3:W-:Y:S02]  /*7d50*/  MUFU.EX2 R2, R0 ;  /* 0x0000000000027308 */ /* 0x0007e40000000800 */
[----:B---3--:R-:W-:Y:S01]  /*7d60*/  FFMA.FTZ R0, R144, UR22, -R6 ;  /* 0x0000001690007c23 */ /* 0x008fe20008010806 */
[----:B------:R-:W-:-:S05]  /*7d70*/  IMAD.MOV.U32 R144, RZ, RZ, R241 ;  /* 0x000000ffff907224 */ /* 0x000fca00078e00f1 */
[----:B------:R3:W4:Y:S02]  /*7d80*/  MUFU.EX2 R146, R0 ;  /* 0x0000000000927308 */ /* 0x0007240000000800 */
[----:B---3--:R-:W-:Y:S01]  /*7d90*/  FFMA.FTZ R0, R140, UR22, -R6 ;  /* 0x000000168c007c23 */ /* 0x008fe20008010806 */
[----:B------:R-:W-:Y:S02]  /*7da0*/  MOV R140, R71 ;  /* 0x00000047008c7202 */ /* 0x000fe40000000f00 */
[----:B----4-:R-:W-:-:S03]  /*7db0*/  F2FP.BF16.F32.PACK_AB R12, R146, R2 ;  /* 0x00000002920c723e */ /* 0x010fc600000010ff */
[----:B------:R3:W-:Y:S01]  /*7dc0*/  MUFU.EX2 R134, R0 ;  /* 0x0000000000867308 */ /* 0x0007e20000000800 */
[----:B------:R-:W-:Y:S01]  /*7dd0*/  F2FP.BF16.F32.PACK_AB R17, R144, R140 ;  /* 0x0000008c9011723e */ /* 0x000fe200000010ff */
[----:B---3--:R-:W-:Y:S01]  /*7de0*/  FFMA.FTZ R0, R135, UR22, -R6 ;  /* 0x0000001687007c23 */ /* 0x008fe20008010806 */
[----:B------:R-:W-:-:S05]  /*7df0*/  IMAD.MOV.U32 R135, RZ, RZ, R21 ;  /* 0x000000ffff877224 */ /* 0x000fca00078e0015 */
[----:B------:R3:W4:Y:S01]  /*7e00*/  MUFU.EX2 R71, R0 ;  /* 0x0000000000477308 */ /* 0x0007220000000800 */
[----:B------:R-:W-:Y:S01]  /*7e10*/  F2FP.BF16.F32.PACK_AB R18, R135, R216 ;  /* 0x000000d88712723e */ /* 0x000fe200000010ff */
[----:B---3--:R-:W-:Y:S01]  /*7e20*/  FFMA.FTZ R0, R149, UR22, -R5 ;  /* 0x0000001695007c23 */ /* 0x008fe20008010805 */
[----:B----4-:R-:W-:-:S05]  /*7e30*/  F2FP.BF16.F32.PACK_AB R14, R71, R134 ;  /* 0x00000086470e723e */ /* 0x010fca00000010ff */
[----:B------:R3:W-:Y:S02]  /*7e40*/  MUFU.EX2 R149, R0 ;  /* 0x0000000000957308 */ /* 0x0007e40000000800 */
[----:B---3--:R-:W-:Y:S01]  /*7e50*/  FFMA.FTZ R0, R148, UR22, -R5 ;  /* 0x0000001694007c23 */ /* 0x008fe20008010805 */
[----:B------:R-:W-:-:S05]  /*7e60*/  MOV R148, R20 ;  /* 0x0000001400947202 */ /* 0x000fca0000000f00 */
[----:B------:R3:W4:Y:S01]  /*7e70*/  MUFU.EX2 R136, R0 ;  /* 0x0000000000887308 */ /* 0x0007220000000800 */
[----:B------:R-:W-:-:S07]  /*7e80*/  F2FP.BF16.F32.PACK_AB R16, R132, R148 ;  /* 0x000000948410723e */ /* 0x000fce00000010ff */
[C---:B--2---:R-:W-:Y:S06]  /*7e90*/  HMMA.16816.F32.BF16 R36, R16.reuse, R24, R120 ;  /* 0x000000181024723c */ /* 0x044fec0000041878 */
[----:B------:R-:W-:Y:S01]  /*7ea0*/  HMMA.16816.F32.BF16 R32, R16, R26, R116 ;  /* 0x0000001a1020723c */ /* 0x000fe20000041874 */
[----:B---3--:R-:W-:Y:S01]  /*7eb0*/  FFMA.FTZ R0, R141, UR22, -R5 ;  /* 0x000000168d007c23 */ /* 0x008fe20008010805 */
[----:B----4-:R-:W-:-:S03]  /*7ec0*/  F2FP.BF16.F32.PACK_AB R13, R136, R149 ;  /* 0x00000095880d723e */ /* 0x010fc600000010ff */
[----:B------:R2:W-:Y:S02]  /*7ed0*/  MUFU.EX2 R141, R0 ;  /* 0x00000000008d7308 */ /* 0x0005e40000000800 */
[----:B--2---:R-:W-:Y:S01]  /*7ee0*/  FFMA.FTZ R0, R137, UR22, -R5 ;  /* 0x0000001689007c23 */ /* 0x004fe20008010805 */
[----:B------:R-:W-:-:S05]  /*7ef0*/  IMAD.MOV.U32 R137, RZ, RZ, R246 ;  /* 0x000000ffff897224 */ /* 0x000fca00078e00f6 */
[----:B------:R-:W2:Y:S02]  /*7f00*/  MUFU.EX2 R138, R0 ;  /* 0x00000000008a7308 */ /* 0x000ea40000000800 */
[----:B--2---:R-:W-:Y:S01]  /*7f10*/  F2FP.BF16.F32.PACK_AB R15, R138, R141 ;  /* 0x0000008d8a0f723e */ /* 0x004fe200000010ff */
[----:B------:R-:W-:-:S05]  /*7f20*/  FFMA.FTZ R0, R170, UR22, -R8 ;  /* 0x00000016aa007c23 */ /* 0x000fca0008010808 */
[----:B------:R2:W-:Y:S01]  /*7f30*/  MUFU.EX2 R139, R0 ;  /* 0x00000000008b7308 */ /* 0x0005e20000000800 */
[C---:B------:R-:W-:Y:S06]  /*7f40*/  HMMA.16816.F32.BF16 R48, R12.reuse, R24, R128 ;  /* 0x000000180c30723c */ /* 0x040fec0000041880 */
[C---:B------:R-:W-:Y:S01]  /*7f50*/  HMMA.16816.F32.BF16 R44, R12.reuse, R26, R124 ;  /* 0x0000001a0c2c723c */ /* 0x040fe2000004187c */
[----:B------:R-:W3:Y:S01]  /*7f60*/  LDSM.16.MT88.4 R24, [R221+0x9000] ;  /* 0x00900000dd18783b */ /* 0x000ee20000004200 */
[----:B------:R-:W-:Y:S02]  /*7f70*/  IMAD.MOV.U32 R129, RZ, RZ, R249 ;  /* 0x000000ffff817224 */ /* 0x000fe400078e00f9 */
[----:B------:R-:W-:Y:S01]  /*7f80*/  IMAD.MOV.U32 R131, RZ, RZ, R136 ;  /* 0x000000ffff837224 */ /* 0x000fe200078e0088 */
[----:B------:R-:W-:Y:S01]  /*7f90*/  MOV R136, R243 ;  /* 0x000000f300887202 */ /* 0x000fe20000000f00 */
[----:B-1----:R-:W-:Y:S01]  /*7fa0*/  HMMA.16816.F32.BF16 R124, R12, R28, R112 ;  /* 0x0000001c0c7c723c */ /* 0x002fe20000041870 */
[----:B--2---:R-:W-:Y:S01]  /*7fb0*/  FFMA.FTZ R0, R162, UR22, -R8 ;  /* 0x00000016a2007c23 */ /* 0x004fe20008010808 */
[----:B------:R-:W-:-:S04]  /*7fc0*/  IMAD.MOV.U32 R162, RZ, RZ, R140 ;  /* 0x000000ffffa27224 */ /* 0x000fc800078e008c */
[----:B------:R-:W-:Y:S01]  /*7fd0*/  HMMA.16816.F32.BF16 R120, R12, R30, R104 ;  /* 0x0000001e0c78723c */ /* 0x000fe20000041868 */
[----:B------:R1:W-:Y:S01]  /*7fe0*/  MUFU.EX2 R21, R0 ;  /* 0x0000000000157308 */ /* 0x0003e20000000800 */
[----:B------:R-:W-:Y:S02]  /*7ff0*/  IMAD.MOV.U32 R140, RZ, RZ, R242 ;  /* 0x000000ffff8c7224 */ /* 0x000fe400078e00f2 */
[----:B-1----:R-:W-:Y:S01]  /*8000*/  FFMA.FTZ R0, R155, UR22, -R8 ;  /* 0x000000169b007c23 */ /* 0x002fe20008010808 */
[----:B------:R-:W-:Y:S02]  /*8010*/  IMAD.MOV.U32 R155, RZ, RZ, R143 ;  /* 0x000000ffff9b7224 */ /* 0x000fe400078e008f */
[----:B------:R-:W-:Y:S02]  /*8020*/  IMAD.MOV.U32 R143, RZ, RZ, R136 ;  /* 0x000000ffff8f7224 */ /* 0x000fe400078e0088 */
[----:B------:R1:W-:Y:S01]  /*8030*/  MUFU.EX2 R241, R0 ;  /* 0x0000000000f17308 */ /* 0x0003e20000000800 */
[-C--:B---3--:R-:W-:Y:S06]  /*8040*/  HMMA.16816.F32.BF16 R56, R16, R24.reuse, R108 ;  /* 0x000000181038723c */ /* 0x088fec000004186c */
[----:B------:R-:W-:Y:S01]  /*8050*/  HMMA.16816.F32.BF16 R64, R12, R24, R100 ;  /* 0x000000180c40723c */ /* 0x000fe20000041864 */
[----:B-1----:R-:W-:Y:S01]  /*8060*/  FFMA.FTZ R0, R152, UR22, -R8 ;  /* 0x0000001698007c23 */ /* 0x002fe20008010808 */
[----:B------:R-:W-:-:S04]  /*8070*/  MOV R152, R134 ;  /* 0x0000008600987202 */ /* 0x000fc80000000f00 */
[-C--:B------:R-:W-:Y:S01]  /*8080*/  HMMA.16816.F32.BF16 R76, R12, R26.reuse, R96 ;  /* 0x0000001a0c4c723c */ /* 0x080fe20000041860 */
[----:B------:R1:W2:Y:S05]  /*8090*/  MUFU.EX2 R147, R0 ;  /* 0x0000000000937308 */ /* 0x0002aa0000000800 */
[----:B------:R-:W-:Y:S01]  /*80a0*/  HMMA.16816.F32.BF16 R84, R16, R26, R84 ;  /* 0x0000001a1054723c */ /* 0x000fe20000041854 */
[----:B------:R-:W3:Y:S01]  /*80b0*/  LDSM.16.MT88.4 R24, [R220+0x9000] ;  /* 0x00900000dc18783b */ /* 0x000ee20000004200 */
[----:B-1----:R-:W-:-:S04]  /*80c0*/  FFMA.FTZ R0, R166, UR22, -R7 ;  /* 0x00000016a6007c23 */ /* 0x002fc80008010807 */
[----:B------:R1:W4:Y:S02]  /*80d0*/  MUFU.EX2 R142, R0 ;  /* 0x00000000008e7308 */ /* 0x0003240000000800 */
[----:B-1----:R-:W-:Y:S01]  /*80e0*/  FFMA.FTZ R0, R159, UR22, -R7 ;  /* 0x000000169f007c23 */ /* 0x002fe20008010807 */
[----:B------:R-:W-:-:S05]  /*80f0*/  MOV R159, R149 ;  /* 0x00000095009f7202 */ /* 0x000fca0000000f00 */
[----:B------:R1:W-:Y:S01]  /*8100*/  MUFU.EX2 R20, R0 ;  /* 0x0000000000147308 */ /* 0x0003e20000000800 */
[C---:B---3--:R-:W-:Y:S06]  /*8110*/  HMMA.16816.F32.BF16 R116, R12.reuse, R24, R92 ;  /* 0x000000180c74723c */ /* 0x048fec000004185c */
[----:B------:R-:W-:Y:S06]  /*8120*/  HMMA.16816.F32.BF16 R112, R12, R26, R88 ;  /* 0x0000001a0c70723c */ /* 0x000fec0000041858 */
[----:B------:R-:W-:Y:S01]  /*8130*/  HMMA.16816.F32.BF16 R92, R16, R28, R80 ;  /* 0x0000001c105c723c */ /* 0x000fe20000041850 */
[----:B-1----:R-:W-:Y:S01]  /*8140*/  FFMA.FTZ R0, R154, UR22, -R7 ;  /* 0x000000169a007c23 */ /* 0x002fe20008010807 */
[----:B------:R-:W-:-:S03]  /*8150*/  IMAD.MOV.U32 R154, RZ, RZ, R148 ;  /* 0x000000ffff9a7224 */ /* 0x000fc600078e0094 */
[----:B------:R1:W-:Y:S01]  /*8160*/  MUFU.EX2 R130, R0 ;  /* 0x0000000000827308 */ /* 0x0003e20000000800 */
[C---:B------:R-:W-:Y:S06]  /*8170*/  HMMA.16816.F32.BF16 R80, R16.reuse, R24, R52 ;  /* 0x000000181050723c */ /* 0x040fec0000041834 */
[C---:B------:R-:W-:Y:S01]  /*8180*/  HMMA.16816.F32.BF16 R96, R16.reuse, R26, R40 ;  /* 0x0000001a1060723c */ /* 0x040fe20000041828 */
[----:B------:R-:W3:Y:S05]  /*8190*/  LDSM.16.MT88.4 R24, [R218+0x9800] ;  /* 0x00980000da18783b */ /* 0x000eea0000004200 */
[----:B------:R-:W-:Y:S01]  /*81a0*/  HMMA.16816.F32.BF16 R88, R16, R30, R60 ;  /* 0x0000001e1058723c */ /* 0x000fe2000004183c */
[----:B------:R-:W3:Y:S01]  /*81b0*/  LDSM.16.MT88.4 R28, [R219+0x9800] ;  /* 0x00980000db1c783b */ /* 0x000ee20000004200 */
[----:B-1----:R-:W-:-:S05]  /*81c0*/  FFMA.FTZ R0, R150, UR22, -R7 ;  /* 0x0000001696007c23 */ /* 0x002fca0008010807 */
[----:B--2---:R-:W-:Y:S01]  /*81d0*/  F2FP.BF16.F32.PACK_AB R18, R147, R241 ;  /* 0x000000f19312723e */ /* 0x004fe200000010ff */
[----:B------:R1:W2:Y:S02]  /*81e0*/  MUFU.EX2 R145, R0 ;  /* 0x0000000000917308 */ /* 0x0002a40000000800 */
[----:B-1----:R-:W-:Y:S01]  /*81f0*/  FFMA.FTZ R0, R168, UR22, -R6 ;  /* 0x00000016a8007c23 */ /* 0x002fe20008010806 */
[----:B----4-:R-:W-:Y:S01]  /*8200*/  IMAD.MOV.U32 R168, RZ, RZ, R142 ;  /* 0x000000ffffa87224 */ /* 0x010fe200078e008e */
[----:B--2---:R-:W-:-:S04]  /*8210*/  F2FP.BF16.F32.PACK_AB R19, R145, R130 ;  /* 0x000000829113723e */ /* 0x004fc800000010ff */
[----:B------:R1:W-:Y:S01]  /*8220*/  MUFU.EX2 R170, R0 ;  /* 0x0000000000aa7308 */ /* 0x0003e20000000800 */
[----:B------:R-:W-:Y:S02]  /*8230*/  MOV R142, R247 ;  /* 0x000000f7008e7202 */ /* 0x000fe40000000f00 */
[----:B------:R-:W-:Y:S01]  /*8240*/  F2FP.BF16.F32.PACK_AB R17, R20, R168 ;  /* 0x000000a81411723e */ /* 0x000fe200000010ff */
[----:B-1----:R-:W-:Y:S01]  /*8250*/  FFMA.FTZ R0, R160, UR22, -R6 ;  /* 0x00000016a0007c23 */ /* 0x002fe20008010806 */
[----:B------:R-:W-:-:S03]  /*8260*/  MOV R160, R21 ;  /* 0x0000001500a07202 */ /* 0x000fc60000000f00 */
[----:B------:R1:W-:Y:S01]  /*8270*/  MUFU.EX2 R12, R0 ;  /* 0x00000000000c7308 */ /* 0x0003e20000000800 */
[----:B------:R-:W-:-:S07]  /*8280*/  F2FP.BF16.F32.PACK_AB R16, R160, R139 ;  /* 0x0000008ba010723e */ /* 0x000fce00000010ff */
[C---:B---3--:R-:W-:Y:S06]  /*8290*/  HMMA.16816.F32.BF16 R108, R16.reuse, R24, R36 ;  /* 0x00000018106c723c */ /* 0x048fec0000041824 */
[----:B------:R-:W-:Y:S01]  /*82a0*/  HMMA.16816.F32.BF16 R40, R16, R26, R32 ;  /* 0x0000001a1028723c */ /* 0x000fe20000041820 */
[----:B-1----:R-:W-:Y:S01]  /*82b0*/  FFMA.FTZ R0, R156, UR22, -R6 ;  /* 0x000000169c007c23 */ /* 0x002fe20008010806 */
[----:B------:R-:W-:-:S04]  /*82c0*/  MOV R156, R137 ;  /* 0x00000089009c7202 */ /* 0x000fc80000000f00 */
[C---:B------:R-:W-:Y:S01]  /*82d0*/  HMMA.16816.F32.BF16 R92, R16.reuse, R28, R92 ;  /* 0x0000001c105c723c */ /* 0x040fe2000004185c */
[----:B------:R1:W-:Y:S05]  /*82e0*/  MUFU.EX2 R13, R0 ;  /* 0x00000000000d7308 */ /* 0x0003ea0000000800 */
[----:B------:R-:W-:Y:S01]  /*82f0*/  HMMA.16816.F32.BF16 R88, R16, R30, R88 ;  /* 0x0000001e1058723c */ /* 0x000fe20000041858 */
[----:B-1----:R-:W-:-:S04]  /*8300*/  FFMA.FTZ R0, R151, UR22, -R6 ;  /* 0x0000001697007c23 */ /* 0x002fc80008010806 */
[----:B------:R1:W2:Y:S02]  /*8310*/  MUFU.EX2 R14, R0 ;  /* 0x00000000000e7308 */ /* 0x0002a40000000800 */
[----:B-1----:R-:W-:Y:S01]  /*8320*/  FFMA.FTZ R0, R173, UR22, -R5 ;  /* 0x00000016ad007c23 */ /* 0x002fe20008010805 */
[----:B--2---:R-:W-:-:S05]  /*8330*/  IMAD.MOV.U32 R173, RZ, RZ, R14 ;  /* 0x000000ffffad7224 */ /* 0x004fca00078e000e */
[----:B------:R1:W-:Y:S02]  /*8340*/  MUFU.EX2 R21, R0 ;  /* 0x0000000000157308 */ /* 0x0003e40000000800 */
[----:B-1----:R-:W-:-:S06]  /*8350*/  FFMA.FTZ R0, R163, UR22, -R5 ;  /* 0x00000016a3007c23 */ /* 0x002fcc0008010805 */
[----:B------:R1:W2:Y:S02]  /*8360*/  MUFU.EX2 R128, R0 ;  /* 0x0000000000807308 */ /* 0x0002a40000000800 */
[----:B-1----:R-:W-:Y:S01]  /*8370*/  FFMA.FTZ R0, R158, UR22, -R5 ;  /* 0x000000169e007c23 */ /* 0x002fe20008010805 */
[----:B------:R-:W-:Y:S02]  /*8380*/  MOV R158, R13 ;  /* 0x0000000d009e7202 */ /* 0x000fe40000000f00 */
[----:B--2---:R-:W-:-:S03]  /*8390*/  F2FP.BF16.F32.PACK_AB R13, R128, R21 ;  /* 0x00000015800d723e */ /* 0x004fc600000010ff */
[----:B------:R1:W-:Y:S01]  /*83a0*/  MUFU.EX2 R163, R0 ;  /* 0x0000000000a37308 */ /* 0x0003e20000000800 */
[----:B------:R-:W-:Y:S01]  /*83b0*/  F2FP.BF16.F32.PACK_AB R14, R173, R158 ;  /* 0x0000009ead0e723e */ /* 0x000fe200000010ff */
[----:B-1----:R-:W-:Y:S01]  /*83c0*/  FFMA.FTZ R0, R153, UR22, -R5 ;  /* 0x0000001699007c23 */ /* 0x002fe20008010805 */
[----:B------:R-:W-:-:S05]  /*83d0*/  IMAD.MOV.U32 R153, RZ, RZ, R12 ;  /* 0x000000ffff997224 */ /* 0x000fca00078e000c */
[----:B------:R-:W1:Y:S01]  /*83e0*/  MUFU.EX2 R0, R0 ;  /* 0x0000000000007308 */ /* 0x000e620000000800 */
[----:B------:R-:W-:Y:S02]  /*83f0*/  F2FP.BF16.F32.PACK_AB R12, R153, R170 ;  /* 0x000000aa990c723e */ /* 0x000fe400000010ff */
[----:B-1----:R-:W-:-:S07]  /*8400*/  F2FP.BF16.F32.PACK_AB R15, R0, R163 ;  /* 0x000000a3000f723e */ /* 0x002fce00000010ff */
[C---:B------:R-:W-:Y:S06]  /*8410*/  HMMA.16816.F32.BF16 R104, R12.reuse, R24, R48 ;  /* 0x000000180c68723c */ /* 0x040fec0000041830 */
[----:B------:R-:W-:Y:S01]  /*8420*/  HMMA.16816.F32.BF16 R100, R12, R26, R44 ;  /* 0x0000001a0c64723c */ /* 0x000fe2000004182c */
[----:B------:R-:W1:Y:S05]  /*8430*/  LDSM.16.MT88.4 R24, [R221+0x9800] ;  /* 0x00980000dd18783b */ /* 0x000e6a0000004200 */
[-C--:B-1----:R-:W-:Y:S06]  /*8440*/  HMMA.16816.F32.BF16 R52, R16, R24.reuse, R56 ;  /* 0x000000181034723c */ /* 0x082fec0000041838 */
[C---:B------:R-:W-:Y:S06]  /*8450*/  HMMA.16816.F32.BF16 R48, R12.reuse, R24, R64 ;  /* 0x000000180c30723c */ /* 0x040fec0000041840 */
[-C--:B------:R-:W-:Y:S06]  /*8460*/  HMMA.16816.F32.BF16 R44, R12, R26.reuse, R76 ;  /* 0x0000001a0c2c723c */ /* 0x080fec000004184c */
[----:B------:R-:W-:Y:S01]  /*8470*/  HMMA.16816.F32.BF16 R36, R16, R26, R84 ;  /* 0x0000001a1024723c */ /* 0x000fe20000041854 */
[----:B------:R-:W1:Y:S01]  /*8480*/  LDSM.16.MT88.4 R24, [R220+0x9800] ;  /* 0x00980000dc18783b */ /* 0x000e620000004200 */
[----:B------:R-:W-:Y:S01]  /*8490*/  MOV R78, R241 ;  /* 0x000000f1004e7202 */ /* 0x000fe20000000f00 */
[----:B------:R-:W-:Y:S01]  /*84a0*/  IMAD.MOV.U32 R77, RZ, RZ, R131 ;  /* 0x000000ffff4d7224 */ /* 0x000fe200078e0083 */
[----:B------:R-:W-:-:S02]  /*84b0*/  MOV R79, R130 ;  /* 0x00000082004f7202 */ /* 0x000fc40000000f00 */
[C---:B------:R-:W-:Y:S06]  /*84c0*/  HMMA.16816.F32.BF16 R56, R12.reuse, R28, R124 ;  /* 0x0000001c0c38723c */ /* 0x040fec000004187c */
[C---:B------:R-:W-:Y:S01]  /*84d0*/  HMMA.16816.F32.BF16 R64, R12.reuse, R30, R120 ;  /* 0x0000001e0c40723c */ /* 0x040fe20000041878 */
[----:B------:R-:W-:Y:S05]  /*84e0*/  LDSM.16.MT88.4 R28, [R219+0xa000] ;  /* 0x00a00000db1c783b */ /* 0x000fea0000004200 */
[C---:B-1----:R-:W-:Y:S06]  /*84f0*/  HMMA.16816.F32.BF16 R84, R12.reuse, R26, R112 ;  /* 0x0000001a0c54723c */ /* 0x042fec0000041870 */
[-C--:B------:R-:W-:Y:S01]  /*8500*/  HMMA.16816.F32.BF16 R60, R12, R24.reuse, R116 ;  /* 0x000000180c3c723c */ /* 0x080fe20000041874 */
[----:B------:R-:W-:Y:S01]  /*8510*/  MOV R113, R0 ;  /* 0x0000000000717202 */ /* 0x000fe20000000f00 */
[----:B------:R-:W-:Y:S01]  /*8520*/  FFMA.FTZ R0, R209, UR22, -R8 ;  /* 0x00000016d1007c23 */ /* 0x000fe20008010808 */
[----:B------:R-:W-:Y:S01]  /*8530*/  IMAD.MOV.U32 R209, RZ, RZ, R251 ;  /* 0x000000ffffd17224 */ /* 0x000fe200078e00fb */
[----:B------:R-:W-:Y:S01]  /*8540*/  MOV R115, R139 ;  /* 0x0000008b00737202 */ /* 0x000fe20000000f00 */
[----:B------:R-:W-:Y:S01]  /*8550*/  IMAD.MOV.U32 R114, RZ, RZ, R138 ;  /* 0x000000ffff727224 */ /* 0x000fe200078e008a */
[----:B------:R1:W-:Y:S01]  /*8560*/  MUFU.EX2 R251, R0 ;  /* 0x0000000000fb7308 */ /* 0x0003e20000000800 */
[----:B------:R-:W-:Y:S01]  /*8570*/  MOV R138, R248 ;  /* 0x000000f8008a7202 */ /* 0x000fe20000000f00 */
[----:B------:R-:W-:Y:S01]  /*8580*/  IMAD.MOV.U32 R139, RZ, RZ, R244 ;  /* 0x000000ffff8b7224 */ /* 0x000fe200078e00f4 */
[----:B------:R-:W-:Y:S02]  /*8590*/  HMMA.16816.F32.BF16 R80, R16, R24, R80 ;  /* 0x000000181050723c */ /* 0x000fe40000041850 */
[----:B------:R-:W-:-:S02]  /*85a0*/  MOV R166, R138 ;  /* 0x0000008a00a67202 */ /* 0x000fc40000000f00 */
[----:B------:R-:W-:Y:S02]  /*85b0*/  MOV R134, R139 ;  /* 0x0000008b00867202 */ /* 0x000fe40000000f00 */
[----:B------:R-:W-:Y:S01]  /*85c0*/  HMMA.16816.F32.BF16 R32, R16, R26, R96 ;  /* 0x0000001a1020723c */ /* 0x000fe20000041860 */
[----:B------:R-:W2:Y:S01]  /*85d0*/  LDSM.16.MT88.4 R24, [R218+0xa000] ;  /* 0x00a00000da18783b */ /* 0x000ea20000004200 */
[----:B-1----:R-:W-:Y:S01]  /*85e0*/  FFMA.FTZ R0, R200, UR22, -R8 ;  /* 0x00000016c8007c23 */ /* 0x002fe20008010808 */
[----:B------:R-:W-:-:S03]  /*85f0*/  MOV R200, R252 ;  /* 0x000000fc00c87202 */ /* 0x000fc60000000f00 */
[----:B------:R1:W3:Y:S02]  /*8600*/  MUFU.EX2 R252, R0 ;  /* 0x0000000000fc7308 */ /* 0x0002e40000000800 */
[----:B-1----:R-:W-:Y:S01]  /*8610*/  FFMA.FTZ R0, R190, UR22, -R8 ;  /* 0x00000016be007c23 */ /* 0x002fe20008010808 */
[----:B------:R-:W-:Y:S01]  /*8620*/  IMAD.MOV.U32 R190, RZ, RZ, R224 ;  /* 0x000000ffffbe7224 */ /* 0x000fe200078e00e0 */
[----:B---3--:R-:W-:-:S04]  /*8630*/  F2FP.BF16.F32.PACK_AB R16, R252, R251 ;  /* 0x000000fbfc10723e */ /* 0x008fc800000010ff */
[----:B------:R1:W-:Y:S02]  /*8640*/  MUFU.EX2 R112, R0 ;  /* 0x0000000000707308 */ /* 0x0003e40000000800 */
[----:B-1----:R-:W-:Y:S01]  /*8650*/  FFMA.FTZ R0, R179, UR22, -R8 ;  /* 0x00000016b3007c23 */ /* 0x002fe20008010808 */
[----:B------:R-:W-:Y:S02]  /*8660*/  MOV R179, R160 ;  /* 0x000000a000b37202 */ /* 0x000fe40000000f00 */
[----:B------:R-:W-:-:S03]  /*8670*/  MOV R160, R159 ;  /* 0x0000009f00a07202 */ /* 0x000fc60000000f00 */
[----:B------:R1:W3:Y:S01]  /*8680*/  MUFU.EX2 R224, R0 ;  /* 0x0000000000e07308 */ /* 0x0002e20000000800 */
[----:B------:R-:W-:Y:S01]  /*8690*/  FFMA.FTZ R159, R70, UR22, -R7 ;  /* 0x00000016469f7c23 */ /* 0x000fe20008010807 */
[----:B------:R-:W-:Y:S01]  /*86a0*/  FFMA.FTZ R70, R203, UR22, -R5 ;  /* 0x00000016cb467c23 */ /* 0x000fe20008010805 */
[--C-:B-1----:R-:W-:Y:S01]  /*86b0*/  FFMA.FTZ R0, R205, UR22, -R7.reuse ;  /* 0x00000016cd007c23 */ /* 0x102fe20008010807 */
[----:B------:R-:W-:Y:S02]  /*86c0*/  MOV R205, R250 ;  /* 0x000000fa00cd7202 */ /* 0x000fe40000000f00 */
[----:B---3--:R-:W-:Y:S02]  /*86d0*/  F2FP.BF16.F32.PACK_AB R18, R224, R112 ;  /* 0x00000070e012723e */ /* 0x008fe400000010ff */
[----:B------:R1:W-:Y:S02]  /*86e0*/  MUFU.EX2 R247, R0 ;  /* 0x0000000000f77308 */ /* 0x0003e40000000800 */
[----:B-1----:R-:W-:Y:S01]  /*86f0*/  FFMA.FTZ R0, R197, UR22, -R7 ;  /* 0x00000016c5007c23 */ /* 0x002fe20008010807 */
[----:B------:R-:W-:-:S02]  /*8700*/  IMAD.MOV.U32 R197, RZ, RZ, R156 ;  /* 0x000000ffffc57224 */ /* 0x000fc400078e009c */
[--C-:B------:R-:W-:Y:S01]  /*8710*/  FFMA.FTZ R156, R172, UR22, -R7.reuse ;  /* 0x00000016ac9c7c23 */ /* 0x100fe20008010807 */
[----:B------:R-:W-:Y:S02]  /*8720*/  IMAD.MOV.U32 R172, RZ, RZ, R190 ;  /* 0x000000ffffac7224 */ /* 0x000fe400078e00be */
[----:B------:R1:W3:Y:S02]  /*8730*/  MUFU.EX2 R248, R0 ;  /* 0x0000000000f87308 */ /* 0x0002e40000000800 */
[----:B-1----:R-:W-:Y:S01]  /*8740*/  FFMA.FTZ R0, R185, UR22, -R7 ;  /* 0x00000016b9007c23 */ /* 0x002fe20008010807 */
[----:B---3--:R-:W-:Y:S02]  /*8750*/  F2FP.BF16.F32.PACK_AB R17, R248, R247 ;  /* 0x000000f7f811723e */ /* 0x008fe400000010ff */
[----:B------:R-:W-:-:S03]  /*8760*/  MOV R185, R163 ;  /* 0x000000a300b97202 */ /* 0x000fc60000000f00 */
[----:B------:R1:W-:Y:S01]  /*8770*/  MUFU.EX2 R249, R0 ;  /* 0x0000000000f97308 */ /* 0x0003e20000000800 */
[----:B------:R-:W-:Y:S02]  /*8780*/  IMAD.MOV.U32 R163, RZ, RZ, R154 ;  /* 0x000000ffffa37224 */ /* 0x000fe400078e009a */
[----:B------:R-:W-:Y:S02]  /*8790*/  IMAD.MOV.U32 R154, RZ, RZ, R135 ;  /* 0x000000ffff9a7224 */ /* 0x000fe400078e0087 */
[----:B------:R-:W-:Y:S01]  /*87a0*/  FFMA.FTZ R135, R164, UR22, -R6 ;  /* 0x00000016a4877c23 */ /* 0x000fe20008010806 */
[--C-:B-1----:R-:W-:Y:S01]  /*87b0*/  FFMA.FTZ R0, R176, UR22, -R7.reuse ;  /* 0x00000016b0007c23 */ /* 0x102fe20008010807 */
[----:B------:R-:W-:Y:S02]  /*87c0*/  IMAD.MOV.U32 R176, RZ, RZ, R158 ;  /* 0x000000ffffb07224 */ /* 0x000fe400078e009e */
[----:B------:R-:W-:Y:S01]  /*87d0*/  FFMA.FTZ R158, R161, UR22, -R7 ;  /* 0x00000016a19e7c23 */ /* 0x000fe20008010807 */
[----:B------:R1:W3:Y:S02]  /*87e0*/  MUFU.EX2 R250, R0 ;  /* 0x0000000000fa7308 */ /* 0x0002e40000000800 */
[----:B-1----:R-:W-:Y:S01]  /*87f0*/  FFMA.FTZ R0, R206, UR22, -R6 ;  /* 0x00000016ce007c23 */ /* 0x002fe20008010806 */
[----:B------:R-:W-:-:S02]  /*8800*/  MOV R206, R245 ;  /* 0x000000f500ce7202 */ /* 0x000fc40000000f00 */
[----:B---3--:R-:W-:-:S03]  /*8810*/  F2FP.BF16.F32.PACK_AB R19, R250, R249 ;  /* 0x000000f9fa13723e */ /* 0x008fc600000010ff */
[----:B------:R1:W-:Y:S04]  /*8820*/  MUFU.EX2 R243, R0 ;  /* 0x0000000000f37308 */ /* 0x0003e80000000800 */
[C---:B--2---:R-:W-:Y:S06]  /*8830*/  HMMA.16816.F32.BF16 R124, R16.reuse, R26, R40 ;  /* 0x0000001a107c723c */ /* 0x044fec0000041828 */
[C---:B------:R-:W-:Y:S01]  /*8840*/  HMMA.16816.F32.BF16 R96, R16.reuse, R28, R92 ;  /* 0x0000001c1060723c */ /* 0x040fe2000004185c */
[--C-:B------:R-:W-:Y:S01]  /*8850*/  FFMA.FTZ R43, R202, UR22, -R6.reuse ;  /* 0x00000016ca2b7c23 */ /* 0x100fe20008010806 */
[--C-:B------:R-:W-:Y:S01]  /*8860*/  FFMA.FTZ R42, R195, UR22, -R6.reuse ;  /* 0x00000016c32a7c23 */ /* 0x100fe20008010806 */
[----:B------:R-:W-:Y:S01]  /*8870*/  FFMA.FTZ R41, R187, UR22, -R6 ;  /* 0x00000016bb297c23 */ /* 0x000fe20008010806 */
[----:B------:R-:W-:Y:S01]  /*8880*/  FFMA.FTZ R40, R235, UR22, -R8 ;  /* 0x00000016eb287c23 */ /* 0x000fe20008010808 */
[--C-:B-1----:R-:W-:Y:S01]  /*8890*/  FFMA.FTZ R0, R199, UR22, -R6.reuse ;  /* 0x00000016c7007c23 */ /* 0x102fe20008010806 */
[----:B------:R-:W-:Y:S01]  /*88a0*/  MOV R199, R79 ;  /* 0x0000004f00c77202 */ /* 0x000fe20000000f00 */
[----:B------:R-:W-:Y:S01]  /*88b0*/  HMMA.16816.F32.BF16 R92, R16, R30, R88 ;  /* 0x0000001e105c723c */ /* 0x000fe20000041858 */
[----:B------:R-:W-:Y:S01]  /*88c0*/  MOV R235, R112 ;  /* 0x0000007000eb7202 */ /* 0x000fe20000000f00 */
[----:B------:R1:W2:Y:S08]  /*88d0*/  MUFU.EX2 R244, R0 ;  /* 0x0000000000f47308 */ /* 0x0002b00000000800 */
[----:B------:R-:W-:Y:S01]  /*88e0*/  MUFU.EX2 R202, R40 ;  /* 0x0000002800ca7308 */ /* 0x000fe20000000800 */
[----:B-1----:R-:W-:Y:S01]  /*88f0*/  FFMA.FTZ R0, R188, UR22, -R6 ;  /* 0x00000016bc007c23 */ /* 0x002fe20008010806 */
[----:B------:R-:W-:Y:S01]  /*8900*/  IMAD.MOV.U32 R188, RZ, RZ, R239 ;  /* 0x000000ffffbc7224 */ /* 0x000fe200078e00ef */
[----:B--2---:R-:W-:-:S05]  /*8910*/  F2FP.BF16.F32.PACK_AB R12, R244, R243 ;  /* 0x000000f3f40c723e */ /* 0x004fca00000010ff */
[----:B------:R1:W-:Y:S02]  /*8920*/  MUFU.EX2 R245, R0 ;  /* 0x0000000000f57308 */ /* 0x0003e40000000800 */
[----:B-1----:R-:W-:Y:S01]  /*8930*/  FFMA.FTZ R0, R177, UR22, -R6 ;  /* 0x00000016b1007c23 */ /* 0x002fe20008010806 */
[----:B------:R-:W-:-:S05]  /*8940*/  IMAD.MOV.U32 R177, RZ, RZ, R78 ;  /* 0x000000ffffb17224 */ /* 0x000fca00078e004e */
[----:B------:R1:W2:Y:S02]  /*8950*/  MUFU.EX2 R246, R0 ;  /* 0x0000000000f67308 */ /* 0x0002a40000000800 */
[----:B-1----:R-:W-:Y:S01]  /*8960*/  FFMA.FTZ R0, R211, UR22, -R5 ;  /* 0x00000016d3007c23 */ /* 0x002fe20008010805 */
[----:B--2---:R-:W-:-:S05]  /*8970*/  F2FP.BF16.F32.PACK_AB R14, R246, R245 ;  /* 0x000000f5f60e723e */ /* 0x004fca00000010ff */
        /* <DEDUP_REMOVED lines=9> */
[----:B------:R-:W-:Y:S02]  /*8a10*/  IMAD.MOV.U32 R180, RZ, RZ, R128 ;  /* 0x000000ffffb47224 */ /* 0x000fe400078e0080 */
[----:B------:R-:W-:Y:S03]  /*8a20*/  HMMA.16816.F32.BF16 R128, R16, R24, R108 ;  /* 0x000000181080723c */ /* 0x000fe6000004186c */
[----:B------:R-:W1:Y:S04]  /*8a30*/  MUFU.EX2 R242, R0 ;  /* 0x0000000000f27308 */ /* 0x000e680000000800 */
[--C-:B------:R-:W-:Y:S01]  /*8a40*/  FFMA.FTZ R110, R174, UR22, -R6.reuse ;  /* 0x00000016ae6e7c23 */ /* 0x100fe20008010806 */
[----:B------:R-:W-:Y:S01]  /*8a50*/  FFMA.FTZ R111, R171, UR22, -R6 ;  /* 0x00000016ab6f7c23 */ /* 0x000fe20008010806 */
[--C-:B------:R-:W-:Y:S01]  /*8a60*/  FFMA.FTZ R109, R175, UR22, -R7.reuse ;  /* 0x00000016af6d7c23 */ /* 0x100fe20008010807 */
[----:B------:R-:W-:Y:S01]  /*8a70*/  MOV R175, R205 ;  /* 0x000000cd00af7202 */ /* 0x000fe20000000f00 */
[----:B------:R-:W-:Y:S01]  /*8a80*/  FFMA.FTZ R108, R183, UR22, -R7 ;  /* 0x00000016b76c7c23 */ /* 0x000fe20008010807 */
[----:B------:R-:W-:-:S02]  /*8a90*/  MOV R205, R200 ;  /* 0x000000c800cd7202 */ /* 0x000fc40000000f00 */
[----:B-1----:R-:W-:Y:S01]  /*8aa0*/  F2FP.BF16.F32.PACK_AB R15, R242, R241 ;  /* 0x000000f1f20f723e */ /* 0x002fe200000010ff */
[----:B------:R-:W-:-:S06]  /*8ab0*/  FFMA.FTZ R0, R229, UR22, -R6 ;  /* 0x00000016e5007c23 */ /* 0x000fcc0008010806 */
[C---:B------:R-:W-:Y:S06]  /*8ac0*/  HMMA.16816.F32.BF16 R136, R12.reuse, R24, R104 ;  /* 0x000000180c88723c */ /* 0x040fec0000041868 */
[C---:B------:R-:W-:Y:S01]  /*8ad0*/  HMMA.16816.F32.BF16 R148, R12.reuse, R26, R100 ;  /* 0x0000001a0c94723c */ /* 0x040fe20000041864 */
[----:B------:R-:W1:Y:S05]  /*8ae0*/  LDSM.16.MT88.4 R24, [R221+0xa000] ;  /* 0x00a00000dd18783b */ /* 0x000e6a0000004200 */
[----:B------:R-:W-:Y:S07]  /*8af0*/  HMMA.16816.F32.BF16 R64, R12, R30, R64 ;  /* 0x0000001e0c40723c */ /* 0x000fee0000041840 */
[--C-:B------:R-:W-:Y:S01]  /*8b00*/  FFMA.FTZ R31, R234, UR22, -R7.reuse ;  /* 0x00000016ea1f7c23 */ /* 0x100fe20008010807 */
[----:B------:R-:W-:Y:S01]  /*8b10*/  FFMA.FTZ R30, R232, UR22, -R7 ;  /* 0x00000016e81e7c23 */ /* 0x000fe20008010807 */
[----:B------:R-:W-:Y:S01]  /*8b20*/  IMAD.MOV.U32 R234, RZ, RZ, R113 ;  /* 0x000000ffffea7224 */ /* 0x000fe200078e0071 */
[----:B------:R-:W-:Y:S01]  /*8b30*/  MOV R232, R114 ;  /* 0x0000007200e87202 */ /* 0x000fe20000000f00 */
[----:B------:R-:W-:Y:S01]  /*8b40*/  MUFU.EX2 R200, R31 ;  /* 0x0000001f00c87308 */ /* 0x000fe20000000800 */
[-C--:B-1----:R-:W-:Y:S06]  /*8b50*/  HMMA.16816.F32.BF16 R120, R16, R24.reuse, R52 ;  /* 0x000000181078723c */ /* 0x082fec0000041834 */
[C---:B------:R-:W-:Y:S01]  /*8b60*/  HMMA.16816.F32.BF16 R104, R12.reuse, R24, R48 ;  /* 0x000000180c68723c */ /* 0x040fe20000041830 */
[----:B------:R-:W-:Y:S01]  /*8b70*/  MOV R53, R77 ;  /* 0x0000004d00357202 */ /* 0x000fe20000000f00 */
[----:B------:R-:W-:Y:S01]  /*8b80*/  IMAD.MOV.U32 R54, RZ, RZ, R166 ;  /* 0x000000ffff367224 */ /* 0x000fe200078e00a6 */
[----:B------:R-:W-:Y:S01]  /*8b90*/  MOV R166, R141 ;  /* 0x0000008d00a67202 */ /* 0x000fe20000000f00 */
[--C-:B------:R-:W-:Y:S01]  /*8ba0*/  FFMA.FTZ R141, R189, UR22, -R5.reuse ;  /* 0x00000016bd8d7c23 */ /* 0x100fe20008010805 */
[----:B------:R-:W-:Y:S01]  /*8bb0*/  MOV R55, R140 ;  /* 0x0000008c00377202 */ /* 0x000fe20000000f00 */
[-C--:B------:R-:W-:Y:S01]  /*8bc0*/  HMMA.16816.F32.BF16 R100, R12, R26.reuse, R44 ;  /* 0x0000001a0c64723c */ /* 0x080fe2000004182c */
[--C-:B------:R-:W-:Y:S01]  /*8bd0*/  FFMA.FTZ R48, R69, UR22, -R8.reuse ;  /* 0x0000001645307c23 */ /* 0x100fe20008010808 */
[--C-:B------:R-:W-:Y:S01]  /*8be0*/  FFMA.FTZ R69, R198, UR22, -R5.reuse ;  /* 0x00000016c6457c23 */ /* 0x100fe20008010805 */
[--C-:B------:R-:W-:Y:S01]  /*8bf0*/  FFMA.FTZ R140, R193, UR22, -R5.reuse ;  /* 0x00000016c18c7c23 */ /* 0x100fe20008010805 */
[--C-:B------:R-:W-:Y:S01]  /*8c00*/  FFMA.FTZ R52, R181, UR22, -R8.reuse ;  /* 0x00000016b5347c23 */ /* 0x100fe20008010808 */
[--C-:B------:R-:W-:Y:S01]  /*8c10*/  FFMA.FTZ R51, R169, UR22, -R8.reuse ;  /* 0x00000016a9337c23 */ /* 0x100fe20008010808 */
[----:B------:R-:W-:Y:S01]  /*8c20*/  HMMA.16816.F32.BF16 R116, R16, R26, R36 ;  /* 0x0000001a1074723c */ /* 0x000fe20000041824 */
[----:B------:R-:W1:Y:S01]  /*8c30*/  LDSM.16.MT88.4 R24, [R220+0xa000] ;  /* 0x00a00000dc18783b */ /* 0x000e620000004200 */
[--C-:B------:R-:W-:Y:S01]  /*8c40*/  FFMA.FTZ R47, R68, UR22, -R8.reuse ;  /* 0x00000016442f7c23 */ /* 0x100fe20008010808 */
[----:B------:R-:W-:Y:S01]  /*8c50*/  FFMA.FTZ R68, R212, UR22, -R5 ;  /* 0x00000016d4447c23 */ /* 0x000fe20008010805 */
[--C-:B------:R-:W-:Y:S01]  /*8c60*/  FFMA.FTZ R44, R194, UR22, -R8.reuse ;  /* 0x00000016c22c7c23 */ /* 0x100fe20008010808 */
[--C-:B------:R-:W-:Y:S01]  /*8c70*/  FFMA.FTZ R45, R186, UR22, -R8.reuse ;  /* 0x00000016ba2d7c23 */ /* 0x100fe20008010808 */
[----:B------:R-:W-:Y:S01]  /*8c80*/  HMMA.16816.F32.BF16 R76, R12, R28, R56 ;  /* 0x0000001c0c4c723c */ /* 0x000fe20000041838 */
[--C-:B------:R-:W-:Y:S01]  /*8c90*/  FFMA.FTZ R39, R230, UR22, -R8.reuse ;  /* 0x00000016e6277c23 */ /* 0x100fe20008010808 */
[----:B------:R-:W-:Y:S01]  /*8ca0*/  FFMA.FTZ R38, R214, UR22, -R8 ;  /* 0x00000016d6267c23 */ /* 0x000fe20008010808 */
[----:B------:R-:W-:Y:S01]  /*8cb0*/  FFMA.FTZ R37, R182, UR22, -R6 ;  /* 0x00000016b6257c23 */ /* 0x000fe20008010806 */
[--C-:B------:R-:W-:Y:S01]  /*8cc0*/  FFMA.FTZ R36, R208, UR22, -R8.reuse ;  /* 0x00000016d0247c23 */ /* 0x100fe20008010808 */
[--C-:B------:R-:W-:Y:S01]  /*8cd0*/  FFMA.FTZ R50, R157, UR22, -R8.reuse ;  /* 0x000000169d327c23 */ /* 0x100fe20008010808 */
[----:B------:R-:W-:Y:S01]  /*8ce0*/  FFMA.FTZ R49, R75, UR22, -R8 ;  /* 0x000000164b317c23 */ /* 0x000fe20008010808 */
[--C-:B------:R-:W-:Y:S01]  /*8cf0*/  FFMA.FTZ R29, R227, UR22, -R7.reuse ;  /* 0x00000016e31d7c23 */ /* 0x100fe20008010807 */
[--C-:B------:R-:W-:Y:S01]  /*8d00*/  FFMA.FTZ R28, R207, UR22, -R7.reuse ;  /* 0x00000016cf1c7c23 */ /* 0x100fe20008010807 */
[----:B------:R-:W-:Y:S01]  /*8d10*/  MOV R207, R9 ;  /* 0x0000000900cf7202 */ /* 0x000fe20000000f00 */
[--C-:B------:R-:W-:Y:S01]  /*8d20*/  FFMA.FTZ R46, R196, UR22, -R7.reuse ;  /* 0x00000016c42e7c23 */ /* 0x100fe20008010807 */
[--C-:B------:R-:W-:Y:S01]  /*8d30*/  FFMA.FTZ R75, R192, UR22, -R7.reuse ;  /* 0x00000016c04b7c23 */ /* 0x100fe20008010807 */
[----:B------:R-:W-:Y:S01]  /*8d40*/  FFMA.FTZ R157, R165, UR22, -R7 ;  /* 0x00000016a59d7c23 */ /* 0x000fe20008010807 */
[----:B------:R-:W-:Y:S01]  /*8d50*/  IMAD.MOV.U32 R192, RZ, RZ, R115 ;  /* 0x000000ffffc07224 */ /* 0x000fe200078e0073 */
[----:B------:R-:W-:Y:S01]  /*8d60*/  MOV R196, R168 ;  /* 0x000000a800c47202 */ /* 0x000fe20000000f00 */
[----:B------:R-:W-:Y:S01]  /*8d70*/  IMAD.MOV.U32 R186, RZ, RZ, R170 ;  /* 0x000000ffffba7224 */ /* 0x000fe200078e00aa */
[----:B------:R-:W-:Y:S01]  /*8d80*/  MUFU.EX2 R208, R38 ;  /* 0x0000002600d07308 */ /* 0x000fe20000000800 */
[----:B------:R-:W-:-:S07]  /*8d90*/  IMAD.MOV.U32 R194, RZ, RZ, R206 ;  /* 0x000000ffffc27224 */ /* 0x000fce00078e00ce */
[----:B------:R-:W-:Y:S08]  /*8da0*/  MUFU.EX2 R203, R29 ;  /* 0x0000001d00cb7308 */ /* 0x000ff00000000800 */
[----:B------:R-:W-:Y:S01]  /*8db0*/  MUFU.EX2 R206, R28 ;  /* 0x0000001c00ce7308 */ /* 0x000fe20000000800 */
[----:B-1----:R-:W-:Y:S06]  /*8dc0*/  HMMA.16816.F32.BF16 R56, R12, R26, R84 ;  /* 0x0000001a0c38723c */ /* 0x002fec0000041854 */
[-C--:B------:R-:W-:Y:S06]  /*8dd0*/  HMMA.16816.F32.BF16 R84, R16, R24.reuse, R80 ;  /* 0x000000181054723c */ /* 0x080fec0000041850 */
[----:B------:R-:W-:Y:S01]  /*8de0*/  HMMA.16816.F32.BF16 R60, R12, R24, R60 ;  /* 0x000000180c3c723c */ /* 0x000fe2000004183c */
[----:B------:R-:W-:Y:S01]  /*8df0*/  MOV R80, R237 ;  /* 0x000000ed00507202 */ /* 0x000fe20000000f00 */
[----:B------:R-:W-:Y:S01]  /*8e00*/  LDSM.16.MT88.4 R12, [R219+0xa800] ;  /* 0x00a80000db0c783b */ /* 0x000fe20000004200 */
[----:B------:R1:W-:Y:S01]  /*8e10*/  MUFU.EX2 R237, R0 ;  /* 0x0000000000ed7308 */ /* 0x0003e20000000800 */
[----:B------:R-:W-:-:S02]  /*8e20*/  IMAD.MOV.U32 R83, RZ, RZ, R134 ;  /* 0x000000ffff537224 */ /* 0x000fc400078e0086 */
[----:B------:R-:W-:Y:S01]  /*8e30*/  FFMA.FTZ R134, R167, UR22, -R6 ;  /* 0x00000016a7867c23 */ /* 0x000fe20008010806 */
[----:B------:R-:W-:Y:S01]  /*8e40*/  HMMA.16816.F32.BF16 R88, R16, R26, R32 ;  /* 0x0000001a1058723c */ /* 0x000fe20000041820 */
[----:B------:R-:W2:Y:S01]  /*8e50*/  LDSM.16.MT88.4 R24, [R218+0xa800] ;  /* 0x00a80000da18783b */ /* 0x000ea20000004200 */
[----:B------:R-:W-:Y:S01]  /*8e60*/  MOV R82, R143 ;  /* 0x0000008f00527202 */ /* 0x000fe20000000f00 */
[----:B------:R-:W-:Y:S02]  /*8e70*/  IMAD.MOV.U32 R81, RZ, RZ, R142 ;  /* 0x000000ffff517224 */ /* 0x000fe400078e008e */
[--C-:B------:R-:W-:Y:S01]  /*8e80*/  FFMA.FTZ R142, R184, UR22, -R5.reuse ;  /* 0x00000016b88e7c23 */ /* 0x100fe20008010805 */
[----:B------:R-:W3:Y:S01]  /*8e90*/  LDSM.16.MT88.4 R16, [R221+0xa800] ;  /* 0x00a80000dd10783b */ /* 0x000ee20000004200 */
[----:B------:R-:W-:Y:S01]  /*8ea0*/  FFMA.FTZ R143, R178, UR22, -R5 ;  /* 0x00000016b28f7c23 */ /* 0x000fe20008010805 */
[----:B------:R-:W-:Y:S01]  /*8eb0*/  FADD.FTZ R7, R81, R80 ;  /* 0x0000005051077221 */ /* 0x000fe20000010000 */
[----:B------:R-:W-:Y:S01]  /*8ec0*/  MOV R80, R188 ;  /* 0x000000bc00507202 */ /* 0x000fe20000000f00 */
[----:B------:R-:W4:Y:S01]  /*8ed0*/  LDSM.16.MT88.4 R32, [R220+0xa800] ;  /* 0x00a80000dc20783b */ /* 0x000f220000004200 */
[----:B------:R-:W-:-:S02]  /*8ee0*/  IMAD.MOV.U32 R81, RZ, RZ, R201 ;  /* 0x000000ffff517224 */ /* 0x000fc400078e00c9 */
[----:B------:R2:W-:Y:S01]  /*8ef0*/  MUFU.EX2 R201, R30 ;  /* 0x0000001e00c97308 */ /* 0x0005e20000000800 */
[----:B-1----:R-:W-:-:S07]  /*8f00*/  FFMA.FTZ R0, R213, UR22, -R6 ;  /* 0x00000016d5007c23 */ /* 0x002fce0008010806 */
[----:B------:R1:W1:Y:S01]  /*8f10*/  MUFU.EX2 R230, R0 ;  /* 0x0000000000e67308 */ /* 0x0002620000000800 */
[----:B------:R-:W-:Y:S01]  /*8f20*/  MOV R167, R238 ;  /* 0x000000ee00a77202 */ /* 0x000fe20000000f00 */
[----:B--2---:R-:W-:Y:S01]  /*8f30*/  LDSM.16.MT88.4 R28, [R221+0xb000] ;  /* 0x00b00000dd1c783b */ /* 0x004fe20000004200 */
[----:B-1----:R-:W-:Y:S01]  /*8f40*/  FFMA.FTZ R0, R210, UR22, -R6 ;  /* 0x00000016d2007c23 */ /* 0x002fe20008010806 */
[----:B------:R-:W-:-:S04]  /*8f50*/  F2FP.BF16.F32.PACK_AB R8, R230, R237 ;  /* 0x000000ede608723e */ /* 0x000fc800000010ff */
[----:B------:R1:W-:Y:S02]  /*8f60*/  MUFU.EX2 R229, R0 ;  /* 0x0000000000e57308 */ /* 0x0003e40000000800 */
[----:B-1----:R-:W-:Y:S01]  /*8f70*/  FFMA.FTZ R0, R204, UR22, -R6 ;  /* 0x00000016cc007c23 */ /* 0x002fe20008010806 */
[----:B------:R-:W-:-:S05]  /*8f80*/  FFMA.FTZ R6, R215, UR22, -R5 ;  /* 0x00000016d7067c23 */ /* 0x000fca0008010805 */
[----:B------:R-:W-:Y:S08]  /*8f90*/  MUFU.EX2 R204, R39 ;  /* 0x0000002700cc7308 */ /* 0x000ff00000000800 */
[----:B------:R1:W-:Y:S08]  /*8fa0*/  MUFU.EX2 R227, R0 ;  /* 0x0000000000e37308 */ /* 0x0003f00000000800 */
[----:B------:R2:W-:Y:S01]  /*8fb0*/  MUFU.EX2 R211, R6 ;  /* 0x0000000600d37308 */ /* 0x0005e20000000800 */
[----:B-1----:R-:W-:Y:S01]  /*8fc0*/  FFMA.FTZ R0, R236, UR22, -R5 ;  /* 0x00000016ec007c23 */ /* 0x002fe20008010805 */
[----:B------:R-:W-:-:S06]  /*8fd0*/  IMAD.MOV.U32 R236, RZ, RZ, R209 ;  /* 0x000000ffffec7224 */ /* 0x000fcc00078e00d1 */
[----:B------:R-:W-:Y:S01]  /*8fe0*/  MUFU.EX2 R209, R36 ;  /* 0x0000002400d17308 */ /* 0x000fe20000000800 */
[----:B--2---:R-:W-:Y:S01]  /*8ff0*/  FADD.FTZ R6, R83, R82 ;  /* 0x0000005253067221 */ /* 0x004fe20000010000 */
[----:B------:R-:W-:Y:S01]  /*9000*/  IMAD.MOV.U32 R83, RZ, RZ, R180 ;  /* 0x000000ffff537224 */ /* 0x000fe200078e00b4 */
[----:B------:R-:W-:-:S05]  /*9010*/  MOV R82, R191 ;  /* 0x000000bf00527202 */ /* 0x000fca0000000f00 */
[----:B------:R1:W-:Y:S02]  /*9020*/  MUFU.EX2 R214, R0 ;  /* 0x0000000000d67308 */ /* 0x0003e40000000800 */
[----:B-1----:R-:W-:-:S06]  /*9030*/  FFMA.FTZ R0, R233, UR22, -R5 ;  /* 0x00000016e9007c23 */ /* 0x002fcc0008010805 */
[----:B------:R1:W2:Y:S02]  /*9040*/  MUFU.EX2 R213, R0 ;  /* 0x0000000000d57308 */ /* 0x0002a40000000800 */
[----:B-1----:R-:W-:Y:S01]  /*9050*/  FFMA.FTZ R0, R231, UR22, -R5 ;  /* 0x00000016e7007c23 */ /* 0x002fe20008010805 */
[----:B--2---:R-:W-:-:S05]  /*9060*/  F2FP.BF16.F32.PACK_AB R9, R213, R214 ;  /* 0x000000d6d509723e */ /* 0x004fca00000010ff */
[----:B------:R1:W2:Y:S02]  /*9070*/  MUFU.EX2 R210, R0 ;  /* 0x0000000000d27308 */ /* 0x0002a40000000800 */
[----:B-1----:R-:W-:Y:S01]  /*9080*/  FFMA.FTZ R0, R226, UR22, -R5 ;  /* 0x00000016e2007c23 */ /* 0x002fe20008010805 */
[----:B------:R-:W-:Y:S01]  /*9090*/  FADD.FTZ R5, R11, R10 ;  /* 0x0000000a0b057221 */ /* 0x000fe20000010000 */
[----:B------:R-:W-:Y:S02]  /*90a0*/  F2FP.BF16.F32.PACK_AB R10, R227, R229 ;  /* 0x000000e5e30a723e */ /* 0x000fe400000010ff */
[----:B--2---:R-:W-:-:S07]  /*90b0*/  F2FP.BF16.F32.PACK_AB R11, R211, R210 ;  /* 0x000000d2d30b723e */ /* 0x004fce00000010ff */
[C---:B------:R-:W-:Y:S06]  /*90c0*/  HMMA.16816.F32.BF16 R136, R8.reuse, R24, R136 ;  /* 0x000000180888723c */ /* 0x040fec0000041888 */
[C---:B------:R-:W-:Y:S06]  /*90d0*/  HMMA.16816.F32.BF16 R148, R8.reuse, R26, R148 ;  /* 0x0000001a0894723c */ /* 0x040fec0000041894 */
[C---:B---3--:R-:W-:Y:S06]  /*90e0*/  HMMA.16816.F32.BF16 R104, R8.reuse, R16, R104 ;  /* 0x000000100868723c */ /* 0x048fec0000041868 */
[C---:B------:R-:W-:Y:S06]  /*90f0*/  HMMA.16816.F32.BF16 R100, R8.reuse, R18, R100 ;  /* 0x000000120864723c */ /* 0x040fec0000041864 */
[C---:B------:R-:W-:Y:S06]  /*9100*/  HMMA.16816.F32.BF16 R168, R8.reuse, R12, R76 ;  /* 0x0000000c08a8723c */ /* 0x040fec000004184c */
[C---:B------:R-:W-:Y:S06]  /*9110*/  HMMA.16816.F32.BF16 R180, R8.reuse, R14, R64 ;  /* 0x0000000e08b4723c */ /* 0x040fec0000041840 */
[C---:B----4-:R-:W-:Y:S06]  /*9120*/  HMMA.16816.F32.BF16 R188, R8.reuse, R32, R60 ;  /* 0x0000002008bc723c */ /* 0x050fec000004183c */
[----:B------:R-:W-:Y:S07]  /*9130*/  HMMA.16816.F32.BF16 R112, R8, R34, R56 ;  /* 0x000000220870723c */ /* 0x000fee0000041838 */
[----:B------:R-:W-:-:S02]  /*9140*/  FADD.FTZ R8, R175, R172 ;  /* 0x000000acaf087221 */ /* 0x000fc40000010000 */
[----:B------:R-:W2:Y:S01]  /*9150*/  LDL.LU R175, [R1+0x8c] ;  /* 0x00008c0001af7983 */ /* 0x000ea20000300800 */
[----:B------:R-:W-:Y:S02]  /*9160*/  IMAD.MOV.U32 R172, RZ, RZ, R236 ;  /* 0x000000ffffac7224 */ /* 0x000fe400078e00ec */
[----:B------:R-:W-:Y:S02]  /*9170*/  IMAD.MOV.U32 R236, RZ, RZ, R196 ;  /* 0x000000ffffec7224 */ /* 0x000fe400078e00c4 */
        /* <DEDUP_REMOVED lines=9> */
[----:B--2---:R-:W-:Y:S02]  /*9210*/  FADD.FTZ R7, R175, R7 ;  /* 0x00000007af077221 */ /* 0x004fe40000010000 */
[----:B------:R-:W2:Y:S04]  /*9220*/  LDL.LU R175, [R1+0x4c] ;  /* 0x00004c0001af7983 */ /* 0x000ea80000300800 */
[----:B------:R-:W3:Y:S01]  /*9230*/  LDL.LU R71, [R1+0x144] ;  /* 0x0001440001477983 */ /* 0x000ee20000300800 */
[----:B------:R-:W-:Y:S01]  /*9240*/  FADD.FTZ R5, R172, R5 ;  /* 0x00000005ac057221 */ /* 0x000fe20000010000 */
[----:B------:R-:W-:Y:S01]  /*9250*/  MOV R172, R236 ;  /* 0x000000ec00ac7202 */ /* 0x000fe20000000f00 */
[----:B------:R-:W-:Y:S01]  /*9260*/  FADD.FTZ R60, R74, R8 ;  /* 0x000000084a3c7221 */ /* 0x000fe20000010000 */
[----:B------:R-:W-:Y:S01]  /*9270*/  F2FP.BF16.F32.PACK_AB R8, R204, R202 ;  /* 0x000000cacc08723e */ /* 0x000fe200000010ff */
[----:B------:R1:W-:Y:S01]  /*9280*/  MUFU.EX2 R61, R37 ;  /* 0x00000025003d7308 */ /* 0x0003e20000000800 */
[----:B------:R-:W-:-:S07]  /*9290*/  F2FP.BF16.F32.PACK_AB R9, R201, R200 ;  /* 0x000000c8c909723e */ /* 0x000fce00000010ff */
[----:B------:R-:W-:Y:S01]  /*92a0*/  MUFU.EX2 R68, R68 ;  /* 0x0000004400447308 */ /* 0x000fe20000000800 */
[----:B------:R-:W-:-:S07]  /*92b0*/  F2FP.BF16.F32.PACK_AB R10, R209, R208 ;  /* 0x000000d0d10a723e */ /* 0x000fce00000010ff */
[----:B------:R-:W-:Y:S01]  /*92c0*/  MUFU.EX2 R70, R70 ;  /* 0x0000004600467308 */ /* 0x000fe20000000800 */
[----:B------:R-:W-:Y:S01]  /*92d0*/  F2FP.BF16.F32.PACK_AB R11, R206, R203 ;  /* 0x000000cbce0b723e */ /* 0x000fe200000010ff */
[----:B-1----:R-:W1:Y:S06]  /*92e0*/  LDSM.16.MT88.4 R36, [R218+0xb000] ;  /* 0x00b00000da24783b */ /* 0x002e6c0000004200 */
[----:B------:R-:W-:Y:S01]  /*92f0*/  MUFU.EX2 R69, R69 ;  /* 0x0000004500457308 */ /* 0x000fe20000000800 */
[C---:B------:R-:W-:Y:S01]  /*9300*/  HMMA.16816.F32.BF16 R76, R8.reuse, R26, R124 ;  /* 0x0000001a084c723c */ /* 0x040fe2000004187c */
[----:B------:R-:W-:Y:S01]  /*9310*/  IMAD.MOV.U32 R215, RZ, RZ, R154 ;  /* 0x000000ffffd77224 */ /* 0x000fe200078e009a */
[----:B------:R4:W5:Y:S04]  /*9320*/  LDL.LU R74, [R1+0x140] ;  /* 0x00014000014a7983 */ /* 0x0009680000300800 */
[C---:B------:R-:W-:Y:S06]  /*9330*/  HMMA.16816.F32.BF16 R64, R8.reuse, R16, R120 ;  /* 0x000000100840723c */ /* 0x040fec0000041878 */
[C---:B------:R-:W-:Y:S01]  /*9340*/  HMMA.16816.F32.BF16 R56, R8.reuse, R18, R116 ;  /* 0x000000120838723c */ /* 0x040fe20000041874 */
[----:B------:R-:W4:Y:S01]  /*9350*/  LDSM.16.MT88.4 R16, [R219+0xb000] ;  /* 0x00b00000db10783b */ /* 0x000f220000004200 */
[----:B------:R-:W-:Y:S08]  /*9360*/  MUFU.EX2 R120, R43 ;  /* 0x0000002b00787308 */ /* 0x000ff00000000800 */
[----:B------:R-:W-:Y:S08]  /*9370*/  MUFU.EX2 R62, R42 ;  /* 0x0000002a003e7308 */ /* 0x000ff00000000800 */
[----:B------:R1:W-:Y:S01]  /*9380*/  MUFU.EX2 R63, R41 ;  /* 0x00000029003f7308 */ /* 0x0003e20000000800 */
[C---:B------:R-:W-:Y:S07]  /*9390*/  HMMA.16816.F32.BF16 R88, R8.reuse, R34, R88 ;  /* 0x000000220858723c */ /* 0x040fee0000041858 */
[----:B------:R-:W-:Y:S08]  /*93a0*/  MUFU.EX2 R124, R50 ;  /* 0x00000032007c7308 */ /* 0x000ff00000000800 */
[----:B------:R-:W-:Y:S01]  /*93b0*/  MUFU.EX2 R125, R49 ;  /* 0x00000031007d7308 */ /* 0x000fe20000000800 */
[----:B-1----:R-:W-:Y:S07]  /*93c0*/  HMMA.16816.F32.BF16 R40, R8, R14, R92 ;  /* 0x0000000e0828723c */ /* 0x002fee000004185c */
[----:B------:R-:W-:Y:S08]  /*93d0*/  MUFU.EX2 R126, R48 ;  /* 0x00000030007e7308 */ /* 0x000ff00000000800 */
[----:B------:R-:W-:Y:S08]  /*93e0*/  MUFU.EX2 R122, R47 ;  /* 0x0000002f007a7308 */ /* 0x000ff00000000800 */
[----:B------:R-:W-:Y:S08]  /*93f0*/  MUFU.EX2 R121, R46 ;  /* 0x0000002e00797308 */ /* 0x000ff00000000800 */
[----:B------:R-:W-:Y:S08]  /*9400*/  MUFU.EX2 R75, R75 ;  /* 0x0000004b004b7308 */ /* 0x000ff00000000800 */
[----:B------:R-:W-:Y:S08]  /*9410*/  MUFU.EX2 R108, R108 ;  /* 0x0000006c006c7308 */ /* 0x000ff00000000800 */
[----:B------:R-:W1:Y:S02]  /*9420*/  MUFU.EX2 R109, R109 ;  /* 0x0000006d006d7308 */ /* 0x000e640000000800 */
[----:B-1----:R-:W-:Y:S01]  /*9430*/  F2FP.BF16.F32.PACK_AB R15, R109, R108 ;  /* 0x0000006c6d0f723e */ /* 0x002fe200000010ff */
[----:B--2---:R-:W-:Y:S01]  /*9440*/  FADD.FTZ R6, R175, R6 ;  /* 0x00000006af067221 */ /* 0x004fe20000010000 */
[----:B------:R-:W-:-:S02]  /*9450*/  MOV R175, R192 ;  /* 0x000000c000af7202 */ /* 0x000fc40000000f00 */
[----:B------:R-:W-:-:S05]  /*9460*/  MOV R192, R207 ;  /* 0x000000cf00c07202 */ /* 0x000fca0000000f00 */
        /* <DEDUP_REMOVED lines=25> */
[----:B------:R-:W-:Y:S02]  /*9600*/  IMAD.MOV.U32 R82, RZ, RZ, R83 ;  /* 0x000000ffff527224 */ /* 0x000fe400078e0053 */
[----:B---3--:R-:W-:Y:S01]  /*9610*/  FADD.FTZ R54, R71, R7 ;  /* 0x0000000747367221 */ /* 0x008fe20000010000 */
[----:B------:R-:W-:Y:S02]  /*9620*/  MOV R187, R196 ;  /* 0x000000c400bb7202 */ /* 0x000fe40000000f00 */
[----:B------:R-:W-:Y:S02]  /*9630*/  MOV R231, R82 ;  /* 0x0000005200e77202 */ /* 0x000fe40000000f00 */
[----:B------:R-:W-:Y:S01]  /*9640*/  MOV R174, R81 ;  /* 0x0000005100ae7202 */ /* 0x000fe20000000f00 */
[----:B------:R-:W-:Y:S02]  /*9650*/  IMAD.MOV.U32 R195, RZ, RZ, R192 ;  /* 0x000000ffffc37224 */ /* 0x000fe400078e00c0 */
[----:B------:R-:W-:Y:S01]  /*9660*/  FADD.FTZ R7, R167, R60 ;  /* 0x0000003ca7077221 */ /* 0x000fe20000010000 */
[----:B------:R-:W-:Y:S01]  /*9670*/  MOV R233, R236 ;  /* 0x000000ec00e97202 */ /* 0x000fe20000000f00 */
[----:B------:R-:W-:Y:S01]  /*9680*/  IMAD.MOV.U32 R167, RZ, RZ, R231 ;  /* 0x000000ffffa77224 */ /* 0x000fe200078e00e7 */
[----:B------:R-:W-:Y:S01]  /*9690*/  MOV R231, R174 ;  /* 0x000000ae00e77202 */ /* 0x000fe20000000f00 */
[----:B------:R-:W-:Y:S01]  /*96a0*/  FADD.FTZ R53, R72, R6 ;  /* 0x0000000648357221 */ /* 0x000fe20000010000 */
[----:B------:R-:W-:Y:S01]  /*96b0*/  MOV R83, R55 ;  /* 0x0000003700537202 */ /* 0x000fe20000000f00 */
[----:B------:R-:W-:Y:S01]  /*96c0*/  MUFU.EX2 R207, R44 ;  /* 0x0000002c00cf7308 */ /* 0x000fe20000000800 */
[----:B------:R-:W-:Y:S01]  /*96d0*/  MOV R174, R187 ;  /* 0x000000bb00ae7202 */ /* 0x000fe20000000f00 */
[----:B------:R-:W-:Y:S01]  /*96e0*/  IMAD.MOV.U32 R187, RZ, RZ, R195 ;  /* 0x000000ffffbb7224 */ /* 0x000fe200078e00c3 */
[----:B------:R-:W-:Y:S01]  /*96f0*/  MOV R195, R233 ;  /* 0x000000e900c37202 */ /* 0x000fe20000000f00 */
[----:B------:R1:W5:Y:S01]  /*9700*/  LDL.LU R71, [R1+0x13c] ;  /* 0x00013c0001477983 */ /* 0x0003620000300800 */
        /* <DEDUP_REMOVED lines=8> */
[----:B------:R-:W-:Y:S01]  /*9790*/  HMMA.16816.F32.BF16 R80, R8, R24, R128 ;  /* 0x000000180850723c */ /* 0x000fe20000041880 */
[----:B------:R-:W-:Y:S01]  /*97a0*/  MUFU.EX2 R128, R52 ;  /* 0x0000003400807308 */ /* 0x000fe20000000800 */
[----:B------:R-:W-:Y:S01]  /*97b0*/  IMAD.MOV.U32 R175, RZ, RZ, R232 ;  /* 0x000000ffffaf7224 */ /* 0x000fe200078e00e8 */
[----:B------:R-:W-:Y:S01]  /*97c0*/  MOV R184, R174 ;  /* 0x000000ae00b87202 */ /* 0x000fe20000000f00 */
[----:B------:R-:W-:Y:S01]  /*97d0*/  FADD.FTZ R7, R223, R7 ;  /* 0x00000007df077221 */ /* 0x000fe20000010000 */
[----:B------:R-:W-:Y:S01]  /*97e0*/  MOV R192, R205 ;  /* 0x000000cd00c07202 */ /* 0x000fe20000000f00 */
[----:B------:R-:W2:Y:S01]  /*97f0*/  LDSM.16.MT88.4 R24, [R220+0xb000] ;  /* 0x00b00000dc18783b */ /* 0x000ea20000004200 */
[----:B------:R-:W-:-:S02]  /*9800*/  MOV R212, R233 ;  /* 0x000000e900d47202 */ /* 0x000fc40000000f00 */
[----:B------:R3:W4:Y:S01]  /*9810*/  MUFU.EX2 R52, R0 ;  /* 0x0000000000347308 */ /* 0x0007220000000800 */
        /* <DEDUP_REMOVED lines=12> */
[----:B------:R1:W5:Y:S01]  /*98e0*/  LDL.LU R72, [R1+0x138] ;  /* 0x0001380001487983 */ /* 0x0003620000300800 */
[----:B---3--:R-:W-:Y:S01]  /*98f0*/  FADD.FTZ R0, R167, R55 ;  /* 0x00000037a7007221 */ /* 0x008fe20000010000 */
[----:B------:R-:W-:-:S02]  /*9900*/  IMAD.MOV.U32 R212, RZ, RZ, R226 ;  /* 0x000000ffffd47224 */ /* 0x000fc400078e00e2 */
[----:B------:R-:W-:Y:S01]  /*9910*/  FADD.FTZ R5, R225, R53 ;  /* 0x00000035e1057221 */ /* 0x000fe20000010000 */
[----:B------:R-:W-:Y:S01]  /*9920*/  FADD.FTZ R6, R222, R6 ;  /* 0x00000006de067221 */ /* 0x000fe20000010000 */
[----:B------:R-:W-:Y:S01]  /*9930*/  FADD.FTZ R0, R231, R0 ;  /* 0x00000000e7007221 */ /* 0x000fe20000010000 */
[----:B------:R-:W-:Y:S01]  /*9940*/  MOV R231, R192 ;  /* 0x000000c000e77202 */ /* 0x000fe20000000f00 */
[----:B------:R-:W-:Y:S01]  /*9950*/  FADD.FTZ R7, R22, R7 ;  /* 0x0000000716077221 */ /* 0x000fe20000010000 */
[----:B------:R-:W-:Y:S01]  /*9960*/  MOV R192, R216 ;  /* 0x000000d800c07202 */ /* 0x000fe20000000f00 */
[----:B------:R-:W-:Y:S01]  /*9970*/  IMAD.MOV.U32 R131, RZ, RZ, R146 ;  /* 0x000000ffff837224 */ /* 0x000fe200078e0092 */
[----:B------:R-:W-:Y:S02]  /*9980*/  MOV R226, R161 ;  /* 0x000000a100e27202 */ /* 0x000fe40000000f00 */
[----:B------:R-:W-:Y:S01]  /*9990*/  MOV R130, R144 ;  /* 0x0000009000827202 */ /* 0x000fe20000000f00 */
[----:B------:R-:W3:Y:S01]  /*99a0*/  MUFU.EX2 R205, R45 ;  /* 0x0000002d00cd7308 */ /* 0x000ee20000000800 */
[----:B------:R-:W-:Y:S01]  /*99b0*/  MOV R161, R175 ;  /* 0x000000af00a17202 */ /* 0x000fe20000000f00 */
[----:B------:R-:W-:Y:S01]  /*99c0*/  IMAD.MOV.U32 R175, RZ, RZ, R236 ;  /* 0x000000ffffaf7224 */ /* 0x000fe200078e00ec */
[----:B------:R-:W-:Y:S01]  /*99d0*/  MOV R236, R192 ;  /* 0x000000c000ec7202 */ /* 0x000fe20000000f00 */
[----:B------:R-:W-:Y:S01]  /*99e0*/  IMAD.MOV.U32 R233, RZ, RZ, R165 ;  /* 0x000000ffffe97224 */ /* 0x000fe200078e00a5 */
[----:B------:R-:W-:Y:S01]  /*99f0*/  MOV R192, R196 ;  /* 0x000000c400c07202 */ /* 0x000fe20000000f00 */
[----:B------:R-:W-:Y:S01]  /*9a00*/  IMAD.MOV.U32 R196, RZ, RZ, R194 ;  /* 0x000000ffffc47224 */ /* 0x000fe200078e00c2 */
[----:B------:R-:W-:Y:S01]  /*9a10*/  MOV R194, R177 ;  /* 0x000000b100c27202 */ /* 0x000fe20000000f00 */
[----:B------:R4:W1:Y:S01]  /*9a20*/  MUFU.EX2 R129, R51 ;  /* 0x0000003300817308 */ /* 0x0008620000000800 */
        /* <DEDUP_REMOVED lines=27> */
[----:B------:R-:W-:Y:S01]  /*9be0*/  IMAD.MOV.U32 R198, RZ, RZ, R175 ;  /* 0x000000ffffc67224 */ /* 0x000fe200078e00af */
[----:B------:R-:W-:Y:S01]  /*9bf0*/  MOV R193, R236 ;  /* 0x000000ec00c17202 */ /* 0x000fe20000000f00 */
[----:B------:R-:W-:Y:S01]  /*9c00*/  IMAD.MOV.U32 R123, RZ, RZ, R127 ;  /* 0x000000ffff7b7224 */ /* 0x000fe200078e007f */
[----:B------:R-:W-:-:S02]  /*9c10*/  MOV R212, R161 ;  /* 0x000000a100d47202 */ /* 0x000fc40000000f00 */
[----:B------:R-:W-:Y:S01]  /*9c20*/  MOV R195, R172 ;  /* 0x000000ac00c37202 */ /* 0x000fe20000000f00 */
[----:B------:R-:W-:Y:S01]  /*9c30*/  FADD.FTZ R6, R117, R6 ;  /* 0x0000000675067221 */ /* 0x000fe20000010000 */
[----:B------:R-:W-:Y:S01]  /*9c40*/  MOV R127, R130 ;  /* 0x00000082007f7202 */ /* 0x000fe20000000f00 */
[----:B----4-:R-:W-:Y:S01]  /*9c50*/  HMMA.16816.F32.BF16 R48, R8, R12, R96 ;  /* 0x0000000c0830723c */ /* 0x010fe20000041860 */
[----:B------:R-:W-:Y:S01]  /*9c60*/  MOV R130, R131 ;  /* 0x0000008300827202 */ /* 0x000fe20000000f00 */
[----:B------:R-:W-:Y:S01]  /*9c70*/  IMAD.MOV.U32 R131, RZ, RZ, R184 ;  /* 0x000000ffff837224 */ /* 0x000fe200078e00b8 */
[----:B------:R-:W-:-:S03]  /*9c80*/  MOV R184, R193 ;  /* 0x000000c100b87202 */ /* 0x000fc60000000f00 */
[----:B------:R-:W-:Y:S01]  /*9c90*/  HMMA.16816.F32.BF16 R44, R8, R32, R84 ;  /* 0x00000020082c723c */ /* 0x000fe20000041854 */
        /* <DEDUP_REMOVED lines=17> */
[----:B------:R-:W-:Y:S01]  /*9db0*/  MUFU.EX2 R111, R111 ;  /* 0x0000006f006f7308 */ /* 0x000fe20000000800 */
[----:B------:R-:W-:Y:S01]  /*9dc0*/  F2FP.BF16.F32.PACK_AB R10, R61, R63 ;  /* 0x0000003f3d0a723e */ /* 0x000fe200000010ff */
[----:B------:R-:W-:Y:S01]  /*9dd0*/  LDSM.16.MT88.4 R160, [R221+0xb800] ;  /* 0x00b80000dda0783b */ /* 0x000fe20000004200 */
[----:B------:R-:W-:-:S02]  /*9de0*/  F2FP.BF16.F32.PACK_AB R11, R69, R70 ;  /* 0x00000046450b723e */ /* 0x000fc400000010ff */
[----:B------:R-:W-:Y:S01]  /*9df0*/  MOV R231, R174 ;  /* 0x000000ae00e77202 */ /* 0x000fe20000000f00 */
[----:B------:R4:W5:Y:S01]  /*9e00*/  LDL.LU R238, [R1+0x130] ;  /* 0x0001300001ee7983 */ /* 0x0009620000300800 */
[----:B------:R-:W-:Y:S02]  /*9e10*/  MOV R184, R193 ;  /* 0x000000c100b87202 */ /* 0x000fe40000000f00 */
[----:B------:R-:W-:Y:S01]  /*9e20*/  MOV R174, R187 ;  /* 0x000000bb00ae7202 */ /* 0x000fe20000000f00 */
[----:B------:R-:W-:Y:S01]  /*9e30*/  IMAD.MOV.U32 R187, RZ, RZ, R195 ;  /* 0x000000ffffbb7224 */ /* 0x000fe200078e00c3 */
[----:B------:R-:W-:Y:S01]  /*9e40*/  MOV R193, R198 ;  /* 0x000000c600c17202 */ /* 0x000fe20000000f00 */
[----:B------:R-:W-:Y:S01]  /*9e50*/  IMAD.MOV.U32 R198, RZ, RZ, R212 ;  /* 0x000000ffffc67224 */ /* 0x000fe200078e00d4 */
[----:B------:R-:W-:Y:S01]  /*9e60*/  MOV R195, R233 ;  /* 0x000000e900c37202 */ /* 0x000fe20000000f00 */
[----:B------:R-:W-:Y:S01]  /*9e70*/  FADD.FTZ R5, R117, R5 ;  /* 0x0000000575057221 */ /* 0x000fe20000010000 */
[----:B------:R-:W-:Y:S01]  /*9e80*/  MOV R212, R226 ;  /* 0x000000e200d47202 */ /* 0x000fe20000000f00 */
[C---:B------:R-:W-:Y:S01]  /*9e90*/  HMMA.16816.F32.BF16 R136, R8.reuse, R36, R136 ;  /* 0x000000240888723c */ /* 0x040fe20000041888 */
[----:B------:R-:W-:Y:S01]  /*9ea0*/  MOV R226, R215 ;  /* 0x000000d700e27202 */ /* 0x000fe20000000f00 */
[----:B------:R-:W-:Y:S01]  /*9eb0*/  IMAD.MOV.U32 R215, RZ, RZ, R231 ;  /* 0x000000ffffd77224 */ /* 0x000fe200078e00e7 */
[----:B------:R-:W-:Y:S01]  /*9ec0*/  MOV R233, R186 ;  /* 0x000000ba00e97202 */ /* 0x000fe20000000f00 */
[----:B------:R-:W-:Y:S01]  /*9ed0*/  IMAD.MOV.U32 R186, RZ, RZ, R21 ;  /* 0x000000ffffba7224 */ /* 0x000fe200078e0015 */
[----:B------:R-:W-:Y:S01]  /*9ee0*/  MOV R172, R153 ;  /* 0x0000009900ac7202 */ /* 0x000fe20000000f00 */
[C---:B------:R-:W-:Y:S01]  /*9ef0*/  HMMA.16816.F32.BF16 R148, R8.reuse, R38, R148 ;  /* 0x000000260894723c */ /* 0x040fe20000041894 */
[----:B------:R-:W-:Y:S01]  /*9f00*/  MOV R231, R174 ;  /* 0x000000ae00e77202 */ /* 0x000fe20000000f00 */
[----:B------:R-:W-:Y:S01]  /*9f10*/  MUFU.EX2 R134, R134 ;  /* 0x0000008600867308 */ /* 0x000fe20000000800 */
[----:B------:R-:W-:Y:S01]  /*9f20*/  MOV R174, R187 ;  /* 0x000000bb00ae7202 */ /* 0x000fe20000000f00 */
[----:B------:R-:W-:Y:S01]  /*9f30*/  IMAD.MOV.U32 R187, RZ, RZ, R195 ;  /* 0x000000ffffbb7224 */ /* 0x000fe200078e00c3 */
[----:B------:R-:W-:Y:S01]  /*9f40*/  MOV R118, R130 ;  /* 0x0000008200767202 */ /* 0x000fe20000000f00 */
[----:B------:R-:W-:Y:S01]  /*9f50*/  HMMA.16816.F32.BF16 R152, R8, R28, R104 ;  /* 0x0000001c0898723c */ /* 0x000fe20000041868 */
[----:B------:R-:W-:Y:S01]  /*9f60*/  MOV R195, R233 ;  /* 0x000000e900c37202 */ /* 0x000fe20000000f00 */
[----:B------:R-:W-:-:S04]  /*9f70*/  IMAD.MOV.U32 R130, RZ, RZ, R198 ;  /* 0x000000ffff827224 */ /* 0x000fc800078e00c6 */
[----:B------:R-:W-:Y:S01]  /*9f80*/  HMMA.16816.F32.BF16 R164, R8, R30, R100 ;  /* 0x0000001e08a4723c */ /* 0x000fe20000041864 */
[----:B------:R-:W-:Y:S01]  /*9f90*/  MOV R233, R186 ;  /* 0x000000ba00e97202 */ /* 0x000fe20000000f00 */
[----:B------:R-:W-:Y:S01]  /*9fa0*/  IMAD.MOV.U32 R198, RZ, RZ, R215 ;  /* 0x000000ffffc67224 */ /* 0x000fe200078e00d7 */
[----:B------:R-:W-:-:S03]  /*9fb0*/  MOV R175, R192 ;  /* 0x000000c000af7202 */ /* 0x000fc60000000f00 */
[----:B------:R-:W-:Y:S01]  /*9fc0*/  HMMA.16816.F32.BF16 R168, R8, R16, R168 ;  /* 0x0000001008a8723c */ /* 0x000fe200000418a8 */
[----:B------:R-:W-:-:S05]  /*9fd0*/  IMAD.MOV.U32 R186, RZ, RZ, R185 ;  /* 0x000000ffffba7224 */ /* 0x000fca00078e00b9 */
[----:B------:R-:W-:Y:S01]  /*9fe0*/  HMMA.16816.F32.BF16 R180, R8, R18, R180 ;  /* 0x0000001208b4723c */ /* 0x000fe200000418b4 */
[----:B------:R-:W-:-:S05]  /*9ff0*/  IMAD.MOV.U32 R215, RZ, RZ, R187 ;  /* 0x000000ffffd77224 */ /* 0x000fca00078e00bb */
[C---:B--2---:R-:W-:Y:S06]  /*a000*/  HMMA.16816.F32.BF16 R188, R8.reuse, R24, R188 ;  /* 0x0000001808bc723c */ /* 0x044fec00000418bc */
[----:B------:R-:W-:Y:S01]  /*a010*/  HMMA.16816.F32.BF16 R32, R8, R26, R112 ;  /* 0x0000001a0820723c */ /* 0x000fe20000041870 */
[----:B------:R-:W-:Y:S01]  /*a020*/  MOV R185, R20 ;  /* 0x0000001400b97202 */ /* 0x000fe20000000f00 */
[----:B------:R-:W-:Y:S01]  /*a030*/  MUFU.EX2 R135, R135 ;  /* 0x0000008700877308 */ /* 0x000fe20000000800 */
[----:B------:R-:W-:Y:S01]  /*a040*/  MOV R236, R194 ;  /* 0x000000c200ec7202 */ /* 0x000fe20000000f00 */
[----:B------:R4:W5:Y:S03]  /*a050*/  LDL.LU R228, [R1+0x12c] ;  /* 0x00012c0001e47983 */ /* 0x0009660000300800 */
[----:B------:R-:W-:Y:S01]  /*a060*/  FADD.FTZ R9, R119, R6 ;  /* 0x0000000677097221 */ /* 0x000fe20000010000 */
[----:B------:R-:W-:Y:S01]  /*a070*/  FADD.FTZ R8, R123, R5 ;  /* 0x000000057b087221 */ /* 0x000fe20000010000 */
[----:B------:R-:W-:Y:S01]  /*a080*/  FADD.FTZ R6, R127, R0 ;  /* 0x000000007f067221 */ /* 0x000fe20000010000 */
[----:B------:R-:W-:Y:S01]  /*a090*/  IMAD.MOV.U32 R119, RZ, RZ, R131 ;  /* 0x000000ffff777224 */ /* 0x000fe200078e0083 */
[----:B------:R-:W-:-:S02]  /*a0a0*/  MOV R123, R184 ;  /* 0x000000b8007b7202 */ /* 0x000fc40000000f00 */
[----:B------:R-:W-:Y:S02]  /*a0b0*/  MOV R116, R215 ;  /* 0x000000d700747202 */ /* 0x000fe40000000f00 */
[----:B------:R-:W-:Y:S02]  /*a0c0*/  MOV R192, R177 ;  /* 0x000000b100c07202 */ /* 0x000fe40000000f00 */
[----:B------:R-:W-:Y:S02]  /*a0d0*/  MOV R199, R147 ;  /* 0x0000009300c77202 */ /* 0x000fe40000000f00 */
[----:B------:R-:W-:Y:S02]  /*a0e0*/  MOV R197, R145 ;  /* 0x0000009100c57202 */ /* 0x000fe40000000f00 */
[----:B------:R-:W-:Y:S02]  /*a0f0*/  MOV R232, R234 ;  /* 0x000000ea00e87202 */ /* 0x000fe40000000f00 */
[----:B---3--:R-:W-:-:S02]  /*a100*/  F2FP.BF16.F32.PACK_AB R12, R205, R207 ;  /* 0x000000cfcd0c723e */ /* 0x008fc400000010ff */
[----:B------:R-:W-:Y:S02]  /*a110*/  F2FP.BF16.F32.PACK_AB R13, R75, R121 ;  /* 0x000000794b0d723e */ /* 0x000fe400000010ff */
[----:B-1----:R-:W-:Y:S01]  /*a120*/  F2FP.BF16.F32.PACK_AB R14, R129, R128 ;  /* 0x00000080810e723e */ /* 0x002fe200000010ff */
[----:B------:R-:W-:Y:S01]  /*a130*/  MUFU.EX2 R11, R158 ;  /* 0x0000009e000b7308 */ /* 0x000fe20000000800 */
[----:B------:R-:W-:Y:S01]  /*a140*/  MOV R127, R193 ;  /* 0x000000c1007f7202 */ /* 0x000fe20000000f00 */
[----:B------:R4:W5:Y:S01]  /*a150*/  LDL.LU R225, [R1+0x128] ;  /* 0x0001280001e17983 */ /* 0x0009620000300800 */
[----:B------:R-:W-:Y:S01]  /*a160*/  MOV R131, R212 ;  /* 0x000000d400837202 */ /* 0x000fe20000000f00 */
[----:B------:R-:W-:Y:S01]  /*a170*/  FADD.FTZ R0, R118, R7 ;  /* 0x0000000776007221 */ /* 0x000fe20000010000 */
[----:B------:R-:W-:Y:S01]  /*a180*/  MOV R212, R231 ;  /* 0x000000e700d47202 */ /* 0x000fe20000000f00 */
[----:B------:R-:W-:Y:S01]  /*a190*/  FADD.FTZ R5, R119, R9 ;  /* 0x0000000977057221 */ /* 0x000fe20000010000 */
        /* <DEDUP_REMOVED lines=15> */
[----:B------:R-:W-:-:S02]  /*a290*/  IMAD.MOV.U32 R118, RZ, RZ, R174 ;  /* 0x000000ffff767224 */ /* 0x000fc400078e00ae */
        /* <DEDUP_REMOVED lines=64> */
[----:B------:R-:W1:Y:S01]  /*a6a0*/  MUFU.EX2 R25, R156 ;  /* 0x0000009c00197308 */ /* 0x000e620000000800 */
[----:B------:R-:W-:Y:S01]  /*a6b0*/  FADD.FTZ R7, R207, R7 ;  /* 0x00000007cf077221 */ /* 0x000fe20000010000 */
[----:B------:R-:W-:Y:S01]  /*a6c0*/  FADD.FTZ R6, R121, R6 ;  /* 0x0000000679067221 */ /* 0x000fe20000010000 */
[----:B------:R-:W2:Y:S01]  /*a6d0*/  LDSM.16.MT88.4 R144, [R218+0xb800] ;  /* 0x00b80000da90783b */ /* 0x000ea20000004200 */
[C---:B------:R-:W-:Y:S01]  /*a6e0*/  HMMA.16816.F32.BF16 R80, R12.reuse, R36, R80 ;  /* 0x000000240c50723c */ /* 0x040fe20000041850 */
[----:B------:R-:W-:Y:S01]  /*a6f0*/  FADD.FTZ R0, R52, R0 ;  /* 0x0000000034007221 */ /* 0x000fe20000010000 */
[----:B------:R-:W-:Y:S01]  /*a700*/  FADD.FTZ R5, R120, R5 ;  /* 0x0000000578057221 */ /* 0x000fe20000010000 */
[----:B------:R-:W3:Y:S01]  /*a710*/  LDSM.16.MT88.4 R176, [R219+0xb800] ;  /* 0x00b80000dbb0783b */ /* 0x000ee20000004200 */
[----:B------:R-:W4:Y:S01]  /*a720*/  MUFU.EX2 R37, R140 ;  /* 0x0000008c00257308 */ /* 0x000f220000000800 */
[----:B------:R-:W-:Y:S01]  /*a730*/  FADD.FTZ R7, R205, R7 ;  /* 0x00000007cd077221 */ /* 0x000fe20000010000 */
[----:B------:R-:W-:Y:S01]  /*a740*/  FADD.FTZ R6, R75, R6 ;  /* 0x000000064b067221 */ /* 0x000fe20000010000 */
[----:B------:R-:W-:Y:S01]  /*a750*/  FADD.FTZ R0, R68, R0 ;  /* 0x0000000044007221 */ /* 0x000fe20000010000 */
[----:B------:R-:W-:Y:S01]  /*a760*/  FADD.FTZ R5, R62, R5 ;  /* 0x000000053e057221 */ /* 0x000fe20000010000 */
[----:B------:R-:W-:Y:S01]  /*a770*/  HMMA.16816.F32.BF16 R64, R12, R28, R64 ;  /* 0x0000001c0c40723c */ /* 0x000fe20000041840 */
[----:B------:R1:W5:Y:S02]  /*a780*/  LDL.LU R224, [R1+0x124] ;  /* 0x0001240001e07983 */ /* 0x0003640000300800 */
[----:B------:R-:W4:Y:S01]  /*a790*/  MUFU.EX2 R24, R157 ;  /* 0x0000009d00187308 */ /* 0x000f220000000800 */
[----:B------:R-:W-:Y:S01]  /*a7a0*/  FADD.FTZ R7, R128, R7 ;  /* 0x0000000780077221 */ /* 0x000fe20000010000 */
[----:B------:R-:W-:Y:S01]  /*a7b0*/  FADD.FTZ R6, R108, R6 ;  /* 0x000000066c067221 */ /* 0x000fe20000010000 */
[----:B------:R-:W-:-:S05]  /*a7c0*/  FADD.FTZ R0, R70, R0 ;  /* 0x0000000046007221 */ /* 0x000fca0000010000 */
[----:B------:R-:W2:Y:S01]  /*a7d0*/  MUFU.EX2 R36, R141 ;  /* 0x0000008d00247308 */ /* 0x000ea20000000800 */
[----:B------:R-:W-:Y:S01]  /*a7e0*/  HMMA.16816.F32.BF16 R48, R12, R16, R48 ;  /* 0x000000100c30723c */ /* 0x000fe20000041830 */
[----:B------:R-:W-:Y:S01]  /*a7f0*/  FADD.FTZ R5, R63, R5 ;  /* 0x000000053f057221 */ /* 0x000fe20000010000 */
[----:B------:R-:W-:Y:S01]  /*a800*/  FADD.FTZ R7, R129, R7 ;  /* 0x0000000781077221 */ /* 0x000fe20000010000 */
[----:B------:R-:W-:-:S04]  /*a810*/  FADD.FTZ R6, R109, R6 ;  /* 0x000000066d067221 */ /* 0x000fc80000010000 */
[----:B------:R-:W3:Y:S01]  /*a820*/  MUFU.EX2 R29, R142 ;  /* 0x0000008e001d7308 */ /* 0x000ee20000000800 */
[----:B------:R-:W-:Y:S01]  /*a830*/  HMMA.16816.F32.BF16 R40, R12, R18, R40 ;  /* 0x000000120c28723c */ /* 0x000fe20000041828 */
[----:B------:R-:W3:Y:S01]  /*a840*/  LDSM.16.MT88.4 R16, [R220+0xb800] ;  /* 0x00b80000dc10783b */ /* 0x000ee20000004200 */
[----:B------:R-:W-:Y:S01]  /*a850*/  FADD.FTZ R0, R69, R0 ;  /* 0x0000000045007221 */ /* 0x000fe20000010000 */
[----:B------:R-:W-:-:S04]  /*a860*/  FADD.FTZ R5, R61, R5 ;  /* 0x000000053d057221 */ /* 0x000fc80000010000 */
[----:B------:R-:W3:Y:S01]  /*a870*/  MUFU.EX2 R10, R159 ;  /* 0x0000009f000a7308 */ /* 0x000ee20000000800 */
[----:B------:R-:W-:Y:S01]  /*a880*/  FADD.FTZ R7, R124, R7 ;  /* 0x000000077c077221 */ /* 0x000fe20000010000 */
[----:B-1----:R-:W-:Y:S01]  /*a890*/  FADD.FTZ R6, R25, R6 ;  /* 0x0000000619067221 */ /* 0x002fe20000010000 */
[----:B----4-:R-:W-:-:S05]  /*a8a0*/  FADD.FTZ R0, R37, R0 ;  /* 0x0000000025007221 */ /* 0x010fca0000010000 */
[----:B------:R-:W1:Y:S01]  /*a8b0*/  MUFU.EX2 R28, R143 ;  /* 0x0000008f001c7308 */ /* 0x000e620000000800 */
[----:B------:R-:W-:Y:S01]  /*a8c0*/  FADD.FTZ R5, R110, R5 ;  /* 0x000000056e057221 */ /* 0x000fe20000010000 */
[----:B------:R-:W-:Y:S01]  /*a8d0*/  FADD.FTZ R7, R125, R7 ;  /* 0x000000077d077221 */ /* 0x000fe20000010000 */
[----:B------:R-:W-:Y:S01]  /*a8e0*/  FADD.FTZ R6, R24, R6 ;  /* 0x0000000618067221 */ /* 0x000fe20000010000 */
[----:B------:R4:W5:Y:S01]  /*a8f0*/  LDL.LU R223, [R1+0x120] ;  /* 0x0001200001df7983 */ /* 0x0009620000300800 */
[----:B--2---:R-:W-:Y:S01]  /*a900*/  FADD.FTZ R0, R36, R0 ;  /* 0x0000000024007221 */ /* 0x004fe20000010000 */
[----:B------:R-:W-:Y:S01]  /*a910*/  FADD.FTZ R5, R111, R5 ;  /* 0x000000056f057221 */ /* 0x000fe20000010000 */
[----:B------:R-:W-:Y:S01]  /*a920*/  FADD.FTZ R7, R126, R7 ;  /* 0x000000077e077221 */ /* 0x000fe20000010000 */
[----:B------:R4:W5:Y:S01]  /*a930*/  LDL.LU R222, [R1+0x11c] ;  /* 0x00011c0001de7983 */ /* 0x0009620000300800 */
[----:B------:R-:W-:Y:S01]  /*a940*/  FADD.FTZ R6, R11, R6 ;  /* 0x000000060b067221 */ /* 0x000fe20000010000 */
[----:B---3--:R-:W-:-:S02]  /*a950*/  FADD.FTZ R0, R29, R0 ;  /* 0x000000001d007221 */ /* 0x008fc40000010000 */
[----:B------:R4:W5:Y:S01]  /*a960*/  LDL.LU R217, [R1+0x118] ;  /* 0x0001180001d97983 */ /* 0x0009620000300800 */
[----:B------:R-:W-:-:S03]  /*a970*/  FADD.FTZ R5, R134, R5 ;  /* 0x0000000586057221 */ /* 0x000fc60000010000 */
[----:B------:R4:W5:Y:S01]  /*a980*/  LDL.LU R216, [R1+0x114] ;  /* 0x0001140001d87983 */ /* 0x0009620000300800 */
[C---:B------:R-:W-:Y:S01]  /*a990*/  HMMA.16816.F32.BF16 R76, R12.reuse, R38, R76 ;  /* 0x000000260c4c723c */ /* 0x040fe2000004184c */
[----:B------:R-:W-:Y:S02]  /*a9a0*/  FADD.FTZ R7, R122, R7 ;  /* 0x000000077a077221 */ /* 0x000fe40000010000 */
[----:B------:R4:W5:Y:S01]  /*a9b0*/  LDL.LU R133, [R1+0x110] ;  /* 0x0001100001857983 */ /* 0x0009620000300800 */
[----:B------:R-:W-:Y:S02]  /*a9c0*/  FADD.FTZ R6, R10, R6 ;  /* 0x000000060a067221 */ /* 0x000fe40000010000 */
[----:B------:R-:W-:Y:S01]  /*a9d0*/  HMMA.16816.F32.BF16 R56, R12, R30, R56 ;  /* 0x0000001e0c38723c */ /* 0x000fe20000041838 */
[----:B------:R4:W5:Y:S01]  /*a9e0*/  LDL.LU R132, [R1+0x10c] ;  /* 0x00010c0001847983 */ /* 0x0009620000300800 */
[----:B-1----:R-:W-:-:S03]  /*a9f0*/  FADD.FTZ R0, R28, R0 ;  /* 0x000000001c007221 */ /* 0x002fc60000010000 */
[----:B------:R4:W5:Y:S01]  /*aa00*/  LDL.LU R23, [R1+0x108] ;  /* 0x0001080001177983 */ /* 0x0009620000300800 */
[----:B------:R-:W-:Y:S01]  /*aa10*/  HMMA.16816.F32.BF16 R12, R12, R26, R88 ;  /* 0x0000001a0c0c723c */ /* 0x000fe20000041858 */
[----:B------:R-:W-:Y:S02]  /*aa20*/  FADD.FTZ R5, R135, R5 ;  /* 0x0000000587057221 */ /* 0x000fe40000010000 */
        /* <DEDUP_REMOVED lines=35> */
[----:B------:R-:W-:Y:S01]  /*ac60*/  ULDC UR4, c[0x0][0x2d0] ;  /* 0x0000b40000047ab9 */ /* 0x000fe20000000800 */
[----:B------:R-:W-:Y:S01]  /*ac70*/  UIADD3 UR19, UR23, -0x2, URZ ;  /* 0xfffffffe17137890 */ /* 0x000fe2000fffe03f */
[----:B------:R-:W-:Y:S01]  /*ac80*/  IMAD.U32 R5, RZ, RZ, UR6 ;  /* 0x00000006ff057e24 */ /* 0x000fe2000f8e00ff */
[----:B------:R-:W3:Y:S01]  /*ac90*/  LDL.LU R235, [R1+0xe0] ;  /* 0x0000e00001eb7983 */ /* 0x000ee20000300800 */
[----:B------:R-:W-:Y:S01]  /*aca0*/  IMAD.U32 R26, RZ, RZ, UR6 ;  /* 0x00000006ff1a7e24 */ /* 0x000fe2000f8e00ff */
[----:B------:R-:W-:Y:S01]  /*acb0*/  MOV R9, UR6 ;  /* 0x0000000600097c02 */ /* 0x000fe20008000f00 */
[----:B------:R-:W-:Y:S01]  /*acc0*/  IMAD.U32 R8, RZ, RZ, UR7 ;  /* 0x00000007ff087e24 */ /* 0x000fe2000f8e00ff */
[----:B------:R-:W4:Y:S01]  /*acd0*/  LDL.LU R234, [R1+0xdc] ;  /* 0x0000dc0001ea7983 */ /* 0x000f220000300800 */
[----:B------:R-:W-:Y:S01]  /*ace0*/  IMAD.U32 R10, RZ, RZ, UR6 ;  /* 0x00000006ff0a7e24 */ /* 0x000fe2000f8e00ff */
[----:B------:R-:W-:-:S04]  /*acf0*/  DEPBAR.LE SB0, 0x0 ;  /* 0x000080000000791a */ /* 0x000fc80000000000 */
[----:B------:R-:W3:Y:S04]  /*ad00*/  LDL.LU R232, [R1+0xe4] ;  /* 0x0000e40001e87983 */ /* 0x000ee80000300800 */
[----:B------:R-:W4:Y:S04]  /*ad10*/  LDL.LU R236, [R1+0xe8] ;  /* 0x0000e80001ec7983 */ /* 0x000f280000300800 */
[----:B------:R-:W3:Y:S04]  /*ad20*/  LDL.LU R233, [R1+0xd8] ;  /* 0x0000d80001e97983 */ /* 0x000ee80000300800 */
[----:B------:R-:W3:Y:S04]  /*ad30*/  LDL.LU R231, [R1+0xcc] ;  /* 0x0000cc0001e77983 */ /* 0x000ee80000300800 */
[----:B------:R-:W3:Y:S01]  /*ad40*/  LDL.LU R215, [R1+0xc8] ;  /* 0x0000c80001d77983 */ /* 0x000ee20000300800 */
[----:B-----5:R-:W-:Y:S01]  /*ad50*/  ISETP.GE.AND P1, PT, R132, UR4, PT ;  /* 0x0000000484007c0c */ /* 0x020fe2000bf26270 */
[----:B------:R-:W-:Y:S01]  /*ad60*/  USHF.R.S32.HI UR20, URZ, 0x1f, UR19 ;  /* 0x0000001f3f147899 */ /* 0x000fe20008011413 */
[----:B------:R-:W-:Y:S01]  /*ad70*/  IMAD.U32 R6, RZ, RZ, UR19 ;  /* 0x00000013ff067e24 */ /* 0x000fe2000f8e00ff */
[----:B------:R-:W-:Y:S01]  /*ad80*/  UIMAD UR4, UR12, UR19, URZ ;  /* 0x000000130c0472a4 */ /* 0x000fe2000f8e023f */
[----:B------:R-:W-:Y:S01]  /*ad90*/  IMAD.U32 R0, RZ, RZ, UR7 ;  /* 0x00000007ff007e24 */ /* 0x000fe2000f8e00ff */
[----:B------:R-:W-:Y:S01]  /*ada0*/  BAR.SYNC.DEFER_BLOCKING 0x0 ;  /* 0x0000000000007b1d */ /* 0x000fe20000010000 */
[----:B------:R-:W-:Y:S01]  /*adb0*/  IMAD.U32 R17, RZ, RZ, UR6 ;  /* 0x00000006ff117e24 */ /* 0x000fe2000f8e00ff */
[----:B------:R-:W-:Y:S01]  /*adc0*/  UIMAD UR4, UR20, UR13, UR4 ;  /* 0x0000000d140472a4 */ /* 0x000fe2000f8e0204 */
[----:B------:R-:W-:-:S05]  /*add0*/  IMAD.U32 R14, RZ, RZ, UR6 ;  /* 0x00000006ff0e7e24 */ /* 0x000fca000f8e00ff */
[----:B------:R-:W1:Y:S01]  /*ade0*/  @!P1 LDC.64 R24, c[0x0][0x220] ;  /* 0x00008800ff189b82 */ /* 0x000e620000000a00 */
[----:B------:R-:W-:Y:S01]  /*adf0*/  VOTEU.ALL UP0, P1 ;  /* 0x00000000003f7886 */ /* 0x000fe20000800000 */
[----:B------:R-:W-:Y:S04]  /*ae00*/  STL [R1+0x108], R73 ;  /* 0x0001084901007387 */ /* 0x000fe80000100800 */
[----:B------:R-:W-:Y:S01]  /*ae10*/  @!UP0 UIMAD UR26, UR7, 0x30, URZ ;  /* 0x00000030071a88a4 */ /* 0x000fe2000f8e023f */
[----:B------:R-:W-:Y:S01]  /*ae20*/  STL [R1+0x104], R72 ;  /* 0x0001044801007387 */ /* 0x000fe20000100800 */
[----:B------:R-:W4:Y:S01]  /*ae30*/  @!P1 LDC.64 R32, c[0x0][0x220] ;  /* 0x00008800ff209b82 */ /* 0x000f220000000a00 */
[----:B------:R-:W-:Y:S02]  /*ae40*/  @!UP0 UIMAD UR21, UR7, 0x50, URZ ;  /* 0x00000050071588a4 */ /* 0x000fe4000f8e023f */
[----:B------:R-:W-:Y:S01]  /*ae50*/  @!UP0 UIMAD UR20, UR7, 0x60, URZ ;  /* 0x00000060071488a4 */ /* 0x000fe2000f8e023f */
[----:B------:R-:W-:Y:S04]  /*ae60*/  STL [R1+0x100], R71 ;  /* 0x0001004701007387 */ /* 0x000fe80000100800 */
[----:B------:R-:W4:Y:S01]  /*ae70*/  @!P1 LDC.64 R30, c[0x0][0x220] ;  /* 0x00008800ff1e9b82 */ /* 0x000f220000000a00 */
[----:B------:R-:W-:Y:S04]  /*ae80*/  @P1 STS.128 [R228+0x8000], RZ ;  /* 0x008000ffe4001388 */ /* 0x000fe80000000c00 */
[----:B------:R-:W-:Y:S03]  /*ae90*/  STL [R1+0xfc], R4 ;  /* 0x0000fc0401007387 */ /* 0x000fe60000100800 */
[----:B------:R-:W3:Y:S01]  /*aea0*/  @!P1 LDC.64 R28, c[0x0][0x220] ;  /* 0x00008800ff1c9b82 */ /* 0x000ee20000000a00 */
[----:B------:R-:W-:Y:S07]  /*aeb0*/  STL [R1+0xf8], R3 ;  /* 0x0000f80301007387 */ /* 0x000fee0000100800 */
[----:B------:R-:W3:Y:S08]  /*aec0*/  @!P1 LDC.64 R34, c[0x0][0x220] ;  /* 0x00008800ff229b82 */ /* 0x000ef00000000a00 */
[----:B------:R-:W3:Y:S01]  /*aed0*/  @!P1 LDC.64 R36, c[0x0][0x220] ;  /* 0x00008800ff249b82 */ /* 0x000ee20000000a00 */
[----:B--2---:R-:W-:-:S04]  /*aee0*/  IMAD.WIDE.U32 R6, R6, UR13, R130 ;  /* 0x0000000d06067c25 */ /* 0x004fc8000f8e0082 */
[----:B------:R-:W-:Y:S01]  /*aef0*/  @!P1 IMAD.MOV.U32 R12, RZ, RZ, R6 ;  /* 0x000000ffff0c9224 */ /* 0x000fe200078e0006 */
[-C--:B------:R-:W-:Y:S02]  /*af00*/  @!P1 LEA R5, P2, R5, R6.reuse, 0x5 ;  /* 0x0000000605059211 */ /* 0x080fe400078428ff */
[----:B------:R-:W-:Y:S01]  /*af10*/  IADD3 R7, R7, UR4, RZ ;  /* 0x0000000407077c10 */ /* 0x000fe2000fffe0ff */
[----:B------:R-:W-:Y:S01]  /*af20*/  @!UP0 UIMAD UR4, UR7, 0x70, URZ ;  /* 0x00000070070488a4 */ /* 0x000fe2000f8e023f */
[----:B------:R-:W-:Y:S02]  /*af30*/  @!P1 LEA R26, P0, R26, R6, 0x6 ;  /* 0x000000061a1a9211 */ /* 0x000fe400078030ff */
[-C--:B------:R-:W-:Y:S01]  /*af40*/  @!P1 LEA.HI.X R27, R9, R7.reuse, R8, 0x5, P2 ;  /* 0x00000007091b9211 */ /* 0x080fe200010f2c08 */
[--C-:B------:R-:W-:Y:S01]  /*af50*/  @!P1 IMAD.MOV.U32 R13, RZ, RZ, R7.reuse ;  /* 0x000000ffff0d9224 */ /* 0x100fe200078e0007 */
[-C--:B------:R-:W-:Y:S01]  /*af60*/  @!P1 LEA.HI.X R38, R10, R7.reuse, R0, 0x6, P0 ;  /* 0x000000070a269211 */ /* 0x080fe200000f3400 */
[----:B------:R-:W-:Y:S01]  /*af70*/  @!P1 IMAD.MOV.U32 R10, RZ, RZ, R6 ;  /* 0x000000ffff0a9224 */ /* 0x000fe200078e0006 */
[----:B------:R-:W-:Y:S01]  /*af80*/  MOV R8, UR6 ;  /* 0x0000000600087c02 */ /* 0x000fe20008000f00 */
[----:B------:R-:W-:Y:S01]  /*af90*/  IMAD.U32 R0, RZ, RZ, UR6 ;  /* 0x00000006ff007e24 */ /* 0x000fe2000f8e00ff */
[----:B------:R-:W-:Y:S01]  /*afa0*/  @!P1 MOV R11, R7 ;  /* 0x00000007000b9202 */ /* 0x000fe20000000f00 */
[----:B------:R-:W-:Y:S01]  /*afb0*/  @!P1 IMAD.MOV.U32 R9, RZ, RZ, R7 ;  /* 0x000000ffff099224 */ /* 0x000fe200078e0007 */
[----:B-1----:R-:W-:Y:S01]  /*afc0*/  @!P1 LEA R16, P2, R6, R24, 0x1 ;  /* 0x0000001806109211 */ /* 0x002fe200078408ff */
[----:B------:R-:W-:Y:S01]  /*afd0*/  @!P1 IMAD.WIDE.U32 R12, R0, 0x50, R12 ;  /* 0x00000050000c9825 */ /* 0x000fe200078e000c */
[----:B------:R-:W-:-:S02]  /*afe0*/  @!P1 IADD3 R0, P0, R6, UR15, RZ ;  /* 0x0000000f06009c10 */ /* 0x000fc4000ff1e0ff */
[----:B----4-:R-:W-:Y:S01]  /*aff0*/  MOV R251, R236 ;  /* 0x000000ec00fb7202 */ /* 0x010fe20000000f00 */
[----:B------:R-:W-:Y:S01]  /*b000*/  @!P1 IMAD.WIDE.U32 R10, R8, 0x60, R10 ;  /* 0x00000060080a9825 */ /* 0x000fe200078e000a */
[----:B------:R-:W-:Y:S02]  /*b010*/  @!P1 IADD3.X R19, R7, UR14, RZ, P0, !PT ;  /* 0x0000000e07139c10 */ /* 0x000fe400087fe4ff */
[----:B------:R-:W-:Y:S01]  /*b020*/  @!P1 LEA R18, P0, R0, R32, 0x1 ;  /* 0x0000002000129211 */ /* 0x000fe200078008ff */
[--C-:B------:R-:W-:Y:S01]  /*b030*/  @!P1 IMAD.MOV.U32 R8, RZ, RZ, R6.reuse ;  /* 0x000000ffff089224 */ /* 0x100fe200078e0006 */
[----:B------:R-:W-:Y:S01]  /*b040*/  MOV R247, R251 ;  /* 0x000000fb00f77202 */ /* 0x000fe20000000f00 */
[----:B------:R-:W-:Y:S01]  /*b050*/  @!P1 IMAD.WIDE.U32 R14, R14, 0x30, R6 ;  /* 0x000000300e0e9825 */ /* 0x000fe200078e0006 */
[----:B------:R-:W-:Y:S02]  /*b060*/  @!P1 LEA.HI.X R19, R0, R33, R19, 0x1, P0 ;  /* 0x0000002100139211 */ /* 0x000fe400000f0c13 */
[----:B------:R-:W1:Y:S01]  /*b070*/  @!P1 LDC.64 R32, c[0x0][0x220] ;  /* 0x00008800ff209b82 */ /* 0x000e620000000a00 */
[----:B------:R-:W-:Y:S01]  /*b080*/  @!P1 IMAD.WIDE.U32 R8, R17, 0x70, R8 ;  /* 0x0000007011089825 */ /* 0x000fe200078e0008 */
[----:B------:R-:W-:-:S02]  /*b090*/  @!P1 LEA.HI.X R17, R6, R25, R7, 0x1, P2 ;  /* 0x0000001906119211 */ /* 0x000fc400010f0c07 */
[----:B------:R-:W-:Y:S01]  /*b0a0*/  @!P1 LEA R6, P0, R5, R30, 0x1 ;  /* 0x0000001e05069211 */ /* 0x000fe200078008ff */
[----:B---3--:R-:W-:Y:S01]  /*b0b0*/  IMAD.MOV.U32 R226, RZ, RZ, R215 ;  /* 0x000000ffffe27224 */ /* 0x008fe200078e00d7 */
[----:B------:R-:W-:Y:S01]  /*b0c0*/  @!P1 IADD3 R0, R15, UR26, RZ ;  /* 0x0000001a0f009c10 */ /* 0x000fe2000fffe0ff */
[----:B------:R-:W-:Y:S01]  /*b0d0*/  @!PT LDS RZ, [RZ] ;  /* 0x00000000fffff984 */ /* 0x000fe20000000800 */
[----:B------:R-:W-:Y:S01]  /*b0e0*/  @!PT LDS RZ, [RZ] ;  /* 0x00000000fffff984 */ /* 0x000fe20000000800 */
[----:B------:R-:W-:Y:S01]  /*b0f0*/  @!PT LDS RZ, [RZ] ;  /* 0x00000000fffff984 */ /* 0x000fe20000000800 */
[----:B------:R1:W-:Y:S01]  /*b100*/  @!P1 LDGSTS.E.BYPASS.LTC128B.128 [R228+0x8000], desc[UR24][R16.64] ;  /* 0x0800000010e49fae */ /* 0x0003e2000b901d58 */
[----:B------:R-:W2:Y:S01]  /*b110*/  @!P1 LDC.64 R24, c[0x0][0x220] ;  /* 0x00008800ff189b82 */ /* 0x000ea20000000a00 */
[----:B------:R-:W-:Y:S01]  /*b120*/  @!P1 LEA.HI.X R7, R5, R31, R27, 0x1, P0 ;  /* 0x0000001f05079211 */ /* 0x000fe200000f0c1b */
[----:B------:R-:W-:Y:S01]  /*b130*/  @!P1 VIADD R5, R11, UR20 ;  /* 0x000000140b059c36 */ /* 0x000fe20008000000 */
[----:B------:R-:W-:Y:S01]  /*b140*/  @P1 STS.128 [R228+0x8800], RZ ;  /* 0x008800ffe4001388 */ /* 0x000fe20000000c00 */
[----:B------:R-:W-:-:S03]  /*b150*/  IMAD.MOV.U32 R236, RZ, RZ, R232 ;  /* 0x000000ffffec7224 */ /* 0x000fc600078e00e8 */
        /* <DEDUP_REMOVED lines=9> */
[----:B------:R-:W-:Y:S01]  /*b1f0*/  @P1 STS.128 [R228+0x9800], RZ ;  /* 0x009800ffe4001388 */ /* 0x000fe20000000c00 */
[----:B--2---:R-:W-:-:S02]  /*b200*/  @!P1 LEA R24, P2, R14, R24, 0x1 ;  /* 0x000000180e189211 */ /* 0x004fc400078408ff */
[----:B-1----:R-:W-:Y:S02]  /*b210*/  @!P1 LEA R16, P3, R12, R32, 0x1 ;  /* 0x000000200c109211 */ /* 0x002fe400078608ff */
[----:B------:R-:W-:Y:S01]  /*b220*/  @!P1 LEA.HI.X R25, R14, R25, R0, 0x1, P2 ;  /* 0x000000190e199211 */ /* 0x000fe200010f0c00 */
[----:B------:R-:W-:Y:S01]  /*b230*/  @!P1 VIADD R0, R13, UR21 ;  /* 0x000000150d009c36 */ /* 0x000fe20008000000 */
[----:B------:R-:W-:-:S03]  /*b240*/  @!P1 LEA R14, P2, R10, R34, 0x1 ;  /* 0x000000220a0e9211 */ /* 0x000fc600078408ff */
[----:B------:R-:W-:Y:S01]  /*b250*/  @!PT LDS RZ, [RZ] ;  /* 0x00000000fffff984 */ /* 0x000fe20000000800 */
[----:B------:R-:W-:Y:S01]  /*b260*/  @!PT LDS RZ, [RZ] ;  /* 0x00000000fffff984 */ /* 0x000fe20000000800 */
[----:B------:R-:W-:Y:S01]  /*b270*/  @!PT LDS RZ, [RZ] ;  /* 0x00000000fffff984 */ /* 0x000fe20000000800 */
[----:B------:R1:W-:Y:S01]  /*b280*/  @!P1 LDGSTS.E.BYPASS.LTC128B.128 [R228+0x9800], desc[UR24][R24.64] ;  /* 0x0980000018e49fae */ /* 0x0003e2000b901d58 */
[----:B---3--:R-:W-:Y:S02]  /*b290*/  @!P1 LEA R18, P0, R26, R28, 0x1 ;  /* 0x0000001c1a129211 */ /* 0x008fe400078008ff */
[----:B------:R-:W-:Y:S01]  /*b2a0*/  @!P1 LEA.HI.X R17, R12, R33, R0, 0x1, P3 ;  /* 0x000000210c119211 */ /* 0x000fe200018f0c00 */
[----:B------:R-:W-:Y:S01]  /*b2b0*/  @P1 STS.128 [R228+0xa000], RZ ;  /* 0x00a000ffe4001388 */ /* 0x000fe20000000c00 */
[----:B------:R-:W-:Y:S02]  /*b2c0*/  @!P1 LEA.HI.X R19, R26, R29, R38, 0x1, P0 ;  /* 0x0000001d1a139211 */ /* 0x000fe400000f0c26 */
[----:B------:R-:W-:Y:S01]  /*b2d0*/  @!P1 LEA.HI.X R15, R10, R35, R5, 0x1, P2 ;  /* 0x000000230a0f9211 */ /* 0x000fe200010f0c05 */
[----:B----4-:R-:W-:Y:S01]  /*b2e0*/  @!P1 VIADD R7, R9, UR4 ;  /* 0x0000000409079c36 */ /* 0x010fe20008000000 */
[C---:B------:R-:W-:Y:S01]  /*b2f0*/  @!P1 LEA R6, P0, R8.reuse, R36, 0x1 ;  /* 0x0000002408069211 */ /* 0x040fe200078008ff */
[----:B------:R-:W-:Y:S01]  /*b300*/  @!PT LDS RZ, [RZ] ;  /* 0x00000000fffff984 */ /* 0x000fe20000000800 */
[----:B------:R-:W-:Y:S01]  /*b310*/  @!PT LDS RZ, [RZ] ;  /* 0x00000000fffff984 */ /* 0x000fe20000000800 */
[----:B------:R-:W-:Y:S01]  /*b320*/  @!PT LDS RZ, [RZ] ;  /* 0x00000000fffff984 */ /* 0x000fe20000000800 */
[----:B------:R-:W-:Y:S03]  /*b330*/  @!P1 LDGSTS.E.BYPASS.LTC128B.128 [R228+0xa000], desc[UR24][R18.64] ;  /* 0x0a00000012e49fae */ /* 0x000fe6000b901d58 */
[----:B------:R-:W-:Y:S01]  /*b340*/  @!P1 LEA.HI.X R7, R8, R37, R7, 0x1, P0 ;  /* 0x0000002508079211 */ /* 0x000fe200000f0c07 */
[----:B------:R-:W-:Y:S04]  /*b350*/  @P1 STS.128 [R228+0xa800], RZ ;  /* 0x00a800ffe4001388 */ /* 0x000fe80000000c00 */
        /* <DEDUP_REMOVED lines=15> */
[----:B-1----:R-:W1:Y:S04]  /*b450*/  LDSM.16.M88.4 R24, [R224+0x2000] ;  /* 0x00200000e018783b */ /* 0x002e680000000200 */
[----:B------:R-:W4:Y:S04]  /*b460*/  LDSM.16.M88.4 R28, [R224] ;  /* 0x00000000e01c783b */ /* 0x000f280000000200 */
[----:B------:R-:W-:Y:S04]  /*b470*/  LDSM.16.M88.4 R8, [R223+0x4800] ;  /* 0x00480000df08783b */ /* 0x000fe80000000200 */
[----:B--2---:R-:W-:Y:S04]  /*b480*/  LDSM.16.M88.4 R12, [R238+0x2000] ;  /* 0x00200000ee0c783b */ /* 0x004fe80000000200 */
[----:B------:R-:W2:Y:S04]  /*b490*/  LDSM.16.M88.4 R32, [R217+0x5000] ;  /* 0x00500000d920783b */ /* 0x000ea80000000200 */
[----:B------:R-:W3:Y:S04]  /*b4a0*/  LDSM.16.M88.4 R16, [R238] ;  /* 0x00000000ee10783b */ /* 0x000ee80000000200 */
[----:B------:R-:W3:Y:S04]  /*b4b0*/  LDSM.16.M88.4 R60, [R223+0x5000] ;  /* 0x00500000df3c783b */ /* 0x000ee80000000200 */
[----:B------:R-:W-:Y:S04]  /*b4c0*/  LDSM.16.M88.4 R40, [R217+0x5800] ;  /* 0x00580000d928783b */ /* 0x000fe80000000200 */
[----:B------:R-:W-:Y:S04]  /*b4d0*/  LDSM.16.M88.4 R56, [R217+0x6000] ;  /* 0x00600000d938783b */ /* 0x000fe80000000200 */
[----:B------:R-:W-:Y:S01]  /*b4e0*/  LDSM.16.M88.4 R76, [R223+0x6000] ;  /* 0x00600000df4c783b */ /* 0x000fe20000000200 */
[-C--:B-1----:R-:W-:Y:S03]  /*b4f0*/  HMMA.16816.F32.BF16 R48, R24, R36.reuse, RZ ;  /* 0x000000241830723c */ /* 0x082fe600000418ff */
[----:B------:R-:W0:Y:S03]  /*b500*/  LDGDEPBAR ;  /* 0x00000000000079af */ /* 0x000e260000000000 */
[----:B----4-:R-:W-:Y:S06]  /*b510*/  HMMA.16816.F32.BF16 R52, R28, R36, RZ ;  /* 0x000000241c34723c */ /* 0x010fec00000418ff */
[----:B------:R-:W-:Y:S06]  /*b520*/  HMMA.16816.F32.BF16 R44, R24, R38, RZ ;  /* 0x00000026182c723c */ /* 0x000fec00000418ff */
[----:B--2---:R-:W-:Y:S06]  /*b530*/  HMMA.16816.F32.BF16 R80, R28, R32, RZ ;  /* 0x000000201c50723c */ /* 0x004fec00000418ff */
[----:B------:R-:W-:Y:S01]  /*b540*/  HMMA.16816.F32.BF16 R208, R12, R8, R48 ;  /* 0x000000080cd0723c */ /* 0x000fe20000041830 */
[----:B------:R1:W-:Y:S05]  /*b550*/  LDSM.16.M88.4 R48, [R226] ;  /* 0x00000000e230783b */ /* 0x0003ea0000000200 */
[C---:B------:R-:W-:Y:S06]  /*b560*/  HMMA.16816.F32.BF16 R88, R24.reuse, R32, RZ ;  /* 0x000000201858723c */ /* 0x040fec00000418ff */
[-C--:B------:R-:W-:Y:S06]  /*b570*/  HMMA.16816.F32.BF16 R84, R24, R34.reuse, RZ ;  /* 0x000000221854723c */ /* 0x080fec00000418ff */
[C---:B------:R-:W-:Y:S01]  /*b580*/  HMMA.16816.F32.BF16 R64, R28.reuse, R34, RZ ;  /* 0x000000221c40723c */ /* 0x040fe200000418ff */
[----:B------:R-:W2:Y:S05]  /*b590*/  LDSM.16.M88.4 R32, [R2] ;  /* 0x000000000220783b */ /* 0x000eaa0000000200 */
[----:B------:R-:W-:Y:S01]  /*b5a0*/  HMMA.16816.F32.BF16 R36, R28, R38, RZ ;  /* 0x000000261c24723c */ /* 0x000fe200000418ff */
[----:B-1----:R-:W-:-:S04]  /*b5b0*/  IMAD.MOV.U32 R226, RZ, RZ, R234 ;  /* 0x000000ffffe27224 */ /* 0x002fc800078e00ea */
[----:B------:R-:W-:Y:S01]  /*b5c0*/  IMAD.MOV.U32 R243, RZ, RZ, R226 ;  /* 0x000000fffff37224 */ /* 0x000fe200078e00e2 */
[----:B---3--:R-:W-:Y:S01]  /*b5d0*/  HMMA.16816.F32.BF16 R212, R16, R8, R52 ;  /* 0x0000000810d4723c */ /* 0x008fe20000041834 */
[----:B------:R-:W-:Y:S05]  /*b5e0*/  LDSM.16.M88.4 R52, [R223+0x5800] ;  /* 0x00580000df34783b */ /* 0x000fea0000000200 */
[----:B------:R-:W-:Y:S01]  /*b5f0*/  HMMA.16816.F32.BF16 R204, R12, R10, R44 ;  /* 0x0000000a0ccc723c */ /* 0x000fe2000004182c */
[----:B------:R1:W-:Y:S05]  /*b600*/  LDSM.16.M88.4 R44, [R231] ;  /* 0x00000000e72c783b */ /* 0x0003ea0000000200 */
[C---:B------:R-:W-:Y:S06]  /*b610*/  HMMA.16816.F32.BF16 R116, R16.reuse, R60, R80 ;  /* 0x0000003c1074723c */ /* 0x040fec0000041850 */
[----:B------:R-:W-:Y:S01]  /*b620*/  HMMA.16816.F32.BF16 R200, R16, R10, R36 ;  /* 0x0000000a10c8723c */ /* 0x000fe20000041824 */
[----:B------:R-:W3:Y:S04]  /*b630*/  LDSM.16.M88.4 R8, [R2+0x2000] ;  /* 0x002000000208783b */ /* 0x000ee80000000200 */
[----:B------:R4:W-:Y:S01]  /*b640*/  LDSM.16.M88.4 R36, [R233] ;  /* 0x00000000e924783b */ /* 0x0009e20000000200 */
[----:B------:R-:W-:Y:S06]  /*b650*/  HMMA.16816.F32.BF16 R108, R12, R60, R88 ;  /* 0x0000003c0c6c723c */ /* 0x000fec0000041858 */
[----:B--2---:R-:W-:Y:S01]  /*b660*/  HMMA.16816.F32.BF16 R4, R32, R48, R212 ;  /* 0x000000302004723c */ /* 0x004fe200000418d4 */
[----:B-1----:R-:W-:-:S05]  /*b670*/  IMAD.MOV.U32 R231, RZ, RZ, R235 ;  /* 0x000000ffffe77224 */ /* 0x002fca00078e00eb */
[-C--:B------:R-:W-:Y:S06]  /*b680*/  HMMA.16816.F32.BF16 R96, R28, R40.reuse, RZ ;  /* 0x000000281c60723c */ /* 0x080fec00000418ff */
[C---:B------:R-:W-:Y:S06]  /*b690*/  HMMA.16816.F32.BF16 R100, R24.reuse, R40, RZ ;  /* 0x000000281864723c */ /* 0x040fec00000418ff */
[-C--:B------:R-:W-:Y:S06]  /*b6a0*/  HMMA.16816.F32.BF16 R112, R24, R42.reuse, RZ ;  /* 0x0000002a1870723c */ /* 0x080fec00000418ff */
[----:B------:R-:W-:Y:S01]  /*b6b0*/  MOV R235, R5 ;  /* 0x0000000500eb7202 */ /* 0x000fe20000000f00 */
[----:B------:R-:W-:Y:S01]  /*b6c0*/  IMAD.MOV.U32 R234, RZ, RZ, R6 ;  /* 0x000000ffffea7224 */ /* 0x000fe200078e0006 */
[----:B------:R-:W-:Y:S01]  /*b6d0*/  HMMA.16816.F32.BF16 R120, R28, R42, RZ ;  /* 0x0000002a1c78723c */ /* 0x000fe200000418ff */
[----:B----4-:R-:W-:Y:S01]  /*b6e0*/  IMAD.MOV.U32 R233, RZ, RZ, R7 ;  /* 0x000000ffffe97224 */ /* 0x010fe200078e0007 */
[----:B------:R-:W1:Y:S01]  /*b6f0*/  LDSM.16.M88.4 R40, [R217+0x6800] ;  /* 0x00680000d928783b */ /* 0x000e620000000200 */
[----:B------:R-:W-:-:S03]  /*b700*/  IMAD.MOV.U32 R232, RZ, RZ, R4 ;  /* 0x000000ffffe87224 */ /* 0x000fc600078e0004 */
[----:B---3--:R-:W-:Y:S06]  /*b710*/  HMMA.16816.F32.BF16 R4, R8, R48, R208 ;  /* 0x000000300804723c */ /* 0x008fec00000418d0 */
[-C--:B------:R-:W-:Y:S06]  /*b720*/  HMMA.16816.F32.BF16 R128, R28, R56.reuse, RZ ;  /* 0x000000381c80723c */ /* 0x080fec00000418ff */
[----:B------:R-:W-:Y:S06]  /*b730*/  HMMA.16816.F32.BF16 R124, R24, R56, RZ ;  /* 0x00000038187c723c */ /* 0x000fec00000418ff */
[----:B------:R-:W-:Y:S06]  /*b740*/  HMMA.16816.F32.BF16 R104, R12, R62, R84 ;  /* 0x0000003e0c68723c */ /* 0x000fec0000041854 */
[----:B------:R-:W-:Y:S01]  /*b750*/  MOV R209, R5 ;  /* 0x0000000500d17202 */ /* 0x000fe20000000f00 */
[----:B------:R-:W-:Y:S01]  /*b760*/  IMAD.MOV.U32 R208, RZ, RZ, R4 ;  /* 0x000000ffffd07224 */ /* 0x000fe200078e0004 */
[----:B------:R-:W-:Y:S01]  /*b770*/  HMMA.16816.F32.BF16 R88, R16, R52, R96 ;  /* 0x000000341058723c */ /* 0x000fe20000041860 */
[----:B------:R-:W-:-:S02]  /*b780*/  IMAD.MOV.U32 R73, RZ, RZ, R6 ;  /* 0x000000ffff497224 */ /* 0x000fc400078e0006 */
[----:B------:R-:W-:-:S03]  /*b790*/  IMAD.MOV.U32 R72, RZ, RZ, R7 ;  /* 0x000000ffff487224 */ /* 0x000fc600078e0007 */
[----:B------:R-:W-:Y:S06]  /*b7a0*/  HMMA.16816.F32.BF16 R4, R8, R50, R204 ;  /* 0x000000320804723c */ /* 0x000fec00000418cc */
[C---:B------:R-:W-:Y:S06]  /*b7b0*/  HMMA.16816.F32.BF16 R84, R12.reuse, R52, R100 ;  /* 0x000000340c54723c */ /* 0x040fec0000041864 */
[-C--:B------:R-:W-:Y:S06]  /*b7c0*/  HMMA.16816.F32.BF16 R80, R12, R54.reuse, R112 ;  /* 0x000000360c50723c */ /* 0x080fec0000041870 */
[C---:B------:R-:W-:Y:S06]  /*b7d0*/  HMMA.16816.F32.BF16 R52, R16.reuse, R54, R120 ;  /* 0x000000361034723c */ /* 0x040fec0000041878 */
[----:B------:R-:W-:Y:S01]  /*b7e0*/  MOV R215, R6 ;  /* 0x0000000600d77202 */ /* 0x000fe20000000f00 */
[----:B------:R-:W-:Y:S01]  /*b7f0*/  IMAD.MOV.U32 R214, RZ, RZ, R7 ;  /* 0x000000ffffd67224 */ /* 0x000fe200078e0007 */
[----:B------:R-:W-:Y:S01]  /*b800*/  HMMA.16816.F32.BF16 R120, R16, R76, R128 ;  /* 0x0000004c1078723c */ /* 0x000fe20000041880 */
[----:B------:R-:W-:-:S02]  /*b810*/  IMAD.MOV.U32 R213, RZ, RZ, R4 ;  /* 0x000000ffffd57224 */ /* 0x000fc400078e0004 */
[----:B------:R-:W-:-:S03]  /*b820*/  IMAD.MOV.U32 R212, RZ, RZ, R5 ;  /* 0x000000ffffd47224 */ /* 0x000fc600078e0005 */
[----:B------:R-:W-:Y:S01]  /*b830*/  HMMA.16816.F32.BF16 R4, R32, R50, R200 ;  /* 0x000000322004723c */ /* 0x000fe200000418c8 */
[----:B------:R-:W2:Y:S05]  /*b840*/  LDSM.16.M88.4 R48, [R223+0x6800] ;  /* 0x00680000df30783b */ /* 0x000eaa0000000200 */
[----:B------:R-:W-:Y:S06]  /*b850*/  HMMA.16816.F32.BF16 R124, R12, R76, R124 ;  /* 0x0000004c0c7c723c */ /* 0x000fec000004187c */
[----:B------:R-:W-:Y:S01]  /*b860*/  HMMA.16816.F32.BF16 R92, R16, R62, R64 ;  /* 0x0000003e105c723c */ /* 0x000fe20000041840 */
[----:B------:R-:W-:Y:S04]  /*b870*/  LDSM.16.M88.4 R64, [R217+0x7000] ;  /* 0x00700000d940783b */ /* 0x000fe80000000200 */
[----:B------:R-:W3:Y:S01]  /*b880*/  LDSM.16.M88.4 R60, [R217+0x7800] ;  /* 0x00780000d93c783b */ /* 0x000ee20000000200 */
[-C--:B-1----:R-:W-:Y:S06]  /*b890*/  HMMA.16816.F32.BF16 R100, R24, R42.reuse, RZ ;  /* 0x0000002a1864723c */ /* 0x082fec00000418ff */
[----:B------:R-:W-:Y:S01]  /*b8a0*/  IMAD.MOV.U32 R238, RZ, RZ, R7 ;  /* 0x000000ffffee7224 */ /* 0x000fe200078e0007 */
[----:B------:R-:W-:Y:S01]  /*b8b0*/  MOV R68, R4 ;  /* 0x0000000400447202 */ /* 0x000fe20000000f00 */
[----:B------:R-:W-:Y:S01]  /*b8c0*/  IMAD.MOV.U32 R237, RZ, RZ, R6 ;  /* 0x000000ffffed7224 */ /* 0x000fe200078e0006 */
[----:B------:R-:W-:Y:S01]  /*b8d0*/  HMMA.16816.F32.BF16 R96, R28, R42, RZ ;  /* 0x0000002a1c60723c */ /* 0x000fe200000418ff */
[----:B------:R-:W-:-:S05]  /*b8e0*/  IMAD.MOV.U32 R2, RZ, RZ, R5 ;  /* 0x000000ffff027224 */ /* 0x000fca00078e0005 */
[----:B------:R-:W-:Y:S06]  /*b8f0*/  HMMA.16816.F32.BF16 R4, R32, R44, R116 ;  /* 0x0000002c2004723c */ /* 0x000fec0000041874 */
[-C--:B------:R-:W-:Y:S06]  /*b900*/  HMMA.16816.F32.BF16 R116, R24, R58.reuse, RZ ;  /* 0x0000003a1874723c */ /* 0x080fec00000418ff */
[----:B------:R-:W-:Y:S06]  /*b910*/  HMMA.16816.F32.BF16 R112, R28, R58, RZ ;  /* 0x0000003a1c70723c */ /* 0x000fec00000418ff */
[----:B--2---:R-:W-:Y:S06]  /*b920*/  HMMA.16816.F32.BF16 R100, R12, R50, R100 ;  /* 0x000000320c64723c */ /* 0x004fec0000041864 */
[----:B------:R-:W-:Y:S01]  /*b930*/  IMAD.MOV.U32 R251, RZ, RZ, R4 ;  /* 0x000000fffffb7224 */ /* 0x000fe200078e0004 */
[----:B------:R-:W-:Y:S01]  /*b940*/  MOV R249, R6 ;  /* 0x0000000600f97202 */ /* 0x000fe20000000f00 */
[----:B------:R-:W-:Y:S01]  /*b950*/  IMAD.MOV.U32 R250, RZ, RZ, R5 ;  /* 0x000000fffffa7224 */ /* 0x000fe200078e0005 */
[----:B---3--:R-:W-:Y:S01]  /*b960*/  HMMA.16816.F32.BF16 R56, R24, R60, RZ ;  /* 0x0000003c1838723c */ /* 0x008fe200000418ff */
[----:B------:R-:W-:-:S05]  /*b970*/  IMAD.MOV.U32 R248, RZ, RZ, R7 ;  /* 0x000000fffff87224 */ /* 0x000fca00078e0007 */
[----:B------:R-:W-:Y:S06]  /*b980*/  HMMA.16816.F32.BF16 R4, R8, R44, R108 ;  /* 0x0000002c0804723c */ /* 0x000fec000004186c */
[----:B------:R-:W-:Y:S06]  /*b990*/  HMMA.16816.F32.BF16 R108, R28, R40, RZ ;  /* 0x000000281c6c723c */ /* 0x000fec00000418ff */
[----:B------:R-:W-:Y:S06]  /*b9a0*/  HMMA.16816.F32.BF16 R96, R16, R50, R96 ;  /* 0x000000321060723c */ /* 0x000fec0000041860 */
[-C--:B------:R-:W-:Y:S06]  /*b9b0*/  HMMA.16816.F32.BF16 R116, R12, R78.reuse, R116 ;  /* 0x0000004e0c74723c */ /* 0x080fec0000041874 */
[----:B------:R-:W-:Y:S01]  /*b9c0*/  IMAD.MOV.U32 R241, RZ, RZ, R7 ;  /* 0x000000fffff17224 */ /* 0x000fe200078e0007 */
[----:B------:R-:W-:Y:S01]  /*b9d0*/  MOV R77, R5 ;  /* 0x00000005004d7202 */ /* 0x000fe20000000f00 */
[----:B------:R-:W-:Y:S01]  /*b9e0*/  IMAD.MOV.U32 R229, RZ, RZ, R4 ;  /* 0x000000ffffe57224 */ /* 0x000fe200078e0004 */
[----:B------:R-:W-:Y:S01]  /*b9f0*/  HMMA.16816.F32.BF16 R112, R16, R78, R112 ;  /* 0x0000004e1070723c */ /* 0x000fe20000041870 */
[----:B------:R-:W-:-:S05]  /*ba00*/  IMAD.MOV.U32 R76, RZ, RZ, R6 ;  /* 0x000000ffff4c7224 */ /* 0x000fca00078e0006 */
[----:B------:R-:W-:Y:S06]  /*ba10*/  HMMA.16816.F32.BF16 R4, R8, R46, R104 ;  /* 0x0000002e0804723c */ /* 0x000fec0000041868 */
[----:B------:R-:W-:Y:S01]  /*ba20*/  HMMA.16816.F32.BF16 R104, R24, R40, RZ ;  /* 0x000000281868723c */ /* 0x000fe200000418ff */
[----:B------:R-:W1:Y:S05]  /*ba30*/  LDSM.16.M88.4 R40, [R223+0x7000] ;  /* 0x00700000df28783b */ /* 0x000e6a0000000200 */
[----:B------:R-:W-:-:S12]  /*ba40*/  HMMA.16816.F32.BF16 R108, R16, R48, R108 ;  /* 0x00000030106c723c */ /* 0x000fd8000004186c */
[----:B------:R-:W-:Y:S01]  /*ba50*/  IMAD.MOV.U32 R240, RZ, RZ, R5 ;  /* 0x000000fffff07224 */ /* 0x000fe200078e0005 */
[----:B------:R-:W-:Y:S01]  /*ba60*/  MOV R70, R6 ;  /* 0x0000000600467202 */ /* 0x000fe20000000f00 */
[----:B------:R-:W-:Y:S02]  /*ba70*/  IMAD.MOV.U32 R239, RZ, RZ, R4 ;  /* 0x000000ffffef7224 */ /* 0x000fe400078e0004 */
[----:B------:R-:W-:Y:S02]  /*ba80*/  IMAD.MOV.U32 R69, RZ, RZ, R7 ;  /* 0x000000ffff457224 */ /* 0x000fe400078e0007 */
[----:B------:R-:W-:Y:S06]  /*ba90*/  HMMA.16816.F32.BF16 R4, R32, R46, R92 ;  /* 0x0000002e2004723c */ /* 0x000fec000004185c */
[----:B------:R-:W-:Y:S06]  /*baa0*/  HMMA.16816.F32.BF16 R44, R8, R38, R80 ;  /* 0x00000026082c723c */ /* 0x000fec0000041850 */
[C---:B------:R-:W-:Y:S06]  /*bab0*/  HMMA.16816.F32.BF16 R92, R28.reuse, R64, RZ ;  /* 0x000000401c5c723c */ /* 0x040fec00000418ff */
[----:B------:R-:W-:Y:S06]  /*bac0*/  HMMA.16816.F32.BF16 R80, R28, R66, RZ ;  /* 0x000000421c50723c */ /* 0x000fec00000418ff */
[----:B------:R-:W-:Y:S01]  /*bad0*/  IMAD.MOV.U32 R227, RZ, RZ, R7 ;  /* 0x000000ffffe37224 */ /* 0x000fe200078e0007 */
[----:B------:R-:W-:Y:S01]  /*bae0*/  MOV R205, R5 ;  /* 0x0000000500cd7202 */ /* 0x000fe20000000f00 */
[----:B------:R-:W-:Y:S01]  /*baf0*/  IMAD.MOV.U32 R134, RZ, RZ, R4 ;  /* 0x000000ffff867224 */ /* 0x000fe200078e0004 */
[----:B------:R-:W-:Y:S01]  /*bb00*/  HMMA.16816.F32.BF16 R104, R12, R48, R104 ;  /* 0x000000300c68723c */ /* 0x000fe20000041868 */
[----:B------:R-:W-:-:S02]  /*bb10*/  IMAD.MOV.U32 R204, RZ, RZ, R6 ;  /* 0x000000ffffcc7224 */ /* 0x000fc400078e0006 */
[----:B------:R-:W-:Y:S01]  /*bb20*/  IMAD.MOV.U32 R71, RZ, RZ, R44 ;  /* 0x000000ffff477224 */ /* 0x000fe200078e002c */
[----:B------:R-:W-:Y:S01]  /*bb30*/  MOV R3, R46 ;  /* 0x0000002e00037202 */ /* 0x000fe20000000f00 */
[----:B------:R-:W-:Y:S01]  /*bb40*/  IMAD.MOV.U32 R252, RZ, RZ, R47 ;  /* 0x000000fffffc7224 */ /* 0x000fe200078e002f */
[----:B------:R-:W-:Y:S06]  /*bb50*/  HMMA.16816.F32.BF16 R4, R32, R36, R88 ;  /* 0x000000242004723c */ /* 0x000fec0000041858 */
[----:B------:R-:W-:Y:S06]  /*bb60*/  HMMA.16816.F32.BF16 R88, R24, R64, RZ ;  /* 0x000000401858723c */ /* 0x000fec00000418ff */
[C---:B-1----:R-:W-:Y:S06]  /*bb70*/  HMMA.16816.F32.BF16 R128, R16.reuse, R40, R92 ;  /* 0x000000281080723c */ /* 0x042fec000004185c */
[----:B------:R-:W-:Y:S06]  /*bb80*/  HMMA.16816.F32.BF16 R92, R16, R42, R80 ;  /* 0x0000002a105c723c */ /* 0x000fec0000041850 */
[----:B------:R-:W-:Y:S01]  /*bb90*/  IMAD.MOV.U32 R230, RZ, RZ, R4 ;  /* 0x000000ffffe67224 */ /* 0x000fe200078e0004 */
[----:B------:R-:W-:Y:S01]  /*bba0*/  MOV R135, R6 ;  /* 0x0000000600877202 */ /* 0x000fe20000000f00 */
[----:B------:R-:W-:-:S02]  /*bbb0*/  IMAD.MOV.U32 R226, RZ, RZ, R5 ;  /* 0x000000ffffe27224 */ /* 0x000fc400078e0005 */
[----:B------:R-:W-:Y:S02]  /*bbc0*/  IMAD.MOV.U32 R75, RZ, RZ, R7 ;  /* 0x000000ffff4b7224 */ /* 0x000fe400078e0007 */
[----:B------:R-:W-:Y:S06]  /*bbd0*/  HMMA.16816.F32.BF16 R4, R8, R36, R84 ;  /* 0x000000240804723c */ /* 0x000fec0000041854 */
[----:B------:R-:W-:Y:S01]  /*bbe0*/  HMMA.16816.F32.BF16 R36, R32, R38, R52 ;  /* 0x000000262024723c */ /* 0x000fe20000041834 */
[----:B------:R-:W1:Y:S05]  /*bbf0*/  LDSM.16.M88.4 R52, [R223+0x7800] ;  /* 0x00780000df34783b */ /* 0x000e6a0000000200 */
[----:B------:R-:W-:Y:S06]  /*bc00*/  HMMA.16816.F32.BF16 R84, R24, R66, RZ ;  /* 0x000000421854723c */ /* 0x000fec00000418ff */
[----:B------:R-:W-:Y:S06]  /*bc10*/  HMMA.16816.F32.BF16 R64, R28, R60, RZ ;  /* 0x0000003c1c40723c */ /* 0x000fec00000418ff */
[----:B------:R-:W-:Y:S01]  /*bc20*/  IMAD.MOV.U32 R206, RZ, RZ, R4 ;  /* 0x000000ffffce7224 */ /* 0x000fe200078e0004 */
[----:B------:R-:W-:Y:S01]  /*bc30*/  MOV R207, R7 ;  /* 0x0000000700cf7202 */ /* 0x000fe20000000f00 */
[----:B------:R-:W-:Y:S01]  /*bc40*/  IMAD.MOV.U32 R4, RZ, RZ, R45 ;  /* 0x000000ffff047224 */ /* 0x000fe200078e002d */
[----:B------:R-:W-:Y:S01]  /*bc50*/  HMMA.16816.F32.BF16 R88, R12, R40, R88 ;  /* 0x000000280c58723c */ /* 0x000fe20000041858 */
[----:B------:R-:W2:Y:S01]  /*bc60*/  LDSM.16.M88.4 R44, [R217+0x4000] ;  /* 0x00400000d92c783b */ /* 0x000ea20000000200 */
[----:B------:R-:W-:Y:S01]  /*bc70*/  IMAD.MOV.U32 R211, RZ, RZ, R5 ;  /* 0x000000ffffd37224 */ /* 0x000fe200078e0005 */
[----:B------:R-:W-:Y:S01]  /*bc80*/  MOV R5, R38 ;  /* 0x0000002600057202 */ /* 0x000fe20000000f00 */
[----:B------:R-:W-:-:S02]  /*bc90*/  IMAD.MOV.U32 R210, RZ, RZ, R6 ;  /* 0x000000ffffd27224 */ /* 0x000fc400078e0006 */
[----:B------:R-:W-:Y:S02]  /*bca0*/  IMAD.MOV.U32 R7, RZ, RZ, R36 ;  /* 0x000000ffff077224 */ /* 0x000fe400078e0024 */
[----:B------:R-:W-:Y:S01]  /*bcb0*/  IMAD.MOV.U32 R6, RZ, RZ, R37 ;  /* 0x000000ffff067224 */ /* 0x000fe200078e0025 */
[----:B------:R-:W-:Y:S01]  /*bcc0*/  HMMA.16816.F32.BF16 R84, R12, R42, R84 ;  /* 0x0000002a0c54723c */ /* 0x000fe20000041854 */
[----:B------:R-:W-:Y:S02]  /*bcd0*/  IMAD.MOV.U32 R0, RZ, RZ, R39 ;  /* 0x000000ffff007224 */ /* 0x000fe400078e0027 */
[----:B------:R-:W3:Y:S03]  /*bce0*/  LDSM.16.M88.4 R36, [R243] ;  /* 0x00000000f324783b */ /* 0x000ee60000000200 */
[----:B------:R-:W-:Y:S06]  /*bcf0*/  HMMA.16816.F32.BF16 R40, R24, R62, RZ ;  /* 0x0000003e1828723c */ /* 0x000fec00000418ff */
[-C--:B-1----:R-:W-:Y:S06]  /*bd00*/  HMMA.16816.F32.BF16 R80, R12, R52.reuse, R56 ;  /* 0x000000340c50723c */ /* 0x082fec0000041838 */
[----:B------:R-:W-:Y:S06]  /*bd10*/  HMMA.16816.F32.BF16 R200, R16, R52, R64 ;  /* 0x0000003410c8723c */ /* 0x000fec0000041840 */
[----:B------:R-:W-:Y:S01]  /*bd20*/  HMMA.16816.F32.BF16 R60, R28, R62, RZ ;  /* 0x0000003e1c3c723c */ /* 0x000fe200000418ff */
[----:B------:R-:W-:-:S02]  /*bd30*/  IMAD.MOV.U32 R52, RZ, RZ, R241 ;  /* 0x000000ffff347224 */ /* 0x000fc400078e00f1 */
[----:B------:R-:W-:-:S03]  /*bd40*/  IMAD.MOV.U32 R53, RZ, RZ, R229 ;  /* 0x000000ffff357224 */ /* 0x000fc600078e00e5 */
[C---:B--2---:R-:W-:Y:S06]  /*bd50*/  HMMA.16816.F32.BF16 R56, R24.reuse, R44, RZ ;  /* 0x0000002c1838723c */ /* 0x044fec00000418ff */
[----:B------:R-:W-:Y:S06]  /*bd60*/  HMMA.16816.F32.BF16 R48, R24, R46, RZ ;  /* 0x0000002e1830723c */ /* 0x000fec00000418ff */
[----:B------:R-:W-:Y:S01]  /*bd70*/  HMMA.16816.F32.BF16 R64, R28, R44, RZ ;  /* 0x0000002c1c40723c */ /* 0x000fe200000418ff */
[----:B------:R-:W-:-:S05]  /*bd80*/  MOV R27, R231 ;  /* 0x000000e7001b7202 */ /* 0x000fca0000000f00 */
[----:B---3--:R-:W-:Y:S01]  /*bd90*/  HMMA.16816.F32.BF16 R120, R32, R36, R120 ;  /* 0x000000242078723c */ /* 0x008fe20000041878 */
[----:B------:R-:W-:Y:S01]  /*bda0*/  IMAD.MOV.U32 R44, RZ, RZ, R77 ;  /* 0x000000ffff2c7224 */ /* 0x000fe200078e004d */
[----:B------:R-:W-:Y:S01]  /*bdb0*/  LDSM.16.M88.4 R24, [R27] ;  /* 0x000000001b18783b */ /* 0x000fe20000000200 */
[----:B------:R-:W-:-:S03]  /*bdc0*/  IMAD.MOV.U32 R45, RZ, RZ, R76 ;  /* 0x000000ffff2d7224 */ /* 0x000fc600078e004c */
[----:B------:R-:W-:Y:S01]  /*bdd0*/  HMMA.16816.F32.BF16 R76, R28, R46, RZ ;  /* 0x0000002e1c4c723c */ /* 0x000fe200000418ff */
[----:B------:R-:W1:Y:S06]  /*bde0*/  LDSM.16.M88.4 R28, [R223+0x4000] ;  /* 0x00400000df1c783b */ /* 0x000e6c0000000200 */
[----:B------:R-:W-:Y:S01]  /*bdf0*/  MOV R47, R134 ;  /* 0x00000086002f7202 */ /* 0x000fe20000000f00 */
[----:B------:R-:W-:-:S10]  /*be00*/  IMAD.MOV.U32 R46, RZ, RZ, R227 ;  /* 0x000000ffff2e7224 */ /* 0x000fd400078e00e3 */
[----:B------:R-:W-:Y:S01]  /*be10*/  MOV R134, R123 ;  /* 0x0000007b00867202 */ /* 0x000fe20000000f00 */
[----:B------:R-:W-:Y:S02]  /*be20*/  IMAD.MOV.U32 R123, RZ, RZ, R240 ;  /* 0x000000ffff7b7224 */ /* 0x000fe400078e00f0 */
[----:B------:R-:W-:Y:S01]  /*be30*/  HMMA.16816.F32.BF16 R240, R8, R36, R124 ;  /* 0x0000002408f0723c */ /* 0x000fe2000004187c */
        /* <DEDUP_REMOVED lines=9> */
[-C--:B------:R-:W-:Y:S01]  /*bed0*/  HMMA.16816.F32.BF16 R244, R32, R38.reuse, R112 ;  /* 0x0000002620f4723c */ /* 0x080fe20000041870 */
[----:B------:R-:W-:Y:S01]  /*bee0*/  IMAD.MOV.U32 R121, RZ, RZ, R238 ;  /* 0x000000ffff797224 */ /* 0x000fe200078e00ee */
[----:B------:R-:W-:Y:S01]  /*bef0*/  MOV R127, R214 ;  /* 0x000000d6007f7202 */ /* 0x000fe20000000f00 */
[----:B------:R-:W-:Y:S02]  /*bf00*/  IMAD.MOV.U32 R124, RZ, RZ, R233 ;  /* 0x000000ffff7c7224 */ /* 0x000fe400078e00e9 */
[----:B------:R-:W-:Y:S01]  /*bf10*/  IMAD.MOV.U32 R125, RZ, RZ, R232 ;  /* 0x000000ffff7d7224 */ /* 0x000fe200078e00e8 */
[----:B------:R-:W-:Y:S01]  /*bf20*/  HMMA.16816.F32.BF16 R236, R8, R38, R116 ;  /* 0x0000002608ec723c */ /* 0x000fe20000041874 */
[----:B------:R-:W-:Y:S01]  /*bf30*/  IMAD.MOV.U32 R112, RZ, RZ, R46 ;  /* 0x000000ffff707224 */ /* 0x000fe200078e002e */
[----:B------:R-:W-:Y:S01]  /*bf40*/  MOV R115, R45 ;  /* 0x0000002d00737202 */ /* 0x000fe20000000f00 */
[----:B------:R-:W-:-:S02]  /*bf50*/  IMAD.MOV.U32 R113, RZ, RZ, R47 ;  /* 0x000000ffff717224 */ /* 0x000fc400078e002f */
[----:B------:R-:W-:Y:S01]  /*bf60*/  IMAD.MOV.U32 R114, RZ, RZ, R44 ;  /* 0x000000ffff727224 */ /* 0x000fe200078e002c */
[C---:B-1----:R-:W-:Y:S01]  /*bf70*/  HMMA.16816.F32.BF16 R56, R12.reuse, R28, R56 ;  /* 0x0000001c0c38723c */ /* 0x042fe20000041838 */
        /* <DEDUP_REMOVED lines=8> */
[----:B------:R-:W-:Y:S01]  /*c000*/  HMMA.16816.F32.BF16 R48, R12, R30, R48 ;  /* 0x0000001e0c30723c */ /* 0x000fe20000041830 */
[----:B------:R-:W1:Y:S04]  /*c010*/  LDSM.16.M88.4 R12, [R36] ;  /* 0x00000000240c783b */ /* 0x000e680000000200 */
[----:B------:R-:W2:Y:S01]  /*c020*/  LDSM.16.M88.4 R36, [R37] ;  /* 0x000000002524783b */ /* 0x000ea20000000200 */
[----:B------:R-:W-:Y:S06]  /*c030*/  HMMA.16816.F32.BF16 R40, R16, R28, R64 ;  /* 0x0000001c1028723c */ /* 0x000fec0000041840 */
[C---:B------:R-:W-:Y:S01]  /*c040*/  HMMA.16816.F32.BF16 R232, R32.reuse, R24, R108 ;  /* 0x0000001820e8723c */ /* 0x040fe2000004186c */
[----:B------:R-:W-:Y:S01]  /*c050*/  IMAD.MOV.U32 R28, RZ, RZ, R211 ;  /* 0x000000ffff1c7224 */ /* 0x000fe200078e00d3 */
[----:B------:R-:W-:Y:S01]  /*c060*/  MOV R29, R210 ;  /* 0x000000d2001d7202 */ /* 0x000fe20000000f00 */
        /* <DEDUP_REMOVED lines=8> */
[C---:B------:R-:W-:Y:S01]  /*c0f0*/  HMMA.16816.F32.BF16 R204, R8.reuse, R26, R100 ;  /* 0x0000001a08cc723c */ /* 0x040fe20000041864 */
[----:B------:R-:W-:Y:S01]  /*c100*/  IMAD.MOV.U32 R109, RZ, RZ, R28 ;  /* 0x000000ffff6d7224 */ /* 0x000fe200078e001c */
[----:B------:R-:W-:Y:S01]  /*c110*/  MOV R97, R125 ;  /* 0x0000007d00617202 */ /* 0x000fe20000000f00 */
[----:B------:R-:W-:Y:S02]  /*c120*/  IMAD.MOV.U32 R65, RZ, RZ, R114 ;  /* 0x000000ffff417224 */ /* 0x000fe400078e0072 */
[----:B------:R-:W-:Y:S01]  /*c130*/  IMAD.MOV.U32 R98, RZ, RZ, R118 ;  /* 0x000000ffff627224 */ /* 0x000fe200078e0076 */
[----:B------:R-:W-:Y:S01]  /*c140*/  HMMA.16816.F32.BF16 R208, R8, R24, R104 ;  /* 0x0000001808d0723c */ /* 0x000fe20000041868 */
[----:B------:R-:W3:Y:S01]  /*c150*/  LDSM.16.M88.4 R24, [R216] ;  /* 0x00000000d818783b */ /* 0x000ee20000000200 */
[----:B------:R-:W-:Y:S01]  /*c160*/  IMAD.MOV.U32 R103, RZ, RZ, R110 ;  /* 0x000000ffff677224 */ /* 0x000fe200078e006e */
[----:B------:R-:W-:Y:S01]  /*c170*/  MOV R102, R111 ;  /* 0x0000006f00667202 */ /* 0x000fe20000000f00 */
[----:B------:R-:W-:-:S02]  /*c180*/  IMAD.MOV.U32 R110, RZ, RZ, R29 ;  /* 0x000000ffff6e7224 */ /* 0x000fc400078e001d */
[----:B------:R-:W-:Y:S01]  /*c190*/  HMMA.16816.F32.BF16 R28, R16, R30, R76 ;  /* 0x0000001e101c723c */ /* 0x000fe2000004184c */
[----:B------:R-:W-:Y:S01]  /*c1a0*/  IMAD.MOV.U32 R111, RZ, RZ, R64 ;  /* 0x000000ffff6f7224 */ /* 0x000fe200078e0040 */
[----:B------:R-:W-:Y:S01]  /*c1b0*/  MOV R104, R113 ;  /* 0x0000007100687202 */ /* 0x000fe20000000f00 */
[----:B------:R-:W-:Y:S01]  /*c1c0*/  IMAD.MOV.U32 R105, RZ, RZ, R66 ;  /* 0x000000ffff697224 */ /* 0x000fe200078e0042 */
[----:B------:R-:W-:Y:S01]  /*c1d0*/  MOV R64, R117 ;  /* 0x0000007500407202 */ /* 0x000fe20000000f00 */
[----:B------:R-:W-:Y:S01]  /*c1e0*/  IMAD.MOV.U32 R106, RZ, RZ, R67 ;  /* 0x000000ffff6a7224 */ /* 0x000fe200078e0043 */
[----:B-1----:R-:W-:Y:S01]  /*c1f0*/  HMMA.16816.F32.BF16 R128, R32, R12, R128 ;  /* 0x0000000c2080723c */ /* 0x002fe20000041880 */
        /* <DEDUP_REMOVED lines=8> */
[C---:B--2---:R-:W-:Y:S01]  /*c280*/  HMMA.16816.F32.BF16 R112, R8.reuse, R38, R44 ;  /* 0x000000260870723c */ /* 0x044fe2000004182c */
[----:B------:R-:W-:Y:S01]  /*c290*/  IMAD.MOV.U32 R18, RZ, RZ, R68 ;  /* 0x000000ffff127224 */ /* 0x000fe200078e0044 */
[----:B------:R-:W-:Y:S01]  /*c2a0*/  MOV R19, R2 ;  /* 0x0000000200137202 */ /* 0x000fe20000000f00 */
        /* <DEDUP_REMOVED lines=8> */
[----:B------:R-:W-:Y:S01]  /*c330*/  IMAD.MOV.U32 R82, RZ, RZ, R76 ;  /* 0x000000ffff527224 */ /* 0x000fe200078e004c */
[----:B------:R-:W-:Y:S01]  /*c340*/  MOV R83, R77 ;  /* 0x0000004d00537202 */ /* 0x000fe20000000f00 */
[----:B------:R-:W-:Y:S01]  /*c350*/  IMAD.MOV.U32 R77, RZ, RZ, R250 ;  /* 0x000000ffff4d7224 */ /* 0x000fe200078e00fa */
[----:B------:R-:W-:Y:S01]  /*c360*/  MOV R76, R251 ;  /* 0x000000fb004c7202 */ /* 0x000fe20000000f00 */
[----:B------:R-:W-:Y:S01]  /*c370*/  IMAD.MOV.U32 R80, RZ, RZ, R18 ;  /* 0x000000ffff507224 */ /* 0x000fe200078e0012 */
[----:B---3--:R-:W-:Y:S01]  /*c380*/  HMMA.16816.F32.BF16 R44, R32, R24, R40 ;  /* 0x00000018202c723c */ /* 0x008fe20000041828 */
        /* <DEDUP_REMOVED lines=8> */
[----:B------:R-:W-:Y:S01]  /*c410*/  LDSM.16.M88.4 R16, [R222+0x1000] ;  /* 0x00100000de10783b */ /* 0x000fe20000000200 */
[C---:B------:R-:W-:Y:S01]  /*c420*/  HMMA.16816.F32.BF16 R56, R8.reuse, R24, R56 ;  /* 0x000000180838723c */ /* 0x040fe20000041838 */
[----:B------:R-:W-:Y:S02]  /*c430*/  IMAD.MOV.U32 R62, RZ, RZ, R70 ;  /* 0x000000ffff3e7224 */ /* 0x000fe400078e0046 */
[----:B------:R-:W-:Y:S02]  /*c440*/  IMAD.MOV.U32 R63, RZ, RZ, R69 ;  /* 0x000000ffff3f7224 */ /* 0x000fe400078e0045 */
[----:B------:R-:W-:Y:S01]  /*c450*/  IMAD.MOV.U32 R70, RZ, RZ, R128 ;  /* 0x000000ffff467224 */ /* 0x000fe200078e0080 */
[----:B------:R-:W-:Y:S01]  /*c460*/  HMMA.16816.F32.BF16 R48, R8, R26, R48 ;  /* 0x0000001a0830723c */ /* 0x000fe20000041830 */
[----:B------:R-:W-:Y:S01]  /*c470*/  LDSM.16.M88.4 R8, [R225+0x2000] ;  /* 0x00200000e108783b */ /* 0x000fe20000000200 */
[----:B------:R-:W-:-:S02]  /*c480*/  IMAD.MOV.U32 R69, RZ, RZ, R129 ;  /* 0x000000ffff457224 */ /* 0x000fc400078e0081 */
[----:B------:R-:W-:Y:S02]  /*c490*/  IMAD.MOV.U32 R68, RZ, RZ, R130 ;  /* 0x000000ffff447224 */ /* 0x000fe400078e0082 */
[C---:B------:R-:W-:Y:S01]  /*c4a0*/  HMMA.16816.F32.BF16 R40, R32.reuse, R26, R28 ;  /* 0x0000001a2028723c */ /* 0x040fe2000004181c */
[----:B------:R-:W1:Y:S01]  /*c4b0*/  LDSM.16.M88.4 R28, [R222] ;  /* 0x00000000de1c783b */ /* 0x000e620000000200 */
[----:B------:R-:W-:Y:S02]  /*c4c0*/  IMAD.MOV.U32 R88, RZ, RZ, R102 ;  /* 0x000000ffff587224 */ /* 0x000fe400078e0066 */
[----:B------:R-:W-:Y:S01]  /*c4d0*/  IMAD.MOV.U32 R89, RZ, RZ, R103 ;  /* 0x000000ffff597224 */ /* 0x000fe200078e0067 */
[----:B------:R-:W-:Y:S01]  /*c4e0*/  LDSM.16.M88.4 R24, [R222+0x800] ;  /* 0x00080000de18783b */ /* 0x000fe20000000200 */
[C---:B------:R-:W-:Y:S06]  /*c4f0*/  HMMA.16816.F32.BF16 R248, R32.reuse, R14, R92 ;  /* 0x0000000e20f8723c */ /* 0x040fec000004185c */
[----:B------:R-:W-:Y:S01]  /*c500*/  HMMA.16816.F32.BF16 R200, R32, R36, R200 ;  /* 0x0000002420c8723c */ /* 0x000fe200000418c8 */
[----:B------:R-:W2:Y:S01]  /*c510*/  LDSM.16.M88.4 R12, [R225] ;  /* 0x00000000e10c783b */ /* 0x000ea20000000200 */
[----:B------:R-:W-:-:S02]  /*c520*/  IMAD.MOV.U32 R101, RZ, RZ, R71 ;  /* 0x000000ffff657224 */ /* 0x000fc400078e0047 */
[----:B------:R-:W-:Y:S02]  /*c530*/  IMAD.MOV.U32 R86, RZ, RZ, R96 ;  /* 0x000000ffff567224 */ /* 0x000fe400078e0060 */
[----:B------:R-:W-:Y:S01]  /*c540*/  HMMA.16816.F32.BF16 R128, R32, R38, R52 ;  /* 0x000000262080723c */ /* 0x000fe20000041834 */
[----:B------:R-:W-:Y:S01]  /*c550*/  MOV R36, R104 ;  /* 0x0000006800247202 */ /* 0x000fe20000000f00 */
[----:B------:R-:W-:Y:S02]  /*c560*/  IMAD.MOV.U32 R37, RZ, RZ, R105 ;  /* 0x000000ffff257224 */ /* 0x000fe400078e0069 */
[----:B------:R-:W-:Y:S02]  /*c570*/  IMAD.MOV.U32 R102, RZ, RZ, R4 ;  /* 0x000000ffff667224 */ /* 0x000fe400078e0004 */
[----:B------:R-:W-:Y:S01]  /*c580*/  IMAD.MOV.U32 R103, RZ, RZ, R3 ;  /* 0x000000ffff677224 */ /* 0x000fe200078e0003 */
[----:B------:R-:W-:Y:S01]  /*c590*/  MOV R92, R97 ;  /* 0x00000061005c7202 */ /* 0x000fe20000000f00 */
[----:B------:R-:W-:Y:S01]  /*c5a0*/  IMAD.MOV.U32 R38, RZ, RZ, R106 ;  /* 0x000000ffff267224 */ /* 0x000fe200078e006a */
[----:B------:R-:W-:Y:S01]  /*c5b0*/  LDSM.16.M88.4 R32, [R222+0x1800] ;  /* 0x00180000de20783b */ /* 0x000fe20000000200 */
[----:B------:R-:W-:Y:S01]  /*c5c0*/  IMAD.MOV.U32 R39, RZ, RZ, R107 ;  /* 0x000000ffff277224 */ /* 0x000fe200078e006b */
[----:B------:R-:W-:Y:S01]  /*c5d0*/  MOV R52, R108 ;  /* 0x0000006c00347202 */ /* 0x000fe20000000f00 */
[----:B------:R-:W-:-:S02]  /*c5e0*/  IMAD.MOV.U32 R53, RZ, RZ, R109 ;  /* 0x000000ffff357224 */ /* 0x000fc400078e006d */
[----:B------:R-:W-:Y:S02]  /*c5f0*/  IMAD.MOV.U32 R54, RZ, RZ, R110 ;  /* 0x000000ffff367224 */ /* 0x000fe400078e006e */
[----:B------:R-:W-:Y:S02]  /*c600*/  IMAD.MOV.U32 R55, RZ, RZ, R111 ;  /* 0x000000ffff377224 */ /* 0x000fe400078e006f */
[----:B------:R-:W-:Y:S02]  /*c610*/  IMAD.MOV.U32 R90, RZ, RZ, R73 ;  /* 0x000000ffff5a7224 */ /* 0x000fe400078e0049 */
[----:B------:R-:W-:Y:S01]  /*c620*/  IMAD.MOV.U32 R93, RZ, RZ, R98 ;  /* 0x000000ffff5d7224 */ /* 0x000fe200078e0062 */
[----:B------:R-:W-:Y:S01]  /*c630*/  MOV R91, R72 ;  /* 0x00000048005b7202 */ /* 0x000fe20000000f00 */
[----:B------:R-:W-:Y:S01]  /*c640*/  IMAD.MOV.U32 R94, RZ, RZ, R99 ;  /* 0x000000ffff5e7224 */ /* 0x000fe200078e0063 */
[-C--:B-1----:R-:W-:Y:S01]  /*c650*/  HMMA.16816.F32.BF16 R108, R8, R28.reuse, R56 ;  /* 0x0000001c086c723c */ /* 0x082fe20000041838 */
[----:B------:R-:W-:Y:S01]  /*c660*/  IMAD.MOV.U32 R95, RZ, RZ, R100 ;  /* 0x000000ffff5f7224 */ /* 0x000fe200078e0064 */
[----:B------:R1:W5:Y:S04]  /*c670*/  LDL.LU R73, [R1+0x108] ;  /* 0x0001080001497983 */ /* 0x0003680000300800 */
[C---:B--2---:R-:W-:Y:S01]  /*c680*/  HMMA.16816.F32.BF16 R104, R12.reuse, R28, R44 ;  /* 0x0000001c0c68723c */ /* 0x044fe2000004182c */
[----:B------:R1:W5:Y:S04]  /*c690*/  LDL.LU R72, [R1+0x104] ;  /* 0x0001040001487983 */ /* 0x0003680000300800 */
[----:B------:R1:W5:Y:S01]  /*c6a0*/  LDL.LU R71, [R1+0x100] ;  /* 0x0001000001477983 */ /* 0x0003620000300800 */
[C---:B------:R-:W-:Y:S03]  /*c6b0*/  HMMA.16816.F32.BF16 R56, R12.reuse, R18, R36 ;  /* 0x000000120c38723c */ /* 0x040fe60000041824 */
[----:B------:R-:W2:Y:S01]  /*c6c0*/  LDSM.16.M88.4 R36, [R222+0x3800] ;  /* 0x00380000de24783b */ /* 0x000ea20000000200 */
[----:B------:R-:W-:Y:S01]  /*c6d0*/  MOV R44, R101 ;  /* 0x00000065002c7202 */ /* 0x000fe20000000f00 */
[----:B------:R-:W-:Y:S01]  /*c6e0*/  IMAD.MOV.U32 R45, RZ, RZ, R102 ;  /* 0x000000ffff2d7224 */ /* 0x000fe200078e0066 */
[-C--:B------:R-:W-:Y:S01]  /*c6f0*/  HMMA.16816.F32.BF16 R96, R12, R30.reuse, R40 ;  /* 0x0000001e0c60723c */ /* 0x080fe20000041828 */
[----:B------:R-:W-:Y:S01]  /*c700*/  IMAD.MOV.U32 R46, RZ, RZ, R103 ;  /* 0x000000ffff2e7224 */ /* 0x000fe200078e0067 */
[----:B------:R1:W5:Y:S04]  /*c710*/  LDL.LU R4, [R1+0xfc] ;  /* 0x0000fc0001047983 */ /* 0x0003680000300800 */
[----:B------:R-:W-:Y:S01]  /*c720*/  HMMA.16816.F32.BF16 R100, R8, R30, R48 ;  /* 0x0000001e0864723c */ /* 0x000fe20000041830 */
[----:B------:R-:W3:Y:S05]  /*c730*/  LDSM.16.M88.4 R28, [R222+0x2000] ;  /* 0x00200000de1c783b */ /* 0x000eea0000000200 */
[-C--:B------:R-:W-:Y:S06]  /*c740*/  HMMA.16816.F32.BF16 R92, R12, R24.reuse, R92 ;  /* 0x000000180c5c723c */ /* 0x080fec000004185c */
[C---:B------:R-:W-:Y:S06]  /*c750*/  HMMA.16816.F32.BF16 R88, R8.reuse, R24, R88 ;  /* 0x000000180858723c */ /* 0x040fec0000041858 */
[-C--:B------:R-:W-:Y:S06]  /*c760*/  HMMA.16816.F32.BF16 R84, R8, R26.reuse, R84 ;  /* 0x0000001a0854723c */ /* 0x080fec0000041854 */
[C---:B------:R-:W-:Y:S01]  /*c770*/  HMMA.16816.F32.BF16 R80, R12.reuse, R26, R80 ;  /* 0x0000001a0c50723c */ /* 0x040fe20000041850 */
[----:B------:R-:W4:Y:S05]  /*c780*/  LDSM.16.M88.4 R24, [R222+0x2800] ;  /* 0x00280000de18783b */ /* 0x000f2a0000000200 */
[-C--:B------:R-:W-:Y:S06]  /*c790*/  HMMA.16816.F32.BF16 R76, R12, R16.reuse, R76 ;  /* 0x000000100c4c723c */ /* 0x080fec000004184c */
[C---:B------:R-:W-:Y:S06]  /*c7a0*/  HMMA.16816.F32.BF16 R64, R8.reuse, R16, R64 ;  /* 0x000000100840723c */ /* 0x040fec0000041840 */
[C---:B------:R-:W-:Y:S01]  /*c7b0*/  HMMA.16816.F32.BF16 R60, R8.reuse, R18, R60 ;  /* 0x00000012083c723c */ /* 0x040fe2000004183c */
[----:B------:R-:W1:Y:S05]  /*c7c0*/  LDSM.16.M88.4 R16, [R222+0x3000] ;  /* 0x00300000de10783b */ /* 0x000e6a0000000200 */
[C---:B--2---:R-:W-:Y:S01]  /*c7d0*/  HMMA.16816.F32.BF16 R116, R8.reuse, R36, R116 ;  /* 0x000000240874723c */ /* 0x044fe20000041874 */
[----:B------:R-:W-:Y:S01]  /*c7e0*/  IMAD.MOV.U32 R47, RZ, RZ, R252 ;  /* 0x000000ffff2f7224 */ /* 0x000fe200078e00fc */
[----:B------:R-:W-:Y:S01]  /*c7f0*/  MOV R40, R230 ;  /* 0x000000e600287202 */ /* 0x000fe20000000f00 */
[----:B------:R-:W-:Y:S01]  /*c800*/  IMAD.MOV.U32 R43, RZ, RZ, R75 ;  /* 0x000000ffff2b7224 */ /* 0x000fe200078e004b */
[----:B------:R2:W5:Y:S01]  /*c810*/  LDL.LU R3, [R1+0xf8] ;  /* 0x0000f80001037983 */ /* 0x0005620000300800 */
[----:B------:R-:W-:Y:S01]  /*c820*/  IMAD.MOV.U32 R41, RZ, RZ, R226 ;  /* 0x000000ffff297224 */ /* 0x000fe200078e00e2 */
[----:B------:R-:W-:Y:S01]  /*c830*/  HMMA.16816.F32.BF16 R52, R8, R32, R52 ;  /* 0x000000200834723c */ /* 0x000fe20000041834 */
[----:B------:R-:W-:Y:S01]  /*c840*/  IMAD.MOV.U32 R42, RZ, RZ, R135 ;  /* 0x000000ffff2a7224 */ /* 0x000fe200078e0087 */
[----:B------:R-:W-:Y:S01]  /*c850*/  UISETP.GE.AND UP1, UPT, UR23, 0x3, UPT ;  /* 0x000000031700788c */ /* 0x000fe2000bf26270 */
[----:B------:R-:W-:-:S04]  /*c860*/  DEPBAR.LE SB0, 0x0 ;  /* 0x000080000000791a */ /* 0x000fc80000000000 */
[C---:B------:R-:W-:Y:S06]  /*c870*/  HMMA.16816.F32.BF16 R48, R8.reuse, R34, R44 ;  /* 0x000000220830723c */ /* 0x040fec000004182c */
[C---:B---3--:R-:W-:Y:S05]  /*c880*/  HMMA.16816.F32.BF16 R44, R8.reuse, R28, R240 ;  /* 0x0000001c082c723c */ /* 0x048fea00000418f0 */
[----:B------:R-:W-:Y:S01]  /*c890*/  IMAD.MOV.U32 R75, RZ, RZ, R119 ;  /* 0x000000ffff4b7224 */ /* 0x000fe200078e0077 */
        /* <DEDUP_REMOVED lines=8> */
[----:B------:R-:W-:Y:S01]  /*c920*/  FMUL.FTZ R0, R104, UR28 ;  /* 0x0000001c68007c20 */ /* 0x000fe20008410000 */
[----:B------:R-:W-:Y:S01]  /*c930*/  IMAD.MOV.U32 R117, RZ, RZ, R229 ;  /* 0x000000ffff757224 */ /* 0x000fe200078e00e5 */
[----:B------:R-:W-:Y:S01]  /*c940*/  MOV R112, R7 ;  /* 0x0000000700707202 */ /* 0x000fe20000000f00 */
[----:B------:R-:W-:Y:S01]  /*c950*/  IMAD.MOV.U32 R118, RZ, RZ, R227 ;  /* 0x000000ffff767224 */ /* 0x000fe200078e00e3 */
[----:B------:R3:W-:Y:S01]  /*c960*/  MUFU.TANH R134, R0 ;  /* 0x0000000000867308 */ /* 0x0007e20000002400 */
[----:B----4-:R-:W-:Y:S01]  /*c970*/  HMMA.16816.F32.BF16 R208, R8, R24, R208 ;  /* 0x0000001808d0723c */ /* 0x010fe200000418d0 */
[----:B------:R-:W-:Y:S02]  /*c980*/  IMAD.MOV.U32 R113, RZ, RZ, R6 ;  /* 0x000000ffff717224 */ /* 0x000fe400078e0006 */
[----:B------:R-:W-:-:S03]  /*c990*/  IMAD.MOV.U32 R114, RZ, RZ, R5 ;  /* 0x000000ffff727224 */ /* 0x000fc600078e0005 */
[C---:B------:R-:W-:Y:S06]  /*c9a0*/  HMMA.16816.F32.BF16 R204, R8.reuse, R26, R204 ;  /* 0x0000001a08cc723c */ /* 0x040fec00000418cc */
[----:B-1----:R-:W-:Y:S01]  /*c9b0*/  HMMA.16816.F32.BF16 R124, R8, R16, R124 ;  /* 0x00000010087c723c */ /* 0x002fe2000004187c */
[----:B---3--:R-:W-:-:S05]  /*c9c0*/  FMUL.FTZ R0, R105, UR28 ;  /* 0x0000001c69007c20 */ /* 0x008fca0008410000 */
[----:B------:R-:W-:Y:S01]  /*c9d0*/  HMMA.16816.F32.BF16 R120, R8, R18, R120 ;  /* 0x000000120878723c */ /* 0x000fe20000041878 */
[----:B------:R1:W-:Y:S05]  /*c9e0*/  MUFU.TANH R105, R0 ;  /* 0x0000000000697308 */ /* 0x0003ea0000002400 */
[C---:B------:R-:W-:Y:S06]  /*c9f0*/  HMMA.16816.F32.BF16 R8, R12.reuse, R28, R116 ;  /* 0x0000001c0c08723c */ /* 0x040fec0000041874 */
[C---:B------:R-:W-:Y:S06]  /*ca00*/  HMMA.16816.F32.BF16 R116, R12.reuse, R26, R212 ;  /* 0x0000001a0c74723c */ /* 0x040fec00000418d4 */
[----:B------:R-:W-:Y:S01]  /*ca10*/  HMMA.16816.F32.BF16 R28, R12, R30, R244 ;  /* 0x0000001e0c1c723c */ /* 0x000fe200000418f4 */
[----:B-1----:R-:W-:-:S04]  /*ca20*/  FMUL.FTZ R0, R106, UR28 ;  /* 0x0000001c6a007c20 */ /* 0x002fc80008410000 */
[----:B------:R1:W-:Y:S01]  /*ca30*/  MUFU.TANH R227, R0 ;  /* 0x0000000000e37308 */ /* 0x0003e20000002400 */
[C---:B------:R-:W-:Y:S06]  /*ca40*/  HMMA.16816.F32.BF16 R40, R12.reuse, R32, R40 ;  /* 0x000000200c28723c */ /* 0x040fec0000041828 */
[C---:B------:R-:W-:Y:S06]  /*ca50*/  HMMA.16816.F32.BF16 R32, R12.reuse, R34, R112 ;  /* 0x000000220c20723c */ /* 0x040fec0000041870 */
[----:B------:R-:W-:Y:S01]  /*ca60*/  HMMA.16816.F32.BF16 R112, R12, R24, R232 ;  /* 0x000000180c70723c */ /* 0x000fe200000418e8 */
[----:B-1----:R-:W-:-:S06]  /*ca70*/  FMUL.FTZ R0, R107, UR28 ;  /* 0x0000001c6b007c20 */ /* 0x002fcc0008410000 */
[----:B------:R-:W-:Y:S01]  /*ca80*/  MOV R232, R226 ;  /* 0x000000e200e87202 */ /* 0x000fe20000000f00 */
        /* <DEDUP_REMOVED lines=40> */
[----:B------:R1:W3:Y:S02]  /*cd10*/  MUFU.TANH R234, R0 ;  /* 0x0000000000ea7308 */ /* 0x0002e40000002400 */
[----:B-1----:R-:W-:-:S06]  /*cd20*/  FMUL.FTZ R0, R80, UR28 ;  /* 0x0000001c50007c20 */ /* 0x002fcc0008410000 */
[----:B------:R1:W-:Y:S02]  /*cd30*/  MUFU.TANH R25, R0 ;  /* 0x0000000000197308 */ /* 0x0003e40000002400 */
[----:B-1----:R-:W-:Y:S01]  /*cd40*/  FMUL.FTZ R0, R81, UR28 ;  /* 0x0000001c51007c20 */ /* 0x002fe20008410000 */
[----:B---3--:R-:W-:Y:S01]  /*cd50*/  MOV R81, R234 ;  /* 0x000000ea00517202 */ /* 0x008fe20000000f00 */
[----:B------:R-:W-:-:S04]  /*cd60*/  IMAD.MOV.U32 R234, RZ, RZ, R75 ;  /* 0x000000ffffea7224 */ /* 0x000fc800078e004b */
[----:B------:R1:W-:Y:S02]  /*cd70*/  MUFU.TANH R26, R0 ;  /* 0x00000000001a7308 */ /* 0x0003e40000002400 */
[----:B-1----:R-:W-:Y:S01]  /*cd80*/  FMUL.FTZ R0, R82, UR28 ;  /* 0x0000001c52007c20 */ /* 0x002fe20008410000 */
[----:B------:R-:W-:Y:S02]  /*cd90*/  IMAD.MOV.U32 R82, RZ, RZ, R235 ;  /* 0x000000ffff527224 */ /* 0x000fe400078e00eb */
[----:B------:R-:W-:-:S03]  /*cda0*/  IMAD.MOV.U32 R235, RZ, RZ, R230 ;  /* 0x000000ffffeb7224 */ /* 0x000fc600078e00e6 */
[----:B------:R1:W-:Y:S02]  /*cdb0*/  MUFU.TANH R97, R0 ;  /* 0x0000000000617308 */ /* 0x0003e40000002400 */
[----:B-1----:R-:W-:-:S06]  /*cdc0*/  FMUL.FTZ R0, R83, UR28 ;  /* 0x0000001c53007c20 */ /* 0x002fcc0008410000 */
[----:B------:R1:W-:Y:S02]  /*cdd0*/  MUFU.TANH R95, R0 ;  /* 0x00000000005f7308 */ /* 0x0003e40000002400 */
[----:B-1----:R-:W-:Y:S01]  /*cde0*/  FMUL.FTZ R0, R84, UR28 ;  /* 0x0000001c54007c20 */ /* 0x002fe20008410000 */
[----:B------:R-:W-:-:S05]  /*cdf0*/  IMAD.MOV.U32 R84, RZ, RZ, R6 ;  /* 0x000000ffff547224 */ /* 0x000fca00078e0006 */
[----:B------:R1:W-:Y:S02]  /*ce00*/  MUFU.TANH R108, R0 ;  /* 0x00000000006c7308 */ /* 0x0003e40000002400 */
[----:B-1----:R-:W-:-:S06]  /*ce10*/  FMUL.FTZ R0, R85, UR28 ;  /* 0x0000001c55007c20 */ /* 0x002fcc0008410000 */
[----:B------:R1:W-:Y:S02]  /*ce20*/  MUFU.TANH R6, R0 ;  /* 0x0000000000067308 */ /* 0x0003e40000002400 */
[----:B-1----:R-:W-:Y:S01]  /*ce30*/  FMUL.FTZ R0, R86, UR28 ;  /* 0x0000001c56007c20 */ /* 0x002fe20008410000 */
[----:B------:R-:W-:-:S05]  /*ce40*/  IMAD.MOV.U32 R86, RZ, RZ, R246 ;  /* 0x000000ffff567224 */ /* 0x000fca00078e00f6 */
[----:B------:R1:W-:Y:S02]  /*ce50*/  MUFU.TANH R246, R0 ;  /* 0x0000000000f67308 */ /* 0x0003e40000002400 */
[----:B-1----:R-:W-:Y:S01]  /*ce60*/  FMUL.FTZ R0, R87, UR28 ;  /* 0x0000001c57007c20 */ /* 0x002fe20008410000 */
[----:B------:R-:W-:-:S05]  /*ce70*/  MOV R87, R5 ;  /* 0x0000000500577202 */ /* 0x000fca0000000f00 */
        /* <DEDUP_REMOVED lines=11> */
[----:B-1----:R-:W-:Y:S01]  /*cf30*/  FMUL.FTZ R0, R65, UR28 ;  /* 0x0000001c41007c20 */ /* 0x002fe20008410000 */
[----:B------:R-:W-:-:S05]  /*cf40*/  IMAD.MOV.U32 R65, RZ, RZ, R244 ;  /* 0x000000ffff417224 */ /* 0x000fca00078e00f4 */
[----:B------:R1:W-:Y:S02]  /*cf50*/  MUFU.TANH R85, R0 ;  /* 0x0000000000557308 */ /* 0x0003e40000002400 */
[----:B-1----:R-:W-:Y:S01]  /*cf60*/  FMUL.FTZ R0, R66, UR28 ;  /* 0x0000001c42007c20 */ /* 0x002fe20008410000 */
[----:B------:R-:W-:-:S05]  /*cf70*/  IMAD.MOV.U32 R66, RZ, RZ, R245 ;  /* 0x000000ffff427224 */ /* 0x000fca00078e00f5 */
[----:B------:R1:W3:Y:S02]  /*cf80*/  MUFU.TANH R64, R0 ;  /* 0x0000000000407308 */ /* 0x0002e40000002400 */
[----:B-1----:R-:W-:Y:S01]  /*cf90*/  FMUL.FTZ R0, R67, UR28 ;  /* 0x0000001c43007c20 */ /* 0x002fe20008410000 */
[----:B---3--:R-:W-:-:S05]  /*cfa0*/  IMAD.MOV.U32 R67, RZ, RZ, R64 ;  /* 0x000000ffff437224 */ /* 0x008fca00078e0040 */
[----:B------:R1:W3:Y:S02]  /*cfb0*/  MUFU.TANH R76, R0 ;  /* 0x00000000004c7308 */ /* 0x0002e40000002400 */
[----:B-1----:R-:W-:-:S06]  /*cfc0*/  FMUL.FTZ R0, R56, UR28 ;  /* 0x0000001c38007c20 */ /* 0x002fcc0008410000 */
        /* <DEDUP_REMOVED lines=11> */
[----:B---3--:R-:W-:-:S05]  /*d080*/  IMAD.MOV.U32 R61, RZ, RZ, R76 ;  /* 0x000000ffff3d7224 */ /* 0x008fca00078e004c */
[----:B------:R1:W-:Y:S02]  /*d090*/  MUFU.TANH R244, R0 ;  /* 0x0000000000f47308 */ /* 0x0003e40000002400 */
[----:B-1----:R-:W-:Y:S01]  /*d0a0*/  FMUL.FTZ R0, R62, UR28 ;  /* 0x0000001c3e007c20 */ /* 0x002fe20008410000 */
[----:B------:R-:W-:-:S05]  /*d0b0*/  IMAD.MOV.U32 R62, RZ, RZ, R231 ;  /* 0x000000ffff3e7224 */ /* 0x000fca00078e00e7 */
        /* <DEDUP_REMOVED lines=8> */
[----:B------:R-:W-:-:S05]  /*d140*/  MOV R41, R69 ;  /* 0x0000004500297202 */ /* 0x000fca0000000f00 */
[----:B------:R1:W2:Y:S02]  /*d150*/  MUFU.TANH R56, R0 ;  /* 0x0000000000387308 */ /* 0x0002a40000002400 */
[----:B-1----:R-:W-:Y:S01]  /*d160*/  FMUL.FTZ R0, R42, UR28 ;  /* 0x0000001c2a007c20 */ /* 0x002fe20008410000 */
[----:B------:R-:W-:-:S05]  /*d170*/  IMAD.MOV.U32 R42, RZ, RZ, R68 ;  /* 0x000000ffff2a7224 */ /* 0x000fca00078e0044 */
[----:B------:R1:W-:Y:S02]  /*d180*/  MUFU.TANH R91, R0 ;  /* 0x00000000005b7308 */ /* 0x0003e40000002400 */
[----:B-1----:R-:W-:Y:S01]  /*d190*/  FMUL.FTZ R0, R43, UR28 ;  /* 0x0000001c2b007c20 */ /* 0x002fe20008410000 */
[----:B------:R-:W-:Y:S02]  /*d1a0*/  IMAD.MOV.U32 R43, RZ, RZ, R2 ;  /* 0x000000ffff2b7224 */ /* 0x000fe400078e0002 */
[----:B------:R-:W-:Y:S01]  /*d1b0*/  FMUL.FTZ R2, R236, UR28 ;  /* 0x0000001cec027c20 */ /* 0x000fe20008410000 */
[----:B------:R-:W-:Y:S02]  /*d1c0*/  IMAD.MOV.U32 R236, RZ, RZ, R67 ;  /* 0x000000ffffec7224 */ /* 0x000fe400078e0043 */
        /* <DEDUP_REMOVED lines=9> */
[----:B------:R-:W1:Y:S03]  /*d260*/  S2R R40, SR_TID.X ;  /* 0x0000000000287919 */ /* 0x000e660000002100 */
[----:B------:R4:W-:Y:S02]  /*d270*/  MUFU.TANH R226, R0 ;  /* 0x0000000000e27308 */ /* 0x0009e40000002400 */
[----:B----4-:R-:W-:-:S06]  /*d280*/  FMUL.FTZ R0, R32, UR28 ;  /* 0x0000001c20007c20 */ /* 0x010fcc0008410000 */
[----:B------:R4:W-:-:S12]  /*d290*/  MUFU.TANH R70, R0 ;  /* 0x0000000000467308 */ /* 0x0009d80000002400 */
[----:B------:R-:W-:Y:S01]  /*d2a0*/  FMUL.FTZ R54, R54, UR28 ;  /* 0x0000001c36367c20 */ /* 0x000fe20008410000 */
[----:B-1----:R-:W-:-:S05]  /*d2b0*/  IMAD.SHL.U32 R40, R40, 0x2, RZ ;  /* 0x0000000228287824 */ /* 0x002fca00078e00ff */
[----:B------:R-:W-:Y:S01]  /*d2c0*/  LOP3.LUT R40, R40, 0x6, RZ, 0xc0, !PT ;  /* 0x0000000628287812 */ /* 0x000fe200078ec0ff */
[----:B----4-:R-:W-:-:S04]  /*d2d0*/  FMUL.FTZ R0, R33, UR28 ;  /* 0x0000001c21007c20 */ /* 0x010fc80008410000 */
        /* <DEDUP_REMOVED lines=12> */
[----:B------:R-:W-:Y:S04]  /*d3a0*/  HMMA.16816.F32.BF16 R48, R12, R18, R248 ;  /* 0x000000120c30723c */ /* 0x000fe800000418f8 */
[----:B------:R1:W-:Y:S03]  /*d3b0*/  MUFU.TANH R106, R0 ;  /* 0x00000000006a7308 */ /* 0x0003e60000002400 */
[----:B------:R-:W-:Y:S01]  /*d3c0*/  IMAD.MOV.U32 R251, RZ, RZ, R63 ;  /* 0x000000fffffb7224 */ /* 0x000fe200078e003f */
[----:B------:R-:W-:Y:S01]  /*d3d0*/  MOV R249, R108 ;  /* 0x0000006c00f97202 */ /* 0x000fe20000000f00 */
[----:B------:R-:W-:-:S02]  /*d3e0*/  IMAD.MOV.U32 R248, RZ, RZ, R84 ;  /* 0x000000fffff87224 */ /* 0x000fc400078e0054 */
[----:B------:R-:W-:Y:S02]  /*d3f0*/  IMAD.MOV.U32 R250, RZ, RZ, R7 ;  /* 0x000000fffffa7224 */ /* 0x000fe400078e0007 */
[----:B------:R-:W-:-:S06]  /*d400*/  FMUL.FTZ R7, R113, UR28 ;  /* 0x0000001c71077c20 */ /* 0x000fcc0008410000 */
[----:B------:R-:W4:Y:S01]  /*d410*/  MUFU.TANH R7, R7 ;  /* 0x0000000700077308 */ /* 0x000f220000002400 */
[----:B-1----:R-:W-:Y:S01]  /*d420*/  FMUL.FTZ R0, R8, UR28 ;  /* 0x0000001c08007c20 */ /* 0x002fe20008410000 */
[----:B------:R-:W-:-:S03]  /*d430*/  FMUL.FTZ R8, R115, UR28 ;  /* 0x0000001c73087c20 */ /* 0x000fc60008410000 */
[----:B------:R-:W-:-:S03]  /*d440*/  FMUL.FTZ R50, R50, UR28 ;  /* 0x0000001c32327c20 */ /* 0x000fc60008410000 */
[----:B------:R1:W4:Y:S02]  /*d450*/  MUFU.TANH R59, R0 ;  /* 0x00000000003b7308 */ /* 0x0003240000002400 */
[----:B-1----:R-:W-:-:S06]  /*d460*/  FMUL.FTZ R0, R9, UR28 ;  /* 0x0000001c09007c20 */ /* 0x002fcc0008410000 */
[----:B------:R1:W4:Y:S02]  /*d470*/  MUFU.TANH R58, R0 ;  /* 0x00000000003a7308 */ /* 0x0003240000002400 */
[----:B-1----:R-:W-:Y:S01]  /*d480*/  FMUL.FTZ R0, R10, UR28 ;  /* 0x0000001c0a007c20 */ /* 0x002fe20008410000 */
[----:B------:R-:W-:Y:S01]  /*d490*/  MOV R10, R5 ;  /* 0x00000005000a7202 */ /* 0x000fe20000000f00 */
[----:B------:R-:W-:-:S04]  /*d4a0*/  FMUL.FTZ R5, R112, UR28 ;  /* 0x0000001c70057c20 */ /* 0x000fc80008410000 */
[----:B------:R1:W-:Y:S02]  /*d4b0*/  MUFU.TANH R80, R0 ;  /* 0x0000000000507308 */ /* 0x0003e40000002400 */
[----:B-1----:R-:W-:Y:S01]  /*d4c0*/  FMUL.FTZ R0, R11, UR28 ;  /* 0x0000001c0b007c20 */ /* 0x002fe20008410000 */
[----:B------:R-:W-:Y:S02]  /*d4d0*/  IMAD.MOV.U32 R11, RZ, RZ, R6 ;  /* 0x000000ffff0b7224 */ /* 0x000fe400078e0006 */
[----:B------:R-:W-:-:S03]  /*d4e0*/  FMUL.FTZ R6, R114, UR28 ;  /* 0x0000001c72067c20 */ /* 0x000fc60008410000 */
[----:B------:R1:W-:Y:S08]  /*d4f0*/  MUFU.TANH R77, R0 ;  /* 0x00000000004d7308 */ /* 0x0003f00000002400 */
[----:B------:R-:W-:Y:S01]  /*d500*/  MUFU.TANH R63, R6 ;  /* 0x00000006003f7308 */ /* 0x000fe20000002400 */
[----:B-1----:R-:W-:-:S07]  /*d510*/  FMUL.FTZ R0, R44, UR28 ;  /* 0x0000001c2c007c20 */ /* 0x002fce0008410000 */
        /* <DEDUP_REMOVED lines=8> */
[----:B------:R-:W-:-:S02]  /*d5a0*/  IMAD.MOV.U32 R203, RZ, RZ, R82 ;  /* 0x000000ffffcb7224 */ /* 0x000fc400078e0052 */
[----:B------:R-:W-:-:S03]  /*d5b0*/  IMAD.MOV.U32 R202, RZ, RZ, R81 ;  /* 0x000000ffffca7224 */ /* 0x000fc600078e0051 */
[----:B------:R3:W-:Y:S01]  /*d5c0*/  MUFU.TANH R82, R2 ;  /* 0x0000000200527308 */ /* 0x0007e20000002400 */
[----:B------:R-:W-:Y:S02]  /*d5d0*/  IMAD.MOV.U32 R200, RZ, RZ, R66 ;  /* 0x000000ffffc87224 */ /* 0x000fe400078e0042 */
[----:B------:R-:W-:-:S05]  /*d5e0*/  IMAD.MOV.U32 R201, RZ, RZ, R62 ;  /* 0x000000ffffc97224 */ /* 0x000fca00078e003e */
[----:B------:R-:W-:Y:S01]  /*d5f0*/  MUFU.TANH R62, R8 ;  /* 0x00000008003e7308 */ /* 0x000fe20000002400 */
[----:B-1----:R-:W-:-:S03]  /*d600*/  FMUL.FTZ R0, R28, UR28 ;  /* 0x0000001c1c007c20 */ /* 0x002fc60008410000 */
[----:B------:R-:W-:-:S04]  /*d610*/  FMUL.FTZ R47, R47, UR28 ;  /* 0x0000001c2f2f7c20 */ /* 0x000fc80008410000 */
[----:B------:R1:W-:Y:S01]  /*d620*/  MUFU.TANH R9, R0 ;  /* 0x0000000000097308 */ /* 0x0003e20000002400 */
[----:B---3--:R-:W-:-:S07]  /*d630*/  FMUL.FTZ R2, R237, UR28 ;  /* 0x0000001ced027c20 */ /* 0x008fce0008410000 */
[----:B------:R3:W-:Y:S01]  /*d640*/  MUFU.TANH R81, R2 ;  /* 0x0000000200517308 */ /* 0x0007e20000002400 */
[----:B-1----:R-:W-:-:S07]  /*d650*/  FMUL.FTZ R0, R29, UR28 ;  /* 0x0000001c1d007c20 */ /* 0x002fce0008410000 */
[----:B------:R1:W-:Y:S01]  /*d660*/  MUFU.TANH R60, R0 ;  /* 0x00000000003c7308 */ /* 0x0003e20000002400 */
[----:B---3--:R-:W-:-:S07]  /*d670*/  FMUL.FTZ R2, R116, UR28 ;  /* 0x0000001c74027c20 */ /* 0x008fce0008410000 */
[----:B------:R3:W-:Y:S01]  /*d680*/  MUFU.TANH R6, R2 ;  /* 0x0000000200067308 */ /* 0x0007e20000002400 */
[----:B-1----:R-:W-:-:S07]  /*d690*/  FMUL.FTZ R0, R30, UR28 ;  /* 0x0000001c1e007c20 */ /* 0x002fce0008410000 */
[----:B------:R1:W-:Y:S01]  /*d6a0*/  MUFU.TANH R75, R0 ;  /* 0x00000000004b7308 */ /* 0x0003e20000002400 */
[----:B---3--:R-:W-:Y:S01]  /*d6b0*/  FMUL.FTZ R2, R117, UR28 ;  /* 0x0000001c75027c20 */ /* 0x008fe20008410000 */
[----:B-1----:R-:W-:-:S06]  /*d6c0*/  FMUL.FTZ R0, R31, UR28 ;  /* 0x0000001c1f007c20 */ /* 0x002fcc0008410000 */
[----:B------:R1:W-:Y:S02]  /*d6d0*/  MUFU.TANH R68, R0 ;  /* 0x0000000000447308 */ /* 0x0003e40000002400 */
[----:B-1----:R-:W-:-:S05]  /*d6e0*/  MOV R0, UR19 ;  /* 0x0000001300007c02 */ /* 0x002fca0008000f00 */
[----:B------:R-:W-:Y:S02]  /*d6f0*/  IMAD R0, R0, 0x80, R40 ;  /* 0x0000008000007824 */ /* 0x000fe400078e0228 */
[----:B------:R-:W-:Y:S01]  /*d700*/  HMMA.16816.F32.BF16 R40, R12, R38, R128 ;  /* 0x000000260c28723c */ /* 0x000fe20000041880 */
[----:B------:R1:W-:Y:S01]  /*d710*/  MUFU.TANH R39, R5 ;  /* 0x0000000500277308 */ /* 0x0003e20000002400 */
[C---:B------:R-:W-:Y:S01]  /*d720*/  VIADD R35, R0.reuse, 0x10 ;  /* 0x0000001000237836 */ /* 0x040fe20000000000 */
[CC--:B------:R-:W-:Y:S01]  /*d730*/  ISETP.GE.AND P3, PT, R0.reuse, R21.reuse, PT ;  /* 0x000000150000720c */ /* 0x0c0fe20003f66270 */
[C---:B------:R-:W-:Y:S01]  /*d740*/  VIADD R32, R0.reuse, 0x19 ;  /* 0x0000001900207836 */ /* 0x040fe20000000000 */
[C---:B------:R-:W-:Y:S01]  /*d750*/  IADD3 R33, R0.reuse, 0x18, RZ ;  /* 0x0000001800217810 */ /* 0x040fe20007ffe0ff */
[C---:B------:R-:W-:Y:S01]  /*d760*/  VIADD R37, R0.reuse, 0x8 ;  /* 0x0000000800257836 */ /* 0x040fe20000000000 */
[----:B------:R-:W-:Y:S01]  /*d770*/  ISETP.GE.AND P6, PT, R35, R21, PT ;  /* 0x000000152300720c */ /* 0x000fe20003fc6270 */
[----:B------:R-:W-:Y:S01]  /*d780*/  VIADD R38, R0, 0x1 ;  /* 0x0000000100267836 */ /* 0x000fe20000000000 */
[----:B------:R-:W-:Y:S01]  /*d790*/  MOV R15, R65 ;  /* 0x00000041000f7202 */ /* 0x000fe20000000f00 */
[----:B------:R-:W-:Y:S01]  /*d7a0*/  IMAD.MOV.U32 R129, RZ, RZ, R64 ;  /* 0x000000ffff817224 */ /* 0x000fe200078e0040 */
[----:B------:R-:W-:Y:S01]  /*d7b0*/  FSEL R64, R134, -INF , !P3 ;  /* 0xff80000086407808 */ /* 0x000fe20005800000 */
[----:B------:R-:W-:Y:S01]  /*d7c0*/  IMAD.MOV.U32 R131, RZ, RZ, R57 ;  /* 0x000000ffff837224 */ /* 0x000fe200078e0039 */
[-C--:B------:R-:W-:Y:S01]  /*d7d0*/  ISETP.GE.AND P5, PT, R38, R21.reuse, PT ;  /* 0x000000152600720c */ /* 0x080fe20003fa6270 */
[----:B------:R-:W-:Y:S01]  /*d7e0*/  IMAD.MOV.U32 R128, RZ, RZ, R87 ;  /* 0x000000ffff807224 */ /* 0x000fe200078e0057 */
[-C--:B------:R-:W-:Y:S01]  /*d7f0*/  ISETP.GE.AND P3, PT, R33, R21.reuse, PT ;  /* 0x000000152100720c */ /* 0x080fe20003f66270 */
[----:B------:R3:W4:Y:S01]  /*d800*/  MUFU.TANH R57, R2 ;  /* 0x0000000200397308 */ /* 0x0007220000002400 */
[----:B------:R-:W-:Y:S01]  /*d810*/  FSEL R65, R105, -INF , !P5 ;  /* 0xff80000069417808 */ /* 0x000fe20006800000 */
[C---:B------:R-:W-:Y:S01]  /*d820*/  VIADD R31, R0.reuse, 0x20 ;  /* 0x00000020001f7836 */ /* 0x040fe20000000000 */
[----:B------:R-:W-:Y:S01]  /*d830*/  FSEL R84, R27, -INF , !P6 ;  /* 0xff8000001b547808 */ /* 0x000fe20007000000 */
[----:B------:R-:W-:Y:S01]  /*d840*/  VIADD R34, R0, 0x11 ;  /* 0x0000001100227836 */ /* 0x000fe20000000000 */
[----:B------:R-:W-:Y:S01]  /*d850*/  ISETP.GE.AND P5, PT, R32, R21, PT ;  /* 0x000000152000720c */ /* 0x000fe20003fa6270 */
[C---:B------:R-:W-:Y:S01]  /*d860*/  VIADD R29, R0.reuse, 0x28 ;  /* 0x00000028001d7836 */ /* 0x040fe20000000000 */
[C---:B------:R-:W-:Y:S01]  /*d870*/  IADD3 R27, R0.reuse, 0x30, RZ ;  /* 0x00000030001b7810 */ /* 0x040fe20007ffe0ff */
[----:B------:R-:W-:Y:S01]  /*d880*/  VIADD R28, R0, 0x29 ;  /* 0x00000029001c7836 */ /* 0x000fe20000000000 */
[----:B------:R-:W-:Y:S01]  /*d890*/  MOV R13, R85 ;  /* 0x00000055000d7202 */ /* 0x000fe20000000f00 */
[----:B-1----:R-:W-:Y:S01]  /*d8a0*/  FMUL.FTZ R5, R52, UR28 ;  /* 0x0000001c34057c20 */ /* 0x002fe20008410000 */
[----:B------:R-:W-:Y:S01]  /*d8b0*/  FSEL R87, R25, -INF , !P3 ;  /* 0xff80000019577808 */ /* 0x000fe20005800000 */
[----:B------:R-:W-:Y:S01]  /*d8c0*/  VIADD R25, R0, 0x38 ;  /* 0x0000003800197836 */ /* 0x000fe20000000000 */
[----:B------:R-:W-:Y:S01]  /*d8d0*/  ISETP.GE.AND P3, PT, R27, R21, PT ;  /* 0x000000151b00720c */ /* 0x000fe20003f66270 */
[----:B------:R-:W-:Y:S01]  /*d8e0*/  IMAD.MOV.U32 R14, RZ, RZ, R86 ;  /* 0x000000ffff0e7224 */ /* 0x000fe200078e0056 */
[----:B------:R-:W-:Y:S01]  /*d8f0*/  FSEL R85, R26, -INF , !P5 ;  /* 0xff8000001a557808 */ /* 0x000fe20006800000 */
[----:B------:R-:W-:-:S02]  /*d900*/  VIADD R26, R0, 0x31 ;  /* 0x00000031001a7836 */ /* 0x000fc40000000000 */
[----:B---3--:R-:W-:Y:S01]  /*d910*/  FMUL.FTZ R2, R118, UR28 ;  /* 0x0000001c76027c20 */ /* 0x008fe20008410000 */
[----:B------:R-:W-:Y:S01]  /*d920*/  MOV R130, R61 ;  /* 0x0000003d00827202 */ /* 0x000fe20000000f00 */
[----:B------:R-:W-:Y:S01]  /*d930*/  VIADD R19, R0, 0x40 ;  /* 0x0000004000137836 */ /* 0x000fe20000000000 */
[-C--:B------:R-:W-:Y:S01]  /*d940*/  ISETP.GE.AND P2, PT, R37, R21.reuse, PT ;  /* 0x000000152500720c */ /* 0x080fe20003f46270 */
[----:B------:R1:W-:Y:S01]  /*d950*/  MUFU.TANH R61, R2 ;  /* 0x00000002003d7308 */ /* 0x0003e20000002400 */
[-C--:B------:R-:W-:Y:S01]  /*d960*/  ISETP.GE.AND P5, PT, R26, R21.reuse, PT ;  /* 0x000000151a00720c */ /* 0x080fe20003fa6270 */
[----:B------:R-:W-:Y:S01]  /*d970*/  VIADD R18, R0, 0x41 ;  /* 0x0000004100127836 */ /* 0x000fe20000000000 */
[----:B------:R-:W-:Y:S01]  /*d980*/  FSEL R66, R104, -INF , !P2 ;  /* 0xff80000068427808 */ /* 0x000fe20005000000 */
[----:B------:R-:W-:Y:S01]  /*d990*/  VIADD R16, R0, 0x49 ;  /* 0x0000004900107836 */ /* 0x000fe20000000000 */
[-C--:B------:R-:W-:Y:S01]  /*d9a0*/  ISETP.GE.AND P2, PT, R31, R21.reuse, PT ;  /* 0x000000151f00720c */ /* 0x080fe20003f46270 */
[----:B------:R-:W-:Y:S01]  /*d9b0*/  IMAD.MOV.U32 R12, RZ, RZ, R15 ;  /* 0x000000ffff0c7224 */ /* 0x000fe200078e000f */
[-C--:B------:R-:W-:Y:S01]  /*d9c0*/  ISETP.GE.AND P4, PT, R34, R21.reuse, PT ;  /* 0x000000152200720c */ /* 0x080fe20003f86270 */
[----:B------:R-:W-:Y:S01]  /*d9d0*/  VIADD R15, R0, 0x50 ;  /* 0x00000050000f7836 */ /* 0x000fe20000000000 */
[----:B------:R-:W-:Y:S01]  /*d9e0*/  FSEL R115, R24, -INF , !P2 ;  /* 0xff80000018737808 */ /* 0x000fe20005000000 */
[----:B------:R-:W-:Y:S01]  /*d9f0*/  IMAD.MOV.U32 R112, RZ, RZ, R13 ;  /* 0x000000ffff707224 */ /* 0x000fe200078e000d */
[-C--:B------:R-:W-:Y:S01]  /*da00*/  ISETP.GE.AND P2, PT, R25, R21.reuse, PT ;  /* 0x000000151900720c */ /* 0x080fe20003f46270 */
[----:B------:R-:W-:Y:S01]  /*da10*/  VIADD R13, R0, 0x58 ;  /* 0x00000058000d7836 */ /* 0x000fe20000000000 */
[-C--:B------:R-:W-:Y:S01]  /*da20*/  ISETP.GE.AND P6, PT, R29, R21.reuse, PT ;  /* 0x000000151d00720c */ /* 0x080fe20003fc6270 */
[----:B------:R-:W-:Y:S01]  /*da30*/  IMAD.MOV.U32 R104, RZ, RZ, R249 ;  /* 0x000000ffff687224 */ /* 0x000fe200078e00f9 */
[----:B------:R-:W-:Y:S01]  /*da40*/  FSEL R86, R92, -INF , !P4 ;  /* 0xff8000005c567808 */ /* 0x000fe20006000000 */
[----:B------:R-:W-:Y:S01]  /*da50*/  IMAD.MOV.U32 R105, RZ, RZ, R250 ;  /* 0x000000ffff697224 */ /* 0x000fe200078e00fa */
[----:B-1----:R-:W-:Y:S01]  /*da60*/  FSEL R2, R76, -INF , !P3 ;  /* 0xff8000004c027808 */ /* 0x002fe20005800000 */
[----:B------:R-:W-:Y:S01]  /*da70*/  IMAD.MOV.U32 R249, RZ, RZ, R10 ;  /* 0x000000fffff97224 */ /* 0x000fe200078e000a */
[-C--:B------:R-:W-:Y:S01]  /*da80*/  ISETP.GE.AND P4, PT, R28, R21.reuse, PT ;  /* 0x000000151c00720c */ /* 0x080fe20003f86270 */
[----:B------:R-:W-:Y:S01]  /*da90*/  VIADD R10, R0, 0x61 ;  /* 0x00000061000a7836 */ /* 0x000fe20000000000 */
[----:B------:R-:W-:Y:S01]  /*daa0*/  FSEL R113, R79, -INF , !P6 ;  /* 0xff8000004f717808 */ /* 0x000fe20007000000 */
[----:B------:R2:W-:Y:S01]  /*dab0*/  STL [R1+0x4c], R2 ;  /* 0x00004c0201007387 */ /* 0x0005e20000100800 */
[-C--:B------:R-:W-:Y:S01]  /*dac0*/  ISETP.GE.AND P6, PT, R19, R21.reuse, PT ;  /* 0x000000151300720c */ /* 0x080fe20003fc6270 */
[----:B------:R-:W-:Y:S01]  /*dad0*/  IMAD.MOV.U32 R92, RZ, RZ, R131 ;  /* 0x000000ffff5c7224 */ /* 0x000fe200078e0083 */
[----:B------:R-:W-:Y:S01]  /*dae0*/  FSEL R108, R78, -INF , !P4 ;  /* 0xff8000004e6c7808 */ /* 0x000fe20006000000 */
[----:B------:R-:W-:Y:S01]  /*daf0*/  IMAD.MOV.U32 R131, RZ, RZ, R245 ;  /* 0x000000ffff837224 */ /* 0x000fe200078e00f5 */
[----:B------:R-:W-:-:S02]  /*db00*/  ISETP.GE.AND P4, PT, R18, R21, PT ;  /* 0x000000151200720c */ /* 0x000fc40003f86270 */
[C---:B------:R-:W-:Y:S02]  /*db10*/  IADD3 R17, R0.reuse, 0x48, RZ ;  /* 0x0000004800117810 */ /* 0x040fe40007ffe0ff */
[----:B------:R-:W-:Y:S02]  /*db20*/  IADD3 R36, R0, 0x9, RZ ;  /* 0x0000000900247810 */ /* 0x000fe40007ffe0ff */
[-C--:B------:R-:W-:Y:S02]  /*db30*/  ISETP.GE.AND P3, PT, R17, R21.reuse, PT ;  /* 0x000000151100720c */ /* 0x080fe40003f66270 */
[-C--:B------:R-:W-:Y:S02]  /*db40*/  ISETP.GE.AND P0, PT, R36, R21.reuse, PT ;  /* 0x000000152400720c */ /* 0x080fe40003f06270 */
[----:B------:R-:W-:Y:S02]  /*db50*/  IADD3 R30, R0, 0x21, RZ ;  /* 0x00000021001e7810 */ /* 0x000fe40007ffe0ff */
[----:B------:R-:W-:Y:S01]  /*db60*/  FSEL R67, R96, -INF , !P0 ;  /* 0xff80000060437808 */ /* 0x000fe20004000000 */
[----:B------:R-:W-:Y:S01]  /*db70*/  IMAD.MOV.U32 R96, RZ, RZ, R105 ;  /* 0x000000ffff607224 */ /* 0x000fe200078e0069 */
[----:B------:R-:W-:Y:S01]  /*db80*/  BAR.SYNC.DEFER_BLOCKING 0x0 ;  /* 0x0000000000007b1d */ /* 0x000fe20000010000 */
[----:B------:R-:W-:-:S02]  /*db90*/  ISETP.GE.AND P0, PT, R30, R21, PT ;  /* 0x000000151e00720c */ /* 0x000fc40003f06270 */
[----:B------:R-:W-:Y:S02]  /*dba0*/  IADD3 R24, R0, 0x39, RZ ;  /* 0x0000003900187810 */ /* 0x000fe40007ffe0ff */
[----:B------:R-:W-:Y:S02]  /*dbb0*/  FSEL R114, R83, -INF , !P0 ;  /* 0xff80000053727808 */ /* 0x000fe40004000000 */
[----:B--2---:R-:W-:Y:S02]  /*dbc0*/  FSEL R2, R56, -INF , !P5 ;  /* 0xff80000038027808 */ /* 0x004fe40006800000 */
[----:B------:R1:W2:Y:S01]  /*dbd0*/  MUFU.TANH R56, R5 ;  /* 0x0000000500387308 */ /* 0x0002a20000002400 */
[-C--:B------:R-:W-:Y:S02]  /*dbe0*/  ISETP.GE.AND P5, PT, R16, R21.reuse, PT ;  /* 0x000000151000720c */ /* 0x080fe40003fa6270 */
[----:B------:R3:W-:Y:S01]  /*dbf0*/  STL [R1+0x48], R2 ;  /* 0x0000480201007387 */ /* 0x0007e20000100800 */
[----:B------:R-:W-:-:S02]  /*dc00*/  ISETP.GE.AND P0, PT, R24, R21, PT ;  /* 0x000000151800720c */ /* 0x000fc40003f06270 */
[----:B------:R-:W-:Y:S02]  /*dc10*/  MOV R237, R14 ;  /* 0x0000000e00ed7202 */ /* 0x000fe40000000f00 */
[----:B------:R-:W-:Y:S02]  /*dc20*/  IADD3 R14, R0, 0x51, RZ ;  /* 0x00000051000e7810 */ /* 0x000fe40007ffe0ff */
[----:B----4-:R-:W-:Y:S01]  /*dc30*/  FSEL R69, R69, -INF , !P0 ;  /* 0xff80000045457808 */ /* 0x010fe20004000000 */
[----:B------:R-:W-:Y:S01]  /*dc40*/  IMAD.MOV.U32 R134, RZ, RZ, R237 ;  /* 0x000000ffff867224 */ /* 0x000fe200078e00ed */
[----:B------:R-:W-:Y:S02]  /*dc50*/  ISETP.GE.AND P0, PT, R14, R21, PT ;  /* 0x000000150e00720c */ /* 0x000fe40003f06270 */
[----:B------:R-:W-:Y:S01]  /*dc60*/  MOV R237, R12 ;  /* 0x0000000c00ed7202 */ /* 0x000fe20000000f00 */
[----:B------:R-:W-:Y:S01]  /*dc70*/  VIADD R12, R0, 0x59 ;  /* 0x00000059000c7836 */ /* 0x000fe20000000000 */
[----:B------:R-:W-:Y:S01]  /*dc80*/  FSEL R7, R7, -INF , !P0 ;  /* 0xff80000007077808 */ /* 0x000fe20004000000 */
[----:B------:R-:W-:Y:S01]  /*dc90*/  IMAD.MOV.U32 R105, RZ, RZ, R134 ;  /* 0x000000ffff697224 */ /* 0x000fe200078e0086 */
[----:B-1----:R-:W-:-:S02]  /*dca0*/  FSEL R5, R70, -INF , !P2 ;  /* 0xff80000046057808 */ /* 0x002fc40005000000 */
[----:B------:R-:W-:Y:S02]  /*dcb0*/  ISETP.GE.AND P2, PT, R15, R21, PT ;  /* 0x000000150f00720c */ /* 0x000fe40003f46270 */
[----:B------:R-:W-:Y:S01]  /*dcc0*/  MOV R250, R11 ;  /* 0x0000000b00fa7202 */ /* 0x000fe20000000f00 */
[----:B------:R1:W-:Y:S01]  /*dcd0*/  STL [R1+0x44], R5 ;  /* 0x0000440501007387 */ /* 0x0003e20000100800 */
[C---:B------:R-:W-:Y:S02]  /*dce0*/  IADD3 R11, R0.reuse, 0x60, RZ ;  /* 0x00000060000b7810 */ /* 0x040fe40007ffe0ff */
[----:B------:R-:W-:Y:S01]  /*dcf0*/  IADD3 R8, R0, 0x69, RZ ;  /* 0x0000006900087810 */ /* 0x000fe20007ffe0ff */
[----:B------:R-:W-:Y:S02]  /*dd00*/  IMAD.MOV.U32 R118, RZ, RZ, R250 ;  /* 0x000000ffff767224 */ /* 0x000fe400078e00fa */
[----:B---3--:R-:W-:Y:S01]  /*dd10*/  FMUL.FTZ R2, R53, UR28 ;  /* 0x0000001c35027c20 */ /* 0x008fe20008410000 */
[----:B------:R-:W-:-:S02]  /*dd20*/  MOV R134, R112 ;  /* 0x0000007000867202 */ /* 0x000fc40000000f00 */
[----:B------:R-:W-:Y:S01]  /*dd30*/  ISETP.GE.AND P0, PT, R8, R21, PT ;  /* 0x000000150800720c */ /* 0x000fe20003f06270 */
[----:B------:R3:W4:Y:S01]  /*dd40*/  MUFU.TANH R52, R2 ;  /* 0x0000000200347308 */ /* 0x0007220000002400 */
[----:B------:R-:W-:Y:S02]  /*dd50*/  MOV R116, R249 ;  /* 0x000000f900747202 */ /* 0x000fe40000000f00 */
[----:B-1----:R-:W-:Y:S01]  /*dd60*/  FSEL R5, R59, -INF , !P6 ;  /* 0xff8000003b057808 */ /* 0x002fe20007000000 */
[----:B---3--:R-:W-:Y:S01]  /*dd70*/  FMUL.FTZ R2, R48, UR28 ;  /* 0x0000001c30027c20 */ /* 0x008fe20008410000 */
[----:B------:R-:W-:Y:S01]  /*dd80*/  ISETP.GE.AND P6, PT, R13, R21, PT ;  /* 0x000000150d00720c */ /* 0x000fe20003fc6270 */
[----:B------:R-:W-:Y:S01]  /*dd90*/  FMUL.FTZ R48, R46, UR28 ;  /* 0x0000001c2e307c20 */ /* 0x000fe20008410000 */
[----:B------:R-:W-:Y:S01]  /*dda0*/  FMUL.FTZ R46, R43, UR28 ;  /* 0x0000001c2b2e7c20 */ /* 0x000fe20008410000 */
[----:B------:R1:W3:Y:S01]  /*ddb0*/  MUFU.TANH R59, R2 ;  /* 0x00000002003b7308 */ /* 0x0002e20000002400 */
[----:B------:R2:W-:Y:S01]  /*ddc0*/  STL [R1+0x3c], R5 ;  /* 0x00003c0501007387 */ /* 0x0005e20000100800 */
[----:B-1----:R-:W-:-:S02]  /*ddd0*/  FSEL R2, R58, -INF , !P4 ;  /* 0xff8000003a027808 */ /* 0x002fc40006000000 */
[----:B------:R-:W-:-:S03]  /*dde0*/  ISETP.GE.AND P4, PT, R12, R21, PT ;  /* 0x000000150c00720c */ /* 0x000fc60003f86270 */
[----:B------:R1:W-:Y:S01]  /*ddf0*/  STL [R1+0x38], R2 ;  /* 0x0000380201007387 */ /* 0x0003e20000100800 */
[----:B------:R-:W-:Y:S02]  /*de00*/  FSEL R83, R57, -INF , !P4 ;  /* 0xff80000039537808 */ /* 0x000fe40006000000 */
[----:B------:R-:W-:Y:S01]  /*de10*/  MOV R57, R104 ;  /* 0x0000006800397202 */ /* 0x000fe20000000f00 */
[----:B--2---:R-:W-:Y:S01]  /*de20*/  FMUL.FTZ R5, R49, UR28 ;  /* 0x0000001c31057c20 */ /* 0x004fe20008410000 */
[----:B------:R-:W-:-:S03]  /*de30*/  FMUL.FTZ R49, R55, UR28 ;  /* 0x0000001c37317c20 */ /* 0x000fc60008410000 */
[----:B------:R2:W-:Y:S01]  /*de40*/  MUFU.TANH R58, R5 ;  /* 0x00000005003a7308 */ /* 0x0005e20000002400 */
[----:B-1----:R-:W-:Y:S01]  /*de50*/  FSEL R2, R9, -INF , !P3 ;  /* 0xff80000009027808 */ /* 0x002fe20005800000 */
[----:B------:R-:W-:Y:S01]  /*de60*/  VIADD R9, R0, 0x68 ;  /* 0x0000006800097836 */ /* 0x000fe20000000000 */
[----:B--2---:R-:W-:Y:S01]  /*de70*/  FSEL R5, R60, -INF , !P5 ;  /* 0xff8000003c057808 */ /* 0x004fe20006800000 */
[----:B------:R-:W-:Y:S01]  /*de80*/  IMAD.MOV.U32 R60, RZ, RZ, R200 ;  /* 0x000000ffff3c7224 */ /* 0x000fe200078e00c8 */
[-C--:B------:R-:W-:Y:S01]  /*de90*/  ISETP.GE.AND P3, PT, R11, R21.reuse, PT ;  /* 0x000000150b00720c */ /* 0x080fe20003f66270 */
[----:B------:R1:W-:Y:S01]  /*dea0*/  STL [R1+0x34], R2 ;  /* 0x0000340201007387 */ /* 0x0003e20000100800 */
[----:B------:R-:W-:Y:S01]  /*deb0*/  ISETP.GE.AND P5, PT, R10, R21, PT ;  /* 0x000000150a00720c */ /* 0x000fe20003fa6270 */
[----:B------:R-:W-:Y:S01]  /*dec0*/  IMAD.MOV.U32 R200, RZ, RZ, R251 ;  /* 0x000000ffffc87224 */ /* 0x000fe200078e00fb */
[----:B------:R-:W-:Y:S01]  /*ded0*/  FSEL R112, R56, -INF , !P3 ;  /* 0xff80000038707808 */ /* 0x000fe20005800000 */
[----:B------:R2:W-:Y:S01]  /*dee0*/  STL [R1+0x30], R5 ;  /* 0x0000300501007387 */ /* 0x0005e20000100800 */
[----:B------:R-:W-:-:S02]  /*def0*/  IMAD.MOV.U32 R56, RZ, RZ, R246 ;  /* 0x000000ffff387224 */ /* 0x000fc400078e00f6 */
[----:B-1----:R-:W-:-:S04]  /*df00*/  FMUL.FTZ R2, R44, UR28 ;  /* 0x0000001c2c027c20 */ /* 0x002fc80008410000 */
[----:B------:R1:W3:Y:S01]  /*df10*/  MUFU.TANH R53, R2 ;  /* 0x0000000200357308 */ /* 0x0002e20000002400 */
[----:B--2---:R-:W-:Y:S01]  /*df20*/  FMUL.FTZ R5, R40, UR28 ;  /* 0x0000001c28057c20 */ /* 0x004fe20008410000 */
[----:B----4-:R-:W-:-:S06]  /*df30*/  FSEL R40, R52, -INF , !P5 ;  /* 0xff80000034287808 */ /* 0x010fcc0006800000 */
[----:B------:R2:W-:Y:S01]  /*df40*/  MUFU.TANH R44, R5 ;  /* 0x00000005002c7308 */ /* 0x0005e20000002400 */
[----:B-1----:R-:W-:Y:S02]  /*df50*/  FSEL R2, R39, -INF , !P2 ;  /* 0xff80000027027808 */ /* 0x002fe40005000000 */
[----:B------:R-:W-:-:S03]  /*df60*/  ISETP.GE.AND P2, PT, R9, R21, PT ;  /* 0x000000150900720c */ /* 0x000fc60003f46270 */
[----:B------:R1:W-:Y:S01]  /*df70*/  STL [R1+0x2c], R2 ;  /* 0x00002c0201007387 */ /* 0x0003e20000100800 */
[----:B--2---:R-:W-:-:S03]  /*df80*/  IADD3 R5, R0, 0x78, RZ ;  /* 0x0000007800057810 */ /* 0x004fc60007ffe0ff */
[----:B------:R2:W-:Y:S01]  /*df90*/  STL [R1+0x28], R7 ;  /* 0x0000280701007387 */ /* 0x0005e20000100800 */
[----:B------:R-:W-:Y:S01]  /*dfa0*/  ISETP.GE.AND P3, PT, R5, R21, PT ;  /* 0x000000150500720c */ /* 0x000fe20003f66270 */
[----:B-1----:R-:W-:Y:S01]  /*dfb0*/  FMUL.FTZ R2, R45, UR28 ;  /* 0x0000001c2d027c20 */ /* 0x002fe20008410000 */
[----:B------:R-:W-:Y:S01]  /*dfc0*/  FMUL.FTZ R45, R42, UR28 ;  /* 0x0000001c2a2d7c20 */ /* 0x000fe20008410000 */
[----:B---3--:R-:W-:Y:S01]  /*dfd0*/  FSEL R42, R59, -INF , !P2 ;  /* 0xff8000003b2a7808 */ /* 0x008fe20005000000 */
[----:B------:R-:W-:Y:S01]  /*dfe0*/  IMAD.MOV.U32 R59, RZ, RZ, R248 ;  /* 0x000000ffff3b7224 */ /* 0x000fe200078e00f8 */
[----:B------:R1:W-:Y:S01]  /*dff0*/  MUFU.TANH R39, R2 ;  /* 0x0000000200277308 */ /* 0x0003e20000002400 */
[C---:B--2---:R-:W-:Y:S01]  /*e000*/  VIADD R7, R0.reuse, 0x70 ;  /* 0x0000007000077836 */ /* 0x044fe20000000000 */
[----:B------:R-:W-:-:S06]  /*e010*/  ISETP.GE.AND P2, PT, R0, R20, PT ;  /* 0x000000140000720c */ /* 0x000fcc0003f46270 */
[----:B------:R-:W-:Y:S01]  /*e020*/  MUFU.TANH R45, R45 ;  /* 0x0000002d002d7308 */ /* 0x000fe20000002400 */
[----:B-1----:R-:W-:Y:S01]  /*e030*/  FSEL R2, R6, -INF , !P6 ;  /* 0xff80000006027808 */ /* 0x002fe20007000000 */
[----:B------:R-:W-:Y:S01]  /*e040*/  VIADD R6, R0, 0x71 ;  /* 0x0000007100067836 */ /* 0x000fe20000000000 */
[----:B------:R-:W-:-:S03]  /*e050*/  ISETP.GE.AND P6, PT, R7, R21, PT ;  /* 0x000000150700720c */ /* 0x000fc60003fc6270 */
[----:B------:R1:W-:Y:S01]  /*e060*/  STL [R1+0x24], R2 ;  /* 0x0000240201007387 */ /* 0x0003e20000100800 */
[----:B------:R-:W-:Y:S02]  /*e070*/  ISETP.GE.AND P4, PT, R6, R21, PT ;  /* 0x000000150600720c */ /* 0x000fe40003f86270 */
[----:B------:R-:W-:Y:S01]  /*e080*/  FSEL R43, R53, -INF , !P6 ;  /* 0xff800000352b7808 */ /* 0x000fe20007000000 */
[----:B------:R2:W-:Y:S01]  /*e090*/  STL [R1+0x18], R40 ;  /* 0x0000182801007387 */ /* 0x0005e20000100800 */
[----:B------:R-:W-:-:S03]  /*e0a0*/  ISETP.GE.AND P6, PT, R37, R20, PT ;  /* 0x000000142500720c */ /* 0x000fc60003fc6270 */
[----:B------:R3:W-:Y:S01]  /*e0b0*/  STL [R1+0x14], R42 ;  /* 0x0000142a01007387 */ /* 0x0007e20000100800 */
[----:B-1----:R-:W-:Y:S02]  /*e0c0*/  VIADD R2, R0, 0x79 ;  /* 0x0000007900027836 */ /* 0x002fe40000000000 */
[----:B--2---:R-:W-:-:S03]  /*e0d0*/  FMUL.FTZ R40, R119, UR28 ;  /* 0x0000001c77287c20 */ /* 0x004fc60008410000 */
[----:B------:R-:W-:Y:S01]  /*e0e0*/  ISETP.GE.AND P5, PT, R2, R21, PT ;  /* 0x000000150200720c */ /* 0x000fe20003fa6270 */
[----:B------:R-:W-:Y:S01]  /*e0f0*/  FMUL.FTZ R21, R41, UR28 ;  /* 0x0000001c29157c20 */ /* 0x000fe20008410000 */
[----:B------:R-:W-:Y:S01]  /*e100*/  FMUL.FTZ R41, R51, UR28 ;  /* 0x0000001c33297c20 */ /* 0x000fe20008410000 */
[----:B---3--:R-:W-:Y:S01]  /*e110*/  FSEL R42, R58, -INF , !P0 ;  /* 0xff8000003a2a7808 */ /* 0x008fe20004000000 */
[----:B------:R-:W-:Y:S01]  /*e120*/  IMAD.MOV.U32 R58, RZ, RZ, R237 ;  /* 0x000000ffff3a7224 */ /* 0x000fe200078e00ed */
[-C--:B------:R-:W-:Y:S01]  /*e130*/  ISETP.GE.AND P0, PT, R38, R20.reuse, PT ;  /* 0x000000142600720c */ /* 0x080fe20003f06270 */
[----:B------:R-:W-:Y:S01]  /*e140*/  MUFU.TANH R40, R40 ;  /* 0x0000002800287308 */ /* 0x000fe20000002400 */
[----:B------:R-:W-:Y:S01]  /*e150*/  FSEL R51, R227, -INF , !P2 ;  /* 0xff800000e3337808 */ /* 0x000fe20005000000 */
[----:B------:R1:W-:Y:S01]  /*e160*/  STL [R1+0x10], R42 ;  /* 0x0000102a01007387 */ /* 0x0003e20000100800 */
[----:B------:R-:W-:Y:S02]  /*e170*/  FSEL R52, R215, -INF , !P0 ;  /* 0xff800000d7347808 */ /* 0x000fe40004000000 */
[-C--:B------:R-:W-:Y:S01]  /*e180*/  ISETP.GE.AND P2, PT, R33, R20.reuse, PT ;  /* 0x000000142100720c */ /* 0x080fe20003f46270 */
[----:B------:R2:W-:Y:S01]  /*e190*/  STL [R1+0xc], R43 ;  /* 0x00000c2b01007387 */ /* 0x0005e20000100800 */
[-C--:B------:R-:W-:Y:S01]  /*e1a0*/  ISETP.GE.AND P0, PT, R32, R20.reuse, PT ;  /* 0x000000142000720c */ /* 0x080fe20003f06270 */
[----:B------:R-:W3:Y:S01]  /*e1b0*/  MUFU.TANH R21, R21 ;  /* 0x0000001500157308 */ /* 0x000ee20000002400 */
[----:B------:R-:W-:Y:S01]  /*e1c0*/  FSEL R78, R97, -INF , !P2 ;  /* 0xff800000614e7808 */ /* 0x000fe20005000000 */
[----:B------:R-:W-:Y:S01]  /*e1d0*/  IMAD.MOV.U32 R97, RZ, RZ, R252 ;  /* 0x000000ffff617224 */ /* 0x000fe200078e00fc */
[----:B------:R-:W-:Y:S01]  /*e1e0*/  FSEL R79, R95, -INF , !P0 ;  /* 0xff8000005f4f7808 */ /* 0x000fe20004000000 */
[----:B------:R-:W-:Y:S01]  /*e1f0*/  IMAD.MOV.U32 R95, RZ, RZ, R105 ;  /* 0x000000ffff5f7224 */ /* 0x000fe200078e0069 */
[----:B------:R-:W-:-:S02]  /*e200*/  ISETP.GE.AND P2, PT, R27, R20, PT ;  /* 0x000000141b00720c */ /* 0x000fc40003f46270 */
[-C--:B------:R-:W-:Y:S01]  /*e210*/  ISETP.GE.AND P0, PT, R26, R20.reuse, PT ;  /* 0x000000141a00720c */ /* 0x080fe20003f06270 */
[----:B------:R-:W-:Y:S01]  /*e220*/  MUFU.TANH R41, R41 ;  /* 0x0000002900297308 */ /* 0x000fe20000002400 */
[----:B------:R-:W-:Y:S02]  /*e230*/  FSEL R55, R91, -INF , !P2 ;  /* 0xff8000005b377808 */ /* 0x000fe40005000000 */
[----:B------:R-:W-:Y:S02]  /*e240*/  FSEL R252, R90, -INF , !P0 ;  /* 0xff8000005afc7808 */ /* 0x000fe40004000000 */
[-C--:B------:R-:W-:Y:S02]  /*e250*/  ISETP.GE.AND P2, PT, R17, R20.reuse, PT ;  /* 0x000000141100720c */ /* 0x080fe40003f46270 */
[----:B------:R-:W-:Y:S02]  /*e260*/  ISETP.GE.AND P0, PT, R16, R20, PT ;  /* 0x000000141000720c */ /* 0x000fe40003f06270 */
[----:B---3--:R-:W-:-:S02]  /*e270*/  FSEL R21, R21, -INF , !P5 ;  /* 0xff80000015157808 */ /* 0x008fc40006800000 */
[----:B-1----:R-:W-:Y:S02]  /*e280*/  FSEL R42, R39, -INF , !P4 ;  /* 0xff800000272a7808 */ /* 0x002fe40006000000 */
[----:B------:R1:W3:Y:S01]  /*e290*/  MUFU.TANH R39, R54 ;  /* 0x0000003600277308 */ /* 0x0002e20000002400 */
[-C--:B------:R-:W-:Y:S02]  /*e2a0*/  ISETP.GE.AND P4, PT, R36, R20.reuse, PT ;  /* 0x000000142400720c */ /* 0x080fe40003f86270 */
[----:B------:R4:W-:Y:S01]  /*e2b0*/  STL [R1+0x8], R42 ;  /* 0x0000082a01007387 */ /* 0x0009e20000100800 */
[-C--:B------:R-:W-:Y:S02]  /*e2c0*/  ISETP.GE.AND P5, PT, R34, R20.reuse, PT ;  /* 0x000000142200720c */ /* 0x080fe40003fa6270 */
[----:B------:R-:W-:Y:S01]  /*e2d0*/  FSEL R53, R213, -INF , !P4 ;  /* 0xff800000d5357808 */ /* 0x000fe20006000000 */
[----:B------:R3:W-:Y:S01]  /*e2e0*/  STL [R1+0x4], R21 ;  /* 0x0000041501007387 */ /* 0x0007e20000100800 */
[----:B------:R-:W-:Y:S01]  /*e2f0*/  FSEL R76, R99, -INF , !P5 ;  /* 0xff800000634c7808 */ /* 0x000fe20006800000 */
[----:B--2---:R-:W-:Y:S01]  /*e300*/  MUFU.TANH R43, R47 ;  /* 0x0000002f002b7308 */ /* 0x004fe20000002400 */
[----:B------:R-:W-:-:S02]  /*e310*/  ISETP.GE.AND P4, PT, R30, R20, PT ;  /* 0x000000141e00720c */ /* 0x000fc40003f86270 */
[-C--:B------:R-:W-:Y:S02]  /*e320*/  ISETP.GE.AND P5, PT, R28, R20.reuse, PT ;  /* 0x000000141c00720c */ /* 0x080fe40003fa6270 */
[----:B------:R-:W-:Y:S01]  /*e330*/  FSEL R104, R93, -INF , !P4 ;  /* 0xff8000005d687808 */ /* 0x000fe20006000000 */
[----:B------:R-:W-:Y:S01]  /*e340*/  IMAD.MOV.U32 R93, RZ, RZ, R229 ;  /* 0x000000ffff5d7224 */ /* 0x000fe200078e00e5 */
[----:B------:R-:W-:Y:S02]  /*e350*/  FSEL R107, R107, -INF , !P5 ;  /* 0xff8000006b6b7808 */ /* 0x000fe40006800000 */
[----:B-1----:R-:W-:Y:S02]  /*e360*/  FSEL R54, R44, -INF , !P3 ;  /* 0xff8000002c367808 */ /* 0x002fe40005800000 */
[-C--:B------:R-:W-:Y:S01]  /*e370*/  ISETP.GE.AND P3, PT, R35, R20.reuse, PT ;  /* 0x000000142300720c */ /* 0x080fe20003f66270 */
[----:B------:R-:W-:Y:S01]  /*e380*/  MUFU.TANH R44, R48 ;  /* 0x00000030002c7308 */ /* 0x000fe20000002400 */
[----:B------:R-:W-:-:S02]  /*e390*/  ISETP.GE.AND P4, PT, R24, R20, PT ;  /* 0x000000141800720c */ /* 0x000fc40003f86270 */
[----:B------:R-:W-:Y:S01]  /*e3a0*/  FSEL R70, R100, -INF , !P3 ;  /* 0xff80000064467808 */ /* 0x000fe20005800000 */
[----:B------:R-:W-:Y:S01]  /*e3b0*/  IMAD.MOV.U32 R100, RZ, RZ, R96 ;  /* 0x000000ffff647224 */ /* 0x000fe200078e0060 */
[-C--:B------:R-:W-:Y:S02]  /*e3c0*/  ISETP.GE.AND P3, PT, R29, R20.reuse, PT ;  /* 0x000000141d00720c */ /* 0x080fe40003f66270 */
[-C--:B------:R-:W-:Y:S01]  /*e3d0*/  ISETP.GE.AND P5, PT, R18, R20.reuse, PT ;  /* 0x000000141200720c */ /* 0x080fe20003fa6270 */
[----:B----4-:R1:W-:Y:S01]  /*e3e0*/  MUFU.TANH R42, R50 ;  /* 0x00000032002a7308 */ /* 0x0103e20000002400 */
[----:B------:R-:W-:Y:S02]  /*e3f0*/  FSEL R102, R102, -INF , !P3 ;  /* 0xff80000066667808 */ /* 0x000fe40005800000 */
[----:B------:R-:W-:Y:S02]  /*e400*/  ISETP.GE.AND P3, PT, R19, R20, PT ;  /* 0x000000141300720c */ /* 0x000fe40003f66270 */
[----:B------:R-:W-:-:S02]  /*e410*/  MOV R213, R247 ;  /* 0x000000f700d57202 */ /* 0x000fc40000000f00 */
[----:B------:R-:W-:Y:S01]  /*e420*/  FSEL R250, R88, -INF , !P4 ;  /* 0xff80000058fa7808 */ /* 0x000fe20006000000 */
[----:B---3--:R2:W3:Y:S01]  /*e430*/  MUFU.TANH R21, R49 ;  /* 0x0000003100157308 */ /* 0x0084e20000002400 */
[----:B------:R-:W-:Y:S02]  /*e440*/  FSEL R249, R80, -INF , !P3 ;  /* 0xff80000050f97808 */ /* 0x000fe40005800000 */
[----:B------:R-:W-:Y:S02]  /*e450*/  FSEL R248, R77, -INF , !P5 ;  /* 0xff8000004df87808 */ /* 0x000fe40006800000 */
[----:B------:R-:W-:Y:S02]  /*e460*/  FSEL R247, R75, -INF , !P2 ;  /* 0xff8000004bf77808 */ /* 0x000fe40005000000 */
[----:B------:R-:W-:Y:S02]  /*e470*/  FSEL R246, R68, -INF , !P0 ;  /* 0xff80000044f67808 */ /* 0x000fe40004000000 */
[-C--:B------:R-:W-:Y:S01]  /*e480*/  ISETP.GE.AND P4, PT, R14, R20.reuse, PT ;  /* 0x000000140e00720c */ /* 0x080fe20003f86270 */
[----:B-1----:R-:W-:Y:S01]  /*e490*/  IMAD.MOV.U32 R50, RZ, RZ, R201 ;  /* 0x000000ffff327224 */ /* 0x002fe200078e00c9 */
[----:B------:R-:W-:-:S02]  /*e4a0*/  ISETP.GE.AND P3, PT, R13, R20, PT ;  /* 0x000000140d00720c */ /* 0x000fc40003f66270 */
[-C--:B------:R-:W-:Y:S02]  /*e4b0*/  ISETP.GE.AND P5, PT, R12, R20.reuse, PT ;  /* 0x000000140c00720c */ /* 0x080fe40003fa6270 */
[-C--:B------:R-:W-:Y:S02]  /*e4c0*/  ISETP.GE.AND P2, PT, R11, R20.reuse, PT ;  /* 0x000000140b00720c */ /* 0x080fe40003f46270 */
[----:B--2---:R-:W-:Y:S02]  /*e4d0*/  FSEL R49, R214, -INF , !P6 ;  /* 0xff800000d6317808 */ /* 0x004fe40007000000 */
[-C--:B------:R-:W-:Y:S02]  /*e4e0*/  ISETP.GE.AND P6, PT, R31, R20.reuse, PT ;  /* 0x000000141f00720c */ /* 0x080fe40003fc6270 */
[-C--:B------:R-:W-:Y:S02]  /*e4f0*/  ISETP.GE.AND P0, PT, R10, R20.reuse, PT ;  /* 0x000000140a00720c */ /* 0x080fe40003f06270 */
[----:B------:R-:W-:Y:S01]  /*e500*/  FSEL R96, R94, -INF , !P6 ;  /* 0xff8000005e607808 */ /* 0x000fe20007000000 */
[----:B------:R-:W-:Y:S01]  /*e510*/  IMAD.MOV.U32 R94, RZ, RZ, R203 ;  /* 0x000000ffff5e7224 */ /* 0x000fe200078e00cb */
[----:B------:R-:W-:Y:S01]  /*e520*/  ISETP.GE.AND P6, PT, R25, R20, PT ;  /* 0x000000141900720c */ /* 0x000fe20003fc6270 */
[----:B------:R-:W-:Y:S01]  /*e530*/  IMAD.MOV.U32 R203, RZ, RZ, R235 ;  /* 0x000000ffffcb7224 */ /* 0x000fe200078e00eb */
[----:B------:R-:W-:Y:S01]  /*e540*/  MOV R99, R128 ;  /* 0x0000008000637202 */ /* 0x000fe20000000f00 */
[----:B------:R-:W-:Y:S01]  /*e550*/  IMAD.MOV.U32 R128, RZ, RZ, R130 ;  /* 0x000000ffff807224 */ /* 0x000fe200078e0082 */
[----:B------:R-:W-:-:S02]  /*e560*/  FSEL R251, R89, -INF , !P6 ;  /* 0xff80000059fb7808 */ /* 0x000fc40007000000 */
[----:B------:R-:W-:Y:S02]  /*e570*/  ISETP.GE.AND P6, PT, R15, R20, PT ;  /* 0x000000140f00720c */ /* 0x000fe40003fc6270 */
[----:B------:R-:W-:Y:S01]  /*e580*/  MOV R119, R202 ;  /* 0x000000ca00777202 */ /* 0x000fe20000000f00 */
[----:B------:R-:W-:Y:S01]  /*e590*/  IMAD.MOV.U32 R202, RZ, RZ, R234 ;  /* 0x000000ffffca7224 */ /* 0x000fe200078e00ea */
[----:B------:R-:W-:Y:S02]  /*e5a0*/  MOV R105, R236 ;  /* 0x000000ec00697202 */ /* 0x000fe40000000f00 */
[----:B------:R-:W-:Y:S02]  /*e5b0*/  MOV R130, R244 ;  /* 0x000000f400827202 */ /* 0x000fe40000000f00 */
[----:B------:R-:W-:Y:S02]  /*e5c0*/  FSEL R245, R63, -INF , !P6 ;  /* 0xff8000003ff57808 */ /* 0x000fe40007000000 */
[----:B------:R-:W-:-:S02]  /*e5d0*/  FSEL R244, R62, -INF , !P4 ;  /* 0xff8000003ef47808 */ /* 0x000fc40006000000 */
[----:B------:R-:W-:Y:S02]  /*e5e0*/  FSEL R237, R61, -INF , !P3 ;  /* 0xff8000003ded7808 */ /* 0x000fe40005800000 */
[----:B------:R-:W-:Y:S02]  /*e5f0*/  FSEL R236, R40, -INF , !P5 ;  /* 0xff80000028ec7808 */ /* 0x000fe40006800000 */
[----:B------:R-:W-:Y:S02]  /*e600*/  FSEL R235, R39, -INF , !P2 ;  /* 0xff80000027eb7808 */ /* 0x000fe40005000000 */
[----:B---3--:R-:W-:Y:S01]  /*e610*/  FSEL R234, R21, -INF , !P0 ;  /* 0xff80000015ea7808 */ /* 0x008fe20004000000 */
[----:B------:R-:W-:Y:S01]  /*e620*/  FMUL.FTZ R21, R238, UR28 ;  /* 0x0000001cee157c20 */ /* 0x000fe20008410000 */
[-C--:B------:R-:W-:Y:S02]  /*e630*/  ISETP.GE.AND P6, PT, R9, R20.reuse, PT ;  /* 0x000000140900720c */ /* 0x080fe40003fc6270 */
[----:B------:R-:W-:-:S02]  /*e640*/  ISETP.GE.AND P4, PT, R8, R20, PT ;  /* 0x000000140800720c */ /* 0x000fc40003f86270 */
[-C--:B------:R-:W-:Y:S02]  /*e650*/  ISETP.GE.AND P3, PT, R7, R20.reuse, PT ;  /* 0x000000140700720c */ /* 0x080fe40003f66270 */
[-C--:B------:R-:W-:Y:S02]  /*e660*/  ISETP.GE.AND P5, PT, R6, R20.reuse, PT ;  /* 0x000000140600720c */ /* 0x080fe40003fa6270 */
[-C--:B------:R-:W-:Y:S02]  /*e670*/  ISETP.GE.AND P2, PT, R5, R20.reuse, PT ;  /* 0x000000140500720c */ /* 0x080fe40003f46270 */
[----:B------:R-:W-:Y:S02]  /*e680*/  ISETP.GE.AND P0, PT, R2, R20, PT ;  /* 0x000000140200720c */ /* 0x000fe40003f06270 */
[----:B------:R-:W1:Y:S01]  /*e690*/  MUFU.TANH R20, R46 ;  /* 0x0000002e00147308 */ /* 0x000e620000002400 */
[----:B------:R-:W-:Y:S02]  /*e6a0*/  MOV R201, R232 ;  /* 0x000000e800c97202 */ /* 0x000fe40000000f00 */
[----:B------:R-:W-:-:S02]  /*e6b0*/  FSEL R232, R42, -INF , !P6 ;  /* 0xff8000002ae87808 */ /* 0x000fc40007000000 */
[----:B------:R-:W-:Y:S02]  /*e6c0*/  FSEL R117, R41, -INF , !P4 ;  /* 0xff80000029757808 */ /* 0x000fe40006000000 */
[CC--:B------:R-:W-:Y:S01]  /*e6d0*/  ISETP.GE.AND P6, PT, R0.reuse, R23.reuse, PT ;  /* 0x000000170000720c */ /* 0x0c0fe20003fc6270 */
[----:B------:R-:W2:Y:S01]  /*e6e0*/  MUFU.TANH R46, R21 ;  /* 0x00000015002e7308 */ /* 0x000ea20000002400 */
[----:B------:R-:W-:Y:S01]  /*e6f0*/  ISETP.GE.AND P4, PT, R0, R22, PT ;  /* 0x000000160000720c */ /* 0x000fe20003f86270 */
[----:B------:R-:W-:Y:S01]  /*e700*/  FMUL.FTZ R0, R239, UR28 ;  /* 0x0000001cef007c20 */ /* 0x000fe20008410000 */
[----:B------:R-:W-:Y:S02]  /*e710*/  FSEL R229, R44, -INF , !P3 ;  /* 0xff8000002ce57808 */ /* 0x000fe40005800000 */
[----:B------:R-:W-:Y:S02]  /*e720*/  FSEL R227, R43, -INF , !P5 ;  /* 0xff8000002be37808 */ /* 0x000fe40006800000 */
[----:B------:R-:W-:-:S02]  /*e730*/  ISETP.GE.AND P3, PT, R38, R23, PT ;  /* 0x000000172600720c */ /* 0x000fc40003f66270 */
[-C--:B------:R-:W-:Y:S02]  /*e740*/  ISETP.GE.AND P5, PT, R38, R22.reuse, PT ;  /* 0x000000162600720c */ /* 0x080fe40003fa6270 */
[----:B------:R3:W-:Y:S01]  /*e750*/  MUFU.TANH R38, R0 ;  /* 0x0000000000267308 */ /* 0x0007e20000002400 */
[----:B------:R-:W-:Y:S02]  /*e760*/  FSEL R215, R45, -INF , !P2 ;  /* 0xff8000002dd77808 */ /* 0x000fe40005000000 */
[----:B-1----:R-:W-:Y:S02]  /*e770*/  FSEL R214, R20, -INF , !P0 ;  /* 0xff80000014d67808 */ /* 0x002fe40004000000 */
[C---:B------:R-:W-:Y:S02]  /*e780*/  ISETP.GE.AND P2, PT, R37.reuse, R23, PT ;  /* 0x000000172500720c */ /* 0x040fe40003f46270 */
[----:B------:R-:W-:Y:S02]  /*e790*/  ISETP.GE.AND P0, PT, R37, R22, PT ;  /* 0x000000162500720c */ /* 0x000fe40003f06270 */
[----:B------:R-:W-:-:S02]  /*e7a0*/  FSEL R39, R93, -INF , !P6 ;  /* 0xff8000005d277808 */ /* 0x000fc40007000000 */
[----:B------:R-:W-:Y:S02]  /*e7b0*/  FSEL R40, R94, -INF , !P4 ;  /* 0xff8000005e287808 */ /* 0x000fe40006000000 */
[CC--:B------:R-:W-:Y:S02]  /*e7c0*/  ISETP.GE.AND P6, PT, R36.reuse, R23.reuse, PT ;  /* 0x000000172400720c */ /* 0x0c0fe40003fc6270 */
[----:B------:R-:W-:Y:S01]  /*e7d0*/  ISETP.GE.AND P4, PT, R36, R22, PT ;  /* 0x000000162400720c */ /* 0x000fe20003f86270 */
[----:B---3--:R-:W-:Y:S01]  /*e7e0*/  FMUL.FTZ R0, R208, UR28 ;  /* 0x0000001cd0007c20 */ /* 0x008fe20008410000 */
[----:B------:R-:W-:Y:S02]  /*e7f0*/  FSEL R43, R95, -INF , !P3 ;  /* 0xff8000005f2b7808 */ /* 0x000fe40005800000 */
[----:B------:R-:W-:Y:S01]  /*e800*/  FSEL R47, R97, -INF , !P5 ;  /* 0xff800000612f7808 */ /* 0x000fe20006800000 */
[----:B------:R1:W-:Y:S01]  /*e810*/  MUFU.TANH R37, R0 ;  /* 0x0000000000257308 */ /* 0x0003e20000002400 */
[----:B------:R-:W-:-:S02]  /*e820*/  ISETP.GE.AND P3, PT, R35, R23, PT ;  /* 0x000000172300720c */ /* 0x000fc40003f66270 */
[-C--:B------:R-:W-:Y:S02]  /*e830*/  ISETP.GE.AND P5, PT, R35, R22.reuse, PT ;  /* 0x000000162300720c */ /* 0x080fe40003fa6270 */
[----:B------:R-:W-:Y:S02]  /*e840*/  FSEL R42, R50, -INF , !P2 ;  /* 0xff800000322a7808 */ /* 0x000fe40005000000 */
[----:B------:R-:W-:Y:S02]  /*e850*/  FSEL R45, R99, -INF , !P0 ;  /* 0xff800000632d7808 */ /* 0x000fe40004000000 */
[C---:B------:R-:W-:Y:S02]  /*e860*/  ISETP.GE.AND P2, PT, R34.reuse, R23, PT ;  /* 0x000000172200720c */ /* 0x040fe40003f46270 */
[----:B------:R-:W-:Y:S02]  /*e870*/  ISETP.GE.AND P0, PT, R34, R22, PT ;  /* 0x000000162200720c */ /* 0x000fe40003f06270 */
[----:B------:R-:W-:-:S02]  /*e880*/  FSEL R41, R100, -INF , !P6 ;  /* 0xff80000064297808 */ /* 0x000fc40007000000 */
[----:B------:R-:W-:Y:S01]  /*e890*/  FSEL R44, R213, -INF , !P4 ;  /* 0xff800000d52c7808 */ /* 0x000fe20006000000 */
[----:B-1----:R-:W-:Y:S01]  /*e8a0*/  FMUL.FTZ R0, R209, UR28 ;  /* 0x0000001cd1007c20 */ /* 0x002fe20008410000 */
[CC--:B------:R-:W-:Y:S02]  /*e8b0*/  ISETP.GE.AND P6, PT, R33.reuse, R23.reuse, PT ;  /* 0x000000172100720c */ /* 0x0c0fe40003fc6270 */
[----:B------:R-:W-:Y:S01]  /*e8c0*/  ISETP.GE.AND P4, PT, R33, R22, PT ;  /* 0x000000162100720c */ /* 0x000fe20003f86270 */
[----:B------:R1:W-:Y:S01]  /*e8d0*/  MUFU.TANH R36, R0 ;  /* 0x0000000000247308 */ /* 0x0003e20000002400 */
[----:B------:R-:W-:Y:S02]  /*e8e0*/  FSEL R59, R59, -INF , !P3 ;  /* 0xff8000003b3b7808 */ /* 0x000fe40005800000 */
[----:B------:R-:W-:Y:S02]  /*e8f0*/  FSEL R60, R60, -INF , !P5 ;  /* 0xff8000003c3c7808 */ /* 0x000fe40006800000 */
[----:B------:R-:W-:-:S02]  /*e900*/  ISETP.GE.AND P3, PT, R32, R23, PT ;  /* 0x000000172000720c */ /* 0x000fc40003f66270 */
[-C--:B------:R-:W-:Y:S02]  /*e910*/  ISETP.GE.AND P5, PT, R32, R22.reuse, PT ;  /* 0x000000162000720c */ /* 0x080fe40003fa6270 */
[----:B------:R-:W-:Y:S02]  /*e920*/  FSEL R58, R58, -INF , !P2 ;  /* 0xff8000003a3a7808 */ /* 0x000fe40005000000 */
[----:B------:R-:W-:Y:S02]  /*e930*/  FSEL R61, R119, -INF , !P0 ;  /* 0xff800000773d7808 */ /* 0x000fe40004000000 */
[C---:B------:R-:W-:Y:S02]  /*e940*/  ISETP.GE.AND P2, PT, R31.reuse, R23, PT ;  /* 0x000000171f00720c */ /* 0x040fe40003f46270 */
[----:B------:R-:W-:Y:S01]  /*e950*/  ISETP.GE.AND P0, PT, R31, R22, PT ;  /* 0x000000161f00720c */ /* 0x000fe20003f06270 */
[----:B-1----:R-:W-:Y:S01]  /*e960*/  FMUL.FTZ R0, R210, UR28 ;  /* 0x0000001cd2007c20 */ /* 0x002fe20008410000 */
[----:B------:R-:W-:-:S02]  /*e970*/  FSEL R57, R57, -INF , !P6 ;  /* 0xff80000039397808 */ /* 0x000fc40007000000 */
[----:B------:R-:W-:Y:S01]  /*e980*/  FSEL R62, R56, -INF , !P4 ;  /* 0xff800000383e7808 */ /* 0x000fe20006000000 */
[----:B------:R1:W-:Y:S01]  /*e990*/  MUFU.TANH R35, R0 ;  /* 0x0000000000237308 */ /* 0x0003e20000002400 */
[CC--:B------:R-:W-:Y:S02]  /*e9a0*/  ISETP.GE.AND P6, PT, R30.reuse, R23.reuse, PT ;  /* 0x000000171e00720c */ /* 0x0c0fe40003fc6270 */
[----:B------:R-:W-:Y:S02]  /*e9b0*/  ISETP.GE.AND P4, PT, R30, R22, PT ;  /* 0x000000161e00720c */ /* 0x000fe40003f86270 */
[----:B------:R-:W-:Y:S02]  /*e9c0*/  FSEL R56, R118, -INF , !P3 ;  /* 0xff80000076387808 */ /* 0x000fe40005800000 */
[----:B------:R-:W-:Y:S02]  /*e9d0*/  FSEL R63, R116, -INF , !P5 ;  /* 0xff800000743f7808 */ /* 0x000fe40006800000 */
[----:B------:R-:W-:-:S02]  /*e9e0*/  ISETP.GE.AND P3, PT, R29, R23, PT ;  /* 0x000000171d00720c */ /* 0x000fc40003f66270 */
[-C--:B------:R-:W-:Y:S02]  /*e9f0*/  ISETP.GE.AND P5, PT, R29, R22.reuse, PT ;  /* 0x000000161d00720c */ /* 0x080fe40003fa6270 */
[----:B------:R-:W-:Y:S02]  /*ea00*/  FSEL R91, R92, -INF , !P2 ;  /* 0xff8000005c5b7808 */ /* 0x000fe40005000000 */
[----:B------:R-:W-:Y:S01]  /*ea10*/  FSEL R94, R105, -INF , !P0 ;  /* 0xff800000695e7808 */ /* 0x000fe20004000000 */
[----:B-1----:R-:W-:Y:S01]  /*ea20*/  FMUL.FTZ R0, R211, UR28 ;  /* 0x0000001cd3007c20 */ /* 0x002fe20008410000 */
[C---:B------:R-:W-:Y:S02]  /*ea30*/  ISETP.GE.AND P2, PT, R28.reuse, R23, PT ;  /* 0x000000171c00720c */ /* 0x040fe40003f46270 */
[----:B------:R-:W-:Y:S01]  /*ea40*/  ISETP.GE.AND P0, PT, R28, R22, PT ;  /* 0x000000161c00720c */ /* 0x000fe20003f06270 */
[----:B------:R1:W3:Y:S01]  /*ea50*/  MUFU.TANH R34, R0 ;  /* 0x0000000000227308 */ /* 0x0002e20000002400 */
[----:B------:R-:W-:-:S02]  /*ea60*/  FSEL R90, R134, -INF , !P6 ;  /* 0xff800000865a7808 */ /* 0x000fc40007000000 */
[----:B------:R-:W-:Y:S02]  /*ea70*/  FSEL R93, R128, -INF , !P4 ;  /* 0xff800000805d7808 */ /* 0x000fe40006000000 */
[CC--:B------:R-:W-:Y:S02]  /*ea80*/  ISETP.GE.AND P6, PT, R27.reuse, R23.reuse, PT ;  /* 0x000000171b00720c */ /* 0x0c0fe40003fc6270 */
[----:B------:R-:W-:Y:S02]  /*ea90*/  ISETP.GE.AND P4, PT, R27, R22, PT ;  /* 0x000000161b00720c */ /* 0x000fe40003f86270 */
[----:B------:R-:W-:Y:S02]  /*eaa0*/  FSEL R89, R129, -INF , !P3 ;  /* 0xff80000081597808 */ /* 0x000fe40005800000 */
[----:B------:R-:W-:Y:S02]  /*eab0*/  FSEL R92, R233, -INF , !P5 ;  /* 0xff800000e95c7808 */ /* 0x000fe40006800000 */
[----:B------:R-:W-:-:S02]  /*eac0*/  ISETP.GE.AND P3, PT, R26, R23, PT ;  /* 0x000000171a00720c */ /* 0x000fc40003f66270 */
[----:B------:R-:W-:Y:S01]  /*ead0*/  ISETP.GE.AND P5, PT, R26, R22, PT ;  /* 0x000000161a00720c */ /* 0x000fe20003fa6270 */
[----:B-1----:R-:W-:Y:S01]  /*eae0*/  FMUL.FTZ R0, R204, UR28 ;  /* 0x0000001ccc007c20 */ /* 0x002fe20008410000 */
[----:B------:R-:W-:Y:S02]  /*eaf0*/  FSEL R105, R103, -INF , !P4 ;  /* 0xff80000067697808 */ /* 0x000fe40006000000 */
[----:B------:R-:W-:Y:S01]  /*eb00*/  FSEL R100, R230, -INF , !P6 ;  /* 0xff800000e6647808 */ /* 0x000fe20007000000 */
[----:B------:R1:W-:Y:S01]  /*eb10*/  MUFU.TANH R33, R0 ;  /* 0x0000000000217308 */ /* 0x0003e20000002400 */
[----:B------:R-:W-:Y:S02]  /*eb20*/  FSEL R99, R231, -INF , !P3 ;  /* 0xff800000e7637808 */ /* 0x000fe40005800000 */
[----:B------:R-:W-:Y:S02]  /*eb30*/  FSEL R103, R226, -INF , !P5 ;  /* 0xff800000e2677808 */ /* 0x000fe40006800000 */
[----:B------:R-:W-:-:S02]  /*eb40*/  ISETP.GE.AND P6, PT, R24, R23, PT ;  /* 0x000000171800720c */ /* 0x000fc40003fc6270 */
[-C--:B------:R-:W-:Y:S02]  /*eb50*/  ISETP.GE.AND P4, PT, R24, R22.reuse, PT ;  /* 0x000000161800720c */ /* 0x080fe40003f86270 */
[CC--:B------:R-:W-:Y:S02]  /*eb60*/  ISETP.GE.AND P3, PT, R19.reuse, R23.reuse, PT ;  /* 0x000000171300720c */ /* 0x0c0fe40003f66270 */
[----:B------:R-:W-:Y:S02]  /*eb70*/  ISETP.GE.AND P5, PT, R19, R22, PT ;  /* 0x000000161300720c */ /* 0x000fe40003fa6270 */
[----:B------:R-:W-:Y:S02]  /*eb80*/  FSEL R97, R212, -INF , !P6 ;  /* 0xff800000d4617808 */ /* 0x000fe40007000000 */
[----:B------:R-:W-:Y:S01]  /*eb90*/  FSEL R106, R106, -INF , !P4 ;  /* 0xff8000006a6a7808 */ /* 0x000fe20006000000 */
[----:B-1----:R-:W-:Y:S01]  /*eba0*/  FMUL.FTZ R0, R205, UR28 ;  /* 0x0000001ccd007c20 */ /* 0x002fe20008410000 */
[----:B------:R-:W-:-:S02]  /*ebb0*/  ISETP.GE.AND P6, PT, R17, R23, PT ;  /* 0x000000171100720c */ /* 0x000fc40003fc6270 */
[----:B------:R-:W-:Y:S01]  /*ebc0*/  ISETP.GE.AND P4, PT, R17, R22, PT ;  /* 0x000000161100720c */ /* 0x000fe20003f86270 */
[----:B------:R1:W-:Y:S01]  /*ebd0*/  MUFU.TANH R32, R0 ;  /* 0x0000000000207308 */ /* 0x0003e20000002400 */
[----:B------:R-:W-:Y:S01]  /*ebe0*/  FSEL R95, R131, -INF , !P0 ;  /* 0xff800000835f7808 */ /* 0x000fe20004000000 */
[----:B------:R-:W-:Y:S01]  /*ebf0*/  IMAD.MOV.U32 R131, RZ, RZ, R202 ;  /* 0x000000ffff837224 */ /* 0x000fe200078e00ca */
[----:B------:R-:W-:Y:S02]  /*ec00*/  FSEL R202, R135, -INF , !P3 ;  /* 0xff80000087ca7808 */ /* 0x000fe40005800000 */
[----:B------:R-:W-:Y:S02]  /*ec10*/  ISETP.GE.AND P3, PT, R16, R23, PT ;  /* 0x000000171000720c */ /* 0x000fe40003f66270 */
[----:B------:R-:W-:Y:S02]  /*ec20*/  FSEL R88, R130, -INF , !P2 ;  /* 0xff80000082587808 */ /* 0x000fe40005000000 */
[----:B------:R-:W-:-:S02]  /*ec30*/  MOV R130, R201 ;  /* 0x000000c900827202 */ /* 0x000fc40000000f00 */
[----:B------:R-:W-:Y:S02]  /*ec40*/  FSEL R135, R81, -INF , !P3 ;  /* 0xff80000051877808 */ /* 0x000fe40005800000 */
[-C--:B------:R-:W-:Y:S02]  /*ec50*/  ISETP.GE.AND P0, PT, R25, R22.reuse, PT ;  /* 0x000000161900720c */ /* 0x080fe40003f06270 */
[----:B------:R-:W-:Y:S01]  /*ec60*/  ISETP.GE.AND P3, PT, R13, R23, PT ;  /* 0x000000170d00720c */ /* 0x000fe20003f66270 */
[----:B-1----:R-:W-:Y:S01]  /*ec70*/  FMUL.FTZ R0, R206, UR28 ;  /* 0x0000001cce007c20 */ /* 0x002fe20008410000 */
[----:B--2---:R-:W-:Y:S02]  /*ec80*/  FSEL R206, R46, -INF , !P4 ;  /* 0xff8000002ece7808 */ /* 0x004fe40006000000 */
[----:B------:R-:W-:Y:S01]  /*ec90*/  ISETP.GE.AND P4, PT, R14, R22, PT ;  /* 0x000000160e00720c */ /* 0x000fe20003f86270 */
[----:B------:R1:W-:Y:S01]  /*eca0*/  MUFU.TANH R31, R0 ;  /* 0x00000000001f7308 */ /* 0x0003e20000002400 */
[----:B------:R-:W-:-:S02]  /*ecb0*/  FSEL R101, R101, -INF , !P0 ;  /* 0xff80000065657808 */ /* 0x000fc40004000000 */
[-C--:B------:R-:W-:Y:S02]  /*ecc0*/  ISETP.GE.AND P0, PT, R18, R22.reuse, PT ;  /* 0x000000161200720c */ /* 0x080fe40003f06270 */
[----:B------:R-:W-:Y:S02]  /*ecd0*/  ISETP.GE.AND P2, PT, R25, R23, PT ;  /* 0x000000171900720c */ /* 0x000fe40003f46270 */
[----:B------:R-:W-:Y:S02]  /*ece0*/  FSEL R204, R109, -INF , !P0 ;  /* 0xff8000006dcc7808 */ /* 0x000fe40004000000 */
[----:B------:R-:W-:Y:S02]  /*ecf0*/  ISETP.GE.AND P0, PT, R15, R22, PT ;  /* 0x000000160f00720c */ /* 0x000fe40003f06270 */
[----:B---3--:R-:W-:Y:S02]  /*ed00*/  FSEL R233, R34, -INF , !P4 ;  /* 0xff80000022e97808 */ /* 0x008fe40006000000 */
[----:B------:R-:W-:-:S02]  /*ed10*/  FSEL R238, R35, -INF , !P0 ;  /* 0xff80000023ee7808 */ /* 0x000fc40004000000 */
[----:B------:R-:W-:Y:S01]  /*ed20*/  FSEL R98, R98, -INF , !P2 ;  /* 0xff80000062627808 */ /* 0x000fe20005000000 */
[----:B-1----:R-:W-:Y:S01]  /*ed30*/  FMUL.FTZ R0, R207, UR28 ;  /* 0x0000001ccf007c20 */ /* 0x002fe20008410000 */
[-C--:B------:R-:W-:Y:S02]  /*ed40*/  ISETP.GE.AND P0, PT, R12, R22.reuse, PT ;  /* 0x000000160c00720c */ /* 0x080fe40003f06270 */
[----:B------:R-:W-:Y:S01]  /*ed50*/  ISETP.GE.AND P4, PT, R11, R22, PT ;  /* 0x000000160b00720c */ /* 0x000fe20003f86270 */
[----:B------:R1:W2:Y:S01]  /*ed60*/  MUFU.TANH R30, R0 ;  /* 0x00000000001e7308 */ /* 0x0002a20000002400 */
[----:B------:R-:W-:-:S04]  /*ed70*/  ISETP.GE.AND P2, PT, R18, R23, PT ;  /* 0x000000171200720c */ /* 0x000fc80003f46270 */
[----:B------:R-:W-:Y:S02]  /*ed80*/  FSEL R201, R111, -INF , !P2 ;  /* 0xff8000006fc97808 */ /* 0x000fe40005000000 */
[----:B------:R-:W-:-:S04]  /*ed90*/  ISETP.GE.AND P2, PT, R15, R23, PT ;  /* 0x000000170f00720c */ /* 0x000fc80003f46270 */
[----:B------:R-:W-:Y:S02]  /*eda0*/  FSEL R134, R37, -INF , !P2 ;  /* 0xff80000025867808 */ /* 0x000fe40005000000 */
[-C--:B------:R-:W-:Y:S01]  /*edb0*/  ISETP.GE.AND P2, PT, R12, R23.reuse, PT ;  /* 0x000000170c00720c */ /* 0x080fe20003f46270 */
[----:B-1----:R-:W-:Y:S01]  /*edc0*/  FMUL.FTZ R0, R124, UR28 ;  /* 0x0000001c7c007c20 */ /* 0x002fe20008410000 */
[----:B--2---:R-:W-:Y:S02]  /*edd0*/  FSEL R230, R30, -INF , !P0 ;  /* 0xff8000001ee67808 */ /* 0x004fe40004000000 */
[C---:B------:R-:W-:Y:S01]  /*ede0*/  ISETP.GE.AND P0, PT, R9.reuse, R22, PT ;  /* 0x000000160900720c */ /* 0x040fe20003f06270 */
[----:B------:R1:W-:Y:S01]  /*edf0*/  MUFU.TANH R29, R0 ;  /* 0x00000000001d7308 */ /* 0x0003e20000002400 */
[----:B------:R-:W-:Y:S02]  /*ee00*/  FSEL R129, R32, -INF , !P2 ;  /* 0xff80000020817808 */ /* 0x000fe40005000000 */
[----:B------:R-:W-:Y:S01]  /*ee10*/  ISETP.GE.AND P2, PT, R9, R23, PT ;  /* 0x000000170900720c */ /* 0x000fe20003f46270 */
[----:B-1----:R-:W-:-:S04]  /*ee20*/  FMUL.FTZ R0, R125, UR28 ;  /* 0x0000001c7d007c20 */ /* 0x002fc80008410000 */
[----:B------:R1:W-:Y:S02]  /*ee30*/  MUFU.TANH R28, R0 ;  /* 0x00000000001c7308 */ /* 0x0003e40000002400 */
[----:B-1----:R-:W-:-:S06]  /*ee40*/  FMUL.FTZ R0, R126, UR28 ;  /* 0x0000001c7e007c20 */ /* 0x002fcc0008410000 */
[----:B------:R1:W2:Y:S02]  /*ee50*/  MUFU.TANH R27, R0 ;  /* 0x00000000001b7308 */ /* 0x0002a40000002400 */
[----:B-1----:R-:W-:Y:S01]  /*ee60*/  FMUL.FTZ R0, R127, UR28 ;  /* 0x0000001c7f007c20 */ /* 0x002fe20008410000 */
[----:B--2---:R-:W-:Y:S02]  /*ee70*/  FSEL R226, R27, -INF , !P4 ;  /* 0xff8000001be27808 */ /* 0x004fe40006000000 */
[----:B------:R-:W-:-:S03]  /*ee80*/  ISETP.GE.AND P4, PT, R8, R22, PT ;  /* 0x000000160800720c */ /* 0x000fc60003f86270 */
        /* <DEDUP_REMOVED lines=12> */
[----:B------:R1:W2:Y:S02]  /*ef50*/  MUFU.TANH R17, R0 ;  /* 0x0000000000117308 */ /* 0x0002a40000002400 */
[----:B-1----:R-:W-:Y:S01]  /*ef60*/  FMUL.FTZ R0, R203, UR28 ;  /* 0x0000001ccb007c20 */ /* 0x002fe20008410000 */
[----:B------:R-:W-:Y:S02]  /*ef70*/  FSEL R203, R110, -INF , !P5 ;  /* 0xff8000006ecb7808 */ /* 0x000fe40006800000 */
[----:B------:R-:W-:-:S03]  /*ef80*/  ISETP.GE.AND P5, PT, R16, R22, PT ;  /* 0x000000161000720c */ /* 0x000fc60003fa6270 */
[----:B------:R1:W-:Y:S01]  /*ef90*/  MUFU.TANH R16, R0 ;  /* 0x0000000000107308 */ /* 0x0003e20000002400 */
[----:B--2---:R-:W-:Y:S02]  /*efa0*/  FSEL R211, R17, -INF , !P4 ;  /* 0xff80000011d37808 */ /* 0x004fe40006000000 */
[----:B------:R-:W-:Y:S02]  /*efb0*/  FSEL R205, R38, -INF , !P5 ;  /* 0xff80000026cd7808 */ /* 0x000fe40006800000 */
[-C--:B------:R-:W-:Y:S02]  /*efc0*/  ISETP.GE.AND P5, PT, R13, R22.reuse, PT ;  /* 0x000000160d00720c */ /* 0x080fe40003fa6270 */
[-C--:B------:R-:W-:Y:S02]  /*efd0*/  ISETP.GE.AND P4, PT, R6, R22.reuse, PT ;  /* 0x000000160600720c */ /* 0x080fe40003f86270 */
[----:B------:R-:W-:Y:S02]  /*efe0*/  FSEL R231, R31, -INF , !P5 ;  /* 0xff8000001fe77808 */ /* 0x000fe40006800000 */
[----:B------:R-:W-:-:S04]  /*eff0*/  ISETP.GE.AND P5, PT, R10, R22, PT ;  /* 0x000000160a00720c */ /* 0x000fc80003fa6270 */
[----:B------:R-:W-:Y:S01]  /*f000*/  FSEL R213, R26, -INF , !P5 ;  /* 0xff8000001ad57808 */ /* 0x000fe20006800000 */
[----:B-1----:R-:W-:Y:S01]  /*f010*/  FMUL.FTZ R0, R200, UR28 ;  /* 0x0000001cc8007c20 */ /* 0x002fe20008410000 */
[----:B------:R-:W-:Y:S02]  /*f020*/  FSEL R200, R82, -INF , !P6 ;  /* 0xff80000052c87808 */ /* 0x000fe40007000000 */
[-C--:B------:R-:W-:Y:S02]  /*f030*/  ISETP.GE.AND P6, PT, R14, R23.reuse, PT ;  /* 0x000000170e00720c */ /* 0x080fe40003fc6270 */
[----:B------:R1:W2:Y:S01]  /*f040*/  MUFU.TANH R14, R0 ;  /* 0x00000000000e7308 */ /* 0x0002a20000002400 */
[----:B------:R-:W-:Y:S01]  /*f050*/  ISETP.GE.AND P5, PT, R7, R22, PT ;  /* 0x000000160700720c */ /* 0x000fe20003fa6270 */
[----:B-1----:R-:W-:Y:S01]  /*f060*/  FMUL.FTZ R0, R130, UR28 ;  /* 0x0000001c82007c20 */ /* 0x002fe20008410000 */
[----:B------:R-:W-:Y:S02]  /*f070*/  FSEL R130, R33, -INF , !P3 ;  /* 0xff80000021827808 */ /* 0x000fe40005800000 */
[----:B------:R-:W-:Y:S01]  /*f080*/  ISETP.GE.AND P3, PT, R10, R23, PT ;  /* 0x000000170a00720c */ /* 0x000fe20003f66270 */
[----:B------:R-:W-:-:S02]  /*f090*/  FMUL.FTZ R10, R240, UR28 ;  /* 0x0000001cf00a7c20 */ /* 0x000fc40008410000 */
[----:B------:R1:W3:Y:S01]  /*f0a0*/  MUFU.TANH R13, R0 ;  /* 0x00000000000d7308 */ /* 0x0002e20000002400 */
[----:B--2---:R-:W-:Y:S02]  /*f0b0*/  FSEL R120, R14, -INF , !P2 ;  /* 0xff8000000e787808 */ /* 0x004fe40005000000 */
[----:B------:R-:W-:Y:S02]  /*f0c0*/  FSEL R127, R28, -INF , !P3 ;  /* 0xff8000001c7f7808 */ /* 0x000fe40005800000 */
[----:B------:R-:W-:Y:S01]  /*f0d0*/  ISETP.GE.AND P3, PT, R7, R23, PT ;  /* 0x000000170700720c */ /* 0x000fe20003f66270 */
[----:B------:R-:W-:Y:S01]  /*f0e0*/  FMUL.FTZ R7, R242, UR28 ;  /* 0x0000001cf2077c20 */ /* 0x000fe20008410000 */
[-C--:B------:R-:W-:Y:S01]  /*f0f0*/  ISETP.GE.AND P2, PT, R2, R22.reuse, PT ;  /* 0x000000160200720c */ /* 0x080fe20003f46270 */
[----:B------:R-:W2:Y:S01]  /*f100*/  MUFU.TANH R10, R10 ;  /* 0x0000000a000a7308 */ /* 0x000ea20000002400 */
[----:B------:R-:W-:Y:S02]  /*f110*/  FSEL R118, R16, -INF , !P3 ;  /* 0xff80000010767808 */ /* 0x000fe40005800000 */
[----:B------:R-:W-:-:S05]  /*f120*/  ISETP.GE.AND P3, PT, R5, R22, PT ;  /* 0x000000160500720c */ /* 0x000fca0003f66270 */
[----:B------:R-:W4:Y:S01]  /*f130*/  MUFU.TANH R7, R7 ;  /* 0x0000000700077308 */ /* 0x000f220000002400 */
[----:B-1----:R-:W-:Y:S01]  /*f140*/  FMUL.FTZ R0, R131, UR28 ;  /* 0x0000001c83007c20 */ /* 0x002fe20008410000 */
[----:B------:R-:W-:Y:S02]  /*f150*/  FSEL R131, R36, -INF , !P6 ;  /* 0xff80000024837808 */ /* 0x000fe40007000000 */
[-C--:B------:R-:W-:Y:S02]  /*f160*/  ISETP.GE.AND P6, PT, R11, R23.reuse, PT ;  /* 0x000000170b00720c */ /* 0x080fe40003fc6270 */
[----:B---3--:R-:W-:Y:S02]  /*f170*/  FSEL R210, R13, -INF , !P5 ;  /* 0xff8000000dd27808 */ /* 0x008fe40006800000 */
[----:B------:R1:W3:Y:S01]  /*f180*/  MUFU.TANH R11, R0 ;  /* 0x00000000000b7308 */ /* 0x0002e20000002400 */
[----:B------:R-:W-:Y:S02]  /*f190*/  FSEL R128, R29, -INF , !P6 ;  /* 0xff8000001d807808 */ /* 0x000fe40007000000 */
[----:B------:R-:W-:-:S02]  /*f1a0*/  ISETP.GE.AND P6, PT, R8, R23, PT ;  /* 0x000000170800720c */ /* 0x000fc40003fc6270 */
[----:B--2---:R-:W-:Y:S02]  /*f1b0*/  FSEL R121, R10, -INF , !P0 ;  /* 0xff8000000a797808 */ /* 0x004fe40004000000 */
[----:B------:R-:W-:Y:S02]  /*f1c0*/  PLOP3.LUT P0, PT, PT, PT, UP1, 0x80, 0x0 ;  /* 0x000000000000781c */ /* 0x000fe40003f0f018 */
[----:B------:R-:W-:Y:S02]  /*f1d0*/  FSEL R116, R20, -INF , !P6 ;  /* 0xff80000014747808 */ /* 0x000fe40007000000 */
[----:B------:R-:W-:Y:S02]  /*f1e0*/  ISETP.GE.AND P6, PT, R2, R23, PT ;  /* 0x000000170200720c */ /* 0x000fe40003fc6270 */
[----:B----4-:R-:W-:Y:S01]  /*f1f0*/  FSEL R208, R7, -INF , !P3 ;  /* 0xff80000007d07808 */ /* 0x010fe20005800000 */
[----:B-1----:R-:W-:Y:S01]  /*f200*/  FMUL.FTZ R0, R241, UR28 ;  /* 0x0000001cf1007c20 */ /* 0x002fe20008410000 */
[----:B---3--:R-:W-:-:S03]  /*f210*/  FSEL R209, R11, -INF , !P4 ;  /* 0xff8000000bd17808 */ /* 0x008fc60006000000 */
[----:B------:R1:W2:Y:S02]  /*f220*/  MUFU.TANH R8, R0 ;  /* 0x0000000000087308 */ /* 0x0002a40000002400 */
[----:B-1----:R-:W-:Y:S01]  /*f230*/  FMUL.FTZ R0, R243, UR28 ;  /* 0x0000001cf3007c20 */ /* 0x002fe20008410000 */
[----:B--2---:R-:W-:-:S05]  /*f240*/  FSEL R122, R8, -INF , !P6 ;  /* 0xff800000087a7808 */ /* 0x004fca0007000000 */
[----:B------:R-:W1:Y:S02]  /*f250*/  MUFU.TANH R0, R0 ;  /* 0x0000000000007308 */ /* 0x000e640000002400 */
[----:B-1----:R-:W-:Y:S01]  /*f260*/  FSEL R207, R0, -INF , !P2 ;  /* 0xff80000000cf7808 */ /* 0x002fe20005000000 */
[----:B------:R-:W-:Y:S06]  /*f270*/  @!P0 BRA `(.L_x_341) ;  /* 0x0000000400c08947 */ /* 0x000fec0003800000 */
[----:B------:R-:W2:Y:S04]  /*f280*/  LDL.64 R24, [R1+0xc0] ;  /* 0x0000c00001187983 */ /* 0x000ea80000100a00 */
[----:B------:R-:W3:Y:S01]  /*f290*/  LDL.64 R124, [R1+0xb8] ;  /* 0x0000b800017c7983 */ /* 0x000ee20000100a00 */
[----:B------:R-:W-:Y:S01]  /*f2a0*/  UIADD3 UR20, UR23, -0x3, URZ ;  /* 0xfffffffd17147890 */ /* 0x000fe2000fffe03f */
[----:B------:R-:W1:Y:S01]  /*f2b0*/  @!P1 LDC.64 R16, c[0x0][0x218] ;  /* 0x00008600ff109b82 */ /* 0x000e620000000a00 */
[----:B------:R-:W-:Y:S01]  /*f2c0*/  IMAD.U32 R10, RZ, RZ, UR8 ;  /* 0x00000008ff0a7e24 */ /* 0x000fe2000f8e00ff */
[----:B------:R4:W-:Y:S01]  /*f2d0*/  @P1 STS.128 [R228+0x4000], RZ ;  /* 0x004000ffe4001388 */ /* 0x0009e20000000c00 */
[----:B------:R-:W-:Y:S01]  /*f2e0*/  USHF.R.S32.HI UR4, URZ, 0x1f, UR20 ;  /* 0x0000001f3f047899 */ /* 0x000fe20008011414 */
[----:B------:R-:W-:Y:S01]  /*f2f0*/  IMAD.U32 R5, RZ, RZ, UR8 ;  /* 0x00000008ff057e24 */ /* 0x000fe2000f8e00ff */
[----:B------:R-:W-:Y:S01]  /*f300*/  UIMAD.WIDE.U32 UR26, UR20, UR8, URZ ;  /* 0x00000008141a72a5 */ /* 0x000fe2000f8e003f */
[----:B------:R-:W-:Y:S01]  /*f310*/  BSSY B0, `(.L_x_342) ;  /* 0x0000065000007945 */ /* 0x000fe20003800000 */
        /* <DEDUP_REMOVED lines=30> */
[----:B------:R-:W1:Y:S01]  /*f500*/  @!P1 LDC.64 R20, c[0x0][0x218] ;  /* 0x00008600ff149b82 */ /* 0x000e620000000a00 */
[----:B------:R-:W-:Y:S01]  /*f510*/  @!P1 IADD3.X R2, R7, UR10, RZ, P3, !PT ;  /* 0x0000000a07029c10 */ /* 0x000fe20009ffe4ff */
[----:B------:R-:W-:Y:S01]  /*f520*/  @!PT LDS RZ, [RZ] ;  /* 0x00000000fffff984 */ /* 0x000fe20000000800 */
[----:B------:R-:W-:Y:S01]  /*f530*/  @!PT LDS RZ, [RZ] ;  /* 0x00000000fffff984 */ /* 0x000fe20000000800 */
[----:B------:R-:W-:Y:S01]  /*f540*/  @!PT LDS RZ, [RZ] ;  /* 0x00000000fffff984 */ /* 0x000fe20000000800 */
[----:B------:R2:W-:Y:S03]  /*f550*/  @!P1 LDGSTS.E.BYPASS.LTC128B.128 [R228+0x4000], desc[UR24][R8.64] ;  /* 0x0400000008e49fae */ /* 0x0005e6000b901d58 */
[----:B------:R-:W-:Y:S01]  /*f560*/  @!P1 LEA.HI.X R11, R0, R19, R2, 0x1, P2 ;  /* 0x00000013000b9211 */ /* 0x000fe200010f0c02 */
[----:B------:R-:W-:Y:S01]  /*f570*/  IMAD.U32 R2, RZ, RZ, UR9 ;  /* 0x00000009ff027e24 */ /* 0x000fe2000f8e00ff */
[----:B------:R3:W-:Y:S01]  /*f580*/  @P1 STS.128 [R228+0x4800], RZ ;  /* 0x004800ffe4001388 */ /* 0x0007e20000000c00 */
[----:B------:R-:W4:Y:S03]  /*f590*/  @!P1 LDC.64 R18, c[0x0][0x218] ;  /* 0x00008600ff129b82 */ /* 0x000f260000000a00 */
[----:B------:R-:W-:Y:S01]  /*f5a0*/  @!PT LDS RZ, [RZ] ;  /* 0x00000000fffff984 */ /* 0x000fe20000000800 */
[----:B------:R-:W-:Y:S01]  /*f5b0*/  @!PT LDS RZ, [RZ] ;  /* 0x00000000fffff984 */ /* 0x000fe20000000800 */
[----:B------:R-:W-:Y:S01]  /*f5c0*/  @!PT LDS RZ, [RZ] ;  /* 0x00000000fffff984 */ /* 0x000fe20000000800 */
[----:B------:R3:W-:Y:S04]  /*f5d0*/  @!P1 LDGSTS.E.BYPASS.LTC128B.128 [R228+0x4800], desc[UR24][R10.64] ;  /* 0x048000000ae49fae */ /* 0x0007e8000b901d58 */
[----:B------:R1:W-:Y:S01]  /*f5e0*/  @P1 STS.128 [R228+0x5000], RZ ;  /* 0x005000ffe4001388 */ /* 0x0003e20000000c00 */
[----:B--2---:R-:W-:-:S05]  /*f5f0*/  IMAD.U32 R8, RZ, RZ, UR8 ;  /* 0x00000008ff087e24 */ /* 0x004fca000f8e00ff */
[----:B------:R-:W-:-:S04]  /*f600*/  @!P1 LEA R0, P2, R8, R6, 0x5 ;  /* 0x0000000608009211 */ /* 0x000fc800078428ff */
[----:B------:R-:W-:Y:S01]  /*f610*/  @!P1 LEA.HI.X R2, R5, R7, R2, 0x5, P2 ;  /* 0x0000000705029211 */ /* 0x000fe200010f2c02 */
[----:B---3--:R-:W-:Y:S01]  /*f620*/  IMAD.U32 R10, RZ, RZ, UR8 ;  /* 0x00000008ff0a7e24 */ /* 0x008fe2000f8e00ff */
[----:B------:R-:W-:-:S04]  /*f630*/  @!P1 LEA R8, P2, R0, R12, 0x1 ;  /* 0x0000000c00089211 */ /* 0x000fc800078408ff */
[----:B------:R-:W-:Y:S01]  /*f640*/  @!P1 LEA.HI.X R9, R0, R13, R2, 0x1, P2 ;  /* 0x0000000d00099211 */ /* 0x000fe200010f0c02 */
[----:B------:R-:W-:Y:S02]  /*f650*/  IMAD.U32 R0, RZ, RZ, UR8 ;  /* 0x00000008ff007e24 */ /* 0x000fe4000f8e00ff */
[----:B------:R-:W-:Y:S02]  /*f660*/  IMAD.U32 R2, RZ, RZ, UR9 ;  /* 0x00000009ff027e24 */ /* 0x000fe4000f8e00ff */
[----:B------:R-:W-:Y:S01]  /*f670*/  @!PT LDS RZ, [RZ] ;  /* 0x00000000fffff984 */ /* 0x000fe20000000800 */
[----:B------:R-:W-:Y:S01]  /*f680*/  @!PT LDS RZ, [RZ] ;  /* 0x00000000fffff984 */ /* 0x000fe20000000800 */
[----:B------:R-:W-:Y:S01]  /*f690*/  @!PT LDS RZ, [RZ] ;  /* 0x00000000fffff984 */ /* 0x000fe20000000800 */
[----:B------:R2:W-:Y:S01]  /*f6a0*/  @!P1 LDGSTS.E.BYPASS.LTC128B.128 [R228+0x5000], desc[UR24][R8.64] ;  /* 0x0500000008e49fae */ /* 0x0005e2000b901d58 */
[----:B------:R-:W-:-:S03]  /*f6b0*/  @!P1 LEA R0, P2, R0, R6, 0x6 ;  /* 0x0000000600009211 */ /* 0x000fc600078430ff */
[----:B------:R3:W-:Y:S01]  /*f6c0*/  @P1 STS.128 [R228+0x5800], RZ ;  /* 0x005800ffe4001388 */ /* 0x0007e20000000c00 */
[----:B------:R-:W-:Y:S02]  /*f6d0*/  @!P1 LEA.HI.X R2, R5, R7, R2, 0x6, P2 ;  /* 0x0000000705029211 */ /* 0x000fe400010f3402 */
        /* <DEDUP_REMOVED lines=15> */
[----:B------:R3:W-:Y:S01]  /*f7d0*/  @!P1 LDGSTS.E.BYPASS.LTC128B.128 [R228+0x6800], desc[UR24][R14.64] ;  /* 0x068000000ee49fae */ /* 0x0007e2000b901d58 */
[----:B--2---:R-:W-:-:S03]  /*f7e0*/  @!P1 IMAD.MOV.U32 R8, RZ, RZ, R6 ;  /* 0x000000ffff089224 */ /* 0x004fc600078e0006 */
[----:B------:R3:W-:Y:S01]  /*f7f0*/  @P1 STS.128 [R228+0x7000], RZ ;  /* 0x007000ffe4001388 */ /* 0x0007e20000000c00 */
[----:B------:R-:W-:Y:S02]  /*f800*/  @!P1 IMAD.MOV.U32 R9, RZ, RZ, R7 ;  /* 0x000000ffff099224 */ /* 0x000fe400078e0007 */
[----:B------:R-:W-:-:S04]  /*f810*/  @!P1 IMAD.WIDE.U32 R8, R10, 0x60, R8 ;  /* 0x000000600a089825 */ /* 0x000fc800078e0008 */
[----:B------:R-:W-:Y:S01]  /*f820*/  @!P1 VIADD R0, R9, UR4 ;  /* 0x0000000409009c36 */ /* 0x000fe20008000000 */
[----:B----4-:R-:W-:-:S04]  /*f830*/  @!P1 LEA R10, P2, R8, R18, 0x1 ;  /* 0x00000012080a9211 */ /* 0x010fc800078408ff */
[----:B------:R-:W-:-:S05]  /*f840*/  @!P1 LEA.HI.X R11, R8, R19, R0, 0x1, P2 ;  /* 0x00000013080b9211 */ /* 0x000fca00010f0c00 */
        /* <DEDUP_REMOVED lines=17> */
.L_x_343:
[----:B------:R-:W-:Y:S05]  /*f960*/  BSYNC B0 ;  /* 0x0000000000007941 */ /* 0x000fea0003800000 */
.L_x_342:
[----:B------:R-:W0:Y:S02]  /*f970*/  LDGDEPBAR ;  /* 0x00000000000079af */ /* 0x000e240000000000 */
.L_x_341:
[----:B------:R-:W-:Y:S04]  /*f980*/  STL [R1+0x120], R228 ;  /* 0x000120e401007387 */ /* 0x000fe80000100800 */
[----:B------:R-:W-:Y:S04]  /*f990*/  STL [R1+0x11c], R225 ;  /* 0x00011ce101007387 */ /* 0x000fe80000100800 */
[----:B------:R-:W-:Y:S04]  /*f9a0*/  STL [R1+0x118], R224 ;  /* 0x000118e001007387 */ /* 0x000fe80000100800 */
[----:B------:R2:W-:Y:S01]  /*f9b0*/  STL [R1+0x114], R223 ;  /* 0x000114df01007387 */ /* 0x0005e20000100800 */
[----:B-----5:R-:W-:-:S02]  /*f9c0*/  FMNMX.FTZ R0, R73, R64, !PT ;  /* 0x0000004049007209 */ /* 0x020fc40007810000 */
[----:B---3--:R-:W-:Y:S01]  /*f9d0*/  MOV R17, R112 ;  /* 0x0000007000117202 */ /* 0x008fe20000000f00 */
[----:B------:R-:W-:Y:S04]  /*f9e0*/  LDSM.16.MT88.4 R20, [R219+0x8000] ;  /* 0x00800000db14783b */ /* 0x000fe80000004200 */
[----:B------:R-:W-:Y:S04]  /*f9f0*/  LDSM.16.MT88.4 R24, [R220+0x8000] ;  /* 0x00800000dc18783b */ /* 0x000fe80000004200 */
[----:B--2---:R-:W2:Y:S04]  /*fa00*/  LDL.LU R223, [R1+0x4c] ;  /* 0x00004c0001df7983 */ /* 0x004ea80000300800 */
[----:B------:R-:W-:Y:S04]  /*fa10*/  STL [R1+0x110], R222 ;  /* 0x000110de01007387 */ /* 0x000fe80000100800 */
[----:B------:R-:W-:Y:S04]  /*fa20*/  STL [R1+0x10c], R217 ;  /* 0x00010cd901007387 */ /* 0x000fe80000100800 */
[----:B------:R-:W-:Y:S04]  /*fa30*/  STL [R1+0x108], R216 ;  /* 0x000108d801007387 */ /* 0x000fe80000100800 */
[----:B------:R-:W-:Y:S04]  /*fa40*/  STL [R1+0x104], R133 ;  /* 0x0001048501007387 */ /* 0x000fe80000100800 */
[----:B------:R-:W-:Y:S04]  /*fa50*/  STL [R1+0x100], R132 ;  /* 0x0001008401007387 */ /* 0x000fe80000100800 */
[----:B------:R-:W-:Y:S04]  /*fa60*/  STL [R1+0xfc], R4 ;  /* 0x0000fc0401007387 */ /* 0x000fe80000100800 */
[----:B------:R3:W-:Y:S04]  /*fa70*/  STL [R1+0xf8], R3 ;  /* 0x0000f80301007387 */ /* 0x0007e80000100800 */
[----:B---3--:R-:W3:Y:S04]  /*fa80*/  LDL.LU R3, [R1+0x28] ;  /* 0x0000280001037983 */ /* 0x008ee80000300800 */
[----:B------:R-:W4:Y:S04]  /*fa90*/  LDL.LU R224, [R1+0x44] ;  /* 0x0000440001e07983 */ /* 0x000f280000300800 */
[----:B------:R-:W3:Y:S01]  /*faa0*/  LDL.LU R216, [R1+0x4] ;  /* 0x0000040001d87983 */ /* 0x000ee20000300800 */
[----:B------:R-:W-:-:S02]  /*fab0*/  FMNMX.FTZ R0, R65, R0, !PT ;  /* 0x0000000041007209 */ /* 0x000fc40007810000 */
[----:B------:R-:W-:Y:S01]  /*fac0*/  MOV R132, R54 ;  /* 0x0000003600847202 */ /* 0x000fe20000000f00 */
[----:B------:R-:W4:Y:S04]  /*fad0*/  LDL.LU R14, [R1+0x48] ;  /* 0x00004800010e7983 */ /* 0x000f280000300800 */
[----:B------:R-:W3:Y:S04]  /*fae0*/  LDL.LU R217, [R1+0x34] ;  /* 0x0000340001d97983 */ /* 0x000ee80000300800 */
[----:B------:R-:W3:Y:S04]  /*faf0*/  LDL.LU R133, [R1+0xc] ;  /* 0x00000c0001857983 */ /* 0x000ee80000300800 */
[----:B------:R-:W3:Y:S04]  /*fb00*/  LDL.LU R4, [R1+0x14] ;  /* 0x0000140001047983 */ /* 0x000ee80000300800 */
[----:B-1----:R-:W3:Y:S04]  /*fb10*/  LDL.LU R228, [R1+0x18] ;  /* 0x0000180001e47983 */ /* 0x002ee80000300800 */
[----:B------:R-:W3:Y:S04]  /*fb20*/  LDL.LU R225, [R1+0x38] ;  /* 0x0000380001e17983 */ /* 0x000ee80000300800 */
[----:B------:R-:W3:Y:S04]  /*fb30*/  LDL.LU R81, [R1+0x10] ;  /* 0x0000100001517983 */ /* 0x000ee80000300800 */
[----:B------:R-:W3:Y:S04]  /*fb40*/  LDL.LU R12, [R1+0x2c] ;  /* 0x00002c00010c7983 */ /* 0x000ee80000300800 */
[----:B------:R-:W3:Y:S04]  /*fb50*/  LDL.LU R13, [R1+0x24] ;  /* 0x00002400010d7983 */ /* 0x000ee80000300800 */
[----:B------:R-:W3:Y:S04]  /*fb60*/  LDL.LU R15, [R1+0x3c] ;  /* 0x00003c00010f7983 */ /* 0x000ee80000300800 */
[----:B------:R-:W3:Y:S04]  /*fb70*/  LDL.LU R16, [R1+0x8] ;  /* 0x0000080001107983 */ /* 0x000ee80000300800 */
[----:B------:R-:W3:Y:S01]  /*fb80*/  LDL.LU R11, [R1+0x30] ;  /* 0x00003000010b7983 */ /* 0x000ee20000300800 */
[----:B------:R-:W-:-:S04]  /*fb90*/  FMNMX.FTZ R0, R66, R0, !PT ;  /* 0x0000000042007209 */ /* 0x000fc80007810000 */
[----:B------:R-:W-:-:S04]  /*fba0*/  FMNMX.FTZ R0, R67, R0, !PT ;  /* 0x0000000043007209 */ /* 0x000fc80007810000 */
        /* <DEDUP_REMOVED lines=15> */
[----:B------:R-:W-:-:S04]  /*fca0*/  FMNMX.FTZ R0, R43, R0, !PT ;  /* 0x000000002b007209 */ /* 0x000fc80007810000 */
[----:B------:R-:W-:-:S04]  /*fcb0*/  FMNMX.FTZ R0, R42, R0, !PT ;  /* 0x000000002a007209 */ /* 0x000fc80007810000 */
[----:B------:R-:W-:Y:S02]  /*fcc0*/  FMNMX.FTZ R0, R41, R0, !PT ;  /* 0x0000000029007209 */ /* 0x000fe40007810000 */
[----:B--2---:R-:W-:Y:S02]  /*fcd0*/  FMNMX.FTZ R6, R223, R5, !PT ;  /* 0x00000005df067209 */ /* 0x004fe40007810000 */
        /* <DEDUP_REMOVED lines=8> */
[----:B------:R-:W-:-:S04]  /*fd60*/  FMNMX.FTZ R0, R45, R0, !PT ;  /* 0x000000002d007209 */ /* 0x000fc80007810000 */
        /* <DEDUP_REMOVED lines=10> */
[----:B------:R-:W-:Y:S02]  /*fe10*/  FMNMX.FTZ R0, R103, R0, !PT ;  /* 0x0000000067007209 */ /* 0x000fe40007810000 */
[----:B----4-:R-:W-:-:S04]  /*fe20*/  FMNMX.FTZ R6, R14, R6, !PT ;  /* 0x000000060e067209 */ /* 0x010fc80007810000 */
[----:B------:R-:W-:-:S04]  /*fe30*/  FMNMX.FTZ R6, R224, R6, !PT ;  /* 0x00000006e0067209 */ /* 0x000fc80007810000 */
[----:B------:R-:W-:-:S04]  /*fe40*/  FMNMX.FTZ R6, R69, R6, !PT ;  /* 0x0000000645067209 */ /* 0x000fc80007810000 */
[----:B---3--:R-:W-:Y:S02]  /*fe50*/  FMNMX.FTZ R7, R15, R6, !PT ;  /* 0x000000060f077209 */ /* 0x008fe40007810000 */
        /* <DEDUP_REMOVED lines=64> */
[----:B------:R-:W-:Y:S02]  /*10260*/  FMNMX.FTZ R5, R215, R7, !PT ;  /* 0x00000007d7057209 */ /* 0x000fe40007810000 */
[----:B------:R-:W-:Y:S01]  /*10270*/  FMNMX.FTZ R6, R233, R6, !PT ;  /* 0x00000006e9067209 */ /* 0x000fe20007810000 */
[----:B------:R-:W1:Y:S01]  /*10280*/  SHFL.BFLY PT, R8, R0, 0x1, 0x1f ;  /* 0x0c201f0000087f89 */ /* 0x000e6200000e0000 */
[----:B------:R-:W-:-:S02]  /*10290*/  FMNMX.FTZ R7, R119, R2, !PT ;  /* 0x0000000277077209 */ /* 0x000fc40007810000 */
[----:B------:R-:W-:Y:S02]  /*102a0*/  FMNMX.FTZ R2, R214, R5, !PT ;  /* 0x00000005d6027209 */ /* 0x000fe40007810000 */
        /* <DEDUP_REMOVED lines=12> */
[----:B-1----:R-:W-:Y:S01]  /*10370*/  FMNMX.FTZ R112, R0, R8, !PT ;  /* 0x0000000800707209 */ /* 0x002fe20007810000 */
[----:B------:R-:W-:Y:S01]  /*10380*/  SHFL.BFLY PT, R10, R7, 0x2, 0x1f ;  /* 0x0c401f00070a7f89 */ /* 0x000fe200000e0000 */
[----:B------:R-:W-:Y:S02]  /*10390*/  FMNMX.FTZ R0, R210, R5, !PT ;  /* 0x00000005d2007209 */ /* 0x000fe40007810000 */
[C---:B------:R-:W-:Y:S01]  /*103a0*/  FSETP.NEU.FTZ.AND P4, PT, R112.reuse, -INF , PT ;  /* 0xff8000007000780b */ /* 0x040fe20003f9d000 */
[----:B------:R-:W-:Y:S01]  /*103b0*/  FMUL.FTZ R5, R112, UR22 ;  /* 0x0000001670057c20 */ /* 0x000fe20008410000 */
[----:B------:R-:W-:Y:S02]  /*103c0*/  FMNMX.FTZ R0, R209, R0, !PT ;  /* 0x00000000d1007209 */ /* 0x000fe40007810000 */
[----:B--2---:R-:W-:Y:S02]  /*103d0*/  FMNMX.FTZ R2, R2, R6, !PT ;  /* 0x0000000602027209 */ /* 0x004fe40007810000 */
[----:B------:R-:W-:-:S02]  /*103e0*/  FMNMX.FTZ R0, R208, R0, !PT ;  /* 0x00000000d0007209 */ /* 0x000fc40007810000 */
[----:B------:R-:W-:Y:S01]  /*103f0*/  FSEL R5, R5, RZ, P4 ;  /* 0x000000ff05057208 */ /* 0x000fe20002000000 */
[----:B------:R-:W1:Y:S01]  /*10400*/  SHFL.BFLY PT, R9, R2, 0x1, 0x1f ;  /* 0x0c201f0002097f89 */ /* 0x000e6200000e0000 */
[----:B------:R-:W-:-:S03]  /*10410*/  FMNMX.FTZ R6, R207, R0, !PT ;  /* 0x00000000cf067209 */ /* 0x000fc60007810000 */
[--C-:B------:R-:W-:Y:S01]  /*10420*/  FFMA.FTZ R0, R64, UR22, -R5.reuse ;  /* 0x0000001640007c23 */ /* 0x100fe20008010805 */
[----:B------:R-:W-:Y:S01]  /*10430*/  MOV R64, R17 ;  /* 0x0000001100407202 */ /* 0x000fe20000000f00 */
[----:B------:R-:W2:Y:S02]  /*10440*/  SHFL.BFLY PT, R8, R6, 0x2, 0x1f ;  /* 0x0c401f0006087f89 */ /* 0x000ea400000e0000 */
[----:B------:R3:W-:Y:S01]  /*10450*/  MUFU.EX2 R123, R0 ;  /* 0x00000000007b7308 */ /* 0x0007e20000000800 */
[----:B-1----:R-:W-:Y:S02]  /*10460*/  FMNMX.FTZ R111, R2, R9, !PT ;  /* 0x00000009026f7209 */ /* 0x002fe40007810000 */
[----:B---3--:R-:W-:Y:S01]  /*10470*/  FMNMX.FTZ R0, R7, R10, !PT ;  /* 0x0000000a07007209 */ /* 0x008fe20007810000 */
[----:B------:R-:W-:Y:S01]  /*10480*/  FFMA.FTZ R7, R65, UR22, -R5 ;  /* 0x0000001641077c23 */ /* 0x000fe20008010805 */
[----:B------:R-:W-:Y:S02]  /*10490*/  IMAD.MOV.U32 R65, RZ, RZ, R11 ;  /* 0x000000ffff417224 */ /* 0x000fe400078e000b */
[C---:B------:R-:W-:Y:S01]  /*104a0*/  FMUL.FTZ R2, R111.reuse, UR22 ;  /* 0x000000166f027c20 */ /* 0x040fe20008410000 */
[----:B--2---:R-:W-:Y:S01]  /*104b0*/  FMNMX.FTZ R6, R6, R8, !PT ;  /* 0x0000000806067209 */ /* 0x004fe20007810000 */
[----:B------:R-:W1:Y:S01]  /*104c0*/  SHFL.BFLY PT, R10, R0, 0x1, 0x1f ;  /* 0x0c201f00000a7f89 */ /* 0x000e6200000e0000 */
[----:B------:R2:W3:Y:S01]  /*104d0*/  MUFU.EX2 R11, R7 ;  /* 0x00000007000b7308 */ /* 0x0004e20000000800 */
[----:B------:R-:W-:-:S02]  /*104e0*/  FSETP.NEU.FTZ.AND P3, PT, R111, -INF , PT ;  /* 0xff8000006f00780b */ /* 0x000fc40003f7d000 */
[----:B------:R-:W4:Y:S02]  /*104f0*/  SHFL.BFLY PT, R8, R6, 0x1, 0x1f ;  /* 0x0c201f0006087f89 */ /* 0x000f2400000e0000 */
[----:B------:R-:W-:Y:S01]  /*10500*/  FSEL R2, R2, RZ, P3 ;  /* 0x000000ff02027208 */ /* 0x000fe20001800000 */
[----:B--2---:R-:W-:Y:S01]  /*10510*/  FFMA.FTZ R7, R66, UR22, -R5 ;  /* 0x0000001642077c23 */ /* 0x004fe20008010805 */
[----:B------:R-:W-:Y:S02]  /*10520*/  MOV R66, R16 ;  /* 0x0000001000427202 */ /* 0x000fe40000000f00 */
[----:B------:R-:W-:Y:S01]  /*10530*/  LDSM.16.MT88.4 R16, [R221+0x8000] ;  /* 0x00800000dd10783b */ /* 0x000fe20000004200 */
[----:B------:R2:W-:Y:S01]  /*10540*/  MUFU.EX2 R126, R7 ;  /* 0x00000007007e7308 */ /* 0x0005e20000000800 */
[----:B-1----:R-:W-:Y:S01]  /*10550*/  FMNMX.FTZ R110, R0, R10, !PT ;  /* 0x0000000a006e7209 */ /* 0x002fe20007810000 */
[----:B------:R-:W-:-:S03]  /*10560*/  FFMA.FTZ R0, R52, UR22, -R2 ;  /* 0x0000001634007c23 */ /* 0x000fc60008010802 */
[----:B------:R-:W-:Y:S01]  /*10570*/  FSETP.NEU.FTZ.AND P2, PT, R110, -INF , PT ;  /* 0xff8000006e00780b */ /* 0x000fe20003f5d000 */
[----:B------:R-:W-:Y:S02]  /*10580*/  STL [R1+0x128], R110 ;  /* 0x0001286e01007387 */ /* 0x000fe40000100800 */
[----:B------:R1:W-:Y:S01]  /*10590*/  MUFU.EX2 R75, R0 ;  /* 0x00000000004b7308 */ /* 0x0003e20000000800 */
[----:B----4-:R-:W-:Y:S01]  /*105a0*/  FMNMX.FTZ R109, R6, R8, !PT ;  /* 0x00000008066d7209 */ /* 0x010fe20007810000 */
[----:B------:R4:W-:Y:S03]  /*105b0*/  STL [R1+0x12c], R112 ;  /* 0x00012c7001007387 */ /* 0x0009e60000100800 */
[----:B------:R-:W-:Y:S01]  /*105c0*/  FSETP.NEU.FTZ.AND P1, PT, R109, -INF , PT ;  /* 0xff8000006d00780b */ /* 0x000fe20003f3d000 */
[----:B------:R-:W-:Y:S01]  /*105d0*/  STL [R1+0x130], R109 ;  /* 0x0001306d01007387 */ /* 0x000fe20000100800 */
[----:B--2---:R-:W-:Y:S01]  /*105e0*/  FFMA.FTZ R7, R67, UR22, -R5 ;  /* 0x0000001643077c23 */ /* 0x004fe20008010805 */
[----:B------:R-:W-:-:S02]  /*105f0*/  MOV R67, R15 ;  /* 0x0000000f00437202 */ /* 0x000fc40000000f00 */
[----:B------:R3:W-:Y:S01]  /*10600*/  STL [R1+0x134], R111 ;  /* 0x0001346f01007387 */ /* 0x0007e20000100800 */
[----:B------:R2:W-:Y:S01]  /*10610*/  MUFU.EX2 R241, R7 ;  /* 0x0000000700f17308 */ /* 0x0005e20000000800 */
[----:B-1----:R-:W-:-:S05]  /*10620*/  FMUL.FTZ R0, R110, UR22 ;  /* 0x000000166e007c20 */ /* 0x002fca0008410000 */
[----:B------:R-:W-:-:S05]  /*10630*/  FSEL R0, R0, RZ, P2 ;  /* 0x000000ff00007208 */ /* 0x000fca0001000000 */
[----:B------:R-:W-:Y:S01]  /*10640*/  FFMA.FTZ R6, R43, UR22, -R0 ;  /* 0x000000162b067c23 */ /* 0x000fe20008010800 */
[----:B--2---:R-:W-:-:S03]  /*10650*/  FFMA.FTZ R7, R51, UR22, -R2 ;  /* 0x0000001633077c23 */ /* 0x004fc60008010802 */
[----:B------:R1:W-:Y:S08]  /*10660*/  MUFU.EX2 R222, R6 ;  /* 0x0000000600de7308 */ /* 0x0003f00000000800 */
[----:B------:R2:W-:Y:S01]  /*10670*/  MUFU.EX2 R38, R7 ;  /* 0x0000000700267308 */ /* 0x0005e20000000800 */
[----:B-1----:R-:W-:-:S05]  /*10680*/  FMUL.FTZ R6, R109, UR22 ;  /* 0x000000166d067c20 */ /* 0x002fca0008410000 */
[----:B------:R-:W-:Y:S01]  /*10690*/  FSEL R6, R6, RZ, P1 ;  /* 0x000000ff06067208 */ /* 0x000fe20000800000 */
[----:B--2---:R-:W-:-:S04]  /*106a0*/  FFMA.FTZ R7, R49, UR22, -R2 ;  /* 0x0000001631077c23 */ /* 0x004fc80008010802 */
[----:B------:R-:W-:Y:S01]  /*106b0*/  FFMA.FTZ R8, R44, UR22, -R6 ;  /* 0x000000162c087c23 */ /* 0x000fe20008010806 */
[----:B------:R1:W-:Y:S08]  /*106c0*/  MUFU.EX2 R239, R7 ;  /* 0x0000000700ef7308 */ /* 0x0003f00000000800 */
[----:B------:R2:W-:Y:S01]  /*106d0*/  MUFU.EX2 R80, R8 ;  /* 0x0000000800507308 */ /* 0x0005e20000000800 */
[----:B-1----:R-:W-:-:S07]  /*106e0*/  FFMA.FTZ R7, R53, UR22, -R2 ;  /* 0x0000001635077c23 */ /* 0x002fce0008010802 */
[----:B------:R1:W-:Y:S01]  /*106f0*/  MUFU.EX2 R242, R7 ;  /* 0x0000000700f27308 */ /* 0x0003e20000000800 */
[----:B--2---:R-:W-:Y:S02]  /*10700*/  FSEL R8, R112, RZ, P4 ;  /* 0x000000ff70087208 */ /* 0x004fe40002000000 */
[----:B----4-:R-:W-:-:S03]  /*10710*/  MOV R112, R69 ;  /* 0x0000004500707202 */ /* 0x010fc60000000f00 */
[----:B------:R-:W-:-:S04]  /*10720*/  FADD.FTZ R8, R73, -R8 ;  /* 0x8000000849087221 */ /* 0x000fc80000010000 */
[----:B------:R-:W-:Y:S01]  /*10730*/  FMUL.FTZ R8, R8, UR22 ;  /* 0x0000001608087c20 */ /* 0x000fe20008410000 */
[----:B-1----:R-:W-:Y:S01]  /*10740*/  FFMA.FTZ R7, R39, UR22, -R0 ;  /* 0x0000001627077c23 */ /* 0x002fe20008010800 */
[----:B------:R-:W-:Y:S02]  /*10750*/  IMAD.MOV.U32 R39, RZ, RZ, R13 ;  /* 0x000000ffff277224 */ /* 0x000fe400078e000d */
[----:B------:R1:W2:Y:S08]  /*10760*/  MUFU.EX2 R37, R8 ;  /* 0x0000000800257308 */ /* 0x0002b00000000800 */
[----:B------:R4:W4:Y:S01]  /*10770*/  MUFU.EX2 R125, R7 ;  /* 0x00000007007d7308 */ /* 0x0009220000000800 */
[----:B-1----:R-:W-:Y:S01]  /*10780*/  FSEL R8, R111, RZ, P3 ;  /* 0x000000ff6f087208 */ /* 0x002fe20001800000 */
[----:B---3--:R-:W-:-:S02]  /*10790*/  IMAD.MOV.U32 R111, RZ, RZ, R11 ;  /* 0x000000ffff6f7224 */ /* 0x008fc400078e000b */
[-C--:B--2---:R-:W-:Y:S01]  /*107a0*/  FMUL.FTZ R140, R140, R37.reuse ;  /* 0x000000258c8c7220 */ /* 0x084fe20000410000 */
[-C--:B------:R-:W-:Y:S01]  /*107b0*/  FMUL.FTZ R141, R141, R37.reuse ;  /* 0x000000258d8d7220 */ /* 0x080fe20000410000 */
[-C--:B------:R-:W-:Y:S01]  /*107c0*/  FMUL.FTZ R144, R144, R37.reuse ;  /* 0x0000002590907220 */ /* 0x080fe20000410000 */
[----:B------:R-:W-:Y:S01]  /*107d0*/  FADD.FTZ R8, R72, -R8 ;  /* 0x8000000848087221 */ /* 0x000fe20000010000 */
[-C--:B------:R-:W-:Y:S01]  /*107e0*/  FMUL.FTZ R145, R145, R37.reuse ;  /* 0x0000002591917220 */ /* 0x080fe20000410000 */
[-C--:B------:R-:W-:Y:S01]  /*107f0*/  FMUL.FTZ R156, R156, R37.reuse ;  /* 0x000000259c9c7220 */ /* 0x080fe20000410000 */
[--C-:B----4-:R-:W-:Y:S01]  /*10800*/  FFMA.FTZ R7, R42, UR22, -R0.reuse ;  /* 0x000000162a077c23 */ /* 0x110fe20008010800 */
[----:B------:R-:W-:Y:S01]  /*10810*/  FMUL.FTZ R8, R8, UR22 ;  /* 0x0000001608087c20 */ /* 0x000fe20008410000 */
[-C--:B------:R-:W-:Y:S01]  /*10820*/  FMUL.FTZ R157, R157, R37.reuse ;  /* 0x000000259d9d7220 */ /* 0x080fe20000410000 */
[-C--:B------:R-:W-:Y:S01]  /*10830*/  FMUL.FTZ R160, R160, R37.reuse ;  /* 0x00000025a0a07220 */ /* 0x080fe20000410000 */
[----:B------:R1:W-:Y:S01]  /*10840*/  MUFU.EX2 R77, R7 ;  /* 0x00000007004d7308 */ /* 0x0003e20000000800 */
[-C--:B------:R-:W-:Y:S01]  /*10850*/  FMUL.FTZ R161, R161, R37.reuse ;  /* 0x00000025a1a17220 */ /* 0x080fe20000410000 */
[-C--:B------:R-:W-:Y:S01]  /*10860*/  FMUL.FTZ R172, R172, R37.reuse ;  /* 0x00000025acac7220 */ /* 0x080fe20000410000 */
[-C--:B------:R-:W-:Y:S01]  /*10870*/  FMUL.FTZ R173, R173, R37.reuse ;  /* 0x00000025adad7220 */ /* 0x080fe20000410000 */
[-C--:B------:R-:W-:Y:S01]  /*10880*/  FMUL.FTZ R176, R176, R37.reuse ;  /* 0x00000025b0b07220 */ /* 0x080fe20000410000 */
[-C--:B------:R-:W-:Y:S01]  /*10890*/  FMUL.FTZ R177, R177, R37.reuse ;  /* 0x00000025b1b17220 */ /* 0x080fe20000410000 */
[-C--:B------:R-:W-:Y:S01]  /*108a0*/  FMUL.FTZ R192, R192, R37.reuse ;  /* 0x00000025c0c07220 */ /* 0x080fe20000410000 */
[-C--:B------:R-:W-:Y:S01]  /*108b0*/  FMUL.FTZ R193, R193, R37.reuse ;  /* 0x00000025c1c17220 */ /* 0x080fe20000410000 */
[----:B------:R2:W3:Y:S01]  /*108c0*/  MUFU.EX2 R36, R8 ;  /* 0x0000000800247308 */ /* 0x0004e20000000800 */
[-C--:B------:R-:W-:Y:S01]  /*108d0*/  FMUL.FTZ R196, R196, R37.reuse ;  /* 0x00000025c4c47220 */ /* 0x080fe20000410000 */
[----:B------:R-:W-:Y:S01]  /*108e0*/  FMUL.FTZ R197, R197, R37 ;  /* 0x00000025c5c57220 */ /* 0x000fe20000410000 */
[----:B-1----:R-:W-:-:S05]  /*108f0*/  FFMA.FTZ R7, R41, UR22, -R0 ;  /* 0x0000001629077c23 */ /* 0x002fca0008010800 */
[----:B------:R1:W4:Y:S01]  /*10900*/  MUFU.EX2 R243, R7 ;  /* 0x0000000700f37308 */ /* 0x0003220000000800 */
[----:B--2---:R-:W-:Y:S01]  /*10910*/  F2FP.BF16.F32.PACK_AB R8, R222, R125 ;  /* 0x0000007dde08723e */ /* 0x004fe200000010ff */
[-C--:B---3--:R-:W-:Y:S01]  /*10920*/  FMUL.FTZ R142, R142, R36.reuse ;  /* 0x000000248e8e7220 */ /* 0x088fe20000410000 */
        /* <DEDUP_REMOVED lines=11> */
[--C-:B-1----:R-:W-:Y:S01]  /*109e0*/  FFMA.FTZ R7, R40, UR22, -R6.reuse ;  /* 0x0000001628077c23 */ /* 0x102fe20008010806 */
[----:B----4-:R-:W-:Y:S01]  /*109f0*/  F2FP.BF16.F32.PACK_AB R10, R243, R77 ;  /* 0x0000004df30a723e */ /* 0x010fe200000010ff */
[-C--:B------:R-:W-:Y:S01]  /*10a00*/  FMUL.FTZ R194, R194, R36.reuse ;  /* 0x00000024c2c27220 */ /* 0x080fe20000410000 */
[-C--:B------:R-:W-:Y:S01]  /*10a10*/  FMUL.FTZ R195, R195, R36.reuse ;  /* 0x00000024c3c37220 */ /* 0x080fe20000410000 */
[----:B------:R1:W-:Y:S01]  /*10a20*/  MUFU.EX2 R124, R7 ;  /* 0x00000007007c7308 */ /* 0x0003e20000000800 */
[-C--:B------:R-:W-:Y:S01]  /*10a30*/  FMUL.FTZ R198, R198, R36.reuse ;  /* 0x00000024c6c67220 */ /* 0x080fe20000410000 */
[----:B------:R-:W-:Y:S01]  /*10a40*/  FMUL.FTZ R199, R199, R36 ;  /* 0x00000024c7c77220 */ /* 0x000fe20000410000 */
[----:B-1----:R-:W-:-:S05]  /*10a50*/  FFMA.FTZ R7, R47, UR22, -R6 ;  /* 0x000000162f077c23 */ /* 0x002fca0008010806 */
[----:B------:R1:W2:Y:S02]  /*10a60*/  MUFU.EX2 R82, R7 ;  /* 0x0000000700527308 */ /* 0x0002a40000000800 */
[----:B-1----:R-:W-:Y:S01]  /*10a70*/  FFMA.FTZ R7, R45, UR22, -R6 ;  /* 0x000000162d077c23 */ /* 0x002fe20008010806 */
[----:B--2---:R-:W-:-:S05]  /*10a80*/  F2FP.BF16.F32.PACK_AB R9, R82, R124 ;  /* 0x0000007c5209723e */ /* 0x004fca00000010ff */
[----:B------:R1:W2:Y:S02]  /*10a90*/  MUFU.EX2 R240, R7 ;  /* 0x0000000700f07308 */ /* 0x0002a40000000800 */
[----:B-1----:R-:W-:Y:S02]  /*10aa0*/  FSEL R7, R110, RZ, P2 ;  /* 0x000000ff6e077208 */ /* 0x002fe40001000000 */
[----:B------:R-:W-:Y:S02]  /*10ab0*/  MOV R110, R14 ;  /* 0x0000000e006e7202 */ /* 0x000fe40000000f00 */
[----:B--2---:R-:W-:Y:S01]  /*10ac0*/  F2FP.BF16.F32.PACK_AB R11, R80, R240 ;  /* 0x000000f0500b723e */ /* 0x004fe200000010ff */
[----:B------:R-:W-:Y:S01]  /*10ad0*/  FADD.FTZ R7, R71, -R7 ;  /* 0x8000000747077221 */ /* 0x000fe20000010000 */
[----:B------:R-:W-:Y:S02]  /*10ae0*/  MOV R71, R12 ;  /* 0x0000000c00477202 */ /* 0x000fe40000000f00 */
[----:B------:R-:W1:Y:S01]  /*10af0*/  LDSM.16.MT88.4 R12, [R218+0x8000] ;  /* 0x00800000da0c783b */ /* 0x000e620000004200 */
[----:B------:R-:W-:-:S04]  /*10b00*/  FMUL.FTZ R7, R7, UR22 ;  /* 0x0000001607077c20 */ /* 0x000fc80008410000 */
[----:B------:R2:W3:Y:S02]  /*10b10*/  MUFU.EX2 R69, R7 ;  /* 0x0000000700457308 */ /* 0x0004e40000000800 */
[----:B--2---:R-:W-:Y:S01]  /*10b20*/  FSEL R7, R109, RZ, P1 ;  /* 0x000000ff6d077208 */ /* 0x004fe20000800000 */
[-C--:B---3--:R-:W-:Y:S01]  /*10b30*/  FMUL.FTZ R168, R168, R69.reuse ;  /* 0x00000045a8a87220 */ /* 0x088fe20000410000 */
        /* <DEDUP_REMOVED lines=11> */
[----:B------:R-:W2:Y:S01]  /*10bf0*/  MUFU.EX2 R68, R7 ;  /* 0x0000000700447308 */ /* 0x000ea20000000800 */
[-C--:B------:R-:W-:Y:S01]  /*10c00*/  FMUL.FTZ R164, R164, R69.reuse ;  /* 0x00000045a4a47220 */ /* 0x080fe20000410000 */
[-C--:B------:R-:W-:Y:S01]  /*10c10*/  FMUL.FTZ R165, R165, R69.reuse ;  /* 0x00000045a5a57220 */ /* 0x080fe20000410000 */
[-C--:B------:R-:W-:Y:S01]  /*10c20*/  FMUL.FTZ R180, R180, R69.reuse ;  /* 0x00000045b4b47220 */ /* 0x080fe20000410000 */
[-C--:B------:R-:W-:Y:S01]  /*10c30*/  FMUL.FTZ R181, R181, R69.reuse ;  /* 0x00000045b5b57220 */ /* 0x080fe20000410000 */
[-C--:B------:R-:W-:Y:S01]  /*10c40*/  FMUL.FTZ R184, R184, R69.reuse ;  /* 0x00000045b8b87220 */ /* 0x080fe20000410000 */
[----:B------:R-:W-:Y:S01]  /*10c50*/  FMUL.FTZ R185, R185, R69 ;  /* 0x00000045b9b97220 */ /* 0x000fe20000410000 */
[----:B------:R-:W-:Y:S01]  /*10c60*/  MOV R109, R55 ;  /* 0x00000037006d7202 */ /* 0x000fe20000000f00 */
[-C--:B--2---:R-:W-:Y:S01]  /*10c70*/  FMUL.FTZ R170, R170, R68.reuse ;  /* 0x00000044aaaa7220 */ /* 0x084fe20000410000 */
        /* <DEDUP_REMOVED lines=15> */
[----:B------:R-:W-:Y:S01]  /*10d70*/  HMMA.16816.F32.BF16 R44, R8, R20, R168 ;  /* 0x00000014082c723c */ /* 0x000fe200000418a8 */
[----:B------:R-:W-:-:S05]  /*10d80*/  FFMA.FTZ R7, R84, UR22, -R5 ;  /* 0x0000001654077c23 */ /* 0x000fca0008010805 */
[----:B-1----:R-:W-:Y:S01]  /*10d90*/  HMMA.16816.F32.BF16 R28, R8, R14, R148 ;  /* 0x0000000e081c723c */ /* 0x002fe20000041894 */
[----:B------:R-:W-:-:S05]  /*10da0*/  MOV R168, R75 ;  /* 0x0000004b00a87202 */ /* 0x000fca0000000f00 */
[C---:B------:R-:W-:Y:S01]  /*10db0*/  HMMA.16816.F32.BF16 R72, R8.reuse, R24, R188 ;  /* 0x000000180848723c */ /* 0x040fe200000418bc */
[----:B------:R-:W-:Y:S01]  /*10dc0*/  MOV R149, R66 ;  /* 0x0000004200957202 */ /* 0x000fe20000000f00 */
[----:B------:R-:W-:Y:S01]  /*10dd0*/  IMAD.MOV.U32 R148, RZ, RZ, R65 ;  /* 0x000000ffff947224 */ /* 0x000fe200078e0041 */
[----:B------:R-:W-:Y:S01]  /*10de0*/  MOV R151, R109 ;  /* 0x0000006d00977202 */ /* 0x000fe20000000f00 */
[----:B------:R-:W-:Y:S02]  /*10df0*/  IMAD.MOV.U32 R150, RZ, RZ, R112 ;  /* 0x000000ffff967224 */ /* 0x000fe400078e0070 */
[----:B------:R-:W-:Y:S01]  /*10e00*/  HMMA.16816.F32.BF16 R52, R8, R16, R152 ;  /* 0x000000100834723c */ /* 0x000fe20000041898 */
[----:B------:R-:W-:-:S05]  /*10e10*/  MOV R188, R111 ;  /* 0x0000006f00bc7202 */ /* 0x000fca0000000f00 */
[C---:B------:R-:W-:Y:S01]  /*10e20*/  HMMA.16816.F32.BF16 R32, R8.reuse, R12, R136 ;  /* 0x0000000c0820723c */ /* 0x040fe20000041888 */
[----:B------:R-:W-:Y:S02]  /*10e30*/  MOV R153, R67 ;  /* 0x0000004300997202 */ /* 0x000fe40000000f00 */
[----:B------:R-:W-:Y:S02]  /*10e40*/  MOV R152, R64 ;  /* 0x0000004000987202 */ /* 0x000fe40000000f00 */
[----:B------:R-:W-:Y:S01]  /*10e50*/  MOV R155, R82 ;  /* 0x00000052009b7202 */ /* 0x000fe20000000f00 */
[C---:B------:R-:W-:Y:S01]  /*10e60*/  HMMA.16816.F32.BF16 R48, R8.reuse, R18, R164 ;  /* 0x000000120830723c */ /* 0x040fe200000418a4 */
[----:B------:R-:W-:Y:S01]  /*10e70*/  MOV R154, R81 ;  /* 0x00000051009a7202 */ /* 0x000fe20000000f00 */
[----:B------:R-:W-:Y:S01]  /*10e80*/  IMAD.MOV.U32 R136, RZ, RZ, R83 ;  /* 0x000000ffff887224 */ /* 0x000fe200078e0053 */
[----:B------:R-:W-:Y:S02]  /*10e90*/  MOV R138, R80 ;  /* 0x00000050008a7202 */ /* 0x000fe40000000f00 */
[----:B------:R-:W-:Y:S01]  /*10ea0*/  MOV R139, R110 ;  /* 0x0000006e008b7202 */ /* 0x000fe20000000f00 */
[----:B------:R-:W-:Y:S01]  /*10eb0*/  HMMA.16816.F32.BF16 R40, R8, R22, R180 ;  /* 0x000000160828723c */ /* 0x000fe200000418b4 */
[----:B------:R-:W-:Y:S01]  /*10ec0*/  IMAD.MOV.U32 R164, RZ, RZ, R153 ;  /* 0x000000ffffa47224 */ /* 0x000fe200078e0099 */
[----:B------:R-:W-:-:S02]  /*10ed0*/  MOV R153, R225 ;  /* 0x000000e100997202 */ /* 0x000fc40000000f00 */
[----:B------:R-:W-:Y:S02]  /*10ee0*/  MOV R137, R77 ;  /* 0x0000004d00897202 */ /* 0x000fe40000000f00 */
[----:B------:R-:W-:Y:S01]  /*10ef0*/  HMMA.16816.F32.BF16 R64, R8, R26, R184 ;  /* 0x0000001a0840723c */ /* 0x000fe200000418b8 */
[----:B------:R-:W-:Y:S01]  /*10f00*/  MOV R165, R152 ;  /* 0x0000009800a57202 */ /* 0x000fe20000000f00 */
[----:B------:R-:W-:Y:S01]  /*10f10*/  IMAD.MOV.U32 R152, RZ, RZ, R223 ;  /* 0x000000ffff987224 */ /* 0x000fe200078e00df */
[----:B------:R-:W-:Y:S02]  /*10f20*/  MOV R166, R150 ;  /* 0x0000009600a67202 */ /* 0x000fe40000000f00 */
[----:B------:R-:W-:Y:S02]  /*10f30*/  MOV R150, R71 ;  /* 0x0000004700967202 */ /* 0x000fe40000000f00 */
[----:B------:R-:W-:Y:S02]  /*10f40*/  F2FP.BF16.F32.PACK_AB R8, R188, R123 ;  /* 0x0000007bbc08723e */ /* 0x000fe400000010ff */
[----:B------:R-:W-:-:S02]  /*10f50*/  F2FP.BF16.F32.PACK_AB R9, R168, R38 ;  /* 0x00000026a809723e */ /* 0x000fc400000010ff */
[----:B------:R-:W-:Y:S02]  /*10f60*/  F2FP.BF16.F32.PACK_AB R10, R241, R126 ;  /* 0x0000007ef10a723e */ /* 0x000fe400000010ff */
[----:B------:R-:W-:Y:S02]  /*10f70*/  F2FP.BF16.F32.PACK_AB R11, R242, R239 ;  /* 0x000000eff20b723e */ /* 0x000fe400000010ff */
[----:B------:R-:W-:Y:S02]  /*10f80*/  MOV R71, R228 ;  /* 0x000000e400477202 */ /* 0x000fe40000000f00 */
[----:B------:R-:W-:-:S03]  /*10f90*/  MOV R167, R222 ;  /* 0x000000de00a77202 */ /* 0x000fc60000000f00 */
[C---:B------:R-:W-:Y:S01]  /*10fa0*/  HMMA.16816.F32.BF16 R80, R8.reuse, R12, R140 ;  /* 0x0000000c0850723c */ /* 0x040fe2000004188c */
[----:B------:R1:W-:Y:S05]  /*10fb0*/  MUFU.EX2 R142, R7 ;  /* 0x00000007008e7308 */ /* 0x0003ea0000000800 */
[C---:B------:R-:W-:Y:S01]  /*10fc0*/  HMMA.16816.F32.BF16 R144, R8.reuse, R14, R144 ;  /* 0x0000000e0890723c */ /* 0x040fe20000041890 */
[----:B------:R-:W-:Y:S05]  /*10fd0*/  LDSM.16.MT88.4 R12, [R219+0x8800] ;  /* 0x00880000db0c783b */ /* 0x000fea0000004200 */
[----:B------:R-:W-:Y:S01]  /*10fe0*/  HMMA.16816.F32.BF16 R156, R8, R16, R156 ;  /* 0x00000010089c723c */ /* 0x000fe2000004189c */
[----:B-1----:R-:W-:-:S05]  /*10ff0*/  FFMA.FTZ R7, R86, UR22, -R5 ;  /* 0x0000001656077c23 */ /* 0x002fca0008010805 */
[C---:B------:R-:W-:Y:S01]  /*11000*/  HMMA.16816.F32.BF16 R160, R8.reuse, R18, R160 ;  /* 0x0000001208a0723c */ /* 0x040fe200000418a0 */
[----:B------:R-:W-:Y:S01]  /*11010*/  LDSM.16.MT88.4 R16, [R221+0x8800] ;  /* 0x00880000dd10783b */ /* 0x000fe20000004200 */
[----:B------:R1:W-:Y:S04]  /*11020*/  MUFU.EX2 R186, R7 ;  /* 0x0000000700ba7308 */ /* 0x0003e80000000800 */
[C---:B------:R-:W-:Y:S06]  /*11030*/  HMMA.16816.F32.BF16 R172, R8.reuse, R20, R172 ;  /* 0x0000001408ac723c */ /* 0x040fec00000418ac */
[C---:B------:R-:W-:Y:S01]  /*11040*/  HMMA.16816.F32.BF16 R176, R8.reuse, R22, R176 ;  /* 0x0000001608b0723c */ /* 0x040fe200000418b0 */
[----:B------:R-:W2:Y:S05]  /*11050*/  LDSM.16.MT88.4 R20, [R218+0x8800] ;  /* 0x00880000da14783b */ /* 0x000eaa0000004200 */
[----:B------:R-:W-:Y:S01]  /*11060*/  HMMA.16816.F32.BF16 R192, R8, R24, R192 ;  /* 0x0000001808c0723c */ /* 0x000fe200000418c0 */
[----:B-1----:R-:W-:-:S04]  /*11070*/  FFMA.FTZ R7, R87, UR22, -R5 ;  /* 0x0000001657077c23 */ /* 0x002fc80008010805 */
[----:B------:R1:W-:Y:S01]  /*11080*/  MUFU.EX2 R187, R7 ;  /* 0x0000000700bb7308 */ /* 0x0003e20000000800 */
[----:B------:R-:W-:Y:S01]  /*11090*/  HMMA.16816.F32.BF16 R196, R8, R26, R196 ;  /* 0x0000001a08c4723c */ /* 0x000fe200000418c4 */
[----:B------:R-:W3:Y:S06]  /*110a0*/  LDSM.16.MT88.4 R24, [R220+0x8800] ;  /* 0x00880000dc18783b */ /* 0x000eec0000004200 */
[----:B------:R-:W-:-:S04]  /*110b0*/  FFMA.FTZ R8, R63, UR22, -R6 ;  /* 0x000000163f087c23 */ /* 0x000fc80008010806 */
[----:B------:R-:W-:Y:S01]  /*110c0*/  MUFU.EX2 R110, R8 ;  /* 0x00000008006e7308 */ /* 0x000fe20000000800 */
[----:B-1----:R-:W-:-:S07]  /*110d0*/  FFMA.FTZ R7, R85, UR22, -R5 ;  /* 0x0000001655077c23 */ /* 0x002fce0008010805 */
        /* <DEDUP_REMOVED lines=9> */
[----:B-1----:R-:W-:Y:S01]  /*11170*/  FFMA.FTZ R7, R57, UR22, -R0 ;  /* 0x0000001639077c23 */ /* 0x002fe20008010800 */
[----:B----4-:R-:W-:-:S05]  /*11180*/  F2FP.BF16.F32.PACK_AB R8, R183, R140 ;  /* 0x0000008cb708723e */ /* 0x010fca00000010ff */
        /* <DEDUP_REMOVED lines=10> */
[----:B------:R1:W4:Y:S02]  /*11230*/  MUFU.EX2 R111, R7 ;  /* 0x00000007006f7308 */ /* 0x0003240000000800 */
[----:B-1----:R-:W-:Y:S01]  /*11240*/  FFMA.FTZ R7, R78, UR22, -R2 ;  /* 0x000000164e077c23 */ /* 0x002fe20008010802 */
[----:B----4-:R-:W-:-:S05]  /*11250*/  F2FP.BF16.F32.PACK_AB R11, R110, R111 ;  /* 0x0000006f6e0b723e */ /* 0x010fca00000010ff */
[----:B------:R1:W-:Y:S02]  /*11260*/  MUFU.EX2 R180, R7 ;  /* 0x0000000700b47308 */ /* 0x0003e40000000800 */
[C---:B--2---:R-:W-:Y:S06]  /*11270*/  HMMA.16816.F32.BF16 R32, R8.reuse, R20, R32 ;  /* 0x000000140820723c */ /* 0x044fec0000041820 */
[C---:B------:R-:W-:Y:S06]  /*11280*/  HMMA.16816.F32.BF16 R28, R8.reuse, R22, R28 ;  /* 0x00000016081c723c */ /* 0x040fec000004181c */
[----:B------:R-:W-:Y:S01]  /*11290*/  HMMA.16816.F32.BF16 R52, R8, R16, R52 ;  /* 0x000000100834723c */ /* 0x000fe20000041834 */
[----:B-1----:R-:W-:-:S04]  /*112a0*/  FFMA.FTZ R7, R79, UR22, -R2 ;  /* 0x000000164f077c23 */ /* 0x002fc80008010802 */
[----:B------:R1:W2:Y:S01]  /*112b0*/  MUFU.EX2 R109, R7 ;  /* 0x00000007006d7308 */ /* 0x0002a20000000800 */
[C---:B------:R-:W-:Y:S06]  /*112c0*/  HMMA.16816.F32.BF16 R48, R8.reuse, R18, R48 ;  /* 0x000000120830723c */ /* 0x040fec0000041830 */
        /* <DEDUP_REMOVED lines=14> */
[C---:B------:R-:W-:Y:S01]  /*113b0*/  HMMA.16816.F32.BF16 R144, R8.reuse, R22, R144 ;  /* 0x000000160890723c */ /* 0x040fe20000041890 */
[--C-:B-1----:R-:W-:Y:S01]  /*113c0*/  FFMA.FTZ R7, R113, UR22, -R5.reuse ;  /* 0x0000001671077c23 */ /* 0x102fe20008010805 */
[----:B------:R-:W-:Y:S04]  /*113d0*/  LDSM.16.MT88.4 R20, [R219+0x9000] ;  /* 0x00900000db14783b */ /* 0x000fe80000004200 */
[C---:B------:R-:W-:Y:S01]  /*113e0*/  HMMA.16816.F32.BF16 R156, R8.reuse, R16, R156 ;  /* 0x00000010089c723c */ /* 0x040fe2000004189c */
[----:B------:R-:W1:Y:S05]  /*113f0*/  MUFU.EX2 R7, R7 ;  /* 0x0000000700077308 */ /* 0x000e6a0000000800 */
[C---:B------:R-:W-:Y:S01]  /*11400*/  HMMA.16816.F32.BF16 R160, R8.reuse, R18, R160 ;  /* 0x0000001208a0723c */ /* 0x040fe200000418a0 */
[----:B------:R-:W2:Y:S05]  /*11410*/  LDSM.16.MT88.4 R16, [R218+0x9000] ;  /* 0x00900000da10783b */ /* 0x000eaa0000004200 */
[C---:B------:R-:W-:Y:S01]  /*11420*/  HMMA.16816.F32.BF16 R172, R8.reuse, R12, R172 ;  /* 0x0000000c08ac723c */ /* 0x040fe200000418ac */
[----:B-1----:R1:W-:Y:S05]  /*11430*/  STL [R1+0xb4], R7 ;  /* 0x0000b40701007387 */ /* 0x0023ea0000100800 */
[C---:B------:R-:W-:Y:S01]  /*11440*/  HMMA.16816.F32.BF16 R176, R8.reuse, R14, R176 ;  /* 0x0000000e08b0723c */ /* 0x040fe200000418b0 */
[----:B------:R-:W3:Y:S05]  /*11450*/  LDSM.16.MT88.4 R12, [R221+0x9000] ;  /* 0x00900000dd0c783b */ /* 0x000eea0000004200 */
        /* <DEDUP_REMOVED lines=11> */
[----:B------:R-:W-:Y:S02]  /*11510*/  MOV R171, R164 ;  /* 0x000000a400ab7202 */ /* 0x000fe40000000f00 */
[----:B--2---:R-:W-:-:S03]  /*11520*/  F2FP.BF16.F32.PACK_AB R8, R195, R193 ;  /* 0x000000c1c308723e */ /* 0x004fc600000010ff */
[----:B------:R1:W2:Y:S02]  /*11530*/  MUFU.EX2 R56, R7 ;  /* 0x0000000700387308 */ /* 0x0002a40000000800 */
[----:B-1----:R-:W-:Y:S01]  /*11540*/  FFMA.FTZ R7, R88, UR22, -R0 ;  /* 0x0000001658077c23 */ /* 0x002fe20008010800 */
[----:B--2---:R-:W-:Y:S05]  /*11550*/  STL [R1+0xb0], R56 ;  /* 0x0000b03801007387 */ /* 0x004fea0000100800 */
        /* <DEDUP_REMOVED lines=8> */
[----:B--2---:R-:W-:Y:S01]  /*115e0*/  STL [R1+0xa8], R57 ;  /* 0x0000a83901007387 */ /* 0x004fe20000100800 */
[----:B------:R-:W-:-:S04]  /*115f0*/  MOV R165, R136 ;  /* 0x0000008800a57202 */ /* 0x000fc80000000f00 */
[----:B------:R1:W-:Y:S01]  /*11600*/  MUFU.EX2 R228, R7 ;  /* 0x0000000700e47308 */ /* 0x0003e20000000800 */
[----:B------:R-:W-:Y:S01]  /*11610*/  F2FP.BF16.F32.PACK_AB R9, R57, R192 ;  /* 0x000000c03909723e */ /* 0x000fe200000010ff */
[----:B-1----:R-:W-:-:S06]  /*11620*/  FFMA.FTZ R7, R95, UR22, -R6 ;  /* 0x000000165f077c23 */ /* 0x002fcc0008010806 */
[----:B------:R1:W2:Y:S02]  /*11630*/  MUFU.EX2 R222, R7 ;  /* 0x0000000700de7308 */ /* 0x0002a40000000800 */
[----:B-1----:R-:W-:-:S06]  /*11640*/  FFMA.FTZ R7, R104, UR22, -R2 ;  /* 0x0000001668077c23 */ /* 0x002fcc0008010802 */
[----:B------:R1:W-:Y:S02]  /*11650*/  MUFU.EX2 R143, R7 ;  /* 0x00000007008f7308 */ /* 0x0003e40000000800 */
[----:B-1----:R-:W-:-:S06]  /*11660*/  FFMA.FTZ R7, R102, UR22, -R2 ;  /* 0x0000001666077c23 */ /* 0x002fcc0008010802 */
[----:B------:R-:W1:Y:S01]  /*11670*/  MUFU.EX2 R70, R7 ;  /* 0x0000000700467308 */ /* 0x000e620000000800 */
[----:B--2---:R-:W-:Y:S01]  /*11680*/  F2FP.BF16.F32.PACK_AB R11, R222, R228 ;  /* 0x000000e4de0b723e */ /* 0x004fe200000010ff */
[----:B-1----:R-:W-:Y:S04]  /*11690*/  STL [R1+0x9c], R70 ;  /* 0x00009c4601007387 */ /* 0x002fe80000100800 */
[----:B------:R-:W2:Y:S04]  /*116a0*/  LDL.LU R169, [R1+0x58] ;  /* 0x0000580001a97983 */ /* 0x000ea80000300800 */
[----:B------:R-:W2:Y:S01]  /*116b0*/  LDL.LU R170, [R1+0x5c] ;  /* 0x00005c0001aa7983 */ /* 0x000ea20000300800 */
[----:B------:R-:W-:-:S03]  /*116c0*/  MOV R136, R224 ;  /* 0x000000e000887202 */ /* 0x000fc60000000f00 */
[----:B------:R1:W-:Y:S04]  /*116d0*/  STL [R1+0x124], R222 ;  /* 0x000124de01007387 */ /* 0x0003e80000100800 */
[----:B-1----:R-:W2:Y:S01]  /*116e0*/  LDL.LU R222, [R1+0xb4] ;  /* 0x0000b40001de7983 */ /* 0x002ea20000300800 */
[----:B------:R-:W-:Y:S01]  /*116f0*/  FFMA.FTZ R7, R107, UR22, -R2 ;  /* 0x000000166b077c23 */ /* 0x000fe20008010802 */
[C---:B------:R-:W-:Y:S01]  /*11700*/  HMMA.16816.F32.BF16 R60, R8.reuse, R16, R32 ;  /* 0x00000010083c723c */ /* 0x040fe20000041820 */
[----:B------:R-:W-:Y:S01]  /*11710*/  IMAD.MOV.U32 R84, RZ, RZ, R164 ;  /* 0x000000ffff547224 */ /* 0x000fe200078e00a4 */
[----:B------:R-:W-:Y:S01]  /*11720*/  MOV R86, R171 ;  /* 0x000000ab00567202 */ /* 0x000fe20000000f00 */
[----:B------:R1:W4:Y:S01]  /*11730*/  MUFU.EX2 R224, R7 ;  /* 0x0000000700e07308 */ /* 0x0003220000000800 */
[----:B------:R-:W-:Y:S01]  /*11740*/  IMAD.MOV.U32 R164, RZ, RZ, R152 ;  /* 0x000000ffffa47224 */ /* 0x000fe200078e0098 */
[----:B------:R-:W-:Y:S01]  /*11750*/  MOV R171, R167 ;  /* 0x000000a700ab7202 */ /* 0x000fe20000000f00 */
[----:B------:R-:W-:Y:S01]  /*11760*/  HMMA.16816.F32.BF16 R56, R8, R18, R28 ;  /* 0x000000120838723c */ /* 0x000fe2000004181c */
[----:B------:R-:W-:Y:S01]  /*11770*/  IMAD.MOV.U32 R152, RZ, RZ, R133 ;  /* 0x000000ffff987224 */ /* 0x000fe200078e0085 */
[----:B------:R-:W-:Y:S01]  /*11780*/  MOV R167, R4 ;  /* 0x0000000400a77202 */ /* 0x000fe20000000f00 */
[----:B------:R-:W-:Y:S01]  /*11790*/  IMAD.MOV.U32 R115, RZ, RZ, R138 ;  /* 0x000000ffff737224 */ /* 0x000fe200078e008a */
[----:B------:R-:W-:-:S02]  /*117a0*/  MOV R108, R188 ;  /* 0x000000bc006c7202 */ /* 0x000fc40000000f00 */
[----:B---3--:R-:W-:Y:S01]  /*117b0*/  HMMA.16816.F32.BF16 R52, R8, R12, R52 ;  /* 0x0000000c0834723c */ /* 0x008fe20000041834 */
[----:B------:R-:W-:Y:S02]  /*117c0*/  MOV R96, R168 ;  /* 0x000000a800607202 */ /* 0x000fe40000000f00 */
[----:B------:R-:W-:-:S03]  /*117d0*/  MOV R114, R137 ;  /* 0x0000008900727202 */ /* 0x000fc60000000f00 */
[----:B------:R-:W-:Y:S01]  /*117e0*/  HMMA.16816.F32.BF16 R48, R8, R14, R48 ;  /* 0x0000000e0830723c */ /* 0x000fe20000041830 */
[----:B-1----:R-:W-:-:S05]  /*117f0*/  FFMA.FTZ R7, R100, UR22, -R0 ;  /* 0x0000001664077c23 */ /* 0x002fca0008010800 */
[C---:B------:R-:W-:Y:S06]  /*11800*/  HMMA.16816.F32.BF16 R44, R8.reuse, R20, R44 ;  /* 0x00000014082c723c */ /* 0x040fec000004182c */
[C---:B------:R-:W-:Y:S06]  /*11810*/  HMMA.16816.F32.BF16 R40, R8.reuse, R22, R40 ;  /* 0x000000160828723c */ /* 0x040fec0000041828 */
[C---:B----4-:R-:W-:Y:S06]  /*11820*/  HMMA.16816.F32.BF16 R32, R8.reuse, R24, R72 ;  /* 0x000000180820723c */ /* 0x050fec0000041848 */
[----:B------:R-:W-:Y:S01]  /*11830*/  HMMA.16816.F32.BF16 R28, R8, R26, R64 ;  /* 0x0000001a081c723c */ /* 0x000fe20000041840 */
[----:B------:R-:W-:Y:S01]  /*11840*/  LDSM.16.MT88.4 R64, [R220+0x9800] ;  /* 0x00980000dc40783b */ /* 0x000fe20000004200 */
[----:B------:R-:W-:-:S02]  /*11850*/  MOV R74, R150 ;  /* 0x00000096004a7202 */ /* 0x000fc40000000f00 */
[----:B------:R-:W-:-:S03]  /*11860*/  MOV R73, R151 ;  /* 0x0000009700497202 */ /* 0x000fc60000000f00 */
[----:B------:R-:W-:Y:S02]  /*11870*/  F2FP.BF16.F32.PACK_AB R8, R189, R190 ;  /* 0x000000bebd08723e */ /* 0x000fe400000010ff */
[----:B------:R-:W-:Y:S02]  /*11880*/  F2FP.BF16.F32.PACK_AB R9, R143, R194 ;  /* 0x000000c28f09723e */ /* 0x000fe400000010ff */
[----:B------:R-:W-:Y:S01]  /*11890*/  F2FP.BF16.F32.PACK_AB R11, R224, R70 ;  /* 0x00000046e00b723e */ /* 0x000fe200000010ff */
[----:B--2---:R-:W-:Y:S01]  /*118a0*/  FFMA.FTZ R104, R169, R37, R123 ;  /* 0x00000025a9687223 */ /* 0x004fe2000001007b */
[----:B------:R-:W-:Y:S02]  /*118b0*/  MOV R169, R165 ;  /* 0x000000a500a97202 */ /* 0x000fe40000000f00 */
[----:B------:R-:W-:Y:S01]  /*118c0*/  MOV R165, R153 ;  /* 0x0000009900a57202 */ /* 0x000fe20000000f00 */
[----:B------:R-:W-:Y:S01]  /*118d0*/  FFMA.FTZ R102, R170, R36, R38 ;  /* 0x00000024aa667223 */ /* 0x000fe20000010026 */
[----:B------:R-:W-:-:S02]  /*118e0*/  MOV R170, R166 ;  /* 0x000000a600aa7202 */ /* 0x000fc40000000f00 */
[----:B------:R-:W-:Y:S02]  /*118f0*/  MOV R166, R71 ;  /* 0x0000004700a67202 */ /* 0x000fe40000000f00 */
[----:B------:R1:W-:Y:S01]  /*11900*/  MUFU.EX2 R71, R7 ;  /* 0x0000000700477308 */ /* 0x0003e20000000800 */
[----:B------:R-:W-:Y:S01]  /*11910*/  MOV R153, R217 ;  /* 0x000000d900997202 */ /* 0x000fe20000000f00 */
[----:B-1----:R-:W-:-:S06]  /*11920*/  FFMA.FTZ R7, R99, UR22, -R0 ;  /* 0x0000001663077c23 */ /* 0x002fcc0008010800 */
[----:B------:R1:W2:Y:S01]  /*11930*/  MUFU.EX2 R217, R7 ;  /* 0x0000000700d97308 */ /* 0x0002a20000000800 */
[----:B------:R-:W-:-:S07]  /*11940*/  F2FP.BF16.F32.PACK_AB R10, R225, R222 ;  /* 0x000000dee10a723e */ /* 0x000fce00000010ff */
[C---:B------:R-:W-:Y:S06]  /*11950*/  HMMA.16816.F32.BF16 R156, R8.reuse, R12, R156 ;  /* 0x0000000c089c723c */ /* 0x040fec000004189c */
[C---:B------:R-:W-:Y:S01]  /*11960*/  HMMA.16816.F32.BF16 R80, R8.reuse, R16, R80 ;  /* 0x000000100850723c */ /* 0x040fe20000041850 */
[----:B-1----:R-:W-:Y:S01]  /*11970*/  FFMA.FTZ R7, R98, UR22, -R0 ;  /* 0x0000001662077c23 */ /* 0x002fe20008010800 */
[----:B------:R-:W-:Y:S01]  /*11980*/  FFMA.FTZ R12, R101, UR22, -R6 ;  /* 0x00000016650c7c23 */ /* 0x000fe20008010806 */
[----:B------:R-:W-:Y:S02]  /*11990*/  MOV R101, R39 ;  /* 0x0000002700657202 */ /* 0x000fe40000000f00 */
[----:B------:R1:W-:Y:S01]  /*119a0*/  MUFU.EX2 R133, R7 ;  /* 0x0000000700857308 */ /* 0x0003e20000000800 */
[----:B------:R-:W3:Y:S01]  /*119b0*/  LDSM.16.MT88.4 R36, [R219+0x9800] ;  /* 0x00980000db24783b */ /* 0x000ee20000004200 */
[C---:B------:R-:W-:Y:S03]  /*119c0*/  HMMA.16816.F32.BF16 R144, R8.reuse, R18, R144 ;  /* 0x000000120890723c */ /* 0x040fe60000041890 */
[----:B------:R-:W4:Y:S03]  /*119d0*/  LDSM.16.MT88.4 R16, [R218+0x9800] ;  /* 0x00980000da10783b */ /* 0x000f260000004200 */
[C---:B------:R-:W-:Y:S06]  /*119e0*/  HMMA.16816.F32.BF16 R172, R8.reuse, R20, R172 ;  /* 0x0000001408ac723c */ /* 0x040fec00000418ac */
[----:B------:R-:W-:Y:S01]  /*119f0*/  HMMA.16816.F32.BF16 R176, R8, R22, R176 ;  /* 0x0000001608b0723c */ /* 0x000fe200000418b0 */
[----:B------:R-:W4:Y:S01]  /*11a00*/  LDSM.16.MT88.4 R20, [R221+0x9800] ;  /* 0x00980000dd14783b */ /* 0x000f220000004200 */
[----:B-1----:R-:W-:Y:S01]  /*11a10*/  FFMA.FTZ R7, R97, UR22, -R0 ;  /* 0x0000001661077c23 */ /* 0x002fe20008010800 */
[----:B------:R-:W-:-:S03]  /*11a20*/  IMAD.MOV.U32 R97, RZ, RZ, R3 ;  /* 0x000000ffff617224 */ /* 0x000fc600078e0003 */
[C---:B------:R-:W-:Y:S01]  /*11a30*/  HMMA.16816.F32.BF16 R160, R8.reuse, R14, R160 ;  /* 0x0000000e08a0723c */ /* 0x040fe200000418a0 */
[----:B------:R1:W3:Y:S05]  /*11a40*/  MUFU.EX2 R4, R7 ;  /* 0x0000000700047308 */ /* 0x0002ea0000000800 */
[C---:B------:R-:W-:Y:S06]  /*11a50*/  HMMA.16816.F32.BF16 R196, R8.reuse, R26, R196 ;  /* 0x0000001a08c4723c */ /* 0x040fec00000418c4 */
[----:B------:R-:W-:Y:S01]  /*11a60*/  HMMA.16816.F32.BF16 R76, R8, R24, R76 ;  /* 0x00000018084c723c */ /* 0x000fe2000004184c */
        /* <DEDUP_REMOVED lines=11> */
[----:B--2---:R-:W-:-:S02]  /*11b20*/  F2FP.BF16.F32.PACK_AB R8, R217, R71 ;  /* 0x00000047d908723e */ /* 0x004fc400000010ff */
[----:B------:R2:W-:Y:S01]  /*11b30*/  MUFU.EX2 R132, R12 ;  /* 0x0000000c00847308 */ /* 0x0005e20000000800 */
[----:B------:R-:W-:Y:S02]  /*11b40*/  MOV R188, R152 ;  /* 0x0000009800bc7202 */ /* 0x000fe40000000f00 */
[----:B---3--:R-:W-:Y:S02]  /*11b50*/  F2FP.BF16.F32.PACK_AB R10, R4, R133 ;  /* 0x00000085040a723e */ /* 0x008fe400000010ff */
[----:B------:R-:W-:Y:S02]  /*11b60*/  MOV R24, R136 ;  /* 0x0000008800187202 */ /* 0x000fe40000000f00 */
[----:B------:R-:W-:Y:S01]  /*11b70*/  MOV R25, R84 ;  /* 0x0000005400197202 */ /* 0x000fe20000000f00 */
[----:B-1----:R-:W-:Y:S01]  /*11b80*/  FFMA.FTZ R7, R103, UR22, -R6 ;  /* 0x0000001667077c23 */ /* 0x002fe20008010806 */
[----:B------:R-:W-:Y:S02]  /*11b90*/  MOV R103, R169 ;  /* 0x000000a900677202 */ /* 0x000fe40000000f00 */
[----:B------:R-:W-:-:S02]  /*11ba0*/  MOV R169, R171 ;  /* 0x000000ab00a97202 */ /* 0x000fc40000000f00 */
[----:B------:R-:W-:Y:S02]  /*11bb0*/  MOV R171, R165 ;  /* 0x000000a500ab7202 */ /* 0x000fe40000000f00 */
        /* <DEDUP_REMOVED lines=8> */
[----:B------:R1:W3:Y:S01]  /*11c40*/  MUFU.EX2 R216, R7 ;  /* 0x0000000700d87308 */ /* 0x0002e20000000800 */
[----:B------:R-:W-:-:S02]  /*11c50*/  MOV R98, R171 ;  /* 0x000000ab00627202 */ /* 0x000fc40000000f00 */
[----:B------:R-:W-:Y:S01]  /*11c60*/  MOV R14, R167 ;  /* 0x000000a7000e7202 */ /* 0x000fe20000000f00 */
[----:B------:R-:W-:Y:S01]  /*11c70*/  IMAD.MOV.U32 R75, RZ, RZ, R149 ;  /* 0x000000ffff4b7224 */ /* 0x000fe200078e0095 */
[----:B--2---:R-:W-:Y:S02]  /*11c80*/  MOV R12, R86 ;  /* 0x00000056000c7202 */ /* 0x004fe40000000f00 */
[----:B------:R-:W-:Y:S02]  /*11c90*/  MOV R99, R164 ;  /* 0x000000a400637202 */ /* 0x000fe40000000f00 */
[----:B------:R-:W-:Y:S02]  /*11ca0*/  MOV R15, R166 ;  /* 0x000000a6000f7202 */ /* 0x000fe40000000f00 */
[----:B------:R-:W-:Y:S02]  /*11cb0*/  MOV R13, R154 ;  /* 0x0000009a000d7202 */ /* 0x000fe40000000f00 */
[----:B------:R-:W-:-:S02]  /*11cc0*/  MOV R123, R155 ;  /* 0x0000009b007b7202 */ /* 0x000fc40000000f00 */
[----:B------:R-:W-:Y:S01]  /*11cd0*/  MOV R72, R148 ;  /* 0x0000009400487202 */ /* 0x000fe20000000f00 */
[----:B-1----:R-:W-:Y:S01]  /*11ce0*/  FFMA.FTZ R7, R106, UR22, -R6 ;  /* 0x000000166a077c23 */ /* 0x002fe20008010806 */
[----:B------:R-:W-:Y:S02]  /*11cf0*/  MOV R106, R170 ;  /* 0x000000aa006a7202 */ /* 0x000fe40000000f00 */
[----:B---3--:R-:W-:Y:S01]  /*11d00*/  F2FP.BF16.F32.PACK_AB R9, R216, R70 ;  /* 0x00000046d809723e */ /* 0x008fe200000010ff */
[----:B------:R1:W2:Y:S02]  /*11d10*/  MUFU.EX2 R3, R7 ;  /* 0x0000000700037308 */ /* 0x0002a40000000800 */
[----:B-1----:R-:W-:Y:S01]  /*11d20*/  FFMA.FTZ R7, R106, UR22, -R5 ;  /* 0x000000166a077c23 */ /* 0x002fe20008010805 */
[----:B--2---:R-:W-:Y:S02]  /*11d30*/  F2FP.BF16.F32.PACK_AB R11, R3, R132 ;  /* 0x00000084030b723e */ /* 0x004fe400000010ff */
[----:B------:R-:W-:-:S02]  /*11d40*/  MOV R106, R98 ;  /* 0x00000062006a7202 */ /* 0x000fc40000000f00 */
[----:B------:R-:W-:Y:S02]  /*11d50*/  MOV R98, R14 ;  /* 0x0000000e00627202 */ /* 0x000fe40000000f00 */
[----:B------:R-:W-:Y:S01]  /*11d60*/  MOV R14, R188 ;  /* 0x000000bc000e7202 */ /* 0x000fe20000000f00 */
[C---:B------:R-:W-:Y:S01]  /*11d70*/  HMMA.16816.F32.BF16 R168, R8.reuse, R36, R44 ;  /* 0x0000002408a8723c */ /* 0x040fe2000004182c */
[----:B------:R1:W-:Y:S05]  /*11d80*/  MUFU.EX2 R188, R7 ;  /* 0x0000000700bc7308 */ /* 0x0003ea0000000800 */
[C---:B----4-:R-:W-:Y:S06]  /*11d90*/  HMMA.16816.F32.BF16 R136, R8.reuse, R16, R60 ;  /* 0x000000100888723c */ /* 0x050fec000004183c */
[----:B------:R-:W-:Y:S01]  /*11da0*/  HMMA.16816.F32.BF16 R148, R8, R18, R56 ;  /* 0x000000120894723c */ /* 0x000fe20000041838 */
[----:B-1----:R-:W-:-:S05]  /*11db0*/  FFMA.FTZ R7, R27, UR22, -R5 ;  /* 0x000000161b077c23 */ /* 0x002fca0008010805 */
[C---:B------:R-:W-:Y:S01]  /*11dc0*/  HMMA.16816.F32.BF16 R152, R8.reuse, R20, R52 ;  /* 0x000000140898723c */ /* 0x040fe20000041834 */
[----:B------:R1:W-:Y:S05]  /*11dd0*/  MUFU.EX2 R46, R7 ;  /* 0x00000007002e7308 */ /* 0x0003ea0000000800 */
[C---:B------:R-:W-:Y:S06]  /*11de0*/  HMMA.16816.F32.BF16 R164, R8.reuse, R22, R48 ;  /* 0x0000001608a4723c */ /* 0x040fec0000041830 */
[C---:B------:R-:W-:Y:S06]  /*11df0*/  HMMA.16816.F32.BF16 R84, R8.reuse, R38, R40 ;  /* 0x000000260854723c */ /* 0x040fec0000041828 */
[----:B------:R-:W-:Y:S01]  /*11e00*/  HMMA.16816.F32.BF16 R92, R8, R64, R32 ;  /* 0x00000040085c723c */ /* 0x000fe20000041820 */
[----:B-1----:R-:W-:-:S05]  /*11e10*/  FFMA.FTZ R7, R24, UR22, -R5 ;  /* 0x0000001618077c23 */ /* 0x002fca0008010805 */
[----:B------:R-:W-:Y:S01]  /*11e20*/  HMMA.16816.F32.BF16 R88, R8, R66, R28 ;  /* 0x000000420858723c */ /* 0x000fe2000004181c */
[----:B------:R1:W-:Y:S02]  /*11e30*/  MUFU.EX2 R11, R7 ;  /* 0x00000007000b7308 */ /* 0x0003e40000000800 */
[----:B-1----:R-:W-:-:S06]  /*11e40*/  FFMA.FTZ R7, R25, UR22, -R5 ;  /* 0x0000001619077c23 */ /* 0x002fcc0008010805 */
[----:B------:R1:W2:Y:S02]  /*11e50*/  MUFU.EX2 R10, R7 ;  /* 0x00000007000a7308 */ /* 0x0002a40000000800 */
[----:B-1----:R-:W-:-:S06]  /*11e60*/  FFMA.FTZ R7, R12, UR22, -R5 ;  /* 0x000000160c077c23 */ /* 0x002fcc0008010805 */
[----:B------:R1:W-:Y:S02]  /*11e70*/  MUFU.EX2 R35, R7 ;  /* 0x0000000700237308 */ /* 0x0003e40000000800 */
[----:B-1----:R-:W-:-:S06]  /*11e80*/  FFMA.FTZ R7, R106, UR22, -R5 ;  /* 0x000000166a077c23 */ /* 0x002fcc0008010805 */
[----:B------:R1:W3:Y:S02]  /*11e90*/  MUFU.EX2 R25, R7 ;  /* 0x0000000700197308 */ /* 0x0002e40000000800 */
[----:B-1----:R-:W-:-:S06]  /*11ea0*/  FFMA.FTZ R7, R98, UR22, -R5 ;  /* 0x0000001662077c23 */ /* 0x002fcc0008010805 */
[----:B------:R1:W-:Y:S02]  /*11eb0*/  MUFU.EX2 R98, R7 ;  /* 0x0000000700627308 */ /* 0x0003e40000000800 */
[----:B-1----:R-:W-:Y:S01]  /*11ec0*/  FFMA.FTZ R7, R13, UR22, -R5 ;  /* 0x000000160d077c23 */ /* 0x002fe20008010805 */
[----:B------:R-:W-:Y:S01]  /*11ed0*/  IMAD.MOV.U32 R13, RZ, RZ, R123 ;  /* 0x000000ffff0d7224 */ /* 0x000fe200078e007b */
[----:B------:R-:W-:-:S04]  /*11ee0*/  MOV R123, R72 ;  /* 0x00000048007b7202 */ /* 0x000fc80000000f00 */
[----:B------:R1:W-:Y:S01]  /*11ef0*/  MUFU.EX2 R24, R7 ;  /* 0x0000000700187308 */ /* 0x0003e20000000800 */
[----:B------:R-:W-:Y:S01]  /*11f00*/  MOV R72, R75 ;  /* 0x0000004b00487202 */ /* 0x000fe20000000f00 */
[--C-:B-1----:R-:W-:Y:S02]  /*11f10*/  FFMA.FTZ R7, R74, UR22, -R5.reuse ;  /* 0x000000164a077c23 */ /* 0x102fe40008010805 */
[----:B------:R-:W4:Y:S04]  /*11f20*/  LDL.LU R74, [R1+0x60] ;  /* 0x00006000014a7983 */ /* 0x000f280000300800 */
[----:B------:R-:W4:Y:S01]  /*11f30*/  LDL.LU R75, [R1+0x64] ;  /* 0x00006400014b7983 */ /* 0x000f220000300800 */
[----:B------:R1:W-:Y:S01]  /*11f40*/  MUFU.EX2 R34, R7 ;  /* 0x0000000700227308 */ /* 0x0003e20000000800 */
        /* <DEDUP_REMOVED lines=15> */
[----:B------:R-:W-:Y:S01]  /*12040*/  FFMA.FTZ R43, R134, UR22, -R0 ;  /* 0x00000016862b7c23 */ /* 0x000fe20008010800 */
[----:B-1----:R-:W-:Y:S01]  /*12050*/  FFMA.FTZ R7, R97, UR22, -R5 ;  /* 0x0000001661077c23 */ /* 0x002fe20008010805 */
[----:B------:R-:W-:Y:S01]  /*12060*/  IMAD.MOV.U32 R58, RZ, RZ, R106 ;  /* 0x000000ffff3a7224 */ /* 0x000fe200078e006a */
[----:B------:R-:W-:Y:S01]  /*12070*/  MOV R96, R108 ;  /* 0x0000006c00607202 */ /* 0x000fe20000000f00 */
[--C-:B------:R-:W-:Y:S01]  /*12080*/  FFMA.FTZ R108, R116, UR22, -R0.reuse ;  /* 0x00000016746c7c23 */ /* 0x100fe20008010800 */
[----:B------:R1:W-:Y:S01]  /*12090*/  MUFU.EX2 R97, R7 ;  /* 0x0000000700617308 */ /* 0x0003e20000000800 */
[----:B------:R-:W-:Y:S01]  /*120a0*/  MOV R106, R107 ;  /* 0x0000006b006a7202 */ /* 0x000fe20000000f00 */
[----:B------:R-:W-:Y:S01]  /*120b0*/  FFMA.FTZ R107, R119, UR22, -R0 ;  /* 0x00000016776b7c23 */ /* 0x000fe20008010800 */
[----:B--2---:R-:W-:Y:S01]  /*120c0*/  IMAD.MOV.U32 R116, RZ, RZ, R10 ;  /* 0x000000ffff747224 */ /* 0x004fe200078e000a */
[----:B------:R-:W-:Y:S01]  /*120d0*/  MOV R119, R11 ;  /* 0x0000000b00777202 */ /* 0x000fe20000000f00 */
[--C-:B------:R-:W-:Y:S01]  /*120e0*/  FFMA.FTZ R42, R131, UR22, -R0.reuse ;  /* 0x00000016832a7c23 */ /* 0x100fe20008010800 */
[----:B------:R-:W-:Y:S01]  /*120f0*/  MOV R54, R114 ;  /* 0x0000007200367202 */ /* 0x000fe20000000f00 */
[----:B------:R-:W-:Y:S01]  /*12100*/  IMAD.MOV.U32 R114, RZ, RZ, R241 ;  /* 0x000000ffff727224 */ /* 0x000fe200078e00f1 */
[----:B------:R-:W-:Y:S01]  /*12110*/  F2FP.BF16.F32.PACK_AB R10, R116, R119 ;  /* 0x00000077740a723e */ /* 0x000fe200000010ff */
[----:B------:R-:W-:Y:S01]  /*12120*/  MUFU.EX2 R241, R9 ;  /* 0x0000000900f17308 */ /* 0x000fe20000000800 */
[--C-:B------:R-:W-:Y:S01]  /*12130*/  FFMA.FTZ R41, R130, UR22, -R0.reuse ;  /* 0x0000001682297c23 */ /* 0x100fe20008010800 */
[--C-:B------:R-:W-:Y:S01]  /*12140*/  FFMA.FTZ R118, R118, UR22, -R0.reuse ;  /* 0x0000001676767c23 */ /* 0x100fe20008010800 */
[--C-:B------:R-:W-:Y:S01]  /*12150*/  FFMA.FTZ R120, R120, UR22, -R0.reuse ;  /* 0x0000001678787c23 */ /* 0x100fe20008010800 */
[--C-:B------:R-:W-:Y:S01]  /*12160*/  FFMA.FTZ R121, R121, UR22, -R0.reuse ;  /* 0x0000001679797c23 */ /* 0x100fe20008010800 */
[----:B------:R-:W-:Y:S01]  /*12170*/  FFMA.FTZ R122, R122, UR22, -R0 ;  /* 0x000000167a7a7c23 */ /* 0x000fe20008010800 */
[----:B------:R-:W-:Y:S01]  /*12180*/  MOV R134, R96 ;  /* 0x0000006000867202 */ /* 0x000fe20000000f00 */
[----:B------:R-:W-:Y:S01]  /*12190*/  FFMA.FTZ R96, R226, UR22, -R6 ;  /* 0x00000016e2607c23 */ /* 0x000fe20008010806 */
[----:B-1----:R-:W-:Y:S01]  /*121a0*/  FFMA.FTZ R7, R101, UR22, -R5 ;  /* 0x0000001665077c23 */ /* 0x002fe20008010805 */
[----:B------:R-:W-:Y:S01]  /*121b0*/  FFMA.FTZ R101, R128, UR22, -R0 ;  /* 0x0000001680657c23 */ /* 0x000fe20008010800 */
[----:B---3--:R-:W-:Y:S01]  /*121c0*/  MOV R128, R25 ;  /* 0x0000001900807202 */ /* 0x008fe20000000f00 */
[----:B------:R-:W-:Y:S01]  /*121d0*/  IMAD.MOV.U32 R130, RZ, RZ, R71 ;  /* 0x000000ffff827224 */ /* 0x000fe200078e0047 */
[----:B------:R1:W-:Y:S01]  /*121e0*/  MUFU.EX2 R45, R7 ;  /* 0x00000007002d7308 */ /* 0x0003e20000000800 */
[----:B------:R-:W-:-:S07]  /*121f0*/  IMAD.MOV.U32 R200, RZ, RZ, R59 ;  /* 0x000000ffffc87224 */ /* 0x000fce00078e003b */
[----:B------:R-:W-:Y:S08]  /*12200*/  MUFU.EX2 R117, R117 ;  /* 0x0000007500757308 */ /* 0x000ff00000000800 */
[----:B------:R-:W-:Y:S01]  /*12210*/  MUFU.EX2 R101, R101 ;  /* 0x0000006500657308 */ /* 0x000fe20000000800 */
[----:B-1----:R-:W-:Y:S01]  /*12220*/  FFMA.FTZ R7, R103, UR22, -R5 ;  /* 0x0000001667077c23 */ /* 0x002fe20008010805 */
[----:B------:R-:W-:-:S06]  /*12230*/  MOV R103, R242 ;  /* 0x000000f200677202 */ /* 0x000fcc0000000f00 */
[----:B------:R1:W-:Y:S08]  /*12240*/  MUFU.EX2 R44, R7 ;  /* 0x00000007002c7308 */ /* 0x0003f00000000800 */
[----:B------:R-:W-:Y:S08]  /*12250*/  MUFU.EX2 R107, R107 ;  /* 0x0000006b006b7308 */ /* 0x000ff00000000800 */
[----:B------:R-:W-:Y:S01]  /*12260*/  MUFU.EX2 R108, R108 ;  /* 0x0000006c006c7308 */ /* 0x000fe20000000800 */
[----:B-1----:R-:W-:Y:S01]  /*12270*/  FFMA.FTZ R7, R105, UR22, -R5 ;  /* 0x0000001669077c23 */ /* 0x002fe20008010805 */
[----:B------:R-:W-:Y:S01]  /*12280*/  FFMA.FTZ R105, R127, UR22, -R0 ;  /* 0x000000167f697c23 */ /* 0x000fe20008010800 */
[----:B------:R-:W-:-:S05]  /*12290*/  MOV R127, R46 ;  /* 0x0000002e007f7202 */ /* 0x000fca0000000f00 */
[----:B------:R1:W2:Y:S08]  /*122a0*/  MUFU.EX2 R26, R7 ;  /* 0x00000007001a7308 */ /* 0x0002b00000000800 */
[----:B------:R-:W-:Y:S08]  /*122b0*/  MUFU.EX2 R105, R105 ;  /* 0x0000006900697308 */ /* 0x000ff00000000800 */
[----:B------:R-:W-:Y:S01]  /*122c0*/  MUFU.EX2 R96, R96 ;  /* 0x0000006000607308 */ /* 0x000fe20000000800 */
[----:B-1----:R-:W-:Y:S01]  /*122d0*/  FFMA.FTZ R7, R99, UR22, -R5 ;  /* 0x0000001663077c23 */ /* 0x002fe20008010805 */
[----:B------:R-:W-:Y:S01]  /*122e0*/  FFMA.FTZ R99, R234, UR22, -R2 ;  /* 0x00000016ea637c23 */ /* 0x000fe20008010802 */
[----:B--2---:R-:W-:-:S05]  /*122f0*/  MOV R131, R26 ;  /* 0x0000001a00837202 */ /* 0x004fca0000000f00 */
[----:B------:R1:W-:Y:S08]  /*12300*/  MUFU.EX2 R27, R7 ;  /* 0x00000007001b7308 */ /* 0x0003f00000000800 */
[----:B------:R-:W-:Y:S08]  /*12310*/  MUFU.EX2 R99, R99 ;  /* 0x0000006300637308 */ /* 0x000ff00000000800 */
[----:B------:R-:W-:Y:S01]  /*12320*/  MUFU.EX2 R118, R118 ;  /* 0x0000007600767308 */ /* 0x000fe20000000800 */
[----:B-1----:R-:W-:Y:S01]  /*12330*/  FFMA.FTZ R7, R100, UR22, -R5 ;  /* 0x0000001664077c23 */ /* 0x002fe20008010805 */
[----:B------:R-:W-:-:S06]  /*12340*/  FFMA.FTZ R100, R232, UR22, -R2 ;  /* 0x00000016e8647c23 */ /* 0x000fcc0008010802 */
[----:B------:R1:W-:Y:S08]  /*12350*/  MUFU.EX2 R28, R7 ;  /* 0x00000007001c7308 */ /* 0x0003f00000000800 */
[----:B------:R-:W-:Y:S08]  /*12360*/  MUFU.EX2 R100, R100 ;  /* 0x0000006400647308 */ /* 0x000ff00000000800 */
[----:B------:R-:W-:Y:S01]  /*12370*/  MUFU.EX2 R120, R120 ;  /* 0x0000007800787308 */ /* 0x000fe20000000800 */
[----:B-1----:R-:W-:Y:S01]  /*12380*/  FFMA.FTZ R7, R14, UR22, -R5 ;  /* 0x000000160e077c23 */ /* 0x002fe20008010805 */
[----:B------:R-:W-:-:S06]  /*12390*/  FFMA.FTZ R14, R202, UR22, -R0 ;  /* 0x00000016ca0e7c23 */ /* 0x000fcc0008010800 */
[----:B------:R1:W2:Y:S08]  /*123a0*/  MUFU.EX2 R29, R7 ;  /* 0x00000007001d7308 */ /* 0x0002b00000000800 */
[----:B------:R-:W-:Y:S08]  /*123b0*/  MUFU.EX2 R202, R40 ;  /* 0x0000002800ca7308 */ /* 0x000ff00000000800 */
[----:B------:R-:W-:Y:S01]  /*123c0*/  MUFU.EX2 R121, R121 ;  /* 0x0000007900797308 */ /* 0x000fe20000000800 */
[----:B-1----:R-:W-:Y:S01]  /*123d0*/  FFMA.FTZ R7, R15, UR22, -R5 ;  /* 0x000000160f077c23 */ /* 0x002fe20008010805 */
[----:B------:R-:W-:Y:S01]  /*123e0*/  FFMA.FTZ R15, R237, UR22, -R2 ;  /* 0x00000016ed0f7c23 */ /* 0x000fe20008010802 */
[----:B--2---:R-:W-:-:S05]  /*123f0*/  MOV R247, R29 ;  /* 0x0000001d00f77202 */ /* 0x004fca0000000f00 */
[----:B------:R1:W-:Y:S08]  /*12400*/  MUFU.EX2 R30, R7 ;  /* 0x00000007001e7308 */ /* 0x0003f00000000800 */
[----:B------:R2:W-:Y:S08]  /*12410*/  MUFU.EX2 R237, R8 ;  /* 0x0000000800ed7308 */ /* 0x0005f00000000800 */
[----:B------:R-:W-:Y:S01]  /*12420*/  MUFU.EX2 R122, R122 ;  /* 0x0000007a007a7308 */ /* 0x000fe20000000800 */
[----:B-1----:R-:W-:Y:S01]  /*12430*/  FFMA.FTZ R7, R13, UR22, -R5 ;  /* 0x000000160d077c23 */ /* 0x002fe20008010805 */
[----:B------:R-:W-:-:S06]  /*12440*/  FFMA.FTZ R13, R201, UR22, -R0 ;  /* 0x00000016c90d7c23 */ /* 0x000fcc0008010800 */
[----:B------:R1:W-:Y:S01]  /*12450*/  MUFU.EX2 R31, R7 ;  /* 0x00000007001f7308 */ /* 0x0003e20000000800 */
[----:B--2---:R-:W-:-:S07]  /*12460*/  F2FP.BF16.F32.PACK_AB R8, R127, R188 ;  /* 0x000000bc7f08723e */ /* 0x004fce00000010ff */
[----:B------:R2:W-:Y:S01]  /*12470*/  MUFU.EX2 R234, R13 ;  /* 0x0000000d00ea7308 */ /* 0x0005e20000000800 */
[--C-:B-1----:R-:W-:Y:S01]  /*12480*/  FFMA.FTZ R7, R123, UR22, -R5.reuse ;  /* 0x000000167b077c23 */ /* 0x102fe20008010805 */
[----:B------:R-:W-:Y:S01]  /*12490*/  FFMA.FTZ R5, R72, UR22, -R5 ;  /* 0x0000001648057c23 */ /* 0x000fe20008010805 */
[--C-:B------:R-:W-:Y:S01]  /*124a0*/  FFMA.FTZ R72, R235, UR22, -R2.reuse ;  /* 0x00000016eb487c23 */ /* 0x100fe20008010802 */
[----:B------:R-:W-:-:S04]  /*124b0*/  FFMA.FTZ R123, R229, UR22, -R2 ;  /* 0x00000016e57b7c23 */ /* 0x000fc80008010802 */
[----:B------:R1:W-:Y:S01]  /*124c0*/  MUFU.EX2 R32, R7 ;  /* 0x0000000700207308 */ /* 0x0003e20000000800 */
[----:B--2---:R-:W-:-:S07]  /*124d0*/  MOV R13, R57 ;  /* 0x00000039000d7202 */ /* 0x004fce0000000f00 */
[----:B------:R2:W3:Y:S08]  /*124e0*/  MUFU.EX2 R33, R5 ;  /* 0x0000000500217308 */ /* 0x0004f00000000800 */
[----:B------:R3:W-:Y:S01]  /*124f0*/  MUFU.EX2 R229, R14 ;  /* 0x0000000e00e57308 */ /* 0x0007e20000000800 */
[----:B-1----:R-:W-:Y:S01]  /*12500*/  FFMA.FTZ R7, R245, UR22, -R2 ;  /* 0x00000016f5077c23 */ /* 0x002fe20008010802 */
[----:B------:R-:W-:-:S06]  /*12510*/  MOV R245, R28 ;  /* 0x0000001c00f57202 */ /* 0x000fcc0000000f00 */
[----:B------:R1:W-:Y:S01]  /*12520*/  MUFU.EX2 R236, R7 ;  /* 0x0000000700ec7308 */ /* 0x0003e20000000800 */
[----:B--2---:R-:W-:Y:S01]  /*12530*/  FFMA.FTZ R5, R73, UR22, -R2 ;  /* 0x0000001649057c23 */ /* 0x004fe20008010802 */
[----:B------:R-:W-:Y:S01]  /*12540*/  FFMA.FTZ R73, R129, UR22, -R0 ;  /* 0x0000001681497c23 */ /* 0x000fe20008010800 */
[----:B------:R-:W-:-:S05]  /*12550*/  MOV R129, R70 ;  /* 0x0000004600817202 */ /* 0x000fca0000000f00 */
[----:B------:R2:W-:Y:S01]  /*12560*/  MUFU.EX2 R239, R5 ;  /* 0x0000000500ef7308 */ /* 0x0005e20000000800 */
[----:B---3--:R-:W-:-:S07]  /*12570*/  MOV R14, R55 ;  /* 0x00000037000e7202 */ /* 0x008fce0000000f00 */
[----:B------:R-:W-:Y:S01]  /*12580*/  MUFU.EX2 R201, R72 ;  /* 0x0000004800c97308 */ /* 0x000fe20000000800 */
[----:B-1----:R-:W-:Y:S01]  /*12590*/  FFMA.FTZ R7, R231, UR22, -R6 ;  /* 0x00000016e7077c23 */ /* 0x002fe20008010806 */
[----:B--2---:R-:W-:Y:S01]  /*125a0*/  FFMA.FTZ R5, R252, UR22, -R2 ;  /* 0x00000016fc057c23 */ /* 0x004fe20008010802 */
[----:B------:R-:W-:-:S05]  /*125b0*/  MOV R252, R33 ;  /* 0x0000002100fc7202 */ /* 0x000fca0000000f00 */
[----:B------:R1:W2:Y:S01]  /*125c0*/  MUFU.EX2 R240, R5 ;  /* 0x0000000500f07308 */ /* 0x0002a20000000800 */
[----:B----4-:R-:W-:Y:S01]  /*125d0*/  FFMA.FTZ R74, R74, R69, R125 ;  /* 0x000000454a4a7223 */ /* 0x010fe2000001007d */
[----:B------:R-:W-:Y:S01]  /*125e0*/  FFMA.FTZ R125, R215, UR22, -R2 ;  /* 0x00000016d77d7c23 */ /* 0x000fe20008010802 */
[----:B------:R-:W-:Y:S01]  /*125f0*/  FFMA.FTZ R75, R75, R68, R124 ;  /* 0x000000444b4b7223 */ /* 0x000fe2000001007c */
[--C-:B------:R-:W-:Y:S01]  /*12600*/  FFMA.FTZ R124, R227, UR22, -R2.reuse ;  /* 0x00000016e37c7c23 */ /* 0x100fe20008010802 */
[----:B-1----:R-:W-:Y:S01]  /*12610*/  FFMA.FTZ R5, R251, UR22, -R2 ;  /* 0x00000016fb057c23 */ /* 0x002fe20008010802 */
[----:B--2---:R-:W-:Y:S02]  /*12620*/  F2FP.BF16.F32.PACK_AB R9, R240, R239 ;  /* 0x000000eff009723e */ /* 0x004fe400000010ff */
[----:B------:R-:W-:Y:S01]  /*12630*/  MUFU.EX2 R227, R12 ;  /* 0x0000000c00e37308 */ /* 0x000fe20000000800 */
[----:B------:R-:W-:Y:S01]  /*12640*/  MOV R251, R32 ;  /* 0x0000002000fb7202 */ /* 0x000fe20000000f00 */
[----:B------:R-:W-:-:S06]  /*12650*/  FADD.FTZ R113, R113, R75 ;  /* 0x0000004b71717221 */ /* 0x000fcc0000010000 */
[----:B------:R1:W-:Y:S02]  /*12660*/  MUFU.EX2 R242, R5 ;  /* 0x0000000500f27308 */ /* 0x0003e40000000800 */
[----:B-1----:R-:W-:Y:S01]  /*12670*/  FFMA.FTZ R5, R250, UR22, -R2 ;  /* 0x00000016fa057c23 */ /* 0x002fe20008010802 */
[----:B------:R-:W-:-:S05]  /*12680*/  MOV R250, R31 ;  /* 0x0000001f00fa7202 */ /* 0x000fca0000000f00 */
[----:B------:R1:W2:Y:S02]  /*12690*/  MUFU.EX2 R243, R5 ;  /* 0x0000000500f37308 */ /* 0x0002a40000000800 */
[----:B-1----:R-:W-:Y:S01]  /*126a0*/  FFMA.FTZ R5, R249, UR22, -R2 ;  /* 0x00000016f9057c23 */ /* 0x002fe20008010802 */
[----:B--2---:R-:W-:-:S05]  /*126b0*/  F2FP.BF16.F32.PACK_AB R11, R243, R242 ;  /* 0x000000f2f30b723e */ /* 0x004fca00000010ff */
[----:B------:R1:W-:Y:S02]  /*126c0*/  MUFU.EX2 R249, R5 ;  /* 0x0000000500f97308 */ /* 0x0003e40000000800 */
[C---:B------:R-:W-:Y:S06]  /*126d0*/  HMMA.16816.F32.BF16 R60, R8.reuse, R16, R80 ;  /* 0x00000010083c723c */ /* 0x040fec0000041850 */
[----:B------:R-:W-:Y:S01]  /*126e0*/  HMMA.16816.F32.BF16 R68, R8, R64, R76 ;  /* 0x000000400844723c */ /* 0x000fe2000004184c */
[----:B------:R-:W-:Y:S02]  /*126f0*/  MOV R82, R45 ;  /* 0x0000002d00527202 */ /* 0x000fe40000000f00 */
[----:B------:R-:W-:-:S02]  /*12700*/  MOV R81, R44 ;  /* 0x0000002c00517202 */ /* 0x000fc40000000f00 */
[----:B------:R-:W-:Y:S01]  /*12710*/  MOV R80, R54 ;  /* 0x0000003600507202 */ /* 0x000fe20000000f00 */
[C---:B------:R-:W-:Y:S01]  /*12720*/  HMMA.16816.F32.BF16 R44, R8.reuse, R18, R144 ;  /* 0x00000012082c723c */ /* 0x040fe20000041890 */
[----:B-1----:R-:W-:Y:S01]  /*12730*/  FFMA.FTZ R5, R248, UR22, -R2 ;  /* 0x00000016f8057c23 */ /* 0x002fe20008010802 */
[----:B------:R-:W-:Y:S01]  /*12740*/  IMAD.MOV.U32 R248, RZ, RZ, R30 ;  /* 0x000000fffff87224 */ /* 0x000fe200078e001e */
[----:B------:R-:W-:Y:S01]  /*12750*/  LDSM.16.MT88.4 R16, [R220+0xa000] ;  /* 0x00a00000dc10783b */ /* 0x000fe20000004200 */
[----:B------:R-:W-:Y:S01]  /*12760*/  MOV R83, R34 ;  /* 0x0000002200537202 */ /* 0x000fe20000000f00 */
[----:B------:R1:W-:Y:S01]  /*12770*/  MUFU.EX2 R246, R5 ;  /* 0x0000000500f67308 */ /* 0x0003e20000000800 */
[----:B------:R-:W-:Y:S01]  /*12780*/  HMMA.16816.F32.BF16 R48, R8, R22, R160 ;  /* 0x000000160830723c */ /* 0x000fe200000418a0 */
[----:B------:R-:W2:Y:S01]  /*12790*/  LDSM.16.MT88.4 R28, [R218+0xa000] ;  /* 0x00a00000da1c783b */ /* 0x000ea20000004200 */
[----:B------:R-:W-:Y:S02]  /*127a0*/  MOV R146, R35 ;  /* 0x0000002300927202 */ /* 0x000fe40000000f00 */
[----:B------:R-:W-:-:S02]  /*127b0*/  MOV R145, R24 ;  /* 0x0000001800917202 */ /* 0x000fc40000000f00 */
[----:B------:R-:W-:Y:S01]  /*127c0*/  MOV R147, R58 ;  /* 0x0000003a00937202 */ /* 0x000fe20000000f00 */
[C---:B------:R-:W-:Y:S01]  /*127d0*/  HMMA.16816.F32.BF16 R32, R8.reuse, R20, R156 ;  /* 0x000000140820723c */ /* 0x040fe2000004189c */
[----:B------:R-:W-:Y:S01]  /*127e0*/  MOV R226, R145 ;  /* 0x0000009100e27202 */ /* 0x000fe20000000f00 */
[----:B------:R-:W-:Y:S01]  /*127f0*/  IMAD.MOV.U32 R145, RZ, RZ, R146 ;  /* 0x000000ffff917224 */ /* 0x000fe200078e0092 */
[----:B------:R-:W-:Y:S01]  /*12800*/  MOV R146, R147 ;  /* 0x0000009300927202 */ /* 0x000fe20000000f00 */
[----:B------:R-:W-:Y:S01]  /*12810*/  LDSM.16.MT88.4 R20, [R219+0xa000] ;  /* 0x00a00000db14783b */ /* 0x000fe20000004200 */
[----:B------:R-:W-:Y:S01]  /*12820*/  MOV R147, R13 ;  /* 0x0000000d00937202 */ /* 0x000fe20000000f00 */
[C---:B------:R-:W-:Y:S01]  /*12830*/  HMMA.16816.F32.BF16 R52, R8.reuse, R36, R172 ;  /* 0x000000240834723c */ /* 0x040fe200000418ac */
[----:B------:R-:W-:Y:S01]  /*12840*/  MOV R13, R14 ;  /* 0x0000000e000d7202 */ /* 0x000fe20000000f00 */
[----:B-1----:R-:W-:Y:S01]  /*12850*/  FFMA.FTZ R5, R244, UR22, -R2 ;  /* 0x00000016f4057c23 */ /* 0x002fe20008010802 */
[----:B------:R-:W-:Y:S01]  /*12860*/  FFMA.FTZ R2, R135, UR22, -R0 ;  /* 0x0000001687027c23 */ /* 0x000fe20008010800 */
[----:B------:R-:W-:Y:S01]  /*12870*/  FFMA.FTZ R0, R203, UR22, -R6 ;  /* 0x00000016cb007c23 */ /* 0x000fe20008010806 */
[----:B------:R-:W-:Y:S01]  /*12880*/  MOV R244, R27 ;  /* 0x0000001b00f47202 */ /* 0x000fe20000000f00 */
[----:B------:R-:W-:Y:S01]  /*12890*/  IMAD.MOV.U32 R135, RZ, RZ, R56 ;  /* 0x000000ffff877224 */ /* 0x000fe200078e0038 */
[----:B------:R-:W-:Y:S01]  /*128a0*/  MOV R14, R80 ;  /* 0x00000050000e7202 */ /* 0x000fe20000000f00 */
[----:B------:R1:W-:Y:S01]  /*128b0*/  MUFU.EX2 R215, R0 ;  /* 0x0000000000d77308 */ /* 0x0003e20000000800 */
[----:B------:R-:W3:Y:S01]  /*128c0*/  LDSM.16.MT88.4 R24, [R221+0xa000] ;  /* 0x00a00000dd18783b */ /* 0x000ee20000004200 */
[----:B------:R-:W-:Y:S01]  /*128d0*/  IMAD.MOV.U32 R80, RZ, RZ, R81 ;  /* 0x000000ffff507224 */ /* 0x000fe200078e0051 */
[----:B------:R-:W-:Y:S01]  /*128e0*/  MOV R81, R82 ;  /* 0x0000005200517202 */ /* 0x000fe20000000f00 */
[----:B------:R-:W-:Y:S01]  /*128f0*/  FADD.FTZ R13, R13, R104 ;  /* 0x000000680d0d7221 */ /* 0x000fe20000010000 */
[----:B------:R-:W-:Y:S01]  /*12900*/  MOV R82, R97 ;  /* 0x0000006100527202 */ /* 0x000fe20000000f00 */
[--C-:B------:R-:W-:Y:S01]  /*12910*/  FFMA.FTZ R97, R213, UR22, -R6.reuse ;  /* 0x00000016d5617c23 */ /* 0x100fe20008010806 */
[----:B------:R-:W-:Y:S01]  /*12920*/  MOV R213, R98 ;  /* 0x0000006200d57202 */ /* 0x000fe20000000f00 */
[----:B------:R4:W-:Y:S01]  /*12930*/  MUFU.EX2 R232, R2 ;  /* 0x0000000200e87308 */ /* 0x0009e20000000800 */
[----:B------:R-:W-:Y:S01]  /*12940*/  FFMA.FTZ R98, R212, UR22, -R6 ;  /* 0x00000016d4627c23 */ /* 0x000fe20008010806 */
[----:B------:R-:W-:Y:S01]  /*12950*/  MOV R212, R128 ;  /* 0x0000008000d47202 */ /* 0x000fe20000000f00 */
[----:B------:R-:W-:Y:S01]  /*12960*/  IMAD.MOV.U32 R128, RZ, RZ, R129 ;  /* 0x000000ffff807224 */ /* 0x000fe200078e0081 */
[----:B------:R-:W-:Y:S01]  /*12970*/  MOV R12, R14 ;  /* 0x0000000e000c7202 */ /* 0x000fe20000000f00 */
[----:B------:R-:W-:Y:S01]  /*12980*/  IMAD.MOV.U32 R144, RZ, RZ, R80 ;  /* 0x000000ffff907224 */ /* 0x000fe200078e0050 */
[----:B------:R-:W-:Y:S01]  /*12990*/  MOV R129, R130 ;  /* 0x0000008200817202 */ /* 0x000fe20000000f00 */
[C---:B------:R-:W-:Y:S01]  /*129a0*/  HMMA.16816.F32.BF16 R56, R8.reuse, R38, R176 ;  /* 0x000000260838723c */ /* 0x040fe200000418b0 */
[----:B------:R-:W-:Y:S01]  /*129b0*/  MOV R130, R131 ;  /* 0x0000008300827202 */ /* 0x000fe20000000f00 */
[----:B-1----:R-:W-:Y:S01]  /*129c0*/  FFMA.FTZ R0, R204, UR22, -R6 ;  /* 0x00000016cc007c23 */ /* 0x002fe20008010806 */
[----:B------:R-:W-:Y:S01]  /*129d0*/  MOV R131, R134 ;  /* 0x0000008600837202 */ /* 0x000fe20000000f00 */
[----:B------:R-:W-:Y:S01]  /*129e0*/  IMAD.MOV.U32 R159, RZ, RZ, R12 ;  /* 0x000000ffff9f7224 */ /* 0x000fe200078e000c */
[----:B------:R-:W-:Y:S01]  /*129f0*/  MOV R134, R200 ;  /* 0x000000c800867202 */ /* 0x000fe20000000f00 */
[----:B------:R1:W2:Y:S01]  /*12a00*/  MUFU.EX2 R214, R0 ;  /* 0x0000000000d67308 */ /* 0x0002a20000000800 */
[----:B------:R-:W-:Y:S01]  /*12a10*/  MOV R157, R147 ;  /* 0x00000093009d7202 */ /* 0x000fe20000000f00 */
[----:B------:R-:W-:Y:S01]  /*12a20*/  IMAD.MOV.U32 R200, RZ, RZ, R103 ;  /* 0x000000ffffc87224 */ /* 0x000fe200078e0067 */
[----:B------:R-:W-:Y:S01]  /*12a30*/  MOV R158, R146 ;  /* 0x00000092009e7202 */ /* 0x000fe20000000f00 */
[----:B------:R-:W-:Y:S01]  /*12a40*/  FFMA.FTZ R103, R211, UR22, -R6 ;  /* 0x00000016d3677c23 */ /* 0x000fe20008010806 */
[----:B------:R-:W-:Y:S01]  /*12a50*/  MOV R147, R83 ;  /* 0x0000005300937202 */ /* 0x000fe20000000f00 */
[----:B------:R-:W-:Y:S01]  /*12a60*/  FADD.FTZ R12, R135, R102 ;  /* 0x00000066870c7221 */ /* 0x000fe20000010000 */
[----:B------:R-:W-:Y:S01]  /*12a70*/  MOV R14, R116 ;  /* 0x00000074000e7202 */ /* 0x000fe20000000f00 */
[----:B------:R2:W-:Y:S01]  /*12a80*/  MUFU.EX2 R235, R5 ;  /* 0x0000000500eb7308 */ /* 0x0005e20000000800 */
[----:B------:R-:W-:Y:S01]  /*12a90*/  MOV R146, R82 ;  /* 0x0000005200927202 */ /* 0x000fe20000000f00 */
[----:B------:R-:W-:Y:S01]  /*12aa0*/  HMMA.16816.F32.BF16 R64, R8, R66, R196 ;  /* 0x000000420840723c */ /* 0x000fe200000418c4 */
[----:B------:R-:W-:Y:S01]  /*12ab0*/  MOV R211, R145 ;  /* 0x0000009100d37202 */ /* 0x000fe20000000f00 */
[----:B------:R-:W-:Y:S01]  /*12ac0*/  IMAD.MOV.U32 R80, RZ, RZ, R119 ;  /* 0x000000ffff507224 */ /* 0x000fe200078e0077 */
[----:B------:R-:W-:Y:S01]  /*12ad0*/  MOV R82, R128 ;  /* 0x0000008000527202 */ /* 0x000fe20000000f00 */
[----:B------:R-:W-:Y:S01]  /*12ae0*/  IMAD.MOV.U32 R128, RZ, RZ, R131 ;  /* 0x000000ffff807224 */ /* 0x000fe200078e0083 */
[----:B------:R-:W-:Y:S01]  /*12af0*/  MOV R83, R129 ;  /* 0x0000008100537202 */ /* 0x000fe20000000f00 */
[--C-:B----4-:R-:W-:Y:S01]  /*12b00*/  FFMA.FTZ R2, R233, UR22, -R6.reuse ;  /* 0x00000016e9027c23 */ /* 0x110fe20008010806 */
[--C-:B-1----:R-:W-:Y:S01]  /*12b10*/  FFMA.FTZ R0, R206, UR22, -R6.reuse ;  /* 0x00000016ce007c23 */ /* 0x102fe20008010806 */
[----:B------:R-:W-:Y:S01]  /*12b20*/  MOV R129, R134 ;  /* 0x0000008600817202 */ /* 0x000fe20000000f00 */
[--C-:B------:R-:W-:Y:S01]  /*12b30*/  FFMA.FTZ R116, R208, UR22, -R6.reuse ;  /* 0x00000016d0747c23 */ /* 0x100fe20008010806 */
[----:B------:R-:W-:Y:S01]  /*12b40*/  MOV R131, R114 ;  /* 0x0000007200837202 */ /* 0x000fe20000000f00 */
[----:B------:R1:W-:Y:S01]  /*12b50*/  MUFU.EX2 R204, R0 ;  /* 0x0000000000cc7308 */ /* 0x0003e20000000800 */
[----:B------:R-:W-:Y:S01]  /*12b60*/  MOV R134, R115 ;  /* 0x0000007300867202 */ /* 0x000fe20000000f00 */
[--C-:B------:R-:W-:Y:S01]  /*12b70*/  FFMA.FTZ R114, R210, UR22, -R6.reuse ;  /* 0x00000016d2727c23 */ /* 0x100fe20008010806 */
[----:B------:R-:W-:Y:S01]  /*12b80*/  F2FP.BF16.F32.PACK_AB R8, R234, R229 ;  /* 0x000000e5ea08723e */ /* 0x000fe200000010ff */
[--C-:B--2---:R-:W-:Y:S01]  /*12b90*/  FFMA.FTZ R5, R230, UR22, -R6.reuse ;  /* 0x00000016e6057c23 */ /* 0x104fe20008010806 */
[----:B------:R-:W-:Y:S01]  /*12ba0*/  MOV R230, R147 ;  /* 0x0000009300e67202 */ /* 0x000fe20000000f00 */
[--C-:B------:R-:W-:Y:S01]  /*12bb0*/  FFMA.FTZ R115, R209, UR22, -R6.reuse ;  /* 0x00000016d1737c23 */ /* 0x100fe20008010806 */
[----:B------:R-:W-:Y:S01]  /*12bc0*/  F2FP.BF16.F32.PACK_AB R9, R214, R215 ;  /* 0x000000d7d609723e */ /* 0x000fe200000010ff */
[----:B------:R-:W-:Y:S01]  /*12bd0*/  FFMA.FTZ R119, R207, UR22, -R6 ;  /* 0x00000016cf777c23 */ /* 0x000fe20008010806 */
[----:B------:R-:W-:Y:S01]  /*12be0*/  F2FP.BF16.F32.PACK_AB R10, R232, R227 ;  /* 0x000000e3e80a723e */ /* 0x000fe200000010ff */
[----:B------:R-:W-:Y:S01]  /*12bf0*/  FADD.FTZ R104, R158, R13 ;  /* 0x0000000d9e687221 */ /* 0x000fe20000010000 */
[----:B------:R-:W-:Y:S01]  /*12c00*/  FADD.FTZ R106, R106, R12 ;  /* 0x0000000c6a6a7221 */ /* 0x000fe20000010000 */
[----:B------:R-:W-:Y:S01]  /*12c10*/  IMAD.MOV.U32 R147, RZ, RZ, R14 ;  /* 0x000000ffff937224 */ /* 0x000fe200078e000e */
[----:B------:R-:W-:Y:S01]  /*12c20*/  MOV R145, R81 ;  /* 0x0000005100917202 */ /* 0x000fe20000000f00 */
[----:B------:R-:W-:Y:S01]  /*12c30*/  IMAD.MOV.U32 R161, RZ, RZ, R134 ;  /* 0x000000ffffa17224 */ /* 0x000fe200078e0086 */
[----:B------:R-:W-:Y:S01]  /*12c40*/  F2FP.BF16.F32.PACK_AB R12, R212, R211 ;  /* 0x000000d3d40c723e */ /* 0x000fe200000010ff */
[----:B------:R-:W-:Y:S01]  /*12c50*/  MUFU.EX2 R135, R42 ;  /* 0x0000002a00877308 */ /* 0x000fe20000000800 */
[----:B-1----:R-:W-:Y:S01]  /*12c60*/  FFMA.FTZ R0, R205, UR22, -R6 ;  /* 0x00000016cd007c23 */ /* 0x002fe20008010806 */
[----:B------:R-:W-:Y:S01]  /*12c70*/  F2FP.BF16.F32.PACK_AB R13, R246, R249 ;  /* 0x000000f9f60d723e */ /* 0x000fe200000010ff */
[----:B------:R-:W-:Y:S01]  /*12c80*/  LDSM.16.MT88.4 R36, [R221+0xa800] ;  /* 0x00a80000dd24783b */ /* 0x000fe20000004200 */
[----:B------:R-:W-:-:S02]  /*12c90*/  F2FP.BF16.F32.PACK_AB R14, R226, R213 ;  /* 0x000000d5e20e723e */ /* 0x000fc400000010ff */
[----:B------:R-:W-:Y:S01]  /*12ca0*/  MOV R81, R127 ;  /* 0x0000007f00517202 */ /* 0x000fe20000000f00 */
[----:B------:R-:W-:Y:S01]  /*12cb0*/  LDSM.16.MT88.4 R176, [R219+0xb800] ;  /* 0x00b80000dbb0783b */ /* 0x000fe20000004200 */
[----:B------:R-:W1:Y:S01]  /*12cc0*/  MUFU.EX2 R203, R0 ;  /* 0x0000000000cb7308 */ /* 0x000e620000000800 */
[----:B------:R-:W-:Y:S02]  /*12cd0*/  MOV R233, R145 ;  /* 0x0000009100e97202 */ /* 0x000fe40000000f00 */
[----:B------:R-:W-:Y:S02]  /*12ce0*/  MOV R231, R146 ;  /* 0x0000009200e77202 */ /* 0x000fe40000000f00 */
[----:B------:R-:W-:Y:S02]  /*12cf0*/  MOV R146, R80 ;  /* 0x0000005000927202 */ /* 0x000fe40000000f00 */
[----:B------:R-:W-:Y:S01]  /*12d00*/  MOV R145, R81 ;  /* 0x0000005100917202 */ /* 0x000fe20000000f00 */
[----:B------:R2:W-:Y:S01]  /*12d10*/  MUFU.EX2 R205, R15 ;  /* 0x0000000f00cd7308 */ /* 0x0005e20000000800 */
[----:B------:R-:W-:Y:S01]  /*12d20*/  MOV R162, R131 ;  /* 0x0000008300a27202 */ /* 0x000fe20000000f00 */
[----:B------:R-:W-:Y:S01]  /*12d30*/  IMAD.MOV.U32 R175, RZ, RZ, R146 ;  /* 0x000000ffffaf7224 */ /* 0x000fe200078e0092 */
[----:B------:R-:W-:-:S02]  /*12d40*/  MOV R127, R130 ;  /* 0x00000082007f7202 */ /* 0x000fc40000000f00 */
[----:B------:R-:W-:Y:S02]  /*12d50*/  MOV R130, R200 ;  /* 0x000000c800827202 */ /* 0x000fe40000000f00 */
[----:B------:R-:W-:Y:S01]  /*12d60*/  MOV R156, R129 ;  /* 0x00000081009c7202 */ /* 0x000fe20000000f00 */
[----:B------:R4:W-:Y:S01]  /*12d70*/  MUFU.EX2 R131, R73 ;  /* 0x0000004900837308 */ /* 0x0009e20000000800 */
[----:B-1----:R-:W-:Y:S01]  /*12d80*/  F2FP.BF16.F32.PACK_AB R11, R203, R204 ;  /* 0x000000cccb0b723e */ /* 0x002fe200000010ff */
[----:B------:R-:W-:Y:S01]  /*12d90*/  FFMA.FTZ R0, R238, UR22, -R6 ;  /* 0x00000016ee007c23 */ /* 0x000fe20008010806 */
[----:B------:R-:W-:Y:S01]  /*12da0*/  FADD.FTZ R6, R157, R74 ;  /* 0x0000004a9d067221 */ /* 0x000fe20000010000 */
[----:B------:R-:W-:Y:S01]  /*12db0*/  MOV R238, R144 ;  /* 0x0000009000ee7202 */ /* 0x000fe20000000f00 */
[----:B------:R-:W-:Y:S01]  /*12dc0*/  IMAD.MOV.U32 R158, RZ, RZ, R127 ;  /* 0x000000ffff9e7224 */ /* 0x000fe200078e007f */
[----:B------:R-:W-:Y:S01]  /*12dd0*/  MOV R144, R82 ;  /* 0x0000005200907202 */ /* 0x000fe20000000f00 */
[----:B------:R-:W-:Y:S01]  /*12de0*/  FADD.FTZ R102, R159, R6 ;  /* 0x000000069f667221 */ /* 0x000fe20000010000 */
[----:B------:R-:W-:Y:S01]  /*12df0*/  MOV R159, R83 ;  /* 0x00000053009f7202 */ /* 0x000fe20000000f00 */
[C---:B------:R-:W-:Y:S01]  /*12e00*/  HMMA.16816.F32.BF16 R136, R8.reuse, R28, R136 ;  /* 0x0000001c0888723c */ /* 0x040fe20000041888 */
[----:B--2---:R-:W-:Y:S01]  /*12e10*/  F2FP.BF16.F32.PACK_AB R15, R237, R241 ;  /* 0x000000f1ed0f723e */ /* 0x004fe200000010ff */
[----:B------:R-:W1:Y:S01]  /*12e20*/  MUFU.EX2 R200, R43 ;  /* 0x0000002b00c87308 */ /* 0x000e620000000800 */
[----:B------:R-:W-:Y:S01]  /*12e30*/  MOV R157, R128 ;  /* 0x00000080009d7202 */ /* 0x000fe20000000f00 */
[----:B------:R-:W-:Y:S01]  /*12e40*/  FADD.FTZ R6, R161, R113 ;  /* 0x00000071a1067221 */ /* 0x000fe20000010000 */
[----:B------:R-:W-:Y:S01]  /*12e50*/  MOV R163, R130 ;  /* 0x0000008200a37202 */ /* 0x000fe20000000f00 */
[C---:B------:R-:W-:Y:S01]  /*12e60*/  HMMA.16816.F32.BF16 R80, R8.reuse, R16, R92 ;  /* 0x000000100850723c */ /* 0x040fe2000004185c */
[----:B------:R-:W-:Y:S01]  /*12e70*/  MOV R199, R191 ;  /* 0x000000bf00c77202 */ /* 0x000fe20000000f00 */
[----:B------:R-:W-:Y:S01]  /*12e80*/  FADD.FTZ R6, R157, R6 ;  /* 0x000000069d067221 */ /* 0x000fe20000010000 */
[----:B------:R-:W-:Y:S01]  /*12e90*/  MOV R206, R158 ;  /* 0x0000009e00ce7202 */ /* 0x000fe20000000f00 */
[----:B------:R-:W-:Y:S01]  /*12ea0*/  MUFU.EX2 R134, R41 ;  /* 0x0000002900867308 */ /* 0x000fe20000000800 */
[----:B------:R-:W-:Y:S01]  /*12eb0*/  MOV R172, R190 ;  /* 0x000000be00ac7202 */ /* 0x000fe20000000f00 */
[----:B------:R-:W-:Y:S01]  /*12ec0*/  HMMA.16816.F32.BF16 R148, R8, R30, R148 ;  /* 0x0000001e0894723c */ /* 0x000fe20000041894 */
[----:B------:R-:W-:Y:S01]  /*12ed0*/  FADD.FTZ R6, R181, R6 ;  /* 0x00000006b5067221 */ /* 0x000fe20000010000 */
[----:B------:R-:W-:-:S02]  /*12ee0*/  MOV R173, R189 ;  /* 0x000000bd00ad7202 */ /* 0x000fc40000000f00 */
[----:B------:R-:W-:Y:S01]  /*12ef0*/  MOV R158, R159 ;  /* 0x0000009f009e7202 */ /* 0x000fe20000000f00 */
[----:B------:R-:W-:Y:S01]  /*12f00*/  FADD.FTZ R6, R182, R6 ;  /* 0x00000006b6067221 */ /* 0x000fe20000010000 */
[----:B----4-:R-:W-:Y:S01]  /*12f10*/  HMMA.16816.F32.BF16 R72, R12, R28, R60 ;  /* 0x0000001c0c48723c */ /* 0x010fe2000004183c */
[----:B------:R2:W-:Y:S01]  /*12f20*/  MUFU.EX2 R130, R0 ;  /* 0x0000000000827308 */ /* 0x0005e20000000800 */
[----:B------:R-:W-:-:S07]  /*12f30*/  IMAD.MOV.U32 R159, RZ, RZ, R188 ;  /* 0x000000ffff9f7224 */ /* 0x000fce00078e00bc */
[----:B------:R-:W-:Y:S01]  /*12f40*/  MUFU.EX2 R97, R97 ;  /* 0x0000006100617308 */ /* 0x000fe20000000800 */
[C---:B------:R-:W-:Y:S01]  /*12f50*/  HMMA.16816.F32.BF16 R92, R12.reuse, R30, R44 ;  /* 0x0000001e0c5c723c */ /* 0x040fe2000004182c */
[----:B------:R-:W4:Y:S06]  /*12f60*/  LDSM.16.MT88.4 R28, [R218+0xa800] ;  /* 0x00a80000da1c783b */ /* 0x000f2c0000004200 */
[----:B------:R-:W-:Y:S01]  /*12f70*/  MUFU.EX2 R98, R98 ;  /* 0x0000006200627308 */ /* 0x000fe20000000800 */
[----:B---3--:R-:W-:Y:S01]  /*12f80*/  HMMA.16816.F32.BF16 R60, R12, R24, R32 ;  /* 0x000000180c3c723c */ /* 0x008fe20000041820 */
[----:B------:R-:W3:Y:S01]  /*12f90*/  LDSM.16.MT88.4 R32, [R219+0xa800] ;  /* 0x00a80000db20783b */ /* 0x000ee20000004200 */
[----:B--2---:R-:W-:-:S05]  /*12fa0*/  FADD.FTZ R0, R156, R102 ;  /* 0x000000669c007221 */ /* 0x004fca0000010000 */
[----:B------:R-:W-:Y:S01]  /*12fb0*/  MUFU.EX2 R103, R103 ;  /* 0x0000006700677308 */ /* 0x000fe20000000800 */
[----:B------:R-:W2:Y:S01]  /*12fc0*/  LDSM.16.MT88.4 R40, [R220+0xa800] ;  /* 0x00a80000dc28783b */ /* 0x000ea20000004200 */
[C---:B------:R-:W-:Y:S01]  /*12fd0*/  HMMA.16816.F32.BF16 R76, R8.reuse, R18, R88 ;  /* 0x00000012084c723c */ /* 0x040fe20000041858 */
[----:B------:R-:W-:Y:S01]  /*12fe0*/  FADD.FTZ R0, R140, R0 ;  /* 0x000000008c007221 */ /* 0x000fe20000010000 */
[----:B------:R-:W-:Y:S02]  /*12ff0*/  F2FP.BF16.F32.PACK_AB R196, R250, R248 ;  /* 0x000000f8fac4723e */ /* 0x000fe400000010ff */
[----:B------:R-:W-:Y:S01]  /*13000*/  F2FP.BF16.F32.PACK_AB R198, R252, R251 ;  /* 0x000000fbfcc6723e */ /* 0x000fe200000010ff */
[----:B------:R-:W-:Y:S01]  /*13010*/  FADD.FTZ R0, R183, R0 ;  /* 0x00000000b7007221 */ /* 0x000fe20000010000 */
[----:B------:R1:W4:Y:S01]  /*13020*/  MUFU.EX2 R127, R2 ;  /* 0x00000002007f7308 */ /* 0x0003220000000800 */
[----:B------:R-:W-:Y:S01]  /*13030*/  HMMA.16816.F32.BF16 R168, R8, R20, R168 ;  /* 0x0000001408a8723c */ /* 0x000fe200000418a8 */
[----:B------:R-:W-:-:S02]  /*13040*/  MOV R157, R144 ;  /* 0x00000090009d7202 */ /* 0x000fc40000000f00 */
[----:B------:R-:W-:Y:S02]  /*13050*/  MOV R156, R145 ;  /* 0x00000091009c7202 */ /* 0x000fe40000000f00 */
[----:B------:R-:W-:Y:S01]  /*13060*/  MOV R174, R147 ;  /* 0x0000009300ae7202 */ /* 0x000fe20000000f00 */
[----:B------:R-:W-:Y:S01]  /*13070*/  HMMA.16816.F32.BF16 R84, R8, R22, R84 ;  /* 0x000000160854723c */ /* 0x000fe20000041854 */
[----:B------:R-:W-:Y:S05]  /*13080*/  MUFU.EX2 R128, R7 ;  /* 0x0000000700807308 */ /* 0x000fea0000000800 */
[----:B------:R-:W-:Y:S03]  /*13090*/  HMMA.16816.F32.BF16 R88, R12, R26, R48 ;  /* 0x0000001a0c58723c */ /* 0x000fe60000041830 */
[----:B------:R4:W3:Y:S01]  /*130a0*/  MUFU.EX2 R129, R5 ;  /* 0x0000000500817308 */ /* 0x0008e20000000800 */
[----:B-1----:R-:W-:-:S02]  /*130b0*/  FADD.FTZ R2, R163, R106 ;  /* 0x0000006aa3027221 */ /* 0x002fc40000010000 */
[C---:B------:R-:W-:Y:S05]  /*130c0*/  HMMA.16816.F32.BF16 R52, R12.reuse, R20, R52 ;  /* 0x000000140c34723c */ /* 0x040fea0000041834 */
[----:B------:R-:W-:Y:S01]  /*130d0*/  MUFU.EX2 R114, R114 ;  /* 0x0000007200727308 */ /* 0x000fe20000000800 */
[----:B------:R-:W-:Y:S01]  /*130e0*/  HMMA.16816.F32.BF16 R44, R12, R22, R56 ;  /* 0x000000160c2c723c */ /* 0x000fe20000041838 */
[----:B------:R-:W-:Y:S01]  /*130f0*/  LDSM.16.MT88.4 R20, [R221+0xb000] ;  /* 0x00b00000dd14783b */ /* 0x000fe20000004200 */
[----:B------:R-:W-:-:S04]  /*13100*/  FADD.FTZ R2, R141, R2 ;  /* 0x000000028d027221 */ /* 0x000fc80000010000 */
[C---:B------:R-:W-:Y:S01]  /*13110*/  HMMA.16816.F32.BF16 R152, R8.reuse, R24, R152 ;  /* 0x000000180898723c */ /* 0x040fe20000041898 */
[----:B------:R-:W-:Y:S01]  /*13120*/  FADD.FTZ R2, R184, R2 ;  /* 0x00000002b8027221 */ /* 0x000fe20000010000 */
[----:B----4-:R-:W-:Y:S01]  /*13130*/  FADD.FTZ R5, R162, R104 ;  /* 0x00000068a2057221 */ /* 0x010fe20000010000 */
[----:B------:R-:W1:Y:S03]  /*13140*/  MUFU.EX2 R115, R115 ;  /* 0x0000007300737308 */ /* 0x000e660000000800 */
[----:B------:R-:W-:Y:S01]  /*13150*/  HMMA.16816.F32.BF16 R164, R8, R26, R164 ;  /* 0x0000001a08a4723c */ /* 0x000fe200000418a4 */
[----:B------:R-:W4:Y:S01]  /*13160*/  LDSM.16.MT88.4 R24, [R218+0xb000] ;  /* 0x00b00000da18783b */ /* 0x000f220000004200 */
[----:B------:R-:W-:-:S03]  /*13170*/  FADD.FTZ R5, R142, R5 ;  /* 0x000000058e057221 */ /* 0x000fc60000010000 */
[----:B------:R-:W-:Y:S01]  /*13180*/  MUFU.EX2 R116, R116 ;  /* 0x0000007400747308 */ /* 0x000fe20000000800 */
[C---:B------:R-:W-:Y:S01]  /*13190*/  HMMA.16816.F32.BF16 R48, R12.reuse, R16, R68 ;  /* 0x000000100c30723c */ /* 0x040fe20000041844 */
[----:B------:R-:W-:Y:S01]  /*131a0*/  F2FP.BF16.F32.PACK_AB R8, R135, R200 ;  /* 0x000000c88708723e */ /* 0x000fe200000010ff */
[----:B------:R-:W-:Y:S01]  /*131b0*/  FADD.FTZ R5, R186, R5 ;  /* 0x00000005ba057221 */ /* 0x000fe20000010000 */
[----:B------:R-:W-:Y:S01]  /*131c0*/  F2FP.BF16.F32.PACK_AB R9, R127, R130 ;  /* 0x000000827f09723e */ /* 0x000fe200000010ff */
[----:B------:R-:W-:Y:S01]  /*131d0*/  LDSM.16.MT88.4 R144, [R218+0xb800] ;  /* 0x00b80000da90783b */ /* 0x000fe20000004200 */
[----:B------:R-:W-:Y:S01]  /*131e0*/  F2FP.BF16.F32.PACK_AB R10, R131, R134 ;  /* 0x00000086830a723e */ /* 0x000fe200000010ff */
[----:B------:R-:W-:Y:S01]  /*131f0*/  HMMA.16816.F32.BF16 R56, R12, R18, R64 ;  /* 0x000000120c38723c */ /* 0x000fe20000041840 */
[----:B---3--:R-:W-:Y:S01]  /*13200*/  F2FP.BF16.F32.PACK_AB R11, R129, R128 ;  /* 0x00000080810b723e */ /* 0x008fe200000010ff */
[----:B------:R-:W3:Y:S01]  /*13210*/  LDSM.16.MT88.4 R16, [R219+0xb000] ;  /* 0x00b00000db10783b */ /* 0x000ee20000004200 */
[----:B------:R-:W-:Y:S01]  /*13220*/  FADD.FTZ R7, R187, R5 ;  /* 0x00000005bb077221 */ /* 0x000fe20000010000 */
[----:B------:R-:W-:Y:S01]  /*13230*/  FADD.FTZ R5, R180, R2 ;  /* 0x00000002b4057221 */ /* 0x000fe20000010000 */
[----:B------:R-:W-:Y:S01]  /*13240*/  FADD.FTZ R2, R185, R0 ;  /* 0x00000000b9027221 */ /* 0x000fe20000010000 */
[----:B------:R-:W-:Y:S01]  /*13250*/  FADD.FTZ R0, R111, R6 ;  /* 0x000000066f007221 */ /* 0x000fe20000010000 */
[----:B------:R-:W-:Y:S01]  /*13260*/  F2FP.BF16.F32.PACK_AB R12, R231, R230 ;  /* 0x000000e6e70c723e */ /* 0x000fe200000010ff */
[C---:B------:R-:W-:Y:S01]  /*13270*/  HMMA.16816.F32.BF16 R136, R8.reuse, R28, R136 ;  /* 0x0000001c0888723c */ /* 0x040fe20000041888 */
[----:B------:R-:W-:Y:S01]  /*13280*/  F2FP.BF16.F32.PACK_AB R13, R235, R236 ;  /* 0x000000eceb0d723e */ /* 0x000fe200000010ff */
[----:B------:R-:W1:Y:S01]  /*13290*/  MUFU.EX2 R119, R119 ;  /* 0x0000007700777308 */ /* 0x000e620000000800 */
[----:B------:R-:W-:Y:S01]  /*132a0*/  F2FP.BF16.F32.PACK_AB R14, R238, R233 ;  /* 0x000000e9ee0e723e */ /* 0x000fe200000010ff */
[----:B------:R-:W-:Y:S01]  /*132b0*/  LDSM.16.MT88.4 R160, [R221+0xb800] ;  /* 0x00b80000dda0783b */ /* 0x000fe20000004200 */
[----:B------:R-:W-:Y:S01]  /*132c0*/  F2FP.BF16.F32.PACK_AB R15, R202, R205 ;  /* 0x000000cdca0f723e */ /* 0x000fe200000010ff */
[C---:B------:R-:W-:Y:S06]  /*132d0*/  HMMA.16816.F32.BF16 R148, R8.reuse, R30, R148 ;  /* 0x0000001e0894723c */ /* 0x040fec0000041894 */
[C---:B------:R-:W-:Y:S06]  /*132e0*/  HMMA.16816.F32.BF16 R168, R8.reuse, R32, R168 ;  /* 0x0000002008a8723c */ /* 0x040fec00000418a8 */
[C---:B------:R-:W-:Y:S06]  /*132f0*/  HMMA.16816.F32.BF16 R84, R8.reuse, R34, R84 ;  /* 0x000000220854723c */ /* 0x040fec0000041854 */
[C---:B------:R-:W-:Y:S06]  /*13300*/  HMMA.16816.F32.BF16 R152, R8.reuse, R36, R152 ;  /* 0x000000240898723c */ /* 0x040fec0000041898 */
[C---:B------:R-:W-:Y:S06]  /*13310*/  HMMA.16816.F32.BF16 R164, R8.reuse, R38, R164 ;  /* 0x0000002608a4723c */ /* 0x040fec00000418a4 */
[C---:B--2---:R-:W-:Y:S06]  /*13320*/  HMMA.16816.F32.BF16 R80, R8.reuse, R40, R80 ;  /* 0x000000280850723c */ /* 0x044fec0000041850 */
[----:B------:R-:W-:Y:S01]  /*13330*/  HMMA.16816.F32.BF16 R76, R8, R42, R76 ;  /* 0x0000002a084c723c */ /* 0x000fe2000004184c */
[----:B------:R-:W-:Y:S01]  /*13340*/  FADD.FTZ R7, R199, R7 ;  /* 0x00000007c7077221 */ /* 0x000fe20000010000 */
[----:B------:R-:W2:Y:S04]  /*13350*/  LDL.LU R111, [R1+0x134] ;  /* 0x00013400016f7983 */ /* 0x000ea80000300800 */
[----:B------:R-:W-:Y:S01]  /*13360*/  HMMA.16816.F32.BF16 R72, R12, R28, R72 ;  /* 0x0000001c0c48723c */ /* 0x000fe20000041848 */
[----:B------:R-:W-:-:S05]  /*13370*/  FADD.FTZ R6, R109, R5 ;  /* 0x000000056d067221 */ /* 0x000fca0000010000 */
[C---:B------:R-:W-:Y:S01]  /*13380*/  HMMA.16816.F32.BF16 R64, R12.reuse, R30, R92 ;  /* 0x0000001e0c40723c */ /* 0x040fe2000004185c */
[----:B------:R-:W1:Y:S05]  /*13390*/  LDSM.16.MT88.4 R28, [R220+0xb000] ;  /* 0x00b00000dc1c783b */ /* 0x000e6a0000004200 */
[C---:B------:R-:W-:Y:S01]  /*133a0*/  HMMA.16816.F32.BF16 R52, R12.reuse, R32, R52 ;  /* 0x000000200c34723c */ /* 0x040fe20000041834 */
[----:B------:R-:W2:Y:S05]  /*133b0*/  LDL.LU R109, [R1+0x130] ;  /* 0x00013000016d7983 */ /* 0x000eaa0000300800 */
[----:B------:R-:W-:Y:S01]  /*133c0*/  HMMA.16816.F32.BF16 R44, R12, R34, R44 ;  /* 0x000000220c2c723c */ /* 0x000fe2000004182c */
[----:B------:R-:W-:Y:S01]  /*133d0*/  FADD.FTZ R0, R110, R0 ;  /* 0x000000006e007221 */ /* 0x000fe20000010000 */
[----:B------:R-:W-:-:S02]  /*133e0*/  F2FP.BF16.F32.PACK_AB R8, R105, R101 ;  /* 0x000000656908723e */ /* 0x000fc400000010ff */
[----:B------:R-:W-:Y:S02]  /*133f0*/  F2FP.BF16.F32.PACK_AB R9, R97, R96 ;  /* 0x000000606109723e */ /* 0x000fe400000010ff */
[----:B------:R-:W-:Y:S01]  /*13400*/  HMMA.16816.F32.BF16 R60, R12, R36, R60 ;  /* 0x000000240c3c723c */ /* 0x000fe2000004183c */
[----:B------:R-:W-:Y:S02]  /*13410*/  F2FP.BF16.F32.PACK_AB R10, R108, R107 ;  /* 0x0000006b6c0a723e */ /* 0x000fe400000010ff */
[----:B------:R-:W-:-:S03]  /*13420*/  F2FP.BF16.F32.PACK_AB R11, R103, R98 ;  /* 0x00000062670b723e */ /* 0x000fc600000010ff */
[C---:B------:R-:W-:Y:S06]  /*13430*/  HMMA.16816.F32.BF16 R32, R12.reuse, R40, R48 ;  /* 0x000000280c20723c */ /* 0x040fec0000041830 */
[C---:B------:R-:W-:Y:S06]  /*13440*/  HMMA.16816.F32.BF16 R36, R12.reuse, R38, R88 ;  /* 0x000000260c24723c */ /* 0x040fec0000041858 */
[----:B------:R-:W-:Y:S01]  /*13450*/  HMMA.16816.F32.BF16 R40, R12, R42, R56 ;  /* 0x0000002a0c28723c */ /* 0x000fe20000041838 */
[----:B------:R-:W-:Y:S01]  /*13460*/  FADD.FTZ R5, R112, R2 ;  /* 0x0000000270057221 */ /* 0x000fe20000010000 */
[----:B------:R-:W-:Y:S01]  /*13470*/  FADD.FTZ R2, R172, R7 ;  /* 0x00000007ac027221 */ /* 0x000fe20000010000 */
[----:B------:R-:W2:Y:S01]  /*13480*/  LDL.LU R112, [R1+0x12c] ;  /* 0x00012c0001707983 */ /* 0x000ea20000300800 */
[----:B------:R-:W-:-:S02]  /*13490*/  FADD.FTZ R6, R194, R6 ;  /* 0x00000006c2067221 */ /* 0x000fc40000010000 */
[C---:B----4-:R-:W-:Y:S01]  /*134a0*/  HMMA.16816.F32.BF16 R136, R8.reuse, R24, R136 ;  /* 0x000000180888723c */ /* 0x050fe20000041888 */
[----:B------:R-:W-:Y:S01]  /*134b0*/  F2FP.BF16.F32.PACK_AB R12, R244, R206 ;  /* 0x000000cef40c723e */ /* 0x000fe200000010ff */
[----:B------:R-:W4:Y:S01]  /*134c0*/  LDL.LU R110, [R1+0x128] ;  /* 0x00012800016e7983 */ /* 0x000f220000300800 */
[----:B------:R-:W-:Y:S02]  /*134d0*/  F2FP.BF16.F32.PACK_AB R13, R99, R201 ;  /* 0x000000c9630d723e */ /* 0x000fe400000010ff */
[----:B------:R-:W-:Y:S01]  /*134e0*/  F2FP.BF16.F32.PACK_AB R14, R247, R245 ;  /* 0x000000f5f70e723e */ /* 0x000fe200000010ff */
[----:B------:R-:W2:Y:S01]  /*134f0*/  LDL.LU R104, [R1+0xa8] ;  /* 0x0000a80001687983 */ /* 0x000ea20000300800 */
[----:B------:R-:W-:Y:S01]  /*13500*/  F2FP.BF16.F32.PACK_AB R15, R117, R100 ;  /* 0x00000064750f723e */ /* 0x000fe200000010ff */
[----:B------:R-:W-:Y:S02]  /*13510*/  HMMA.16816.F32.BF16 R148, R8, R26, R148 ;  /* 0x0000001a0894723c */ /* 0x000fe40000041894 */
[----:B------:R-:W4:Y:S04]  /*13520*/  LDL.LU R113, [R1+0x9c] ;  /* 0x00009c0001717983 */ /* 0x000f280000300800 */
[----:B------:R-:W-:Y:S01]  /*13530*/  HMMA.16816.F32.BF16 R72, R12, R24, R72 ;  /* 0x000000180c48723c */ /* 0x000fe20000041848 */
[----:B------:R-:W4:Y:S01]  /*13540*/  LDL.LU R68, [R1+0xb0] ;  /* 0x0000b00001447983 */ /* 0x000f220000300800 */
[----:B------:R-:W-:-:S04]  /*13550*/  FADD.FTZ R7, R143, R6 ;  /* 0x000000068f077221 */ /* 0x000fc80000010000 */
[C---:B------:R-:W-:Y:S06]  /*13560*/  HMMA.16816.F32.BF16 R64, R12.reuse, R26, R64 ;  /* 0x0000001a0c40723c */ /* 0x040fec0000041840 */
[C---:B------:R-:W-:Y:S06]  /*13570*/  HMMA.16816.F32.BF16 R60, R12.reuse, R20, R60 ;  /* 0x000000140c3c723c */ /* 0x040fec000004183c */
[C---:B------:R-:W-:Y:S06]  /*13580*/  HMMA.16816.F32.BF16 R36, R12.reuse, R22, R36 ;  /* 0x000000160c24723c */ /* 0x040fec0000041824 */
[C---:B---3--:R-:W-:Y:S06]  /*13590*/  HMMA.16816.F32.BF16 R52, R12.reuse, R16, R52 ;  /* 0x000000100c34723c */ /* 0x048fec0000041834 */
[C---:B------:R-:W-:Y:S06]  /*135a0*/  HMMA.16816.F32.BF16 R44, R12.reuse, R18, R44 ;  /* 0x000000120c2c723c */ /* 0x040fec000004182c */
[C---:B-1----:R-:W-:Y:S06]  /*135b0*/  HMMA.16816.F32.BF16 R32, R12.reuse, R28, R32 ;  /* 0x0000001c0c20723c */ /* 0x042fec0000041820 */
[----:B------:R-:W-:Y:S06]  /*135c0*/  HMMA.16816.F32.BF16 R40, R12, R30, R40 ;  /* 0x0000001e0c28723c */ /* 0x000fec0000041828 */
[----:B------:R-:W-:Y:S01]  /*135d0*/  HMMA.16816.F32.BF16 R152, R8, R20, R152 ;  /* 0x000000140898723c */ /* 0x000fe20000041898 */
[----:B------:R-:W-:-:S04]  /*135e0*/  FADD.FTZ R12, R173, R2 ;  /* 0x00000002ad0c7221 */ /* 0x000fc80000010000 */
[----:B------:R-:W-:Y:S01]  /*135f0*/  FADD.FTZ R6, R222, R12 ;  /* 0x0000000cde067221 */ /* 0x000fe20000010000 */
[C---:B------:R-:W-:Y:S01]  /*13600*/  HMMA.16816.F32.BF16 R164, R8.reuse, R22, R164 ;  /* 0x0000001608a4723c */ /* 0x040fe200000418a4 */
[----:B------:R-:W3:Y:S05]  /*13610*/  LDL.LU R222, [R1+0x124] ;  /* 0x0001240001de7983 */ /* 0x000eea0000300800 */
[C---:B------:R-:W-:Y:S01]  /*13620*/  HMMA.16816.F32.BF16 R168, R8.reuse, R16, R168 ;  /* 0x0000001008a8723c */ /* 0x040fe200000418a8 */
[----:B------:R-:W-:Y:S05]  /*13630*/  MUFU.EX2 R17, R123 ;  /* 0x0000007b00117308 */ /* 0x000fea0000000800 */
[C---:B------:R-:W-:Y:S06]  /*13640*/  HMMA.16816.F32.BF16 R180, R8.reuse, R18, R84 ;  /* 0x0000001208b4723c */ /* 0x040fec0000041854 */
[C---:B------:R-:W-:Y:S06]  /*13650*/  HMMA.16816.F32.BF16 R188, R8.reuse, R28, R80 ;  /* 0x0000001c08bc723c */ /* 0x040fec0000041850 */
[----:B------:R-:W-:Y:S01]  /*13660*/  HMMA.16816.F32.BF16 R76, R8, R30, R76 ;  /* 0x0000001e084c723c */ /* 0x000fe2000004184c */
[----:B------:R-:W1:Y:S01]  /*13670*/  LDSM.16.MT88.4 R8, [R220+0xb800] ;  /* 0x00b80000dc08783b */ /* 0x000e620000004200 */
[----:B------:R-:W1:Y:S08]  /*13680*/  MUFU.EX2 R16, R124 ;  /* 0x0000007c00107308 */ /* 0x000e700000000800 */
[----:B------:R-:W-:Y:S08]  /*13690*/  MUFU.EX2 R14, R125 ;  /* 0x0000007d000e7308 */ /* 0x000ff00000000800 */
[----:B------:R-:W1:Y:S01]  /*136a0*/  MUFU.EX2 R13, R126 ;  /* 0x0000007e000d7308 */ /* 0x000e620000000800 */
[----:B------:R-:W-:Y:S01]  /*136b0*/  FADD.FTZ R5, R193, R5 ;  /* 0x00000005c1057221 */ /* 0x000fe20000010000 */
[----:B------:R-:W-:Y:S01]  /*136c0*/  FADD.FTZ R0, R192, R0 ;  /* 0x00000000c0007221 */ /* 0x000fe20000010000 */
[----:B------:R-:W-:-:S02]  /*136d0*/  F2FP.BF16.F32.PACK_AB R184, R120, R118 ;  /* 0x0000007678b8723e */ /* 0x000fc400000010ff */
[----:B------:R-:W-:Y:S02]  /*136e0*/  F2FP.BF16.F32.PACK_AB R185, R115, R114 ;  /* 0x0000007273b9723e */ /* 0x000fe400000010ff */
[----:B------:R-:W-:Y:S02]  /*136f0*/  F2FP.BF16.F32.PACK_AB R186, R122, R121 ;  /* 0x000000797aba723e */ /* 0x000fe400000010ff */
[----:B------:R-:W-:Y:S02]  /*13700*/  F2FP.BF16.F32.PACK_AB R187, R119, R116 ;  /* 0x0000007477bb723e */ /* 0x000fe400000010ff */
[----:B-1----:R-:W-:Y:S01]  /*13710*/  F2FP.BF16.F32.PACK_AB R197, R16, R17 ;  /* 0x0000001110c5723e */ /* 0x002fe200000010ff */
[----:B------:R-:W-:Y:S01]  /*13720*/  FADD.FTZ R2, R195, R5 ;  /* 0x00000005c3027221 */ /* 0x000fe20000010000 */
[----:B------:R-:W-:Y:S02]  /*13730*/  F2FP.BF16.F32.PACK_AB R199, R13, R14 ;  /* 0x0000000e0dc7723e */ /* 0x000fe400000010ff */
[----:B------:R-:W-:Y:S01]  /*13740*/  MOV R69, R159 ;  /* 0x0000009f00457202 */ /* 0x000fe20000000f00 */
[----:B------:R-:W-:Y:S01]  /*13750*/  IMAD.MOV.U32 R70, RZ, RZ, R158 ;  /* 0x000000ffff467224 */ /* 0x000fe200078e009e */
[----:B------:R-:W-:Y:S01]  /*13760*/  HMMA.16816.F32.BF16 R188, R184, R8, R188 ;  /* 0x00000008b8bc723c */ /* 0x000fe200000418bc */
[----:B------:R-:W-:-:S05]  /*13770*/  MOV R207, R157 ;  /* 0x0000009d00cf7202 */ /* 0x000fca0000000f00 */
[----:B------:R-:W-:Y:S01]  /*13780*/  HMMA.16816.F32.BF16 R192, R196, R8, R32 ;  /* 0x00000008c4c0723c */ /* 0x000fe20000041820 */
[----:B------:R-:W-:-:S06]  /*13790*/  MOV R208, R156 ;  /* 0x0000009c00d07202 */ /* 0x000fcc0000000f00 */
[----:B------:R-:W-:Y:S01]  /*137a0*/  FADD.FTZ R8, R225, R6 ;  /* 0x00000006e1087221 */ /* 0x000fe20000010000 */
[----:B------:R-:W-:Y:S02]  /*137b0*/  MOV R209, R175 ;  /* 0x000000af00d17202 */ /* 0x000fe40000000f00 */
[----:B------:R-:W-:Y:S01]  /*137c0*/  MOV R210, R174 ;  /* 0x000000ae00d27202 */ /* 0x000fe20000000f00 */
[----:B------:R-:W-:Y:S01]  /*137d0*/  HMMA.16816.F32.BF16 R136, R184, R144, R136 ;  /* 0x00000090b888723c */ /* 0x000fe20000041888 */
[----:B------:R-:W-:-:S05]  /*137e0*/  @UP1 UIADD3 UR23, UR23, -0x3, URZ ;  /* 0xfffffffd17171890 */ /* 0x000fca000fffe03f */
[C---:B------:R-:W-:Y:S06]  /*137f0*/  HMMA.16816.F32.BF16 R148, R184.reuse, R146, R148 ;  /* 0x00000092b894723c */ /* 0x040fec0000041894 */
[C---:B------:R-:W-:Y:S06]  /*13800*/  HMMA.16816.F32.BF16 R152, R184.reuse, R160, R152 ;  /* 0x000000a0b898723c */ /* 0x040fec0000041898 */
[C---:B------:R-:W-:Y:S06]  /*13810*/  HMMA.16816.F32.BF16 R164, R184.reuse, R162, R164 ;  /* 0x000000a2b8a4723c */ /* 0x040fec00000418a4 */
[C---:B------:R-:W-:Y:S06]  /*13820*/  HMMA.16816.F32.BF16 R168, R184.reuse, R176, R168 ;  /* 0x000000b0b8a8723c */ /* 0x040fec00000418a8 */
[----:B------:R-:W-:Y:S06]  /*13830*/  HMMA.16816.F32.BF16 R180, R184, R178, R180 ;  /* 0x000000b2b8b4723c */ /* 0x000fec00000418b4 */
[C---:B------:R-:W-:Y:S06]  /*13840*/  HMMA.16816.F32.BF16 R140, R196.reuse, R144, R72 ;  /* 0x00000090c48c723c */ /* 0x040fec0000041848 */
[C---:B------:R-:W-:Y:S06]  /*13850*/  HMMA.16816.F32.BF16 R156, R196.reuse, R160, R60 ;  /* 0x000000a0c49c723c */ /* 0x040fec000004183c */
[----:B------:R-:W-:Y:S01]  /*13860*/  HMMA.16816.F32.BF16 R172, R196, R176, R52 ;  /* 0x000000b0c4ac723c */ /* 0x000fe20000041834 */
[----:B--2---:R-:W-:Y:S01]  /*13870*/  FADD.FTZ R0, R104, R0 ;  /* 0x0000000068007221 */ /* 0x004fe20000010000 */
[----:B----4-:R-:W-:-:S03]  /*13880*/  FADD.FTZ R5, R113, R7 ;  /* 0x0000000771057221 */ /* 0x010fc60000010000 */
[----:B------:R-:W-:Y:S02]  /*13890*/  FADD.FTZ R0, R228, R0 ;  /* 0x00000000e4007221 */ /* 0x000fe40000010000 */
[----:B------:R1:W5:Y:S01]  /*138a0*/  LDL.LU R228, [R1+0x120] ;  /* 0x0001200001e47983 */ /* 0x0003620000300800 */
        /* <DEDUP_REMOVED lines=14> */
[----:B------:R-:W-:-:S02]  /*13990*/  FADD.FTZ R8, R210, R5 ;  /* 0x00000005d2087221 */ /* 0x000fc40000010000 */
[----:B------:R-:W-:Y:S01]  /*139a0*/  FADD.FTZ R7, R133, R7 ;  /* 0x0000000785077221 */ /* 0x000fe20000010000 */
[----:B------:R-:W-:Y:S01]  /*139b0*/  FADD.FTZ R2, R243, R2 ;  /* 0x00000002f3027221 */ /* 0x000fe20000010000 */
[----:B---3--:R-:W-:Y:S02]  /*139c0*/  FADD.FTZ R0, R222, R0 ;  /* 0x00000000de007221 */ /* 0x008fe40000010000 */
[----:B------:R1:W5:Y:S02]  /*139d0*/  LDL.LU R222, [R1+0x110] ;  /* 0x0001100001de7983 */ /* 0x0003640000300800 */
[----:B------:R-:W-:Y:S02]  /*139e0*/  FADD.FTZ R0, R207, R0 ;  /* 0x00000000cf007221 */ /* 0x000fe40000010000 */
[----:B------:R1:W5:Y:S02]  /*139f0*/  LDL.LU R217, [R1+0x10c] ;  /* 0x00010c0001d97983 */ /* 0x0003640000300800 */
[----:B------:R-:W-:-:S02]  /*13a00*/  FADD.FTZ R0, R216, R0 ;  /* 0x00000000d8007221 */ /* 0x000fc40000010000 */
[----:B------:R1:W5:Y:S02]  /*13a10*/  LDL.LU R216, [R1+0x108] ;  /* 0x0001080001d87983 */ /* 0x0003640000300800 */
        /* <DEDUP_REMOVED lines=71> */
[----:B------:R1:W-:Y:S04]  /*13e90*/  STL [R1+0x58], R6 ;  /* 0x0000580601007387 */ /* 0x0003e80000100800 */
[----:B------:R1:W-:Y:S04]  /*13ea0*/  STL [R1+0x5c], R5 ;  /* 0x00005c0501007387 */ /* 0x0003e80000100800 */
[----:B------:R1:W-:Y:S04]  /*13eb0*/  STL [R1+0x60], R2 ;  /* 0x0000600201007387 */ /* 0x0003e80000100800 */
[----:B------:R1:W-:Y:S01]  /*13ec0*/  STL [R1+0x64], R0 ;  /* 0x0000640001007387 */ /* 0x0003e20000100800 */
[----:B------:R-:W-:Y:S01]  /*13ed0*/  HMMA.16816.F32.BF16 R144, R196, R146, R64 ;  /* 0x00000092c490723c */ /* 0x000fe20000041840 */
[----:B------:R-:W-:Y:S01]  /*13ee0*/  MOV R72, R111 ;  /* 0x0000006f00487202 */ /* 0x000fe20000000f00 */
[----:B------:R-:W-:Y:S01]  /*13ef0*/  IMAD.MOV.U32 R71, RZ, RZ, R110 ;  /* 0x000000ffff477224 */ /* 0x000fe200078e006e */
[----:B------:R-:W-:-:S03]  /*13f00*/  MOV R73, R112 ;  /* 0x0000007000497202 */ /* 0x000fc60000000f00 */
[----:B------:R-:W-:Y:S01]  /*13f10*/  HMMA.16816.F32.BF16 R160, R196, R162, R36 ;  /* 0x000000a2c4a0723c */ /* 0x000fe20000041824 */
[----:B------:R-:W-:-:S05]  /*13f20*/  MOV R74, R109 ;  /* 0x0000006d004a7202 */ /* 0x000fca0000000f00 */
[----:B------:R-:W-:Y:S01]  /*13f30*/  HMMA.16816.F32.BF16 R176, R196, R178, R44 ;  /* 0x000000b2c4b0723c */ /* 0x000fe2000004182c */
[----:B------:R-:W-:Y:S02]  /*13f40*/  @P0 MOV R72, R111 ;  /* 0x0000006f00480202 */ /* 0x000fe40000000f00 */
[----:B------:R-:W-:-:S03]  /*13f50*/  @P0 MOV R73, R112 ;  /* 0x0000007000490202 */ /* 0x000fc60000000f00 */
[----:B------:R-:W-:Y:S01]  /*13f60*/  HMMA.16816.F32.BF16 R184, R184, R10, R76 ;  /* 0x0000000ab8b8723c */ /* 0x000fe2000004184c */
[----:B------:R-:W-:Y:S02]  /*13f70*/  @P0 MOV R74, R109 ;  /* 0x0000006d004a0202 */ /* 0x000fe40000000f00 */
[----:B------:R-:W-:-:S03]  /*13f80*/  @P0 MOV R71, R110 ;  /* 0x0000006e00470202 */ /* 0x000fc60000000f00 */
[----:B------:R-:W-:Y:S01]  /*13f90*/  HMMA.16816.F32.BF16 R196, R196, R10, R40 ;  /* 0x0000000ac4c4723c */ /* 0x000fe20000041828 */
[----:B------:R-:W-:-:S08]  /*13fa0*/  NOP ;  /* 0x0000000000007918 */ /* 0x000fd00000000000 */
[----:B-1----:R-:W-:-:S15]  /*13fb0*/  @P0 BRA `(.L_x_344) ;  /* 0x0000000000040947 */ /* 0x002fde0003800000 */
.L_x_340:
[----:B------:R-:W-:-:S12]  /*13fc0*/  UIADD3 UR23, UR19, -0x1, URZ ;  /* 0xffffffff13177890 */ /* 0x000fd8000fffe03f */
.L_x_344:
[----:B------:R-:W-:-:S13]  /*13fd0*/  ISETP.LE.AND P0, PT, RZ, UR23, PT ;  /* 0x00000017ff007c0c */ /* 0x000fda000bf03270 */
[----:B------:R-:W-:Y:S05]  /*13fe0*/  @!P0 BRA `(.L_x_345) ;  /* 0x0000006400d88947 */ /* 0x000fea0003800000 */
[----:B------:R-:W-:Y:S01]  /*13ff0*/  ULDC UR4, c[0x0][0x2d0] ;  /* 0x0000b40000047ab9 */ /* 0x000fe20000000800 */
[----:B------:R-:W-:Y:S01]  /*14000*/  UIMAD.WIDE.U32 UR34, UR6, 0x30, URZ ;  /* 0x00000030062278a5 */ /* 0x000fe2000f8e003f */
[----:B-----5:R-:W-:Y:S01]  /*14010*/  ISETP.GE.AND P0, PT, R132, UR4, PT ;  /* 0x0000000484007c0c */ /* 0x020fe2000bf06270 */
[----:B------:R-:W-:Y:S01]  /*14020*/  UIMAD UR36, UR7, 0x30, URZ ;  /* 0x00000030072478a4 */ /* 0x000fe2000f8e023f */
[----:B------:R-:W-:Y:S01]  /*14030*/  LEA R227, R3, R224, 0x1 ;  /* 0x000000e003e37211 */ /* 0x000fe200078e08ff */
[----:B------:R-:W-:Y:S01]  /*14040*/  UIMAD.WIDE.U32 UR32, UR6, 0x50, URZ ;  /* 0x00000050062078a5 */ /* 0x000fe2000f8e003f */
[----:B------:R-:W-:Y:S01]  /*14050*/  IMAD.MOV.U32 R132, RZ, RZ, R72 ;  /* 0x000000ffff847224 */ /* 0x000fe200078e0048 */
[----:B------:R-:W-:Y:S01]  /*14060*/  UIMAD UR37, UR7, 0x50, URZ ;  /* 0x00000050072578a4 */ /* 0x000fe2000f8e023f */
[----:B------:R-:W-:Y:S01]  /*14070*/  IMAD.MOV.U32 R135, RZ, RZ, R73 ;  /* 0x000000ffff877224 */ /* 0x000fe200078e0049 */
[----:B------:R-:W-:Y:S01]  /*14080*/  UIMAD.WIDE.U32 UR26, UR6, 0x60, URZ ;  /* 0x00000060061a78a5 */ /* 0x000fe2000f8e003f */
[----:B------:R-:W-:Y:S01]  /*14090*/  MOV R134, R74 ;  /* 0x0000004a00867202 */ /* 0x000fe20000000f00 */
[----:B------:R-:W-:Y:S01]  /*140a0*/  UIMAD UR38, UR7, 0x60, URZ ;  /* 0x00000060072678a4 */ /* 0x000fe2000f8e023f */
[----:B------:R-:W-:Y:S01]  /*140b0*/  IMAD.MOV.U32 R133, RZ, RZ, R71 ;  /* 0x000000ffff857224 */ /* 0x000fe200078e0047 */
[----:B------:R-:W-:-:S02]  /*140c0*/  UIMAD.WIDE.U32 UR46, UR6, 0x70, URZ ;  /* 0x00000070062e78a5 */ /* 0x000fc4000f8e003f */
[----:B------:R-:W1:Y:S01]  /*140d0*/  @!P0 LDC.64 R8, c[0x0][0x220] ;  /* 0x00008800ff088b82 */ /* 0x000e620000000a00 */
[----:B------:R-:W-:Y:S01]  /*140e0*/  UIMAD UR39, UR7, 0x70, URZ ;  /* 0x00000070072778a4 */ /* 0x000fe2000f8e023f */
[----:B------:R-:W-:Y:S01]  /*140f0*/  IMAD R226, R4, 0x2, R224 ;  /* 0x0000000204e27824 */ /* 0x000fe200078e02e0 */
[----:B------:R-:W-:Y:S02]  /*14100*/  UIMAD.WIDE.U32 UR52, UR8, 0x30, URZ ;  /* 0x00000030083478a5 */ /* 0x000fe4000f8e003f */
[----:B------:R-:W-:Y:S02]  /*14110*/  UIMAD UR40, UR9, 0x30, URZ ;  /* 0x00000030092878a4 */ /* 0x000fe4000f8e023f */
[----:B------:R-:W-:Y:S01]  /*14120*/  UIMAD.WIDE.U32 UR50, UR8, 0x50, URZ ;  /* 0x00000050083278a5 */ /* 0x000fe2000f8e003f */
[----:B------:R-:W2:Y:S01]  /*14130*/  @!P0 LDC.64 R6, c[0x0][0x220] ;  /* 0x00008800ff068b82 */ /* 0x000ea20000000a00 */
[----:B------:R-:W-:Y:S02]  /*14140*/  UIMAD UR41, UR9, 0x50, URZ ;  /* 0x00000050092978a4 */ /* 0x000fe4000f8e023f */
[----:B------:R-:W-:-:S02]  /*14150*/  UIMAD.WIDE.U32 UR48, UR8, 0x60, URZ ;  /* 0x00000060083078a5 */ /* 0x000fc4000f8e003f */
[----:B------:R-:W-:Y:S02]  /*14160*/  UIMAD UR42, UR9, 0x60, URZ ;  /* 0x00000060092a78a4 */ /* 0x000fe4000f8e023f */
[----:B------:R-:W-:Y:S01]  /*14170*/  UIMAD.WIDE.U32 UR54, UR8, 0x70, URZ ;  /* 0x00000070083678a5 */ /* 0x000fe2000f8e003f */
[----:B------:R-:W3:Y:S01]  /*14180*/  @!P0 LDC.64 R10, c[0x0][0x220] ;  /* 0x00008800ff0a8b82 */ /* 0x000ee20000000a00 */
[----:B------:R-:W-:Y:S02]  /*14190*/  UIMAD UR43, UR9, 0x70, URZ ;  /* 0x00000070092b78a4 */ /* 0x000fe4000f8e023f */
[----:B------:R-:W-:Y:S02]  /*141a0*/  USHF.L.U64.HI UR19, UR6, 0x5, UR7 ;  /* 0x0000000506137899 */ /* 0x000fe40008010207 */
[----:B------:R-:W-:Y:S02]  /*141b0*/  USHF.L.U32 UR20, UR6, 0x5, URZ ;  /* 0x0000000506147899 */ /* 0x000fe4000800063f */
[----:B------:R-:W-:Y:S01]  /*141c0*/  USHF.L.U64.HI UR21, UR6, 0x6, UR7 ;  /* 0x0000000606157899 */ /* 0x000fe20008010207 */
[----:B-1----:R1:W-:Y:S01]  /*141d0*/  @!P0 STL.64 [R1+0xa8], R8 ;  /* 0x0000a80801008387 */ /* 0x0023e20000100a00 */
[----:B------:R-:W-:-:S02]  /*141e0*/  USHF.L.U32 UR22, UR6, 0x6, URZ ;  /* 0x0000000606167899 */ /* 0x000fc4000800063f */
[----:B------:R-:W-:Y:S02]  /*141f0*/  USHF.L.U64.HI UR28, UR8, 0x5, UR9 ;  /* 0x00000005081c7899 */ /* 0x000fe40008010209 */
[----:B------:R-:W-:Y:S02]  /*14200*/  USHF.L.U32 UR29, UR8, 0x5, URZ ;  /* 0x00000005081d7899 */ /* 0x000fe4000800063f */
[----:B------:R-:W-:Y:S01]  /*14210*/  USHF.L.U64.HI UR30, UR8, 0x6, UR9 ;  /* 0x00000006081e7899 */ /* 0x000fe20008010209 */
[----:B--2---:R2:W-:Y:S01]  /*14220*/  @!P0 STL.64 [R1+0xa0], R6 ;  /* 0x0000a00601008387 */ /* 0x0045e20000100a00 */
[----:B------:R-:W-:Y:S02]  /*14230*/  USHF.L.U32 UR31, UR8, 0x6, URZ ;  /* 0x00000006081f7899 */ /* 0x000fe4000800063f */
[----:B------:R-:W-:Y:S02]  /*14240*/  UIADD3 UR36, UR36, UR35, URZ ;  /* 0x0000002324247290 */ /* 0x000fe4000fffe03f */
[----:B------:R-:W-:-:S02]  /*14250*/  UIADD3 UR37, UR37, UR33, URZ ;  /* 0x0000002125257290 */ /* 0x000fc4000fffe03f */
[----:B------:R-:W-:Y:S01]  /*14260*/  UIADD3 UR38, UR38, UR27, URZ ;  /* 0x0000001b26267290 */ /* 0x000fe2000fffe03f */
[----:B---3--:R3:W-:Y:S01]  /*14270*/  @!P0 STL.64 [R1+0x98], R10 ;  /* 0x0000980a01008387 */ /* 0x0087e20000100a00 */
[----:B------:R-:W-:Y:S02]  /*14280*/  UIADD3 UR39, UR39, UR47, URZ ;  /* 0x0000002f27277290 */ /* 0x000fe4000fffe03f */
[----:B------:R-:W-:Y:S02]  /*14290*/  UIADD3 UR40, UR40, UR53, URZ ;  /* 0x0000003528287290 */ /* 0x000fe4000fffe03f */
[----:B------:R-:W-:Y:S02]  /*142a0*/  UIADD3 UR41, UR41, UR51, URZ ;  /* 0x0000003329297290 */ /* 0x000fe4000fffe03f */
[----:B------:R-:W-:Y:S02]  /*142b0*/  UIADD3 UR42, UR42, UR49, URZ ;  /* 0x000000312a2a7290 */ /* 0x000fe4000fffe03f */
[----:B------:R-:W-:Y:S01]  /*142c0*/  UIADD3 UR43, UR43, UR55, URZ ;  /* 0x000000372b2b7290 */ /* 0x000fe2000fffe03f */
[----:B-1----:R-:W1:Y:S01]  /*142d0*/  @!P0 LDC.64 R8, c[0x0][0x220] ;  /* 0x00008800ff088b82 */ /* 0x002e620000000a00 */
[----:B------:R-:W-:Y:S01]  /*142e0*/  ULDC UR8, c[0x0][0x39c] ;  /* 0x0000e70000087ab9 */ /* 0x000fe20000000800 */
[----:B------:R-:W-:Y:S01]  /*142f0*/  ULDC UR4, c[0x0][0x2ec] ;  /* 0x0000bb0000047ab9 */ /* 0x000fe20000000800 */
[----:B------:R-:W-:-:S05]  /*14300*/  ULDC.64 UR6, c[0x0][0x248] ;  /* 0x0000920000067ab9 */ /* 0x000fca0000000a00 */
[----:B--2---:R-:W2:Y:S08]  /*14310*/  @!P0 LDC.64 R6, c[0x0][0x220] ;  /* 0x00008800ff068b82 */ /* 0x004eb00000000a00 */
[----:B---3--:R-:W3:Y:S01]  /*14320*/  @!P0 LDC.64 R10, c[0x0][0x220] ;  /* 0x00008800ff0a8b82 */ /* 0x008ee20000000a00 */
[----:B-1----:R1:W-:Y:S04]  /*14330*/  @!P0 STL.64 [R1+0x90], R8 ;  /* 0x0000900801008387 */ /* 0x0023e80000100a00 */
[----:B--2---:R2:W-:Y:S04]  /*14340*/  @!P0 STL.64 [R1+0x88], R6 ;  /* 0x0000880601008387 */ /* 0x0045e80000100a00 */
[----:B---3--:R-:W-:Y:S01]  /*14350*/  @!P0 STL.64 [R1+0x80], R10 ;  /* 0x0000800a01008387 */ /* 0x008fe20000100a00 */
[----:B-1----:R-:W1:Y:S08]  /*14360*/  @!P0 LDC.64 R8, c[0x0][0x220] ;  /* 0x00008800ff088b82 */ /* 0x002e700000000a00 */
[----:B--2---:R-:W2:Y:S01]  /*14370*/  @!P0 LDC.64 R6, c[0x0][0x220] ;  /* 0x00008800ff068b82 */ /* 0x004ea20000000a00 */
[----:B-1----:R1:W-:Y:S04]  /*14380*/  @!P0 STL.64 [R1+0x78], R8 ;  /* 0x0000780801008387 */ /* 0x0023e80000100a00 */
[----:B--2---:R2:W-:Y:S04]  /*14390*/  @!P0 STL.64 [R1+0x70], R6 ;  /* 0x0000700601008387 */ /* 0x0045e80000100a00 */
[----:B-1----:R-:W3:Y:S04]  /*143a0*/  LDL.LU.64 R8, [R1+0xd0] ;  /* 0x0000d00001087983 */ /* 0x002ee80000300a00 */
[----:B--2---:R-:W2:Y:S01]  /*143b0*/  LDL.LU.64 R6, [R1+0xf0] ;  /* 0x0000f00001067983 */ /* 0x004ea20000300a00 */
[----:B---3--:R-:W-:-:S02]  /*143c0*/  MOV R3, R9 ;  /* 0x0000000900037202 */ /* 0x008fc40000000f00 */
[----:B--2---:R-:W-:-:S05]  /*143d0*/  MOV R2, R6 ;  /* 0x0000000600027202 */ /* 0x004fca0000000f00 */
[----:B------:R1:W-:Y:S01]  /*143e0*/  STL.64 [R1+0x68], R2 ;  /* 0x0000680201007387 */ /* 0x0003e20000100a00 */
[----:B------:R-:W-:Y:S05]  /*143f0*/  BRA `(.L_x_346) ;  /* 0x0000000400747947 */ /* 0x000fea0003800000 */
.L_x_348:
[----:B------:R-:W2:Y:S01]  /*14400*/  LDL.64 R16, [R1+0xc0] ;  /* 0x0000c00001107983 */ /* 0x000ea20000100a00 */
[----:B------:R-:W3:Y:S01]  /*14410*/  @!P0 LDC.64 R8, c[0x0][0x218] ;  /* 0x00008600ff088b82 */ /* 0x000ee20000000a00 */
[----:B------:R-:W-:Y:S02]  /*14420*/  UIADD3 UR44, UR23, -0x1, URZ ;  /* 0xffffffff172c7890 */ /* 0x000fe4000fffe03f */
[----:B------:R-:W4:Y:S02]  /*14430*/  LDL.64 R14, [R1+0xb8] ;  /* 0x0000b800010e7983 */ /* 0x000f240000100a00 */
[----:B------:R-:W-:Y:S02]  /*14440*/  USHF.R.S32.HI UR9, URZ, 0x1f, UR44 ;  /* 0x0000001f3f097899 */ /* 0x000fe4000801142c */
[----:B------:R1:W-:Y:S01]  /*14450*/  @P0 STS.128 [R228+0x4000], RZ ;  /* 0x004000ffe4000388 */ /* 0x0003e20000000c00 */
[----:B------:R-:W5:Y:S01]  /*14460*/  @!P0 LDC.64 R10, c[0x0][0x218] ;  /* 0x00008600ff0a8b82 */ /* 0x000f620000000a00 */
[----:B------:R-:W-:Y:S02]  /*14470*/  UIMAD UR9, UR9, UR6, URZ ;  /* 0x00000006090972a4 */ /* 0x000fe4000f8e023f */
[----:B------:R-:W-:Y:S02]  /*14480*/  UIMAD.WIDE.U32 UR56, UR44, UR6, URZ ;  /* 0x000000062c3872a5 */ /* 0x000fe4000f8e003f */
[----:B------:R-:W-:Y:S03]  /*14490*/  UIMAD UR9, UR44, UR7, UR9 ;  /* 0x000000072c0972a4 */ /* 0x000fe6000f8e0209 */
[----:B------:R-:W1:Y:S01]  /*144a0*/  @!P0 LDC.64 R12, c[0x0][0x218] ;  /* 0x00008600ff0c8b82 */ /* 0x000e620000000a00 */
[----:B------:R-:W-:Y:S01]  /*144b0*/  UIADD3 UR9, UR57, UR9, URZ ;  /* 0x0000000939097290 */ /* 0x000fe2000fffe03f */
[----:B------:R-:W-:Y:S02]  /*144c0*/  IMAD.U32 R2, RZ, RZ, UR56 ;  /* 0x00000038ff027e24 */ /* 0x000fe4000f8e00ff */
[----:B------:R-:W-:Y:S03]  /*144d0*/  IMAD.U32 R5, RZ, RZ, UR56 ;  /* 0x00000038ff057e24 */ /* 0x000fe6000f8e00ff */
[----:B------:R-:W-:Y:S01]  /*144e0*/  IMAD.U32 R3, RZ, RZ, UR9 ;  /* 0x00000009ff037e24 */ /* 0x000fe2000f8e00ff */
[----:B------:R-:W1:Y:S08]  /*144f0*/  @!P0 LDC.64 R20, c[0x0][0x218] ;  /* 0x00008600ff148b82 */ /* 0x000e700000000a00 */
[----:B------:R-:W1:Y:S01]  /*14500*/  @!P0 LDC.64 R18, c[0x0][0x218] ;  /* 0x00008600ff128b82 */ /* 0x000e620000000a00 */
[----:B--2---:R-:W-:Y:S07]  /*14510*/  LEA R2, P3, R2, R16, 0x7 ;  /* 0x0000001002027211 */ /* 0x004fee00078638ff */
[----:B------:R-:W2:Y:S01]  /*14520*/  @!P0 LDC.64 R16, c[0x0][0x218] ;  /* 0x00008600ff108b82 */ /* 0x000ea20000000a00 */
[----:B----4-:R-:W-:Y:S02]  /*14530*/  LEA.HI.X R3, R5, R15, R3, 0x7, P3 ;  /* 0x0000000f05037211 */ /* 0x010fe400018f3c03 */
[C---:B---3--:R-:W-:Y:S02]  /*14540*/  @!P0 LEA R8, P4, R2.reuse, R8, 0x1 ;  /* 0x0000000802088211 */ /* 0x048fe400078808ff */
[C---:B------:R-:W-:Y:S02]  /*14550*/  @!P0 IADD3 R4, P2, R2.reuse, UR11, RZ ;  /* 0x0000000b02048c10 */ /* 0x040fe4000ff5e0ff */
[----:B------:R-:W-:Y:S01]  /*14560*/  @!P0 LEA.HI.X R9, R2, R9, R3, 0x1, P4 ;  /* 0x0000000902098211 */ /* 0x000fe200020f0c03 */
[----:B------:R-:W3:Y:S01]  /*14570*/  @!P0 LDC.64 R14, c[0x0][0x218] ;  /* 0x00008600ff0e8b82 */ /* 0x000ee20000000a00 */
[----:B-----5:R-:W-:Y:S02]  /*14580*/  @!P0 LEA R6, P3, R4, R10, 0x1 ;  /* 0x0000000a04068211 */ /* 0x020fe400078608ff */
[----:B------:R-:W-:Y:S01]  /*14590*/  @!P0 IADD3.X R7, R3, UR10, RZ, P2, !PT ;  /* 0x0000000a03078c10 */ /* 0x000fe200097fe4ff */
[----:B------:R-:W-:Y:S01]  /*145a0*/  @!PT LDS RZ, [RZ] ;  /* 0x00000000fffff984 */ /* 0x000fe20000000800 */
[----:B------:R-:W-:Y:S01]  /*145b0*/  @!PT LDS RZ, [RZ] ;  /* 0x00000000fffff984 */ /* 0x000fe20000000800 */
[----:B------:R-:W-:Y:S01]  /*145c0*/  @!PT LDS RZ, [RZ] ;  /* 0x00000000fffff984 */ /* 0x000fe20000000800 */
[----:B------:R-:W-:Y:S01]  /*145d0*/  @!P0 LDGSTS.E.BYPASS.LTC128B.128 [R228+0x4000], desc[UR24][R8.64] ;  /* 0x0400000008e48fae */ /* 0x000fe2000b901d58 */
[----:B------:R-:W-:Y:S02]  /*145e0*/  @!P0 IADD3 R5, P2, R2, UR29, RZ ;  /* 0x0000001d02058c10 */ /* 0x000fe4000ff5e0ff */
[----:B------:R-:W-:Y:S01]  /*145f0*/  @!P0 LEA.HI.X R7, R4, R11, R7, 0x1, P3 ;  /* 0x0000000b04078211 */ /* 0x000fe200018f0c07 */
[----:B------:R4:W-:Y:S01]  /*14600*/  @P0 STS.128 [R228+0x4800], RZ ;  /* 0x004800ffe4000388 */ /* 0x0009e20000000c00 */
[----:B-1----:R-:W-:Y:S02]  /*14610*/  @!P0 LEA R4, P3, R5, R12, 0x1 ;  /* 0x0000000c05048211 */ /* 0x002fe400078608ff */
        /* <DEDUP_REMOVED lines=8> */
[----:B------:R-:W5:Y:S03]  /*146a0*/  @!P0 LDC.64 R12, c[0x0][0x218] ;  /* 0x00008600ff0c8b82 */ /* 0x000f660000000a00 */
[----:B------:R-:W-:Y:S01]  /*146b0*/  @!PT LDS RZ, [RZ] ;  /* 0x00000000fffff984 */ /* 0x000fe20000000800 */
[----:B------:R-:W-:Y:S01]  /*146c0*/  @!PT LDS RZ, [RZ] ;  /* 0x00000000fffff984 */ /* 0x000fe20000000800 */
[----:B------:R-:W-:Y:S01]  /*146d0*/  @!PT LDS RZ, [RZ] ;  /* 0x00000000fffff984 */ /* 0x000fe20000000800 */
[----:B------:R4:W-:Y:S04]  /*146e0*/  @!P0 LDGSTS.E.BYPASS.LTC128B.128 [R228+0x5000], desc[UR24][R4.64] ;  /* 0x0500000004e48fae */ /* 0x0009e8000b901d58 */
[----:B------:R2:W-:Y:S01]  /*146f0*/  @P0 STS.128 [R228+0x5800], RZ ;  /* 0x005800ffe4000388 */ /* 0x0005e20000000c00 */
[----:B-1----:R-:W-:Y:S04]  /*14700*/  @!P0 IADD3 R6, P3, R2, UR52, RZ ;  /* 0x0000003402068c10 */ /* 0x002fe8000ff7e0ff */
[C---:B----4-:R-:W-:Y:S02]  /*14710*/  @!P0 LEA R4, P2, R6.reuse, R20, 0x1 ;  /* 0x0000001406048211 */ /* 0x050fe400078408ff */
[C---:B------:R-:W-:Y:S04]  /*14720*/  @!P0 IADD3.X R5, R3.reuse, UR40, RZ, P3, !PT ;  /* 0x0000002803058c10 */ /* 0x040fe80009ffe4ff */
[----:B------:R-:W-:Y:S02]  /*14730*/  @!P0 LEA.HI.X R5, R6, R21, R5, 0x1, P2 ;  /* 0x0000001506058211 */ /* 0x000fe400010f0c05 */
[----:B------:R-:W-:Y:S03]  /*14740*/  @!P0 IADD3 R6, P2, R2, UR31, RZ ;  /* 0x0000001f02068c10 */ /* 0x000fe6000ff5e0ff */
[----:B------:R-:W-:Y:S01]  /*14750*/  @!PT LDS RZ, [RZ] ;  /* 0x00000000fffff984 */ /* 0x000fe20000000800 */
[----:B------:R-:W-:Y:S01]  /*14760*/  @!PT LDS RZ, [RZ] ;  /* 0x00000000fffff984 */ /* 0x000fe20000000800 */
[----:B------:R-:W-:Y:S01]  /*14770*/  @!PT LDS RZ, [RZ] ;  /* 0x00000000fffff984 */ /* 0x000fe20000000800 */
[----:B------:R1:W-:Y:S01]  /*14780*/  @!P0 LDGSTS.E.BYPASS.LTC128B.128 [R228+0x5800], desc[UR24][R4.64] ;  /* 0x0580000004e48fae */ /* 0x0003e2000b901d58 */
[C---:B---3--:R-:W-:Y:S02]  /*14790*/  @!P0 LEA R8, P3, R6.reuse, R14, 0x1 ;  /* 0x0000000e06088211 */ /* 0x048fe400078608ff */
[----:B------:R-:W-:Y:S01]  /*147a0*/  @!P0 IADD3.X R7, R3, UR30, RZ, P2, !PT ;  /* 0x0000001e03078c10 */ /* 0x000fe200097fe4ff */
[----:B------:R3:W-:Y:S03]  /*147b0*/  @P0 STS.128 [R228+0x6000], RZ ;  /* 0x006000ffe4000388 */ /* 0x0007e60000000c00 */
[----:B------:R-:W-:Y:S02]  /*147c0*/  @!P0 LEA.HI.X R9, R6, R15, R7, 0x1, P3 ;  /* 0x0000000f06098211 */ /* 0x000fe400018f0c07 */
[C---:B------:R-:W-:Y:S03]  /*147d0*/  @!P0 IADD3 R10, P3, R2.reuse, UR54, RZ ;  /* 0x00000036020a8c10 */ /* 0x040fe6000ff7e0ff */
[----:B------:R-:W-:Y:S01]  /*147e0*/  @!PT LDS RZ, [RZ] ;  /* 0x00000000fffff984 */ /* 0x000fe20000000800 */
[----:B------:R-:W-:Y:S01]  /*147f0*/  @!PT LDS RZ, [RZ] ;  /* 0x00000000fffff984 */ /* 0x000fe20000000800 */
[----:B------:R-:W-:Y:S01]  /*14800*/  @!PT LDS RZ, [RZ] ;  /* 0x00000000fffff984 */ /* 0x000fe20000000800 */
[----:B------:R3:W-:Y:S04]  /*14810*/  @!P0 LDGSTS.E.BYPASS.LTC128B.128 [R228+0x6000], desc[UR24][R8.64] ;  /* 0x0600000008e48fae */ /* 0x0007e8000b901d58 */
[----:B------:R3:W-:Y:S01]  /*14820*/  @P0 STS.128 [R228+0x6800], RZ ;  /* 0x006800ffe4000388 */ /* 0x0007e20000000c00 */
[----:B-1----:R-:W-:Y:S02]  /*14830*/  @!P0 IADD3 R5, P2, R2, UR50, RZ ;  /* 0x0000003202058c10 */ /* 0x002fe4000ff5e0ff */
[----:B------:R-:W-:Y:S02]  /*14840*/  @!P0 LEA R4, P4, R11, R18, 0x1 ;  /* 0x000000120b048211 */ /* 0x000fe400078808ff */
[----:B-----5:R-:W-:Y:S02]  /*14850*/  @!P0 LEA R6, P6, R5, R12, 0x1 ;  /* 0x0000000c05068211 */ /* 0x020fe400078c08ff */
[C---:B------:R-:W-:Y:S02]  /*14860*/  @!P0 IADD3.X R7, R3.reuse, UR41, RZ, P2, !PT ;  /* 0x0000002903078c10 */ /* 0x040fe400097fe4ff */
[----:B------:R-:W-:Y:S02]  /*14870*/  @!P0 IADD3.X R12, R3, UR42, RZ, P5, !PT ;  /* 0x0000002a030c8c10 */ /* 0x000fe4000affe4ff */
[----:B------:R-:W-:Y:S02]  /*14880*/  @!P0 LEA.HI.X R7, R5, R13, R7, 0x1, P6 ;  /* 0x0000000d05078211 */ /* 0x000fe400030f0c07 */
[----:B------:R-:W-:Y:S02]  /*14890*/  @!P0 LEA.HI.X R5, R11, R19, R12, 0x1, P4 ;  /* 0x000000130b058211 */ /* 0x000fe400020f0c0c */
[C---:B--2---:R-:W-:Y:S01]  /*148a0*/  @!P0 LEA R2, P2, R10.reuse, R16, 0x1 ;  /* 0x000000100a028211 */ /* 0x044fe200078408ff */
[----:B------:R-:W-:Y:S01]  /*148b0*/  @!PT LDS RZ, [RZ] ;  /* 0x00000000fffff984 */ /* 0x000fe20000000800 */
[----:B------:R-:W-:Y:S01]  /*148c0*/  @!PT LDS RZ, [RZ] ;  /* 0x00000000fffff984 */ /* 0x000fe20000000800 */
[----:B------:R-:W-:Y:S01]  /*148d0*/  @!PT LDS RZ, [RZ] ;  /* 0x00000000fffff984 */ /* 0x000fe20000000800 */
[----:B------:R3:W-:Y:S01]  /*148e0*/  @!P0 LDGSTS.E.BYPASS.LTC128B.128 [R228+0x6800], desc[UR24][R6.64] ;  /* 0x0680000006e48fae */ /* 0x0007e2000b901d58 */
[----:B------:R-:W-:Y:S03]  /*148f0*/  @!P0 IADD3.X R3, R3, UR43, RZ, P3, !PT ;  /* 0x0000002b03038c10 */ /* 0x000fe60009ffe4ff */
[----:B------:R3:W-:Y:S01]  /*14900*/  @P0 STS.128 [R228+0x7000], RZ ;  /* 0x007000ffe4000388 */ /* 0x0007e20000000c00 */
[----:B------:R-:W-:Y:S03]  /*14910*/  @!P0 LEA.HI.X R3, R10, R17, R3, 0x1, P2 ;  /* 0x000000110a038211 */ /* 0x000fe600010f0c03 */
        /* <DEDUP_REMOVED lines=11> */
.L_x_346:
[----:B--2---:R-:W2:Y:S01]  /*149d0*/  LDL.64 R12, [R1+0x68] ;  /* 0x00006800010c7983 */ /* 0x004ea20000100a00 */
[----:B------:R-:W-:Y:S04]  /*149e0*/  DEPBAR.LE SB0, 0x0 ;  /* 0x000080000000791a */ /* 0x000fe80000000000 */
[----:B-1----:R-:W-:Y:S01]  /*149f0*/  MOV R2, UR23 ;  /* 0x0000001700027c02 */ /* 0x002fe20008000f00 */
[----:B------:R-:W3:Y:S01]  /*14a00*/  LDL R4, [R1+0xa0] ;  /* 0x0000a00001047983 */ /* 0x000ee20000100800 */
[----:B------:R-:W-:Y:S02]  /*14a10*/  USHF.R.S32.HI UR44, URZ, 0x1f, UR23 ;  /* 0x0000001f3f2c7899 */ /* 0x000fe40008011417 */
[----:B------:R-:W-:Y:S01]  /*14a20*/  UIMAD UR9, UR12, UR23, URZ ;  /* 0x000000170c0972a4 */ /* 0x000fe2000f8e023f */
[----:B------:R-:W4:Y:S03]  /*14a30*/  LDL R11, [R1+0xa4] ;  /* 0x0000a400010b7983 */ /* 0x000f260000100800 */
[----:B------:R-:W-:Y:S01]  /*14a40*/  UIMAD UR9, UR44, UR13, UR9 ;  /* 0x0000000d2c0972a4 */ /* 0x000fe2000f8e0209 */
[----:B------:R-:W5:Y:S04]  /*14a50*/  LDL R7, [R1+0xa8] ;  /* 0x0000a80001077983 */ /* 0x000f680000100800 */
        /* <DEDUP_REMOVED lines=12> */
[----:B------:R-:W5:Y:S01]  /*14b20*/  LDL R22, [R1+0x74] ;  /* 0x0000740001167983 */ /* 0x000f620000100800 */
[----:B------:R-:W-:Y:S06]  /*14b30*/  BAR.SYNC.DEFER_BLOCKING 0x0 ;  /* 0x0000000000007b1d */ /* 0x000fec0000010000 */
[----:B------:R-:W-:Y:S01]  /*14b40*/  @P0 STS.128 [R228+0x8000], RZ ;  /* 0x008000ffe4000388 */ /* 0x000fe20000000c00 */
[----:B--2---:R-:W-:Y:S05]  /*14b50*/  IMAD.WIDE.U32 R2, R2, UR13, R12 ;  /* 0x0000000d02027c25 */ /* 0x004fea000f8e000c */
[----:B------:R-:W-:Y:S02]  /*14b60*/  IADD3 R0, R3, UR9, RZ ;  /* 0x0000000903007c10 */ /* 0x000fe4000fffe0ff */
[C---:B------:R-:W-:Y:S02]  /*14b70*/  @!P0 IADD3 R3, P1, R2.reuse, UR15, RZ ;  /* 0x0000000f02038c10 */ /* 0x040fe4000ff3e0ff */
[----:B------:R-:W-:Y:S02]  /*14b80*/  @!P0 IADD3 R5, P5, R2, UR34, RZ ;  /* 0x0000002202058c10 */ /* 0x000fe4000ffbe0ff */
[----:B------:R-:W-:Y:S02]  /*14b90*/  @!P0 IADD3.X R6, R0, UR14, RZ, P1, !PT ;  /* 0x0000000e00068c10 */ /* 0x000fe40008ffe4ff */
[C---:B---3--:R-:W-:Y:S02]  /*14ba0*/  @!P0 LEA R16, P1, R3.reuse, R4, 0x1 ;  /* 0x0000000403108211 */ /* 0x048fe400078208ff */
[C---:B------:R-:W-:Y:S02]  /*14bb0*/  @!P0 IADD3 R4, P6, R2.reuse, UR20, RZ ;  /* 0x0000001402048c10 */ /* 0x040fe4000ffde0ff */
[----:B----4-:R-:W-:Y:S02]  /*14bc0*/  @!P0 LEA.HI.X R17, R3, R11, R6, 0x1, P1 ;  /* 0x0000000b03118211 */ /* 0x010fe400008f0c06 */
[----:B-----5:R-:W-:Y:S02]  /*14bd0*/  @!P0 LEA R14, P1, R2, R7, 0x1 ;  /* 0x00000007020e8211 */ /* 0x020fe400078208ff */
[----:B------:R-:W-:Y:S02]  /*14be0*/  @!P0 IADD3.X R6, R0, UR19, RZ, P6, !PT ;  /* 0x0000001300068c10 */ /* 0x000fe4000b7fe4ff */
[----:B------:R-:W-:Y:S02]  /*14bf0*/  @!P0 LEA.HI.X R15, R2, R29, R0, 0x1, P1 ;  /* 0x0000001d020f8211 */ /* 0x000fe400008f0c00 */
[----:B------:R-:W-:Y:S02]  /*14c00*/  @!P0 LEA R12, P6, R4, R8, 0x1 ;  /* 0x00000008040c8211 */ /* 0x000fe400078c08ff */
[----:B------:R-:W-:Y:S01]  /*14c10*/  @!P0 IADD3.X R8, R0, UR36, RZ, P5, !PT ;  /* 0x0000002400088c10 */ /* 0x000fe2000affe4ff */
[----:B------:R-:W-:Y:S01]  /*14c20*/  @!PT LDS RZ, [RZ] ;  /* 0x00000000fffff984 */ /* 0x000fe20000000800 */
[----:B------:R-:W-:Y:S01]  /*14c30*/  @!PT LDS RZ, [RZ] ;  /* 0x00000000fffff984 */ /* 0x000fe20000000800 */
[----:B------:R-:W-:Y:S01]  /*14c40*/  @!PT LDS RZ, [RZ] ;  /* 0x00000000fffff984 */ /* 0x000fe20000000800 */
[----:B------:R-:W-:Y:S01]  /*14c50*/  @!P0 LDGSTS.E.BYPASS.LTC128B.128 [R228+0x8000], desc[UR24][R14.64] ;  /* 0x080000000ee48fae */ /* 0x000fe2000b901d58 */
[----:B------:R-:W-:Y:S02]  /*14c60*/  @!P0 LEA.HI.X R13, R4, R21, R6, 0x1, P6 ;  /* 0x00000015040d8211 */ /* 0x000fe400030f0c06 */
[C---:B------:R-:W-:Y:S02]  /*14c70*/  @!P0 LEA R10, P5, R5.reuse, R10, 0x1 ;  /* 0x0000000a050a8211 */ /* 0x040fe400078a08ff */
[----:B------:R-:W-:Y:S02]  /*14c80*/  @!P0 IADD3 R7, P4, R2, UR22, RZ ;  /* 0x0000001602078c10 */ /* 0x000fe4000ff9e0ff */
[----:B------:R-:W-:Y:S01]  /*14c90*/  @!P0 LEA.HI.X R11, R5, R20, R8, 0x1, P5 ;  /* 0x00000014050b8211 */ /* 0x000fe200028f0c08 */
[----:B------:R-:W-:Y:S01]  /*14ca0*/  @P0 STS.128 [R228+0x8800], RZ ;  /* 0x008800ffe4000388 */ /* 0x000fe20000000c00 */
[----:B------:R-:W-:Y:S02]  /*14cb0*/  @!P0 IADD3.X R5, R0, UR21, RZ, P4, !PT ;  /* 0x0000001500058c10 */ /* 0x000fe4000a7fe4ff */
[C---:B------:R-:W-:Y:S02]  /*14cc0*/  @!P0 LEA R8, P4, R7.reuse, R9, 0x1 ;  /* 0x0000000907088211 */ /* 0x040fe400078808ff */
[----:B------:R-:W-:Y:S02]  /*14cd0*/  @!P0 IADD3 R18, P3, R2, UR32, RZ ;  /* 0x0000002002128c10 */ /* 0x000fe4000ff7e0ff */
[----:B------:R-:W-:Y:S01]  /*14ce0*/  @!P0 LEA.HI.X R9, R7, R25, R5, 0x1, P4 ;  /* 0x0000001907098211 */ /* 0x000fe200020f0c05 */
[----:B------:R-:W-:Y:S01]  /*14cf0*/  @!PT LDS RZ, [RZ] ;  /* 0x00000000fffff984 */ /* 0x000fe20000000800 */
[----:B------:R-:W-:Y:S01]  /*14d00*/  @!PT LDS RZ, [RZ] ;  /* 0x00000000fffff984 */ /* 0x000fe20000000800 */
[----:B------:R-:W-:Y:S01]  /*14d10*/  @!PT LDS RZ, [RZ] ;  /* 0x00000000fffff984 */ /* 0x000fe20000000800 */
[----:B------:R1:W-:Y:S01]  /*14d20*/  @!P0 LDGSTS.E.BYPASS.LTC128B.128 [R228+0x8800], desc[UR24][R16.64] ;  /* 0x0880000010e48fae */ /* 0x0003e2000b901d58 */
[----:B------:R-:W-:Y:S02]  /*14d30*/  @!P0 IADD3.X R20, R0, UR37, RZ, P3, !PT ;  /* 0x0000002500148c10 */ /* 0x000fe40009ffe4ff */
[----:B------:R-:W-:Y:S02]  /*14d40*/  @!P0 LEA R6, P3, R18, R28, 0x1 ;  /* 0x0000001c12068211 */ /* 0x000fe400078608ff */
        /* <DEDUP_REMOVED lines=10> */
[----:B------:R-:W-:Y:S01]  /*14df0*/  @!P0 LDGSTS.E.BYPASS.LTC128B.128 [R228+0x9000], desc[UR24][R12.64] ;  /* 0x090000000ce48fae */ /* 0x000fe2000b901d58 */
[----:B------:R-:W-:Y:S02]  /*14e00*/  @!P0 IADD3.X R0, R0, UR39, RZ, P1, !PT ;  /* 0x0000002700008c10 */ /* 0x000fe40008ffe4ff */
[C---:B------:R-:W-:Y:S04]  /*14e10*/  @!P0 LEA R2, P1, R3.reuse, R26, 0x1 ;  /* 0x0000001a03028211 */ /* 0x040fe800078208ff */
[----:B------:R-:W-:Y:S01]  /*14e20*/  @!P0 LEA.HI.X R3, R3, R22, R0, 0x1, P1 ;  /* 0x0000001603038211 */ /* 0x000fe200008f0c00 */
[----:B------:R-:W-:Y:S01]  /*14e30*/  @P0 STS.128 [R228+0x9800], RZ ;  /* 0x009800ffe4000388 */ /* 0x000fe20000000c00 */
[----:B------:R-:W-:Y:S07]  /*14e40*/  ISETP.LT.AND P1, PT, RZ, UR23, PT ;  /* 0x00000017ff007c0c */ /* 0x000fee000bf21270 */
[----:B------:R-:W-:Y:S01]  /*14e50*/  @!PT LDS RZ, [RZ] ;  /* 0x00000000fffff984 */ /* 0x000fe20000000800 */
[----:B------:R-:W-:Y:S01]  /*14e60*/  @!PT LDS RZ, [RZ] ;  /* 0x00000000fffff984 */ /* 0x000fe20000000800 */
[----:B------:R-:W-:Y:S01]  /*14e70*/  @!PT LDS RZ, [RZ] ;  /* 0x00000000fffff984 */ /* 0x000fe20000000800 */
[----:B------:R-:W-:Y:S08]  /*14e80*/  @!P0 LDGSTS.E.BYPASS.LTC128B.128 [R228+0x9800], desc[UR24][R10.64] ;  /* 0x098000000ae48fae */ /* 0x000ff0000b901d58 */
[----:B------:R-:W-:Y:S08]  /*14e90*/  @P0 STS.128 [R228+0xa000], RZ ;  /* 0x00a000ffe4000388 */ /* 0x000ff00000000c00 */
        /* <DEDUP_REMOVED lines=13> */
[----:B------:R2:W-:Y:S08]  /*14f70*/  @!P0 LDGSTS.E.BYPASS.LTC128B.128 [R228+0xb000], desc[UR24][R4.64] ;  /* 0x0b00000004e48fae */ /* 0x0005f0000b901d58 */
[----:B------:R-:W-:Y:S08]  /*14f80*/  @P0 STS.128 [R228+0xb800], RZ ;  /* 0x00b800ffe4000388 */ /* 0x000ff00000000c00 */
[----:B------:R-:W-:Y:S01]  /*14f90*/  @!PT LDS RZ, [RZ] ;  /* 0x00000000fffff984 */ /* 0x000fe20000000800 */
[----:B------:R-:W-:Y:S01]  /*14fa0*/  @!PT LDS RZ, [RZ] ;  /* 0x00000000fffff984 */ /* 0x000fe20000000800 */
[----:B------:R-:W-:Y:S01]  /*14fb0*/  @!PT LDS RZ, [RZ] ;  /* 0x00000000fffff984 */ /* 0x000fe20000000800 */
[----:B------:R3:W-:Y:S08]  /*14fc0*/  @!P0 LDGSTS.E.BYPASS.LTC128B.128 [R228+0xb800], desc[UR24][R2.64] ;  /* 0x0b80000002e48fae */ /* 0x0007f0000b901d58 */
[----:B------:R-:W-:Y:S08]  /*14fd0*/  LDSM.16.M88.4 R128, [R224] ;  /* 0x00000000e080783b */ /* 0x000ff00000000200 */
[----:B-1----:R-:W2:Y:S08]  /*14fe0*/  LDSM.16.M88.4 R16, [R217+0x4000] ;  /* 0x00400000d910783b */ /* 0x002eb00000000200 */
[----:B------:R-:W1:Y:S08]  /*14ff0*/  LDSM.16.M88.4 R124, [R224+0x2000] ;  /* 0x00200000e07c783b */ /* 0x000e700000000200 */
[----:B------:R-:W4:Y:S08]  /*15000*/  LDSM.16.M88.4 R32, [R217+0x4800] ;  /* 0x00480000d920783b */ /* 0x000f300000000200 */
[----:B------:R-:W5:Y:S08]  /*15010*/  LDSM.16.M88.4 R48, [R217+0x5000] ;  /* 0x00500000d930783b */ /* 0x000f700000000200 */
[----:B------:R-:W3:Y:S01]  /*15020*/  LDSM.16.M88.4 R64, [R217+0x5800] ;  /* 0x00580000d940783b */ /* 0x000ee20000000200 */
[-C--:B--2---:R-:W-:Y:S07]  /*15030*/  HMMA.16816.F32.BF16 R4, R128, R16.reuse, RZ ;  /* 0x000000108004723c */ /* 0x084fee00000418ff */
[----:B------:R-:W2:Y:S01]  /*15040*/  LDSM.16.M88.4 R80, [R217+0x6000] ;  /* 0x00600000d950783b */ /* 0x000ea20000000200 */
[C---:B-1----:R-:W-:Y:S07]  /*15050*/  HMMA.16816.F32.BF16 R8, R124.reuse, R16, RZ ;  /* 0x000000107c08723c */ /* 0x042fee00000418ff */
[----:B------:R-:W1:Y:S01]  /*15060*/  LDSM.16.M88.4 R96, [R217+0x6800] ;  /* 0x00680000d960783b */ /* 0x000e620000000200 */
[-C--:B------:R-:W-:Y:S07]  /*15070*/  HMMA.16816.F32.BF16 R12, R124, R18.reuse, RZ ;  /* 0x000000127c0c723c */ /* 0x080fee00000418ff */
[----:B------:R-:W1:Y:S01]  /*15080*/  LDSM.16.M88.4 R112, [R217+0x7000] ;  /* 0x00700000d970783b */ /* 0x000e620000000200 */
[C---:B------:R-:W-:Y:S07]  /*15090*/  HMMA.16816.F32.BF16 R16, R128.reuse, R18, RZ ;  /* 0x000000128010723c */ /* 0x040fee00000418ff */
[----:B------:R-:W1:Y:S01]  /*150a0*/  LDSM.16.M88.4 R200, [R217+0x7800] ;  /* 0x00780000d9c8783b */ /* 0x000e620000000200 */
[-C--:B----4-:R-:W-:Y:S06]  /*150b0*/  HMMA.16816.F32.BF16 R20, R128, R32.reuse, RZ ;  /* 0x000000208014723c */ /* 0x090fec00000418ff */
[C---:B------:R-:W-:Y:S01]  /*150c0*/  HMMA.16816.F32.BF16 R24, R124.reuse, R32, RZ ;  /* 0x000000207c18723c */ /* 0x040fe200000418ff */
[----:B------:R-:W-:Y:S05]  /*150d0*/  LDSM.16.M88.4 R204, [R227] ;  /* 0x00000000e3cc783b */ /* 0x000fea0000000200 */
[-C--:B------:R-:W-:Y:S03]  /*150e0*/  HMMA.16816.F32.BF16 R28, R124, R34.reuse, RZ ;  /* 0x000000227c1c723c */ /* 0x080fe600000418ff */
[----:B------:R-:W4:Y:S03]  /*150f0*/  LDSM.16.M88.4 R208, [R223+0x4000] ;  /* 0x00400000dfd0783b */ /* 0x000f260000000200 */
[C---:B------:R-:W-:Y:S05]  /*15100*/  HMMA.16816.F32.BF16 R32, R128.reuse, R34, RZ ;  /* 0x000000228020723c */ /* 0x040fea00000418ff */
[----:B------:R-:W4:Y:S01]  /*15110*/  LDSM.16.M88.4 R212, [R227+0x2000] ;  /* 0x00200000e3d4783b */ /* 0x000f220000000200 */
[-C--:B-----5:R-:W-:Y:S06]  /*15120*/  HMMA.16816.F32.BF16 R36, R128, R48.reuse, RZ ;  /* 0x000000308024723c */ /* 0x0a0fec00000418ff */
[C---:B------:R-:W-:Y:S01]  /*15130*/  HMMA.16816.F32.BF16 R40, R124.reuse, R48, RZ ;  /* 0x000000307c28723c */ /* 0x040fe200000418ff */
[----:B------:R-:W0:Y:S05]  /*15140*/  LDGDEPBAR ;  /* 0x00000000000079af */ /* 0x000e2a0000000000 */
[-C--:B------:R-:W-:Y:S06]  /*15150*/  HMMA.16816.F32.BF16 R44, R124, R50.reuse, RZ ;  /* 0x000000327c2c723c */ /* 0x080fec00000418ff */
[C---:B------:R-:W-:Y:S06]  /*15160*/  HMMA.16816.F32.BF16 R48, R128.reuse, R50, RZ ;  /* 0x000000328030723c */ /* 0x040fec00000418ff */
[-C--:B---3--:R-:W-:Y:S06]  /*15170*/  HMMA.16816.F32.BF16 R52, R128, R64.reuse, RZ ;  /* 0x000000408034723c */ /* 0x088fec00000418ff */
[C---:B------:R-:W-:Y:S06]  /*15180*/  HMMA.16816.F32.BF16 R56, R124.reuse, R64, RZ ;  /* 0x000000407c38723c */ /* 0x040fec00000418ff */
[-C--:B------:R-:W-:Y:S06]  /*15190*/  HMMA.16816.F32.BF16 R60, R124, R66.reuse, RZ ;  /* 0x000000427c3c723c */ /* 0x080fec00000418ff */
[C---:B------:R-:W-:Y:S06]  /*151a0*/  HMMA.16816.F32.BF16 R64, R128.reuse, R66, RZ ;  /* 0x000000428040723c */ /* 0x040fec00000418ff */
[-C--:B--2---:R-:W-:Y:S06]  /*151b0*/  HMMA.16816.F32.BF16 R68, R128, R80.reuse, RZ ;  /* 0x000000508044723c */ /* 0x084fec00000418ff */
[C---:B------:R-:W-:Y:S06]  /*151c0*/  HMMA.16816.F32.BF16 R72, R124.reuse, R80, RZ ;  /* 0x000000507c48723c */ /* 0x040fec00000418ff */
[-C--:B------:R-:W-:Y:S06]  /*151d0*/  HMMA.16816.F32.BF16 R76, R124, R82.reuse, RZ ;  /* 0x000000527c4c723c */ /* 0x080fec00000418ff */
[C---:B------:R-:W-:Y:S06]  /*151e0*/  HMMA.16816.F32.BF16 R80, R128.reuse, R82, RZ ;  /* 0x000000528050723c */ /* 0x040fec00000418ff */
[-C--:B-1----:R-:W-:Y:S06]  /*151f0*/  HMMA.16816.F32.BF16 R84, R128, R96.reuse, RZ ;  /* 0x000000608054723c */ /* 0x082fec00000418ff */
        /* <DEDUP_REMOVED lines=12> */
[-C--:B----4-:R-:W-:Y:S06]  /*152c0*/  HMMA.16816.F32.BF16 R4, R204, R208.reuse, R4 ;  /* 0x000000d0cc04723c */ /* 0x090fec0000041804 */
        /* <DEDUP_REMOVED lines=33> */
[----:B------:R-:W-:Y:S05]  /*154e0*/  LDSM.16.M88.4 R208, [R226] ;  /* 0x00000000e2d0783b */ /* 0x000fea0000000200 */
[-C--:B-1----:R-:W-:Y:S06]  /*154f0*/  HMMA.16816.F32.BF16 R116, R204, R200.reuse, R116 ;  /* 0x000000c8cc74723c */ /* 0x082fec0000041874 */
[C---:B------:R-:W-:Y:S06]  /*15500*/  HMMA.16816.F32.BF16 R120, R212.reuse, R200, R120 ;  /* 0x000000c8d478723c */ /* 0x040fec0000041878 */
[-C--:B------:R-:W-:Y:S01]  /*15510*/  HMMA.16816.F32.BF16 R124, R212, R202.reuse, R124 ;  /* 0x000000cad47c723c */ /* 0x080fe2000004187c */
[----:B------:R-:W1:Y:S05]  /*15520*/  LDSM.16.M88.4 R212, [R216] ;  /* 0x00000000d8d4783b */ /* 0x000e6a0000000200 */
[----:B------:R-:W-:Y:S03]  /*15530*/  HMMA.16816.F32.BF16 R128, R204, R202, R128 ;  /* 0x000000cacc80723c */ /* 0x000fe60000041880 */
[----:B------:R-:W2:Y:S04]  /*15540*/  LDSM.16.M88.4 R200, [R226+0x2000] ;  /* 0x00200000e2c8783b */ /* 0x000ea80000000200 */
[C---:B------:R-:W-:Y:S06]  /*15550*/  IADD3 R204, R216.reuse, 0x800, RZ ;  /* 0x00000800d8cc7810 */ /* 0x040fec0007ffe0ff */
[----:B------:R-:W3:Y:S01]  /*15560*/  LDSM.16.M88.4 R204, [R204] ;  /* 0x00000000cccc783b */ /* 0x000ee20000000200 */
[-C--:B-1----:R-:W-:Y:S06]  /*15570*/  HMMA.16816.F32.BF16 R4, R208, R212.reuse, R4 ;  /* 0x000000d4d004723c */ /* 0x082fec0000041804 */
[C---:B--2---:R-:W-:Y:S06]  /*15580*/  HMMA.16816.F32.BF16 R8, R200.reuse, R212, R8 ;  /* 0x000000d4c808723c */ /* 0x044fec0000041808 */
[-C--:B------:R-:W-:Y:S05]  /*15590*/  HMMA.16816.F32.BF16 R12, R200, R214.reuse, R12 ;  /* 0x000000d6c80c723c */ /* 0x080fea000004180c */
[C---:B------:R-:W-:Y:S01]  /*155a0*/  IADD3 R212, R216.reuse, 0x1000, RZ ;  /* 0x00001000d8d47810 */ /* 0x040fe20007ffe0ff */
[C---:B------:R-:W-:Y:S05]  /*155b0*/  HMMA.16816.F32.BF16 R16, R208.reuse, R214, R16 ;  /* 0x000000d6d010723c */ /* 0x040fea0000041810 */
[----:B------:R-:W1:Y:S01]  /*155c0*/  LDSM.16.M88.4 R212, [R212] ;  /* 0x00000000d4d4783b */ /* 0x000e620000000200 */
[-C--:B---3--:R-:W-:Y:S06]  /*155d0*/  HMMA.16816.F32.BF16 R20, R208, R204.reuse, R20 ;  /* 0x000000ccd014723c */ /* 0x088fec0000041814 */
[C---:B------:R-:W-:Y:S06]  /*155e0*/  HMMA.16816.F32.BF16 R24, R200.reuse, R204, R24 ;  /* 0x000000ccc818723c */ /* 0x040fec0000041818 */
[-C--:B------:R-:W-:Y:S05]  /*155f0*/  HMMA.16816.F32.BF16 R28, R200, R206.reuse, R28 ;  /* 0x000000cec81c723c */ /* 0x080fea000004181c */
[C---:B------:R-:W-:Y:S01]  /*15600*/  IADD3 R204, R216.reuse, 0x1800, RZ ;  /* 0x00001800d8cc7810 */ /* 0x040fe20007ffe0ff */
[C---:B------:R-:W-:Y:S05]  /*15610*/  HMMA.16816.F32.BF16 R32, R208.reuse, R206, R32 ;  /* 0x000000ced020723c */ /* 0x040fea0000041820 */
[----:B------:R-:W2:Y:S01]  /*15620*/  LDSM.16.M88.4 R204, [R204] ;  /* 0x00000000cccc783b */ /* 0x000ea20000000200 */
[-C--:B-1----:R-:W-:Y:S06]  /*15630*/  HMMA.16816.F32.BF16 R36, R208, R212.reuse, R36 ;  /* 0x000000d4d024723c */ /* 0x082fec0000041824 */
[C---:B------:R-:W-:Y:S06]  /*15640*/  HMMA.16816.F32.BF16 R40, R200.reuse, R212, R40 ;  /* 0x000000d4c828723c */ /* 0x040fec0000041828 */
[-C--:B------:R-:W-:Y:S05]  /*15650*/  HMMA.16816.F32.BF16 R44, R200, R214.reuse, R44 ;  /* 0x000000d6c82c723c */ /* 0x080fea000004182c */
[C---:B------:R-:W-:Y:S01]  /*15660*/  IADD3 R212, R216.reuse, 0x2000, RZ ;  /* 0x00002000d8d47810 */ /* 0x040fe20007ffe0ff */
[C---:B------:R-:W-:Y:S05]  /*15670*/  HMMA.16816.F32.BF16 R48, R208.reuse, R214, R48 ;  /* 0x000000d6d030723c */ /* 0x040fea0000041830 */
[----:B------:R-:W1:Y:S01]  /*15680*/  LDSM.16.M88.4 R212, [R212] ;  /* 0x00000000d4d4783b */ /* 0x000e620000000200 */
[-C--:B--2---:R-:W-:Y:S06]  /*15690*/  HMMA.16816.F32.BF16 R52, R208, R204.reuse, R52 ;  /* 0x000000ccd034723c */ /* 0x084fec0000041834 */
        /* <DEDUP_REMOVED lines=14> */
[----:B------:R-:W-:Y:S01]  /*15780*/  IADD3 R204, R216, 0x3800, RZ ;  /* 0x00003800d8cc7810 */ /* 0x000fe20007ffe0ff */
        /* <DEDUP_REMOVED lines=11> */
[----:B------:R-:W-:Y:S03]  /*15840*/  HMMA.16816.F32.BF16 R128, R208, R206, R128 ;  /* 0x000000ced080723c */ /* 0x000fe60000041880 */
[----:B------:R-:W2:Y:S03]  /*15850*/  LDSM.16.M88.4 R204, [R225+0x2000] ;  /* 0x00200000e1cc783b */ /* 0x000ea60000000200 */
        /* <DEDUP_REMOVED lines=8> */
[----:B------:R-:W-:Y:S01]  /*158e0*/  MUFU.TANH R247, R4 ;  /* 0x0000000400f77308 */ /* 0x000fe20000002400 */
[----:B------:R-:W-:Y:S01]  /*158f0*/  FMUL.FTZ R9, R9, UR8 ;  /* 0x0000000809097c20 */ /* 0x000fe20008410000 */
[----:B------:R-:W-:Y:S01]  /*15900*/  FMUL.FTZ R11, R11, UR8 ;  /* 0x000000080b0b7c20 */ /* 0x000fe20008410000 */
[----:B------:R-:W-:Y:S01]  /*15910*/  FMUL.FTZ R8, R8, UR8 ;  /* 0x0000000808087c20 */ /* 0x000fe20008410000 */
[----:B------:R-:W-:Y:S06]  /*15920*/  FMUL.FTZ R10, R10, UR8 ;  /* 0x000000080a0a7c20 */ /* 0x000fec0008410000 */
[----:B------:R-:W1:Y:S01]  /*15930*/  MUFU.TANH R2, R9 ;  /* 0x0000000900027308 */ /* 0x000e620000002400 */
[----:B------:R-:W-:Y:S01]  /*15940*/  FMUL.FTZ R12, R12, UR8 ;  /* 0x000000080c0c7c20 */ /* 0x000fe20008410000 */
[----:B------:R-:W-:Y:S01]  /*15950*/  FMUL.FTZ R14, R14, UR8 ;  /* 0x000000080e0e7c20 */ /* 0x000fe20008410000 */
[----:B------:R-:W-:Y:S01]  /*15960*/  FMUL.FTZ R13, R13, UR8 ;  /* 0x000000080d0d7c20 */ /* 0x000fe20008410000 */
[----:B------:R-:W-:Y:S01]  /*15970*/  FMUL.FTZ R15, R15, UR8 ;  /* 0x000000080f0f7c20 */ /* 0x000fe20008410000 */
[----:B------:R-:W-:Y:S05]  /*15980*/  FMUL.FTZ R16, R16, UR8 ;  /* 0x0000000810107c20 */ /* 0x000fea0008410000 */
[----:B------:R-:W2:Y:S01]  /*15990*/  MUFU.TANH R0, R11 ;  /* 0x0000000b00007308 */ /* 0x000ea20000002400 */
[----:B------:R-:W-:Y:S01]  /*159a0*/  FMUL.FTZ R18, R18, UR8 ;  /* 0x0000000812127c20 */ /* 0x000fe20008410000 */
[----:B------:R-:W-:Y:S01]  /*159b0*/  FMUL.FTZ R17, R17, UR8 ;  /* 0x0000000811117c20 */ /* 0x000fe20008410000 */
[----:B------:R-:W-:Y:S07]  /*159c0*/  FMUL.FTZ R19, R19, UR8 ;  /* 0x0000000813137c20 */ /* 0x000fee0008410000 */
[----:B------:R-:W-:Y:S01]  /*159d0*/  MUFU.TANH R241, R6 ;  /* 0x0000000600f17308 */ /* 0x000fe20000002400 */
[----:B-1----:R1:W-:Y:S09]  /*159e0*/  STL [R1], R2 ;  /* 0x0000000201007387 */ /* 0x0023f20000100800 */
[----:B------:R-:W-:Y:S01]  /*159f0*/  MUFU.TANH R246, R5 ;  /* 0x0000000500f67308 */ /* 0x000fe20000002400 */
[----:B--2---:R2:W-:Y:S09]  /*15a00*/  STL [R1+0x18], R0 ;  /* 0x0000180001007387 */ /* 0x0045f20000100800 */
[----:B------:R3:W-:Y:S10]  /*15a10*/  MUFU.TANH R249, R7 ;  /* 0x0000000700f97308 */ /* 0x0007f40000002400 */
[----:B------:R-:W-:Y:S10]  /*15a20*/  MUFU.TANH R251, R8 ;  /* 0x0000000800fb7308 */ /* 0x000ff40000002400 */
[----:B------:R4:W-:Y:S01]  /*15a30*/  MUFU.TANH R250, R10 ;  /* 0x0000000a00fa7308 */ /* 0x0009e20000002400 */
[----:B---3--:R-:W3:Y:S09]  /*15a40*/  LDSM.16.M88.4 R4, [R222+0x800] ;  /* 0x00080000de04783b */ /* 0x008ef20000000200 */
[----:B-1----:R-:W1:Y:S10]  /*15a50*/  MUFU.TANH R2, R12 ;  /* 0x0000000c00027308 */ /* 0x002e740000002400 */
[----:B--2---:R-:W2:Y:S01]  /*15a60*/  MUFU.TANH R0, R14 ;  /* 0x0000000e00007308 */ /* 0x004ea20000002400 */
[----:B----4-:R-:W4:Y:S09]  /*15a70*/  LDSM.16.M88.4 R8, [R222+0x1000] ;  /* 0x00100000de08783b */ /* 0x010f320000000200 */
[----:B------:R-:W-:Y:S01]  /*15a80*/  MUFU.TANH R237, R16 ;  /* 0x0000001000ed7308 */ /* 0x000fe20000002400 */
[----:B-1----:R1:W-:Y:S09]  /*15a90*/  STL [R1+0x14], R2 ;  /* 0x0000140201007387 */ /* 0x0023f20000100800 */
[----:B------:R-:W-:Y:S01]  /*15aa0*/  MUFU.TANH R244, R18 ;  /* 0x0000001200f47308 */ /* 0x000fe20000002400 */
[----:B--2---:R2:W-:Y:S09]  /*15ab0*/  STL [R1+0x10], R0 ;  /* 0x0000100001007387 */ /* 0x0045f20000100800 */
[----:B------:R-:W-:Y:S01]  /*15ac0*/  MUFU.TANH R236, R17 ;  /* 0x0000001100ec7308 */ /* 0x000fe20000002400 */
[-C--:B---3--:R-:W-:Y:S06]  /*15ad0*/  HMMA.16816.F32.BF16 R20, R212, R4.reuse, R20 ;  /* 0x00000004d414723c */ /* 0x088fec0000041814 */
[C---:B------:R-:W-:Y:S03]  /*15ae0*/  HMMA.16816.F32.BF16 R24, R204.reuse, R4, R24 ;  /* 0x00000004cc18723c */ /* 0x040fe60000041818 */
[----:B------:R-:W-:Y:S03]  /*15af0*/  MUFU.TANH R242, R19 ;  /* 0x0000001300f27308 */ /* 0x000fe60000002400 */
[-C--:B------:R-:W-:Y:S07]  /*15b00*/  HMMA.16816.F32.BF16 R28, R204, R6.reuse, R28 ;  /* 0x00000006cc1c723c */ /* 0x080fee000004181c */
[----:B-1----:R-:W1:Y:S01]  /*15b10*/  MUFU.TANH R2, R13 ;  /* 0x0000000d00027308 */ /* 0x002e620000002400 */
[C---:B------:R-:W-:Y:S01]  /*15b20*/  HMMA.16816.F32.BF16 R32, R212.reuse, R6, R32 ;  /* 0x00000006d420723c */ /* 0x040fe20000041820 */
[----:B------:R-:W3:Y:S08]  /*15b30*/  LDSM.16.M88.4 R4, [R222+0x1800] ;  /* 0x00180000de04783b */ /* 0x000ef00000000200 */
[----:B--2---:R-:W2:Y:S01]  /*15b40*/  MUFU.TANH R0, R15 ;  /* 0x0000000f00007308 */ /* 0x004ea20000002400 */
[-C--:B----4-:R-:W-:Y:S03]  /*15b50*/  HMMA.16816.F32.BF16 R36, R212, R8.reuse, R36 ;  /* 0x00000008d424723c */ /* 0x090fe60000041824 */
[----:B------:R-:W-:Y:S03]  /*15b60*/  FMUL.FTZ R23, R23, UR8 ;  /* 0x0000000817177c20 */ /* 0x000fe60008410000 */
[C---:B------:R-:W-:Y:S01]  /*15b70*/  HMMA.16816.F32.BF16 R40, R204.reuse, R8, R40 ;  /* 0x00000008cc28723c */ /* 0x040fe20000041828 */
[----:B-1----:R-:W-:Y:S02]  /*15b80*/  STL [R1+0xc], R2 ;  /* 0x00000c0201007387 */ /* 0x002fe40000100800 */
[----:B------:R-:W-:Y:S02]  /*15b90*/  MUFU.TANH R238, R23 ;  /* 0x0000001700ee7308 */ /* 0x000fe40000002400 */
[----:B------:R-:W-:Y:S01]  /*15ba0*/  FMUL.FTZ R26, R26, UR8 ;  /* 0x000000081a1a7c20 */ /* 0x000fe20008410000 */
[-C--:B------:R-:W-:Y:S01]  /*15bb0*/  HMMA.16816.F32.BF16 R44, R204, R10.reuse, R44 ;  /* 0x0000000acc2c723c */ /* 0x080fe2000004182c */
[----:B--2---:R1:W-:Y:S04]  /*15bc0*/  STL [R1+0x8], R0 ;  /* 0x0000080001007387 */ /* 0x0043e80000100800 */
[----:B------:R-:W-:Y:S01]  /*15bd0*/  FMUL.FTZ R27, R27, UR8 ;  /* 0x000000081b1b7c20 */ /* 0x000fe20008410000 */
[C---:B------:R-:W-:Y:S01]  /*15be0*/  HMMA.16816.F32.BF16 R48, R212.reuse, R10, R48 ;  /* 0x0000000ad430723c */ /* 0x040fe20000041830 */
[----:B------:R-:W2:Y:S04]  /*15bf0*/  LDSM.16.M88.4 R8, [R222+0x2000] ;  /* 0x00200000de08783b */ /* 0x000ea80000000200 */
[----:B------:R-:W-:Y:S01]  /*15c00*/  FMUL.FTZ R30, R30, UR8 ;  /* 0x000000081e1e7c20 */ /* 0x000fe20008410000 */
[----:B------:R-:W-:Y:S01]  /*15c10*/  FMUL.FTZ R31, R31, UR8 ;  /* 0x000000081f1f7c20 */ /* 0x000fe20008410000 */
[----:B------:R-:W-:Y:S01]  /*15c20*/  FMUL.FTZ R29, R29, UR8 ;  /* 0x000000081d1d7c20 */ /* 0x000fe20008410000 */
[----:B------:R-:W-:Y:S03]  /*15c30*/  FMUL.FTZ R34, R34, UR8 ;  /* 0x0000000822227c20 */ /* 0x000fe60008410000 */
[----:B------:R-:W-:Y:S01]  /*15c40*/  MUFU.TANH R240, R29 ;  /* 0x0000001d00f07308 */ /* 0x000fe20000002400 */
[----:B------:R-:W-:Y:S01]  /*15c50*/  FMUL.FTZ R42, R42, UR8 ;  /* 0x000000082a2a7c20 */ /* 0x000fe20008410000 */
[----:B------:R-:W-:Y:S01]  /*15c60*/  FMUL.FTZ R41, R41, UR8 ;  /* 0x0000000829297c20 */ /* 0x000fe20008410000 */
[----:B------:R-:W-:Y:S01]  /*15c70*/  FMUL.FTZ R37, R37, UR8 ;  /* 0x0000000825257c20 */ /* 0x000fe20008410000 */
[----:B------:R-:W-:Y:S01]  /*15c80*/  FMUL.FTZ R40, R40, UR8 ;  /* 0x0000000828287c20 */ /* 0x000fe20008410000 */
[----:B------:R-:W-:Y:S01]  /*15c90*/  FMUL.FTZ R43, R43, UR8 ;  /* 0x000000082b2b7c20 */ /* 0x000fe20008410000 */
[-C--:B---3--:R-:W-:Y:S04]  /*15ca0*/  HMMA.16816.F32.BF16 R52, R212, R4.reuse, R52 ;  /* 0x00000004d434723c */ /* 0x088fe80000041834 */
[----:B------:R-:W-:Y:S01]  /*15cb0*/  MUFU.TANH R232, R41 ;  /* 0x0000002900e87308 */ /* 0x000fe20000002400 */
[----:B------:R-:W-:Y:S01]  /*15cc0*/  FMUL.FTZ R47, R47, UR8 ;  /* 0x000000082f2f7c20 */ /* 0x000fe20008410000 */
[----:B------:R-:W-:Y:S01]  /*15cd0*/  FMUL.FTZ R44, R44, UR8 ;  /* 0x000000082c2c7c20 */ /* 0x000fe20008410000 */
[----:B------:R-:W-:Y:S01]  /*15ce0*/  FMUL.FTZ R24, R24, UR8 ;  /* 0x0000000818187c20 */ /* 0x000fe20008410000 */
[C---:B------:R-:W-:Y:S06]  /*15cf0*/  HMMA.16816.F32.BF16 R56, R204.reuse, R4, R56 ;  /* 0x00000004cc38723c */ /* 0x040fec0000041838 */
[----:B-1----:R-:W1:Y:S01]  /*15d00*/  MUFU.TANH R0, R26 ;  /* 0x0000001a00007308 */ /* 0x002e620000002400 */
[----:B------:R-:W-:Y:S01]  /*15d10*/  FMUL.FTZ R48, R48, UR8 ;  /* 0x0000000830307c20 */ /* 0x000fe20008410000 */
[-C--:B------:R-:W-:Y:S03]  /*15d20*/  HMMA.16816.F32.BF16 R60, R204, R6.reuse, R60 ;  /* 0x00000006cc3c723c */ /* 0x080fe6000004183c */
[----:B------:R-:W-:Y:S05]  /*15d30*/  FMUL.FTZ R50, R50, UR8 ;  /* 0x0000000832327c20 */ /* 0x000fea0008410000 */
[----:B------:R-:W-:Y:S01]  /*15d40*/  MUFU.TANH R229, R44 ;  /* 0x0000002c00e57308 */ /* 0x000fe20000002400 */
[C---:B------:R-:W-:Y:S01]  /*15d50*/  HMMA.16816.F32.BF16 R64, R212.reuse, R6, R64 ;  /* 0x00000006d440723c */ /* 0x040fe20000041840 */
[----:B------:R-:W3:Y:S03]  /*15d60*/  LDSM.16.M88.4 R4, [R222+0x2800] ;  /* 0x00280000de04783b */ /* 0x000ee60000000200 */
[----:B------:R-:W-:Y:S01]  /*15d70*/  FMUL.FTZ R25, R25, UR8 ;  /* 0x0000000819197c20 */ /* 0x000fe20008410000 */
[----:B------:R-:W-:Y:S01]  /*15d80*/  FMUL.FTZ R28, R28, UR8 ;  /* 0x000000081c1c7c20 */ /* 0x000fe20008410000 */
[-C--:B--2---:R-:W-:Y:S03]  /*15d90*/  HMMA.16816.F32.BF16 R68, R212, R8.reuse, R68 ;  /* 0x00000008d444723c */ /* 0x084fe60000041844 */
[----:B------:R-:W-:Y:S01]  /*15da0*/  MUFU.TANH R231, R34 ;  /* 0x0000002200e77308 */ /* 0x000fe20000002400 */
[----:B-1----:R1:W-:Y:S01]  /*15db0*/  STL [R1+0x40], R0 ;  /* 0x0000400001007387 */ /* 0x0023e20000100800 */
[----:B------:R-:W-:Y:S01]  /*15dc0*/  FMUL.FTZ R58, R58, UR8 ;  /* 0x000000083a3a7c20 */ /* 0x000fe20008410000 */
[C---:B------:R-:W-:Y:S07]  /*15dd0*/  HMMA.16816.F32.BF16 R72, R204.reuse, R8, R72 ;  /* 0x00000008cc48723c */ /* 0x040fee0000041848 */
[----:B------:R-:W-:Y:S01]  /*15de0*/  MUFU.TANH R203, R37 ;  /* 0x0000002500cb7308 */ /* 0x000fe20000002400 */
[----:B------:R-:W-:Y:S01]  /*15df0*/  FMUL.FTZ R32, R32, UR8 ;  /* 0x0000000820207c20 */ /* 0x000fe20008410000 */
[-C--:B------:R-:W-:Y:S08]  /*15e00*/  HMMA.16816.F32.BF16 R76, R204, R10.reuse, R76 ;  /* 0x0000000acc4c723c */ /* 0x080ff0000004184c */
[----:B------:R-:W-:Y:S01]  /*15e10*/  MUFU.TANH R233, R40 ;  /* 0x0000002800e97308 */ /* 0x000fe20000002400 */
[C---:B------:R-:W-:Y:S01]  /*15e20*/  HMMA.16816.F32.BF16 R80, R212.reuse, R10, R80 ;  /* 0x0000000ad450723c */ /* 0x040fe20000041850 */
[----:B------:R-:W2:Y:S03]  /*15e30*/  LDSM.16.M88.4 R8, [R222+0x3000] ;  /* 0x00300000de08783b */ /* 0x000ea60000000200 */
[----:B------:R-:W-:Y:S01]  /*15e40*/  FMUL.FTZ R33, R33, UR8 ;  /* 0x0000000821217c20 */ /* 0x000fe20008410000 */
[----:B------:R-:W-:Y:S04]  /*15e50*/  FMUL.FTZ R35, R35, UR8 ;  /* 0x0000000823237c20 */ /* 0x000fe80008410000 */
[----:B------:R-:W-:Y:S02]  /*15e60*/  MUFU.TANH R41, R43 ;  /* 0x0000002b00297308 */ /* 0x000fe40000002400 */
[----:B------:R-:W-:Y:S01]  /*15e70*/  FMUL.FTZ R36, R36, UR8 ;  /* 0x0000000824247c20 */ /* 0x000fe20008410000 */
[----:B------:R-:W-:Y:S01]  /*15e80*/  FMUL.FTZ R38, R38, UR8 ;  /* 0x0000000826267c20 */ /* 0x000fe20008410000 */
[----:B------:R-:W-:Y:S01]  /*15e90*/  FMUL.FTZ R39, R39, UR8 ;  /* 0x0000000827277c20 */ /* 0x000fe20008410000 */
[----:B------:R-:W-:Y:S01]  /*15ea0*/  FMUL.FTZ R49, R49, UR8 ;  /* 0x0000000831317c20 */ /* 0x000fe20008410000 */
[----:B------:R-:W-:Y:S04]  /*15eb0*/  FMUL.FTZ R51, R51, UR8 ;  /* 0x0000000833337c20 */ /* 0x000fe80008410000 */
[----:B-1----:R-:W1:Y:S01]  /*15ec0*/  MUFU.TANH R0, R27 ;  /* 0x0000001b00007308 */ /* 0x002e620000002400 */
[----:B------:R-:W-:Y:S01]  /*15ed0*/  FMUL.FTZ R52, R52, UR8 ;  /* 0x0000000834347c20 */ /* 0x000fe20008410000 */
[-C--:B---3--:R-:W-:Y:S03]  /*15ee0*/  HMMA.16816.F32.BF16 R84, R212, R4.reuse, R84 ;  /* 0x00000004d454723c */ /* 0x088fe60000041854 */
        /* <DEDUP_REMOVED lines=9> */
[----:B-1----:R1:W-:Y:S01]  /*15f80*/  STL [R1+0x54], R0 ;  /* 0x0000540001007387 */ /* 0x0023e20000100800 */
[----:B------:R-:W-:Y:S01]  /*15f90*/  FMUL.FTZ R59, R59, UR8 ;  /* 0x000000083b3b7c20 */ /* 0x000fe20008410000 */
[C---:B------:R-:W-:Y:S02]  /*15fa0*/  HMMA.16816.F32.BF16 R96, R212.reuse, R6, R96 ;  /* 0x00000006d460723c */ /* 0x040fe40000041860 */
[----:B------:R-:W3:Y:S04]  /*15fb0*/  LDSM.16.M88.4 R4, [R222+0x3800] ;  /* 0x00380000de04783b */ /* 0x000ee80000000200 */
[----:B------:R-:W-:Y:S04]  /*15fc0*/  DEPBAR.LE SB0, 0x0 ;  /* 0x000080000000791a */ /* 0x000fe80000000000 */
[----:B------:R-:W-:Y:S01]  /*15fd0*/  MUFU.TANH R248, R24 ;  /* 0x0000001800f87308 */ /* 0x000fe20000002400 */
[-C--:B--2---:R-:W-:Y:S05]  /*15fe0*/  HMMA.16816.F32.BF16 R100, R212, R8.reuse, R100 ;  /* 0x00000008d464723c */ /* 0x084fea0000041864 */
[----:B------:R-:W-:Y:S01]  /*15ff0*/  FMUL.FTZ R64, R64, UR8 ;  /* 0x0000000840407c20 */ /* 0x000fe20008410000 */
[----:B------:R-:W-:Y:S03]  /*16000*/  FMUL.FTZ R66, R66, UR8 ;  /* 0x0000000842427c20 */ /* 0x000fe60008410000 */
[----:B------:R-:W-:Y:S01]  /*16010*/  MUFU.TANH R245, R25 ;  /* 0x0000001900f57308 */ /* 0x000fe20000002400 */
[----:B------:R-:W-:Y:S01]  /*16020*/  BAR.SYNC.DEFER_BLOCKING 0x0 ;  /* 0x0000000000007b1d */ /* 0x000fe20000010000 */
[C---:B------:R-:W-:Y:S04]  /*16030*/  HMMA.16816.F32.BF16 R104, R204.reuse, R8, R104 ;  /* 0x00000008cc68723c */ /* 0x040fe80000041868 */
[----:B------:R-:W-:Y:S01]  /*16040*/  FMUL.FTZ R65, R65, UR8 ;  /* 0x0000000841417c20 */ /* 0x000fe20008410000 */
[----:B------:R-:W-:Y:S03]  /*16050*/  FMUL.FTZ R67, R67, UR8 ;  /* 0x0000000843437c20 */ /* 0x000fe60008410000 */
[----:B-1----:R-:W1:Y:S01]  /*16060*/  MUFU.TANH R0, R30 ;  /* 0x0000001e00007308 */ /* 0x002e620000002400 */
[-C--:B------:R-:W-:Y:S03]  /*16070*/  HMMA.16816.F32.BF16 R108, R204, R10.reuse, R108 ;  /* 0x0000000acc6c723c */ /* 0x080fe6000004186c */
[----:B------:R-:W-:Y:S01]  /*16080*/  FMUL.FTZ R76, R76, UR8 ;  /* 0x000000084c4c7c20 */ /* 0x000fe20008410000 */
[----:B------:R-:W-:Y:S02]  /*16090*/  FMUL.FTZ R77, R77, UR8 ;  /* 0x000000084d4d7c20 */ /* 0x000fe40008410000 */
[C---:B------:R-:W-:Y:S03]  /*160a0*/  HMMA.16816.F32.BF16 R112, R212.reuse, R10, R112 ;  /* 0x0000000ad470723c */ /* 0x040fe60000041870 */
[----:B------:R-:W-:Y:S02]  /*160b0*/  MUFU.TANH R243, R28 ;  /* 0x0000001c00f37308 */ /* 0x000fe40000002400 */
[----:B------:R-:W-:Y:S01]  /*160c0*/  FMUL.FTZ R80, R80, UR8 ;  /* 0x0000000850507c20 */ /* 0x000fe20008410000 */
[----:B------:R-:W-:Y:S01]  /*160d0*/  FMUL.FTZ R82, R82, UR8 ;  /* 0x0000000852527c20 */ /* 0x000fe20008410000 */
[----:B------:R-:W-:Y:S01]  /*160e0*/  FMUL.FTZ R81, R81, UR8 ;  /* 0x0000000851517c20 */ /* 0x000fe20008410000 */
[----:B------:R-:W-:Y:S05]  /*160f0*/  FMUL.FTZ R83, R83, UR8 ;  /* 0x0000000853537c20 */ /* 0x000fea0008410000 */
[----:B------:R-:W-:Y:S01]  /*16100*/  MUFU.TANH R29, R33 ;  /* 0x00000021001d7308 */ /* 0x000fe20000002400 */
[----:B-1----:R1:W-:Y:S01]  /*16110*/  STL [R1+0x50], R0 ;  /* 0x0000500001007387 */ /* 0x0023e20000100800 */
[----:B------:R-:W-:Y:S01]  /*16120*/  FMUL.FTZ R84, R84, UR8 ;  /* 0x0000000854547c20 */ /* 0x000fe20008410000 */
[-C--:B---3--:R-:W-:Y:S03]  /*16130*/  HMMA.16816.F32.BF16 R116, R212, R4.reuse, R116 ;  /* 0x00000004d474723c */ /* 0x088fe60000041874 */
[----:B------:R-:W-:Y:S01]  /*16140*/  FMUL.FTZ R86, R86, UR8 ;  /* 0x0000000856567c20 */ /* 0x000fe20008410000 */
[----:B------:R-:W-:Y:S03]  /*16150*/  FMUL.FTZ R85, R85, UR8 ;  /* 0x0000000855557c20 */ /* 0x000fe60008410000 */
[----:B------:R-:W-:Y:S01]  /*16160*/  MUFU.TANH R230, R35 ;  /* 0x0000002300e67308 */ /* 0x000fe20000002400 */
[C---:B------:R-:W-:Y:S04]  /*16170*/  HMMA.16816.F32.BF16 R120, R204.reuse, R4, R120 ;  /* 0x00000004cc78723c */ /* 0x040fe80000041878 */
[----:B------:R-:W-:Y:S02]  /*16180*/  FMUL.FTZ R87, R87, UR8 ;  /* 0x0000000857577c20 */ /* 0x000fe40008410000 */
[-C--:B------:R-:W-:Y:S03]  /*16190*/  HMMA.16816.F32.BF16 R124, R204, R6.reuse, R124 ;  /* 0x00000006cc7c723c */ /* 0x080fe6000004187c */
[----:B------:R-:W-:Y:S02]  /*161a0*/  MUFU.TANH R208, R36 ;  /* 0x0000002400d07308 */ /* 0x000fe40000002400 */
[----:B------:R-:W-:Y:S01]  /*161b0*/  FMUL.FTZ R88, R88, UR8 ;  /* 0x0000000858587c20 */ /* 0x000fe20008410000 */
[----:B------:R-:W-:Y:S01]  /*161c0*/  FMUL.FTZ R94, R94, UR8 ;  /* 0x000000085e5e7c20 */ /* 0x000fe20008410000 */
[----:B------:R-:W-:Y:S01]  /*161d0*/  FMUL.FTZ R93, R93, UR8 ;  /* 0x000000085d5d7c20 */ /* 0x000fe20008410000 */
[----:B------:R-:W-:Y:S05]  /*161e0*/  FMUL.FTZ R95, R95, UR8 ;  /* 0x000000085f5f7c20 */ /* 0x000fea0008410000 */
[----:B------:R-:W-:Y:S01]  /*161f0*/  MUFU.TANH R210, R38 ;  /* 0x0000002600d27308 */ /* 0x000fe20000002400 */
[----:B------:R-:W-:Y:S04]  /*16200*/  HMMA.16816.F32.BF16 R128, R212, R6, R128 ;  /* 0x00000006d480723c */ /* 0x000fe80000041880 */
[----:B------:R-:W-:Y:S01]  /*16210*/  FMUL.FTZ R96, R96, UR8 ;  /* 0x0000000860607c20 */ /* 0x000fe20008410000 */
[----:B------:R-:W-:Y:S01]  /*16220*/  FMUL.FTZ R98, R98, UR8 ;  /* 0x0000000862627c20 */ /* 0x000fe20008410000 */
[----:B------:R-:W-:Y:S03]  /*16230*/  FMUL.FTZ R97, R97, UR8 ;  /* 0x0000000861617c20 */ /* 0x000fe60008410000 */
[----:B-1----:R-:W1:Y:S02]  /*16240*/  MUFU.TANH R0, R31 ;  /* 0x0000001f00007308 */ /* 0x002e640000002400 */
        /* <DEDUP_REMOVED lines=63> */
[----:B------:R-:W-:Y:S08]  /*16640*/  FMUL.FTZ R131, R131, UR8 ;  /* 0x0000000883837c20 */ /* 0x000ff00008410000 */
[----:B------:R-:W-:Y:S10]  /*16650*/  MUFU.TANH R201, R57 ;  /* 0x0000003900c97308 */ /* 0x000ff40000002400 */
[----:B------:R-:W-:Y:S10]  /*16660*/  MUFU.TANH R37, R88 ;  /* 0x0000005800257308 */ /* 0x000ff40000002400 */
[----:B------:R-:W-:Y:S10]  /*16670*/  MUFU.TANH R50, R94 ;  /* 0x0000005e00327308 */ /* 0x000ff40000002400 */
[----:B-1----:R-:W1:Y:S10]  /*16680*/  MUFU.TANH R0, R47 ;  /* 0x0000002f00007308 */ /* 0x002e740000002400 */
[----:B------:R-:W-:Y:S10]  /*16690*/  MUFU.TANH R47, R59 ;  /* 0x0000003b002f7308 */ /* 0x000ff40000002400 */
[----:B------:R-:W-:Y:S01]  /*166a0*/  MUFU.TANH R34, R93 ;  /* 0x0000005d00227308 */ /* 0x000fe20000002400 */
[----:B-1----:R1:W-:Y:S09]  /*166b0*/  STL [R1+0x24], R0 ;  /* 0x0000240001007387 */ /* 0x0023f20000100800 */
[----:B------:R-:W-:Y:S10]  /*166c0*/  MUFU.TANH R235, R20 ;  /* 0x0000001400eb7308 */ /* 0x000ff40000002400 */
[----:B------:R2:W-:Y:S10]  /*166d0*/  MUFU.TANH R239, R22 ;  /* 0x0000001600ef7308 */ /* 0x0005f40000002400 */
[----:B------:R-:W-:Y:S10]  /*166e0*/  MUFU.TANH R234, R21 ;  /* 0x0000001500ea7308 */ /* 0x000ff40000002400 */
[----:B-1----:R-:W1:Y:S01]  /*166f0*/  MUFU.TANH R0, R58 ;  /* 0x0000003a00007308 */ /* 0x002e620000002400 */
[----:B--2---:R-:W-:Y:S09]  /*16700*/  FMNMX.FTZ R22, R247, R135, !PT ;  /* 0x00000087f7167209 */ /* 0x004ff20007810000 */
[----:B------:R-:W2:Y:S10]  /*16710*/  MUFU.TANH R42, R46 ;  /* 0x0000002e002a7308 */ /* 0x000eb40000002400 */
[----:B------:R-:W3:Y:S01]  /*16720*/  MUFU.TANH R211, R45 ;  /* 0x0000002d00d37308 */ /* 0x000ee20000002400 */
[----:B-1----:R1:W-:Y:S09]  /*16730*/  STL [R1+0x1c], R0 ;  /* 0x00001c0001007387 */ /* 0x0023f20000100800 */
[----:B------:R-:W4:Y:S10]  /*16740*/  MUFU.TANH R53, R53 ;  /* 0x0000003500357308 */ /* 0x000f340000002400 */
[----:B------:R-:W2:Y:S10]  /*16750*/  MUFU.TANH R55, R55 ;  /* 0x0000003700377308 */ /* 0x000eb40000002400 */
[----:B------:R-:W2:Y:S01]  /*16760*/  MUFU.TANH R200, R60 ;  /* 0x0000003c00c87308 */ /* 0x000ea20000002400 */
[----:B-1----:R-:W-:Y:S09]  /*16770*/  FMUL.FTZ R0, R127, UR8 ;  /* 0x000000087f007c20 */ /* 0x002ff20008410000 */
[----:B------:R-:W1:Y:S10]  /*16780*/  MUFU.TANH R51, R62 ;  /* 0x0000003e00337308 */ /* 0x000e740000002400 */
[----:B------:R-:W1:Y:S10]  /*16790*/  MUFU.TANH R54, R61 ;  /* 0x0000003d00367308 */ /* 0x000e740000002400 */
[----:B------:R-:W1:Y:S10]  /*167a0*/  MUFU.TANH R33, R63 ;  /* 0x0000003f00217308 */ /* 0x000e740000002400 */
[----:B------:R-:W1:Y:S10]  /*167b0*/  MUFU.TANH R64, R64 ;  /* 0x0000004000407308 */ /* 0x000e740000002400 */
[----:B------:R-:W1:Y:S10]  /*167c0*/  MUFU.TANH R66, R66 ;  /* 0x0000004200427308 */ /* 0x000e740000002400 */
[----:B------:R-:W1:Y:S10]  /*167d0*/  MUFU.TANH R65, R65 ;  /* 0x0000004100417308 */ /* 0x000e740000002400 */
[----:B------:R-:W1:Y:S10]  /*167e0*/  MUFU.TANH R67, R67 ;  /* 0x0000004300437308 */ /* 0x000e740000002400 */
[----:B------:R-:W1:Y:S10]  /*167f0*/  MUFU.TANH R25, R68 ;  /* 0x0000004400197308 */ /* 0x000e740000002400 */
[----:B------:R5:W1:Y:S10]  /*16800*/  MUFU.TANH R38, R70 ;  /* 0x0000004600267308 */ /* 0x000a740000002400 */
[----:B------:R1:W1:Y:S10]  /*16810*/  MUFU.TANH R24, R69 ;  /* 0x0000004500187308 */ /* 0x0002740000002400 */
[----:B------:R1:W1:Y:S01]  /*16820*/  MUFU.TANH R30, R71 ;  /* 0x00000047001e7308 */ /* 0x0002620000002400 */
[----:B-----5:R-:W-:Y:S09]  /*16830*/  FMUL.FTZ R70, R126, UR8 ;  /* 0x000000087e467c20 */ /* 0x020ff20008410000 */
[----:B------:R1:W1:Y:S10]  /*16840*/  MUFU.TANH R52, R72 ;  /* 0x0000004800347308 */ /* 0x0002740000002400 */
[----:B------:R1:W1:Y:S10]  /*16850*/  MUFU.TANH R49, R74 ;  /* 0x0000004a00317308 */ /* 0x0002740000002400 */
[----:B------:R1:W1:Y:S10]  /*16860*/  MUFU.TANH R39, R73 ;  /* 0x0000004900277308 */ /* 0x0002740000002400 */
[----:B------:R1:W1:Y:S10]  /*16870*/  MUFU.TANH R32, R75 ;  /* 0x0000004b00207308 */ /* 0x0002740000002400 */
[----:B------:R-:W1:Y:S10]  /*16880*/  MUFU.TANH R76, R76 ;  /* 0x0000004c004c7308 */ /* 0x000e740000002400 */
[----:B------:R1:W1:Y:S10]  /*16890*/  MUFU.TANH R57, R78 ;  /* 0x0000004e00397308 */ /* 0x0002740000002400 */
[----:B------:R-:W1:Y:S10]  /*168a0*/  MUFU.TANH R77, R77 ;  /* 0x0000004d004d7308 */ /* 0x000e740000002400 */
[----:B------:R1:W1:Y:S10]  /*168b0*/  MUFU.TANH R59, R79 ;  /* 0x0000004f003b7308 */ /* 0x0002740000002400 */
        /* <DEDUP_REMOVED lines=10> */
[----:B------:R1:W1:Y:S10]  /*16960*/  MUFU.TANH R88, R91 ;  /* 0x0000005b00587308 */ /* 0x0002740000002400 */
[----:B------:R1:W1:Y:S10]  /*16970*/  MUFU.TANH R35, R92 ;  /* 0x0000005c00237308 */ /* 0x0002740000002400 */
        /* <DEDUP_REMOVED lines=8> */
[----:B------:R-:W1:Y:S10]  /*16a00*/  MUFU.TANH R103, R103 ;  /* 0x0000006700677308 */ /* 0x000e740000002400 */
[----:B------:R-:W1:Y:S10]  /*16a10*/  MUFU.TANH R104, R104 ;  /* 0x0000006800687308 */ /* 0x000e740000002400 */
[----:B------:R1:W1:Y:S10]  /*16a20*/  MUFU.TANH R93, R106 ;  /* 0x0000006a005d7308 */ /* 0x0002740000002400 */
[----:B------:R-:W1:Y:S10]  /*16a30*/  MUFU.TANH R105, R105 ;  /* 0x0000006900697308 */ /* 0x000e740000002400 */
[----:B------:R1:W1:Y:S10]  /*16a40*/  MUFU.TANH R94, R107 ;  /* 0x0000006b005e7308 */ /* 0x0002740000002400 */
[----:B------:R-:W1:Y:S10]  /*16a50*/  MUFU.TANH R108, R108 ;  /* 0x0000006c006c7308 */ /* 0x000e740000002400 */
[----:B------:R1:W1:Y:S10]  /*16a60*/  MUFU.TANH R252, R110 ;  /* 0x0000006e00fc7308 */ /* 0x0002740000002400 */
[----:B------:R-:W1:Y:S10]  /*16a70*/  MUFU.TANH R109, R109 ;  /* 0x0000006d006d7308 */ /* 0x000e740000002400 */
[----:B------:R1:W1:Y:S10]  /*16a80*/  MUFU.TANH R204, R111 ;  /* 0x0000006f00cc7308 */ /* 0x0002740000002400 */
[----:B------:R-:W1:Y:S10]  /*16a90*/  MUFU.TANH R112, R112 ;  /* 0x0000007000707308 */ /* 0x000e740000002400 */
[----:B------:R-:W1:Y:S10]  /*16aa0*/  MUFU.TANH R113, R113 ;  /* 0x0000007100717308 */ /* 0x000e740000002400 */
[----:B------:R-:W1:Y:S01]  /*16ab0*/  MUFU.TANH R114, R114 ;  /* 0x0000007200727308 */ /* 0x000e620000002400 */
[----:B--234-:R-:W-:Y:S05]  /*16ac0*/  @P1 BRA `(.L_x_348) ;  /* 0xffffffd8004c1947 */ /* 0x01cfea000383ffff */
.L_x_347:
[----:B------:R-:W2:Y:S01]  /*16ad0*/  MUFU.TANH R116, R116 ;  /* 0x0000007400747308 */ /* 0x000ea20000002400 */
[----:B-1----:R-:W4:Y:S01]  /*16ae0*/  LDL.LU R111, [R1+0x8] ;  /* 0x00000800016f7983 */ /* 0x002f220000300800 */
[----:B------:R-:W-:Y:S01]  /*16af0*/  MOV R91, R59 ;  /* 0x0000003b005b7202 */ /* 0x000fe20000000f00 */
[----:B------:R-:W-:Y:S01]  /*16b00*/  UIADD3 UR23, UR23, -0x1, URZ ;  /* 0xffffffff17177890 */ /* 0x000fe2000fffe03f */
[----:B---3--:R-:W-:Y:S01]  /*16b10*/  FMNMX.FTZ R6, R246, R22, !PT ;  /* 0x00000016f6067209 */ /* 0x008fe20007810000 */
[----:B------:R-:W3:Y:S01]  /*16b20*/  LDL.LU R106, [R1+0x10] ;  /* 0x00001000016a7983 */ /* 0x000ee20000300800 */
[----:B------:R-:W-:Y:S04]  /*16b30*/  FMNMX.FTZ R3, R241, R132, !PT ;  /* 0x00000084f1037209 */ /* 0x000fe80007810000 */
[----:B------:R-:W1:Y:S01]  /*16b40*/  MUFU.TANH R115, R115 ;  /* 0x0000007300737308 */ /* 0x000e620000002400 */
[----:B------:R-:W5:Y:S01]  /*16b50*/  LDL.LU R58, [R1+0xc] ;  /* 0x00000c00013a7983 */ /* 0x000f620000300800 */
[----:B------:R-:W-:Y:S02]  /*16b60*/  FMNMX.FTZ R2, R251, R133, !PT ;  /* 0x00000085fb027209 */ /* 0x000fe40007810000 */
[----:B------:R-:W-:Y:S01]  /*16b70*/  FMNMX.FTZ R4, R250, R134, !PT ;  /* 0x00000086fa047209 */ /* 0x000fe20007810000 */
[----:B------:R-:W2:Y:S01]  /*16b80*/  LDL.LU R46, [R1+0x14] ;  /* 0x00001400012e7983 */ /* 0x000ea20000300800 */
[----:B------:R-:W-:Y:S04]  /*16b90*/  FMNMX.FTZ R5, R249, R3, !PT ;  /* 0x00000003f9057209 */ /* 0x000fe80007810000 */
[----:B------:R-:W1:Y:S01]  /*16ba0*/  MUFU.TANH R20, R117 ;  /* 0x0000007500147308 */ /* 0x000e620000002400 */
[----:B------:R-:W4:Y:S01]  /*16bb0*/  LDL.LU R45, [R1+0x18] ;  /* 0x00001800012d7983 */ /* 0x000f220000300800 */
[----:B------:R-:W-:Y:S02]  /*16bc0*/  FMNMX.FTZ R6, R237, R6, !PT ;  /* 0x00000006ed067209 */ /* 0x000fe40007810000 */
[----:B------:R-:W-:Y:S01]  /*16bd0*/  MOV R79, R51 ;  /* 0x00000033004f7202 */ /* 0x000fe20000000f00 */
[----:B------:R-:W5:Y:S01]  /*16be0*/  LDL.LU R78, [R1+0x40] ;  /* 0x00004000014e7983 */ /* 0x000f620000300800 */
[----:B------:R-:W-:Y:S04]  /*16bf0*/  MOV R212, R33 ;  /* 0x0000002100d47202 */ /* 0x000fe80000000f00 */
[----:B------:R-:W1:Y:S01]  /*16c00*/  MUFU.TANH R21, R118 ;  /* 0x0000007600157308 */ /* 0x000e620000002400 */
[----:B------:R-:W5:Y:S01]  /*16c10*/  LDL.LU R90, [R1+0x1c] ;  /* 0x00001c00015a7983 */ /* 0x000f620000300800 */
[----:B------:R-:W-:Y:S02]  /*16c20*/  MOV R127, R49 ;  /* 0x00000031007f7202 */ /* 0x000fe40000000f00 */
[----:B------:R-:W-:Y:S01]  /*16c30*/  MOV R215, R32 ;  /* 0x0000002000d77202 */ /* 0x000fe20000000f00 */
[----:B------:R-:W5:Y:S01]  /*16c40*/  LDL.LU R206, [R1+0x54] ;  /* 0x0000540001ce7983 */ /* 0x000f620000300800 */
[----:B------:R-:W-:Y:S04]  /*16c50*/  MOV R107, R50 ;  /* 0x00000032006b7202 */ /* 0x000fe80000000f00 */
[----:B------:R-:W1:Y:S01]  /*16c60*/  MUFU.TANH R14, R128 ;  /* 0x00000080000e7308 */ /* 0x000e620000002400 */
[----:B------:R-:W5:Y:S04]  /*16c70*/  LDL.LU R89, [R1+0x20] ;  /* 0x0000200001597983 */ /* 0x000f680000300800 */
[----:B------:R-:W5:Y:S05]  /*16c80*/  LDL.LU R92, [R1+0x24] ;  /* 0x00002400015c7983 */ /* 0x000f6a0000300800 */
[----:B------:R-:W1:Y:S01]  /*16c90*/  MUFU.TANH R18, R119 ;  /* 0x0000007700127308 */ /* 0x000e620000002400 */
[----:B------:R-:W5:Y:S04]  /*16ca0*/  LDL.LU R59, [R1+0x48] ;  /* 0x00004800013b7983 */ /* 0x000f680000300800 */
[----:B------:R-:W5:Y:S05]  /*16cb0*/  LDL.LU R110, [R1+0x50] ;  /* 0x00005000016e7983 */ /* 0x000f6a0000300800 */
[----:B------:R1:W5:Y:S01]  /*16cc0*/  MUFU.TANH R13, R129 ;  /* 0x00000081000d7308 */ /* 0x0003620000002400 */
[----:B------:R-:W3:Y:S09]  /*16cd0*/  LDL.LU R22, [R1] ;  /* 0x0000000001167983 */ /* 0x000ef20000300800 */
[----:B------:R-:W5:Y:S10]  /*16ce0*/  MUFU.TANH R12, R130 ;  /* 0x00000082000c7308 */ /* 0x000f740000002400 */
[----:B------:R-:W5:Y:S01]  /*16cf0*/  MUFU.TANH R19, R120 ;  /* 0x0000007800137308 */ /* 0x000f620000002400 */
[----:B-1----:R-:W-:Y:S09]  /*16d00*/  MOV R129, R107 ;  /* 0x0000006b00817202 */ /* 0x002ff20000000f00 */
[----:B------:R-:W1:Y:S10]  /*16d10*/  MUFU.TANH R7, R131 ;  /* 0x0000008300077308 */ /* 0x000e740000002400 */
[----:B------:R-:W1:Y:S10]  /*16d20*/  MUFU.TANH R17, R121 ;  /* 0x0000007900117308 */ /* 0x000e740000002400 */
[----:B------:R-:W1:Y:S10]  /*16d30*/  MUFU.TANH R16, R124 ;  /* 0x0000007c00107308 */ /* 0x000e740000002400 */
[----:B------:R-:W1:Y:S10]  /*16d40*/  MUFU.TANH R15, R125 ;  /* 0x0000007d000f7308 */ /* 0x000e740000002400 */
[----:B------:R-:W1:Y:S10]  /*16d50*/  MUFU.TANH R122, R122 ;  /* 0x0000007a007a7308 */ /* 0x000e740000002400 */
[----:B------:R1:W-:Y:S10]  /*16d60*/  MUFU.TANH R69, R0 ;  /* 0x0000000000457308 */ /* 0x0003f40000002400 */
[----:B------:R-:W1:Y:S10]  /*16d70*/  MUFU.TANH R123, R123 ;  /* 0x0000007b007b7308 */ /* 0x000e740000002400 */
[----:B------:R-:W1:Y:S01]  /*16d80*/  MUFU.TANH R70, R70 ;  /* 0x0000004600467308 */ /* 0x000e620000002400 */
[----:B---3--:R-:W-:Y:S02]  /*16d90*/  FMNMX.FTZ R3, R22, R2, !PT ;  /* 0x0000000216037209 */ /* 0x008fe40007810000 */
[----:B----4-:R-:W-:Y:S02]  /*16da0*/  FMNMX.FTZ R2, R45, R4, !PT ;  /* 0x000000042d027209 */ /* 0x010fe40007810000 */
[----:B------:R-:W-:Y:S02]  /*16db0*/  FMNMX.FTZ R4, R244, R5, !PT ;  /* 0x00000005f4047209 */ /* 0x000fe40007810000 */
[----:B------:R-:W-:Y:S02]  /*16dc0*/  FMNMX.FTZ R2, R106, R2, !PT ;  /* 0x000000026a027209 */ /* 0x000fe40007810000 */
[----:B--2---:R-:W-:Y:S02]  /*16dd0*/  FMNMX.FTZ R3, R46, R3, !PT ;  /* 0x000000032e037209 */ /* 0x004fe40007810000 */
[----:B------:R-:W-:Y:S02]  /*16de0*/  FMNMX.FTZ R5, R236, R6, !PT ;  /* 0x00000006ec057209 */ /* 0x000fe40007810000 */
[----:B------:R-:W-:Y:S02]  /*16df0*/  FMNMX.FTZ R4, R242, R4, !PT ;  /* 0x00000004f2047209 */ /* 0x000fe40007810000 */
[----:B-----5:R-:W-:Y:S02]  /*16e00*/  FMNMX.FTZ R3, R58, R3, !PT ;  /* 0x000000033a037209 */ /* 0x020fe40007810000 */
        /* <DEDUP_REMOVED lines=101> */
[----:B------:R-:W2:Y:S01]  /*17460*/  SHFL.BFLY PT, R5, R73, 0x2, 0x1f ;  /* 0x0c401f0049057f89 */ /* 0x000ea200000e0000 */
[----:B------:R-:W-:Y:S02]  /*17470*/  FMNMX.FTZ R3, R19, R3, !PT ;  /* 0x0000000313037209 */ /* 0x000fe40007810000 */
[----:B-1----:R-:W-:Y:S02]  /*17480*/  FMNMX.FTZ R72, R7, R72, !PT ;  /* 0x0000004807487209 */ /* 0x002fe40007810000 */
[----:B------:R-:W-:Y:S02]  /*17490*/  FMNMX.FTZ R2, R94, R6, !PT ;  /* 0x000000065e027209 */ /* 0x000fe40007810000 */
[----:B------:R-:W-:Y:S01]  /*174a0*/  FMNMX.FTZ R71, R17, R3, !PT ;  /* 0x0000000311477209 */ /* 0x000fe20007810000 */
[----:B------:R-:W1:Y:S01]  /*174b0*/  SHFL.BFLY PT, R4, R72, 0x2, 0x1f ;  /* 0x0c401f0048047f89 */ /* 0x000e6200000e0000 */
[----:B------:R-:W-:Y:S02]  /*174c0*/  FMNMX.FTZ R2, R252, R2, !PT ;  /* 0x00000002fc027209 */ /* 0x000fe40007810000 */
[----:B------:R-:W-:Y:S02]  /*174d0*/  FMNMX.FTZ R71, R16, R71, !PT ;  /* 0x0000004710477209 */ /* 0x000fe40007810000 */
[----:B------:R-:W-:Y:S02]  /*174e0*/  FMNMX.FTZ R2, R204, R2, !PT ;  /* 0x00000002cc027209 */ /* 0x000fe40007810000 */
[----:B------:R-:W-:Y:S02]  /*174f0*/  FMNMX.FTZ R71, R15, R71, !PT ;  /* 0x000000470f477209 */ /* 0x000fe40007810000 */
[----:B------:R-:W-:Y:S03]  /*17500*/  FMNMX.FTZ R0, R122, R2, !PT ;  /* 0x000000027a007209 */ /* 0x000fe60007810000 */
[----:B------:R-:W3:Y:S01]  /*17510*/  SHFL.BFLY PT, R3, R71, 0x2, 0x1f ;  /* 0x0c401f0047037f89 */ /* 0x000ee200000e0000 */
[----:B------:R-:W-:Y:S02]  /*17520*/  FMNMX.FTZ R0, R123, R0, !PT ;  /* 0x000000007b007209 */ /* 0x000fe40007810000 */
[----:B--2---:R-:W-:Y:S02]  /*17530*/  FMNMX.FTZ R73, R73, R5, !PT ;  /* 0x0000000549497209 */ /* 0x004fe40007810000 */
[----:B------:R-:W-:Y:S03]  /*17540*/  FMNMX.FTZ R0, R70, R0, !PT ;  /* 0x0000000046007209 */ /* 0x000fe60007810000 */
[----:B------:R-:W2:Y:S01]  /*17550*/  SHFL.BFLY PT, R6, R73, 0x1, 0x1f ;  /* 0x0c201f0049067f89 */ /* 0x000ea200000e0000 */
[----:B------:R-:W-:Y:S02]  /*17560*/  FMNMX.FTZ R0, R69, R0, !PT ;  /* 0x0000000045007209 */ /* 0x000fe40007810000 */
[----:B-1----:R-:W-:Y:S05]  /*17570*/  FMNMX.FTZ R72, R72, R4, !PT ;  /* 0x0000000448487209 */ /* 0x002fea0007810000 */
[----:B------:R-:W1:Y:S08]  /*17580*/  SHFL.BFLY PT, R2, R0, 0x2, 0x1f ;  /* 0x0c401f0000027f89 */ /* 0x000e7000000e0000 */
[----:B------:R-:W4:Y:S01]  /*17590*/  SHFL.BFLY PT, R4, R72, 0x1, 0x1f ;  /* 0x0c201f0048047f89 */ /* 0x000f2200000e0000 */
[----:B---3--:R-:W-:Y:S07]  /*175a0*/  FMNMX.FTZ R71, R71, R3, !PT ;  /* 0x0000000347477209 */ /* 0x008fee0007810000 */
[----:B------:R-:W3:Y:S01]  /*175b0*/  SHFL.BFLY PT, R5, R71, 0x1, 0x1f ;  /* 0x0c201f0047057f89 */ /* 0x000ee200000e0000 */
[----:B--2---:R-:W-:Y:S04]  /*175c0*/  FMNMX.FTZ R73, R73, R6, !PT ;  /* 0x0000000649497209 */ /* 0x004fe80007810000 */
[C---:B------:R-:W-:Y:S02]  /*175d0*/  FSETP.NEU.FTZ.AND P2, PT, R73.reuse, -INF , PT ;  /* 0xff8000004900780b */ /* 0x040fe40003f5d000 */
[----:B-1----:R-:W-:Y:S01]  /*175e0*/  FMNMX.FTZ R2, R0, R2, !PT ;  /* 0x0000000200027209 */ /* 0x002fe20007810000 */
[----:B------:R-:W-:Y:S01]  /*175f0*/  FADD.FTZ R0, -R73, R135 ;  /* 0x0000008749007221 */ /* 0x000fe20000010100 */
[----:B------:R-:W-:Y:S02]  /*17600*/  MOV R135, R110 ;  /* 0x0000006e00877202 */ /* 0x000fe40000000f00 */
[----:B----4-:R-:W-:Y:S01]  /*17610*/  FMNMX.FTZ R72, R72, R4, !PT ;  /* 0x0000000448487209 */ /* 0x010fe20007810000 */
[----:B------:R-:W-:Y:S01]  /*17620*/  FMUL.FTZ R4, R0, UR4 ;  /* 0x0000000400047c20 */ /* 0x000fe20008410000 */
[----:B------:R-:W1:Y:S03]  /*17630*/  SHFL.BFLY PT, R3, R2, 0x1, 0x1f ;  /* 0x0c201f0002037f89 */ /* 0x000e6600000e0000 */
[----:B------:R2:W-:Y:S01]  /*17640*/  MUFU.EX2 R68, R4 ;  /* 0x0000000400447308 */ /* 0x0005e20000000800 */
[C---:B------:R-:W-:Y:S01]  /*17650*/  FMUL.FTZ R8, R72.reuse, UR4 ;  /* 0x0000000448087c20 */ /* 0x040fe20008410000 */
[----:B------:R-:W-:Y:S01]  /*17660*/  FADD.FTZ R0, -R72, R132 ;  /* 0x0000008448007221 */ /* 0x000fe20000010100 */
[----:B---3--:R-:W-:Y:S01]  /*17670*/  FMNMX.FTZ R71, R71, R5, !PT ;  /* 0x0000000547477209 */ /* 0x008fe20007810000 */
[----:B------:R-:W-:Y:S02]  /*17680*/  FMUL.FTZ R5, R73, UR4 ;  /* 0x0000000449057c20 */ /* 0x000fe40008410000 */
[----:B------:R-:W-:Y:S01]  /*17690*/  FMUL.FTZ R0, R0, UR4 ;  /* 0x0000000400007c20 */ /* 0x000fe20008410000 */
[C---:B------:R-:W-:Y:S01]  /*176a0*/  FSETP.NEU.FTZ.AND P3, PT, R71.reuse, -INF , PT ;  /* 0xff8000004700780b */ /* 0x040fe20003f7d000 */
[----:B------:R-:W-:Y:S01]  /*176b0*/  FMUL.FTZ R6, R71, UR4 ;  /* 0x0000000447067c20 */ /* 0x000fe20008410000 */
[----:B------:R-:W-:Y:S02]  /*176c0*/  FSEL R5, R5, RZ, P2 ;  /* 0x000000ff05057208 */ /* 0x000fe40001000000 */
[----:B------:R-:W-:Y:S02]  /*176d0*/  FSETP.NEU.FTZ.AND P2, PT, R72, -INF , PT ;  /* 0xff8000004800780b */ /* 0x000fe40003f5d000 */
[----:B------:R-:W-:Y:S01]  /*176e0*/  FSEL R6, R6, RZ, P3 ;  /* 0x000000ff06067208 */ /* 0x000fe20001800000 */
[--C-:B------:R-:W-:Y:S01]  /*176f0*/  FFMA.FTZ R9, R236, UR4, -R5.reuse ;  /* 0x00000004ec097c23 */ /* 0x100fe20008010805 */
[--C-:B--2---:R-:W-:Y:S01]  /*17700*/  FFMA.FTZ R4, R247, UR4, -R5.reuse ;  /* 0x00000004f7047c23 */ /* 0x104fe20008010805 */
[--C-:B------:R-:W-:Y:S01]  /*17710*/  FFMA.FTZ R214, R20, UR4, -R5.reuse ;  /* 0x0000000414d67c23 */ /* 0x100fe20008010805 */
[--C-:B------:R-:W-:Y:S01]  /*17720*/  FFMA.FTZ R31, R31, UR4, -R5.reuse ;  /* 0x000000041f1f7c23 */ /* 0x100fe20008010805 */
[----:B------:R-:W-:Y:S01]  /*17730*/  FFMA.FTZ R29, R29, UR4, -R5 ;  /* 0x000000041d1d7c23 */ /* 0x000fe20008010805 */
[----:B------:R2:W-:Y:S01]  /*17740*/  MUFU.EX2 R102, R4 ;  /* 0x0000000400667308 */ /* 0x0005e20000000800 */
[----:B-1----:R-:W-:Y:S01]  /*17750*/  FMNMX.FTZ R74, R2, R3, !PT ;  /* 0x00000003024a7209 */ /* 0x002fe20007810000 */
[----:B------:R-:W-:Y:S01]  /*17760*/  FADD.FTZ R2, -R71, R133 ;  /* 0x0000008547027221 */ /* 0x000fe20000010100 */
[--C-:B------:R-:W-:Y:S01]  /*17770*/  FFMA.FTZ R10, R237, UR4, -R5.reuse ;  /* 0x00000004ed0a7c23 */ /* 0x100fe20008010805 */
[--C-:B------:R-:W-:Y:S01]  /*17780*/  FFMA.FTZ R133, R23, UR4, -R5.reuse ;  /* 0x0000000417857c23 */ /* 0x100fe20008010805 */
[--C-:B------:R-:W-:Y:S01]  /*17790*/  FFMA.FTZ R51, R208, UR4, -R5.reuse ;  /* 0x00000004d0337c23 */ /* 0x100fe20008010805 */
[--C-:B------:R-:W-:Y:S01]  /*177a0*/  FFMA.FTZ R50, R203, UR4, -R5.reuse ;  /* 0x00000004cb327c23 */ /* 0x100fe20008010805 */
[--C-:B------:R-:W-:Y:S03]  /*177b0*/  FFMA.FTZ R48, R48, UR4, -R5.reuse ;  /* 0x0000000430307c23 */ /* 0x100fe60008010805 */
[----:B------:R1:W3:Y:S01]  /*177c0*/  MUFU.EX2 R3, R0 ;  /* 0x0000000000037308 */ /* 0x0002e20000000800 */
        /* <DEDUP_REMOVED lines=8> */
[----:B--2---:R-:W-:Y:S01]  /*17850*/  FSEL R4, R8, RZ, P2 ;  /* 0x000000ff08047208 */ /* 0x004fe20001000000 */
        /* <DEDUP_REMOVED lines=16> */
[----:B------:R-:W-:Y:S01]  /*17960*/  FFMA.FTZ R207, R113, UR4, -R5 ;  /* 0x0000000471cf7c23 */ /* 0x000fe20008010805 */
[--C-:B------:R-:W-:Y:S01]  /*17970*/  FFMA.FTZ R5, R244, UR4, -R4.reuse ;  /* 0x00000004f4057c23 */ /* 0x100fe20008010804 */
[--C-:B------:R-:W-:Y:S01]  /*17980*/  FFMA.FTZ R84, R66, UR4, -R4.reuse ;  /* 0x0000000442547c23 */ /* 0x100fe20008010804 */
[----:B------:R-:W-:Y:S01]  /*17990*/  FFMA.FTZ R85, R67, UR4, -R4 ;  /* 0x0000000443557c23 */ /* 0x000fe20008010804 */
[----:B------:R-:W-:Y:S01]  /*179a0*/  MOV R81, R56 ;  /* 0x0000003800517202 */ /* 0x000fe20000000f00 */
[----:B------:R-:W-:Y:S03]  /*179b0*/  FFMA.FTZ R97, R76, UR4, -R6 ;  /* 0x000000044c617c23 */ /* 0x000fe60008010806 */
[----:B------:R2:W-:Y:S01]  /*179c0*/  MUFU.EX2 R244, R5 ;  /* 0x0000000500f47308 */ /* 0x0005e20000000800 */
[----:B------:R-:W-:Y:S01]  /*179d0*/  FFMA.FTZ R11, R241, UR4, -R4 ;  /* 0x00000004f10b7c23 */ /* 0x000fe20008010804 */
[----:B------:R-:W-:Y:S01]  /*179e0*/  FFMA.FTZ R96, R77, UR4, -R6 ;  /* 0x000000044d607c23 */ /* 0x000fe20008010806 */
[--C-:B------:R-:W-:Y:S01]  /*179f0*/  FFMA.FTZ R116, R98, UR4, -R4.reuse ;  /* 0x0000000462747c23 */ /* 0x100fe20008010804 */
[----:B------:R-:W-:Y:S01]  /*17a00*/  MOV R80, R45 ;  /* 0x0000002d00507202 */ /* 0x000fe20000000f00 */
[--C-:B------:R-:W-:Y:S01]  /*17a10*/  FFMA.FTZ R44, R44, UR4, -R4.reuse ;  /* 0x000000042c2c7c23 */ /* 0x100fe20008010804 */
[----:B------:R-:W-:Y:S01]  /*17a20*/  MOV R208, R106 ;  /* 0x0000006a00d07202 */ /* 0x000fe20000000f00 */
[--C-:B------:R-:W-:Y:S03]  /*17a30*/  FFMA.FTZ R106, R38, UR4, -R4.reuse ;  /* 0x00000004266a7c23 */ /* 0x100fe60008010804 */
[----:B------:R4:W-:Y:S01]  /*17a40*/  MUFU.EX2 R241, R8 ;  /* 0x0000000800f17308 */ /* 0x0009e20000000800 */
[C---:B------:R-:W-:Y:S01]  /*17a50*/  FMUL.FTZ R75, R74.reuse, UR4 ;  /* 0x000000044a4b7c20 */ /* 0x040fe20008410000 */
[----:B------:R-:W-:Y:S01]  /*17a60*/  FSETP.NEU.FTZ.AND P2, PT, R74, -INF , PT ;  /* 0xff8000004a00780b */ /* 0x000fe20003f5d000 */
[--C-:B------:R-:W-:Y:S01]  /*17a70*/  FFMA.FTZ R110, R82, UR4, -R4.reuse ;  /* 0x00000004526e7c23 */ /* 0x100fe20008010804 */
[----:B------:R-:W-:Y:S01]  /*17a80*/  MOV R82, R79 ;  /* 0x0000004f00527202 */ /* 0x000fe20000000f00 */
[--C-:B------:R-:W-:Y:S01]  /*17a90*/  FFMA.FTZ R107, R83, UR4, -R4.reuse ;  /* 0x00000004536b7c23 */ /* 0x100fe20008010804 */
[----:B------:R-:W-:Y:S01]  /*17aa0*/  FSEL R75, R75, RZ, P2 ;  /* 0x000000ff4b4b7208 */ /* 0x000fe20001000000 */
[----:B------:R-:W-:Y:S03]  /*17ab0*/  FFMA.FTZ R203, R114, UR4, -R4 ;  /* 0x0000000472cb7c23 */ /* 0x000fe60008010804 */
[----:B------:R5:W-:Y:S01]  /*17ac0*/  MUFU.EX2 R101, R11 ;  /* 0x0000000b00657308 */ /* 0x000be20000000800 */
[----:B------:R-:W-:Y:S01]  /*17ad0*/  MOV R65, R46 ;  /* 0x0000002e00417202 */ /* 0x000fe20000000f00 */
[----:B-1----:R-:W-:Y:S01]  /*17ae0*/  FADD.FTZ R0, -R74, R134 ;  /* 0x000000864a007221 */ /* 0x002fe20000010100 */
[--C-:B--2---:R-:W-:Y:S01]  /*17af0*/  FFMA.FTZ R5, R250, UR4, -R75.reuse ;  /* 0x00000004fa057c23 */ /* 0x104fe2000801084b */
[----:B------:R-:W-:Y:S01]  /*17b00*/  MOV R83, R94 ;  /* 0x0000005e00537202 */ /* 0x000fe20000000f00 */
[--C-:B------:R-:W-:Y:S01]  /*17b10*/  FFMA.FTZ R94, R39, UR4, -R6.reuse ;  /* 0x00000004275e7c23 */ /* 0x100fe20008010806 */
[----:B------:R-:W-:Y:S01]  /*17b20*/  FFMA.FTZ R114, R37, UR4, -R6 ;  /* 0x0000000425727c23 */ /* 0x000fe20008010806 */
[----:B------:R-:W-:Y:S03]  /*17b30*/  MOV R53, R111 ;  /* 0x0000006f00357202 */ /* 0x000fe60000000f00 */
[----:B------:R1:W-:Y:S01]  /*17b40*/  MUFU.EX2 R98, R5 ;  /* 0x0000000500627308 */ /* 0x0003e20000000800 */
[--C-:B----4-:R-:W-:Y:S01]  /*17b50*/  FFMA.FTZ R8, R249, UR4, -R4.reuse ;  /* 0x00000004f9087c23 */ /* 0x110fe20008010804 */
[----:B------:R-:W-:Y:S01]  /*17b60*/  MOV R249, R212 ;  /* 0x000000d400f97202 */ /* 0x000fe20000000f00 */
[--C-:B------:R-:W-:Y:S01]  /*17b70*/  FFMA.FTZ R46, R210, UR4, -R4.reuse ;  /* 0x00000004d22e7c23 */ /* 0x100fe20008010804 */
[--C-:B------:R-:W-:Y:S01]  /*17b80*/  FFMA.FTZ R210, R21, UR4, -R4.reuse ;  /* 0x0000000415d27c23 */ /* 0x100fe20008010804 */
[----:B------:R-:W-:Y:S01]  /*17b90*/  MOV R134, R59 ;  /* 0x0000003b00867202 */ /* 0x000fe20000000f00 */
[--C-:B------:R-:W-:Y:S01]  /*17ba0*/  FFMA.FTZ R59, R40, UR4, -R4.reuse ;  /* 0x00000004283b7c23 */ /* 0x100fe20008010804 */
[--C-:B------:R-:W-:Y:S03]  /*17bb0*/  FFMA.FTZ R212, R18, UR4, -R4.reuse ;  /* 0x0000000412d47c23 */ /* 0x100fe60008010804 */
[----:B------:R2:W-:Y:S01]  /*17bc0*/  MUFU.EX2 R235, R8 ;  /* 0x0000000800eb7308 */ /* 0x0005e20000000800 */
[----:B-----5:R-:W-:Y:S01]  /*17bd0*/  MOV R11, R206 ;  /* 0x000000ce000b7202 */ /* 0x020fe20000000f00 */
[--C-:B------:R-:W-:Y:S01]  /*17be0*/  FFMA.FTZ R27, R230, UR4, -R4.reuse ;  /* 0x00000004e61b7c23 */ /* 0x100fe20008010804 */
[----:B------:R-:W-:Y:S01]  /*17bf0*/  MOV R247, R215 ;  /* 0x000000d700f77202 */ /* 0x000fe20000000f00 */
[--C-:B------:R-:W-:Y:S01]  /*17c00*/  FFMA.FTZ R206, R115, UR4, -R4.reuse ;  /* 0x0000000473ce7c23 */ /* 0x100fe20008010804 */
[----:B------:R-:W-:Y:S01]  /*17c10*/  MOV R64, R58 ;  /* 0x0000003a00407202 */ /* 0x000fe20000000f00 */
        /* <DEDUP_REMOVED lines=19> */
[--C-:B-1----:R-:W-:Y:S01]  /*17d50*/  FFMA.FTZ R5, R208, UR4, -R75.reuse ;  /* 0x00000004d0057c23 */ /* 0x102fe2000801084b */
[--C-:B--2---:R-:W-:Y:S01]  /*17d60*/  FFMA.FTZ R8, R22, UR4, -R6.reuse ;  /* 0x0000000416087c23 */ /* 0x104fe20008010806 */
[----:B------:R-:W-:Y:S01]  /*17d70*/  MOV R55, R249 ;  /* 0x000000f900377202 */ /* 0x000fe20000000f00 */
[----:B------:R-:W1:Y:S01]  /*17d80*/  LDSM.16.MT88.4 R20, [R218+0x8000] ;  /* 0x00800000da14783b */ /* 0x000e620000004200 */
[----:B------:R-:W-:Y:S01]  /*17d90*/  MOV R80, R41 ;  /* 0x0000002900507202 */ /* 0x000fe20000000f00 */
[--C-:B------:R-:W-:Y:S01]  /*17da0*/  FFMA.FTZ R115, R36, UR4, -R6.reuse ;  /* 0x0000000424737c23 */ /* 0x100fe20008010806 */
[----:B---3--:R-:W-:Y:S03]  /*17db0*/  FMUL.FTZ R18, R3, R146 ;  /* 0x0000009203127220 */ /* 0x008fe60000410000 */
[----:B------:R2:W3:Y:S01]  /*17dc0*/  MUFU.EX2 R208, R4 ;  /* 0x0000000400d07308 */ /* 0x0004e20000000800 */
[--C-:B------:R-:W-:Y:S01]  /*17dd0*/  FFMA.FTZ R7, R64, UR4, -R6.reuse ;  /* 0x0000000440077c23 */ /* 0x100fe20008010806 */
[--C-:B------:R-:W-:Y:S01]  /*17de0*/  FFMA.FTZ R56, R229, UR4, -R6.reuse ;  /* 0x00000004e5387c23 */ /* 0x100fe20008010806 */
[--C-:B------:R-:W-:Y:S01]  /*17df0*/  FFMA.FTZ R9, R251, UR4, -R6.reuse ;  /* 0x00000004fb097c23 */ /* 0x100fe20008010806 */
[----:B------:R-:W4:Y:S01]  /*17e00*/  LDSM.16.MT88.4 R36, [R221+0x8000] ;  /* 0x00800000dd24783b */ /* 0x000f220000004200 */
[--C-:B------:R-:W-:Y:S01]  /*17e10*/  FFMA.FTZ R41, R243, UR4, -R6.reuse ;  /* 0x00000004f3297c23 */ /* 0x100fe20008010806 */
[----:B------:R-:W-:Y:S01]  /*17e20*/  MOV R103, R247 ;  /* 0x000000f700677202 */ /* 0x000fe20000000f00 */
[--C-:B------:R-:W-:Y:S03]  /*17e30*/  FFMA.FTZ R28, R248, UR4, -R6.reuse ;  /* 0x00000004f81c7c23 */ /* 0x100fe60008010806 */
[----:B------:R5:W-:Y:S01]  /*17e40*/  MUFU.EX2 R209, R8 ;  /* 0x0000000800d17308 */ /* 0x000be20000000800 */
[----:B------:R-:W-:Y:S01]  /*17e50*/  MOV R249, R47 ;  /* 0x0000002f00f97202 */ /* 0x000fe20000000f00 */
[--C-:B------:R-:W-:Y:S01]  /*17e60*/  FFMA.FTZ R47, R232, UR4, -R6.reuse ;  /* 0x00000004e82f7c23 */ /* 0x100fe20008010806 */
[----:B------:R-:W-:Y:S01]  /*17e70*/  MOV R247, R93 ;  /* 0x0000005d00f77202 */ /* 0x000fe20000000f00 */
[--C-:B------:R-:W-:Y:S01]  /*17e80*/  FFMA.FTZ R93, R54, UR4, -R6.reuse ;  /* 0x00000004365d7c23 */ /* 0x100fe20008010806 */
[----:B------:R-:W-:Y:S01]  /*17e90*/  MOV R54, R134 ;  /* 0x0000008600367202 */ /* 0x000fe20000000f00 */
[--C-:B------:R-:W-:Y:S01]  /*17ea0*/  FFMA.FTZ R30, R245, UR4, -R6.reuse ;  /* 0x00000004f51e7c23 */ /* 0x100fe20008010806 */
[----:B------:R-:W-:Y:S03]  /*17eb0*/  MOV R99, R95 ;  /* 0x0000005f00637202 */ /* 0x000fe60000000f00 */
[----:B------:R1:W-:Y:S01]  /*17ec0*/  MUFU.EX2 R232, R7 ;  /* 0x0000000700e87308 */ /* 0x0003e20000000800 */
[--C-:B--2---:R-:W-:Y:S01]  /*17ed0*/  FFMA.FTZ R4, R53, UR4, -R75.reuse ;  /* 0x0000000435047c23 */ /* 0x104fe2000801084b */
[--C-:B------:R-:W-:Y:S01]  /*17ee0*/  FFMA.FTZ R95, R52, UR4, -R6.reuse ;  /* 0x00000004345f7c23 */ /* 0x100fe20008010806 */
[----:B------:R-:W-:Y:S01]  /*17ef0*/  MOV R52, R135 ;  /* 0x0000008700347202 */ /* 0x000fe20000000f00 */
[--C-:B------:R-:W-:Y:S01]  /*17f00*/  FFMA.FTZ R40, R240, UR4, -R6.reuse ;  /* 0x00000004f0287c23 */ /* 0x100fe20008010806 */
[----:B------:R-:W-:Y:S01]  /*17f10*/  MOV R53, R11 ;  /* 0x0000000b00357202 */ /* 0x000fe20000000f00 */
[--C-:B------:R-:W-:Y:S01]  /*17f20*/  FFMA.FTZ R134, R104, UR4, -R6.reuse ;  /* 0x0000000468867c23 */ /* 0x100fe20008010806 */
[----:B------:R-:W-:Y:S03]  /*17f30*/  MOV R248, R92 ;  /* 0x0000005c00f87202 */ /* 0x000fe60000000f00 */
[----:B------:R-:W-:Y:S01]  /*17f40*/  MUFU.EX2 R231, R5 ;  /* 0x0000000500e77308 */ /* 0x000fe20000000800 */
[--C-:B------:R-:W-:Y:S01]  /*17f50*/  FFMA.FTZ R92, R200, UR4, -R6.reuse ;  /* 0x00000004c85c7c23 */ /* 0x100fe20008010806 */
[--C-:B-----5:R-:W-:Y:S01]  /*17f60*/  FFMA.FTZ R8, R65, UR4, -R6.reuse ;  /* 0x0000000441087c23 */ /* 0x120fe20008010806 */
[----:B---3--:R-:W-:Y:S01]  /*17f70*/  F2FP.BF16.F32.PACK_AB R65, R208, R98 ;  /* 0x00000062d041723e */ /* 0x008fe200000010ff */
[--C-:B------:R-:W-:Y:S01]  /*17f80*/  FFMA.FTZ R135, R105, UR4, -R6.reuse ;  /* 0x0000000469877c23 */ /* 0x100fe20008010806 */
[----:B------:R-:W-:Y:S01]  /*17f90*/  MOV R105, R54 ;  /* 0x0000003600697202 */ /* 0x000fe20000000f00 */
[--C-:B------:R-:W-:Y:S01]  /*17fa0*/  FFMA.FTZ R200, R108, UR4, -R6.reuse ;  /* 0x000000046cc87c23 */ /* 0x100fe20008010806 */
[----:B------:R-:W-:Y:S03]  /*17fb0*/  MOV R108, R52 ;  /* 0x00000034006c7202 */ /* 0x000fe60000000f00 */
[----:B------:R2:W-:Y:S01]  /*17fc0*/  MUFU.EX2 R229, R4 ;  /* 0x0000000400e57308 */ /* 0x0005e20000000800 */
[----:B------:R-:W-:Y:S01]  /*17fd0*/  FMUL.FTZ R2, R2, UR4 ;  /* 0x0000000402027c20 */ /* 0x000fe20008410000 */
[----:B------:R-:W-:Y:S01]  /*17fe0*/  FMUL.FTZ R0, R0, UR4 ;  /* 0x0000000400007c20 */ /* 0x000fe20008410000 */
[----:B------:R-:W-:Y:S01]  /*17ff0*/  MOV R243, R42 ;  /* 0x0000002a00f37202 */ /* 0x000fe20000000f00 */
[--C-:B------:R-:W-:Y:S01]  /*18000*/  FFMA.FTZ R42, R233, UR4, -R6.reuse ;  /* 0x00000004e92a7c23 */ /* 0x100fe20008010806 */
[----:B-1----:R-:W-:Y:S01]  /*18010*/  FMUL.FTZ R7, R3, R143 ;  /* 0x0000008f03077220 */ /* 0x002fe20000410000 */
[----:B------:R-:W-:Y:S01]  /*18020*/  MOV R245, R89 ;  /* 0x0000005900f57202 */ /* 0x000fe20000000f00 */
[--C-:B------:R-:W-:Y:S03]  /*18030*/  FFMA.FTZ R89, R202, UR4, -R6.reuse ;  /* 0x00000004ca597c23 */ /* 0x100fe60008010806 */
[----:B------:R-:W-:Y:S01]  /*18040*/  MUFU.EX2 R2, R2 ;  /* 0x0000000200027308 */ /* 0x000fe20000000800 */
[----:B------:R-:W-:Y:S01]  /*18050*/  MOV R250, R88 ;  /* 0x0000005800fa7202 */ /* 0x000fe20000000f00 */
[--C-:B------:R-:W-:Y:S01]  /*18060*/  FFMA.FTZ R88, R201, UR4, -R6.reuse ;  /* 0x00000004c9587c23 */ /* 0x100fe20008010806 */
[----:B------:R-:W-:Y:S01]  /*18070*/  MOV R251, R57 ;  /* 0x0000003900fb7202 */ /* 0x000fe20000000f00 */
[--C-:B------:R-:W-:Y:S01]  /*18080*/  FFMA.FTZ R57, R211, UR4, -R6.reuse ;  /* 0x00000004d3397c23 */ /* 0x100fe20008010806 */
[----:B------:R-:W-:Y:S01]  /*18090*/  MOV R86, R127 ;  /* 0x0000007f00567202 */ /* 0x000fe20000000f00 */
[--C-:B------:R-:W-:Y:S01]  /*180a0*/  FFMA.FTZ R127, R35, UR4, -R6.reuse ;  /* 0x00000004237f7c23 */ /* 0x100fe20008010806 */
[----:B------:R-:W-:Y:S03]  /*180b0*/  MOV R87, R129 ;  /* 0x0000008100577202 */ /* 0x000fe60000000f00 */
[----:B------:R-:W1:Y:S01]  /*180c0*/  MUFU.EX2 R0, R0 ;  /* 0x0000000000007308 */ /* 0x000e620000000800 */
[----:B------:R-:W-:Y:S01]  /*180d0*/  MOV R35, R78 ;  /* 0x0000004e00237202 */ /* 0x000fe20000000f00 */
[--C-:B------:R-:W-:Y:S01]  /*180e0*/  FFMA.FTZ R129, R34, UR4, -R6.reuse ;  /* 0x0000000422817c23 */ /* 0x100fe20008010806 */
[----:B------:R-:W-:Y:S01]  /*180f0*/  FMUL.FTZ R34, R3, R162 ;  /* 0x000000a203227220 */ /* 0x000fe20000410000 */
[--C-:B------:R-:W-:Y:S01]  /*18100*/  FFMA.FTZ R201, R109, UR4, -R6.reuse ;  /* 0x000000046dc97c23 */ /* 0x100fe20008010806 */
[--C-:B------:R-:W-:Y:S01]  /*18110*/  FFMA.FTZ R202, R19, UR4, -R6.reuse ;  /* 0x0000000413ca7c23 */ /* 0x100fe20008010806 */
[----:B------:R-:W-:Y:S01]  /*18120*/  FMUL.FTZ R19, R3, R147 ;  /* 0x0000009303137220 */ /* 0x000fe20000410000 */
[--C-:B------:R-:W-:Y:S03]  /*18130*/  FFMA.FTZ R211, R17, UR4, -R6.reuse ;  /* 0x0000000411d37c23 */ /* 0x100fe60008010806 */
[----:B------:R-:W3:Y:S01]  /*18140*/  MUFU.EX2 R100, R9 ;  /* 0x0000000900647308 */ /* 0x000ee20000000800 */
[--C-:B------:R-:W-:Y:S01]  /*18150*/  FFMA.FTZ R238, R16, UR4, -R6.reuse ;  /* 0x0000000410ee7c23 */ /* 0x100fe20008010806 */
[----:B------:R-:W-:Y:S01]  /*18160*/  FFMA.FTZ R239, R15, UR4, -R6 ;  /* 0x000000040fef7c23 */ /* 0x000fe20008010806 */
[----:B------:R-:W-:Y:S01]  /*18170*/  FMUL.FTZ R6, R3, R142 ;  /* 0x0000008e03067220 */ /* 0x000fe20000410000 */
[----:B------:R-:W-:Y:S01]  /*18180*/  F2FP.BF16.F32.PACK_AB R76, R241, R102 ;  /* 0x00000066f14c723e */ /* 0x000fe200000010ff */
[C---:B------:R-:W-:Y:S01]  /*18190*/  FMUL.FTZ R16, R68.reuse, R144 ;  /* 0x0000009044107220 */ /* 0x040fe20000410000 */
[----:B------:R-:W-:Y:S01]  /*181a0*/  F2FP.BF16.F32.PACK_AB R77, R235, R101 ;  /* 0x00000065eb4d723e */ /* 0x000fe200000010ff */
[----:B------:R-:W-:Y:S03]  /*181b0*/  FMUL.FTZ R17, R68, R145 ;  /* 0x0000009144117220 */ /* 0x000fe60000410000 */
[----:B------:R-:W5:Y:S01]  /*181c0*/  MUFU.EX2 R233, R8 ;  /* 0x0000000800e97308 */ /* 0x000f620000000800 */
[----:B------:R-:W-:Y:S01]  /*181d0*/  F2FP.BF16.F32.PACK_AB R78, R246, R234 ;  /* 0x000000eaf64e723e */ /* 0x000fe200000010ff */
[C---:B--2---:R-:W-:Y:S01]  /*181e0*/  FMUL.FTZ R4, R68.reuse, R140 ;  /* 0x0000008c44047220 */ /* 0x044fe20000410000 */
[----:B------:R-:W-:Y:S01]  /*181f0*/  FMUL.FTZ R5, R68, R141 ;  /* 0x0000008d44057220 */ /* 0x000fe20000410000 */
[----:B------:R-:W-:Y:S01]  /*18200*/  F2FP.BF16.F32.PACK_AB R79, R242, R244 ;  /* 0x000000f4f24f723e */ /* 0x000fe200000010ff */
[C---:B-1----:R-:W-:Y:S01]  /*18210*/  FMUL.FTZ R10, R0.reuse, R138 ;  /* 0x0000008a000a7220 */ /* 0x042fe20000410000 */
[----:B------:R-:W-:Y:S01]  /*18220*/  FMUL.FTZ R11, R0, R139 ;  /* 0x0000008b000b7220 */ /* 0x000fe20000410000 */
[----:B------:R-:W-:Y:S03]  /*18230*/  F2FP.BF16.F32.PACK_AB R67, R229, R231 ;  /* 0x000000e7e543723e */ /* 0x000fe600000010ff */
[----:B------:R1:W-:Y:S01]  /*18240*/  MUFU.EX2 R141, R26 ;  /* 0x0000001a008d7308 */ /* 0x0003e20000000800 */
[----:B---3--:R-:W-:Y:S01]  /*18250*/  F2FP.BF16.F32.PACK_AB R64, R209, R100 ;  /* 0x00000064d140723e */ /* 0x008fe200000010ff */
[----:B------:R-:W-:Y:S01]  /*18260*/  FMUL.FTZ R9, R2, R137 ;  /* 0x0000008902097220 */ /* 0x000fe20000410000 */
[-C--:B------:R-:W-:Y:S07]  /*18270*/  HMMA.16816.F32.BF16 R4, R76, R20.reuse, R4 ;  /* 0x000000144c04723c */ /* 0x080fee0000041804 */
[----:B------:R-:W-:Y:S01]  /*18280*/  MUFU.EX2 R143, R25 ;  /* 0x00000019008f7308 */ /* 0x000fe20000000800 */
[----:B-----5:R-:W-:Y:S03]  /*18290*/  F2FP.BF16.F32.PACK_AB R66, R232, R233 ;  /* 0x000000e9e842723e */ /* 0x020fe600000010ff */
[----:B------:R-:W-:Y:S01]  /*182a0*/  FMUL.FTZ R8, R2, R136 ;  /* 0x0000008802087220 */ /* 0x000fe20000410000 */
[C---:B------:R-:W-:Y:S01]  /*182b0*/  FMUL.FTZ R14, R0.reuse, R150 ;  /* 0x00000096000e7220 */ /* 0x040fe20000410000 */
[----:B------:R-:W-:Y:S01]  /*182c0*/  FMUL.FTZ R15, R0, R151 ;  /* 0x00000097000f7220 */ /* 0x000fe20000410000 */
[C---:B------:R-:W-:Y:S03]  /*182d0*/  FMUL.FTZ R12, R2.reuse, R148 ;  /* 0x00000094020c7220 */ /* 0x040fe60000410000 */
[----:B------:R2:W-:Y:S01]  /*182e0*/  MUFU.EX2 R150, R24 ;  /* 0x0000001800967308 */ /* 0x0005e20000000800 */
[----:B------:R-:W-:Y:S01]  /*182f0*/  FMUL.FTZ R13, R2, R149 ;  /* 0x00000095020d7220 */ /* 0x000fe20000410000 */
[C---:B------:R-:W-:Y:S04]  /*18300*/  HMMA.16816.F32.BF16 R8, R64.reuse, R20, R8 ;  /* 0x000000144008723c */ /* 0x040fe80000041808 */
[----:B-1----:R-:W-:Y:S01]  /*18310*/  FMUL.FTZ R26, R0, R154 ;  /* 0x0000009a001a7220 */ /* 0x002fe20000410000 */
[----:B------:R-:W-:Y:S03]  /*18320*/  MOV R104, R243 ;  /* 0x000000f300687202 */ /* 0x000fe60000000f00 */
[----:B------:R1:W-:Y:S01]  /*18330*/  MUFU.EX2 R151, R27 ;  /* 0x0000001b00977308 */ /* 0x0003e20000000800 */
[-C--:B------:R-:W-:Y:S03]  /*18340*/  HMMA.16816.F32.BF16 R12, R64, R22.reuse, R12 ;  /* 0x00000016400c723c */ /* 0x080fe6000004180c */
[C---:B------:R-:W-:Y:S01]  /*18350*/  FMUL.FTZ R20, R68.reuse, R156 ;  /* 0x0000009c44147220 */ /* 0x040fe20000410000 */
[----:B------:R-:W-:Y:S02]  /*18360*/  FMUL.FTZ R21, R68, R157 ;  /* 0x0000009d44157220 */ /* 0x000fe40000410000 */
[C---:B------:R-:W-:Y:S03]  /*18370*/  HMMA.16816.F32.BF16 R16, R76.reuse, R22, R16 ;  /* 0x000000164c10723c */ /* 0x040fe60000041810 */
[----:B------:R3:W-:Y:S02]  /*18380*/  MUFU.EX2 R144, R31 ;  /* 0x0000001f00907308 */ /* 0x0007e40000000800 */
[C---:B--2---:R-:W-:Y:S01]  /*18390*/  FMUL.FTZ R24, R2.reuse, R152 ;  /* 0x0000009802187220 */ /* 0x044fe20000410000 */
[----:B------:R-:W-:Y:S01]  /*183a0*/  FMUL.FTZ R25, R2, R153 ;  /* 0x0000009902197220 */ /* 0x000fe20000410000 */
[C---:B------:R-:W-:Y:S01]  /*183b0*/  FMUL.FTZ R22, R3.reuse, R158 ;  /* 0x0000009e03167220 */ /* 0x040fe20000410000 */
[----:B------:R-:W-:Y:S05]  /*183c0*/  FMUL.FTZ R23, R3, R159 ;  /* 0x0000009f03177220 */ /* 0x000fea0000410000 */
[----:B------:R2:W-:Y:S01]  /*183d0*/  MUFU.EX2 R240, R29 ;  /* 0x0000001d00f07308 */ /* 0x0005e20000000800 */
[----:B-1----:R-:W-:Y:S01]  /*183e0*/  FMUL.FTZ R27, R0, R155 ;  /* 0x0000009b001b7220 */ /* 0x002fe20000410000 */
[----:B------:R-:W-:Y:S01]  /*183f0*/  MOV R109, R104 ;  /* 0x00000068006d7202 */ /* 0x000fe20000000f00 */
[--C-:B------:R-:W-:Y:S01]  /*18400*/  FFMA.FTZ R122, R122, UR4, -R75.reuse ;  /* 0x000000047a7a7c23 */ /* 0x100fe2000801084b */
[----:B------:R-:W-:Y:S01]  /*18410*/  MOV R243, R245 ;  /* 0x000000f500f37202 */ /* 0x000fe20000000f00 */
[-C--:B----4-:R-:W-:Y:S05]  /*18420*/  HMMA.16816.F32.BF16 R20, R76, R36.reuse, R20 ;  /* 0x000000244c14723c */ /* 0x090fea0000041814 */
[----:B------:R1:W-:Y:S01]  /*18430*/  MUFU.EX2 R140, R28 ;  /* 0x0000001c008c7308 */ /* 0x0003e20000000800 */
[----:B---3--:R-:W-:Y:S01]  /*18440*/  FMUL.FTZ R31, R0, R167 ;  /* 0x000000a7001f7220 */ /* 0x008fe20000410000 */
[----:B------:R-:W-:Y:S01]  /*18450*/  MOV R245, R248 ;  /* 0x000000f800f57202 */ /* 0x000fe20000000f00 */
[--C-:B------:R-:W-:Y:S01]  /*18460*/  FFMA.FTZ R123, R123, UR4, -R75.reuse ;  /* 0x000000047b7b7c23 */ /* 0x100fe2000801084b */
[C---:B------:R-:W-:Y:S06]  /*18470*/  HMMA.16816.F32.BF16 R24, R64.reuse, R36, R24 ;  /* 0x000000244018723c */ /* 0x040fec0000041818 */
[----:B------:R3:W-:Y:S01]  /*18480*/  MUFU.EX2 R139, R30 ;  /* 0x0000001e008b7308 */ /* 0x0007e20000000800 */
[C---:B--2---:R-:W-:Y:S01]  /*18490*/  FMUL.FTZ R29, R2.reuse, R165 ;  /* 0x000000a5021d7220 */ /* 0x044fe20000410000 */
[----:B------:R-:W-:Y:S01]  /*184a0*/  MOV R248, R103 ;  /* 0x0000006700f87202 */ /* 0x000fe20000000f00 */
[----:B------:R-:W2:Y:S02]  /*184b0*/  LDL.LU R165, [R1+0x58] ;  /* 0x0000580001a57983 */ /* 0x000ea40000300800 */
[----:B------:R-:W-:Y:S01]  /*184c0*/  MOV R103, R55 ;  /* 0x0000003700677202 */ /* 0x000fe20000000f00 */
[--C-:B------:R-:W-:Y:S04]  /*184d0*/  FFMA.FTZ R36, R35, UR4, -R75.reuse ;  /* 0x0000000423247c23 */ /* 0x100fe8000801084b */
[----:B------:R4:W-:Y:S01]  /*184e0*/  MUFU.EX2 R136, R33 ;  /* 0x0000002100887308 */ /* 0x0009e20000000800 */
[----:B------:R-:W-:Y:S01]  /*184f0*/  FMUL.FTZ R35, R3, R163 ;  /* 0x000000a303237220 */ /* 0x000fe20000410000 */
[----:B-1----:R-:W-:Y:S01]  /*18500*/  FMUL.FTZ R28, R2, R164 ;  /* 0x000000a4021c7220 */ /* 0x002fe20000410000 */
[----:B------:R-:W-:Y:S01]  /*18510*/  FMUL.FTZ R37, R68, R173 ;  /* 0x000000ad44257220 */ /* 0x000fe20000410000 */
[----:B------:R-:W-:Y:S02]  /*18520*/  MOV R104, R243 ;  /* 0x000000f300687202 */ /* 0x000fe40000000f00 */
[----:B------:R-:W-:Y:S04]  /*18530*/  MOV R243, R245 ;  /* 0x000000f500f37202 */ /* 0x000fe80000000f00 */
[----:B------:R1:W-:Y:S01]  /*18540*/  MUFU.EX2 R142, R32 ;  /* 0x00000020008e7308 */ /* 0x0003e20000000800 */
[----:B---3--:R-:W-:Y:S01]  /*18550*/  FMUL.FTZ R30, R0, R166 ;  /* 0x000000a6001e7220 */ /* 0x008fe20000410000 */
[----:B------:R-:W-:Y:S02]  /*18560*/  MOV R245, R248 ;  /* 0x000000f800f57202 */ /* 0x000fe40000000f00 */
[----:B------:R-:W-:Y:S02]  /*18570*/  MOV R248, R103 ;  /* 0x0000006700f87202 */ /* 0x000fe40000000f00 */
[----:B------:R-:W-:Y:S04]  /*18580*/  MOV R103, R99 ;  /* 0x0000006300677202 */ /* 0x000fe80000000f00 */
[----:B------:R3:W-:Y:S01]  /*18590*/  MUFU.EX2 R137, R36 ;  /* 0x0000002400897308 */ /* 0x0007e20000000800 */
[C---:B----4-:R-:W-:Y:S01]  /*185a0*/  FMUL.FTZ R33, R68.reuse, R161 ;  /* 0x000000a144217220 */ /* 0x050fe20000410000 */
[-C--:B------:R-:W-:Y:S08]  /*185b0*/  HMMA.16816.F32.BF16 R28, R64, R38.reuse, R28 ;  /* 0x00000026401c723c */ /* 0x080ff0000004181c */
[----:B------:R4:W-:Y:S03]  /*185c0*/  MUFU.EX2 R146, R41 ;  /* 0x0000002900927308 */ /* 0x0009e60000000800 */
[----:B-1----:R-:W-:Y:S07]  /*185d0*/  FMUL.FTZ R32, R68, R160 ;  /* 0x000000a044207220 */ /* 0x002fee0000410000 */
[----:B------:R1:W-:Y:S01]  /*185e0*/  MUFU.EX2 R149, R40 ;  /* 0x0000002800957308 */ /* 0x0003e20000000800 */
[C---:B------:R-:W-:Y:S04]  /*185f0*/  HMMA.16816.F32.BF16 R32, R76.reuse, R38, R32 ;  /* 0x000000264c20723c */ /* 0x040fe80000041820 */
[--C-:B---3--:R-:W-:Y:S02]  /*18600*/  FFMA.FTZ R36, R53, UR4, -R75.reuse ;  /* 0x0000000435247c23 */ /* 0x108fe4000801084b */
[----:B------:R-:W3:Y:S03]  /*18610*/  LDSM.16.MT88.4 R52, [R219+0x8000] ;  /* 0x00800000db34783b */ /* 0x000ee60000004200 */
[----:B------:R5:W-:Y:S02]  /*18620*/  MUFU.EX2 R166, R43 ;  /* 0x0000002b00a67308 */ /* 0x000be40000000800 */
[C---:B------:R-:W-:Y:S01]  /*18630*/  FMUL.FTZ R39, R3.reuse, R175 ;  /* 0x000000af03277220 */ /* 0x040fe20000410000 */
[----:B------:R-:W-:Y:S01]  /*18640*/  MOV R175, R90 ;  /* 0x0000005a00af7202 */ /* 0x000fe20000000f00 */
[----:B------:R-:W-:Y:S01]  /*18650*/  FMUL.FTZ R38, R3, R174 ;  /* 0x000000ae03267220 */ /* 0x000fe20000410000 */
[C---:B----4-:R-:W-:Y:S01]  /*18660*/  FMUL.FTZ R41, R2.reuse, R169 ;  /* 0x000000a902297220 */ /* 0x050fe20000410000 */
[----:B------:R-:W4:Y:S04]  /*18670*/  LDL.LU R90, [R1+0x5c] ;  /* 0x00005c00015a7983 */ /* 0x000f280000300800 */
[----:B------:R3:W-:Y:S01]  /*18680*/  MUFU.EX2 R138, R36 ;  /* 0x00000024008a7308 */ /* 0x0007e20000000800 */
[----:B-1----:R-:W-:Y:S01]  /*18690*/  FMUL.FTZ R40, R2, R168 ;  /* 0x000000a802287220 */ /* 0x002fe20000410000 */
[----:B------:R-:W-:Y:S08]  /*186a0*/  MOV R174, R249 ;  /* 0x000000f900ae7202 */ /* 0x000ff00000000f00 */
[----:B------:R1:W-:Y:S01]  /*186b0*/  MUFU.EX2 R154, R42 ;  /* 0x0000002a009a7308 */ /* 0x0003e20000000800 */
[----:B-----5:R-:W-:Y:S09]  /*186c0*/  FMUL.FTZ R43, R0, R171 ;  /* 0x000000ab002b7220 */ /* 0x020ff20000410000 */
[----:B------:R5:W-:Y:S01]  /*186d0*/  MUFU.EX2 R159, R49 ;  /* 0x00000031009f7308 */ /* 0x000be20000000800 */
[--C-:B---3--:R-:W-:Y:S01]  /*186e0*/  FFMA.FTZ R36, R108, UR4, -R75.reuse ;  /* 0x000000046c247c23 */ /* 0x108fe2000801084b */
[----:B------:R-:W-:Y:S02]  /*186f0*/  MOV R108, R243 ;  /* 0x000000f3006c7202 */ /* 0x000fe40000000f00 */
[----:B------:R-:W-:Y:S02]  /*18700*/  MOV R243, R248 ;  /* 0x000000f800f37202 */ /* 0x000fe40000000f00 */
[----:B------:R-:W-:Y:S04]  /*18710*/  MOV R248, R86 ;  /* 0x0000005600f87202 */ /* 0x000fe80000000f00 */
[----:B------:R3:W-:Y:S01]  /*18720*/  MUFU.EX2 R145, R36 ;  /* 0x0000002400917308 */ /* 0x0007e20000000800 */
[----:B-1----:R-:W-:Y:S01]  /*18730*/  FMUL.FTZ R42, R0, R170 ;  /* 0x000000aa002a7220 */ /* 0x002fe20000410000 */
[----:B------:R-:W-:Y:S01]  /*18740*/  MOV R86, R250 ;  /* 0x000000fa00567202 */ /* 0x000fe20000000f00 */
[----:B------:R-:W4:Y:S01]  /*18750*/  LDL.LU R170, [R1+0x60] ;  /* 0x0000600001aa7983 */ /* 0x000f220000300800 */
[----:B------:R-:W-:Y:S02]  /*18760*/  MOV R250, R251 ;  /* 0x000000fb00fa7202 */ /* 0x000fe40000000f00 */
[----:B------:R-:W-:Y:S04]  /*18770*/  MOV R251, R81 ;  /* 0x0000005100fb7202 */ /* 0x000fe80000000f00 */
[----:B------:R1:W-:Y:S01]  /*18780*/  MUFU.EX2 R156, R46 ;  /* 0x0000002e009c7308 */ /* 0x0003e20000000800 */
[----:B------:R-:W-:Y:S01]  /*18790*/  MOV R167, R86 ;  /* 0x0000005600a77202 */ /* 0x000fe20000000f00 */
[--C-:B-----5:R-:W-:Y:S01]  /*187a0*/  FFMA.FTZ R49, R104, UR4, -R75.reuse ;  /* 0x0000000468317c23 */ /* 0x120fe2000801084b */
[----:B------:R-:W-:Y:S02]  /*187b0*/  MOV R104, R87 ;  /* 0x0000005700687202 */ /* 0x000fe40000000f00 */
[----:B------:R-:W-:Y:S02]  /*187c0*/  MOV R87, R82 ;  /* 0x0000005200577202 */ /* 0x000fe40000000f00 */
[----:B------:R-:W-:Y:S03]  /*187d0*/  MOV R173, R250 ;  /* 0x000000fa00ad7202 */ /* 0x000fe60000000f00 */
[----:B------:R5:W-:Y:S01]  /*187e0*/  MUFU.EX2 R158, R45 ;  /* 0x0000002d009e7308 */ /* 0x000be20000000800 */
[--C-:B---3--:R-:W-:Y:S01]  /*187f0*/  FFMA.FTZ R36, R105, UR4, -R75.reuse ;  /* 0x0000000469247c23 */ /* 0x108fe2000801084b */
[----:B------:R-:W-:Y:S01]  /*18800*/  MOV R105, R103 ;  /* 0x0000006700697202 */ /* 0x000fe20000000f00 */
[--C-:B------:R-:W-:Y:S01]  /*18810*/  FFMA.FTZ R104, R104, UR4, -R75.reuse ;  /* 0x0000000468687c23 */ /* 0x100fe2000801084b */
[----:B------:R-:W-:Y:S02]  /*18820*/  MOV R103, R83 ;  /* 0x0000005300677202 */ /* 0x000fe40000000f00 */
[----:B------:R-:W-:Y:S01]  /*18830*/  MOV R164, R87 ;  /* 0x0000005700a47202 */ /* 0x000fe20000000f00 */
[--C-:B------:R-:W-:Y:S03]  /*18840*/  FFMA.FTZ R105, R105, UR4, -R75.reuse ;  /* 0x0000000469697c23 */ /* 0x100fe6000801084b */
[----:B------:R3:W-:Y:S01]  /*18850*/  MUFU.EX2 R147, R36 ;  /* 0x0000002400937308 */ /* 0x0007e20000000800 */
[----:B-1----:R-:W-:Y:S01]  /*18860*/  FMUL.FTZ R46, R0, R182 ;  /* 0x000000b6002e7220 */ /* 0x002fe20000410000 */
[----:B------:R-:W-:Y:S08]  /*18870*/  MOV R169, R164 ;  /* 0x000000a400a97202 */ /* 0x000ff00000000f00 */
[----:B------:R1:W-:Y:S01]  /*18880*/  MUFU.EX2 R163, R44 ;  /* 0x0000002c00a37308 */ /* 0x0003e20000000800 */
[----:B-----5:R-:W-:Y:S09]  /*18890*/  FMUL.FTZ R45, R2, R181 ;  /* 0x000000b5022d7220 */ /* 0x020ff20000410000 */
[----:B------:R5:W-:Y:S01]  /*188a0*/  MUFU.EX2 R155, R47 ;  /* 0x0000002f009b7308 */ /* 0x000be20000000800 */
[----:B---3--:R-:W-:Y:S01]  /*188b0*/  FMUL.FTZ R36, R68, R172 ;  /* 0x000000ac44247220 */ /* 0x008fe20000410000 */
[----:B------:R-:W-:Y:S06]  /*188c0*/  MOV R172, R251 ;  /* 0x000000fb00ac7202 */ /* 0x000fec0000000f00 */
[-C--:B------:R-:W-:Y:S02]  /*188d0*/  HMMA.16816.F32.BF16 R36, R76, R52.reuse, R36 ;  /* 0x000000344c24723c */ /* 0x080fe40000041824 */
[----:B------:R3:W3:Y:S01]  /*188e0*/  MUFU.EX2 R99, R48 ;  /* 0x0000003000637308 */ /* 0x0006e20000000800 */
[----:B-1----:R-:W-:Y:S03]  /*188f0*/  FMUL.FTZ R44, R2, R180 ;  /* 0x000000b4022c7220 */ /* 0x002fe60000410000 */
[C---:B------:R-:W-:Y:S06]  /*18900*/  HMMA.16816.F32.BF16 R40, R64.reuse, R52, R40 ;  /* 0x000000344028723c */ /* 0x040fec0000041828 */
[----:B------:R1:W-:Y:S01]  /*18910*/  MUFU.EX2 R157, R50 ;  /* 0x00000032009d7308 */ /* 0x0003e20000000800 */
[----:B-----5:R-:W-:Y:S01]  /*18920*/  FMUL.FTZ R47, R0, R183 ;  /* 0x000000b7002f7220 */ /* 0x020fe20000410000 */
[--C-:B------:R-:W-:Y:S03]  /*18930*/  FFMA.FTZ R52, R80, UR4, -R75.reuse ;  /* 0x0000000450347c23 */ /* 0x100fe6000801084b */
[C---:B------:R-:W-:Y:S01]  /*18940*/  FMUL.FTZ R53, R68.reuse, R193 ;  /* 0x000000c144357220 */ /* 0x040fe20000410000 */
[----:B------:R-:W5:Y:S04]  /*18950*/  LDSM.16.MT88.4 R80, [R220+0x8000] ;  /* 0x00800000dc50783b */ /* 0x000f680000004200 */
[----:B------:R1:W-:Y:S01]  /*18960*/  MUFU.EX2 R153, R52 ;  /* 0x0000003400997308 */ /* 0x0003e20000000800 */
[-C--:B------:R-:W-:Y:S03]  /*18970*/  HMMA.16816.F32.BF16 R44, R64, R54.reuse, R44 ;  /* 0x00000036402c723c */ /* 0x080fe6000004182c */
[C---:B---3--:R-:W-:Y:S06]  /*18980*/  FMUL.FTZ R48, R68.reuse, R176 ;  /* 0x000000b044307220 */ /* 0x048fec0000410000 */
[----:B------:R3:W-:Y:S02]  /*18990*/  MUFU.EX2 R148, R51 ;  /* 0x0000003300947308 */ /* 0x0007e40000000800 */
[----:B-1----:R-:W-:Y:S08]  /*189a0*/  FMUL.FTZ R50, R3, R178 ;  /* 0x000000b203327220 */ /* 0x002ff00000410000 */
[----:B------:R1:W-:Y:S01]  /*189b0*/  MUFU.EX2 R152, R49 ;  /* 0x0000003100987308 */ /* 0x0003e20000000800 */
[--C-:B------:R-:W-:Y:S01]  /*189c0*/  FFMA.FTZ R52, R109, UR4, -R75.reuse ;  /* 0x000000046d347c23 */ /* 0x100fe2000801084b */
[----:B------:R-:W-:Y:S04]  /*189d0*/  MOV R109, R248 ;  /* 0x000000f8006d7202 */ /* 0x000fe80000000f00 */
[----:B------:R-:W-:Y:S04]  /*189e0*/  MOV R164, R109 ;  /* 0x0000006d00a47202 */ /* 0x000fe80000000f00 */
[----:B------:R5:W-:Y:S01]  /*189f0*/  MUFU.EX2 R160, R52 ;  /* 0x0000003400a07308 */ /* 0x000be20000000800 */
[C---:B---3--:R-:W-:Y:S01]  /*18a00*/  FMUL.FTZ R51, R3.reuse, R179 ;  /* 0x000000b303337220 */ /* 0x048fe20000410000 */
[----:B------:R-:W-:Y:S08]  /*18a10*/  MOV R109, R247 ;  /* 0x000000f7006d7202 */ /* 0x000ff00000000f00 */
[----:B------:R3:W-:Y:S01]  /*18a20*/  MUFU.EX2 R161, R56 ;  /* 0x0000003800a17308 */ /* 0x0007e20000000800 */
[----:B-1----:R-:W-:Y:S07]  /*18a30*/  FMUL.FTZ R49, R68, R177 ;  /* 0x000000b144317220 */ /* 0x002fee0000410000 */
[C---:B------:R-:W-:Y:S02]  /*18a40*/  HMMA.16816.F32.BF16 R48, R76.reuse, R54, R48 ;  /* 0x000000364c30723c */ /* 0x040fe40000041830 */
[----:B------:R1:W-:Y:S02]  /*18a50*/  MUFU.EX2 R162, R57 ;  /* 0x0000003900a27308 */ /* 0x0003e40000000800 */
[--C-:B-----5:R-:W-:Y:S01]  /*18a60*/  FFMA.FTZ R52, R108, UR4, -R75.reuse ;  /* 0x000000046c347c23 */ /* 0x120fe2000801084b */
[----:B------:R-:W-:Y:S02]  /*18a70*/  MOV R108, R103 ;  /* 0x00000067006c7202 */ /* 0x000fe40000000f00 */
[C---:B------:R-:W-:Y:S01]  /*18a80*/  FMUL.FTZ R54, R3.reuse, R194 ;  /* 0x000000c203367220 */ /* 0x040fe20000410000 */
[C---:B------:R-:W-:Y:S04]  /*18a90*/  FMUL.FTZ R55, R3.reuse, R195 ;  /* 0x000000c303377220 */ /* 0x040fe80000410000 */
[----:B------:R5:W-:Y:S01]  /*18aa0*/  MUFU.EX2 R178, R52 ;  /* 0x0000003400b27308 */ /* 0x000be20000000800 */
[----:B---3--:R-:W-:Y:S01]  /*18ab0*/  FMUL.FTZ R56, R2, R188 ;  /* 0x000000bc02387220 */ /* 0x008fe20000410000 */
[--C-:B------:R-:W-:Y:S08]  /*18ac0*/  FFMA.FTZ R108, R108, UR4, -R75.reuse ;  /* 0x000000046c6c7c23 */ /* 0x100ff0000801084b */
[----:B------:R3:W-:Y:S01]  /*18ad0*/  MUFU.EX2 R179, R59 ;  /* 0x0000003b00b37308 */ /* 0x0007e20000000800 */
[----:B-1----:R-:W-:Y:S09]  /*18ae0*/  FMUL.FTZ R57, R2, R189 ;  /* 0x000000bd02397220 */ /* 0x002ff20000410000 */
[----:B------:R1:W-:Y:S01]  /*18af0*/  MUFU.EX2 R103, R58 ;  /* 0x0000003a00677308 */ /* 0x0003e20000000800 */
[----:B-----5:R-:W-:Y:S07]  /*18b00*/  FMUL.FTZ R52, R68, R192 ;  /* 0x000000c044347220 */ /* 0x020fee0000410000 */
[-C--:B------:R-:W-:Y:S02]  /*18b10*/  HMMA.16816.F32.BF16 R52, R76, R80.reuse, R52 ;  /* 0x000000504c34723c */ /* 0x080fe40000041834 */
[----:B------:R5:W-:Y:S01]  /*18b20*/  MUFU.EX2 R249, R61 ;  /* 0x0000003d00f97308 */ /* 0x000be20000000800 */
[C---:B---3--:R-:W-:Y:S09]  /*18b30*/  FMUL.FTZ R59, R0.reuse, R191 ;  /* 0x000000bf003b7220 */ /* 0x048ff20000410000 */
[----:B------:R3:W-:Y:S01]  /*18b40*/  MUFU.EX2 R250, R60 ;  /* 0x0000003c00fa7308 */ /* 0x0007e20000000800 */
[----:B-1----:R-:W-:Y:S09]  /*18b50*/  FMUL.FTZ R58, R0, R190 ;  /* 0x000000be003a7220 */ /* 0x002ff20000410000 */
[----:B------:R1:W-:Y:S01]  /*18b60*/  MUFU.EX2 R180, R62 ;  /* 0x0000003e00b47308 */ /* 0x0003e20000000800 */
[C---:B------:R-:W-:Y:S04]  /*18b70*/  HMMA.16816.F32.BF16 R56, R64.reuse, R80, R56 ;  /* 0x000000504038723c */ /* 0x040fe80000041838 */
[C---:B-----5:R-:W-:Y:S01]  /*18b80*/  FMUL.FTZ R61, R2.reuse, R185 ;  /* 0x000000b9023d7220 */ /* 0x060fe20000410000 */
[----:B------:R-:W-:Y:S04]  /*18b90*/  MOV R185, R99 ;  /* 0x0000006300b97202 */ /* 0x000fe80000000f00 */
[----:B------:R5:W4:Y:S02]  /*18ba0*/  MUFU.EX2 R188, R63 ;  /* 0x0000003f00bc7308 */ /* 0x000b240000000800 */
[----:B---3--:R-:W-:Y:S01]  /*18bb0*/  FMUL.FTZ R60, R2, R184 ;  /* 0x000000b8023c7220 */ /* 0x008fe20000410000 */
[--C-:B------:R-:W-:Y:S01]  /*18bc0*/  FFMA.FTZ R80, R174, UR4, -R75.reuse ;  /* 0x00000004ae507c23 */ /* 0x100fe2000801084b */
[----:B------:R-:W-:Y:S02]  /*18bd0*/  F2FP.BF16.F32.PACK_AB R81, R138, R137 ;  /* 0x000000898a51723e */ /* 0x000fe400000010ff */
[----:B------:R-:W-:Y:S04]  /*18be0*/  MOV R174, R167 ;  /* 0x000000a700ae7202 */ /* 0x000fe80000000f00 */
[----:B------:R-:W3:Y:S01]  /*18bf0*/  MUFU.EX2 R168, R84 ;  /* 0x0000005400a87308 */ /* 0x000ee20000000800 */
[C---:B-1----:R-:W-:Y:S01]  /*18c00*/  FMUL.FTZ R62, R0.reuse, R186 ;  /* 0x000000ba003e7220 */ /* 0x042fe20000410000 */
[----:B------:R-:W-:Y:S02]  /*18c10*/  MOV R167, R245 ;  /* 0x000000f500a77202 */ /* 0x000fe40000000f00 */
[----:B------:R-:W-:Y:S06]  /*18c20*/  MOV R186, R172 ;  /* 0x000000ac00ba7202 */ /* 0x000fec0000000f00 */
[----:B------:R1:W-:Y:S01]  /*18c30*/  MUFU.EX2 R251, R85 ;  /* 0x0000005500fb7308 */ /* 0x0003e20000000800 */
[----:B-----5:R-:W-:Y:S07]  /*18c40*/  FMUL.FTZ R63, R0, R187 ;  /* 0x000000bb003f7220 */ /* 0x020fee0000410000 */
[-C--:B------:R-:W-:Y:S02]  /*18c50*/  HMMA.16816.F32.BF16 R60, R64, R82.reuse, R60 ;  /* 0x00000052403c723c */ /* 0x080fe4000004183c */
[----:B------:R-:W-:Y:S05]  /*18c60*/  MUFU.EX2 R177, R89 ;  /* 0x0000005900b17308 */ /* 0x000fea0000000800 */
[C---:B------:R-:W-:Y:S01]  /*18c70*/  FMUL.FTZ R66, R3.reuse, R198 ;  /* 0x000000c603427220 */ /* 0x040fe20000410000 */
[----:B------:R-:W-:Y:S01]  /*18c80*/  FMUL.FTZ R67, R3, R199 ;  /* 0x000000c703437220 */ /* 0x000fe20000410000 */
[----:B-1----:R-:W1:Y:S03]  /*18c90*/  LDSM.16.MT88.4 R84, [R218+0x8800] ;  /* 0x00880000da54783b */ /* 0x002e660000004200 */
[----:B------:R-:W-:Y:S01]  /*18ca0*/  MUFU.EX2 R248, R88 ;  /* 0x0000005800f87308 */ /* 0x000fe20000000800 */
[--C-:B------:R-:W-:Y:S01]  /*18cb0*/  FFMA.FTZ R64, R175, UR4, -R75.reuse ;  /* 0x00000004af407c23 */ /* 0x100fe2000801084b */
[C---:B------:R-:W-:Y:S01]  /*18cc0*/  FMUL.FTZ R65, R68.reuse, R197 ;  /* 0x000000c544417220 */ /* 0x040fe20000410000 */
[----:B------:R-:W-:Y:S07]  /*18cd0*/  MOV R175, R243 ;  /* 0x000000f300af7202 */ /* 0x000fee0000000f00 */
[----:B------:R5:W-:Y:S10]  /*18ce0*/  MUFU.EX2 R176, R64 ;  /* 0x0000004000b07308 */ /* 0x000bf40000000800 */
[----:B------:R3:W-:Y:S10]  /*18cf0*/  MUFU.EX2 R247, R80 ;  /* 0x0000005000f77308 */ /* 0x0007f40000000800 */
[----:B------:R-:W-:Y:S01]  /*18d00*/  MUFU.EX2 R245, R92 ;  /* 0x0000005c00f57308 */ /* 0x000fe20000000800 */
[C---:B-----5:R-:W-:Y:S01]  /*18d10*/  FMUL.FTZ R64, R68.reuse, R196 ;  /* 0x000000c444407220 */ /* 0x060fe20000410000 */
[----:B--2---:R-:W-:Y:S01]  /*18d20*/  FFMA.FTZ R102, R68, R165, R102 ;  /* 0x000000a544667223 */ /* 0x004fe20000010066 */
[----:B------:R-:W-:Y:S04]  /*18d30*/  MOV R165, R91 ;  /* 0x0000005b00a57202 */ /* 0x000fe80000000f00 */
[----:B------:R-:W-:Y:S01]  /*18d40*/  MOV R172, R165 ;  /* 0x000000a500ac7202 */ /* 0x000fe20000000f00 */
[----:B------:R-:W-:Y:S02]  /*18d50*/  HMMA.16816.F32.BF16 R64, R76, R82, R64 ;  /* 0x000000524c40723c */ /* 0x000fe40000041840 */
[----:B------:R-:W-:Y:S02]  /*18d60*/  MUFU.EX2 R243, R93 ;  /* 0x0000005d00f37308 */ /* 0x000fe40000000800 */
[----:B---3--:R-:W-:Y:S03]  /*18d70*/  F2FP.BF16.F32.PACK_AB R80, R139, R140 ;  /* 0x0000008c8b50723e */ /* 0x008fe600000010ff */
[----:B------:R-:W-:Y:S05]  /*18d80*/  F2FP.BF16.F32.PACK_AB R78, R240, R144 ;  /* 0x00000090f04e723e */ /* 0x000fea00000010ff */
[----:B------:R-:W-:Y:S01]  /*18d90*/  MUFU.EX2 R165, R95 ;  /* 0x0000005f00a57308 */ /* 0x000fe20000000800 */
[----:B------:R-:W-:Y:S02]  /*18da0*/  F2FP.BF16.F32.PACK_AB R76, R142, R136 ;  /* 0x000000888e4c723e */ /* 0x000fe400000010ff */
[----:B------:R-:W-:Y:S02]  /*18db0*/  F2FP.BF16.F32.PACK_AB R77, R143, R141 ;  /* 0x0000008d8f4d723e */ /* 0x000fe400000010ff */
[----:B------:R-:W-:Y:S02]  /*18dc0*/  F2FP.BF16.F32.PACK_AB R79, R151, R150 ;  /* 0x00000096974f723e */ /* 0x000fe400000010ff */
[----:B------:R-:W-:Y:S03]  /*18dd0*/  F2FP.BF16.F32.PACK_AB R82, R149, R146 ;  /* 0x000000929552723e */ /* 0x000fe600000010ff */
[----:B------:R-:W-:Y:S01]  /*18de0*/  MUFU.EX2 R182, R96 ;  /* 0x0000006000b67308 */ /* 0x000fe20000000800 */
[----:B------:R-:W-:Y:S01]  /*18df0*/  F2FP.BF16.F32.PACK_AB R83, R147, R145 ;  /* 0x000000919353723e */ /* 0x000fe200000010ff */
[-C--:B-1----:R-:W-:Y:S08]  /*18e00*/  HMMA.16816.F32.BF16 R4, R76, R84.reuse, R4 ;  /* 0x000000544c04723c */ /* 0x082ff00000041804 */
[----:B------:R1:W-:Y:S01]  /*18e10*/  MUFU.EX2 R193, R117 ;  /* 0x0000007500c17308 */ /* 0x0003e20000000800 */
[C---:B------:R-:W-:Y:S06]  /*18e20*/  HMMA.16816.F32.BF16 R8, R80.reuse, R84, R8 ;  /* 0x000000545008723c */ /* 0x040fec0000041808 */
[-C--:B------:R-:W-:Y:S03]  /*18e30*/  HMMA.16816.F32.BF16 R12, R80, R86.reuse, R12 ;  /* 0x00000056500c723c */ /* 0x080fe6000004180c */
[----:B------:R2:W-:Y:S03]  /*18e40*/  MUFU.EX2 R194, R107 ;  /* 0x0000006b00c27308 */ /* 0x0005e60000000800 */
[C---:B------:R-:W-:Y:S01]  /*18e50*/  HMMA.16816.F32.BF16 R16, R76.reuse, R86, R16 ;  /* 0x000000564c10723c */ /* 0x040fe20000041810 */
[----:B------:R-:W-:Y:S06]  /*18e60*/  LDSM.16.MT88.4 R84, [R219+0x8800] ;  /* 0x00880000db54783b */ /* 0x000fec0000004200 */
[----:B------:R3:W-:Y:S01]  /*18e70*/  MUFU.EX2 R183, R110 ;  /* 0x0000006e00b77308 */ /* 0x0007e20000000800 */
[----:B-1----:R-:W-:Y:S03]  /*18e80*/  FFMA.FTZ R117, R70, UR4, -R75 ;  /* 0x0000000446757c23 */ /* 0x002fe6000801084b */
[----:B----4-:R-:W-:Y:S02]  /*18e90*/  FFMA.FTZ R101, R3, R90, R101 ;  /* 0x0000005a03657223 */ /* 0x010fe40000010065 */
[----:B------:R-:W4:Y:S04]  /*18ea0*/  LDL.LU R3, [R1+0x64] ;  /* 0x0000640001037983 */ /* 0x000f280000300800 */
[----:B------:R-:W-:Y:S01]  /*18eb0*/  MUFU.EX2 R190, R118 ;  /* 0x0000007600be7308 */ /* 0x000fe20000000800 */
[--C-:B--2---:R-:W-:Y:S01]  /*18ec0*/  FFMA.FTZ R107, R109, UR4, -R75.reuse ;  /* 0x000000046d6b7c23 */ /* 0x104fe2000801084b */
[----:B------:R-:W1:Y:S01]  /*18ed0*/  LDSM.16.MT88.4 R88, [R221+0x8800] ;  /* 0x00880000dd58783b */ /* 0x000e620000004200 */
[--C-:B------:R-:W-:Y:S01]  /*18ee0*/  FFMA.FTZ R109, R252, UR4, -R75.reuse ;  /* 0x00000004fc6d7c23 */ /* 0x100fe2000801084b */
[----:B------:R-:W-:Y:S06]  /*18ef0*/  MOV R252, R188 ;  /* 0x000000bc00fc7202 */ /* 0x000fec0000000f00 */
[----:B------:R-:W-:Y:S01]  /*18f00*/  MUFU.EX2 R181, R111 ;  /* 0x0000006f00b57308 */ /* 0x000fe20000000800 */
[--C-:B---3--:R-:W-:Y:S01]  /*18f10*/  FFMA.FTZ R110, R204, UR4, -R75.reuse ;  /* 0x00000004cc6e7c23 */ /* 0x108fe2000801084b */
[----:B------:R-:W-:Y:S08]  /*18f20*/  MOV R204, R168 ;  /* 0x000000a800cc7202 */ /* 0x000ff00000000f00 */
[----:B------:R-:W-:Y:S01]  /*18f30*/  MUFU.EX2 R189, R120 ;  /* 0x0000007800bd7308 */ /* 0x000fe20000000800 */
[----:B------:R-:W-:Y:S01]  /*18f40*/  FFMA.FTZ R100, R2, R170, R100 ;  /* 0x000000aa02647223 */ /* 0x000fe20000010064 */
[--C-:B------:R-:W-:Y:S01]  /*18f50*/  FFMA.FTZ R2, R169, UR4, -R75.reuse ;  /* 0x00000004a9027c23 */ /* 0x100fe2000801084b */
[----:B------:R-:W-:Y:S07]  /*18f60*/  MOV R169, R174 ;  /* 0x000000ae00a97202 */ /* 0x000fee0000000f00 */
[----:B------:R-:W-:Y:S01]  /*18f70*/  MUFU.EX2 R191, R119 ;  /* 0x0000007700bf7308 */ /* 0x000fe20000000800 */
[----:B------:R-:W-:Y:S01]  /*18f80*/  FADD.FTZ R70, R209, R100 ;  /* 0x00000064d1467221 */ /* 0x000fe20000010000 */
[----:B------:R-:W-:Y:S01]  /*18f90*/  MOV R170, R166 ;  /* 0x000000a600aa7202 */ /* 0x000fe20000000f00 */
[--C-:B------:R-:W-:Y:S03]  /*18fa0*/  FFMA.FTZ R68, R169, UR4, -R75.reuse ;  /* 0x00000004a9447c23 */ /* 0x100fe6000801084b */
[----:B------:R-:W-:Y:S04]  /*18fb0*/  MOV R184, R170 ;  /* 0x000000aa00b87202 */ /* 0x000fe80000000f00 */
[----:B------:R2:W-:Y:S01]  /*18fc0*/  MUFU.EX2 R195, R2 ;  /* 0x0000000200c37308 */ /* 0x0005e20000000800 */
[-C--:B-1----:R-:W-:Y:S09]  /*18fd0*/  HMMA.16816.F32.BF16 R20, R76, R88.reuse, R20 ;  /* 0x000000584c14723c */ /* 0x082ff20000041814 */
[----:B------:R1:W-:Y:S01]  /*18fe0*/  MUFU.EX2 R174, R94 ;  /* 0x0000005e00ae7308 */ /* 0x0003e20000000800 */
[C---:B------:R-:W-:Y:S09]  /*18ff0*/  HMMA.16816.F32.BF16 R24, R80.reuse, R88, R24 ;  /* 0x000000585018723c */ /* 0x040ff20000041818 */
[----:B------:R3:W-:Y:S02]  /*19000*/  MUFU.EX2 R166, R106 ;  /* 0x0000006a00a67308 */ /* 0x0007e40000000800 */
[----:B--2---:R-:W-:Y:S01]  /*19010*/  FFMA.FTZ R2, R175, UR4, -R75 ;  /* 0x00000004af027c23 */ /* 0x004fe2000801084b */
[-C--:B------:R-:W-:Y:S07]  /*19020*/  HMMA.16816.F32.BF16 R28, R80, R90.reuse, R28 ;  /* 0x0000005a501c723c */ /* 0x080fee000004181c */
[----:B------:R-:W-:Y:S01]  /*19030*/  MUFU.EX2 R175, R97 ;  /* 0x0000006100af7308 */ /* 0x000fe20000000800 */
[C---:B------:R-:W-:Y:S01]  /*19040*/  HMMA.16816.F32.BF16 R32, R76.reuse, R90, R32 ;  /* 0x0000005a4c20723c */ /* 0x040fe20000041820 */
[----:B------:R-:W2:Y:S05]  /*19050*/  LDSM.16.MT88.4 R88, [R220+0x8800] ;  /* 0x00880000dc58783b */ /* 0x000eaa0000004200 */
[-C--:B------:R-:W-:Y:S03]  /*19060*/  HMMA.16816.F32.BF16 R36, R76, R84.reuse, R36 ;  /* 0x000000544c24723c */ /* 0x080fe60000041824 */
[----:B------:R5:W-:Y:S01]  /*19070*/  MUFU.EX2 R192, R2 ;  /* 0x0000000200c07308 */ /* 0x000be20000000800 */
[----:B-1----:R-:W-:Y:S01]  /*19080*/  LDSM.16.MT88.4 R92, [R221+0x9000] ;  /* 0x00900000dd5c783b */ /* 0x002fe20000004200 */
[----:B---3--:R-:W-:Y:S01]  /*19090*/  FADD.FTZ R106, R235, R101 ;  /* 0x00000065eb6a7221 */ /* 0x008fe20000010000 */
[C---:B------:R-:W-:Y:S07]  /*190a0*/  HMMA.16816.F32.BF16 R40, R80.reuse, R84, R40 ;  /* 0x000000545028723c */ /* 0x040fee0000041828 */
[----:B------:R-:W-:Y:S01]  /*190b0*/  MUFU.EX2 R188, R128 ;  /* 0x0000008000bc7308 */ /* 0x000fe20000000800 */
[----:B------:R-:W-:Y:S01]  /*190c0*/  MOV R235, R103 ;  /* 0x0000006700eb7202 */ /* 0x000fe20000000f00 */
[-C--:B------:R-:W-:Y:S08]  /*190d0*/  HMMA.16816.F32.BF16 R44, R80, R86.reuse, R44 ;  /* 0x00000056502c723c */ /* 0x080ff0000004182c */
[----:B------:R-:W-:Y:S01]  /*190e0*/  MUFU.EX2 R171, R121 ;  /* 0x0000007900ab7308 */ /* 0x000fe20000000800 */
[C---:B------:R-:W-:Y:S01]  /*190f0*/  HMMA.16816.F32.BF16 R48, R76.reuse, R86, R48 ;  /* 0x000000564c30723c */ /* 0x040fe20000041830 */
[----:B------:R-:W1:Y:S03]  /*19100*/  LDSM.16.MT88.4 R84, [R218+0x9000] ;  /* 0x00900000da54783b */ /* 0x000e660000004200 */
[--C-:B-----5:R-:W-:Y:S05]  /*19110*/  FFMA.FTZ R2, R164, UR4, -R75.reuse ;  /* 0x00000004a4027c23 */ /* 0x120fea000801084b */
[----:B------:R-:W-:Y:S10]  /*19120*/  MUFU.EX2 R170, R124 ;  /* 0x0000007c00aa7308 */ /* 0x000ff40000000800 */
[----:B------:R3:W-:Y:S01]  /*19130*/  MUFU.EX2 R164, R2 ;  /* 0x0000000200a47308 */ /* 0x0007e20000000800 */
[-C--:B--2---:R-:W-:Y:S06]  /*19140*/  HMMA.16816.F32.BF16 R52, R76, R88.reuse, R52 ;  /* 0x000000584c34723c */ /* 0x084fec0000041834 */
[C---:B------:R-:W-:Y:S03]  /*19150*/  HMMA.16816.F32.BF16 R56, R80.reuse, R88, R56 ;  /* 0x000000585038723c */ /* 0x040fe60000041838 */
[----:B------:R-:W-:Y:S03]  /*19160*/  MUFU.EX2 R169, R112 ;  /* 0x0000007000a97308 */ /* 0x000fe60000000800 */
[-C--:B------:R-:W-:Y:S07]  /*19170*/  HMMA.16816.F32.BF16 R60, R80, R90.reuse, R60 ;  /* 0x0000005a503c723c */ /* 0x080fee000004183c */
[----:B------:R-:W-:Y:S01]  /*19180*/  MUFU.EX2 R168, R113 ;  /* 0x0000007100a87308 */ /* 0x000fe20000000800 */
[--C-:B---3--:R-:W-:Y:S01]  /*19190*/  FFMA.FTZ R2, R167, UR4, -R75.reuse ;  /* 0x00000004a7027c23 */ /* 0x108fe2000801084b */
[----:B------:R-:W-:Y:S01]  /*191a0*/  HMMA.16816.F32.BF16 R64, R76, R90, R64 ;  /* 0x0000005a4c40723c */ /* 0x000fe20000041840 */
[----:B------:R-:W-:Y:S07]  /*191b0*/  LDSM.16.MT88.4 R88, [R221+0x9800] ;  /* 0x00980000dd58783b */ /* 0x000fee0000004200 */
[----:B------:R2:W-:Y:S03]  /*191c0*/  MUFU.EX2 R167, R2 ;  /* 0x0000000200a77308 */ /* 0x0005e60000000800 */
[----:B------:R-:W-:Y:S02]  /*191d0*/  F2FP.BF16.F32.PACK_AB R82, R162, R161 ;  /* 0x000000a1a252723e */ /* 0x000fe400000010ff */
[----:B------:R-:W-:Y:S02]  /*191e0*/  F2FP.BF16.F32.PACK_AB R79, R184, R163 ;  /* 0x000000a3b84f723e */ /* 0x000fe400000010ff */
[----:B------:R-:W-:Y:S02]  /*191f0*/  F2FP.BF16.F32.PACK_AB R76, R157, R148 ;  /* 0x000000949d4c723e */ /* 0x000fe400000010ff */
[----:B------:R-:W-:Y:S01]  /*19200*/  F2FP.BF16.F32.PACK_AB R77, R158, R156 ;  /* 0x0000009c9e4d723e */ /* 0x000fe200000010ff */
[----:B------:R-:W-:Y:S01]  /*19210*/  MUFU.EX2 R128, R116 ;  /* 0x0000007400807308 */ /* 0x000fe20000000800 */
[----:B------:R-:W-:Y:S02]  /*19220*/  F2FP.BF16.F32.PACK_AB R78, R185, R159 ;  /* 0x0000009fb94e723e */ /* 0x000fe400000010ff */
[----:B------:R-:W-:Y:S02]  /*19230*/  F2FP.BF16.F32.PACK_AB R83, R178, R160 ;  /* 0x000000a0b253723e */ /* 0x000fe400000010ff */
[----:B------:R-:W-:Y:S02]  /*19240*/  F2FP.BF16.F32.PACK_AB R80, R155, R154 ;  /* 0x0000009a9b50723e */ /* 0x000fe400000010ff */
[----:B------:R-:W-:Y:S01]  /*19250*/  F2FP.BF16.F32.PACK_AB R81, R153, R152 ;  /* 0x000000989951723e */ /* 0x000fe200000010ff */
[-C--:B-1----:R-:W-:Y:S02]  /*19260*/  HMMA.16816.F32.BF16 R4, R76, R84.reuse, R4 ;  /* 0x000000544c04723c */ /* 0x082fe40000041804 */
[----:B------:R-:W-:Y:S01]  /*19270*/  MUFU.EX2 R124, R115 ;  /* 0x00000073007c7308 */ /* 0x000fe20000000800 */
[--C-:B--2---:R-:W-:Y:S03]  /*19280*/  FFMA.FTZ R2, R173, UR4, -R75.reuse ;  /* 0x00000004ad027c23 */ /* 0x104fe6000801084b */
[C---:B------:R-:W-:Y:S06]  /*19290*/  HMMA.16816.F32.BF16 R8, R80.reuse, R84, R8 ;  /* 0x000000545008723c */ /* 0x040fec0000041808 */
[----:B------:R1:W-:Y:S01]  /*192a0*/  MUFU.EX2 R173, R2 ;  /* 0x0000000200ad7308 */ /* 0x0003e20000000800 */
[-C--:B------:R-:W-:Y:S09]  /*192b0*/  HMMA.16816.F32.BF16 R12, R80, R86.reuse, R12 ;  /* 0x00000056500c723c */ /* 0x080ff2000004180c */
[----:B------:R2:W-:Y:S01]  /*192c0*/  MUFU.EX2 R121, R68 ;  /* 0x0000004400797308 */ /* 0x0005e20000000800 */
[C---:B------:R-:W-:Y:S01]  /*192d0*/  HMMA.16816.F32.BF16 R16, R76.reuse, R86, R16 ;  /* 0x000000564c10723c */ /* 0x040fe20000041810 */
[----:B------:R-:W-:Y:S05]  /*192e0*/  LDSM.16.MT88.4 R84, [R218+0x9800] ;  /* 0x00980000da54783b */ /* 0x000fea0000004200 */
[-C--:B------:R-:W-:Y:S03]  /*192f0*/  HMMA.16816.F32.BF16 R20, R76, R92.reuse, R20 ;  /* 0x0000005c4c14723c */ /* 0x080fe60000041814 */
[----:B------:R-:W-:Y:S02]  /*19300*/  MUFU.EX2 R127, R127 ;  /* 0x0000007f007f7308 */ /* 0x000fe40000000800 */
[--C-:B-1----:R-:W-:Y:S01]  /*19310*/  FFMA.FTZ R2, R172, UR4, -R75.reuse ;  /* 0x00000004ac027c23 */ /* 0x102fe2000801084b */
[C---:B------:R-:W-:Y:S07]  /*19320*/  HMMA.16816.F32.BF16 R24, R80.reuse, R92, R24 ;  /* 0x0000005c5018723c */ /* 0x040fee0000041818 */
[----:B------:R1:W-:Y:S01]  /*19330*/  MUFU.EX2 R172, R2 ;  /* 0x0000000200ac7308 */ /* 0x0003e20000000800 */
[----:B--2---:R-:W-:Y:S01]  /*19340*/  FADD.FTZ R68, R244, R106 ;  /* 0x0000006af4447221 */ /* 0x004fe20000010000 */
[-C--:B------:R-:W-:Y:S08]  /*19350*/  HMMA.16816.F32.BF16 R28, R80, R94.reuse, R28 ;  /* 0x0000005e501c723c */ /* 0x080ff0000004181c */
[----:B------:R-:W-:Y:S01]  /*19360*/  MUFU.EX2 R106, R237 ;  /* 0x000000ed006a7308 */ /* 0x000fe20000000800 */
[C---:B------:R-:W-:Y:S01]  /*19370*/  HMMA.16816.F32.BF16 R32, R76.reuse, R94, R32 ;  /* 0x0000005e4c20723c */ /* 0x040fe20000041820 */
[----:B------:R-:W-:Y:S08]  /*19380*/  LDSM.16.MT88.4 R92, [R219+0x9800] ;  /* 0x00980000db5c783b */ /* 0x000ff00000004200 */
[----:B------:R-:W-:Y:S02]  /*19390*/  MUFU.EX2 R129, R129 ;  /* 0x0000008100817308 */ /* 0x000fe40000000800 */
[----:B-1----:R-:W-:Y:S02]  /*193a0*/  FADD.FTZ R2, R241, R102 ;  /* 0x00000066f1027221 */ /* 0x002fe40000010000 */
[----:B------:R-:W-:Y:S01]  /*193b0*/  LDSM.16.MT88.4 R100, [R220+0x9000] ;  /* 0x00900000dc64783b */ /* 0x000fe20000004200 */
[----:B------:R-:W-:Y:S05]  /*193c0*/  MOV R241, R180 ;  /* 0x000000b400f17202 */ /* 0x000fea0000000f00 */
        /* <DEDUP_REMOVED lines=12> */
[----:B------:R-:W1:Y:S01]  /*19490*/  MUFU.EX2 R105, R215 ;  /* 0x000000d700697308 */ /* 0x000e620000000800 */
[----:B----4-:R-:W-:Y:S01]  /*194a0*/  FFMA.FTZ R0, R0, R3, R98 ;  /* 0x0000000300007223 */ /* 0x010fe20000010062 */
[--C-:B------:R-:W-:Y:S01]  /*194b0*/  FFMA.FTZ R3, R186, UR4, -R75.reuse ;  /* 0x00000004ba037c23 */ /* 0x100fe2000801084b */
[----:B------:R-:W2:Y:S01]  /*194c0*/  LDSM.16.MT88.4 R96, [R219+0x9000] ;  /* 0x00900000db60783b */ /* 0x000ea20000004200 */
[----:B------:R-:W-:Y:S06]  /*194d0*/  FFMA.FTZ R75, R69, UR4, -R75 ;  /* 0x00000004454b7c23 */ /* 0x000fec000801084b */
[----:B------:R-:W-:Y:S01]  /*194e0*/  MUFU.EX2 R134, R134 ;  /* 0x0000008600867308 */ /* 0x000fe20000000800 */
[----:B------:R-:W-:Y:S01]  /*194f0*/  FADD.FTZ R0, R208, R0 ;  /* 0x00000000d0007221 */ /* 0x000fe20000010000 */
[----:B------:R-:W-:Y:S03]  /*19500*/  FADD.FTZ R69, R234, R2 ;  /* 0x00000002ea457221 */ /* 0x000fe60000010000 */
[----:B------:R-:W-:Y:S01]  /*19510*/  FADD.FTZ R2, R231, R0 ;  /* 0x00000000e7027221 */ /* 0x000fe20000010000 */
[----:B------:R-:W-:Y:S04]  /*19520*/  FADD.FTZ R0, R246, R69 ;  /* 0x00000045f6007221 */ /* 0x000fe80000010000 */
[----:B------:R-:W-:Y:S01]  /*19530*/  MUFU.EX2 R75, R75 ;  /* 0x0000004b004b7308 */ /* 0x000fe20000000800 */
[----:B-1----:R-:W-:Y:S09]  /*19540*/  F2FP.BF16.F32.PACK_AB R199, R104, R105 ;  /* 0x0000006968c7723e */ /* 0x002ff200000010ff */
[----:B------:R1:W-:Y:S10]  /*19550*/  MUFU.EX2 R120, R3 ;  /* 0x0000000300787308 */ /* 0x0003f40000000800 */
[----:B------:R-:W-:Y:S10]  /*19560*/  MUFU.EX2 R135, R135 ;  /* 0x0000008700877308 */ /* 0x000ff40000000800 */
[----:B------:R-:W-:Y:S01]  /*19570*/  MUFU.EX2 R116, R107 ;  /* 0x0000006b00747308 */ /* 0x000fe20000000800 */
[----:B-1----:R-:W-:Y:S01]  /*19580*/  FADD.FTZ R3, R233, R70 ;  /* 0x00000046e9037221 */ /* 0x002fe20000010000 */
[----:B------:R-:W-:Y:S01]  /*19590*/  FADD.FTZ R70, R242, R68 ;  /* 0x00000044f2467221 */ /* 0x000fe20000010000 */
[----:B------:R-:W-:Y:S02]  /*195a0*/  FADD.FTZ R68, R136, R0 ;  /* 0x0000000088447221 */ /* 0x000fe40000010000 */
[----:B------:R-:W-:Y:S01]  /*195b0*/  FADD.FTZ R69, R232, R3 ;  /* 0x00000003e8457221 */ /* 0x000fe20000010000 */
[-C--:B--2---:R-:W-:Y:S04]  /*195c0*/  HMMA.16816.F32.BF16 R36, R76, R96.reuse, R36 ;  /* 0x000000604c24723c */ /* 0x084fe80000041824 */
[----:B------:R-:W1:Y:S01]  /*195d0*/  MUFU.EX2 R107, R236 ;  /* 0x000000ec006b7308 */ /* 0x000e620000000800 */
[----:B------:R-:W-:Y:S01]  /*195e0*/  FADD.FTZ R0, R140, R69 ;  /* 0x000000458c007221 */ /* 0x000fe20000010000 */
[----:B------:R-:W-:Y:S01]  /*195f0*/  FADD.FTZ R68, R142, R68 ;  /* 0x000000448e447221 */ /* 0x000fe20000010000 */
[----:B------:R-:W-:Y:S01]  /*19600*/  FADD.FTZ R3, R229, R2 ;  /* 0x00000002e5037221 */ /* 0x000fe20000010000 */
[C---:B------:R-:W-:Y:S06]  /*19610*/  HMMA.16816.F32.BF16 R40, R80.reuse, R96, R40 ;  /* 0x000000605028723c */ /* 0x040fec0000041828 */
[----:B------:R-:W-:Y:S01]  /*19620*/  MUFU.EX2 R115, R108 ;  /* 0x0000006c00737308 */ /* 0x000fe20000000800 */
[----:B------:R-:W-:Y:S01]  /*19630*/  FADD.FTZ R2, R141, R70 ;  /* 0x000000468d027221 */ /* 0x000fe20000010000 */
[-C--:B------:R-:W-:Y:S03]  /*19640*/  HMMA.16816.F32.BF16 R44, R80, R98.reuse, R44 ;  /* 0x00000062502c723c */ /* 0x080fe6000004182c */
[----:B------:R-:W-:Y:S03]  /*19650*/  FADD.FTZ R70, R144, R68 ;  /* 0x0000004490467221 */ /* 0x000fe60000010000 */
[C---:B------:R-:W-:Y:S01]  /*19660*/  HMMA.16816.F32.BF16 R48, R76.reuse, R98, R48 ;  /* 0x000000624c30723c */ /* 0x040fe20000041830 */
[----:B------:R-:W2:Y:S01]  /*19670*/  LDSM.16.MT88.4 R96, [R220+0x9800] ;  /* 0x00980000dc60783b */ /* 0x000ea20000004200 */
[----:B------:R-:W-:Y:S03]  /*19680*/  MUFU.EX2 R108, R212 ;  /* 0x000000d4006c7308 */ /* 0x000fe60000000800 */
[----:B------:R-:W-:Y:S01]  /*19690*/  FADD.FTZ R3, R137, R3 ;  /* 0x0000000389037221 */ /* 0x000fe20000010000 */
[-C--:B------:R-:W-:Y:S06]  /*196a0*/  HMMA.16816.F32.BF16 R52, R76, R100.reuse, R52 ;  /* 0x000000644c34723c */ /* 0x080fec0000041834 */
[----:B------:R-:W-:Y:S01]  /*196b0*/  MUFU.EX2 R200, R200 ;  /* 0x000000c800c87308 */ /* 0x000fe20000000800 */
[----:B------:R-:W-:Y:S01]  /*196c0*/  FADD.FTZ R69, R143, R2 ;  /* 0x000000028f457221 */ /* 0x000fe20000010000 */
[C---:B------:R-:W-:Y:S04]  /*196d0*/  HMMA.16816.F32.BF16 R56, R80.reuse, R100, R56 ;  /* 0x000000645038723c */ /* 0x040fe80000041838 */
[----:B------:R-:W-:Y:S02]  /*196e0*/  FADD.FTZ R0, R139, R0 ;  /* 0x000000008b007221 */ /* 0x000fe40000010000 */
[-C--:B------:R-:W-:Y:S02]  /*196f0*/  HMMA.16816.F32.BF16 R60, R80, R102.reuse, R60 ;  /* 0x00000066503c723c */ /* 0x080fe4000004183c */
[----:B------:R-:W-:Y:S03]  /*19700*/  MUFU.EX2 R201, R201 ;  /* 0x000000c900c97308 */ /* 0x000fe60000000800 */
[----:B------:R-:W-:Y:S01]  /*19710*/  FADD.FTZ R2, R138, R3 ;  /* 0x000000038a027221 */ /* 0x000fe20000010000 */
[----:B------:R-:W-:Y:S01]  /*19720*/  HMMA.16816.F32.BF16 R64, R76, R102, R64 ;  /* 0x000000664c40723c */ /* 0x000fe20000041840 */
[----:B------:R-:W-:Y:S05]  /*19730*/  LDSM.16.MT88.4 R100, [R220+0xa000] ;  /* 0x00a00000dc64783b */ /* 0x000fea0000004200 */
[----:B------:R-:W-:Y:S01]  /*19740*/  MUFU.EX2 R114, R109 ;  /* 0x0000006d00727308 */ /* 0x000fe20000000800 */
[----:B------:R-:W-:Y:S01]  /*19750*/  F2FP.BF16.F32.PACK_AB R80, R248, R177 ;  /* 0x000000b1f850723e */ /* 0x000fe200000010ff */
[----:B------:R-:W-:Y:S03]  /*19760*/  FADD.FTZ R3, R146, R0 ;  /* 0x0000000092037221 */ /* 0x000fe60000010000 */
[----:B------:R-:W-:Y:S01]  /*19770*/  F2FP.BF16.F32.PACK_AB R77, R235, R179 ;  /* 0x000000b3eb4d723e */ /* 0x000fe200000010ff */
[----:B------:R-:W-:Y:S01]  /*19780*/  FADD.FTZ R2, R145, R2 ;  /* 0x0000000291027221 */ /* 0x000fe20000010000 */
[----:B------:R-:W-:Y:S01]  /*19790*/  F2FP.BF16.F32.PACK_AB R76, R250, R249 ;  /* 0x000000f9fa4c723e */ /* 0x000fe200000010ff */
[----:B------:R-:W-:Y:S01]  /*197a0*/  FADD.FTZ R68, R150, R69 ;  /* 0x0000004596447221 */ /* 0x000fe20000010000 */
[----:B------:R-:W-:Y:S01]  /*197b0*/  F2FP.BF16.F32.PACK_AB R78, R252, R241 ;  /* 0x000000f1fc4e723e */ /* 0x000fe200000010ff */
[----:B------:R-:W-:Y:S01]  /*197c0*/  MUFU.EX2 R109, R210 ;  /* 0x000000d2006d7308 */ /* 0x000fe20000000800 */
        /* <DEDUP_REMOVED lines=8> */
[----:B------:R-:W-:Y:S01]  /*19850*/  LDSM.16.MT88.4 R144, [R218+0xb800] ;  /* 0x00b80000da90783b */ /* 0x000fe20000004200 */
[----:B------:R-:W-:Y:S01]  /*19860*/  MUFU.EX2 R113, R110 ;  /* 0x0000006e00717308 */ /* 0x000fe20000000800 */
[----:B------:R-:W-:Y:S01]  /*19870*/  FADD.FTZ R2, R156, R69 ;  /* 0x000000459c027221 */ /* 0x000fe20000010000 */
[----:B-1----:R-:W-:Y:S01]  /*19880*/  F2FP.BF16.F32.PACK_AB R198, R106, R107 ;  /* 0x0000006b6ac6723e */ /* 0x002fe200000010ff */
[----:B------:R-:W-:Y:S01]  /*19890*/  FADD.FTZ R3, R152, R3 ;  /* 0x0000000398037221 */ /* 0x000fe20000010000 */
[C---:B------:R-:W-:Y:S06]  /*198a0*/  HMMA.16816.F32.BF16 R8, R80.reuse, R84, R8 ;  /* 0x000000545008723c */ /* 0x040fec0000041808 */
[----:B------:R-:W1:Y:S01]  /*198b0*/  MUFU.EX2 R110, R214 ;  /* 0x000000d6006e7308 */ /* 0x000e620000000800 */
[----:B------:R-:W-:Y:S01]  /*198c0*/  FADD.FTZ R3, R153, R3 ;  /* 0x0000000399037221 */ /* 0x000fe20000010000 */
[-C--:B------:R-:W-:Y:S03]  /*198d0*/  HMMA.16816.F32.BF16 R12, R80, R86.reuse, R12 ;  /* 0x00000056500c723c */ /* 0x080fe6000004180c */
[----:B------:R-:W-:Y:S03]  /*198e0*/  FADD.FTZ R69, R160, R3 ;  /* 0x00000003a0457221 */ /* 0x000fe60000010000 */
[C---:B------:R-:W-:Y:S01]  /*198f0*/  HMMA.16816.F32.BF16 R16, R76.reuse, R86, R16 ;  /* 0x000000564c10723c */ /* 0x040fe20000041810 */
[----:B------:R-:W3:Y:S04]  /*19900*/  LDSM.16.MT88.4 R84, [R218+0xa000] ;  /* 0x00a00000da54783b */ /* 0x000ee80000004200 */
[----:B------:R-:W-:Y:S01]  /*19910*/  FADD.FTZ R2, R158, R2 ;  /* 0x000000029e027221 */ /* 0x000fe20000010000 */
[-C--:B------:R-:W-:Y:S05]  /*19920*/  HMMA.16816.F32.BF16 R20, R76, R88.reuse, R20 ;  /* 0x000000584c14723c */ /* 0x080fea0000041814 */
[----:B------:R-:W-:Y:S01]  /*19930*/  FADD.FTZ R2, R163, R2 ;  /* 0x00000002a3027221 */ /* 0x000fe20000010000 */
[C---:B------:R-:W-:Y:S05]  /*19940*/  HMMA.16816.F32.BF16 R24, R80.reuse, R88, R24 ;  /* 0x000000585018723c */ /* 0x040fea0000041818 */
[----:B-1----:R-:W-:Y:S01]  /*19950*/  F2FP.BF16.F32.PACK_AB R196, R110, R111 ;  /* 0x0000006f6ec4723e */ /* 0x002fe200000010ff */
[-C--:B------:R-:W-:Y:S05]  /*19960*/  HMMA.16816.F32.BF16 R28, R80, R90.reuse, R28 ;  /* 0x0000005a501c723c */ /* 0x080fea000004181c */
[----:B------:R-:W-:Y:S01]  /*19970*/  F2FP.BF16.F32.PACK_AB R197, R108, R109 ;  /* 0x0000006d6cc5723e */ /* 0x000fe200000010ff */
[C---:B------:R-:W-:Y:S01]  /*19980*/  HMMA.16816.F32.BF16 R32, R76.reuse, R90, R32 ;  /* 0x0000005a4c20723c */ /* 0x040fe20000041820 */
[----:B------:R-:W1:Y:S04]  /*19990*/  LDSM.16.MT88.4 R88, [R221+0xa000] ;  /* 0x00a00000dd58783b */ /* 0x000e680000004200 */
[----:B------:R-:W-:Y:S01]  /*199a0*/  FADD.FTZ R0, R240, R70 ;  /* 0x00000046f0007221 */ /* 0x000fe20000010000 */
[-C--:B------:R-:W-:Y:S05]  /*199b0*/  HMMA.16816.F32.BF16 R36, R76, R92.reuse, R36 ;  /* 0x0000005c4c24723c */ /* 0x080fea0000041824 */
        /* <DEDUP_REMOVED lines=30> */
[----:B------:R-:W-:Y:S01]  /*19ba0*/  LDSM.16.MT88.4 R176, [R219+0xb800] ;  /* 0x00b80000dbb0783b */ /* 0x000fe20000004200 */
[----:B------:R-:W-:Y:S01]  /*19bb0*/  F2FP.BF16.F32.PACK_AB R83, R172, R173 ;  /* 0x000000adac53723e */ /* 0x000fe200000010ff */
[-C--:B---3--:R-:W-:Y:S03]  /*19bc0*/  HMMA.16816.F32.BF16 R4, R76, R84.reuse, R4 ;  /* 0x000000544c04723c */ /* 0x088fe60000041804 */
[----:B------:R-:W-:Y:S01]  /*19bd0*/  FADD.FTZ R2, R248, R68 ;  /* 0x00000044f8027221 */ /* 0x000fe20000010000 */
[----:B------:R-:W-:Y:S01]  /*19be0*/  FADD.FTZ R3, R247, R3 ;  /* 0x00000003f7037221 */ /* 0x000fe20000010000 */
[----:B------:R-:W-:Y:S01]  /*19bf0*/  FADD.FTZ R0, R249, R70 ;  /* 0x00000046f9007221 */ /* 0x000fe20000010000 */
[C---:B------:R-:W-:Y:S05]  /*19c00*/  HMMA.16816.F32.BF16 R8, R80.reuse, R84, R8 ;  /* 0x000000545008723c */ /* 0x040fea0000041808 */
[----:B------:R-:W-:Y:S01]  /*19c10*/  FADD.FTZ R70, R250, R0 ;  /* 0x00000000fa467221 */ /* 0x000fe20000010000 */
[-C--:B------:R-:W-:Y:S05]  /*19c20*/  HMMA.16816.F32.BF16 R12, R80, R86.reuse, R12 ;  /* 0x00000056500c723c */ /* 0x080fea000004180c */
[----:B------:R-:W-:Y:S01]  /*19c30*/  FADD.FTZ R0, R235, R69 ;  /* 0x00000045eb007221 */ /* 0x000fe20000010000 */
[C---:B------:R-:W-:Y:S01]  /*19c40*/  HMMA.16816.F32.BF16 R16, R76.reuse, R86, R16 ;  /* 0x000000564c10723c */ /* 0x040fe20000041810 */
[----:B------:R-:W2:Y:S05]  /*19c50*/  LDSM.16.MT88.4 R84, [R218+0xa800] ;  /* 0x00a80000da54783b */ /* 0x000eaa0000004200 */
[-C--:B-1----:R-:W-:Y:S06]  /*19c60*/  HMMA.16816.F32.BF16 R20, R76, R88.reuse, R20 ;  /* 0x000000584c14723c */ /* 0x082fec0000041814 */
        /* <DEDUP_REMOVED lines=8> */
[----:B------:R-:W3:Y:S05]  /*19cf0*/  LDSM.16.MT88.4 R92, [R219+0xa800] ;  /* 0x00a80000db5c783b */ /* 0x000eea0000004200 */
[-C--:B------:R-:W-:Y:S06]  /*19d00*/  HMMA.16816.F32.BF16 R52, R76, R100.reuse, R52 ;  /* 0x000000644c34723c */ /* 0x080fec0000041834 */
[C---:B------:R-:W-:Y:S06]  /*19d10*/  HMMA.16816.F32.BF16 R56, R80.reuse, R100, R56 ;  /* 0x000000645038723c */ /* 0x040fec0000041838 */
[-C--:B------:R-:W-:Y:S06]  /*19d20*/  HMMA.16816.F32.BF16 R60, R80, R102.reuse, R60 ;  /* 0x00000066503c723c */ /* 0x080fec000004183c */
[----:B------:R-:W-:Y:S01]  /*19d30*/  HMMA.16816.F32.BF16 R64, R76, R102, R64 ;  /* 0x000000664c40723c */ /* 0x000fe20000041840 */
[----:B------:R-:W-:Y:S04]  /*19d40*/  LDSM.16.MT88.4 R100, [R220+0xb000] ;  /* 0x00b00000dc64783b */ /* 0x000fe80000004200 */
        /* <DEDUP_REMOVED lines=12> */
[----:B------:R-:W2:Y:S05]  /*19e10*/  LDSM.16.MT88.4 R84, [R218+0xb000] ;  /* 0x00b00000da54783b */ /* 0x000eaa0000004200 */
[-C--:B-1----:R-:W-:Y:S06]  /*19e20*/  HMMA.16816.F32.BF16 R20, R76, R88.reuse, R20 ;  /* 0x000000584c14723c */ /* 0x082fec0000041814 */
[C---:B------:R-:W-:Y:S06]  /*19e30*/  HMMA.16816.F32.BF16 R24, R80.reuse, R88, R24 ;  /* 0x000000585018723c */ /* 0x040fec0000041818 */
[-C--:B------:R-:W-:Y:S06]  /*19e40*/  HMMA.16816.F32.BF16 R28, R80, R90.reuse, R28 ;  /* 0x0000005a501c723c */ /* 0x080fec000004181c */
[C---:B------:R-:W-:Y:S01]  /*19e50*/  HMMA.16816.F32.BF16 R32, R76.reuse, R90, R32 ;  /* 0x0000005a4c20723c */ /* 0x040fe20000041820 */
[----:B------:R-:W1:Y:S05]  /*19e60*/  LDSM.16.MT88.4 R88, [R221+0xb000] ;  /* 0x00b00000dd58783b */ /* 0x000e6a0000004200 */
[-C--:B---3--:R-:W-:Y:S06]  /*19e70*/  HMMA.16816.F32.BF16 R36, R76, R92.reuse, R36 ;  /* 0x0000005c4c24723c */ /* 0x088fec0000041824 */
[C---:B------:R-:W-:Y:S06]  /*19e80*/  HMMA.16816.F32.BF16 R40, R80.reuse, R92, R40 ;  /* 0x0000005c5028723c */ /* 0x040fec0000041828 */
[-C--:B------:R-:W-:Y:S06]  /*19e90*/  HMMA.16816.F32.BF16 R44, R80, R94.reuse, R44 ;  /* 0x0000005e502c723c */ /* 0x080fec000004182c */
[C---:B------:R-:W-:Y:S01]  /*19ea0*/  HMMA.16816.F32.BF16 R48, R76.reuse, R94, R48 ;  /* 0x0000005e4c30723c */ /* 0x040fe20000041830 */
[----:B------:R-:W3:Y:S05]  /*19eb0*/  LDSM.16.MT88.4 R92, [R219+0xb000] ;  /* 0x00b00000db5c783b */ /* 0x000eea0000004200 */
[-C--:B------:R-:W-:Y:S06]  /*19ec0*/  HMMA.16816.F32.BF16 R52, R76, R96.reuse, R52 ;  /* 0x000000604c34723c */ /* 0x080fec0000041834 */
[C---:B------:R-:W-:Y:S01]  /*19ed0*/  HMMA.16816.F32.BF16 R56, R80.reuse, R96, R56 ;  /* 0x000000605038723c */ /* 0x040fe20000041838 */
[----:B------:R-:W-:Y:S05]  /*19ee0*/  MUFU.EX2 R97, R211 ;  /* 0x000000d300617308 */ /* 0x000fea0000000800 */
[-C--:B------:R-:W-:Y:S05]  /*19ef0*/  HMMA.16816.F32.BF16 R60, R80, R98.reuse, R60 ;  /* 0x00000062503c723c */ /* 0x080fea000004183c */
[----:B------:R-:W-:Y:S01]  /*19f00*/  MUFU.EX2 R96, R122 ;  /* 0x0000007a00607308 */ /* 0x000fe20000000800 */
[----:B------:R-:W-:Y:S05]  /*19f10*/  HMMA.16816.F32.BF16 R64, R76, R98, R64 ;  /* 0x000000624c40723c */ /* 0x000fea0000041840 */
[----:B------:R-:W-:Y:S04]  /*19f20*/  F2FP.BF16.F32.PACK_AB R80, R135, R134 ;  /* 0x000000868750723e */ /* 0x000fe800000010ff */
[----:B------:R-:W4:Y:S02]  /*19f30*/  MUFU.EX2 R98, R202 ;  /* 0x000000ca00627308 */ /* 0x000f240000000800 */
[----:B------:R-:W-:Y:S02]  /*19f40*/  F2FP.BF16.F32.PACK_AB R76, R133, R132 ;  /* 0x00000084854c723e */ /* 0x000fe400000010ff */
[----:B------:R-:W-:Y:S02]  /*19f50*/  F2FP.BF16.F32.PACK_AB R77, R131, R130 ;  /* 0x00000082834d723e */ /* 0x000fe400000010ff */
[----:B------:R-:W-:Y:S02]  /*19f60*/  F2FP.BF16.F32.PACK_AB R78, R207, R205 ;  /* 0x000000cdcf4e723e */ /* 0x000fe400000010ff */
[----:B------:R-:W-:Y:S02]  /*19f70*/  F2FP.BF16.F32.PACK_AB R79, R112, R203 ;  /* 0x000000cb704f723e */ /* 0x000fe400000010ff */
[----:B------:R-:W-:Y:S02]  /*19f80*/  F2FP.BF16.F32.PACK_AB R81, R115, R116 ;  /* 0x000000747351723e */ /* 0x000fe400000010ff */
[----:B------:R-:W-:Y:S02]  /*19f90*/  F2FP.BF16.F32.PACK_AB R82, R201, R200 ;  /* 0x000000c8c952723e */ /* 0x000fe400000010ff */
[----:B------:R-:W-:Y:S01]  /*19fa0*/  F2FP.BF16.F32.PACK_AB R83, R113, R114 ;  /* 0x000000727153723e */ /* 0x000fe200000010ff */
[-C--:B--2---:R-:W-:Y:S03]  /*19fb0*/  HMMA.16816.F32.BF16 R4, R76, R84.reuse, R4 ;  /* 0x000000544c04723c */ /* 0x084fe60000041804 */
[----:B----4-:R-:W-:Y:S03]  /*19fc0*/  F2FP.BF16.F32.PACK_AB R184, R97, R98 ;  /* 0x0000006261b8723e */ /* 0x010fe600000010ff */
[C---:B------:R-:W-:Y:S01]  /*19fd0*/  HMMA.16816.F32.BF16 R8, R80.reuse, R84, R8 ;  /* 0x000000545008723c */ /* 0x040fe20000041808 */
[----:B------:R-:W-:Y:S05]  /*19fe0*/  MUFU.EX2 R85, R239 ;  /* 0x000000ef00557308 */ /* 0x000fea0000000800 */
[-C--:B------:R-:W-:Y:S05]  /*19ff0*/  HMMA.16816.F32.BF16 R12, R80, R86.reuse, R12 ;  /* 0x00000056500c723c */ /* 0x080fea000004180c */
[----:B------:R-:W2:Y:S01]  /*1a000*/  MUFU.EX2 R84, R117 ;  /* 0x0000007500547308 */ /* 0x000ea20000000800 */
[C---:B------:R-:W-:Y:S09]  /*1a010*/  HMMA.16816.F32.BF16 R16, R76.reuse, R86, R16 ;  /* 0x000000564c10723c */ /* 0x040ff20000041810 */
[----:B------:R-:W4:Y:S01]  /*1a020*/  MUFU.EX2 R87, R123 ;  /* 0x0000007b00577308 */ /* 0x000f220000000800 */
[-C--:B-1----:R-:W-:Y:S06]  /*1a030*/  HMMA.16816.F32.BF16 R20, R76, R88.reuse, R20 ;  /* 0x000000584c14723c */ /* 0x082fec0000041814 */
[C---:B------:R-:W-:Y:S03]  /*1a040*/  HMMA.16816.F32.BF16 R24, R80.reuse, R88, R24 ;  /* 0x000000585018723c */ /* 0x040fe60000041818 */
[----:B------:R-:W1:Y:S02]  /*1a050*/  MUFU.EX2 R86, R238 ;  /* 0x000000ee00567308 */ /* 0x000e640000000800 */
[----:B--2---:R-:W-:Y:S01]  /*1a060*/  F2FP.BF16.F32.PACK_AB R187, R75, R84 ;  /* 0x000000544bbb723e */ /* 0x004fe200000010ff */
[-C--:B------:R-:W-:Y:S05]  /*1a070*/  HMMA.16816.F32.BF16 R28, R80, R90.reuse, R28 ;  /* 0x0000005a501c723c */ /* 0x080fea000004181c */
[----:B----4-:R-:W-:Y:S01]  /*1a080*/  F2FP.BF16.F32.PACK_AB R185, R87, R96 ;  /* 0x0000006057b9723e */ /* 0x010fe200000010ff */
[C---:B------:R-:W-:Y:S06]  /*1a090*/  HMMA.16816.F32.BF16 R32, R76.reuse, R90, R32 ;  /* 0x0000005a4c20723c */ /* 0x040fec0000041820 */
[-C--:B---3--:R-:W-:Y:S05]  /*1a0a0*/  HMMA.16816.F32.BF16 R36, R76, R92.reuse, R36 ;  /* 0x0000005c4c24723c */ /* 0x088fea0000041824 */
[----:B-1----:R-:W-:Y:S01]  /*1a0b0*/  F2FP.BF16.F32.PACK_AB R186, R85, R86 ;  /* 0x0000005655ba723e */ /* 0x002fe200000010ff */
        /* <DEDUP_REMOVED lines=22> */
[----:B------:R-:W-:Y:S02]  /*1a220*/  FADD.FTZ R8, R165, R3 ;  /* 0x00000003a5087221 */ /* 0x000fe40000010000 */
[----:B------:R-:W-:Y:S02]  /*1a230*/  FADD.FTZ R2, R193, R4 ;  /* 0x00000004c1027221 */ /* 0x000fe40000010000 */
[----:B------:R-:W1:Y:S01]  /*1a240*/  LDSM.16.MT88.4 R4, [R220+0xb800] ;  /* 0x00b80000dc04783b */ /* 0x000e620000004200 */
[----:B------:R-:W-:Y:S01]  /*1a250*/  FADD.FTZ R3, R164, R0 ;  /* 0x00000000a4037221 */ /* 0x000fe20000010000 */
        /* <DEDUP_REMOVED lines=28> */
[C---:B------:R-:W-:Y:S04]  /*1a420*/  HMMA.16816.F32.BF16 R176, R196.reuse, R178, R48 ;  /* 0x000000b2c4b0723c */ /* 0x040fe80000041830 */
[----:B------:R-:W-:Y:S01]  /*1a430*/  FADD.FTZ R3, R118, R2 ;  /* 0x0000000276037221 */ /* 0x000fe20000010000 */
[----:B------:R-:W-:Y:S01]  /*1a440*/  FADD.FTZ R8, R127, R8 ;  /* 0x000000087f087221 */ /* 0x000fe20000010000 */
[-C--:B-1----:R-:W-:Y:S05]  /*1a450*/  HMMA.16816.F32.BF16 R192, R196, R4.reuse, R52 ;  /* 0x00000004c4c0723c */ /* 0x082fea0000041834 */
[----:B------:R-:W-:Y:S01]  /*1a460*/  FADD.FTZ R3, R116, R3 ;  /* 0x0000000374037221 */ /* 0x000fe20000010000 */
[C---:B------:R-:W-:Y:S05]  /*1a470*/  HMMA.16816.F32.BF16 R188, R184.reuse, R4, R56 ;  /* 0x00000004b8bc723c */ /* 0x040fea0000041838 */
[----:B------:R-:W-:Y:S01]  /*1a480*/  FADD.FTZ R8, R129, R8 ;  /* 0x0000000881087221 */ /* 0x000fe20000010000 */
[----:B------:R-:W-:Y:S01]  /*1a490*/  FADD.FTZ R10, R132, R0 ;  /* 0x00000000840a7221 */ /* 0x000fe20000010000 */
[----:B------:R-:W-:Y:S01]  /*1a4a0*/  FADD.FTZ R9, R128, R9 ;  /* 0x0000000980097221 */ /* 0x000fe20000010000 */
[----:B------:R-:W-:Y:S01]  /*1a4b0*/  MOV R132, R72 ;  /* 0x0000004800847202 */ /* 0x000fe20000000f00 */
[-C--:B------:R-:W-:Y:S03]  /*1a4c0*/  HMMA.16816.F32.BF16 R184, R184, R6.reuse, R60 ;  /* 0x00000006b8b8723c */ /* 0x080fe6000004183c */
[----:B------:R-:W-:Y:S01]  /*1a4d0*/  FADD.FTZ R2, R134, R8 ;  /* 0x0000000886027221 */ /* 0x000fe20000010000 */
[----:B------:R-:W-:Y:S01]  /*1a4e0*/  FADD.FTZ R9, R126, R9 ;  /* 0x000000097e097221 */ /* 0x000fe20000010000 */
[----:B------:R-:W-:Y:S01]  /*1a4f0*/  MOV R134, R74 ;  /* 0x0000004a00867202 */ /* 0x000fe20000000f00 */
[----:B------:R-:W-:Y:S05]  /*1a500*/  HMMA.16816.F32.BF16 R196, R196, R6, R64 ;  /* 0x00000006c4c4723c */ /* 0x000fea0000041840 */
[----:B------:R-:W-:Y:S01]  /*1a510*/  FADD.FTZ R0, R130, R9 ;  /* 0x0000000982007221 */ /* 0x000fe20000010000 */
[----:B------:R-:W-:Y:S01]  /*1a520*/  FADD.FTZ R9, R133, R10 ;  /* 0x0000000a85097221 */ /* 0x000fe20000010000 */
[----:B------:R-:W-:Y:S04]  /*1a530*/  MOV R133, R71 ;  /* 0x0000004700857202 */ /* 0x000fe80000000f00 */
        /* <DEDUP_REMOVED lines=28> */
[----:B------:R2:W-:Y:S04]  /*1a700*/  STL [R1+0x58], R5 ;  /* 0x0000580501007387 */ /* 0x0005e80000100800 */
[----:B------:R2:W-:Y:S04]  /*1a710*/  STL [R1+0x5c], R3 ;  /* 0x00005c0301007387 */ /* 0x0005e80000100800 */
[----:B------:R2:W-:Y:S04]  /*1a720*/  STL [R1+0x60], R2 ;  /* 0x0000600201007387 */ /* 0x0005e80000100800 */
[----:B------:R2:W-:Y:S01]  /*1a730*/  STL [R1+0x64], R0 ;  /* 0x0000640001007387 */ /* 0x0005e20000100800 */
[----:B------:R-:W-:Y:S05]  /*1a740*/  @P1 BRA `(.L_x_346) ;  /* 0xffffffa000a01947 */ /* 0x000fea000383ffff */
.L_x_345:
        /* <DEDUP_REMOVED lines=59> */
.L_x_349:
        /* <DEDUP_REMOVED lines=22> */
.L_x_350:
        /* <DEDUP_REMOVED lines=250> */
.L_x_352:
[----:B------:R-:W-:Y:S05]  /*1bc00*/  BSYNC B0 ;  /* 0x0000000000007941 */ /* 0x000fea0003800000 */
.L_x_351:
        /* <DEDUP_REMOVED lines=45> */
.L_x_354:
[----:B------:R-:W-:Y:S05]  /*1bee0*/  BSYNC B0 ;  /* 0x0000000000007941 */ /* 0x000fea0003800000 */
.L_x_353:
        /* <DEDUP_REMOVED lines=18> */
.L_x_356:
[----:B------:R-:W-:Y:S05]  /*1c010*/  BSYNC B0 ;  /* 0x0000000000007941 */ /* 0x000fea0003800000 */
.L_x_355:
        /* <DEDUP_REMOVED lines=16> */
.L_x_358:
[----:B------:R-:W-:Y:S05]  /*1c120*/  BSYNC B0 ;  /* 0x0000000000007941 */ /* 0x000fea0003800000 */
.L_x_357:
        /* <DEDUP_REMOVED lines=16> */
.L_x_360:
[----:B------:R-:W-:Y:S05]  /*1c230*/  BSYNC B0 ;  /* 0x0000000000007941 */ /* 0x000fea0003800000 */
.L_x_359:
        /* <DEDUP_REMOVED lines=16> */
.L_x_362:
[----:B------:R-:W-:Y:S05]  /*1c340*/  BSYNC B0 ;  /* 0x0000000000007941 */ /* 0x000fea0003800000 */
.L_x_361:
        /* <DEDUP_REMOVED lines=16> */
.L_x_364:
[----:B------:R-:W-:Y:S05]  /*1c450*/  BSYNC B0 ;  /* 0x0000000000007941 */ /* 0x000fea0003800000 */
.L_x_363:
[----:B-1234-:R-:W1:Y:S01]  /*1c460*/  LDS.128 R228, [R228+0x3000] ;  /* 0x00300000e4e47984 */ /* 0x01ee620000000c00 */
        /* <DEDUP_REMOVED lines=15> */
.L_x_366:
[----:B------:R-:W-:Y:S05]  /*1c560*/  BSYNC B0 ;  /* 0x0000000000007941 */ /* 0x000fea0003800000 */
.L_x_365:
[----:B------:R-:W-:Y:S05]  /*1c570*/  @P1 EXIT ;  /* 0x000000000000194d */ /* 0x000fea0003800000 */
[----:B------:R-:W-:Y:S01]  /*1c580*/  IADD3 R6, P0, R6, 0x70, RZ ;  /* 0x0000007006067810 */ /* 0x000fe20007f1e0ff */
[----:B------:R-:W-:Y:S01]  /*1c590*/  ULDC.64 UR4, c[0x0][0x298] ;  /* 0x0000a60000047ab9 */ /* 0x000fe20000000a00 */
[----:B------:R-:W-:Y:S01]  /*1c5a0*/  MOV R3, R9 ;  /* 0x0000000900037202 */ /* 0x000fe20000000f00 */
[----:B------:R-:W-:Y:S02]  /*1c5b0*/  IMAD.MOV.U32 R2, RZ, RZ, R10 ;  /* 0x000000ffff027224 */ /* 0x000fe400078e000a */
[----:B------:R-:W-:Y:S02]  /*1c5c0*/  IMAD.X R0, RZ, RZ, R7, P0 ;  /* 0x000000ffff007224 */ /* 0x000fe400000e0607 */
[----:B--2---:R-:W-:-:S04]  /*1c5d0*/  IMAD.WIDE.U32 R4, R6, UR4, R2 ;  /* 0x0000000406047c25 */ /* 0x004fc8000f8e0002 */
        /* <DEDUP_REMOVED lines=8> */
.L_x_286:
        /* <DEDUP_REMOVED lines=88> */
.L_x_368:
[----:B------:R-:W-:Y:S05]  /*1cbe0*/  BSYNC B0 ;  /* 0x0000000000007941 */ /* 0x000fea0003800000 */
.L_x_367:
        /* <DEDUP_REMOVED lines=16> */
.L_x_370:
[----:B------:R-:W-:Y:S05]  /*1ccf0*/  BSYNC B0 ;  /* 0x0000000000007941 */ /* 0x000fea0003800000 */
.L_x_369:
        /* <DEDUP_REMOVED lines=16> */
.L_x_372:
[----:B------:R-:W-:Y:S05]  /*1ce00*/  BSYNC B0 ;  /* 0x0000000000007941 */ /* 0x000fea0003800000 */
.L_x_371:
        /* <DEDUP_REMOVED lines=16> */
.L_x_374:
[----:B------:R-:W-:Y:S05]  /*1cf10*/  BSYNC B0 ;  /* 0x0000000000007941 */ /* 0x000fea0003800000 */
.L_x_373:
        /* <DEDUP_REMOVED lines=16> */
.L_x_376:
[----:B------:R-:W-:Y:S05]  /*1d020*/  BSYNC B0 ;  /* 0x0000000000007941 */ /* 0x000fea0003800000 */
.L_x_375:
        /* <DEDUP_REMOVED lines=25> */
.L_x_378:
[----:B------:R-:W-:Y:S05]  /*1d1c0*/  BSYNC B0 ;  /* 0x0000000000007941 */ /* 0x000fea0003800000 */
.L_x_377:
        /* <DEDUP_REMOVED lines=19> */
.L_x_380:
[----:B------:R-:W-:Y:S05]  /*1d300*/  BSYNC B0 ;  /* 0x0000000000007941 */ /* 0x000fea0003800000 */
.L_x_379:
        /* <DEDUP_REMOVED lines=16> */
.L_x_382:
[----:B------:R-:W-:Y:S05]  /*1d410*/  BSYNC B0 ;  /* 0x0000000000007941 */ /* 0x000fea0003800000 */
.L_x_381:
        /* <DEDUP_REMOVED lines=11> */
.L_x_384:
[----:B------:R-:W-:Y:S05]  /*1d4d0*/  BSYNC B0 ;  /* 0x0000000000007941 */ /* 0x000fea0003800000 */
.L_x_383:
        /* <DEDUP_REMOVED lines=11> */
.L_x_386:
[----:B------:R-:W-:Y:S05]  /*1d590*/  BSYNC B0 ;  /* 0x0000000000007941 */ /* 0x000fea0003800000 */
.L_x_385:
        /* <DEDUP_REMOVED lines=10> */
.L_x_388:
[----:B------:R-:W-:Y:S05]  /*1d640*/  BSYNC B0 ;  /* 0x0000000000007941 */ /* 0x000fea0003800000 */
.L_x_387:
        /* <DEDUP_REMOVED lines=10> */
.L_x_390:
[----:B------:R-:W-:Y:S05]  /*1d6f0*/  BSYNC B0 ;  /* 0x0000000000007941 */ /* 0x000fea0003800000 */
.L_x_389:
        /* <DEDUP_REMOVED lines=10> */
.L_x_392:
[----:B------:R-:W-:Y:S05]  /*1d7a0*/  BSYNC B0 ;  /* 0x0000000000007941 */ /* 0x000fea0003800000 */
.L_x_391:
        /* <DEDUP_REMOVED lines=10> */
.L_x_394:
[----:B------:R-:W-:Y:S05]  /*1d850*/  BSYNC B0 ;  /* 0x0000000000007941 */ /* 0x000fea0003800000 */
.L_x_393:
        /* <DEDUP_REMOVED lines=10> */
.L_x_396:
[----:B------:R-:W-:Y:S05]  /*1d900*/  BSYNC B0 ;  /* 0x0000000000007941 */ /* 0x000fea0003800000 */
.L_x_395:
        /* <DEDUP_REMOVED lines=10> */
.L_x_397:
        /* <DEDUP_REMOVED lines=13> */
.L_x_1420:


//--------------------- .text._ZN5flash16flash_fwd_kernelI23Flash_fwd_kernel_traitsILi64ELi128ELi128ELi4ELb0ELb0EN7cutlass10bfloat16_tE19Flash_kernel_traitsILi64ELi128ELi128ELi4ES3_EELb0ELb1ELb0ELb1ELb0ELb0ELb0ELb0EEEvNS_16Flash_fwd_paramsE --------------------------
	.section	.text._ZN5flash16flash_fwd_kernelI23Flash_fwd_kernel_traitsILi64ELi128ELi128ELi4ELb0ELb0EN7cutlass10bfloat16_tE19Flash_kernel_traitsILi64ELi128ELi128ELi4ES3_EELb0ELb1ELb0ELb1ELb0ELb0ELb0ELb0EEEvNS_16Flash_fwd_paramsE,"ax",@progbits
	.align	128
        .global         _ZN5flash16flash_fwd_kernelI23Flash_fwd_kernel_traitsILi64ELi128ELi128ELi4ELb0ELb0EN7cutlass10bfloat16_tE19Flash_kernel_traitsILi64ELi128ELi128ELi4ES3_EELb0ELb1ELb0ELb1ELb0ELb0ELb0ELb0EEEvNS_16Flash_fwd_paramsE
        .type           _ZN5flash16flash_fwd_kernelI23Flash_fwd_kernel_traitsILi64ELi128ELi128ELi4ELb0ELb0EN7cutlass10bfloat16_tE19Flash_kernel_traitsILi64ELi128ELi128ELi4ES3_EELb0ELb1ELb0ELb1ELb0ELb0ELb0ELb0EEEvNS_16Flash_fwd_paramsE,@function
        .size           _ZN5flash16flash_fwd_kernelI23Flash_fwd_kernel_traitsILi64ELi128ELi128ELi4ELb0ELb0EN7cutlass10bfloat16_tE19Flash_kernel_traitsILi64ELi128ELi128ELi4ES3_EELb0ELb1ELb0ELb1ELb0ELb0ELb0ELb0EEEvNS_16Flash_fwd_paramsE,(.L_x_1421 - _ZN5flash16flash_fwd_kernelI23Flash_fwd_kernel_traitsILi64ELi128ELi128ELi4ELb0ELb0EN7cutlass10bfloat16_tE19Flash_kernel_traitsILi64ELi128ELi128ELi4ES3_EELb0ELb1ELb0ELb1ELb0ELb0ELb0ELb0EEEvNS_16Flash_fwd_paramsE)
        .other          _ZN5flash16flash_fwd_kernelI23Flash_fwd_kernel_traitsILi64ELi128ELi128ELi4ELb0ELb0EN7cutlass10bfloat16_tE19Flash_kernel_traitsILi64ELi128ELi128ELi4ES3_EELb0ELb1ELb0ELb1ELb0ELb0ELb0ELb0EEEvNS_16Flash_fwd_paramsE,@"STO_CUDA_ENTRY STV_DEFAULT"
_ZN5flash16flash_fwd_kernelI23Flash_fwd_kernel_traitsILi64ELi128ELi128ELi4ELb0ELb0EN7cutlass10bfloat16_tE19Flash_kernel_traitsILi64ELi128ELi128ELi4ES3_EELb0ELb1ELb0ELb1ELb0ELb0ELb0ELb0EEEvNS_16Flash_fwd_paramsE:
.text._ZN5flash16flash_fwd_kernelI23Flash_fwd_kernel_traitsILi64ELi128ELi128ELi4ELb0ELb0EN7cutlass10bfloat16_tE19Flash_kernel_traitsILi64ELi128ELi128ELi4ES3_EELb0ELb1ELb0ELb1ELb0ELb0ELb0ELb0EEEvNS_16Flash_fwd_paramsE:
        /* <DEDUP_REMOVED lines=55> */
.L_x_398:
[----:B------:R-:W-:-:S05]  /*0370*/  ULDC UR6, c[0x0][0x2c8] ;  /* 0x0000b20000067ab9 */ /* 0x000fca0000000800 */
.L_x_399:
        /* <DEDUP_REMOVED lines=41> */
[----:B------:R-:W-:-:S06]  /*0610*/  UISETP.NE.AND UP0, UPT, UR11, -0x1, UPT ;  /* 0xffffffff0b00788c */ /* 0x000fcc000bf05270 */
[----:B------:R-:W-:-:S03]  /*0620*/  PLOP3.LUT P0, PT, PT, PT, UP0, 0x80, 0x0 ;  /* 0x000000000000781c */ /* 0x000fc60003f0f008 */
[----:B------:R-:W-:Y:S01]  /*0630*/  @UP1 ULDC.64 UR6, c[0x0][0x240] ;  /* 0x0000900000061ab9 */ /* 0x000fe20000000a00 */
[----:B------:R-:W-:Y:S02]  /*0640*/  @!UP1 USHF.R.S32.HI UR8, URZ, 0x1f, UR30 ;  /* 0x0000001f3f089899 */ /* 0x000fe4000801141e */
[----:B------:R-:W-:Y:S02]  /*0650*/  @UP1 UIMAD.WIDE.U32 UR22, UR17, UR6, URZ ;  /* 0x00000006111612a5 */ /* 0x000fe4000f8e003f */
[----:B------:R-:W-:Y:S02]  /*0660*/  @UP0 UIADD3 UR14, UR10, UR11, URZ ;  /* 0x0000000b0a0e0290 */ /* 0x000fe4000fffe03f */
[----:B------:R-:W-:-:S03]  /*0670*/  @UP1 UIMAD UR4, UR17, UR7, UR23 ;  /* 0x00000007110412a4 */ /* 0x000fc6000f8e0217 */
[----:B------:R-:W-:Y:S01]  /*0680*/  @!UP1 ULDC.64 UR6, c[0x0][0x228] ;  /* 0x00008a0000069ab9 */ /* 0x000fe20000000a00 */
[----:B-1----:R-:W-:Y:S01]  /*0690*/  IABS R0, R16 ;  /* 0x0000001000007213 */ /* 0x002fe20000000000 */
[----:B------:R-:W-:Y:S02]  /*06a0*/  @!UP1 UIMAD UR8, UR8, UR6, URZ ;  /* 0x00000006080892a4 */ /* 0x000fe4000f8e023f */
[----:B------:R-:W-:Y:S02]  /*06b0*/  @!UP1 UIMAD.WIDE.U32 UR12, UR30, UR6, URZ ;  /* 0x000000061e0c92a5 */ /* 0x000fe4000f8e003f */
[----:B------:R-:W-:Y:S01]  /*06c0*/  IMAD.MOV.U32 R5, RZ, RZ, R0 ;  /* 0x000000ffff057224 */ /* 0x000fe200078e0000 */
[----:B------:R-:W-:-:S03]  /*06d0*/  @!UP1 UIMAD UR7, UR30, UR7, UR8 ;  /* 0x000000071e0792a4 */ /* 0x000fc6000f8e0208 */
[----:B------:R-:W1:Y:S01]  /*06e0*/  I2F.RP R2, R5 ;  /* 0x0000000500027306 */ /* 0x000e620000209400 */
[----:B--2---:R-:W-:Y:S01]  /*06f0*/  IABS R4, R4 ;  /* 0x0000000400047213 */ /* 0x004fe20000000000 */
[----:B------:R-:W-:Y:S01]  /*0700*/  @UP0 ULDC.64 UR8, c[0x0][0x248] ;  /* 0x0000920000080ab9 */ /* 0x000fe20000000a00 */
[----:B------:R-:W-:Y:S02]  /*0710*/  @!UP1 UIADD3 UR4, UR13, UR7, URZ ;  /* 0x000000070d049290 */ /* 0x000fe4000fffe03f */
[----:B------:R-:W-:Y:S02]  /*0720*/  @UP0 UIMAD.WIDE.U32 UR20, UR14, UR8, URZ ;  /* 0x000000080e1402a5 */ /* 0x000fe4000f8e003f */
[----:B------:R-:W-:Y:S01]  /*0730*/  @UP0 UIMAD UR14, UR14, UR9, URZ ;  /* 0x000000090e0e02a4 */ /* 0x000fe2000f8e023f */
[----:B------:R-:W-:-:S03]  /*0740*/  @!UP1 UMOV UR22, UR12 ;  /* 0x0000000c00169c82 */ /* 0x000fc60008000000 */
[----:B------:R-:W-:Y:S01]  /*0750*/  @UP0 UIADD3 UR14, UR21, UR14, URZ ;  /* 0x0000000e150e0290 */ /* 0x000fe2000fffe03f */
[----:B------:R-:W-:Y:S01]  /*0760*/  @UP0 UMOV UR16, UR20 ;  /* 0x0000001400100c82 */ /* 0x000fe20008000000 */
[----:B-1----:R-:W1:Y:S02]  /*0770*/  MUFU.RCP R2, R2 ;  /* 0x0000000200027308 */ /* 0x002e640000001000 */
[----:B-1----:R-:W-:-:S06]  /*0780*/  VIADD R2, R2, 0xffffffe ;  /* 0x0ffffffe02027836 */ /* 0x002fcc0000000000 */
[----:B------:R-:W1:Y:S02]  /*0790*/  F2I.FTZ.U32.TRUNC.NTZ R3, R2 ;  /* 0x0000000200037305 */ /* 0x000e64000021f000 */
[----:B-1----:R-:W-:Y:S02]  /*07a0*/  IMAD.MOV R0, RZ, RZ, -R3 ;  /* 0x000000ffff007224 */ /* 0x002fe400078e0a03 */
[----:B------:R-:W-:Y:S02]  /*07b0*/  IMAD.MOV.U32 R2, RZ, RZ, RZ ;  /* 0x000000ffff027224 */ /* 0x000fe400078e00ff */
[----:B------:R-:W-:-:S04]  /*07c0*/  IMAD R0, R0, R5, RZ ;  /* 0x0000000500007224 */ /* 0x000fc800078e02ff */
[----:B------:R-:W-:Y:S01]  /*07d0*/  IMAD.HI.U32 R2, R3, R0, R2 ;  /* 0x0000000003027227 */ /* 0x000fe200078e0002 */
[----:B------:R-:W-:Y:S02]  /*07e0*/  MOV R3, R4 ;  /* 0x0000000400037202 */ /* 0x000fe40000000f00 */
[----:B------:R-:W-:-:S03]  /*07f0*/  LEA.HI R4, R27, R221, RZ, 0x6 ;  /* 0x000000dd1b047211 */ /* 0x000fc600078f30ff */
[----:B------:R-:W-:-:S04]  /*0800*/  IMAD.HI.U32 R12, R2, R3, RZ ;  /* 0x00000003020c7227 */ /* 0x000fc800078e00ff */
[----:B------:R-:W-:-:S04]  /*0810*/  IMAD.MOV R0, RZ, RZ, -R12 ;  /* 0x000000ffff007224 */ /* 0x000fc800078e0a0c */
[----:B------:R-:W-:Y:S01]  /*0820*/  IMAD R2, R5, R0, R3 ;  /* 0x0000000005027224 */ /* 0x000fe200078e0203 */
[----:B------:R-:W-:-:S04]  /*0830*/  LEA.HI R3, R27, R221, RZ, 0x3 ;  /* 0x000000dd1b037211 */ /* 0x000fc800078f18ff */
[----:B------:R-:W-:Y:S02]  /*0840*/  SHF.R.S32.HI R14, RZ, 0x3, R3 ;  /* 0x00000003ff0e7819 */ /* 0x000fe40000011403 */
[----:B------:R-:W-:-:S03]  /*0850*/  LOP3.LUT R3, R3, 0xfffffff8, RZ, 0xc0, !PT ;  /* 0xfffffff803037812 */ /* 0x000fc600078ec0ff */
[----:B------:R-:W-:Y:S01]  /*0860*/  IMAD.SHL.U32 R0, R14, 0x40, RZ ;  /* 0x000000400e007824 */ /* 0x000fe200078e00ff */
[----:B------:R-:W-:-:S04]  /*0870*/  IADD3 R124, -R3, R221, RZ ;  /* 0x000000dd037c7210 */ /* 0x000fc80007ffe1ff */
[----:B------:R-:W-:Y:S01]  /*0880*/  LOP3.LUT R0, R0, 0x1c0, RZ, 0xc0, !PT ;  /* 0x000001c000007812 */ /* 0x000fe200078ec0ff */
[----:B------:R-:W-:-:S03]  /*0890*/  IMAD.SHL.U32 R204, R124, 0x8, RZ ;  /* 0x000000087ccc7824 */ /* 0x000fc600078e00ff */
[----:B------:R-:W-:Y:S02]  /*08a0*/  SHF.R.U32.HI R3, RZ, 0x3, R0 ;  /* 0x00000003ff037819 */ /* 0x000fe40000011600 */
[----:B------:R-:W-:Y:S01]  /*08b0*/  LOP3.LUT R0, R0, 0x38, R204, 0xf8, !PT ;  /* 0x0000003800007812 */ /* 0x000fe200078ef8cc */
        /* <DEDUP_REMOVED lines=14> */
.L_x_401:
[----:B------:R-:W-:Y:S01]  /*09a0*/  @UP0 UIADD3 UR11, UR10, UR11, URZ ;  /* 0x0000000b0a0b0290 */ /* 0x000fe2000fffe03f */
[----:B------:R-:W-:Y:S01]  /*09b0*/  LOP3.LUT R0, R0, R3, RZ, 0x3c, !PT ;  /* 0x0000000300007212 */ /* 0x000fe200078e3cff */
[----:B------:R-:W-:Y:S01]  /*09c0*/  @UP0 ULDC.64 UR6, c[0x0][0x250] ;  /* 0x0000940000060ab9 */ /* 0x000fe20000000a00 */
[----:B------:R-:W-:Y:S01]  /*09d0*/  IMAD.SHL.U32 R3, R4, 0x8, RZ ;  /* 0x0000000804037824 */ /* 0x000fe200078e00ff */
[----:B------:R-:W-:Y:S01]  /*09e0*/  @UP0 UIMAD.WIDE.U32 UR20, UR11, UR6, URZ ;  /* 0x000000060b1402a5 */ /* 0x000fe2000f8e003f */
[----:B------:R-:W-:Y:S01]  /*09f0*/  ISETP.GT.U32.AND P1, PT, R5, R2, PT ;  /* 0x000000020500720c */ /* 0x000fe20003f24070 */
[----:B------:R-:W-:Y:S02]  /*0a00*/  @UP0 UIMAD UR11, UR11, UR7, URZ ;  /* 0x000000070b0b02a4 */ /* 0x000fe4000f8e023f */
[----:B------:R-:W-:Y:S01]  /*0a10*/  USHF.R.S32.HI UR31, URZ, 0x1f, UR32 ;  /* 0x0000001f3f1f7899 */ /* 0x000fe20008011420 */
[----:B------:R-:W-:Y:S01]  /*0a20*/  LOP3.LUT R232, R0, 0xfffffe00, R3, 0xf8, !PT ;  /* 0xfffffe0000e87812 */ /* 0x000fe200078ef803 */
[----:B------:R-:W-:Y:S01]  /*0a30*/  @UP0 UIADD3 UR11, UR21, UR11, URZ ;  /* 0x0000000b150b0290 */ /* 0x000fe2000fffe03f */
[----:B------:R-:W-:Y:S01]  /*0a40*/  LOP3.LUT R0, R16, UR32, RZ, 0x3c, !PT ;  /* 0x0000002010007c12 */ /* 0x000fe2000f8e3cff */
        /* <DEDUP_REMOVED lines=13> */
.L_x_402:
[----:B------:R-:W1:Y:S01]  /*0b20*/  S2UR UR21, SR_CgaCtaId ;  /* 0x00000000001579c3 */ /* 0x000e620000008800 */
[----:B------:R-:W-:Y:S01]  /*0b30*/  @!P1 IMAD.IADD R2, R2, 0x1, -R5 ;  /* 0x0000000102029824 */ /* 0x000fe200078e0a05 */
[----:B------:R-:W-:Y:S01]  /*0b40*/  UIADD3 UR10, -UR33, UR19, URZ ;  /* 0x00000013210a7290 */ /* 0x000fe2000fffe13f */
[----:B------:R-:W-:Y:S01]  /*0b50*/  SHF.R.S32.HI R205, RZ, 0x1f, R204 ;  /* 0x0000001fffcd7819 */ /* 0x000fe200000114cc */
[----:B------:R-:W-:Y:S01]  /*0b60*/  ULDC.64 UR12, c[0x0][0x258] ;  /* 0x00009600000c7ab9 */ /* 0x000fe20000000a00 */
[----:B------:R-:W-:Y:S01]  /*0b70*/  ISETP.GE.AND P5, PT, R0, RZ, PT ;  /* 0x000000ff0000720c */ /* 0x000fe20003fa6270 */
[----:B------:R-:W-:Y:S01]  /*0b80*/  UIMAD UR15, UR31, UR12, URZ ;  /* 0x0000000c1f0f72a4 */ /* 0x000fe2000f8e023f */
[----:B------:R-:W-:Y:S01]  /*0b90*/  ISETP.GE.U32.AND P4, PT, R2, R5, PT ;  /* 0x000000050200720c */ /* 0x000fe20003f86070 */
[----:B------:R-:W-:Y:S01]  /*0ba0*/  IMAD.U32 R0, RZ, RZ, UR12 ;  /* 0x0000000cff007e24 */ /* 0x000fe2000f8e00ff */
[----:B------:R-:W-:Y:S01]  /*0bb0*/  IADD3 R2, P0, R204, UR22, RZ ;  /* 0x00000016cc027c10 */ /* 0x000fe2000ff1e0ff */
[----:B------:R-:W-:Y:S01]  /*0bc0*/  UIMAD UR13, UR32, UR13, UR15 ;  /* 0x0000000d200d72a4 */ /* 0x000fe2000f8e020f */
[C---:B------:R-:W-:Y:S01]  /*0bd0*/  ISETP.GE.AND P3, PT, R14.reuse, UR10, PT ;  /* 0x0000000a0e007c0c */ /* 0x040fe2000bf66270 */
[C---:B------:R-:W-:Y:S01]  /*0be0*/  VIADD R21, R14.reuse, 0x10 ;  /* 0x000000100e157836 */ /* 0x040fe20000000000 */
[----:B------:R-:W-:Y:S01]  /*0bf0*/  IADD3.X R3, R205, UR4, RZ, P0, !PT ;  /* 0x00000004cd037c10 */ /* 0x000fe200087fe4ff */
[----:B------:R-:W-:Y:S01]  /*0c00*/  UMOV UR4, 0x400 ;  /* 0x0000040000047882 */ /* 0x000fe20000000000 */
[----:B------:R-:W-:Y:S01]  /*0c10*/  SHF.R.S32.HI R15, RZ, 0x1f, R14 ;  /* 0x0000001fff0f7819 */ /* 0x000fe2000001140e */
[----:B------:R-:W-:Y:S01]  /*0c20*/  VIADD R20, R14, 0x20 ;  /* 0x000000200e147836 */ /* 0x000fe20000000000 */
[----:B------:R-:W-:Y:S01]  /*0c30*/  BSSY B0, `(.L_x_403) ;  /* 0x0000023000007945 */ /* 0x000fe20003800000 */
[----:B------:R-:W-:Y:S01]  /*0c40*/  IMAD.WIDE.U32 R10, R0, UR32, R2 ;  /* 0x00000020000a7c25 */ /* 0x000fe2000f8e0002 */
[----:B------:R-:W-:-:S02]  /*0c50*/  ISETP.NE.AND P6, PT, R16, RZ, PT ;  /* 0x000000ff1000720c */ /* 0x000fc40003fc5270 */
[----:B------:R-:W-:Y:S01]  /*0c60*/  ISETP.GE.AND P2, PT, R21, UR10, PT ;  /* 0x0000000a15007c0c */ /* 0x000fe2000bf46270 */
[C---:B------:R-:W-:Y:S01]  /*0c70*/  VIADD R23, R14.reuse, 0x30 ;  /* 0x000000300e177836 */ /* 0x040fe20000000000 */
[----:B-1----:R-:W-:Y:S01]  /*0c80*/  ULEA UR4, UR21, UR4, 0x18 ;  /* 0x0000000415047291 */ /* 0x002fe2000f8ec03f */
[----:B------:R-:W-:Y:S02]  /*0c90*/  VIADD R22, R14, 0x40 ;  /* 0x000000400e167836 */ /* 0x000fe40000000000 */
[----:B------:R-:W-:Y:S01]  /*0ca0*/  @!P1 VIADD R12, R12, 0x1 ;  /* 0x000000010c0c9836 */ /* 0x000fe20000000000 */
[----:B------:R-:W-:Y:S01]  /*0cb0*/  ISETP.GE.AND P1, PT, R20, UR10, PT ;  /* 0x0000000a14007c0c */ /* 0x000fe2000bf26270 */
[----:B------:R-:W-:Y:S01]  /*0cc0*/  IMAD.U32 R6, RZ, RZ, UR18 ;  /* 0x00000012ff067e24 */ /* 0x000fe2000f8e00ff */
[----:B------:R-:W-:Y:S01]  /*0cd0*/  ISETP.GE.AND P0, PT, R23, UR10, PT ;  /* 0x0000000a17007c0c */ /* 0x000fe2000bf06270 */
[----:B------:R-:W-:Y:S01]  /*0ce0*/  VIADD R9, R11, UR13 ;  /* 0x0000000d0b097c36 */ /* 0x000fe20008000000 */
[----:B------:R-:W-:Y:S01]  /*0cf0*/  LEA R232, R232, UR4, 0x1 ;  /* 0x00000004e8e87c11 */ /* 0x000fe2000f8e08ff */
[----:B------:R-:W-:Y:S01]  /*0d00*/  @P4 VIADD R12, R12, 0x1 ;  /* 0x000000010c0c4836 */ /* 0x000fe20000000000 */
[----:B------:R-:W-:Y:S01]  /*0d10*/  ISETP.GE.AND P4, PT, R22, UR10, PT ;  /* 0x0000000a16007c0c */ /* 0x000fe2000bf86270 */
[----:B------:R-:W-:-:S04]  /*0d20*/  IMAD.WIDE R6, R6, 0x80, R14 ;  /* 0x0000008006067825 */ /* 0x000fc800078e020e */
[----:B------:R-:W-:Y:S01]  /*0d30*/  VIADD R19, R14, 0x50 ;  /* 0x000000500e137836 */ /* 0x000fe20000000000 */
[----:B------:R-:W-:Y:S07]  /*0d40*/  @P3 BRA `(.L_x_404) ;  /* 0x0000000000443947 */ /* 0x000fee0003800000 */
        /* <DEDUP_REMOVED lines=17> */
.L_x_404:
[----:B------:R-:W-:Y:S05]  /*0e60*/  BSYNC B0 ;  /* 0x0000000000007941 */ /* 0x000fea0003800000 */
.L_x_403:
        /* <DEDUP_REMOVED lines=24> */
.L_x_406:
[----:B------:R-:W-:Y:S05]  /*0ff0*/  BSYNC B0 ;  /* 0x0000000000007941 */ /* 0x000fea0003800000 */
.L_x_405:
        /* <DEDUP_REMOVED lines=24> */
.L_x_408:
[----:B------:R-:W-:Y:S05]  /*1180*/  BSYNC B0 ;  /* 0x0000000000007941 */ /* 0x000fea0003800000 */
.L_x_407:
        /* <DEDUP_REMOVED lines=25> */
.L_x_410:
[----:B------:R-:W-:Y:S05]  /*1320*/  BSYNC B0 ;  /* 0x0000000000007941 */ /* 0x000fea0003800000 */
.L_x_409:
[----:B------:R-:W-:Y:S04]  /*1330*/  BSSY B0, `(.L_x_411) ;  /* 0x0000016000007945 */ /* 0x000fe80003800000 */
        /* <DEDUP_REMOVED lines=21> */
.L_x_412:
[----:B------:R-:W-:Y:S05]  /*1490*/  BSYNC B0 ;  /* 0x0000000000007941 */ /* 0x000fea0003800000 */
.L_x_411:
        /* <DEDUP_REMOVED lines=22> */
.L_x_414:
[----:B------:R-:W-:Y:S05]  /*1600*/  BSYNC B0 ;  /* 0x0000000000007941 */ /* 0x000fea0003800000 */
.L_x_413:
        /* <DEDUP_REMOVED lines=22> */
.L_x_416:
[----:B------:R-:W-:Y:S05]  /*1770*/  BSYNC B0 ;  /* 0x0000000000007941 */ /* 0x000fea0003800000 */
.L_x_415:
        /* <DEDUP_REMOVED lines=22> */
.L_x_418:
[----:B------:R-:W-:Y:S05]  /*18e0*/  BSYNC B0 ;  /* 0x0000000000007941 */ /* 0x000fea0003800000 */
.L_x_417:
[----:B------:R-:W-:Y:S01]  /*18f0*/  IMAD.IADD R10, R221, 0x1, -R13 ;  /* 0x00000001dd0a7824 */ /* 0x000fe200078e0a0d */
[----:B------:R-:W-:Y:S01]  /*1900*/  ULDC.64 UR12, c[0x0][0x260] ;  /* 0x00009800000c7ab9 */ /* 0x000fe20000000a00 */
[C---:B--2-4-:R-:W-:Y:S01]  /*1910*/  IMAD R4, R15.reuse, UR8, RZ ;  /* 0x000000080f047c24 */ /* 0x054fe2000f8e02ff */
[----:B------:R-:W-:Y:S01]  /*1920*/  UIADD3 UR22, UR26, -0x1, URZ ;  /* 0xffffffff1a167890 */ /* 0x000fe2000fffe03f */
[----:B------:R-:W-:Y:S01]  /*1930*/  IMAD.WIDE.U32 R2, R14, UR8, R204 ;  /* 0x000000080e027c25 */ /* 0x000fe2000f8e00cc */
[----:B------:R-:W-:Y:S01]  /*1940*/  SHF.R.S32.HI R6, RZ, 0x1f, R10 ;  /* 0x0000001fff067819 */ /* 0x000fe2000001140a */
[----:B------:R-:W-:Y:S01]  /*1950*/  USHF.L.U64.HI UR23, UR8, 0x7, UR9 ;  /* 0x0000000708177899 */ /* 0x000fe20008010209 */
[----:B------:R-:W-:Y:S01]  /*1960*/  BSSY B0, `(.L_x_419) ;  /* 0x000003c000007945 */ /* 0x000fe20003800000 */
[----:B------:R-:W-:Y:S01]  /*1970*/  IMAD.MOV.U32 R0, RZ, RZ, R12 ;  /* 0x000000ffff007224 */ /* 0x000fe200078e000c */
[----:B------:R-:W-:Y:S01]  /*1980*/  LEA.HI R17, R6, R10, RZ, 0x3 ;  /* 0x0000000a06117211 */ /* 0x000fe200078f18ff */
[----:B------:R-:W-:Y:S01]  /*1990*/  IMAD R5, R14, UR9, R4 ;  /* 0x000000090e057c24 */ /* 0x000fe2000f8e0204 */
[----:B------:R-:W-:Y:S01]  /*19a0*/  IADD3 R4, P0, R2, UR16, RZ ;  /* 0x0000001002047c10 */ /* 0x000fe2000ff1e0ff */
[----:B------:R-:W-:Y:S01]  /*19b0*/  @!P5 IMAD.MOV R0, RZ, RZ, -R0 ;  /* 0x000000ffff00d224 */ /* 0x000fe200078e0a00 */
[----:B------:R-:W-:Y:S01]  /*19c0*/  @!P6 LOP3.LUT R0, RZ, R16, RZ, 0x33, !PT ;  /* 0x00000010ff00e212 */ /* 0x000fe200078e33ff */
[----:B------:R-:W-:Y:S01]  /*19d0*/  IMAD R6, R15, UR6, RZ ;  /* 0x000000060f067c24 */ /* 0x000fe2000f8e02ff */
[----:B------:R-:W-:Y:S01]  /*19e0*/  IADD3.X R5, R3, UR14, R5, P0, !PT ;  /* 0x0000000e03057c10 */ /* 0x000fe200087fe405 */
[C---:B------:R-:W-:Y:S01]  /*19f0*/  IMAD.WIDE.U32 R2, R14.reuse, UR6, R204 ;  /* 0x000000060e027c25 */ /* 0x040fe2000f8e00cc */
[----:B------:R-:W-:Y:S01]  /*1a00*/  SHF.R.S32.HI R7, RZ, 0x1f, R0 ;  /* 0x0000001fff077819 */ /* 0x000fe20000011400 */
[----:B------:R-:W-:Y:S01]  /*1a10*/  UIMAD UR29, UR22, -0x80, UR28 ;  /* 0xffffff80161d78a4 */ /* 0x000fe2000f8e021c */
[----:B------:R-:W-:Y:S01]  /*1a20*/  LOP3.LUT R9, R17, 0xfffffff8, RZ, 0xc0, !PT ;  /* 0xfffffff811097812 */ /* 0x000fe200078ec0ff */
[----:B------:R-:W-:Y:S01]  /*1a30*/  IMAD R6, R14, UR7, R6 ;  /* 0x000000070e067c24 */ /* 0x000fe2000f8e0206 */
[----:B------:R-:W-:Y:S01]  /*1a40*/  IADD3 R8, P0, R2, UR20, RZ ;  /* 0x0000001402087c10 */ /* 0x000fe2000ff1e0ff */
[----:B------:R-:W-:Y:S01]  /*1a50*/  IMAD R2, R7, UR12, RZ ;  /* 0x0000000c07027c24 */ /* 0x000fe2000f8e02ff */
[----:B------:R-:W-:Y:S01]  /*1a60*/  IADD3 R16, R10, -R9, RZ ;  /* 0x800000090a107210 */ /* 0x000fe20007ffe0ff */
[----:B------:R-:W-:Y:S01]  /*1a70*/  IMAD.WIDE.U32 R30, R0, UR12, R4 ;  /* 0x0000000c001e7c25 */ /* 0x000fe2000f8e0004 */
[----:B------:R-:W-:Y:S01]  /*1a80*/  IADD3.X R9, R3, UR11, R6, P0, !PT ;  /* 0x0000000b03097c10 */ /* 0x000fe200087fe406 */
[----:B------:R-:W-:Y:S01]  /*1a90*/  USHF.L.U32 UR27, UR8, 0x7, URZ ;  /* 0x00000007081b7899 */ /* 0x000fe2000800063f */
[----:B------:R-:W-:Y:S01]  /*1aa0*/  ISETP.GE.AND P6, PT, R14, UR29, PT ;  /* 0x0000001d0e007c0c */ /* 0x000fe2000bfc6270 */
[----:B------:R-:W-:Y:S01]  /*1ab0*/  IMAD R3, R0, UR13, R2 ;  /* 0x0000000d00037c24 */ /* 0x000fe2000f8e0202 */
[----:B------:R-:W-:Y:S01]  /*1ac0*/  ULDC.64 UR12, c[0x0][0x268] ;  /* 0x00009a00000c7ab9 */ /* 0x000fe20000000a00 */
[----:B------:R2:W-:Y:S01]  /*1ad0*/  STL.64 [R1+0xf0], R30 ;  /* 0x0000f01e01007387 */ /* 0x0005e20000100a00 */
[----:B------:R-:W-:Y:S01]  /*1ae0*/  IMAD.MOV.U32 R28, RZ, RZ, R30 ;  /* 0x000000ffff1c7224 */ /* 0x000fe200078e001e */
[----:B------:R-:W-:Y:S01]  /*1af0*/  USHF.R.S32.HI UR16, URZ, 0x1f, UR22 ;  /* 0x0000001f3f107899 */ /* 0x000fe20008011416 */
[----:B------:R-:W-:Y:S01]  /*1b00*/  IMAD.IADD R29, R31, 0x1, R3 ;  /* 0x000000011f1d7824 */ /* 0x000fe200078e0203 */
[----:B------:R-:W-:Y:S01]  /*1b10*/  MOV R2, UR22 ;  /* 0x0000001600027c02 */ /* 0x000fe20008000f00 */
[----:B------:R-:W-:Y:S01]  /*1b20*/  UIMAD UR11, UR23, UR22, URZ ;  /* 0x00000016170b72a4 */ /* 0x000fe2000f8e023f */
[----:B------:R-:W-:Y:S01]  /*1b30*/  ISETP.GE.AND P5, PT, R21, UR29, PT ;  /* 0x0000001d15007c0c */ /* 0x000fe2000bfa6270 */
[----:B------:R-:W-:Y:S01]  /*1b40*/  IMAD R7, R7, UR12, RZ ;  /* 0x0000000c07077c24 */ /* 0x000fe2000f8e02ff */
[----:B------:R4:W-:Y:S01]  /*1b50*/  STL.64 [R1+0xe8], R28 ;  /* 0x0000e81c01007387 */ /* 0x0009e20000100a00 */
[----:B------:R-:W-:Y:S01]  /*1b60*/  ISETP.GE.AND P4, PT, R20, UR29, PT ;  /* 0x0000001d14007c0c */ /* 0x000fe2000bf86270 */
[----:B------:R-:W-:Y:S01]  /*1b70*/  UIMAD UR11, UR16, UR27, UR11 ;  /* 0x0000001b100b72a4 */ /* 0x000fe2000f8e020b */
[----:B------:R-:W-:-:S02]  /*1b80*/  IMAD.WIDE.U32 R2, R2, UR27, R28 ;  /* 0x0000001b02027c25 */ /* 0x000fc4000f8e001c */
[----:B------:R-:W-:Y:S02]  /*1b90*/  R2P PR, R16, 0x6 ;  /* 0x0000000610007804 */ /* 0x000fe40000000000 */
[----:B------:R-:W-:Y:S01]  /*1ba0*/  IMAD.MOV.U32 R48, RZ, RZ, 0x10 ;  /* 0x00000010ff307424 */ /* 0x000fe200078e00ff */
[----:B------:R-:W-:Y:S01]  /*1bb0*/  ISETP.GE.AND P3, PT, R23, UR29, PT ;  /* 0x0000001d17007c0c */ /* 0x000fe2000bf66270 */
[----:B------:R-:W-:Y:S01]  /*1bc0*/  IMAD.MOV.U32 R125, RZ, RZ, 0x20 ;  /* 0x00000020ff7d7424 */ /* 0x000fe200078e00ff */
[----:B------:R-:W-:Y:S01]  /*1bd0*/  ISETP.GE.AND P0, PT, R22, UR29, PT ;  /* 0x0000001d16007c0c */ /* 0x000fe2000bf06270 */
[----:B------:R-:W-:Y:S01]  /*1be0*/  IMAD R25, R0, UR13, R7 ;  /* 0x0000000d00197c24 */ /* 0x000fe2000f8e0207 */
[----:B------:R-:W-:Y:S02]  /*1bf0*/  SEL R5, R48, 0xfffffff0, !P1 ;  /* 0xfffffff030057807 */ /* 0x000fe40004800000 */
[----:B------:R-:W-:Y:S02]  /*1c00*/  SEL R6, R125, 0xffffffe0, !P2 ;  /* 0xffffffe07d067807 */ /* 0x000fe40005000000 */
[----:B------:R-:W-:-:S02]  /*1c10*/  ISETP.GE.AND P1, PT, R19, UR29, PT ;  /* 0x0000001d13007c0c */ /* 0x000fc4000bf26270 */
[----:B------:R-:W-:Y:S01]  /*1c20*/  ISETP.GE.AND P2, PT, R18, UR29, PT ;  /* 0x0000001d12007c0c */ /* 0x000fe2000bf46270 */
[----:B--2---:R-:W-:Y:S01]  /*1c30*/  IMAD.WIDE.U32 R30, R0, UR12, R8 ;  /* 0x0000000c001e7c25 */ /* 0x004fe2000f8e0008 */
[----:B------:R-:W-:-:S04]  /*1c40*/  IADD3 R9, R3, UR11, RZ ;  /* 0x0000000b03097c10 */ /* 0x000fc8000fffe0ff */
        /* <DEDUP_REMOVED lines=13> */
.L_x_420:
[----:B------:R-:W-:Y:S05]  /*1d20*/  BSYNC B0 ;  /* 0x0000000000007941 */ /* 0x000fea0003800000 */
.L_x_419:
        /* <DEDUP_REMOVED lines=18> */
.L_x_422:
[----:B------:R-:W-:Y:S05]  /*1e50*/  BSYNC B0 ;  /* 0x0000000000007941 */ /* 0x000fea0003800000 */
.L_x_421:
        /* <DEDUP_REMOVED lines=18> */
.L_x_424:
[----:B------:R-:W-:Y:S05]  /*1f80*/  BSYNC B0 ;  /* 0x0000000000007941 */ /* 0x000fea0003800000 */
.L_x_423:
        /* <DEDUP_REMOVED lines=18> */
.L_x_426:
[----:B------:R-:W-:Y:S05]  /*20b0*/  BSYNC B0 ;  /* 0x0000000000007941 */ /* 0x000fea0003800000 */
.L_x_425:
        /* <DEDUP_REMOVED lines=18> */
.L_x_428:
[----:B------:R-:W-:Y:S05]  /*21e0*/  BSYNC B0 ;  /* 0x0000000000007941 */ /* 0x000fea0003800000 */
.L_x_427:
        /* <DEDUP_REMOVED lines=19> */
.L_x_430:
[----:B------:R-:W-:Y:S05]  /*2320*/  BSYNC B0 ;  /* 0x0000000000007941 */ /* 0x000fea0003800000 */
.L_x_429:
        /* <DEDUP_REMOVED lines=19> */
.L_x_432:
[----:B------:R-:W-:Y:S05]  /*2460*/  BSYNC B0 ;  /* 0x0000000000007941 */ /* 0x000fea0003800000 */
.L_x_431:
        /* <DEDUP_REMOVED lines=18> */
.L_x_434:
[----:B------:R-:W-:Y:S05]  /*2590*/  BSYNC B0 ;  /* 0x0000000000007941 */ /* 0x000fea0003800000 */
.L_x_433:
[----:B------:R-:W-:Y:S01]  /*25a0*/  ULDC.64 UR20, c[0x0][0x3c8] ;  /* 0x0000f20000147ab9 */ /* 0x000fe20000000a00 */
[----:B------:R-:W0:Y:S01]  /*25b0*/  LDGDEPBAR ;  /* 0x00000000000079af */ /* 0x000e220000000000 */
[----:B------:R-:W-:-:S04]  /*25c0*/  UISETP.NE.U32.AND UP1, UPT, UR20, URZ, UPT ;  /* 0x0000003f1400728c */ /* 0x000fc8000bf25070 */
[----:B------:R-:W-:-:S06]  /*25d0*/  UISETP.NE.AND.EX UP1, UPT, UR21, URZ, UPT, UP1 ;  /* 0x0000003f1500728c */ /* 0x000fcc000bf25310 */
[----:B------:R-:W-:-:S05]  /*25e0*/  PLOP3.LUT P0, PT, PT, PT, UP1, 0x80, 0x0 ;  /* 0x000000000000781c */ /* 0x000fca0003f0f018 */
[----:B------:R-:W-:Y:S01]  /*25f0*/  @UP1 USHF.R.S32.HI UR13, URZ, 0x1f, UR30 ;  /* 0x0000001f3f0d1899 */ /* 0x000fe2000801141e */
[----:B------:R-:W-:Y:S01]  /*2600*/  @UP1 ULDC.64 UR14, c[0x0][0x3d0] ;  /* 0x0000f400000e1ab9 */ /* 0x000fe20000000a00 */
[----:B------:R-:W-:Y:S02]  /*2610*/  @UP1 UMOV UR34, UR32 ;  /* 0x0000002000221c82 */ /* 0x000fe40008000000 */
[----:B------:R-:W-:Y:S01]  /*2620*/  @UP1 UIMAD UR13, UR13, UR14, URZ ;  /* 0x0000000e0d0d12a4 */ /* 0x000fe2000f8e023f */
[----:B------:R-:W-:Y:S02]  /*2630*/  @UP1 UMOV UR35, UR31 ;  /* 0x0000001f00231c82 */ /* 0x000fe40008000000 */
[----:B------:R-:W-:Y:S01]  /*2640*/  @UP1 UIMAD.WIDE.U32 UR34, UR30, UR14, UR34 ;  /* 0x0000000e1e2212a5 */ /* 0x000fe2000f8e0022 */
[----:B-1----:R-:W-:Y:S01]  /*2650*/  LEA.HI R9, R27, R221, RZ, 0x5 ;  /* 0x000000dd1b097211 */ /* 0x002fe200078f28ff */
[----:B------:R-:W-:Y:S01]  /*2660*/  @UP1 UIMAD UR13, UR30, UR15, UR13 ;  /* 0x0000000f1e0d12a4 */ /* 0x000fe2000f8e020d */
[----:B------:R-:W-:Y:S01]  /*2670*/  SHF.R.S32.HI R4, RZ, 0x4, R26 ;  /* 0x00000004ff047819 */ /* 0x000fe2000001141a */
[----:B------:R-:W-:Y:S01]  /*2680*/  @UP1 ULEA UR20, UP0, UR34, UR20, 0x2 ;  /* 0x0000001422141291 */ /* 0x000fe2000f80103f */
[----:B------:R-:W-:-:S04]  /*2690*/  DEPBAR.LE SB0, 0x0 ;  /* 0x000080000000791a */ /* 0x000fc80000000000 */
[----:B------:R-:W-:Y:S01]  /*26a0*/  @UP1 UIADD3 UR13, UR35, UR13, URZ ;  /* 0x0000000d230d1290 */ /* 0x000fe2000fffe03f */
[----:B------:R-:W-:-:S03]  /*26b0*/  IMAD.U32 R2, RZ, RZ, UR20 ;  /* 0x00000014ff027e24 */ /* 0x000fc6000f8e00ff */
[----:B------:R-:W-:-:S03]  /*26c0*/  @UP1 ULEA.HI.X UR21, UR34, UR21, UR13, 0x2, UP0 ;  /* 0x0000001522151291 */ /* 0x000fc600080f140d */
[----:B------:R-:W-:-:S03]  /*26d0*/  @UP1 ULDC UR13, c[0x0][0x2e8] ;  /* 0x0000ba00000d1ab9 */ /* 0x000fc60000000800 */
[----:B------:R-:W-:-:S06]  /*26e0*/  IMAD.U32 R3, RZ, RZ, UR21 ;  /* 0x00000015ff037e24 */ /* 0x000fcc000f8e00ff */
[----:B------:R1:W5:Y:S01]  /*26f0*/  @P0 LDG.E R3, desc[UR24][R2.64] ;  /* 0x0000001802030981 */ /* 0x000362000c1e1900 */
[----:B------:R-:W-:Y:S01]  /*2700*/  LOP3.LUT R0, R9, 0xffffffe0, RZ, 0xc0, !PT ;  /* 0xffffffe009007812 */ /* 0x000fe200078ec0ff */
[----:B----4-:R-:W-:Y:S01]  /*2710*/  IMAD.IADD R29, R31, 0x1, R25 ;  /* 0x000000011f1d7824 */ /* 0x010fe200078e0219 */
[----:B------:R-:W-:Y:S01]  /*2720*/  LEA.HI R7, R26, R4, RZ, 0x1 ;  /* 0x000000041a077211 */ /* 0x000fe200078f08ff */
[----:B------:R-:W-:Y:S01]  /*2730*/  IMAD.MOV.U32 R28, RZ, RZ, R30 ;  /* 0x000000ffff1c7224 */ /* 0x000fe200078e001e */
[----:B------:R-:W-:Y:S01]  /*2740*/  SHF.R.S32.HI R9, RZ, 0x5, R9 ;  /* 0x00000005ff097819 */ /* 0x000fe20000011409 */
[----:B------:R-:W-:Y:S01]  /*2750*/  IMAD.IADD R0, R221, 0x1, -R0 ;  /* 0x00000001dd007824 */ /* 0x000fe200078e0a00 */
[----:B------:R-:W-:Y:S01]  /*2760*/  USHF.L.U32 UR14, UR6, 0x7, URZ ;  /* 0x00000007060e7899 */ /* 0x000fe2000800063f */
[----:B------:R-:W-:Y:S01]  /*2770*/  BSSY B0, `(.L_x_435) ;  /* 0x000003c000007945 */ /* 0x000fe20003800000 */
[----:B------:R-:W-:Y:S01]  /*2780*/  LEA R8, R9, UR33, 0x4 ;  /* 0x0000002109087c11 */ /* 0x000fe2000f8e20ff */
[----:B------:R4:W-:Y:S01]  /*2790*/  STL.64 [R1+0x110], R28 ;  /* 0x0001101c01007387 */ /* 0x0009e20000100a00 */
[----:B------:R-:W-:Y:S01]  /*27a0*/  BAR.SYNC.DEFER_BLOCKING 0x0 ;  /* 0x0000000000007b1d */ /* 0x000fe20000010000 */
[----:B------:R-:W-:-:S02]  /*27b0*/  ISETP.GE.AND P6, PT, R21, UR29, PT ;  /* 0x0000001d15007c0c */ /* 0x000fc4000bfc6270 */
[----:B------:R-:W-:Y:S02]  /*27c0*/  ISETP.GE.AND P5, PT, R20, UR29, PT ;  /* 0x0000001d14007c0c */ /* 0x000fe4000bfa6270 */
[----:B------:R-:W-:Y:S02]  /*27d0*/  ISETP.GE.AND P4, PT, R23, UR29, PT ;  /* 0x0000001d17007c0c */ /* 0x000fe4000bf86270 */
[----:B------:R-:W-:Y:S02]  /*27e0*/  ISETP.GE.AND P3, PT, R22, UR29, PT ;  /* 0x0000001d16007c0c */ /* 0x000fe4000bf66270 */
[----:B------:R-:W-:Y:S01]  /*27f0*/  ISETP.GE.AND P2, PT, R19, UR29, PT ;  /* 0x0000001d13007c0c */ /* 0x000fe2000bf46270 */
[----:B-1----:R-:W5:Y:S01]  /*2800*/  @P0 MUFU.RCP R2, UR13 ;  /* 0x0000000d00020d08 */ /* 0x002f620008001000 */
[----:B------:R-:W-:Y:S01]  /*2810*/  USHF.L.U64.HI UR13, UR6, 0x7, UR7 ;  /* 0x00000007060d7899 */ /* 0x000fe20008010207 */
[----:B------:R-:W-:-:S03]  /*2820*/  ISETP.GE.AND P1, PT, R18, UR29, PT ;  /* 0x0000001d12007c0c */ /* 0x000fc6000bf26270 */
[----:B------:R-:W-:-:S04]  /*2830*/  UIMAD UR20, UR13, UR22, URZ ;  /* 0x000000160d1472a4 */ /* 0x000fc8000f8e023f */
[----:B------:R-:W-:Y:S01]  /*2840*/  UIMAD UR20, UR16, UR14, UR20 ;  /* 0x0000000e101472a4 */ /* 0x000fe2000f8e0214 */
[----:B-----5:R-:W-:Y:S01]  /*2850*/  @P0 FMUL.FTZ R3, R3, R2 ;  /* 0x0000000203030220 */ /* 0x020fe20000410000 */
[----:B------:R-:W-:Y:S02]  /*2860*/  LOP3.LUT R2, R7, 0xfffffffe, RZ, 0xc0, !PT ;  /* 0xfffffffe07027812 */ /* 0x000fe400078ec0ff */
[----:B------:R-:W-:Y:S02]  /*2870*/  SHF.R.S32.HI R7, RZ, 0x1f, R0 ;  /* 0x0000001fff077819 */ /* 0x000fe40000011400 */
[----:B------:R-:W-:Y:S01]  /*2880*/  @P0 R2UR UR15, R3 ;  /* 0x00000000030f02ca */ /* 0x000fe200000e0000 */
[----:B------:R-:W-:Y:S01]  /*2890*/  IMAD.IADD R12, R4, 0x1, -R2 ;  /* 0x00000001040c7824 */ /* 0x000fe200078e0a02 */
[----:B------:R-:W-:Y:S01]  /*28a0*/  LEA.HI R0, R7, R0, RZ, 0x2 ;  /* 0x0000000007007211 */ /* 0x000fe200078f10ff */
[----:B------:R-:W-:Y:S01]  /*28b0*/  IMAD.SHL.U32 R4, R124, 0x40, RZ ;  /* 0x000000407c047824 */ /* 0x000fe200078e00ff */
[C---:B------:R-:W-:Y:S01]  /*28c0*/  ISETP.GE.AND P0, PT, R14.reuse, UR29, PT ;  /* 0x0000001d0e007c0c */ /* 0x040fe2000bf06270 */
[----:B------:R-:W-:Y:S01]  /*28d0*/  IMAD.SHL.U32 R2, R14, 0x8, RZ ;  /* 0x000000080e027824 */ /* 0x000fe200078e00ff */
[----:B------:R-:W-:Y:S01]  /*28e0*/  SHF.R.S32.HI R3, RZ, 0x2, R0 ;  /* 0x00000002ff037819 */ /* 0x000fe20000011400 */
[----:B------:R-:W-:Y:S01]  /*28f0*/  IMAD.U32 R7, RZ, RZ, UR28 ;  /* 0x0000001cff077e24 */ /* 0x000fe2000f8e00ff */
[----:B------:R-:W-:Y:S01]  /*2900*/  LOP3.LUT R0, R4, 0x1c0, RZ, 0xc0, !PT ;  /* 0x000001c004007812 */ /* 0x000fe200078ec0ff */
[----:B------:R-:W-:Y:S01]  /*2910*/  IMAD.SHL.U32 R4, R12, 0x8, RZ ;  /* 0x000000080c047824 */ /* 0x000fe200078e00ff */
[----:B------:R-:W-:Y:S01]  /*2920*/  IADD3 R8, R8, 0x1, R3 ;  /* 0x0000000108087810 */ /* 0x000fe20007ffe003 */
[----:B------:R-:W-:Y:S01]  /*2930*/  IMAD.SHL.U32 R3, R16, 0x40, RZ ;  /* 0x0000004010037824 */ /* 0x000fe200078e00ff */
[----:B------:R-:W-:-:S02]  /*2940*/  LOP3.LUT R10, R0, 0x8, R2, 0xf8, !PT ;  /* 0x00000008000a7812 */ /* 0x000fc400078ef802 */
[----:B------:R-:W-:Y:S02]  /*2950*/  SHF.R.U32.HI R0, RZ, 0x3, R0 ;  /* 0x00000003ff007819 */ /* 0x000fe40000011600 */
[----:B------:R-:W-:Y:S01]  /*2960*/  LOP3.LUT R2, R3, 0x1c0, RZ, 0xc0, !PT ;  /* 0x000001c003027812 */ /* 0x000fe200078ec0ff */
[----:B------:R4:W-:Y:S01]  /*2970*/  @P0 STS.128 [R232+0x8000], RZ ;  /* 0x008000ffe8000388 */ /* 0x0009e20000000c00 */
[----:B------:R-:W-:Y:S01]  /*2980*/  IMAD.SHL.U32 R3, R17, 0x40, RZ ;  /* 0x0000004011037824 */ /* 0x000fe200078e00ff */
[----:B------:R-:W-:Y:S02]  /*2990*/  LOP3.LUT R10, R10, R0, RZ, 0x3c, !PT ;  /* 0x000000000a0a7212 */ /* 0x000fe400078e3cff */
[----:B------:R-:W-:Y:S02]  /*29a0*/  LOP3.LUT R4, R2, 0x8, R4, 0xf8, !PT ;  /* 0x0000000802047812 */ /* 0x000fe400078ef804 */
[----:B------:R-:W-:Y:S02]  /*29b0*/  LOP3.LUT R207, R3, 0xfffffe00, RZ, 0xc0, !PT ;  /* 0xfffffe0003cf7812 */ /* 0x000fe400078ec0ff */
[----:B------:R-:W-:Y:S01]  /*29c0*/  IADD3 R3, R7, -UR19, R8 ;  /* 0x8000001307037c10 */ /* 0x000fe2000fffe008 */
[----:B------:R-:W-:Y:S01]  /*29d0*/  IMAD.U32 R8, RZ, RZ, UR22 ;  /* 0x00000016ff087e24 */ /* 0x000fe2000f8e00ff */
[----:B------:R-:W-:Y:S01]  /*29e0*/  SHF.R.U32.HI R2, RZ, 0x3, R2 ;  /* 0x00000003ff027819 */ /* 0x000fe20000011602 */
[----:B------:R-:W-:-:S02]  /*29f0*/  IMAD R0, R9, 0x400, R207 ;  /* 0x0000040009007824 */ /* 0x000fc400078e02cf */
[----:B------:R-:W-:Y:S01]  /*2a00*/  IMAD.WIDE.U32 R8, R8, UR14, R28 ;  /* 0x0000000e08087c25 */ /* 0x000fe2000f8e001c */
[----:B------:R-:W-:-:S03]  /*2a10*/  LOP3.LUT R206, R4, R2, RZ, 0x3c, !PT ;  /* 0x0000000204ce7212 */ /* 0x000fc600078e3cff */
[----:B------:R-:W-:Y:S01]  /*2a20*/  VIADD R7, R3, UR5 ;  /* 0x0000000503077c36 */ /* 0x000fe20008000000 */
[----:B------:R-:W-:Y:S01]  /*2a30*/  UMOV UR5, URZ ;  /* 0x0000003f00057c82 */ /* 0x000fe20008000000 */
[----:B------:R-:W-:Y:S01]  /*2a40*/  VIADD R11, R9, UR20 ;  /* 0x00000014090b7c36 */ /* 0x000fe20008000000 */
[----:B------:R-:W-:Y:S01]  /*2a50*/  @UP1 UMOV UR5, UR15 ;  /* 0x0000000f00051c82 */ /* 0x000fe20008000000 */
[----:B------:R-:W-:Y:S01]  /*2a60*/  IMAD.IADD R0, R206, 0x1, R0 ;  /* 0x00000001ce007824 */ /* 0x000fe200078e0200 */
        /* <DEDUP_REMOVED lines=12> */
.L_x_436:
[----:B------:R-:W-:Y:S05]  /*2b30*/  BSYNC B0 ;  /* 0x0000000000007941 */ /* 0x000fea0003800000 */
.L_x_435:
[----:B------:R2:W-:Y:S01]  /*2b40*/  @P6 STS.128 [R232+0x8800], RZ ;  /* 0x008800ffe8006388 */ /* 0x0005e20000000c00 */
[----:B-1----:R-:W-:Y:S01]  /*2b50*/  IMAD R2, R12, 0x200, R10 ;  /* 0x000002000c027824 */ /* 0x002fe200078e020a */
        /* <DEDUP_REMOVED lines=14> */
[----:B------:R-:W-:-:S04]  /*2c40*/  LEA R2, P6, R0, UR20, 0x1 ;  /* 0x0000001400027c11 */ /* 0x000fc8000f8c08ff */
[----:B------:R-:W-:-:S05]  /*2c50*/  LEA.HI.X R3, R0, UR21, R3, 0x1, P6 ;  /* 0x0000001500037c11 */ /* 0x000fca000b0f0c03 */
[----:B------:R-:W-:Y:S01]  /*2c60*/  @!PT LDS RZ, [RZ] ;  /* 0x00000000fffff984 */ /* 0x000fe20000000800 */
[----:B------:R-:W-:Y:S01]  /*2c70*/  @!PT LDS RZ, [RZ] ;  /* 0x00000000fffff984 */ /* 0x000fe20000000800 */
[----:B------:R-:W-:Y:S01]  /*2c80*/  @!PT LDS RZ, [RZ] ;  /* 0x00000000fffff984 */ /* 0x000fe20000000800 */
[----:B------:R1:W-:Y:S04]  /*2c90*/  LDGSTS.E.BYPASS.LTC128B.128 [R232+0x8800], desc[UR24][R2.64] ;  /* 0x0880000002e87fae */ /* 0x0003e8000b901d58 */
.L_x_438:
[----:B------:R-:W-:Y:S05]  /*2ca0*/  BSYNC B0 ;  /* 0x0000000000007941 */ /* 0x000fea0003800000 */
.L_x_437:
        /* <DEDUP_REMOVED lines=19> */
.L_x_440:
[----:B------:R-:W-:Y:S05]  /*2de0*/  BSYNC B0 ;  /* 0x0000000000007941 */ /* 0x000fea0003800000 */
.L_x_439:
        /* <DEDUP_REMOVED lines=19> */
.L_x_442:
[----:B------:R-:W-:Y:S05]  /*2f20*/  BSYNC B0 ;  /* 0x0000000000007941 */ /* 0x000fea0003800000 */
.L_x_441:
        /* <DEDUP_REMOVED lines=19> */
.L_x_444:
[----:B------:R-:W-:Y:S05]  /*3060*/  BSYNC B0 ;  /* 0x0000000000007941 */ /* 0x000fea0003800000 */
.L_x_443:
        /* <DEDUP_REMOVED lines=20> */
.L_x_446:
[----:B------:R-:W-:Y:S05]  /*31b0*/  BSYNC B0 ;  /* 0x0000000000007941 */ /* 0x000fea0003800000 */
.L_x_445:
        /* <DEDUP_REMOVED lines=20> */
.L_x_448:
[----:B------:R-:W-:Y:S05]  /*3300*/  BSYNC B0 ;  /* 0x0000000000007941 */ /* 0x000fea0003800000 */
.L_x_447:
        /* <DEDUP_REMOVED lines=20> */
.L_x_450:
[----:B------:R-:W-:Y:S05]  /*3450*/  BSYNC B0 ;  /* 0x0000000000007941 */ /* 0x000fea0003800000 */
.L_x_449:
[----:B-1----:R-:W-:Y:S01]  /*3460*/  LDSM.16.M88.4 R12, [R228] ;  /* 0x00000000e40c783b */ /* 0x002fe20000000200 */
[----:B------:R-:W-:Y:S01]  /*3470*/  LOP3.LUT P0, RZ, R124, 0x2, RZ, 0xc0, !PT ;  /* 0x000000027cff7812 */ /* 0x000fe2000780c0ff */
        /* <DEDUP_REMOVED lines=12> */
[----:B----4-:R-:W4:Y:S04]  /*3540*/  LDSM.16.M88.4 R28, [R220+0x6800] ;  /* 0x00680000dc1c783b */ /* 0x010f280000000200 */
[----:B------:R-:W4:Y:S04]  /*3550*/  LDSM.16.M88.4 R24, [R220+0x7000] ;  /* 0x00700000dc18783b */ /* 0x000f280000000200 */
[----:B------:R-:W4:Y:S04]  /*3560*/  LDSM.16.M88.4 R20, [R220+0x7800] ;  /* 0x00780000dc14783b */ /* 0x000f280000000200 */
[----:B------:R-:W-:Y:S01]  /*3570*/  LDSM.16.M88.4 R48, [R226+0x4800] ;  /* 0x00480000e230783b */ /* 0x000fe20000000200 */
[-C--:B-1----:R-:W-:Y:S03]  /*3580*/  HMMA.16816.F32.BF16 R172, R12, R16.reuse, RZ ;  /* 0x000000100cac723c */ /* 0x082fe600000418ff */
[----:B------:R-:W-:Y:S04]  /*3590*/  LDSM.16.M88.4 R56, [R226+0x5000] ;  /* 0x00500000e238783b */ /* 0x000fe80000000200 */
[----:B------:R-:W-:Y:S01]  /*35a0*/  LDSM.16.M88.4 R60, [R226+0x5800] ;  /* 0x00580000e23c783b */ /* 0x000fe20000000200 */
[C---:B-----5:R-:W-:Y:S03]  /*35b0*/  HMMA.16816.F32.BF16 R92, R8.reuse, R16, RZ ;  /* 0x00000010085c723c */ /* 0x060fe600000418ff */
[----:B------:R-:W-:Y:S03]  /*35c0*/  LDSM.16.M88.4 R64, [R226+0x6000] ;  /* 0x00600000e240783b */ /* 0x000fe60000000200 */
[-C--:B------:R-:W-:Y:S01]  /*35d0*/  HMMA.16816.F32.BF16 R116, R8, R18.reuse, RZ ;  /* 0x000000120874723c */ /* 0x080fe200000418ff */
[----:B------:R-:W-:Y:S04]  /*35e0*/  LDSM.16.M88.4 R68, [R226+0x6800] ;  /* 0x00680000e244783b */ /* 0x000fe80000000200 */
[----:B------:R-:W-:Y:S01]  /*35f0*/  LDSM.16.M88.4 R72, [R226+0x7000] ;  /* 0x00700000e248783b */ /* 0x000fe20000000200 */
[----:B------:R-:W-:Y:S03]  /*3600*/  HMMA.16816.F32.BF16 R208, R12, R18, RZ ;  /* 0x000000120cd0723c */ /* 0x000fe600000418ff */
[----:B------:R-:W1:Y:S03]  /*3610*/  LDSM.16.M88.4 R16, [R0+0x2000] ;  /* 0x002000000010783b */ /* 0x000e660000000200 */
[C---:B--2---:R-:W-:Y:S01]  /*3620*/  HMMA.16816.F32.BF16 R88, R8.reuse, R44, RZ ;  /* 0x0000002c0858723c */ /* 0x044fe200000418ff */
[----:B------:R-:W-:Y:S04]  /*3630*/  LDSM.16.M88.4 R76, [R226+0x7800] ;  /* 0x00780000e24c783b */ /* 0x000fe80000000200 */
[----:B------:R-:W-:Y:S01]  /*3640*/  STL [R1+0x60], R0 ;  /* 0x0000600001007387 */ /* 0x000fe20000100800 */
[C---:B---3--:R-:W-:Y:S03]  /*3650*/  HMMA.16816.F32.BF16 R84, R8.reuse, R40, RZ ;  /* 0x000000280854723c */ /* 0x048fe600000418ff */
[----:B------:R-:W2:Y:S03]  /*3660*/  LDSM.16.M88.4 R52, [R226+0x4000] ;  /* 0x00400000e234783b */ /* 0x000ea60000000200 */
[C---:B------:R-:W-:Y:S01]  /*3670*/  HMMA.16816.F32.BF16 R80, R8.reuse, R36, RZ ;  /* 0x000000240850723c */ /* 0x040fe200000418ff */
[----:B------:R-:W0:Y:S05]  /*3680*/  LDGDEPBAR ;  /* 0x00000000000079af */ /* 0x000e2a0000000000 */
[C---:B------:R-:W-:Y:S06]  /*3690*/  HMMA.16816.F32.BF16 R108, R8.reuse, R32, RZ ;  /* 0x00000020086c723c */ /* 0x040fec00000418ff */
[C---:B----4-:R-:W-:Y:S06]  /*36a0*/  HMMA.16816.F32.BF16 R104, R8.reuse, R28, RZ ;  /* 0x0000001c0868723c */ /* 0x050fec00000418ff */
[C---:B------:R-:W-:Y:S06]  /*36b0*/  HMMA.16816.F32.BF16 R100, R8.reuse, R24, RZ ;  /* 0x000000180864723c */ /* 0x040fec00000418ff */
[C---:B------:R-:W-:Y:S06]  /*36c0*/  HMMA.16816.F32.BF16 R96, R8.reuse, R20, RZ ;  /* 0x000000140860723c */ /* 0x040fec00000418ff */
[C---:B------:R-:W-:Y:S06]  /*36d0*/  HMMA.16816.F32.BF16 R112, R8.reuse, R46, RZ ;  /* 0x0000002e0870723c */ /* 0x040fec00000418ff */
[C---:B------:R-:W-:Y:S06]  /*36e0*/  HMMA.16816.F32.BF16 R120, R8.reuse, R42, RZ ;  /* 0x0000002a0878723c */ /* 0x040fec00000418ff */
[C---:B------:R-:W-:Y:S06]  /*36f0*/  HMMA.16816.F32.BF16 R164, R8.reuse, R38, RZ ;  /* 0x0000002608a4723c */ /* 0x040fec00000418ff */
[C---:B------:R-:W-:Y:S06]  /*3700*/  HMMA.16816.F32.BF16 R160, R8.reuse, R34, RZ ;  /* 0x0000002208a0723c */ /* 0x040fec00000418ff */
[C---:B------:R-:W-:Y:S06]  /*3710*/  HMMA.16816.F32.BF16 R156, R8.reuse, R30, RZ ;  /* 0x0000001e089c723c */ /* 0x040fec00000418ff */
[C---:B------:R-:W-:Y:S06]  /*3720*/  HMMA.16816.F32.BF16 R152, R8.reuse, R26, RZ ;  /* 0x0000001a0898723c */ /* 0x040fec00000418ff */
[----:B------:R-:W-:Y:S06]  /*3730*/  HMMA.16816.F32.BF16 R128, R8, R22, RZ ;  /* 0x000000160880723c */ /* 0x000fec00000418ff */
[----:B-1----:R-:W-:Y:S06]  /*3740*/  HMMA.16816.F32.BF16 R8, R16, R48, R88 ;  /* 0x000000301008723c */ /* 0x002fec0000041858 */
[C---:B------:R-:W-:Y:S06]  /*3750*/  HMMA.16816.F32.BF16 R144, R12.reuse, R44, RZ ;  /* 0x0000002c0c90723c */ /* 0x040fec00000418ff */
[C---:B------:R-:W-:Y:S06]  /*3760*/  HMMA.16816.F32.BF16 R200, R12.reuse, R46, RZ ;  /* 0x0000002e0cc8723c */ /* 0x040fec00000418ff */
[C---:B------:R-:W-:Y:S06]  /*3770*/  HMMA.16816.F32.BF16 R44, R12.reuse, R40, RZ ;  /* 0x000000280c2c723c */ /* 0x040fec00000418ff */
[----:B------:R-:W-:Y:S01]  /*3780*/  HMMA.16816.F32.BF16 R196, R12, R42, RZ ;  /* 0x0000002a0cc4723c */ /* 0x000fe200000418ff */
[----:B------:R-:W-:-:S02]  /*3790*/  IMAD.MOV.U32 R252, RZ, RZ, R10 ;  /* 0x000000fffffc7224 */ /* 0x000fc400078e000a */
[----:B------:R-:W-:-:S03]  /*37a0*/  IMAD.MOV.U32 R235, RZ, RZ, R11 ;  /* 0x000000ffffeb7224 */ /* 0x000fc600078e000b */
[C---:B------:R-:W-:Y:S06]  /*37b0*/  HMMA.16816.F32.BF16 R140, R12.reuse, R36, RZ ;  /* 0x000000240c8c723c */ /* 0x040fec00000418ff */
        /* <DEDUP_REMOVED lines=9> */
[----:B------:R-:W-:Y:S06]  /*3850*/  HMMA.16816.F32.BF16 R176, R12, R22, RZ ;  /* 0x000000160cb0723c */ /* 0x000fec00000418ff */
[----:B------:R-:W-:Y:S01]  /*3860*/  HMMA.16816.F32.BF16 R20, R16, R64, R108 ;  /* 0x000000401014723c */ /* 0x000fe2000004186c */
[----:B------:R-:W-:-:S04]  /*3870*/  IMAD.MOV.U32 R12, RZ, RZ, R9 ;  /* 0x000000ffff0c7224 */ /* 0x000fc800078e0009 */
[----:B------:R-:W-:Y:S01]  /*3880*/  IMAD.MOV.U32 R124, RZ, RZ, R12 ;  /* 0x000000ffff7c7224 */ /* 0x000fe200078e000c */
[C---:B------:R-:W-:Y:S06]  /*3890*/  HMMA.16816.F32.BF16 R8, R16.reuse, R56, R84 ;  /* 0x000000381008723c */ /* 0x040fec0000041854 */
[C---:B------:R-:W-:Y:S06]  /*38a0*/  HMMA.16816.F32.BF16 R32, R16.reuse, R72, R100 ;  /* 0x000000481020723c */ /* 0x040fec0000041864 */
[C---:B--2---:R-:W-:Y:S06]  /*38b0*/  HMMA.16816.F32.BF16 R148, R16.reuse, R52, R92 ;  /* 0x000000341094723c */ /* 0x044fec000004185c */
        /* <DEDUP_REMOVED lines=19> */
[----:B------:R-:W-:-:S03]  /*39f0*/  IMAD.MOV.U32 R100, RZ, RZ, R25 ;  /* 0x000000ffff647224 */ /* 0x000fc600078e0019 */
[C---:B------:R-:W-:Y:S06]  /*3a00*/  HMMA.16816.F32.BF16 R216, R16.reuse, R50, R112 ;  /* 0x0000003210d8723c */ /* 0x040fec0000041870 */
[----:B------:R-:W-:Y:S06]  /*3a10*/  HMMA.16816.F32.BF16 R248, R16, R70, R156 ;  /* 0x0000004610f8723c */ /* 0x000fec000004189c */
[----:B------:R-:W-:-:S02]  /*3a20*/  IMAD.MOV.U32 R223, RZ, RZ, R8 ;  /* 0x000000ffffdf7224 */ /* 0x000fc400078e0008 */
[----:B------:R-:W-:Y:S02]  /*3a30*/  IMAD.MOV.U32 R222, RZ, RZ, R9 ;  /* 0x000000ffffde7224 */ /* 0x000fe400078e0009 */
[----:B------:R-:W-:Y:S02]  /*3a40*/  IMAD.MOV.U32 R127, RZ, RZ, R10 ;  /* 0x000000ffff7f7224 */ /* 0x000fe400078e000a */
[----:B------:R-:W-:Y:S02]  /*3a50*/  IMAD.MOV.U32 R126, RZ, RZ, R11 ;  /* 0x000000ffff7e7224 */ /* 0x000fe400078e000b */
[----:B------:R1:W2:Y:S02]  /*3a60*/  LDSM.16.M88.4 R8, [R0] ;  /* 0x000000000008783b */ /* 0x0002a40000000200 */
[----:B-1----:R-:W-:Y:S02]  /*3a70*/  IMAD.MOV.U32 R0, RZ, RZ, R23 ;  /* 0x000000ffff007224 */ /* 0x002fe400078e0017 */
[----:B------:R-:W-:Y:S06]  /*3a80*/  HMMA.16816.F32.BF16 R20, R16, R68, R104 ;  /* 0x000000441014723c */ /* 0x000fec0000041868 */
[C---:B--2---:R-:W-:Y:S06]  /*3a90*/  HMMA.16816.F32.BF16 R84, R8.reuse, R52, R172 ;  /* 0x000000340854723c */ /* 0x044fec00000418ac */
[----:B------:R-:W-:-:S12]  /*3aa0*/  HMMA.16816.F32.BF16 R52, R8, R54, R208 ;  /* 0x000000360834723c */ /* 0x000fd800000418d0 */
        /* <DEDUP_REMOVED lines=9> */
[----:B------:R-:W-:Y:S02]  /*3b40*/  IMAD.MOV.U32 R20, RZ, RZ, R32 ;  /* 0x000000ffff147224 */ /* 0x000fe400078e0020 */
[----:B------:R-:W-:Y:S01]  /*3b50*/  HMMA.16816.F32.BF16 R32, R16, R76, R96 ;  /* 0x0000004c1020723c */ /* 0x000fe20000041860 */
[----:B------:R-:W-:Y:S02]  /*3b60*/  IMAD.MOV.U32 R113, RZ, RZ, R23 ;  /* 0x000000ffff717224 */ /* 0x000fe400078e0017 */
[----:B------:R-:W-:Y:S02]  /*3b70*/  IMAD.MOV.U32 R114, RZ, RZ, R22 ;  /* 0x000000ffff727224 */ /* 0x000fe400078e0016 */
[----:B------:R-:W-:Y:S02]  /*3b80*/  IMAD.MOV.U32 R115, RZ, RZ, R21 ;  /* 0x000000ffff737224 */ /* 0x000fe400078e0015 */
[----:B------:R-:W-:Y:S01]  /*3b90*/  IMAD.MOV.U32 R98, RZ, RZ, R0 ;  /* 0x000000ffff627224 */ /* 0x000fe200078e0000 */
[----:B------:R-:W-:Y:S01]  /*3ba0*/  SEL R0, R125, 0xffffffe0, !P0 ;  /* 0xffffffe07d007807 */ /* 0x000fe20004000000 */
[----:B------:R-:W-:-:S02]  /*3bb0*/  IMAD.MOV.U32 R125, RZ, RZ, R3 ;  /* 0x000000ffff7d7224 */ /* 0x000fc400078e0003 */
[----:B------:R-:W-:Y:S02]  /*3bc0*/  IMAD.MOV.U32 R97, RZ, RZ, R4 ;  /* 0x000000ffff617224 */ /* 0x000fe400078e0004 */
[----:B------:R-:W-:Y:S02]  /*3bd0*/  IMAD R3, R0, 0x2, R220 ;  /* 0x0000000200037824 */ /* 0x000fe400078e02dc */
[----:B------:R-:W-:Y:S02]  /*3be0*/  IMAD R4, R6, 0x2, R228 ;  /* 0x0000000206047824 */ /* 0x000fe400078e02e4 */
[----:B------:R-:W-:Y:S01]  /*3bf0*/  IMAD.MOV.U32 R112, RZ, RZ, R20 ;  /* 0x000000ffff707224 */ /* 0x000fe200078e0014 */
[----:B------:R-:W-:Y:S01]  /*3c00*/  LDSM.16.M88.4 R88, [R3+0x4000] ;  /* 0x004000000358783b */ /* 0x000fe20000000200 */
[----:B------:R-:W-:Y:S02]  /*3c10*/  IMAD.MOV.U32 R99, RZ, RZ, R29 ;  /* 0x000000ffff637224 */ /* 0x000fe400078e001d */
[----:B------:R-:W-:Y:S01]  /*3c20*/  IMAD.MOV.U32 R96, RZ, RZ, R24 ;  /* 0x000000ffff607224 */ /* 0x000fe200078e0018 */
[----:B------:R-:W-:Y:S01]  /*3c30*/  LDSM.16.M88.4 R92, [R3+0x4800] ;  /* 0x00480000035c783b */ /* 0x000fe20000000200 */
[----:B------:R-:W-:Y:S01]  /*3c40*/  HMMA.16816.F32.BF16 R28, R8, R64, R136 ;  /* 0x00000040081c723c */ /* 0x000fe20000041888 */
[----:B------:R-:W-:-:S02]  /*3c50*/  IMAD.MOV.U32 R15, RZ, RZ, R35 ;  /* 0x000000ffff0f7224 */ /* 0x000fc400078e0023 */
        /* <DEDUP_REMOVED lines=8> */
[----:B------:R-:W-:Y:S01]  /*3ce0*/  LDSM.16.M88.4 R116, [R3+0x6000] ;  /* 0x006000000374783b */ /* 0x000fe20000000200 */
[----:B------:R-:W-:Y:S01]  /*3cf0*/  IMAD.MOV.U32 R162, RZ, RZ, R13 ;  /* 0x000000ffffa27224 */ /* 0x000fe200078e000d */
[----:B------:R-:W-:Y:S01]  /*3d00*/  HMMA.16816.F32.BF16 R32, R8, R60, R140 ;  /* 0x0000003c0820723c */ /* 0x000fe2000004188c */
[----:B------:R-:W-:Y:S01]  /*3d10*/  IMAD.MOV.U32 R163, RZ, RZ, R12 ;  /* 0x000000ffffa37224 */ /* 0x000fe200078e000c */
[----:B------:R-:W-:Y:S01]  /*3d20*/  LDSM.16.M88.4 R148, [R3+0x6800] ;  /* 0x006800000394783b */ /* 0x000fe20000000200 */
[----:B------:R-:W-:-:S02]  /*3d30*/  IMAD.MOV.U32 R57, RZ, RZ, R96 ;  /* 0x000000ffff397224 */ /* 0x000fc400078e0060 */
[----:B------:R-:W-:Y:S01]  /*3d40*/  IMAD.MOV.U32 R96, RZ, RZ, R234 ;  /* 0x000000ffff607224 */ /* 0x000fe200078e00ea */
[----:B------:R-:W-:Y:S01]  /*3d50*/  HMMA.16816.F32.BF16 R12, R16, R74, R152 ;  /* 0x0000004a100c723c */ /* 0x000fe20000041898 */
[----:B------:R-:W-:Y:S01]  /*3d60*/  LDSM.16.M88.4 R168, [R3+0x7000] ;  /* 0x0070000003a8783b */ /* 0x000fe20000000200 */
[----:B------:R-:W-:-:S03]  /*3d70*/  IMAD.MOV.U32 R56, RZ, RZ, R125 ;  /* 0x000000ffff387224 */ /* 0x000fc600078e007d */
[----:B------:R1:W-:Y:S01]  /*3d80*/  LDSM.16.M88.4 R164, [R3+0x7800] ;  /* 0x0078000003a4783b */ /* 0x0003e20000000200 */
[C---:B------:R-:W-:Y:S03]  /*3d90*/  HMMA.16816.F32.BF16 R60, R8.reuse, R62, R192 ;  /* 0x0000003e083c723c */ /* 0x040fe600000418c0 */
[----:B------:R-:W2:Y:S03]  /*3da0*/  LDSM.16.M88.4 R20, [R4] ;  /* 0x000000000414783b */ /* 0x000ea60000000200 */
[----:B------:R-:W-:Y:S01]  /*3db0*/  HMMA.16816.F32.BF16 R64, R8, R66, R188 ;  /* 0x000000420840723c */ /* 0x000fe200000418bc */
[----:B------:R-:W-:Y:S02]  /*3dc0*/  IMAD.MOV.U32 R192, RZ, RZ, R112 ;  /* 0x000000ffffc07224 */ /* 0x000fe400078e0070 */
[----:B------:R-:W-:-:S02]  /*3dd0*/  IMAD.MOV.U32 R193, RZ, RZ, R113 ;  /* 0x000000ffffc17224 */ /* 0x000fc400078e0071 */
[----:B------:R-:W-:Y:S01]  /*3de0*/  IMAD.MOV.U32 R194, RZ, RZ, R114 ;  /* 0x000000ffffc27224 */ /* 0x000fe200078e0072 */
[----:B------:R-:W-:Y:S01]  /*3df0*/  HMMA.16816.F32.BF16 R68, R8, R70, R184 ;  /* 0x000000460844723c */ /* 0x000fe200000418b8 */
[----:B------:R-:W-:-:S05]  /*3e00*/  IMAD.MOV.U32 R195, RZ, RZ, R115 ;  /* 0x000000ffffc37224 */ /* 0x000fca00078e0073 */
[----:B------:R-:W-:Y:S01]  /*3e10*/  IMAD.MOV.U32 R122, RZ, RZ, R12 ;  /* 0x000000ffff7a7224 */ /* 0x000fe200078e000c */
[----:B------:R-:W-:Y:S01]  /*3e20*/  HMMA.16816.F32.BF16 R112, R8, R74, R180 ;  /* 0x0000004a0870723c */ /* 0x000fe200000418b4 */
[----:B------:R-:W-:Y:S02]  /*3e30*/  IMAD.MOV.U32 R121, RZ, RZ, R13 ;  /* 0x000000ffff797224 */ /* 0x000fe400078e000d */
[----:B------:R-:W-:Y:S02]  /*3e40*/  IMAD.MOV.U32 R120, RZ, RZ, R14 ;  /* 0x000000ffff787224 */ /* 0x000fe400078e000e */
[----:B-1----:R-:W-:Y:S02]  /*3e50*/  IMAD.MOV.U32 R3, RZ, RZ, R15 ;  /* 0x000000ffff037224 */ /* 0x002fe400078e000f */
[----:B------:R-:W-:Y:S01]  /*3e60*/  HMMA.16816.F32.BF16 R12, R16, R78, R128 ;  /* 0x0000004e100c723c */ /* 0x000fe20000041880 */
[----:B------:R-:W-:Y:S02]  /*3e70*/  IMAD.MOV.U32 R74, RZ, RZ, R102 ;  /* 0x000000ffff4a7224 */ /* 0x000fe400078e0066 */
[----:B------:R-:W-:-:S03]  /*3e80*/  IMAD.MOV.U32 R75, RZ, RZ, R103 ;  /* 0x000000ffff4b7224 */ /* 0x000fc600078e0067 */
[C---:B------:R-:W-:Y:S06]  /*3e90*/  HMMA.16816.F32.BF16 R16, R8.reuse, R72, R40 ;  /* 0x000000480810723c */ /* 0x040fec0000041828 */
[----:B------:R-:W-:Y:S01]  /*3ea0*/  HMMA.16816.F32.BF16 R40, R8, R58, R196 ;  /* 0x0000003a0828723c */ /* 0x000fe200000418c4 */
[----:B------:R-:W-:Y:S02]  /*3eb0*/  IMAD.MOV.U32 R72, RZ, RZ, R100 ;  /* 0x000000ffff487224 */ /* 0x000fe400078e0064 */
[----:B------:R-:W-:-:S03]  /*3ec0*/  IMAD.MOV.U32 R73, RZ, RZ, R101 ;  /* 0x000000ffff497224 */ /* 0x000fc600078e0065 */
[----:B--2---:R-:W-:Y:S01]  /*3ed0*/  HMMA.16816.F32.BF16 R140, R20, R90, R52 ;  /* 0x0000005a148c723c */ /* 0x004fe20000041834 */
[----:B------:R-:W-:Y:S02]  /*3ee0*/  IMAD.MOV.U32 R199, RZ, RZ, R3 ;  /* 0x000000ffffc77224 */ /* 0x000fe400078e0003 */
[----:B------:R-:W-:Y:S02]  /*3ef0*/  VIADD R3, R220, 0x4000 ;  /* 0x00004000dc037836 */ /* 0x000fe40000000000 */
[----:B------:R-:W-:Y:S01]  /*3f00*/  IMAD.MOV.U32 R58, RZ, RZ, R97 ;  /* 0x000000ffff3a7224 */ /* 0x000fe200078e0061 */
[----:B------:R-:W-:Y:S01]  /*3f10*/  HMMA.16816.F32.BF16 R100, R8, R78, R176 ;  /* 0x0000004e0864723c */ /* 0x000fe200000418b0 */
[----:B------:R-:W-:Y:S02]  /*3f20*/  IMAD.MOV.U32 R131, RZ, RZ, R12 ;  /* 0x000000ffff837224 */ /* 0x000fe400078e000c */
[----:B------:R-:W-:Y:S02]  /*3f30*/  IMAD.MOV.U32 R130, RZ, RZ, R13 ;  /* 0x000000ffff827224 */ /* 0x000fe400078e000d */
[----:B------:R-:W-:Y:S01]  /*3f40*/  IMAD.MOV.U32 R129, RZ, RZ, R14 ;  /* 0x000000ffff817224 */ /* 0x000fe200078e000e */
[----:B------:R-:W-:Y:S01]  /*3f50*/  HMMA.16816.F32.BF16 R188, R20, R104, R44 ;  /* 0x0000006814bc723c */ /* 0x000fe2000004182c */
[----:B------:R-:W-:-:S02]  /*3f60*/  IMAD.MOV.U32 R128, RZ, RZ, R15 ;  /* 0x000000ffff807224 */ /* 0x000fc400078e000f */
[----:B------:R-:W-:Y:S02]  /*3f70*/  IMAD.MOV.U32 R53, RZ, RZ, R227 ;  /* 0x000000ffff357224 */ /* 0x000fe400078e00e3 */
[----:B------:R-:W-:Y:S01]  /*3f80*/  IMAD R227, R0, 0x2, R3 ;  /* 0x0000000200e37824 */ /* 0x000fe200078e0203 */
[C---:B------:R-:W-:Y:S01]  /*3f90*/  HMMA.16816.F32.BF16 R12, R8.reuse, R76, R36 ;  /* 0x0000004c080c723c */ /* 0x040fe20000041824 */
[----:B------:R-:W-:Y:S01]  /*3fa0*/  IMAD.MOV.U32 R52, RZ, RZ, R229 ;  /* 0x000000ffff347224 */ /* 0x000fe200078e00e5 */
[----:B------:R-:W-:Y:S01]  /*3fb0*/  LOP3.LUT R0, R221, 0x6, RZ, 0xc0, !PT ;  /* 0x00000006dd007812 */ /* 0x000fe200078ec0ff */
[----:B------:R-:W-:Y:S02]  /*3fc0*/  IMAD.MOV.U32 R54, RZ, RZ, R225 ;  /* 0x000000ffff367224 */ /* 0x000fe400078e00e1 */
[----:B------:R-:W-:Y:S01]  /*3fd0*/  IMAD R225, R2, 0x2, R227 ;  /* 0x0000000202e17824 */ /* 0x000fe200078e02e3 */
[----:B------:R-:W-:Y:S01]  /*3fe0*/  HMMA.16816.F32.BF16 R36, R8, R50, R200 ;  /* 0x000000320824723c */ /* 0x000fe200000418c8 */
[----:B------:R-:W-:-:S02]  /*3ff0*/  IMAD R229, R5, 0x2, R4 ;  /* 0x0000000205e57824 */ /* 0x000fc400078e0204 */
[----:B------:R-:W-:Y:S01]  /*4000*/  IMAD.MOV.U32 R59, RZ, RZ, R98 ;  /* 0x000000ffff3b7224 */ /* 0x000fe200078e0062 */
[----:B------:R-:W-:Y:S01]  /*4010*/  LDSM.16.M88.4 R44, [R225] ;  /* 0x00000000e12c783b */ /* 0x000fe20000000200 */
[----:B------:R-:W-:Y:S01]  /*4020*/  IMAD.MOV.U32 R76, RZ, RZ, R99 ;  /* 0x000000ffff4c7224 */ /* 0x000fe200078e0063 */
[C---:B------:R-:W-:Y:S01]  /*4030*/  HMMA.16816.F32.BF16 R156, R20.reuse, R168, R16 ;  /* 0x000000a8149c723c */ /* 0x040fe20000041810 */
[----:B------:R-:W-:Y:S01]  /*4040*/  IMAD.MOV.U32 R97, RZ, RZ, R233 ;  /* 0x000000ffff617224 */ /* 0x000fe200078e00e9 */
[----:B------:R-:W-:Y:S01]  /*4050*/  LDSM.16.M88.4 R8, [R229] ;  /* 0x00000000e508783b */ /* 0x000fe20000000200 */
        /* <DEDUP_REMOVED lines=9> */
[C---:B------:R-:W-:Y:S01]  /*40f0*/  HMMA.16816.F32.BF16 R152, R20.reuse, R164, R12 ;  /* 0x000000a41498723c */ /* 0x040fe2000004180c */
[----:B------:R-:W1:Y:S01]  /*4100*/  LDSM.16.M88.4 R12, [R4+0x2000] ;  /* 0x00200000040c783b */ /* 0x000e620000000200 */
[----:B------:R-:W-:Y:S02]  /*4110*/  IMAD.MOV.U32 R209, RZ, RZ, R130 ;  /* 0x000000ffffd17224 */ /* 0x000fe400078e0082 */
[----:B------:R-:W-:Y:S01]  /*4120*/  IMAD.MOV.U32 R210, RZ, RZ, R129 ;  /* 0x000000ffffd27224 */ /* 0x000fe200078e0081 */
[----:B------:R-:W-:Y:S01]  /*4130*/  LDSM.16.M88.4 R144, [R225+0x3800] ;  /* 0x00380000e190783b */ /* 0x000fe20000000200 */
[----:B------:R-:W-:Y:S01]  /*4140*/  HMMA.16816.F32.BF16 R176, R20, R108, R32 ;  /* 0x0000006c14b0723c */ /* 0x000fe20000041820 */
[----:B------:R-:W-:Y:S02]  /*4150*/  IMAD.MOV.U32 R211, RZ, RZ, R128 ;  /* 0x000000ffffd37224 */ /* 0x000fe400078e0080 */
[----:B------:R-:W-:Y:S01]  /*4160*/  LDSM.16.M88.4 R32, [R225+0x1800] ;  /* 0x00180000e120783b */ /* 0x000fe20000000200 */
[----:B------:R-:W-:-:S02]  /*4170*/  IMAD.MOV.U32 R203, RZ, RZ, R123 ;  /* 0x000000ffffcb7224 */ /* 0x000fc400078e007b */
[C---:B------:R-:W-:Y:S01]  /*4180*/  HMMA.16816.F32.BF16 R172, R20.reuse, R116, R28 ;  /* 0x0000007414ac723c */ /* 0x040fe2000004181c */
[----:B------:R-:W-:Y:S01]  /*4190*/  LDSM.16.M88.4 R28, [R225+0x2000] ;  /* 0x00200000e11c783b */ /* 0x000fe20000000200 */
[----:B------:R-:W-:Y:S02]  /*41a0*/  IMAD.MOV.U32 R196, RZ, RZ, R122 ;  /* 0x000000ffffc47224 */ /* 0x000fe400078e007a */
[----:B------:R-:W-:Y:S02]  /*41b0*/  IMAD.MOV.U32 R197, RZ, RZ, R121 ;  /* 0x000000ffffc57224 */ /* 0x000fe400078e0079 */
[----:B------:R-:W-:Y:S01]  /*41c0*/  HMMA.16816.F32.BF16 R160, R20, R148, R24 ;  /* 0x0000009414a0723c */ /* 0x000fe20000041818 */
[----:B------:R-:W-:Y:S01]  /*41d0*/  LDSM.16.M88.4 R24, [R225+0x2800] ;  /* 0x00280000e118783b */ /* 0x000fe20000000200 */
[----:B------:R-:W-:Y:S02]  /*41e0*/  IMAD.MOV.U32 R198, RZ, RZ, R120 ;  /* 0x000000ffffc67224 */ /* 0x000fe400078e0078 */
[----:B------:R-:W-:-:S02]  /*41f0*/  IMAD.MOV.U32 R77, RZ, RZ, R124 ;  /* 0x000000ffff4d7224 */ /* 0x000fc400078e007c */
[C---:B------:R-:W-:Y:S01]  /*4200*/  HMMA.16816.F32.BF16 R136, R20.reuse, R94, R36 ;  /* 0x0000005e1488723c */ /* 0x040fe20000041824 */
[----:B------:R-:W-:Y:S01]  /*4210*/  LDSM.16.M88.4 R36, [R225+0x1000] ;  /* 0x00100000e124783b */ /* 0x000fe20000000200 */
[----:B------:R-:W-:Y:S02]  /*4220*/  IMAD.MOV.U32 R78, RZ, RZ, R252 ;  /* 0x000000ffff4e7224 */ /* 0x000fe400078e00fc */
[----:B------:R-:W-:Y:S02]  /*4230*/  IMAD.MOV.U32 R79, RZ, RZ, R235 ;  /* 0x000000ffff4f7224 */ /* 0x000fe400078e00eb */
[----:B------:R-:W-:Y:S01]  /*4240*/  HMMA.16816.F32.BF16 R132, R20, R106, R40 ;  /* 0x0000006a1484723c */ /* 0x000fe20000041828 */
[----:B------:R-:W2:Y:S01]  /*4250*/  LDSM.16.M88.4 R40, [R225+0x800] ;  /* 0x00080000e128783b */ /* 0x000ea20000000200 */
[----:B------:R-:W-:Y:S01]  /*4260*/  IMAD.U32 R2, RZ, RZ, UR22 ;  /* 0x00000016ff027e24 */ /* 0x000fe2000f8e00ff */
[----:B------:R-:W-:-:S04]  /*4270*/  DEPBAR.LE SB0, 0x0 ;  /* 0x000080000000791a */ /* 0x000fc80000000000 */
[----:B------:R-:W-:Y:S01]  /*4280*/  HMMA.16816.F32.BF16 R128, R20, R110, R60 ;  /* 0x0000006e1480723c */ /* 0x000fe2000004183c */
[----:B------:R-:W-:Y:S02]  /*4290*/  IMAD.MOV.U32 R55, RZ, RZ, R224 ;  /* 0x000000ffff377224 */ /* 0x000fe400078e00e0 */
[----:B------:R-:W-:-:S03]  /*42a0*/  IMAD R2, R2, 0x80, R0 ;  /* 0x0000008002027824 */ /* 0x000fc600078e0200 */
[----:B-1----:R-:W-:Y:S01]  /*42b0*/  HMMA.16816.F32.BF16 R96, R12, R88, R96 ;  /* 0x000000580c60723c */ /* 0x002fe20000041860 */
[----:B------:R-:W-:Y:S02]  /*42c0*/  IMAD.MOV.U32 R62, RZ, RZ, R127 ;  /* 0x000000ffff3e7224 */ /* 0x000fe400078e007f */
[----:B------:R-:W-:Y:S02]  /*42d0*/  IMAD.MOV.U32 R63, RZ, RZ, R126 ;  /* 0x000000ffff3f7224 */ /* 0x000fe400078e007e */
[----:B------:R-:W-:Y:S01]  /*42e0*/  IMAD.MOV.U32 R60, RZ, RZ, R223 ;  /* 0x000000ffff3c7224 */ /* 0x000fe200078e00df */
[C---:B------:R-:W-:Y:S01]  /*42f0*/  HMMA.16816.F32.BF16 R180, R20.reuse, R92, R80 ;  /* 0x0000005c14b4723c */ /* 0x040fe20000041850 */
[----:B------:R-:W-:Y:S02]  /*4300*/  IMAD.MOV.U32 R61, RZ, RZ, R222 ;  /* 0x000000ffff3d7224 */ /* 0x000fe400078e00de */
[C---:B------:R-:W-:Y:S02]  /*4310*/  VIADD R0, R2.reuse, 0x1 ;  /* 0x0000000102007836 */ /* 0x040fe40000000000 */
[----:B------:R-:W-:Y:S01]  /*4320*/  VIADD R3, R2, 0x9 ;  /* 0x0000000902037836 */ /* 0x000fe20000000000 */
[C---:B------:R-:W-:Y:S06]  /*4330*/  HMMA.16816.F32.BF16 R124, R20.reuse, R118, R64 ;  /* 0x00000076147c723c */ /* 0x040fec0000041840 */
[C---:B------:R-:W-:Y:S06]  /*4340*/  HMMA.16816.F32.BF16 R120, R20.reuse, R150, R68 ;  /* 0x000000961478723c */ /* 0x040fec0000041844 */
[C---:B------:R-:W-:Y:S06]  /*4350*/  HMMA.16816.F32.BF16 R112, R20.reuse, R170, R112 ;  /* 0x000000aa1470723c */ /* 0x040fec0000041870 */
[----:B------:R-:W-:Y:S06]  /*4360*/  HMMA.16816.F32.BF16 R100, R20, R166, R100 ;  /* 0x000000a61464723c */ /* 0x000fec0000041864 */
[----:B------:R-:W-:Y:S06]  /*4370*/  HMMA.16816.F32.BF16 R88, R12, R90, R212 ;  /* 0x0000005a0c58723c */ /* 0x000fec00000418d4 */
[-C--:B------:R-:W-:Y:S06]  /*4380*/  HMMA.16816.F32.BF16 R184, R8, R44.reuse, R184 ;  /* 0x0000002c08b8723c */ /* 0x080fec00000418b8 */
[----:B------:R-:W-:Y:S06]  /*4390*/  HMMA.16816.F32.BF16 R96, R16, R44, R96 ;  /* 0x0000002c1060723c */ /* 0x000fec0000041860 */
[C---:B------:R-:W-:Y:S06]  /*43a0*/  HMMA.16816.F32.BF16 R68, R12.reuse, R108, R60 ;  /* 0x0000006c0c44723c */ /* 0x040fec000004183c */
[C---:B------:R-:W-:Y:S06]  /*43b0*/  HMMA.16816.F32.BF16 R60, R12.reuse, R116, R56 ;  /* 0x000000740c3c723c */ /* 0x040fec0000041838 */
[C---:B------:R-:W-:Y:S06]  /*43c0*/  HMMA.16816.F32.BF16 R56, R12.reuse, R118, R244 ;  /* 0x000000760c38723c */ /* 0x040fec00000418f4 */
[----:B------:R-:W-:Y:S06]  /*43d0*/  HMMA.16816.F32.BF16 R84, R12, R92, R76 ;  /* 0x0000005c0c54723c */ /* 0x000fec000004184c */
[----:B------:R-:W-:Y:S06]  /*43e0*/  HMMA.16816.F32.BF16 R116, R8, R46, R140 ;  /* 0x0000002e0874723c */ /* 0x000fec000004188c */
        /* <DEDUP_REMOVED lines=10> */
[----:B--2---:R-:W-:Y:S01]  /*4490*/  HMMA.16816.F32.BF16 R140, R8, R40, R180 ;  /* 0x00000028088c723c */ /* 0x004fe200000418b4 */
[----:B------:R-:W-:-:S05]  /*44a0*/  I2FP.F32.S32 R12, R0 ;  /* 0x00000000000c7245 */ /* 0x000fca0000201400 */
[C---:B------:R-:W-:Y:S01]  /*44b0*/  HMMA.16816.F32.BF16 R136, R8.reuse, R42, R136 ;  /* 0x0000002a0888723c */ /* 0x040fe20000041888 */
[C---:B------:R-:W-:Y:S01]  /*44c0*/  FFMA.FTZ R13, R12.reuse, UR5, R185 ;  /* 0x000000050c0d7c23 */ /* 0x040fe200080100b9 */
[C---:B------:R-:W-:Y:S01]  /*44d0*/  FFMA.FTZ R15, R12.reuse, UR5, R187 ;  /* 0x000000050c0f7c23 */ /* 0x040fe200080100bb */
[C---:B------:R-:W-:Y:S01]  /*44e0*/  FFMA.FTZ R14, R12.reuse, UR5, R97 ;  /* 0x000000050c0e7c23 */ /* 0x040fe20008010061 */
[----:B------:R-:W-:Y:S02]  /*44f0*/  FFMA.FTZ R12, R12, UR5, R99 ;  /* 0x000000050c0c7c23 */ /* 0x000fe40008010063 */
        /* <DEDUP_REMOVED lines=12> */
[----:B------:R-:W-:Y:S01]  /*45c0*/  HMMA.16816.F32.BF16 R88, R16, R46, R88 ;  /* 0x0000002e1058723c */ /* 0x000fe20000041858 */
[----:B------:R-:W-:Y:S01]  /*45d0*/  IMAD.MOV.U32 R8, RZ, RZ, 0x8 ;  /* 0x00000008ff087424 */ /* 0x000fe200078e00ff */
[----:B------:R-:W-:Y:S01]  /*45e0*/  VIMNMX R9, R7, UR28, PT ;  /* 0x0000001c07097c48 */ /* 0x000fe2000bfe0100 */
[----:B------:R-:W-:-:S02]  /*45f0*/  IMAD.MOV.U32 R11, RZ, RZ, 0x40 ;  /* 0x00000040ff0b7424 */ /* 0x000fc400078e00ff */
[----:B------:R-:W-:Y:S01]  /*4600*/  IMAD.MOV.U32 R10, RZ, RZ, 0x48 ;  /* 0x00000048ff0a7424 */ /* 0x000fe200078e00ff */
[C---:B------:R-:W-:Y:S01]  /*4610*/  VIADDMNMX R8, R7.reuse, R8, UR28, PT ;  /* 0x0000001c07087e46 */ /* 0x040fe2000b800108 */
[C---:B------:R-:W-:Y:S01]  /*4620*/  HMMA.16816.F32.BF16 R84, R16.reuse, R40, R84 ;  /* 0x000000281054723c */ /* 0x040fe20000041854 */
[C---:B------:R-:W-:Y:S02]  /*4630*/  VIADDMNMX R11, R7.reuse, R11, UR28, PT ;  /* 0x0000001c070b7e46 */ /* 0x040fe4000b80010b */
[----:B------:R-:W-:Y:S01]  /*4640*/  VIADDMNMX R10, R7, R10, UR28, PT ;  /* 0x0000001c070a7e46 */ /* 0x000fe2000b80010a */
[----:B------:R-:W-:Y:S01]  /*4650*/  VIADD R7, R2, 0x8 ;  /* 0x0000000802077836 */ /* 0x000fe20000000000 */
[C---:B------:R-:W-:Y:S01]  /*4660*/  ISETP.GE.AND P3, PT, R0.reuse, R9, PT ;  /* 0x000000090000720c */ /* 0x040fe20003f66270 */
[----:B------:R-:W-:Y:S01]  /*4670*/  HMMA.16816.F32.BF16 R52, R16, R24, R52 ;  /* 0x000000181034723c */ /* 0x000fe20000041834 */
[----:B------:R-:W-:Y:S02]  /*4680*/  ISETP.GE.AND P4, PT, R0, R10, PT ;  /* 0x0000000a0000720c */ /* 0x000fe40003f86270 */
[----:B------:R-:W-:-:S02]  /*4690*/  FSEL R46, R13, -INF , !P3 ;  /* 0xff8000000d2e7808 */ /* 0x000fc40005800000 */
[C---:B------:R-:W-:Y:S01]  /*46a0*/  ISETP.GE.AND P2, PT, R7.reuse, R9, PT ;  /* 0x000000090700720c */ /* 0x040fe20003f46270 */
[C---:B------:R-:W-:Y:S01]  /*46b0*/  HMMA.16816.F32.BF16 R92, R16.reuse, R48, R92 ;  /* 0x00000030105c723c */ /* 0x040fe2000004185c */
[C---:B------:R-:W-:Y:S02]  /*46c0*/  ISETP.GE.AND P6, PT, R7.reuse, R8, PT ;  /* 0x000000080700720c */ /* 0x040fe40003fc6270 */
[C---:B------:R-:W-:Y:S02]  /*46d0*/  ISETP.GE.AND P5, PT, R7.reuse, R11, PT ;  /* 0x0000000b0700720c */ /* 0x040fe40003fa6270 */
[----:B------:R-:W-:Y:S01]  /*46e0*/  ISETP.GE.AND P3, PT, R7, R10, PT ;  /* 0x0000000a0700720c */ /* 0x000fe20003f66270 */
[----:B------:R-:W-:Y:S01]  /*46f0*/  HMMA.16816.F32.BF16 R104, R16, R50, R104 ;  /* 0x000000321068723c */ /* 0x000fe20000041868 */
[----:B------:R-:W-:Y:S02]  /*4700*/  I2FP.F32.S32 R7, R7 ;  /* 0x0000000700077245 */ /* 0x000fe40000201400 */
[----:B------:R-:W-:-:S02]  /*4710*/  FSEL R97, R12, -INF , !P4 ;  /* 0xff8000000c617808 */ /* 0x000fc40006000000 */
[C---:B------:R-:W-:Y:S01]  /*4720*/  ISETP.GE.AND P1, PT, R0.reuse, R8, PT ;  /* 0x000000080000720c */ /* 0x040fe20003f26270 */
[----:B------:R-:W-:Y:S01]  /*4730*/  FFMA.FTZ R13, R7, UR5, R116 ;  /* 0x00000005070d7c23 */ /* 0x000fe20008010074 */
[----:B------:R-:W-:Y:S01]  /*4740*/  ISETP.GE.AND P0, PT, R0, R11, PT ;  /* 0x0000000b0000720c */ /* 0x000fe20003f06270 */
[C---:B------:R-:W-:Y:S01]  /*4750*/  HMMA.16816.F32.BF16 R24, R16.reuse, R26, R20 ;  /* 0x0000001a1018723c */ /* 0x040fe20000041814 */
[----:B------:R-:W-:Y:S01]  /*4760*/  I2FP.F32.S32 R12, R3 ;  /* 0x00000003000c7245 */ /* 0x000fe20000201400 */
[----:B------:R-:W-:Y:S01]  /*4770*/  IMAD.IADD R0, R207, 0x1, R206 ;  /* 0x00000001cf007824 */ /* 0x000fe200078e02ce */
[----:B------:R-:W-:Y:S01]  /*4780*/  FSEL R99, R15, -INF , !P1 ;  /* 0xff8000000f637808 */ /* 0x000fe20004800000 */
[----:B------:R-:W-:Y:S01]  /*4790*/  FFMA.FTZ R15, R7, UR5, R88 ;  /* 0x00000005070f7c23 */ /* 0x000fe20008010058 */
[----:B------:R-:W-:Y:S01]  /*47a0*/  FSEL R51, R14, -INF , !P0 ;  /* 0xff8000000e337808 */ /* 0x000fe20004000000 */
[----:B------:R-:W-:Y:S01]  /*47b0*/  FFMA.FTZ R14, R12, UR5, R117 ;  /* 0x000000050c0e7c23 */ /* 0x000fe20008010075 */
[----:B------:R-:W-:Y:S01]  /*47c0*/  FSEL R49, R13, -INF , !P2 ;  /* 0xff8000000d317808 */ /* 0x000fe20005000000 */
[C---:B------:R-:W-:Y:S01]  /*47d0*/  FFMA.FTZ R20, R7.reuse, UR5, R118 ;  /* 0x0000000507147c23 */ /* 0x040fe20008010076 */
[----:B------:R-:W-:Y:S01]  /*47e0*/  FFMA.FTZ R13, R7, UR5, R90 ;  /* 0x00000005070d7c23 */ /* 0x000fe2000801005a */
[----:B------:R-:W-:Y:S01]  /*47f0*/  ISETP.GE.AND P1, PT, R3, R9, PT ;  /* 0x000000090300720c */ /* 0x000fe20003f26270 */
[----:B------:R-:W-:Y:S01]  /*4800*/  VIADD R7, R2, 0x10 ;  /* 0x0000001002077836 */ /* 0x000fe20000000000 */
[----:B------:R-:W-:Y:S01]  /*4810*/  FSEL R88, R15, -INF , !P5 ;  /* 0xff8000000f587808 */ /* 0x000fe20006800000 */
[----:B------:R-:W-:Y:S01]  /*4820*/  FFMA.FTZ R21, R12, UR5, R119 ;  /* 0x000000050c157c23 */ /* 0x000fe20008010077 */
[----:B------:R-:W-:Y:S01]  /*4830*/  FSEL R102, R20, -INF , !P6 ;  /* 0xff80000014667808 */ /* 0x000fe20007000000 */
[----:B------:R-:W-:Y:S01]  /*4840*/  HMMA.16816.F32.BF16 R80, R16, R42, R80 ;  /* 0x0000002a1050723c */ /* 0x000fe20000041850 */
[----:B------:R-:W-:-:S02]  /*4850*/  FSEL R90, R13, -INF , !P3 ;  /* 0xff8000000d5a7808 */ /* 0x000fc40005800000 */
[----:B------:R-:W-:Y:S01]  /*4860*/  FSEL R47, R14, -INF , !P1 ;  /* 0xff8000000e2f7808 */ /* 0x000fe20004800000 */
[C---:B------:R-:W-:Y:S01]  /*4870*/  FFMA.FTZ R14, R12.reuse, UR5, R89 ;  /* 0x000000050c0e7c23 */ /* 0x040fe20008010059 */
[C---:B------:R-:W-:Y:S01]  /*4880*/  ISETP.GE.AND P6, PT, R7.reuse, R9, PT ;  /* 0x000000090700720c */ /* 0x040fe20003fc6270 */
[----:B------:R-:W-:Y:S01]  /*4890*/  FFMA.FTZ R12, R12, UR5, R91 ;  /* 0x000000050c0c7c23 */ /* 0x000fe2000801005b */
[C---:B------:R-:W-:Y:S01]  /*48a0*/  ISETP.GE.AND P5, PT, R7.reuse, R8, PT ;  /* 0x000000080700720c */ /* 0x040fe20003fa6270 */
[C---:B------:R-:W-:Y:S01]  /*48b0*/  HMMA.16816.F32.BF16 R76, R16.reuse, R36, R76 ;  /* 0x00000024104c723c */ /* 0x040fe2000004184c */
[CC--:B------:R-:W-:Y:S02]  /*48c0*/  ISETP.GE.AND P3, PT, R7.reuse, R11.reuse, PT ;  /* 0x0000000b0700720c */ /* 0x0c0fe40003f66270 */
[----:B------:R-:W-:Y:S02]  /*48d0*/  ISETP.GE.AND P1, PT, R7, R10, PT ;  /* 0x0000000a0700720c */ /* 0x000fe40003f26270 */
[C---:B------:R-:W-:Y:S01]  /*48e0*/  ISETP.GE.AND P0, PT, R3.reuse, R8, PT ;  /* 0x000000080300720c */ /* 0x040fe20003f06270 */
[----:B------:R-:W-:Y:S01]  /*48f0*/  HMMA.16816.F32.BF16 R72, R16, R38, R72 ;  /* 0x000000261048723c */ /* 0x000fe20000041848 */
[----:B------:R-:W-:-:S02]  /*4900*/  ISETP.GE.AND P4, PT, R3, R11, PT ;  /* 0x0000000b0300720c */ /* 0x000fc40003f86270 */
[----:B------:R-:W-:Y:S01]  /*4910*/  ISETP.GE.AND P2, PT, R3, R10, PT ;  /* 0x0000000a0300720c */ /* 0x000fe20003f46270 */
[----:B------:R-:W-:Y:S01]  /*4920*/  VIADD R3, R2, 0x11 ;  /* 0x0000001102037836 */ /* 0x000fe20000000000 */
[----:B------:R-:W-:Y:S01]  /*4930*/  I2FP.F32.S32 R7, R7 ;  /* 0x0000000700077245 */ /* 0x000fe20000201400 */
[C---:B------:R-:W-:Y:S01]  /*4940*/  HMMA.16816.F32.BF16 R68, R16.reuse, R32, R68 ;  /* 0x000000201044723c */ /* 0x040fe20000041844 */
[----:B------:R-:W-:Y:S02]  /*4950*/  FSEL R89, R12, -INF , !P2 ;  /* 0xff8000000c597808 */ /* 0x000fe40005000000 */
[----:B------:R-:W-:Y:S01]  /*4960*/  I2FP.F32.S32 R12, R3 ;  /* 0x00000003000c7245 */ /* 0x000fe20000201400 */
[C---:B------:R-:W-:Y:S01]  /*4970*/  FFMA.FTZ R13, R7.reuse, UR5, R140 ;  /* 0x00000005070d7c23 */ /* 0x040fe2000801008c */
[----:B------:R-:W-:Y:S01]  /*4980*/  FSEL R48, R14, -INF , !P4 ;  /* 0xff8000000e307808 */ /* 0x000fe20006000000 */
[----:B------:R-:W-:Y:S01]  /*4990*/  FFMA.FTZ R20, R7, UR5, R142 ;  /* 0x0000000507147c23 */ /* 0x000fe2000801008e */
[----:B------:R-:W-:Y:S01]  /*49a0*/  FSEL R100, R21, -INF , !P0 ;  /* 0xff80000015647808 */ /* 0x000fe20004000000 */
[----:B------:R-:W-:Y:S01]  /*49b0*/  FFMA.FTZ R15, R7, UR5, R84 ;  /* 0x00000005070f7c23 */ /* 0x000fe20008010054 */
[----:B------:R-:W-:Y:S01]  /*49c0*/  FSEL R45, R13, -INF , !P6 ;  /* 0xff8000000d2d7808 */ /* 0x000fe20007000000 */
[----:B------:R-:W-:Y:S01]  /*49d0*/  FFMA.FTZ R13, R7, UR5, R86 ;  /* 0x00000005070d7c23 */ /* 0x000fe20008010056 */
        /* <DEDUP_REMOVED lines=14> */
[----:B------:R-:W-:Y:S01]  /*4ac0*/  BAR.SYNC.DEFER_BLOCKING 0x0 ;  /* 0x0000000000007b1d */ /* 0x000fe20000010000 */
        /* <DEDUP_REMOVED lines=8> */
[----:B------:R-:W-:Y:S01]  /*4b50*/  HMMA.16816.F32.BF16 R56, R16, R30, R56 ;  /* 0x0000001e1038723c */ /* 0x000fe20000041838 */
        /* <DEDUP_REMOVED lines=11> */
[----:B------:R-:W-:-:S02]  /*4c10*/  VIADD R7, R2, 0x20 ;  /* 0x0000002002077836 */ /* 0x000fc40000000000 */
[----:B------:R-:W-:Y:S01]  /*4c20*/  FFMA.FTZ R21, R12, UR5, R139 ;  /* 0x000000050c157c23 */ /* 0x000fe2000801008b */
[----:B------:R-:W-:Y:S02]  /*4c30*/  FSEL R139, R20, -INF , !P3 ;  /* 0xff800000148b7808 */ /* 0x000fe40005800000 */
[----:B------:R-:W-:Y:S02]  /*4c40*/  FSEL R113, R15, -INF , !P1 ;  /* 0xff8000000f717808 */ /* 0x000fe40004800000 */
[----:B------:R-:W-:Y:S02]  /*4c50*/  FSEL R117, R13, -INF , !P0 ;  /* 0xff8000000d757808 */ /* 0x000fe40004000000 */
[----:B------:R-:W-:Y:S01]  /*4c60*/  FSEL R91, R14, -INF , !P4 ;  /* 0xff8000000e5b7808 */ /* 0x000fe20006000000 */
[C---:B------:R-:W-:Y:S01]  /*4c70*/  FFMA.FTZ R14, R12.reuse, UR5, R81 ;  /* 0x000000050c0e7c23 */ /* 0x040fe20008010051 */
[C---:B------:R-:W-:Y:S01]  /*4c80*/  ISETP.GE.AND P3, PT, R7.reuse, R9, PT ;  /* 0x000000090700720c */ /* 0x040fe20003f66270 */
[----:B------:R-:W-:Y:S01]  /*4c90*/  FFMA.FTZ R12, R12, UR5, R83 ;  /* 0x000000050c0c7c23 */ /* 0x000fe20008010053 */
[----:B------:R-:W-:-:S02]  /*4ca0*/  ISETP.GE.AND P1, PT, R7, R8, PT ;  /* 0x000000080700720c */ /* 0x000fc40003f26270 */
[CC--:B------:R-:W-:Y:S02]  /*4cb0*/  ISETP.GE.AND P0, PT, R7.reuse, R11.reuse, PT ;  /* 0x0000000b0700720c */ /* 0x0c0fe40003f06270 */
[----:B------:R-:W-:Y:S02]  /*4cc0*/  ISETP.GE.AND P4, PT, R7, R10, PT ;  /* 0x0000000a0700720c */ /* 0x000fe40003f86270 */
[C---:B------:R-:W-:Y:S02]  /*4cd0*/  ISETP.GE.AND P2, PT, R3.reuse, R8, PT ;  /* 0x000000080300720c */ /* 0x040fe40003f46270 */
[C---:B------:R-:W-:Y:S02]  /*4ce0*/  ISETP.GE.AND P6, PT, R3.reuse, R11, PT ;  /* 0x0000000b0300720c */ /* 0x040fe40003fc6270 */
[----:B------:R-:W-:Y:S01]  /*4cf0*/  ISETP.GE.AND P5, PT, R3, R10, PT ;  /* 0x0000000a0300720c */ /* 0x000fe20003fa6270 */
[----:B------:R-:W-:Y:S01]  /*4d00*/  VIADD R3, R2, 0x21 ;  /* 0x0000002102037836 */ /* 0x000fe20000000000 */
[----:B------:R-:W-:-:S02]  /*4d10*/  I2FP.F32.S32 R7, R7 ;  /* 0x0000000700077245 */ /* 0x000fc40000201400 */
        /* <DEDUP_REMOVED lines=14> */
[----:B------:R-:W-:-:S02]  /*4e00*/  FSEL R180, R15, -INF , !P0 ;  /* 0xff8000000fb47808 */ /* 0x000fc40004000000 */
[----:B------:R-:W-:Y:S02]  /*4e10*/  FSEL R181, R13, -INF , !P4 ;  /* 0xff8000000db57808 */ /* 0x000fe40006000000 */
[----:B------:R-:W-:Y:S01]  /*4e20*/  FSEL R168, R14, -INF , !P2 ;  /* 0xff8000000ea87808 */ /* 0x000fe20005000000 */
[C---:B------:R-:W-:Y:S01]  /*4e30*/  FFMA.FTZ R14, R12.reuse, UR5, R77 ;  /* 0x000000050c0e7c23 */ /* 0x040fe2000801004d */
[C---:B------:R-:W-:Y:S01]  /*4e40*/  ISETP.GE.AND P1, PT, R7.reuse, R9, PT ;  /* 0x000000090700720c */ /* 0x040fe20003f26270 */
[----:B------:R-:W-:Y:S01]  /*4e50*/  FFMA.FTZ R12, R12, UR5, R79 ;  /* 0x000000050c0c7c23 */ /* 0x000fe2000801004f */
[C---:B------:R-:W-:Y:S02]  /*4e60*/  ISETP.GE.AND P0, PT, R7.reuse, R8, PT ;  /* 0x000000080700720c */ /* 0x040fe40003f06270 */
[C---:B------:R-:W-:Y:S02]  /*4e70*/  ISETP.GE.AND P4, PT, R7.reuse, R11, PT ;  /* 0x0000000b0700720c */ /* 0x040fe40003f86270 */
[----:B------:R-:W-:-:S02]  /*4e80*/  ISETP.GE.AND P2, PT, R7, R10, PT ;  /* 0x0000000a0700720c */ /* 0x000fc40003f46270 */
[C---:B------:R-:W-:Y:S02]  /*4e90*/  ISETP.GE.AND P6, PT, R3.reuse, R8, PT ;  /* 0x000000080300720c */ /* 0x040fe40003fc6270 */
[C---:B------:R-:W-:Y:S02]  /*4ea0*/  ISETP.GE.AND P5, PT, R3.reuse, R11, PT ;  /* 0x0000000b0300720c */ /* 0x040fe40003fa6270 */
[----:B------:R-:W-:Y:S01]  /*4eb0*/  ISETP.GE.AND P3, PT, R3, R10, PT ;  /* 0x0000000a0300720c */ /* 0x000fe20003f66270 */
[----:B------:R-:W-:Y:S01]  /*4ec0*/  VIADD R3, R2, 0x29 ;  /* 0x0000002902037836 */ /* 0x000fe20000000000 */
[----:B------:R-:W-:Y:S02]  /*4ed0*/  I2FP.F32.S32 R7, R7 ;  /* 0x0000000700077245 */ /* 0x000fe40000201400 */
        /* <DEDUP_REMOVED lines=219> */
[----:B------:R-:W-:Y:S02]  /*5c90*/  I2FP.F32.S32 R7, R7 ;  /* 0x0000000700077245 */ /* 0x000fe40000201400 */
[C---:B------:R-:W-:Y:S02]  /*5ca0*/  ISETP.GE.AND P5, PT, R3.reuse, R8, PT ;  /* 0x000000080300720c */ /* 0x040fe40003fa6270 */
[----:B------:R-:W-:Y:S01]  /*5cb0*/  ISETP.GE.AND P3, PT, R3, R11, PT ;  /* 0x0000000b0300720c */ /* 0x000fe20003f66270 */
[----:B------:R-:W-:Y:S01]  /*5cc0*/  FFMA.FTZ R13, R7, UR5, R148 ;  /* 0x00000005070d7c23 */ /* 0x000fe20008010094 */
[----:B------:R-:W-:Y:S01]  /*5cd0*/  ISETP.GE.AND P1, PT, R3, R10, PT ;  /* 0x0000000a0300720c */ /* 0x000fe20003f26270 */
[----:B------:R-:W-:Y:S01]  /*5ce0*/  VIADD R3, R2, 0x69 ;  /* 0x0000006902037836 */ /* 0x000fe20000000000 */
[----:B------:R-:W-:Y:S01]  /*5cf0*/  FSEL R246, R14, -INF , !P3 ;  /* 0xff8000000ef67808 */ /* 0x000fe20005800000 */
[----:B------:R-:W-:Y:S01]  /*5d00*/  FFMA.FTZ R15, R7, UR5, R104 ;  /* 0x00000005070f7c23 */ /* 0x000fe20008010068 */
[----:B------:R-:W-:Y:S01]  /*5d10*/  FSEL R237, R13, -INF , !P0 ;  /* 0xff8000000ded7808 */ /* 0x000fe20004000000 */
[----:B------:R-:W-:Y:S01]  /*5d20*/  FFMA.FTZ R20, R7, UR5, R150 ;  /* 0x0000000507147c23 */ /* 0x000fe20008010096 */
[----:B------:R-:W-:-:S02]  /*5d30*/  I2FP.F32.S32 R13, R3 ;  /* 0x00000003000d7245 */ /* 0x000fc40000201400 */
[----:B------:R-:W-:Y:S01]  /*5d40*/  FSEL R249, R12, -INF , !P1 ;  /* 0xff8000000cf97808 */ /* 0x000fe20004800000 */
[----:B------:R-:W-:Y:S01]  /*5d50*/  FFMA.FTZ R12, R7, UR5, R106 ;  /* 0x00000005070c7c23 */ /* 0x000fe2000801006a */
[----:B------:R-:W-:Y:S01]  /*5d60*/  FSEL R243, R21, -INF , !P5 ;  /* 0xff80000015f37808 */ /* 0x000fe20006800000 */
[----:B------:R-:W-:Y:S01]  /*5d70*/  FFMA.FTZ R14, R13, UR5, R149 ;  /* 0x000000050d0e7c23 */ /* 0x000fe20008010095 */
[----:B------:R-:W-:Y:S01]  /*5d80*/  ISETP.GE.AND P5, PT, R3, R9, PT ;  /* 0x000000090300720c */ /* 0x000fe20003fa6270 */
[----:B------:R-:W-:Y:S02]  /*5d90*/  VIADD R7, R2, 0x70 ;  /* 0x0000007002077836 */ /* 0x000fe40000000000 */
[----:B------:R-:W-:Y:S01]  /*5da0*/  FFMA.FTZ R21, R13, UR5, R151 ;  /* 0x000000050d157c23 */ /* 0x000fe20008010097 */
[----:B------:R-:W-:Y:S02]  /*5db0*/  FSEL R239, R20, -INF , !P4 ;  /* 0xff80000014ef7808 */ /* 0x000fe40006000000 */
[----:B------:R-:W-:-:S02]  /*5dc0*/  FSEL R242, R15, -INF , !P2 ;  /* 0xff8000000ff27808 */ /* 0x000fc40005000000 */
[----:B------:R-:W-:Y:S02]  /*5dd0*/  FSEL R244, R12, -INF , !P6 ;  /* 0xff8000000cf47808 */ /* 0x000fe40007000000 */
[----:B------:R-:W-:Y:S01]  /*5de0*/  FSEL R235, R14, -INF , !P5 ;  /* 0xff8000000eeb7808 */ /* 0x000fe20006800000 */
[----:B------:R-:W-:Y:S01]  /*5df0*/  FFMA.FTZ R14, R13, UR5, R105 ;  /* 0x000000050d0e7c23 */ /* 0x000fe20008010069 */
[-C--:B------:R-:W-:Y:S02]  /*5e00*/  ISETP.GE.AND P3, PT, R3, R8.reuse, PT ;  /* 0x000000080300720c */ /* 0x080fe40003f66270 */
[C---:B------:R-:W-:Y:S02]  /*5e10*/  ISETP.GE.AND P4, PT, R7.reuse, R9, PT ;  /* 0x000000090700720c */ /* 0x040fe40003f86270 */
[C---:B------:R-:W-:Y:S02]  /*5e20*/  ISETP.GE.AND P2, PT, R7.reuse, R8, PT ;  /* 0x000000080700720c */ /* 0x040fe40003f46270 */
[----:B------:R-:W-:-:S02]  /*5e30*/  ISETP.GE.AND P6, PT, R7, R11, PT ;  /* 0x0000000b0700720c */ /* 0x000fc40003fc6270 */
[-C--:B------:R-:W-:Y:S02]  /*5e40*/  ISETP.GE.AND P5, PT, R7, R10.reuse, PT ;  /* 0x0000000a0700720c */ /* 0x080fe40003fa6270 */
[----:B------:R-:W-:Y:S01]  /*5e50*/  I2FP.F32.S32 R12, R7 ;  /* 0x00000007000c7245 */ /* 0x000fe20000201400 */
[----:B------:R-:W-:Y:S01]  /*5e60*/  FFMA.FTZ R7, R13, UR5, R107 ;  /* 0x000000050d077c23 */ /* 0x000fe2000801006b */
[C---:B------:R-:W-:Y:S02]  /*5e70*/  ISETP.GE.AND P1, PT, R3.reuse, R11, PT ;  /* 0x0000000b0300720c */ /* 0x040fe40003f26270 */
[----:B------:R-:W-:Y:S01]  /*5e80*/  ISETP.GE.AND P0, PT, R3, R10, PT ;  /* 0x0000000a0300720c */ /* 0x000fe20003f06270 */
[----:B------:R-:W-:Y:S01]  /*5e90*/  VIADD R3, R2, 0x71 ;  /* 0x0000007102037836 */ /* 0x000fe20000000000 */
[----:B------:R-:W-:Y:S01]  /*5ea0*/  FSEL R236, R21, -INF , !P3 ;  /* 0xff80000015ec7808 */ /* 0x000fe20005800000 */
[C---:B------:R-:W-:Y:S01]  /*5eb0*/  FFMA.FTZ R13, R12.reuse, UR5, R152 ;  /* 0x000000050c0d7c23 */ /* 0x040fe20008010098 */
[----:B------:R-:W-:Y:S01]  /*5ec0*/  HMMA.16816.F32.BF16 R20, R16, R146, R192 ;  /* 0x000000921014723c */ /* 0x000fe200000418c0 */
[----:B------:R-:W-:Y:S01]  /*5ed0*/  FSEL R241, R7, -INF , !P0 ;  /* 0xff80000007f17808 */ /* 0x000fe20004000000 */
[----:B------:R-:W-:Y:S01]  /*5ee0*/  FFMA.FTZ R15, R12, UR5, R154 ;  /* 0x000000050c0f7c23 */ /* 0x000fe2000801009a */
[----:B------:R-:W-:-:S02]  /*5ef0*/  I2FP.F32.S32 R7, R3 ;  /* 0x0000000300077245 */ /* 0x000fc40000201400 */
[----:B------:R-:W-:Y:S01]  /*5f00*/  FSEL R238, R14, -INF , !P1 ;  /* 0xff8000000eee7808 */ /* 0x000fe20004800000 */
[C---:B------:R-:W-:Y:S01]  /*5f10*/  FFMA.FTZ R14, R12.reuse, UR5, R108 ;  /* 0x000000050c0e7c23 */ /* 0x040fe2000801006c */
[----:B------:R-:W-:Y:S01]  /*5f20*/  FSEL R230, R13, -INF , !P4 ;  /* 0xff8000000de67808 */ /* 0x000fe20006000000 */
[----:B------:R-:W-:Y:S01]  /*5f30*/  FFMA.FTZ R12, R12, UR5, R110 ;  /* 0x000000050c0c7c23 */ /* 0x000fe2000801006e */
[----:B------:R-:W-:Y:S01]  /*5f40*/  ISETP.GE.AND P3, PT, R3, R9, PT ;  /* 0x000000090300720c */ /* 0x000fe20003f66270 */
[----:B------:R-:W-:Y:S01]  /*5f50*/  FFMA.FTZ R13, R7, UR5, R153 ;  /* 0x00000005070d7c23 */ /* 0x000fe20008010099 */
[----:B------:R-:W-:Y:S01]  /*5f60*/  ISETP.GE.AND P1, PT, R3, R8, PT ;  /* 0x000000080300720c */ /* 0x000fe20003f26270 */
[----:B------:R-:W-:Y:S01]  /*5f70*/  FFMA.FTZ R17, R7, UR5, R155 ;  /* 0x0000000507117c23 */ /* 0x000fe2000801009b */
[----:B------:R-:W-:Y:S01]  /*5f80*/  ISETP.GE.AND P0, PT, R3, R11, PT ;  /* 0x0000000b0300720c */ /* 0x000fe20003f06270 */
[----:B------:R-:W-:Y:S01]  /*5f90*/  FFMA.FTZ R18, R7, UR5, R109 ;  /* 0x0000000507127c23 */ /* 0x000fe2000801006d */
[----:B------:R-:W-:Y:S01]  /*5fa0*/  ISETP.GE.AND P4, PT, R3, R10, PT ;  /* 0x0000000a0300720c */ /* 0x000fe20003f86270 */
[----:B------:R-:W-:Y:S01]  /*5fb0*/  VIADD R3, R2, 0x78 ;  /* 0x0000007802037836 */ /* 0x000fe20000000000 */
[----:B------:R-:W-:Y:S01]  /*5fc0*/  FSEL R214, R15, -INF , !P2 ;  /* 0xff8000000fd67808 */ /* 0x000fe20005000000 */
[----:B------:R-:W-:Y:S01]  /*5fd0*/  FFMA.FTZ R16, R7, UR5, R111 ;  /* 0x0000000507107c23 */ /* 0x000fe2000801006f */
[----:B------:R-:W-:-:S02]  /*5fe0*/  FSEL R218, R14, -INF , !P6 ;  /* 0xff8000000eda7808 */ /* 0x000fc40007000000 */
[----:B------:R-:W-:Y:S02]  /*5ff0*/  FSEL R233, R12, -INF , !P5 ;  /* 0xff8000000ce97808 */ /* 0x000fe40006800000 */
[----:B------:R-:W-:Y:S02]  /*6000*/  FSEL R161, R13, -INF , !P3 ;  /* 0xff8000000da17808 */ /* 0x000fe40005800000 */
[C---:B------:R-:W-:Y:S02]  /*6010*/  ISETP.GE.AND P2, PT, R3.reuse, R9, PT ;  /* 0x000000090300720c */ /* 0x040fe40003f46270 */
[C---:B------:R-:W-:Y:S02]  /*6020*/  ISETP.GE.AND P6, PT, R3.reuse, R8, PT ;  /* 0x000000080300720c */ /* 0x040fe40003fc6270 */
[C---:B------:R-:W-:Y:S02]  /*6030*/  ISETP.GE.AND P5, PT, R3.reuse, R11, PT ;  /* 0x0000000b0300720c */ /* 0x040fe40003fa6270 */
[----:B------:R-:W-:-:S02]  /*6040*/  ISETP.GE.AND P3, PT, R3, R10, PT ;  /* 0x0000000a0300720c */ /* 0x000fc40003f66270 */
[----:B------:R-:W-:Y:S02]  /*6050*/  I2FP.F32.S32 R3, R3 ;  /* 0x0000000300037245 */ /* 0x000fe40000201400 */
[----:B------:R-:W-:Y:S02]  /*6060*/  I2FP.F32.S32 R7, R2 ;  /* 0x0000000200077245 */ /* 0x000fe40000201400 */
[----:B------:R-:W-:Y:S01]  /*6070*/  FSEL R215, R18, -INF , !P0 ;  /* 0xff80000012d77808 */ /* 0x000fe20004000000 */
[----:B------:R-:W-:Y:S01]  /*6080*/  FFMA.FTZ R12, R3, UR5, R164 ;  /* 0x00000005030c7c23 */ /* 0x000fe200080100a4 */
[----:B------:R-:W-:Y:S01]  /*6090*/  ISETP.GE.AND P0, PT, R2, R8, PT ;  /* 0x000000080200720c */ /* 0x000fe20003f06270 */
[----:B------:R-:W-:Y:S01]  /*60a0*/  FFMA.FTZ R15, R7, UR5, R186 ;  /* 0x00000005070f7c23 */ /* 0x000fe200080100ba */
[----:B------:R-:W-:Y:S01]  /*60b0*/  FSEL R212, R17, -INF , !P1 ;  /* 0xff80000011d47808 */ /* 0x000fe20004800000 */
[C---:B------:R-:W-:Y:S01]  /*60c0*/  FFMA.FTZ R14, R3.reuse, UR5, R166 ;  /* 0x00000005030e7c23 */ /* 0x040fe200080100a6 */
[----:B------:R-:W-:Y:S01]  /*60d0*/  FSEL R219, R16, -INF , !P4 ;  /* 0xff80000010db7808 */ /* 0x000fe20006000000 */
[C---:B------:R-:W-:Y:S01]  /*60e0*/  FFMA.FTZ R13, R3.reuse, UR5, R20 ;  /* 0x00000005030d7c23 */ /* 0x040fe20008010014 */
[----:B------:R-:W-:Y:S01]  /*60f0*/  FSEL R149, R12, -INF , !P2 ;  /* 0xff8000000c957808 */ /* 0x000fe20005000000 */
[----:B------:R-:W-:Y:S01]  /*6100*/  FFMA.FTZ R3, R3, UR5, R22 ;  /* 0x0000000503037c23 */ /* 0x000fe20008010016 */
[C---:B------:R-:W-:Y:S01]  /*6110*/  ISETP.GE.AND P1, PT, R2.reuse, R9, PT ;  /* 0x000000090200720c */ /* 0x040fe20003f26270 */
[----:B------:R-:W-:Y:S01]  /*6120*/  FFMA.FTZ R12, R7, UR5, R184 ;  /* 0x00000005070c7c23 */ /* 0x000fe200080100b8 */
[----:B------:R-:W-:-:S02]  /*6130*/  ISETP.GE.AND P4, PT, R2, R11, PT ;  /* 0x0000000b0200720c */ /* 0x000fc40003f86270 */
[C---:B------:R-:W-:Y:S01]  /*6140*/  ISETP.GE.AND P2, PT, R2.reuse, R10, PT ;  /* 0x0000000a0200720c */ /* 0x040fe20003f46270 */
[----:B------:R-:W-:Y:S01]  /*6150*/  VIADD R2, R2, 0x79 ;  /* 0x0000007902027836 */ /* 0x000fe20000000000 */
[----:B------:R-:W-:Y:S02]  /*6160*/  FSEL R44, R15, -INF , !P0 ;  /* 0xff8000000f2c7808 */ /* 0x000fe40004000000 */
[----:B------:R-:W-:Y:S02]  /*6170*/  PLOP3.LUT P0, PT, PT, PT, UP0, 0x80, 0x0 ;  /* 0x000000000000781c */ /* 0x000fe40003f0f008 */
[----:B------:R-:W-:Y:S01]  /*6180*/  FSEL R151, R14, -INF , !P6 ;  /* 0xff8000000e977808 */ /* 0x000fe20007000000 */
[----:B------:R-:W-:Y:S01]  /*6190*/  FFMA.FTZ R14, R7, UR5, R96 ;  /* 0x00000005070e7c23 */ /* 0x000fe20008010060 */
[----:B------:R-:W-:Y:S01]  /*61a0*/  FSEL R163, R13, -INF , !P5 ;  /* 0xff8000000da37808 */ /* 0x000fe20006800000 */
[----:B------:R-:W-:Y:S01]  /*61b0*/  FFMA.FTZ R7, R7, UR5, R98 ;  /* 0x0000000507077c23 */ /* 0x000fe20008010062 */
[----:B------:R-:W-:-:S02]  /*61c0*/  FSEL R164, R3, -INF , !P3 ;  /* 0xff80000003a47808 */ /* 0x000fc40005800000 */
[----:B------:R-:W-:Y:S02]  /*61d0*/  FSEL R41, R12, -INF , !P1 ;  /* 0xff8000000c297808 */ /* 0x000fe40004800000 */
[C---:B------:R-:W-:Y:S02]  /*61e0*/  ISETP.GE.AND P6, PT, R2.reuse, R9, PT ;  /* 0x000000090200720c */ /* 0x040fe40003fc6270 */
[C---:B------:R-:W-:Y:S02]  /*61f0*/  ISETP.GE.AND P5, PT, R2.reuse, R8, PT ;  /* 0x000000080200720c */ /* 0x040fe40003fa6270 */
[C---:B------:R-:W-:Y:S02]  /*6200*/  ISETP.GE.AND P3, PT, R2.reuse, R11, PT ;  /* 0x0000000b0200720c */ /* 0x040fe40003f66270 */
[----:B------:R-:W-:Y:S02]  /*6210*/  ISETP.GE.AND P1, PT, R2, R10, PT ;  /* 0x0000000a0200720c */ /* 0x000fe40003f26270 */
[----:B------:R-:W-:-:S02]  /*6220*/  I2FP.F32.S32 R2, R2 ;  /* 0x0000000200027245 */ /* 0x000fc40000201400 */
[----:B------:R-:W-:Y:S02]  /*6230*/  FSEL R42, R14, -INF , !P4 ;  /* 0xff8000000e2a7808 */ /* 0x000fe40006000000 */
[----:B------:R-:W-:Y:S01]  /*6240*/  FSEL R43, R7, -INF , !P2 ;  /* 0xff800000072b7808 */ /* 0x000fe20005000000 */
[C---:B------:R-:W-:Y:S01]  /*6250*/  FFMA.FTZ R13, R2.reuse, UR5, R165 ;  /* 0x00000005020d7c23 */ /* 0x040fe200080100a5 */
[C---:B------:R-:W-:Y:S01]  /*6260*/  FFMA.FTZ R12, R2.reuse, UR5, R167 ;  /* 0x00000005020c7c23 */ /* 0x040fe200080100a7 */
[C---:B------:R-:W-:Y:S01]  /*6270*/  FFMA.FTZ R3, R2.reuse, UR5, R21 ;  /* 0x0000000502037c23 */ /* 0x040fe20008010015 */
[----:B------:R-:W-:Y:S02]  /*6280*/  FFMA.FTZ R2, R2, UR5, R23 ;  /* 0x0000000502027c23 */ /* 0x000fe40008010017 */
[----:B------:R-:W-:Y:S02]  /*6290*/  FSEL R146, R13, -INF , !P6 ;  /* 0xff8000000d927808 */ /* 0x000fe40007000000 */
[----:B------:R-:W-:-:S02]  /*62a0*/  FSEL R147, R12, -INF , !P5 ;  /* 0xff8000000c937808 */ /* 0x000fc40006800000 */
[----:B------:R-:W-:Y:S02]  /*62b0*/  FSEL R148, R3, -INF , !P3 ;  /* 0xff80000003947808 */ /* 0x000fe40005800000 */
[----:B------:R-:W-:Y:S01]  /*62c0*/  FSEL R150, R2, -INF , !P1 ;  /* 0xff80000002967808 */ /* 0x000fe20004800000 */
[----:B------:R-:W-:Y:S06]  /*62d0*/  @!P0 BRA `(.L_x_451) ;  /* 0x0000000400c08947 */ /* 0x000fec0003800000 */
[----:B------:R-:W2:Y:S01]  /*62e0*/  LDL.64 R36, [R1+0xe8] ;  /* 0x0000e80001247983 */ /* 0x000ea20000100a00 */
[----:B------:R-:W-:Y:S01]  /*62f0*/  ULDC UR20, c[0x0][0x2d0] ;  /* 0x0000b40000147ab9 */ /* 0x000fe20000000800 */
[----:B------:R-:W-:Y:S01]  /*6300*/  UIADD3 UR21, UR26, -0x2, URZ ;  /* 0xfffffffe1a157890 */ /* 0x000fe2000fffe03f */
[----:B------:R-:W-:Y:S01]  /*6310*/  ISETP.GE.AND P1, PT, R204, UR20, PT ;  /* 0x00000014cc007c0c */ /* 0x000fe2000bf26270 */
[----:B------:R-:W-:Y:S01]  /*6320*/  IMAD.U32 R2, RZ, RZ, UR8 ;  /* 0x00000008ff027e24 */ /* 0x000fe2000f8e00ff */
[----:B------:R-:W-:Y:S01]  /*6330*/  BSSY B0, `(.L_x_452) ;  /* 0x0000069000007945 */ /* 0x000fe20003800000 */
[----:B------:R-:W-:Y:S01]  /*6340*/  USHF.R.S32.HI UR20, URZ, 0x1f, UR21 ;  /* 0x0000001f3f147899 */ /* 0x000fe20008011415 */
[----:B------:R-:W-:Y:S02]  /*6350*/  IMAD.U32 R7, RZ, RZ, UR8 ;  /* 0x00000008ff077e24 */ /* 0x000fe4000f8e00ff */
[----:B------:R-:W-:Y:S01]  /*6360*/  IMAD.U32 R12, RZ, RZ, UR21 ;  /* 0x00000015ff0c7e24 */ /* 0x000fe2000f8e00ff */
[----:B------:R-:W-:Y:S01]  /*6370*/  UIMAD UR21, UR23, UR21, URZ ;  /* 0x00000015171572a4 */ /* 0x000fe2000f8e023f */
[----:B------:R-:W-:-:S02]  /*6380*/  IMAD.U32 R16, RZ, RZ, UR8 ;  /* 0x00000008ff107e24 */ /* 0x000fc4000f8e00ff */
[----:B------:R-:W-:Y:S01]  /*6390*/  IMAD.U32 R15, RZ, RZ, UR8 ;  /* 0x00000008ff0f7e24 */ /* 0x000fe2000f8e00ff */
[----:B------:R-:W-:Y:S01]  /*63a0*/  UIMAD UR20, UR20, UR27, UR21 ;  /* 0x0000001b141472a4 */ /* 0x000fe2000f8e0215 */
[----:B------:R-:W-:Y:S01]  /*63b0*/  IMAD.U32 R14, RZ, RZ, UR9 ;  /* 0x00000009ff0e7e24 */ /* 0x000fe2000f8e00ff */
[----:B------:R-:W1:Y:S01]  /*63c0*/  @!P1 LDC.64 R22, c[0x0][0x218] ;  /* 0x00008600ff169b82 */ /* 0x000e620000000a00 */
[----:B------:R-:W-:Y:S01]  /*63d0*/  VOTEU.ALL UP0, P1 ;  /* 0x00000000003f7886 */ /* 0x000fe20000800000 */
[----:B------:R-:W-:Y:S01]  /*63e0*/  IMAD.U32 R18, RZ, RZ, UR8 ;  /* 0x00000008ff127e24 */ /* 0x000fe2000f8e00ff */
[----:B------:R3:W-:Y:S01]  /*63f0*/  @P1 STS.128 [R232+0x4000], RZ ;  /* 0x004000ffe8001388 */ /* 0x0007e20000000c00 */
[----:B------:R-:W-:Y:S02]  /*6400*/  IMAD.U32 R21, RZ, RZ, UR8 ;  /* 0x00000008ff157e24 */ /* 0x000fe4000f8e00ff */
[----:B------:R-:W-:Y:S02]  /*6410*/  @!UP0 UIMAD UR23, UR9, 0x30, URZ ;  /* 0x00000030091788a4 */ /* 0x000fe4000f8e023f */
[----:B------:R-:W4:Y:S01]  /*6420*/  @!P1 LDC.64 R32, c[0x0][0x218] ;  /* 0x00008600ff209b82 */ /* 0x000f220000000a00 */
[----:B------:R-:W-:-:S07]  /*6430*/  @!UP0 UIMAD UR21, UR9, 0x50, URZ ;  /* 0x00000050091588a4 */ /* 0x000fce000f8e023f */
[----:B------:R-:W5:Y:S08]  /*6440*/  @!P1 LDC.64 R26, c[0x0][0x218] ;  /* 0x00008600ff1a9b82 */ /* 0x000f700000000a00 */
[----:B------:R-:W3:Y:S08]  /*6450*/  @!P1 LDC.64 R30, c[0x0][0x218] ;  /* 0x00008600ff1e9b82 */ /* 0x000ef00000000a00 */
[----:B------:R-:W3:Y:S08]  /*6460*/  @!P1 LDC.64 R34, c[0x0][0x218] ;  /* 0x00008600ff229b82 */ /* 0x000ef00000000a00 */
[----:B------:R-:W3:Y:S01]  /*6470*/  @!P1 LDC.64 R38, c[0x0][0x218] ;  /* 0x00008600ff269b82 */ /* 0x000ee20000000a00 */
[----:B--2---:R-:W-:-:S07]  /*6480*/  IMAD.WIDE.U32 R12, R12, UR27, R36 ;  /* 0x0000001b0c0c7c25 */ /* 0x004fce000f8e0024 */
[----:B------:R-:W2:Y:S01]  /*6490*/  @!P1 LDC.64 R36, c[0x0][0x218] ;  /* 0x00008600ff249b82 */ /* 0x000ea20000000a00 */
[----:B------:R-:W-:Y:S01]  /*64a0*/  VIADD R3, R13, UR20 ;  /* 0x000000140d037c36 */ /* 0x000fe20008000000 */
[-C--:B------:R-:W-:Y:S01]  /*64b0*/  @!P1 LEA R25, P3, R2, R12.reuse, 0x5 ;  /* 0x0000000c02199211 */ /* 0x080fe200078628ff */
[----:B------:R-:W-:Y:S01]  /*64c0*/  IMAD.U32 R2, RZ, RZ, UR9 ;  /* 0x00000009ff027e24 */ /* 0x000fe2000f8e00ff */
[-C--:B------:R-:W-:Y:S01]  /*64d0*/  @!P1 LEA R28, P2, R7, R12.reuse, 0x6 ;  /* 0x0000000c071c9211 */ /* 0x080fe200078430ff */
[----:B------:R-:W-:Y:S01]  /*64e0*/  @!P1 IMAD.MOV.U32 R17, RZ, RZ, R3 ;  /* 0x000000ffff119224 */ /* 0x000fe200078e0003 */
[-C--:B------:R-:W-:Y:S01]  /*64f0*/  @!P1 LEA.HI.X R29, R15, R3.reuse, R14, 0x5, P3 ;  /* 0x000000030f1d9211 */ /* 0x080fe200018f2c0e */
[----:B------:R-:W-:Y:S01]  /*6500*/  @!P1 IMAD.MOV.U32 R14, RZ, RZ, R12 ;  /* 0x000000ffff0e9224 */ /* 0x000fe200078e000c */
[-C--:B------:R-:W-:Y:S01]  /*6510*/  @!P1 LEA.HI.X R40, R16, R3.reuse, R2, 0x6, P2 ;  /* 0x0000000310289211 */ /* 0x080fe200010f3402 */
[----:B------:R-:W-:Y:S01]  /*6520*/  @!P1 IMAD.MOV.U32 R16, RZ, RZ, R12 ;  /* 0x000000ffff109224 */ /* 0x000fe200078e000c */
[----:B------:R-:W-:Y:S01]  /*6530*/  @!P1 MOV R2, R12 ;  /* 0x0000000c00029202 */ /* 0x000fe20000000f00 */
[----:B------:R-:W-:Y:S01]  /*6540*/  @!UP0 UIMAD UR20, UR9, 0x60, URZ ;  /* 0x00000060091488a4 */ /* 0x000fe2000f8e023f */
[----:B------:R-:W-:Y:S01]  /*6550*/  @!P1 MOV R15, R3 ;  /* 0x00000003000f9202 */ /* 0x000fe20000000f00 */
[----:B------:R-:W-:Y:S01]  /*6560*/  @!P1 IMAD.WIDE.U32 R16, R7, 0x50, R16 ;  /* 0x0000005007109825 */ /* 0x000fe200078e0010 */
[----:B------:R-:W-:-:S02]  /*6570*/  @!P1 IADD3 R7, P2, R12, UR12, RZ ;  /* 0x0000000c0c079c10 */ /* 0x000fc4000ff5e0ff */
[----:B-1----:R-:W-:Y:S01]  /*6580*/  @!P1 LEA R22, P3, R12, R22, 0x1 ;  /* 0x000000160c169211 */ /* 0x002fe200078608ff */
[----:B------:R-:W-:Y:S01]  /*6590*/  @!P1 IMAD.WIDE.U32 R18, R18, 0x30, R2 ;  /* 0x0000003012129825 */ /* 0x000fe200078e0002 */
[----:B------:R-:W-:Y:S02]  /*65a0*/  @!P1 IADD3.X R24, R3, UR11, RZ, P2, !PT ;  /* 0x0000000b03189c10 */ /* 0x000fe400097fe4ff */
[----:B----4-:R-:W-:Y:S01]  /*65b0*/  @!P1 LEA R20, P2, R7, R32, 0x1 ;  /* 0x0000002007149211 */ /* 0x010fe200078408ff */
[----:B------:R-:W-:Y:S01]  /*65c0*/  @!P1 IMAD.WIDE.U32 R14, R21, 0x60, R14 ;  /* 0x00000060150e9825 */ /* 0x000fe200078e000e */
[----:B------:R-:W-:Y:S02]  /*65d0*/  @!P1 LEA.HI.X R23, R12, R23, R3, 0x1, P3 ;  /* 0x000000170c179211 */ /* 0x000fe400018f0c03 */
[----:B------:R-:W-:Y:S01]  /*65e0*/  @!P1 LEA.HI.X R21, R7, R33, R24, 0x1, P2 ;  /* 0x0000002107159211 */ /* 0x000fe200010f0c18 */
[----:B------:R-:W-:Y:S01]  /*65f0*/  @!P1 VIADD R7, R19, UR23 ;  /* 0x0000001713079c36 */ /* 0x000fe20008000000 */
[----:B-----5:R-:W-:Y:S01]  /*6600*/  @!P1 LEA R26, P3, R25, R26, 0x1 ;  /* 0x0000001a191a9211 */ /* 0x020fe200078608ff */
[----:B------:R-:W-:Y:S01]  /*6610*/  @!PT LDS RZ, [RZ] ;  /* 0x00000000fffff984 */ /* 0x000fe20000000800 */
[----:B------:R-:W-:Y:S01]  /*6620*/  @!PT LDS RZ, [RZ] ;  /* 0x00000000fffff984 */ /* 0x000fe20000000800 */
[----:B------:R-:W-:Y:S01]  /*6630*/  @!PT LDS RZ, [RZ] ;  /* 0x00000000fffff984 */ /* 0x000fe20000000800 */
[----:B------:R1:W-:Y:S01]  /*6640*/  @!P1 LDGSTS.E.BYPASS.LTC128B.128 [R232+0x4000], desc[UR24][R22.64] ;  /* 0x0400000016e89fae */ /* 0x0003e2000b901d58 */
[C---:B---3--:R-:W-:Y:S01]  /*6650*/  @!P1 LEA R24, P2, R18.reuse, R30, 0x1 ;  /* 0x0000001e12189211 */ /* 0x048fe200078408ff */
[----:B------:R-:W-:Y:S01]  /*6660*/  @!P1 VIADD R15, R15, UR20 ;  /* 0x000000140f0f9c36 */ /* 0x000fe20008000000 */
[----:B------:R-:W-:Y:S01]  /*6670*/  @!P1 LEA.HI.X R27, R25, R27, R29, 0x1, P3 ;  /* 0x0000001b191b9211 */ /* 0x000fe200018f0c1d */
[----:B------:R3:W-:Y:S01]  /*6680*/  @P1 STS.128 [R232+0x4800], RZ ;  /* 0x004800ffe8001388 */ /* 0x0007e20000000c00 */
[----:B------:R-:W-:Y:S01]  /*6690*/  @!P1 LEA.HI.X R25, R18, R31, R7, 0x1, P2 ;  /* 0x0000001f12199211 */ /* 0x000fe200010f0c07 */
[----:B------:R-:W-:Y:S01]  /*66a0*/  @!P1 VIADD R7, R17, UR21 ;  /* 0x0000001511079c36 */ /* 0x000fe20008000000 */
[C---:B------:R-:W-:Y:S01]  /*66b0*/  @!P1 LEA R18, P2, R14.reuse, R38, 0x1 ;  /* 0x000000260e129211 */ /* 0x040fe200078408ff */
        /* <DEDUP_REMOVED lines=15> */
[----:B-1----:R-:W-:-:S03]  /*67b0*/  @!P1 LEA R22, P4, R28, R34, 0x1 ;  /* 0x000000221c169211 */ /* 0x002fc600078808ff */
[----:B------:R3:W-:Y:S01]  /*67c0*/  @P1 STS.128 [R232+0x6000], RZ ;  /* 0x006000ffe8001388 */ /* 0x0007e20000000c00 */
[----:B------:R-:W-:Y:S02]  /*67d0*/  @!P1 LEA.HI.X R23, R28, R35, R40, 0x1, P4 ;  /* 0x000000231c179211 */ /* 0x000fe400020f0c28 */
[----:B--2---:R-:W-:-:S03]  /*67e0*/  @!P1 LEA R20, P3, R16, R36, 0x1 ;  /* 0x0000002410149211 */ /* 0x004fc600078608ff */
[----:B------:R-:W-:Y:S01]  /*67f0*/  @!PT LDS RZ, [RZ] ;  /* 0x00000000fffff984 */ /* 0x000fe20000000800 */
[----:B------:R-:W-:Y:S01]  /*6800*/  @!PT LDS RZ, [RZ] ;  /* 0x00000000fffff984 */ /* 0x000fe20000000800 */
[----:B------:R-:W-:Y:S01]  /*6810*/  @!PT LDS RZ, [RZ] ;  /* 0x00000000fffff984 */ /* 0x000fe20000000800 */
[----:B------:R3:W-:Y:S01]  /*6820*/  @!P1 LDGSTS.E.BYPASS.LTC128B.128 [R232+0x6000], desc[UR24][R22.64] ;  /* 0x0600000016e89fae */ /* 0x0007e2000b901d58 */
[----:B------:R-:W-:-:S03]  /*6830*/  @!P1 LEA.HI.X R21, R16, R37, R7, 0x1, P3 ;  /* 0x0000002510159211 */ /* 0x000fc600018f0c07 */
        /* <DEDUP_REMOVED lines=24> */
.L_x_453:
[----:B------:R-:W-:Y:S05]  /*69c0*/  BSYNC B0 ;  /* 0x0000000000007941 */ /* 0x000fea0003800000 */
.L_x_452:
[----:B------:R-:W0:Y:S02]  /*69d0*/  LDGDEPBAR ;  /* 0x00000000000079af */ /* 0x000e240000000000 */
.L_x_451:
[----:B------:R-:W-:Y:S01]  /*69e0*/  FMNMX.FTZ R2, R41, R46, !PT ;  /* 0x0000002e29027209 */ /* 0x000fe20007810000 */
[----:B------:R-:W-:Y:S01]  /*69f0*/  IMAD.MOV.U32 R153, RZ, RZ, R86 ;  /* 0x000000ffff997224 */ /* 0x000fe200078e0056 */
[----:B------:R-:W-:Y:S01]  /*6a00*/  MOV R152, R85 ;  /* 0x0000005500987202 */ /* 0x000fe20000000f00 */
[----:B------:R-:W-:Y:S01]  /*6a10*/  IMAD.MOV.U32 R159, RZ, RZ, R223 ;  /* 0x000000ffff9f7224 */ /* 0x000fe200078e00df */
[----:B------:R-:W-:Y:S01]  /*6a20*/  FMNMX.FTZ R2, R49, R2, !PT ;  /* 0x0000000231027209 */ /* 0x000fe20007810000 */
[----:B------:R-:W-:Y:S01]  /*6a30*/  IMAD.MOV.U32 R194, RZ, RZ, R221 ;  /* 0x000000ffffc27224 */ /* 0x000fe200078e00dd */
[----:B------:R-:W-:Y:S01]  /*6a40*/  MOV R154, R224 ;  /* 0x000000e0009a7202 */ /* 0x000fe20000000f00 */
[----:B------:R-:W-:Y:S01]  /*6a50*/  ULDC UR23, c[0x0][0x2ec] ;  /* 0x0000bb0000177ab9 */ /* 0x000fe20000000800 */
[----:B------:R-:W-:Y:S01]  /*6a60*/  FMNMX.FTZ R2, R47, R2, !PT ;  /* 0x000000022f027209 */ /* 0x000fe20007810000 */
[----:B------:R-:W-:Y:S01]  /*6a70*/  STL [R1+0x15c], R232 ;  /* 0x00015ce801007387 */ /* 0x000fe20000100800 */
[----:B------:R-:W-:-:S02]  /*6a80*/  MOV R184, R222 ;  /* 0x000000de00b87202 */ /* 0x000fc40000000f00 */
[----:B------:R-:W-:Y:S01]  /*6a90*/  FMNMX.FTZ R2, R45, R2, !PT ;  /* 0x000000022d027209 */ /* 0x000fe20007810000 */
[----:B------:R-:W-:Y:S01]  /*6aa0*/  STL [R1+0x158], R229 ;  /* 0x000158e501007387 */ /* 0x000fe20000100800 */
[----:B------:R-:W-:Y:S02]  /*6ab0*/  LEA R221, R0, UR4, 0x1 ;  /* 0x0000000400dd7c11 */ /* 0x000fe4000f8e08ff */
[----:B------:R-:W-:Y:S01]  /*6ac0*/  FMNMX.FTZ R2, R84, R2, !PT ;  /* 0x0000000254027209 */ /* 0x000fe20007810000 */
[----:B------:R-:W-:Y:S01]  /*6ad0*/  STL [R1+0x154], R228 ;  /* 0x000154e401007387 */ /* 0x000fe20000100800 */
[----:B------:R-:W-:Y:S01]  /*6ae0*/  LEA R224, R5, R221, 0x1 ;  /* 0x000000dd05e07211 */ /* 0x000fe200078e08ff */
[----:B------:R-:W-:Y:S01]  /*6af0*/  IMAD R222, R6, 0x2, R221 ;  /* 0x0000000206de7824 */ /* 0x000fe200078e02dd */
[----:B------:R-:W-:Y:S01]  /*6b00*/  FMNMX.FTZ R2, R50, R2, !PT ;  /* 0x0000000232027209 */ /* 0x000fe20007810000 */
[----:B------:R-:W-:Y:S03]  /*6b10*/  STL [R1+0x150], R227 ;  /* 0x000150e301007387 */ /* 0x000fe60000100800 */
[----:B------:R-:W-:Y:S01]  /*6b20*/  FMNMX.FTZ R2, R91, R2, !PT ;  /* 0x000000025b027209 */ /* 0x000fe20007810000 */
[----:B------:R-:W-:Y:S01]  /*6b30*/  STL [R1+0x14c], R226 ;  /* 0x00014ce201007387 */ /* 0x000fe20000100800 */
[----:B------:R-:W-:-:S02]  /*6b40*/  LEA R223, R5, R222, 0x1 ;  /* 0x000000de05df7211 */ /* 0x000fc400078e08ff */
        /* <DEDUP_REMOVED lines=31> */
[----:B------:R-:W-:Y:S01]  /*6d40*/  LDSM.16.MT88.4 R32, [R221+0x8000] ;  /* 0x00800000dd20783b */ /* 0x000fe20000004200 */
[----:B------:R-:W-:Y:S02]  /*6d50*/  FMNMX.FTZ R3, R141, R3, !PT ;  /* 0x000000038d037209 */ /* 0x000fe40007810000 */
[----:B------:R-:W-:Y:S01]  /*6d60*/  FMNMX.FTZ R2, R90, R2, !PT ;  /* 0x000000025a027209 */ /* 0x000fe20007810000 */
[----:B------:R-:W-:Y:S01]  /*6d70*/  LDSM.16.MT88.4 R28, [R224+0x8000] ;  /* 0x00800000e01c783b */ /* 0x000fe20000004200 */
[----:B------:R-:W-:-:S02]  /*6d80*/  FMNMX.FTZ R7, R172, R7, !PT ;  /* 0x00000007ac077209 */ /* 0x000fc40007810000 */
[----:B------:R-:W-:Y:S01]  /*6d90*/  FMNMX.FTZ R3, R132, R3, !PT ;  /* 0x0000000384037209 */ /* 0x000fe20007810000 */
[----:B---3--:R-:W-:Y:S01]  /*6da0*/  LDSM.16.MT88.4 R24, [R222+0x8000] ;  /* 0x00800000de18783b */ /* 0x008fe20000004200 */
[----:B------:R-:W-:Y:S02]  /*6db0*/  FMNMX.FTZ R2, R89, R2, !PT ;  /* 0x0000000259027209 */ /* 0x000fe40007810000 */
[----:B------:R-:W-:Y:S01]  /*6dc0*/  FMNMX.FTZ R7, R152, R7, !PT ;  /* 0x0000000798077209 */ /* 0x000fe20007810000 */
[----:B------:R-:W-:Y:S01]  /*6dd0*/  LDSM.16.MT88.4 R20, [R223+0x8000] ;  /* 0x00800000df14783b */ /* 0x000fe20000004200 */
        /* <DEDUP_REMOVED lines=17> */
[----:B-1----:R-:W-:Y:S02]  /*6ef0*/  FMNMX.FTZ R12, R237, R7, !PT ;  /* 0x00000007ed0c7209 */ /* 0x002fe40007810000 */
        /* <DEDUP_REMOVED lines=22> */
[----:B------:R-:W1:Y:S01]  /*7060*/  SHFL.BFLY PT, R137, R12, 0x2, 0x1f ;  /* 0x0c401f000c897f89 */ /* 0x000e6200000e0000 */
        /* <DEDUP_REMOVED lines=26> */
[----:B------:R-:W-:Y:S01]  /*7210*/  FMNMX.FTZ R2, R162, R2, !PT ;  /* 0x00000002a2027209 */ /* 0x000fe20007810000 */
[----:B------:R-:W2:Y:S01]  /*7220*/  SHFL.BFLY PT, R7, R135, 0x2, 0x1f ;  /* 0x0c401f0087077f89 */ /* 0x000ea200000e0000 */
        /* <DEDUP_REMOVED lines=13> */
[----:B------:R-:W-:Y:S01]  /*7300*/  STL [R1+0x160], R137 ;  /* 0x0001608901007387 */ /* 0x000fe20000100800 */
[----:B--2---:R-:W-:Y:S01]  /*7310*/  FMNMX.FTZ R135, R135, R7, !PT ;  /* 0x0000000787877209 */ /* 0x004fe20007810000 */
[C---:B------:R-:W-:Y:S01]  /*7320*/  FMUL.FTZ R7, R137.reuse, UR23 ;  /* 0x0000001789077c20 */ /* 0x040fe20008410000 */
[----:B------:R-:W-:Y:S02]  /*7330*/  FMNMX.FTZ R3, R184, R3, !PT ;  /* 0x00000003b8037209 */ /* 0x000fe40007810000 */
[----:B------:R-:W-:Y:S01]  /*7340*/  FMNMX.FTZ R2, R164, R2, !PT ;  /* 0x00000002a4027209 */ /* 0x000fe20007810000 */
[----:B------:R-:W1:Y:S01]  /*7350*/  SHFL.BFLY PT, R14, R135, 0x1, 0x1f ;  /* 0x0c201f00870e7f89 */ /* 0x000e6200000e0000 */
[----:B------:R-:W-:-:S02]  /*7360*/  FSETP.NEU.FTZ.AND P1, PT, R137, -INF , PT ;  /* 0xff8000008900780b */ /* 0x000fc40003f3d000 */
[----:B------:R-:W-:Y:S02]  /*7370*/  FMNMX.FTZ R3, R194, R3, !PT ;  /* 0x00000003c2037209 */ /* 0x000fe40007810000 */
[----:B------:R-:W-:Y:S02]  /*7380*/  FMNMX.FTZ R2, R150, R2, !PT ;  /* 0x0000000296027209 */ /* 0x000fe40007810000 */
[----:B------:R-:W-:Y:S02]  /*7390*/  FSEL R7, R7, RZ, P1 ;  /* 0x000000ff07077208 */ /* 0x000fe40000800000 */
[----:B------:R-:W-:Y:S01]  /*73a0*/  FMNMX.FTZ R3, R251, R3, !PT ;  /* 0x00000003fb037209 */ /* 0x000fe20007810000 */
[----:B------:R-:W2:Y:S02]  /*73b0*/  SHFL.BFLY PT, R13, R2, 0x2, 0x1f ;  /* 0x0c401f00020d7f89 */ /* 0x000ea400000e0000 */
[----:B------:R-:W-:Y:S01]  /*73c0*/  FFMA.FTZ R12, R41, UR23, -R7 ;  /* 0x00000017290c7c23 */ /* 0x000fe20008010807 */
[----:B------:R-:W-:-:S03]  /*73d0*/  FMNMX.FTZ R3, R247, R3, !PT ;  /* 0x00000003f7037209 */ /* 0x000fc60007810000 */
[----:B------:R3:W-:Y:S01]  /*73e0*/  MUFU.EX2 R193, R12 ;  /* 0x0000000c00c17308 */ /* 0x0007e20000000800 */
[----:B-1----:R-:W-:-:S04]  /*73f0*/  FMNMX.FTZ R135, R135, R14, !PT ;  /* 0x0000000e87877209 */ /* 0x002fc80007810000 */
[C---:B------:R-:W-:Y:S01]  /*7400*/  FSETP.NEU.FTZ.AND P1, PT, R135.reuse, -INF , PT ;  /* 0xff8000008700780b */ /* 0x040fe20003f3d000 */
[----:B------:R-:W-:Y:S01]  /*7410*/  FMUL.FTZ R14, R135, UR23 ;  /* 0x00000017870e7c20 */ /* 0x000fe20008410000 */
[----:B---3--:R-:W-:Y:S01]  /*7420*/  FMNMX.FTZ R12, R243, R3, !PT ;  /* 0x00000003f30c7209 */ /* 0x008fe20007810000 */
[--C-:B------:R-:W-:Y:S01]  /*7430*/  FFMA.FTZ R3, R46, UR23, -R7.reuse ;  /* 0x000000172e037c23 */ /* 0x100fe20008010807 */
[----:B--2---:R-:W-:Y:S01]  /*7440*/  FMNMX.FTZ R2, R2, R13, !PT ;  /* 0x0000000d02027209 */ /* 0x004fe20007810000 */
[----:B------:R-:W-:Y:S01]  /*7450*/  FFMA.FTZ R13, R45, UR23, -R7 ;  /* 0x000000172d0d7c23 */ /* 0x000fe20008010807 */
[----:B------:R-:W-:Y:S01]  /*7460*/  FMNMX.FTZ R12, R239, R12, !PT ;  /* 0x0000000cef0c7209 */ /* 0x000fe20007810000 */
[----:B------:R1:W-:Y:S02]  /*7470*/  MUFU.EX2 R250, R3 ;  /* 0x0000000300fa7308 */ /* 0x0003e40000000800 */
[----:B------:R-:W2:Y:S01]  /*7480*/  SHFL.BFLY PT, R134, R2, 0x1, 0x1f ;  /* 0x0c201f0002867f89 */ /* 0x000ea200000e0000 */
[----:B------:R-:W-:-:S04]  /*7490*/  FMNMX.FTZ R12, R236, R12, !PT ;  /* 0x0000000cec0c7209 */ /* 0x000fc80007810000 */
[----:B------:R-:W-:Y:S01]  /*74a0*/  FMNMX.FTZ R12, R214, R12, !PT ;  /* 0x0000000cd60c7209 */ /* 0x000fe20007810000 */
[----:B------:R-:W-:Y:S03]  /*74b0*/  MUFU.EX2 R4, R13 ;  /* 0x0000000d00047308 */ /* 0x000fe60000000800 */
[----:B------:R-:W-:-:S04]  /*74c0*/  FMNMX.FTZ R12, R212, R12, !PT ;  /* 0x0000000cd40c7209 */ /* 0x000fc80007810000 */
[----:B------:R-:W-:Y:S01]  /*74d0*/  FMNMX.FTZ R12, R151, R12, !PT ;  /* 0x0000000c970c7209 */ /* 0x000fe20007810000 */
[----:B-1----:R-:W-:-:S03]  /*74e0*/  FFMA.FTZ R3, R49, UR23, -R7 ;  /* 0x0000001731037c23 */ /* 0x002fc60008010807 */
[----:B------:R-:W-:Y:S01]  /*74f0*/  FMNMX.FTZ R12, R147, R12, !PT ;  /* 0x0000000c930c7209 */ /* 0x000fe20007810000 */
[----:B------:R1:W3:Y:S01]  /*7500*/  MUFU.EX2 R17, R3 ;  /* 0x0000000300117308 */ /* 0x0002e20000000800 */
[----:B--2---:R-:W-:Y:S01]  /*7510*/  FMNMX.FTZ R134, R2, R134, !PT ;  /* 0x0000008602867209 */ /* 0x004fe20007810000 */
[----:B-1----:R-:W-:Y:S01]  /*7520*/  FFMA.FTZ R3, R47, UR23, -R7 ;  /* 0x000000172f037c23 */ /* 0x002fe20008010807 */
[----:B---3--:R-:W-:Y:S04]  /*7530*/  STL [R1+0xc4], R17 ;  /* 0x0000c41101007387 */ /* 0x008fe80000100800 */
[----:B------:R-:W-:Y:S01]  /*7540*/  STL [R1+0x164], R135 ;  /* 0x0001648701007387 */ /* 0x000fe20000100800 */
[----:B------:R-:W1:Y:S03]  /*7550*/  MUFU.EX2 R3, R3 ;  /* 0x0000000300037308 */ /* 0x000e660000000800 */
[----:B-1----:R1:W-:Y:S04]  /*7560*/  STL [R1+0xcc], R3 ;  /* 0x0000cc0301007387 */ /* 0x0023e80000100800 */
[----:B------:R-:W-:Y:S01]  /*7570*/  STL [R1+0x168], R134 ;  /* 0x0001688601007387 */ /* 0x000fe20000100800 */
[----:B-1----:R-:W-:-:S03]  /*7580*/  FSEL R3, R14, RZ, P1 ;  /* 0x000000ff0e037208 */ /* 0x002fc60000800000 */
[----:B------:R-:W1:Y:S01]  /*7590*/  SHFL.BFLY PT, R14, R12, 0x2, 0x1f ;  /* 0x0c401f000c0e7f89 */ /* 0x000e6200000e0000 */
[----:B------:R-:W-:Y:S01]  /*75a0*/  FSETP.NEU.FTZ.AND P1, PT, R134, -INF , PT ;  /* 0xff8000008600780b */ /* 0x000fe20003f3d000 */
[--C-:B------:R-:W-:Y:S01]  /*75b0*/  FFMA.FTZ R13, R42, UR23, -R3.reuse ;  /* 0x000000172a0d7c23 */ /* 0x100fe20008010803 */
[----:B------:R-:W-:-:S03]  /*75c0*/  FFMA.FTZ R2, R51, UR23, -R3 ;  /* 0x0000001733027c23 */ /* 0x000fc60008010803 */
[----:B------:R2:W-:Y:S08]  /*75d0*/  MUFU.EX2 R192, R13 ;  /* 0x0000000d00c07308 */ /* 0x0005f00000000800 */
[----:B------:R3:W-:Y:S01]  /*75e0*/  MUFU.EX2 R186, R2 ;  /* 0x0000000200ba7308 */ /* 0x0007e20000000800 */
[----:B--2---:R-:W-:Y:S01]  /*75f0*/  FFMA.FTZ R13, R88, UR23, -R3 ;  /* 0x00000017580d7c23 */ /* 0x004fe20008010803 */
[----:B-1----:R-:W-:-:S06]  /*7600*/  FMNMX.FTZ R12, R12, R14, !PT ;  /* 0x0000000e0c0c7209 */ /* 0x002fcc0007810000 */
[----:B------:R1:W2:Y:S01]  /*7610*/  MUFU.EX2 R9, R13 ;  /* 0x0000000d00097308 */ /* 0x0002a20000000800 */
[----:B---3--:R-:W-:-:S05]  /*7620*/  FMUL.FTZ R2, R134, UR23 ;  /* 0x0000001786027c20 */ /* 0x008fca0008410000 */
[----:B------:R-:W-:-:S05]  /*7630*/  FSEL R2, R2, RZ, P1 ;  /* 0x000000ff02027208 */ /* 0x000fca0000800000 */
[----:B------:R-:W-:Y:S01]  /*7640*/  FFMA.FTZ R0, R97, UR23, -R2 ;  /* 0x0000001761007c23 */ /* 0x000fe20008010802 */
[----:B-1----:R-:W-:-:S03]  /*7650*/  FFMA.FTZ R13, R48, UR23, -R3 ;  /* 0x00000017300d7c23 */ /* 0x002fc60008010803 */
[----:B------:R1:W-:Y:S01]  /*7660*/  MUFU.EX2 R167, R0 ;  /* 0x0000000000a77308 */ /* 0x0003e20000000800 */
[----:B--2---:R-:W-:Y:S07]  /*7670*/  STL [R1+0xa8], R9 ;  /* 0x0000a80901007387 */ /* 0x004fee0000100800 */
[----:B------:R2:W3:Y:S01]  /*7680*/  MUFU.EX2 R8, R13 ;  /* 0x0000000d00087308 */ /* 0x0004e20000000800 */
[----:B-1----:R-:W-:-:S07]  /*7690*/  FFMA.FTZ R0, R90, UR23, -R2 ;  /* 0x000000175a007c23 */ /* 0x002fce0008010802 */
[----:B------:R1:W-:Y:S01]  /*76a0*/  MUFU.EX2 R195, R0 ;  /* 0x0000000000c37308 */ /* 0x0003e20000000800 */
[--C-:B--2---:R-:W-:Y:S01]  /*76b0*/  FFMA.FTZ R13, R43, UR23, -R2.reuse ;  /* 0x000000172b0d7c23 */ /* 0x104fe20008010802 */
[----:B---3--:R2:W-:Y:S01]  /*76c0*/  STL [R1+0xac], R8 ;  /* 0x0000ac0801007387 */ /* 0x0085e20000100800 */
[----:B-1----:R-:W-:-:S06]  /*76d0*/  FFMA.FTZ R0, R89, UR23, -R2 ;  /* 0x0000001759007c23 */ /* 0x002fcc0008010802 */
[----:B------:R-:W-:Y:S08]  /*76e0*/  MUFU.EX2 R0, R0 ;  /* 0x0000000000007308 */ /* 0x000ff00000000800 */
[----:B--2---:R1:W2:Y:S02]  /*76f0*/  MUFU.EX2 R8, R13 ;  /* 0x0000000d00087308 */ /* 0x0042a40000000800 */
[----:B-1----:R-:W1:Y:S04]  /*7700*/  SHFL.BFLY PT, R13, R12, 0x1, 0x1f ;  /* 0x0c201f000c0d7f89 */ /* 0x002e6800000e0000 */
[----:B--2---:R-:W-:Y:S04]  /*7710*/  STL [R1+0x4c], R8 ;  /* 0x00004c0801007387 */ /* 0x004fe80000100800 */
[----:B------:R-:W-:Y:S04]  /*7720*/  STL [R1+0x16c], R6 ;  /* 0x00016c0601007387 */ /* 0x000fe80000100800 */
[----:B------:R2:W-:Y:S04]  /*7730*/  STL [R1+0x98], R0 ;  /* 0x0000980001007387 */ /* 0x0005e80000100800 */
[----:B------:R3:W-:Y:S01]  /*7740*/  STL [R1+0x170], R5 ;  /* 0x0001700501007387 */ /* 0x0007e20000100800 */
[----:B-1----:R-:W-:-:S04]  /*7750*/  FMNMX.FTZ R136, R12, R13, !PT ;  /* 0x0000000d0c887209 */ /* 0x002fc80007810000 */
[----:B------:R-:W-:Y:S01]  /*7760*/  FSETP.NEU.FTZ.AND P1, PT, R136, -INF , PT ;  /* 0xff8000008800780b */ /* 0x000fe20003f3d000 */
[----:B--2---:R-:W-:-:S04]  /*7770*/  FFMA.FTZ R0, R84, UR23, -R7 ;  /* 0x0000001754007c23 */ /* 0x004fc80008010807 */
[----:B------:R1:W-:Y:S01]  /*7780*/  MUFU.EX2 R158, R0 ;  /* 0x00000000009e7308 */ /* 0x0003e20000000800 */
[----:B---3--:R-:W2:Y:S04]  /*7790*/  LDL.LU R5, [R1+0x98] ;  /* 0x0000980001057983 */ /* 0x008ea80000300800 */
[----:B------:R3:W-:Y:S01]  /*77a0*/  STL [R1+0x174], R136 ;  /* 0x0001748801007387 */ /* 0x0007e20000100800 */
[----:B-1----:R-:W-:-:S03]  /*77b0*/  FMUL.FTZ R0, R136, UR23 ;  /* 0x0000001788007c20 */ /* 0x002fc60008410000 */
[----:B---3--:R-:W3:Y:S02]  /*77c0*/  LDL.LU R136, [R1+0xac] ;  /* 0x0000ac0001887983 */ /* 0x008ee40000300800 */
[----:B------:R-:W-:Y:S01]  /*77d0*/  FSEL R0, R0, RZ, P1 ;  /* 0x000000ff00007208 */ /* 0x000fe20000800000 */
[----:B------:R-:W-:Y:S01]  /*77e0*/  FFMA.FTZ R12, R50, UR23, -R7 ;  /* 0x00000017320c7c23 */ /* 0x000fe20008010807 */
[----:B------:R-:W-:Y:S02]  /*77f0*/  F2FP.BF16.F32.PACK_AB R13, R167, R8 ;  /* 0x00000008a70d723e */ /* 0x000fe400000010ff */
[----:B--2---:R-:W-:Y:S01]  /*7800*/  F2FP.BF16.F32.PACK_AB R15, R5, R195 ;  /* 0x000000c3050f723e */ /* 0x004fe200000010ff */
[----:B---3--:R-:W-:Y:S01]  /*7810*/  STL [R1+0x178], R136 ;  /* 0x0001788801007387 */ /* 0x008fe20000100800 */
[--C-:B------:R-:W-:Y:S01]  /*7820*/  FFMA.FTZ R16, R44, UR23, -R0.reuse ;  /* 0x000000172c107c23 */ /* 0x100fe20008010800 */
[----:B------:R1:W-:Y:S01]  /*7830*/  MUFU.EX2 R104, R12 ;  /* 0x0000000c00687308 */ /* 0x0003e20000000800 */
[----:B------:R-:W-:Y:S01]  /*7840*/  F2FP.BF16.F32.PACK_AB R14, R136, R9 ;  /* 0x00000009880e723e */ /* 0x000fe200000010ff */
[----:B------:R-:W-:Y:S04]  /*7850*/  STL [R1+0x188], R167 ;  /* 0x000188a701007387 */ /* 0x000fe80000100800 */
[----:B------:R2:W-:Y:S02]  /*7860*/  STL [R1+0x17c], R5 ;  /* 0x00017c0501007387 */ /* 0x0005e40000100800 */
[----:B------:R3:W-:Y:S01]  /*7870*/  MUFU.EX2 R166, R16 ;  /* 0x0000001000a67308 */ /* 0x0007e20000000800 */
[----:B-1----:R-:W-:Y:S01]  /*7880*/  F2FP.BF16.F32.PACK_AB R12, R186, R192 ;  /* 0x000000c0ba0c723e */ /* 0x002fe200000010ff */
[----:B--2---:R-:W2:Y:S01]  /*7890*/  LDL.LU R5, [R1+0xcc] ;  /* 0x0000cc0001057983 */ /* 0x004ea20000300800 */
[----:B---3--:R-:W-:-:S05]  /*78a0*/  FFMA.FTZ R16, R99, UR23, -R0 ;  /* 0x0000001763107c23 */ /* 0x008fca0008010800 */
[C---:B------:R-:W-:Y:S01]  /*78b0*/  HMMA.16816.F32.BF16 R84, R12.reuse, R32, RZ ;  /* 0x000000200c54723c */ /* 0x040fe200000418ff */
[----:B------:R1:W-:Y:S05]  /*78c0*/  MUFU.EX2 R165, R16 ;  /* 0x0000001000a57308 */ /* 0x0003ea0000000800 */
[C---:B------:R-:W-:Y:S06]  /*78d0*/  HMMA.16816.F32.BF16 R80, R12.reuse, R34, RZ ;  /* 0x000000220c50723c */ /* 0x040fec00000418ff */
[C---:B------:R-:W-:Y:S06]  /*78e0*/  HMMA.16816.F32.BF16 R76, R12.reuse, R28, RZ ;  /* 0x0000001c0c4c723c */ /* 0x040fec00000418ff */
[----:B------:R-:W-:Y:S01]  /*78f0*/  HMMA.16816.F32.BF16 R72, R12, R30, RZ ;  /* 0x0000001e0c48723c */ /* 0x000fe200000418ff */
[----:B-1----:R-:W-:-:S04]  /*7900*/  FFMA.FTZ R16, R102, UR23, -R0 ;  /* 0x0000001766107c23 */ /* 0x002fc80008010800 */
[----:B------:R1:W3:Y:S01]  /*7910*/  MUFU.EX2 R6, R16 ;  /* 0x0000001000067308 */ /* 0x0002e20000000800 */
[C---:B------:R-:W-:Y:S06]  /*7920*/  HMMA.16816.F32.BF16 R68, R12.reuse, R24, RZ ;  /* 0x000000180c44723c */ /* 0x040fec00000418ff */
[C---:B------:R-:W-:Y:S06]  /*7930*/  HMMA.16816.F32.BF16 R64, R12.reuse, R26, RZ ;  /* 0x0000001a0c40723c */ /* 0x040fec00000418ff */
[C---:B------:R-:W-:Y:S01]  /*7940*/  HMMA.16816.F32.BF16 R60, R12.reuse, R20, RZ ;  /* 0x000000140c3c723c */ /* 0x040fe200000418ff */
[--C-:B-1----:R-:W-:Y:S01]  /*7950*/  FFMA.FTZ R16, R100, UR23, -R0.reuse ;  /* 0x0000001764107c23 */ /* 0x102fe20008010800 */
[----:B---3--:R-:W-:Y:S04]  /*7960*/  STL [R1+0x78], R6 ;  /* 0x0000780601007387 */ /* 0x008fe80000100800 */
[----:B------:R-:W-:Y:S01]  /*7970*/  HMMA.16816.F32.BF16 R52, R12, R22, RZ ;  /* 0x000000160c34723c */ /* 0x000fe200000418ff */
[----:B------:R1:W3:Y:S06]  /*7980*/  MUFU.EX2 R136, R16 ;  /* 0x0000001000887308 */ /* 0x0002ec0000000800 */
[----:B------:R-:W-:Y:S01]  /*7990*/  FFMA.FTZ R12, R112, UR23, -R0 ;  /* 0x00000017700c7c23 */ /* 0x000fe20008010800 */
[----:B------:R-:W-:-:S03]  /*79a0*/  FFMA.FTZ R13, R116, UR23, -R2 ;  /* 0x00000017740d7c23 */ /* 0x000fc60008010802 */
[----:B------:R4:W-:Y:S01]  /*79b0*/  MUFU.EX2 R157, R12 ;  /* 0x0000000c009d7308 */ /* 0x0009e20000000800 */
[----:B-1----:R-:W-:Y:S01]  /*79c0*/  FFMA.FTZ R16, R91, UR23, -R7 ;  /* 0x000000175b107c23 */ /* 0x002fe20008010807 */
[----:B---3--:R-:W-:-:S06]  /*79d0*/  F2FP.BF16.F32.PACK_AB R19, R136, R6 ;  /* 0x000000068813723e */ /* 0x008fcc00000010ff */
[----:B------:R-:W-:Y:S01]  /*79e0*/  MUFU.EX2 R102, R13 ;  /* 0x0000000d00667308 */ /* 0x000fe20000000800 */
[----:B----4-:R-:W-:-:S07]  /*79f0*/  FFMA.FTZ R12, R115, UR23, -R3 ;  /* 0x00000017730c7c23 */ /* 0x010fce0008010803 */
[----:B------:R1:W-:Y:S08]  /*7a00*/  MUFU.EX2 R105, R16 ;  /* 0x0000001000697308 */ /* 0x0003f00000000800 */
[----:B------:R3:W-:Y:S01]  /*7a10*/  MUFU.EX2 R135, R12 ;  /* 0x0000000c00877308 */ /* 0x0007e20000000800 */
[----:B-1----:R-:W-:-:S07]  /*7a20*/  FFMA.FTZ R16, R101, UR23, -R0 ;  /* 0x0000001765107c23 */ /* 0x002fce0008010800 */
[----:B------:R1:W-:Y:S01]  /*7a30*/  MUFU.EX2 R134, R16 ;  /* 0x0000001000867308 */ /* 0x0003e20000000800 */
[----:B---3--:R-:W-:-:S07]  /*7a40*/  FFMA.FTZ R12, R114, UR23, -R3 ;  /* 0x00000017720c7c23 */ /* 0x008fce0008010803 */
[----:B------:R3:W-:Y:S01]  /*7a50*/  MUFU.EX2 R155, R12 ;  /* 0x0000000c009b7308 */ /* 0x0007e20000000800 */
[----:B-1----:R-:W-:Y:S01]  /*7a60*/  F2FP.BF16.F32.PACK_AB R16, R250, R193 ;  /* 0x000000c1fa10723e */ /* 0x002fe200000010ff */
[----:B---3--:R-:W-:-:S06]  /*7a70*/  FFMA.FTZ R12, R113, UR23, -R3 ;  /* 0x00000017710c7c23 */ /* 0x008fcc0008010803 */
[----:B------:R1:W-:Y:S02]  /*7a80*/  MUFU.EX2 R228, R12 ;  /* 0x0000000c00e47308 */ /* 0x0003e40000000800 */
[----:B-1----:R-:W-:-:S06]  /*7a90*/  FFMA.FTZ R12, R103, UR23, -R3 ;  /* 0x00000017670c7c23 */ /* 0x002fcc0008010803 */
        /* <DEDUP_REMOVED lines=8> */
[----:B------:R1:W3:Y:S02]  /*7b20*/  MUFU.EX2 R227, R12 ;  /* 0x0000000c00e37308 */ /* 0x0002e40000000800 */
[----:B-1----:R-:W-:Y:S01]  /*7b30*/  FFMA.FTZ R12, R139, UR23, -R0 ;  /* 0x000000178b0c7c23 */ /* 0x002fe20008010800 */
[----:B---3--:R-:W-:-:S05]  /*7b40*/  F2FP.BF16.F32.PACK_AB R15, R102, R227 ;  /* 0x000000e3660f723e */ /* 0x008fca00000010ff */
[----:B------:R1:W-:Y:S02]  /*7b50*/  MUFU.EX2 R229, R12 ;  /* 0x0000000c00e57308 */ /* 0x0003e40000000800 */
[----:B-1----:R-:W-:Y:S01]  /*7b60*/  FFMA.FTZ R12, R138, UR23, -R0 ;  /* 0x000000178a0c7c23 */ /* 0x002fe20008010800 */
[----:B------:R-:W-:-:S05]  /*7b70*/  IMAD.MOV.U32 R138, RZ, RZ, R4 ;  /* 0x000000ffff8a7224 */ /* 0x000fca00078e0004 */
[----:B------:R1:W3:Y:S02]  /*7b80*/  MUFU.EX2 R100, R12 ;  /* 0x0000000c00647308 */ /* 0x0002e40000000800 */
[----:B-1----:R-:W-:Y:S02]  /*7b90*/  F2FP.BF16.F32.PACK_AB R12, R155, R135 ;  /* 0x000000879b0c723e */ /* 0x002fe400000010ff */
[----:B--2---:R-:W-:Y:S01]  /*7ba0*/  F2FP.BF16.F32.PACK_AB R18, R5, R17 ;  /* 0x000000110512723e */ /* 0x004fe200000010ff */
[----:B------:R-:W-:Y:S01]  /*7bb0*/  STL [R1+0x180], R5 ;  /* 0x0001800501007387 */ /* 0x000fe20000100800 */
[----:B------:R-:W-:-:S03]  /*7bc0*/  F2FP.BF16.F32.PACK_AB R17, R165, R166 ;  /* 0x000000a6a511723e */ /* 0x000fc600000010ff */
[----:B------:R-:W-:Y:S04]  /*7bd0*/  STL [R1+0x184], R136 ;  /* 0x0001848801007387 */ /* 0x000fe80000100800 */
[C---:B------:R-:W-:Y:S06]  /*7be0*/  HMMA.16816.F32.BF16 R44, R16.reuse, R28, RZ ;  /* 0x0000001c102c723c */ /* 0x040fec00000418ff */
[C---:B------:R-:W-:Y:S01]  /*7bf0*/  HMMA.16816.F32.BF16 R40, R16.reuse, R30, RZ ;  /* 0x0000001e1028723c */ /* 0x040fe200000418ff */
[----:B------:R-:W1:Y:S05]  /*7c00*/  LDSM.16.MT88.4 R28, [R221+0x8800] ;  /* 0x00880000dd1c783b */ /* 0x000e6a0000004200 */
[C---:B------:R-:W-:Y:S06]  /*7c10*/  HMMA.16816.F32.BF16 R56, R16.reuse, R32, RZ ;  /* 0x000000201038723c */ /* 0x040fec00000418ff */
[C---:B------:R-:W-:Y:S06]  /*7c20*/  HMMA.16816.F32.BF16 R48, R16.reuse, R34, RZ ;  /* 0x000000221030723c */ /* 0x040fec00000418ff */
[C---:B------:R-:W-:Y:S06]  /*7c30*/  HMMA.16816.F32.BF16 R36, R16.reuse, R24, RZ ;  /* 0x000000181024723c */ /* 0x040fec00000418ff */
[C---:B------:R-:W-:Y:S01]  /*7c40*/  HMMA.16816.F32.BF16 R88, R16.reuse, R26, RZ ;  /* 0x0000001a1058723c */ /* 0x040fe200000418ff */
[----:B------:R-:W2:Y:S05]  /*7c50*/  LDSM.16.MT88.4 R24, [R224+0x8800] ;  /* 0x00880000e018783b */ /* 0x000eaa0000004200 */
[C---:B------:R-:W-:Y:S06]  /*7c60*/  HMMA.16816.F32.BF16 R92, R16.reuse, R20, RZ ;  /* 0x00000014105c723c */ /* 0x040fec00000418ff */
[----:B------:R-:W-:Y:S01]  /*7c70*/  HMMA.16816.F32.BF16 R32, R16, R22, RZ ;  /* 0x000000161020723c */ /* 0x000fe200000418ff */
[----:B------:R-:W4:Y:S04]  /*7c80*/  LDSM.16.MT88.4 R20, [R222+0x8800] ;  /* 0x00880000de14783b */ /* 0x000f280000004200 */
[----:B------:R-:W3:Y:S01]  /*7c90*/  LDSM.16.MT88.4 R16, [R223+0x8800] ;  /* 0x00880000df10783b */ /* 0x000ee20000004200 */
[C---:B-1----:R-:W-:Y:S06]  /*7ca0*/  HMMA.16816.F32.BF16 R124, R12.reuse, R28, R84 ;  /* 0x0000001c0c7c723c */ /* 0x042fec0000041854 */
[C---:B------:R-:W-:Y:S06]  /*7cb0*/  HMMA.16816.F32.BF16 R96, R12.reuse, R30, R80 ;  /* 0x0000001e0c60723c */ /* 0x040fec0000041850 */
[C---:B--2---:R-:W-:Y:S06]  /*7cc0*/  HMMA.16816.F32.BF16 R84, R12.reuse, R24, R76 ;  /* 0x000000180c54723c */ /* 0x044fec000004184c */
[C---:B------:R-:W-:Y:S06]  /*7cd0*/  HMMA.16816.F32.BF16 R80, R12.reuse, R26, R72 ;  /* 0x0000001a0c50723c */ /* 0x040fec0000041848 */
[C---:B----4-:R-:W-:Y:S06]  /*7ce0*/  HMMA.16816.F32.BF16 R76, R12.reuse, R20, R68 ;  /* 0x000000140c4c723c */ /* 0x050fec0000041844 */
[C---:B------:R-:W-:Y:S06]  /*7cf0*/  HMMA.16816.F32.BF16 R72, R12.reuse, R22, R64 ;  /* 0x000000160c48723c */ /* 0x040fec0000041840 */
[C---:B---3--:R-:W-:Y:S06]  /*7d00*/  HMMA.16816.F32.BF16 R68, R12.reuse, R16, R60 ;  /* 0x000000100c44723c */ /* 0x048fec000004183c */
[----:B------:R-:W-:Y:S07]  /*7d10*/  HMMA.16816.F32.BF16 R64, R12, R18, R52 ;  /* 0x000000120c40723c */ /* 0x000fee0000041834 */
[----:B------:R-:W-:-:S02]  /*7d20*/  F2FP.BF16.F32.PACK_AB R12, R158, R138 ;  /* 0x0000008a9e0c723e */ /* 0x000fc400000010ff */
[----:B------:R-:W-:Y:S02]  /*7d30*/  F2FP.BF16.F32.PACK_AB R13, R157, R134 ;  /* 0x000000869d0d723e */ /* 0x000fe400000010ff */
[----:B------:R-:W-:Y:S02]  /*7d40*/  F2FP.BF16.F32.PACK_AB R14, R105, R104 ;  /* 0x00000068690e723e */ /* 0x000fe400000010ff */
[----:B------:R-:W-:-:S07]  /*7d50*/  F2FP.BF16.F32.PACK_AB R15, R100, R229 ;  /* 0x000000e5640f723e */ /* 0x000fce00000010ff */
[C---:B------:R-:W-:Y:S06]  /*7d60*/  HMMA.16816.F32.BF16 R60, R12.reuse, R28, R56 ;  /* 0x0000001c0c3c723c */ /* 0x040fec0000041838 */
[C---:B------:R-:W-:Y:S01]  /*7d70*/  HMMA.16816.F32.BF16 R56, R12.reuse, R30, R48 ;  /* 0x0000001e0c38723c */ /* 0x040fe20000041830 */
[----:B------:R-:W1:Y:S05]  /*7d80*/  LDSM.16.MT88.4 R28, [R221+0x9000] ;  /* 0x00900000dd1c783b */ /* 0x000e6a0000004200 */
[C---:B------:R-:W-:Y:S06]  /*7d90*/  HMMA.16816.F32.BF16 R52, R12.reuse, R24, R44 ;  /* 0x000000180c34723c */ /* 0x040fec000004182c */
[C---:B------:R-:W-:Y:S01]  /*7da0*/  HMMA.16816.F32.BF16 R48, R12.reuse, R26, R40 ;  /* 0x0000001a0c30723c */ /* 0x040fe20000041828 */
[----:B------:R-:W2:Y:S05]  /*7db0*/  LDSM.16.MT88.4 R24, [R224+0x9000] ;  /* 0x00900000e018783b */ /* 0x000eaa0000004200 */
[C---:B------:R-:W-:Y:S06]  /*7dc0*/  HMMA.16816.F32.BF16 R44, R12.reuse, R20, R36 ;  /* 0x000000140c2c723c */ /* 0x040fec0000041824 */
[C---:B------:R-:W-:Y:S01]  /*7dd0*/  HMMA.16816.F32.BF16 R40, R12.reuse, R22, R88 ;  /* 0x000000160c28723c */ /* 0x040fe20000041858 */
[----:B------:R-:W3:Y:S05]  /*7de0*/  LDSM.16.MT88.4 R20, [R222+0x9000] ;  /* 0x00900000de14783b */ /* 0x000eea0000004200 */
[C---:B------:R-:W-:Y:S06]  /*7df0*/  HMMA.16816.F32.BF16 R36, R12.reuse, R16, R92 ;  /* 0x000000100c24723c */ /* 0x040fec000004185c */
[----:B------:R-:W-:Y:S01]  /*7e00*/  HMMA.16816.F32.BF16 R32, R12, R18, R32 ;  /* 0x000000120c20723c */ /* 0x000fe20000041820 */
[----:B------:R-:W4:Y:S06]  /*7e10*/  LDSM.16.MT88.4 R16, [R223+0x9000] ;  /* 0x00900000df10783b */ /* 0x000f2c0000004200 */
[----:B------:R-:W-:Y:S01]  /*7e20*/  FFMA.FTZ R12, R182, UR23, -R7 ;  /* 0x00000017b60c7c23 */ /* 0x000fe20008010807 */
[----:B------:R-:W-:-:S03]  /*7e30*/  FFMA.FTZ R13, R140, UR23, -R2 ;  /* 0x000000178c0d7c23 */ /* 0x000fc60008010802 */
[----:B------:R1:W-:Y:S08]  /*7e40*/  MUFU.EX2 R6, R12 ;  /* 0x0000000c00067308 */ /* 0x0003f00000000800 */
[----:B------:R-:W-:Y:S01]  /*7e50*/  MUFU.EX2 R9, R13 ;  /* 0x0000000d00097308 */ /* 0x000fe20000000800 */
[----:B-1----:R-:W-:-:S07]  /*7e60*/  FFMA.FTZ R12, R168, UR23, -R7 ;  /* 0x00000017a80c7c23 */ /* 0x002fce0008010807 */
[----:B------:R1:W-:Y:S02]  /*7e70*/  MUFU.EX2 R168, R12 ;  /* 0x0000000c00a87308 */ /* 0x0003e40000000800 */
[----:B-1----:R-:W-:-:S06]  /*7e80*/  FFMA.FTZ R12, R143, UR23, -R7 ;  /* 0x000000178f0c7c23 */ /* 0x002fcc0008010807 */
[----:B------:R1:W2:Y:S02]  /*7e90*/  MUFU.EX2 R4, R12 ;  /* 0x0000000c00047308 */ /* 0x0002a40000000800 */
[----:B-1----:R-:W-:Y:S01]  /*7ea0*/  FFMA.FTZ R12, R133, UR23, -R7 ;  /* 0x00000017850c7c23 */ /* 0x002fe20008010807 */
[----:B--2---:R-:W-:-:S05]  /*7eb0*/  MOV R133, R4 ;  /* 0x0000000400857202 */ /* 0x004fca0000000f00 */
[----:B------:R1:W-:Y:S02]  /*7ec0*/  MUFU.EX2 R204, R12 ;  /* 0x0000000c00cc7308 */ /* 0x0003e40000000800 */
[----:B-1----:R-:W-:Y:S01]  /*7ed0*/  FFMA.FTZ R12, R171, UR23, -R0 ;  /* 0x00000017ab0c7c23 */ /* 0x002fe20008010800 */
[----:B------:R-:W-:-:S05]  /*7ee0*/  MOV R171, R102 ;  /* 0x0000006600ab7202 */ /* 0x000fca0000000f00 */
        /* <DEDUP_REMOVED lines=8> */
[----:B------:R-:W-:-:S05]  /*7f70*/  IMAD.MOV.U32 R141, RZ, RZ, R101 ;  /* 0x000000ffff8d7224 */ /* 0x000fca00078e0065 */
[----:B------:R1:W-:Y:S02]  /*7f80*/  MUFU.EX2 R220, R12 ;  /* 0x0000000c00dc7308 */ /* 0x0003e40000000800 */
[----:B-1----:R-:W-:-:S06]  /*7f90*/  FFMA.FTZ R12, R132, UR23, -R3 ;  /* 0x00000017840c7c23 */ /* 0x002fcc0008010803 */
        /* <DEDUP_REMOVED lines=10> */
[----:B------:R1:W2:Y:S02]  /*8040*/  MUFU.EX2 R205, R12 ;  /* 0x0000000c00cd7308 */ /* 0x0002a40000000800 */
[----:B-1----:R-:W-:Y:S01]  /*8050*/  FFMA.FTZ R12, R183, UR23, -R0 ;  /* 0x00000017b70c7c23 */ /* 0x002fe20008010800 */
[----:B--2---:R-:W-:-:S05]  /*8060*/  F2FP.BF16.F32.PACK_AB R15, R9, R205 ;  /* 0x000000cd090f723e */ /* 0x004fca00000010ff */
[----:B------:R1:W-:Y:S02]  /*8070*/  MUFU.EX2 R225, R12 ;  /* 0x0000000c00e17308 */ /* 0x0003e40000000800 */
[----:B-1----:R-:W-:Y:S01]  /*8080*/  FFMA.FTZ R12, R170, UR23, -R0 ;  /* 0x00000017aa0c7c23 */ /* 0x002fe20008010800 */
[----:B------:R-:W-:-:S05]  /*8090*/  MOV R170, R104 ;  /* 0x0000006800aa7202 */ /* 0x000fca0000000f00 */
[----:B------:R1:W2:Y:S02]  /*80a0*/  MUFU.EX2 R11, R12 ;  /* 0x0000000c000b7308 */ /* 0x0002a40000000800 */
[----:B-1----:R-:W-:-:S07]  /*80b0*/  F2FP.BF16.F32.PACK_AB R12, R5, R139 ;  /* 0x0000008b050c723e */ /* 0x002fce00000010ff */
[C---:B------:R-:W-:Y:S06]  /*80c0*/  HMMA.16816.F32.BF16 R124, R12.reuse, R28, R124 ;  /* 0x0000001c0c7c723c */ /* 0x040fec000004187c */
[C---:B------:R-:W-:Y:S06]  /*80d0*/  HMMA.16816.F32.BF16 R88, R12.reuse, R30, R96 ;  /* 0x0000001e0c58723c */ /* 0x040fec0000041860 */
[C---:B------:R-:W-:Y:S06]  /*80e0*/  HMMA.16816.F32.BF16 R84, R12.reuse, R24, R84 ;  /* 0x000000180c54723c */ /* 0x040fec0000041854 */
[C---:B------:R-:W-:Y:S06]  /*80f0*/  HMMA.16816.F32.BF16 R80, R12.reuse, R26, R80 ;  /* 0x0000001a0c50723c */ /* 0x040fec0000041850 */
[C---:B---3--:R-:W-:Y:S06]  /*8100*/  HMMA.16816.F32.BF16 R76, R12.reuse, R20, R76 ;  /* 0x000000140c4c723c */ /* 0x048fec000004184c */
[C---:B------:R-:W-:Y:S06]  /*8110*/  HMMA.16816.F32.BF16 R72, R12.reuse, R22, R72 ;  /* 0x000000160c48723c */ /* 0x040fec0000041848 */
[C---:B----4-:R-:W-:Y:S06]  /*8120*/  HMMA.16816.F32.BF16 R68, R12.reuse, R16, R68 ;  /* 0x000000100c44723c */ /* 0x050fec0000041844 */
[----:B------:R-:W-:Y:S07]  /*8130*/  HMMA.16816.F32.BF16 R64, R12, R18, R64 ;  /* 0x000000120c40723c */ /* 0x000fee0000041840 */
[----:B------:R-:W-:-:S02]  /*8140*/  F2FP.BF16.F32.PACK_AB R12, R168, R6 ;  /* 0x00000006a80c723e */ /* 0x000fc400000010ff */
[----:B------:R-:W-:Y:S02]  /*8150*/  F2FP.BF16.F32.PACK_AB R13, R143, R167 ;  /* 0x000000a78f0d723e */ /* 0x000fe400000010ff */
[----:B------:R-:W-:Y:S02]  /*8160*/  F2FP.BF16.F32.PACK_AB R14, R204, R133 ;  /* 0x00000085cc0e723e */ /* 0x000fe400000010ff */
[----:B--2---:R-:W-:-:S07]  /*8170*/  F2FP.BF16.F32.PACK_AB R15, R11, R225 ;  /* 0x000000e10b0f723e */ /* 0x004fce00000010ff */
        /* <DEDUP_REMOVED lines=19> */
[----:B------:R1:W-:Y:S02]  /*82b0*/  MUFU.EX2 R182, R12 ;  /* 0x0000000c00b67308 */ /* 0x0003e40000000800 */
[----:B-1----:R-:W-:-:S06]  /*82c0*/  FFMA.FTZ R12, R129, UR23, -R7 ;  /* 0x00000017810c7c23 */ /* 0x002fcc0008010807 */
[----:B------:R1:W2:Y:S02]  /*82d0*/  MUFU.EX2 R93, R12 ;  /* 0x0000000c005d7308 */ /* 0x0002a40000000800 */
[----:B-1----:R-:W-:-:S06]  /*82e0*/  FFMA.FTZ R12, R189, UR23, -R0 ;  /* 0x00000017bd0c7c23 */ /* 0x002fcc0008010800 */
[----:B------:R1:W-:Y:S02]  /*82f0*/  MUFU.EX2 R4, R12 ;  /* 0x0000000c00047308 */ /* 0x0003e40000000800 */
[----:B-1----:R-:W-:-:S06]  /*8300*/  FFMA.FTZ R12, R179, UR23, -R0 ;  /* 0x00000017b30c7c23 */ /* 0x002fcc0008010800 */
[----:B------:R1:W-:Y:S02]  /*8310*/  MUFU.EX2 R185, R12 ;  /* 0x0000000c00b97308 */ /* 0x0003e40000000800 */
[----:B-1----:R-:W-:-:S06]  /*8320*/  FFMA.FTZ R12, R190, UR23, -R3 ;  /* 0x00000017be0c7c23 */ /* 0x002fcc0008010803 */
[----:B------:R1:W-:Y:S02]  /*8330*/  MUFU.EX2 R136, R12 ;  /* 0x0000000c00887308 */ /* 0x0003e40000000800 */
[----:B-1----:R-:W-:Y:S01]  /*8340*/  FFMA.FTZ R12, R178, UR23, -R3 ;  /* 0x00000017b20c7c23 */ /* 0x002fe20008010803 */
[----:B--2---:R-:W-:-:S05]  /*8350*/  IMAD.MOV.U32 R178, RZ, RZ, R93 ;  /* 0x000000ffffb27224 */ /* 0x004fca00078e005d */
        /* <DEDUP_REMOVED lines=8> */
[----:B------:R-:W-:-:S05]  /*83e0*/  MOV R187, R92 ;  /* 0x0000005c00bb7202 */ /* 0x000fca0000000f00 */
[----:B------:R1:W2:Y:S02]  /*83f0*/  MUFU.EX2 R181, R12 ;  /* 0x0000000c00b57308 */ /* 0x0002a40000000800 */
[----:B-1----:R-:W-:Y:S01]  /*8400*/  FFMA.FTZ R12, R176, UR23, -R2 ;  /* 0x00000017b00c7c23 */ /* 0x002fe20008010802 */
[----:B--2---:R-:W-:-:S05]  /*8410*/  F2FP.BF16.F32.PACK_AB R13, R181, R129 ;  /* 0x00000081b50d723e */ /* 0x004fca00000010ff */
[----:B------:R1:W2:Y:S02]  /*8420*/  MUFU.EX2 R176, R12 ;  /* 0x0000000c00b07308 */ /* 0x0002a40000000800 */
[----:B-1----:R-:W-:Y:S01]  /*8430*/  FFMA.FTZ R12, R197, UR23, -R0 ;  /* 0x00000017c50c7c23 */ /* 0x002fe20008010800 */
[----:B------:R-:W-:Y:S01]  /*8440*/  IMAD.MOV.U32 R197, RZ, RZ, R14 ;  /* 0x000000ffffc57224 */ /* 0x000fe200078e000e */
[----:B--2---:R-:W-:-:S04]  /*8450*/  F2FP.BF16.F32.PACK_AB R15, R196, R176 ;  /* 0x000000b0c40f723e */ /* 0x004fc800000010ff */
[----:B------:R1:W-:Y:S01]  /*8460*/  MUFU.EX2 R183, R12 ;  /* 0x0000000c00b77308 */ /* 0x0003e20000000800 */
[----:B------:R-:W-:Y:S01]  /*8470*/  F2FP.BF16.F32.PACK_AB R14, R177, R197 ;  /* 0x000000c5b10e723e */ /* 0x000fe200000010ff */
[----:B-1----:R-:W-:-:S06]  /*8480*/  FFMA.FTZ R12, R188, UR23, -R0 ;  /* 0x00000017bc0c7c23 */ /* 0x002fcc0008010800 */
        /* <DEDUP_REMOVED lines=15> */
[C---:B------:R-:W-:Y:S06]  /*8580*/  HMMA.16816.F32.BF16 R96, R12.reuse, R28, R60 ;  /* 0x0000001c0c60723c */ /* 0x040fec000004183c */
[C---:B------:R-:W-:Y:S01]  /*8590*/  HMMA.16816.F32.BF16 R88, R12.reuse, R30, R56 ;  /* 0x0000001e0c58723c */ /* 0x040fe20000041838 */
[----:B------:R-:W1:Y:S05]  /*85a0*/  LDSM.16.MT88.4 R28, [R221+0xa000] ;  /* 0x00a00000dd1c783b */ /* 0x000e6a0000004200 */
[----:B------:R-:W-:Y:S01]  /*85b0*/  HMMA.16816.F32.BF16 R84, R12, R24, R52 ;  /* 0x000000180c54723c */ /* 0x000fe20000041834 */
[----:B------:R-:W-:Y:S01]  /*85c0*/  IMAD.MOV.U32 R59, RZ, RZ, R129 ;  /* 0x000000ffff3b7224 */ /* 0x000fe200078e0081 */
[----:B------:R-:W-:-:S04]  /*85d0*/  MOV R58, R136 ;  /* 0x00000088003a7202 */ /* 0x000fc80000000f00 */
[C---:B------:R-:W-:Y:S01]  /*85e0*/  HMMA.16816.F32.BF16 R80, R12.reuse, R26, R48 ;  /* 0x0000001a0c50723c */ /* 0x040fe20000041830 */
[----:B------:R-:W2:Y:S05]  /*85f0*/  LDSM.16.MT88.4 R24, [R224+0xa000] ;  /* 0x00a00000e018783b */ /* 0x000eaa0000004200 */
        /* <DEDUP_REMOVED lines=9> */
[----:B-1----:R-:W-:Y:S01]  /*8690*/  FFMA.FTZ R12, R201, UR23, -R7 ;  /* 0x00000017c90c7c23 */ /* 0x002fe20008010807 */
[----:B------:R-:W-:-:S06]  /*86a0*/  IMAD.MOV.U32 R201, RZ, RZ, R58 ;  /* 0x000000ffffc97224 */ /* 0x000fcc00078e003a */
[----:B------:R1:W-:Y:S02]  /*86b0*/  MUFU.EX2 R129, R12 ;  /* 0x0000000c00817308 */ /* 0x0003e40000000800 */
[----:B-1----:R-:W-:Y:S01]  /*86c0*/  FFMA.FTZ R12, R198, UR23, -R7 ;  /* 0x00000017c60c7c23 */ /* 0x002fe20008010807 */
[----:B------:R-:W-:-:S05]  /*86d0*/  IMAD.MOV.U32 R198, RZ, RZ, R143 ;  /* 0x000000ffffc67224 */ /* 0x000fca00078e008f */
        /* <DEDUP_REMOVED lines=9> */
[----:B------:R1:W-:Y:S02]  /*8770*/  MUFU.EX2 R191, R12 ;  /* 0x0000000c00bf7308 */ /* 0x0003e40000000800 */
[----:B-1----:R-:W-:Y:S01]  /*8780*/  FFMA.FTZ R12, R199, UR23, -R3 ;  /* 0x00000017c70c7c23 */ /* 0x002fe20008010803 */
[----:B------:R-:W-:-:S05]  /*8790*/  MOV R199, R171 ;  /* 0x000000ab00c77202 */ /* 0x000fca0000000f00 */
        /* <DEDUP_REMOVED lines=8> */
[----:B------:R1:W-:Y:S02]  /*8820*/  MUFU.EX2 R188, R12 ;  /* 0x0000000c00bc7308 */ /* 0x0003e40000000800 */
[----:B-1----:R-:W-:Y:S01]  /*8830*/  FFMA.FTZ R12, R202, UR23, -R2 ;  /* 0x00000017ca0c7c23 */ /* 0x002fe20008010802 */
[----:B------:R-:W-:-:S05]  /*8840*/  IMAD.MOV.U32 R202, RZ, RZ, R187 ;  /* 0x000000ffffca7224 */ /* 0x000fca00078e00bb */
[----:B------:R1:W2:Y:S02]  /*8850*/  MUFU.EX2 R131, R12 ;  /* 0x0000000c00837308 */ /* 0x0002a40000000800 */
[----:B-1----:R-:W-:Y:S01]  /*8860*/  FFMA.FTZ R12, R175, UR23, -R2 ;  /* 0x00000017af0c7c23 */ /* 0x002fe20008010802 */
[----:B--2---:R-:W-:-:S05]  /*8870*/  F2FP.BF16.F32.PACK_AB R13, R131, R188 ;  /* 0x000000bc830d723e */ /* 0x004fca00000010ff */
        /* <DEDUP_REMOVED lines=9> */
[----:B------:R-:W-:Y:S01]  /*8910*/  HMMA.16816.F32.BF16 R64, R12, R30, R120 ;  /* 0x0000001e0c40723c */ /* 0x000fe20000041878 */
[----:B------:R-:W-:Y:S01]  /*8920*/  IMAD.MOV.U32 R124, RZ, RZ, R61 ;  /* 0x000000ffff7c7224 */ /* 0x000fe200078e003d */
[----:B--2---:R-:W-:Y:S01]  /*8930*/  MOV R125, R60 ;  /* 0x0000003c007d7202 */ /* 0x004fe20000000f00 */
[----:B------:R-:W-:Y:S01]  /*8940*/  IMAD.MOV.U32 R127, RZ, RZ, R192 ;  /* 0x000000ffff7f7224 */ /* 0x000fe200078e00c0 */
[----:B------:R-:W-:-:S02]  /*8950*/  MOV R126, R186 ;  /* 0x000000ba007e7202 */ /* 0x000fc40000000f00 */
[C---:B------:R-:W-:Y:S01]  /*8960*/  HMMA.16816.F32.BF16 R60, R12.reuse, R24, R116 ;  /* 0x000000180c3c723c */ /* 0x040fe20000041874 */
[----:B------:R-:W-:Y:S01]  /*8970*/  IMAD.MOV.U32 R121, RZ, RZ, R57 ;  /* 0x000000ffff797224 */ /* 0x000fe200078e0039 */
[----:B------:R-:W-:Y:S01]  /*8980*/  MOV R120, R195 ;  /* 0x000000c300787202 */ /* 0x000fe20000000f00 */
[----:B------:R-:W-:Y:S01]  /*8990*/  IMAD.MOV.U32 R122, RZ, RZ, R131 ;  /* 0x000000ffff7a7224 */ /* 0x000fe200078e0083 */
[----:B------:R-:W-:Y:S02]  /*89a0*/  MOV R131, R152 ;  /* 0x0000009800837202 */ /* 0x000fe40000000f00 */
[C---:B---3--:R-:W-:Y:S01]  /*89b0*/  HMMA.16816.F32.BF16 R52, R12.reuse, R20, R108 ;  /* 0x000000140c34723c */ /* 0x048fe2000004186c */
[----:B------:R-:W-:Y:S01]  /*89c0*/  MOV R119, R56 ;  /* 0x0000003800777202 */ /* 0x000fe20000000f00 */
[----:B------:R-:W-:Y:S01]  /*89d0*/  IMAD.MOV.U32 R118, RZ, RZ, R141 ;  /* 0x000000ffff767224 */ /* 0x000fe200078e008d */
[----:B------:R-:W-:Y:S01]  /*89e0*/  MOV R117, R132 ;  /* 0x0000008400757202 */ /* 0x000fe20000000f00 */
[----:B------:R-:W-:Y:S01]  /*89f0*/  IMAD.MOV.U32 R132, RZ, RZ, R153 ;  /* 0x000000ffff847224 */ /* 0x000fe200078e0099 */
[----:B------:R-:W-:Y:S01]  /*8a00*/  MOV R123, R140 ;  /* 0x0000008c007b7202 */ /* 0x000fe20000000f00 */
[----:B------:R-:W-:Y:S01]  /*8a10*/  HMMA.16816.F32.BF16 R56, R12, R26, R112 ;  /* 0x0000001a0c38723c */ /* 0x000fe20000041870 */
[----:B------:R-:W-:-:S05]  /*8a20*/  MOV R116, R155 ;  /* 0x0000009b00747202 */ /* 0x000fca0000000f00 */
[C---:B------:R-:W-:Y:S06]  /*8a30*/  HMMA.16816.F32.BF16 R48, R12.reuse, R22, R104 ;  /* 0x000000160c30723c */ /* 0x040fec0000041868 */
[C---:B----4-:R-:W-:Y:S06]  /*8a40*/  HMMA.16816.F32.BF16 R44, R12.reuse, R16, R100 ;  /* 0x000000100c2c723c */ /* 0x050fec0000041864 */
[----:B------:R-:W-:Y:S07]  /*8a50*/  HMMA.16816.F32.BF16 R36, R12, R18, R92 ;  /* 0x000000120c24723c */ /* 0x000fee000004185c */
[----:B------:R-:W-:-:S02]  /*8a60*/  F2FP.BF16.F32.PACK_AB R12, R129, R189 ;  /* 0x000000bd810c723e */ /* 0x000fc400000010ff */
[----:B------:R-:W-:Y:S02]  /*8a70*/  F2FP.BF16.F32.PACK_AB R13, R226, R190 ;  /* 0x000000bee20d723e */ /* 0x000fe400000010ff */
[----:B------:R-:W-:Y:S02]  /*8a80*/  F2FP.BF16.F32.PACK_AB R14, R124, R119 ;  /* 0x000000777c0e723e */ /* 0x000fe400000010ff */
[----:B------:R-:W-:-:S07]  /*8a90*/  F2FP.BF16.F32.PACK_AB R15, R125, R121 ;  /* 0x000000797d0f723e */ /* 0x000fce00000010ff */
[C---:B------:R-:W-:Y:S06]  /*8aa0*/  HMMA.16816.F32.BF16 R108, R12.reuse, R28, R96 ;  /* 0x0000001c0c6c723c */ /* 0x040fec0000041860 */
[C---:B------:R-:W-:Y:S01]  /*8ab0*/  HMMA.16816.F32.BF16 R104, R12.reuse, R30, R88 ;  /* 0x0000001e0c68723c */ /* 0x040fe20000041858 */
[----:B------:R-:W-:Y:S05]  /*8ac0*/  LDSM.16.MT88.4 R28, [R223+0xa800] ;  /* 0x00a80000df1c783b */ /* 0x000fea0000004200 */
[C---:B------:R-:W-:Y:S06]  /*8ad0*/  HMMA.16816.F32.BF16 R96, R12.reuse, R26, R80 ;  /* 0x0000001a0c60723c */ /* 0x040fec0000041850 */
[C---:B------:R-:W-:Y:S06]  /*8ae0*/  HMMA.16816.F32.BF16 R92, R12.reuse, R20, R76 ;  /* 0x000000140c5c723c */ /* 0x040fec000004184c */
[C---:B------:R-:W-:Y:S01]  /*8af0*/  HMMA.16816.F32.BF16 R100, R12.reuse, R24, R84 ;  /* 0x000000180c64723c */ /* 0x040fe20000041854 */
[----:B------:R-:W-:Y:S05]  /*8b00*/  LDSM.16.MT88.4 R24, [R221+0xa800] ;  /* 0x00a80000dd18783b */ /* 0x000fea0000004200 */
[C---:B------:R-:W-:Y:S01]  /*8b10*/  HMMA.16816.F32.BF16 R88, R12.reuse, R22, R72 ;  /* 0x000000160c58723c */ /* 0x040fe20000041848 */
[----:B------:R-:W1:Y:S01]  /*8b20*/  LDSM.16.MT88.4 R20, [R224+0xa800] ;  /* 0x00a80000e014783b */ /* 0x000e620000004200 */
        /* <DEDUP_REMOVED lines=12> */
[----:B------:R-:W2:Y:S01]  /*8bf0*/  LDSM.16.MT88.4 R16, [R222+0xa800] ;  /* 0x00a80000de10783b */ /* 0x000ea20000004200 */
[----:B------:R-:W-:Y:S01]  /*8c00*/  MOV R42, R154 ;  /* 0x0000009a002a7202 */ /* 0x000fe20000000f00 */
[----:B------:R-:W-:Y:S01]  /*8c10*/  IMAD.MOV.U32 R40, RZ, RZ, R75 ;  /* 0x000000ffff287224 */ /* 0x000fe200078e004b */
[----:B------:R-:W-:Y:S01]  /*8c20*/  MOV R75, R201 ;  /* 0x000000c9004b7202 */ /* 0x000fe20000000f00 */
[----:B------:R-:W-:-:S02]  /*8c30*/  IMAD.MOV.U32 R201, RZ, RZ, R139 ;  /* 0x000000ffffc97224 */ /* 0x000fc400078e008b */
[----:B------:R-:W-:Y:S01]  /*8c40*/  FFMA.FTZ R12, R231, UR23, -R3 ;  /* 0x00000017e70c7c23 */ /* 0x000fe20008010803 */
[----:B------:R-:W-:Y:S01]  /*8c50*/  FFMA.FTZ R13, R162, UR23, -R2 ;  /* 0x00000017a20d7c23 */ /* 0x000fe20008010802 */
[----:B------:R-:W-:Y:S01]  /*8c60*/  MOV R35, R74 ;  /* 0x0000004a00237202 */ /* 0x000fe20000000f00 */
[----:B------:R-:W-:Y:S01]  /*8c70*/  IMAD.MOV.U32 R74, RZ, RZ, R133 ;  /* 0x000000ffff4a7224 */ /* 0x000fe200078e0085 */
[----:B------:R3:W-:Y:S01]  /*8c80*/  MUFU.EX2 R210, R12 ;  /* 0x0000000c00d27308 */ /* 0x0007e20000000800 */
[----:B------:R-:W-:Y:S01]  /*8c90*/  IMAD.MOV.U32 R34, RZ, RZ, R73 ;  /* 0x000000ffff227224 */ /* 0x000fe200078e0049 */
[----:B------:R-:W-:Y:S01]  /*8ca0*/  MOV R73, R138 ;  /* 0x0000008a00497202 */ /* 0x000fe20000000f00 */
[----:B------:R-:W-:Y:S01]  /*8cb0*/  FFMA.FTZ R41, R230, UR23, -R7 ;  /* 0x00000017e6297c23 */ /* 0x000fe20008010807 */
[----:B------:R-:W-:Y:S02]  /*8cc0*/  MOV R33, R35 ;  /* 0x0000002300217202 */ /* 0x000fe40000000f00 */
[----:B------:R-:W-:Y:S01]  /*8cd0*/  MOV R35, R43 ;  /* 0x0000002b00237202 */ /* 0x000fe20000000f00 */
[----:B------:R-:W-:Y:S01]  /*8ce0*/  IMAD.MOV.U32 R43, RZ, RZ, R116 ;  /* 0x000000ffff2b7224 */ /* 0x000fe200078e0074 */
[----:B------:R-:W-:Y:S01]  /*8cf0*/  MUFU.EX2 R209, R13 ;  /* 0x0000000d00d17308 */ /* 0x000fe20000000800 */
[----:B------:R-:W-:Y:S01]  /*8d00*/  MOV R116, R117 ;  /* 0x0000007500747202 */ /* 0x000fe20000000f00 */
[----:B------:R-:W-:Y:S01]  /*8d10*/  IMAD.MOV.U32 R117, RZ, RZ, R122 ;  /* 0x000000ffff757224 */ /* 0x000fe200078e007a */
[----:B------:R-:W-:Y:S01]  /*8d20*/  MOV R122, R130 ;  /* 0x00000082007a7202 */ /* 0x000fe20000000f00 */
[----:B------:R-:W-:-:S02]  /*8d30*/  IMAD.MOV.U32 R162, RZ, RZ, R43 ;  /* 0x000000ffffa27224 */ /* 0x000fc400078e002b */
[----:B---3--:R-:W-:-:S04]  /*8d40*/  FFMA.FTZ R12, R216, UR23, -R3 ;  /* 0x00000017d80c7c23 */ /* 0x008fc80008010803 */
[----:B------:R3:W-:Y:S02]  /*8d50*/  MUFU.EX2 R216, R12 ;  /* 0x0000000c00d87308 */ /* 0x0007e40000000800 */
[----:B---3--:R-:W-:-:S06]  /*8d60*/  FFMA.FTZ R12, R211, UR23, -R3 ;  /* 0x00000017d30c7c23 */ /* 0x008fcc0008010803 */
[----:B------:R3:W-:Y:S02]  /*8d70*/  MUFU.EX2 R211, R12 ;  /* 0x0000000c00d37308 */ /* 0x0007e40000000800 */
[----:B---3--:R-:W-:-:S06]  /*8d80*/  FFMA.FTZ R12, R156, UR23, -R3 ;  /* 0x000000179c0c7c23 */ /* 0x008fcc0008010803 */
[----:B------:R3:W4:Y:S02]  /*8d90*/  MUFU.EX2 R231, R12 ;  /* 0x0000000c00e77308 */ /* 0x0007240000000800 */
[----:B---3--:R-:W-:Y:S01]  /*8da0*/  FFMA.FTZ R12, R234, UR23, -R2 ;  /* 0x00000017ea0c7c23 */ /* 0x008fe20008010802 */
[----:B----4-:R-:W-:Y:S02]  /*8db0*/  F2FP.BF16.F32.PACK_AB R14, R231, R211 ;  /* 0x000000d3e70e723e */ /* 0x010fe400000010ff */
[----:B------:R-:W-:-:S03]  /*8dc0*/  MOV R234, R35 ;  /* 0x0000002300ea7202 */ /* 0x000fc60000000f00 */
[----:B------:R3:W-:Y:S02]  /*8dd0*/  MUFU.EX2 R206, R12 ;  /* 0x0000000c00ce7308 */ /* 0x0007e40000000800 */
[----:B---3--:R-:W-:Y:S01]  /*8de0*/  FFMA.FTZ R12, R217, UR23, -R2 ;  /* 0x00000017d90c7c23 */ /* 0x008fe20008010802 */
[----:B------:R-:W-:-:S05]  /*8df0*/  MOV R217, R125 ;  /* 0x0000007d00d97202 */ /* 0x000fca0000000f00 */
[----:B------:R3:W4:Y:S02]  /*8e00*/  MUFU.EX2 R207, R12 ;  /* 0x0000000c00cf7308 */ /* 0x0007240000000800 */
[----:B---3--:R-:W-:Y:S01]  /*8e10*/  FFMA.FTZ R12, R213, UR23, -R2 ;  /* 0x00000017d50c7c23 */ /* 0x008fe20008010802 */
[----:B----4-:R-:W-:Y:S01]  /*8e20*/  F2FP.BF16.F32.PACK_AB R13, R207, R206 ;  /* 0x000000cecf0d723e */ /* 0x010fe200000010ff */
[----:B------:R-:W-:Y:S01]  /*8e30*/  FFMA.FTZ R35, R239, UR23, -R0 ;  /* 0x00000017ef237c23 */ /* 0x000fe20008010800 */
[----:B------:R-:W-:-:S03]  /*8e40*/  MOV R213, R124 ;  /* 0x0000007c00d57202 */ /* 0x000fc60000000f00 */
[----:B------:R3:W4:Y:S02]  /*8e50*/  MUFU.EX2 R208, R12 ;  /* 0x0000000c00d07308 */ /* 0x0007240000000800 */
[----:B---3--:R-:W-:Y:S02]  /*8e60*/  F2FP.BF16.F32.PACK_AB R12, R216, R210 ;  /* 0x000000d2d80c723e */ /* 0x008fe400000010ff */
[----:B----4-:R-:W-:-:S07]  /*8e70*/  F2FP.BF16.F32.PACK_AB R15, R209, R208 ;  /* 0x000000d0d10f723e */ /* 0x010fce00000010ff */
[C---:B-1----:R-:W-:Y:S06]  /*8e80*/  HMMA.16816.F32.BF16 R156, R12.reuse, R20, R60 ;  /* 0x000000140c9c723c */ /* 0x042fec000004183c */
[C---:B------:R-:W-:Y:S01]  /*8e90*/  HMMA.16816.F32.BF16 R140, R12.reuse, R24, R68 ;  /* 0x000000180c8c723c */ /* 0x040fe20000041844 */
[----:B------:R-:W-:Y:S02]  /*8ea0*/  IMAD.MOV.U32 R63, RZ, RZ, R250 ;  /* 0x000000ffff3f7224 */ /* 0x000fe400078e00fa */
[----:B------:R-:W3:Y:S03]  /*8eb0*/  LDL.LU R250, [R1+0x18c] ;  /* 0x00018c0001fa7983 */ /* 0x000ee60000300800 */
[----:B------:R-:W-:Y:S01]  /*8ec0*/  HMMA.16816.F32.BF16 R152, R12, R26, R64 ;  /* 0x0000001a0c98723c */ /* 0x000fe20000041840 */
[----:B------:R-:W-:-:S05]  /*8ed0*/  MOV R68, R121 ;  /* 0x0000007900447202 */ /* 0x000fca0000000f00 */
[C---:B------:R-:W-:Y:S01]  /*8ee0*/  HMMA.16816.F32.BF16 R168, R12.reuse, R22, R56 ;  /* 0x000000160ca8723c */ /* 0x040fe20000041838 */
[----:B------:R-:W-:Y:S01]  /*8ef0*/  MOV R64, R129 ;  /* 0x0000008100407202 */ /* 0x000fe20000000f00 */
[----:B------:R-:W-:Y:S01]  /*8f00*/  IMAD.MOV.U32 R66, RZ, RZ, R123 ;  /* 0x000000ffff427224 */ /* 0x000fe200078e007b */
[----:B------:R-:W-:Y:S01]  /*8f10*/  MOV R67, R122 ;  /* 0x0000007a00437202 */ /* 0x000fe20000000f00 */
[----:B------:R-:W-:Y:S02]  /*8f20*/  IMAD.MOV.U32 R65, RZ, RZ, R126 ;  /* 0x000000ffff417224 */ /* 0x000fe400078e007e */
[C---:B--2---:R-:W-:Y:S06]  /*8f30*/  HMMA.16816.F32.BF16 R172, R12.reuse, R16, R52 ;  /* 0x000000100cac723c */ /* 0x044fec0000041834 */
[C---:B------:R-:W-:Y:S06]  /*8f40*/  HMMA.16816.F32.BF16 R184, R12.reuse, R18, R48 ;  /* 0x000000120cb8723c */ /* 0x040fec0000041830 */
[C---:B------:R-:W-:Y:S06]  /*8f50*/  HMMA.16816.F32.BF16 R192, R12.reuse, R28, R44 ;  /* 0x0000001c0cc0723c */ /* 0x040fec000004182c */
[----:B------:R-:W-:Y:S01]  /*8f60*/  HMMA.16816.F32.BF16 R112, R12, R30, R36 ;  /* 0x0000001e0c70723c */ /* 0x000fe20000041824 */
[----:B------:R-:W-:Y:S01]  /*8f70*/  FFMA.FTZ R124, R147, UR23, -R0 ;  /* 0x00000017937c7c23 */ /* 0x000fe20008010800 */
[----:B------:R-:W-:Y:S01]  /*8f80*/  MOV R71, R116 ;  /* 0x0000007400477202 */ /* 0x000fe20000000f00 */
[----:B------:R-:W-:Y:S01]  /*8f90*/  IMAD.MOV.U32 R69, RZ, RZ, R119 ;  /* 0x000000ffff457224 */ /* 0x000fe200078e0077 */
[----:B------:R-:W-:-:S03]  /*8fa0*/  MOV R70, R117 ;  /* 0x0000007500467202 */ /* 0x000fc60000000f00 */
[--C-:B------:R-:W-:Y:S01]  /*8fb0*/  FFMA.FTZ R12, R131, UR23, -R7.reuse ;  /* 0x00000017830c7c23 */ /* 0x100fe20008010807 */
[--C-:B------:R-:W-:Y:S01]  /*8fc0*/  FFMA.FTZ R15, R240, UR23, -R7.reuse ;  /* 0x00000017f00f7c23 */ /* 0x100fe20008010807 */
[--C-:B------:R-:W-:Y:S01]  /*8fd0*/  FFMA.FTZ R14, R237, UR23, -R7.reuse ;  /* 0x00000017ed0e7c23 */ /* 0x100fe20008010807 */
[--C-:B------:R-:W-:Y:S01]  /*8fe0*/  FFMA.FTZ R39, R149, UR23, -R7.reuse ;  /* 0x0000001795277c23 */ /* 0x100fe20008010807 */
[----:B------:R1:W-:Y:S01]  /*8ff0*/  MUFU.EX2 R131, R12 ;  /* 0x0000000c00837308 */ /* 0x0003e20000000800 */
[----:B------:R-:W-:Y:S01]  /*9000*/  FFMA.FTZ R38, R146, UR23, -R7 ;  /* 0x0000001792267c23 */ /* 0x000fe20008010807 */
        /* <DEDUP_REMOVED lines=15> */
[--C-:B-1----:R-:W-:Y:S01]  /*9100*/  FFMA.FTZ R12, R132, UR23, -R7.reuse ;  /* 0x00000017840c7c23 */ /* 0x102fe20008010807 */
[--C-:B------:R-:W-:Y:S01]  /*9110*/  FFMA.FTZ R59, R219, UR23, -R2.reuse ;  /* 0x00000017db3b7c23 */ /* 0x100fe20008010802 */
[----:B------:R-:W-:Y:S01]  /*9120*/  FFMA.FTZ R116, R164, UR23, -R2 ;  /* 0x00000017a4747c23 */ /* 0x000fe20008010802 */
[----:B------:R-:W-:Y:S01]  /*9130*/  MOV R62, R65 ;  /* 0x00000041003e7202 */ /* 0x000fe20000000f00 */
[----:B------:R1:W-:Y:S01]  /*9140*/  MUFU.EX2 R132, R12 ;  /* 0x0000000c00847308 */ /* 0x0003e20000000800 */
[----:B------:R-:W-:Y:S01]  /*9150*/  MOV R119, R127 ;  /* 0x0000007f00777202 */ /* 0x000fe20000000f00 */
[--C-:B-1----:R-:W-:Y:S01]  /*9160*/  FFMA.FTZ R12, R42, UR23, -R7.reuse ;  /* 0x000000172a0c7c23 */ /* 0x102fe20008010807 */
[----:B------:R-:W-:-:S05]  /*9170*/  FFMA.FTZ R42, R235, UR23, -R7 ;  /* 0x00000017eb2a7c23 */ /* 0x000fca0008010807 */
[----:B------:R1:W-:Y:S02]  /*9180*/  MUFU.EX2 R133, R12 ;  /* 0x0000000c00857308 */ /* 0x0003e40000000800 */
[----:B-1----:R-:W-:-:S06]  /*9190*/  FFMA.FTZ R12, R248, UR23, -R7 ;  /* 0x00000017f80c7c23 */ /* 0x002fcc0008010807 */
[----:B------:R1:W-:Y:S01]  /*91a0*/  MUFU.EX2 R138, R12 ;  /* 0x0000000c008a7308 */ /* 0x0003e20000000800 */
[----:B------:R-:W-:Y:S01]  /*91b0*/  FFMA.FTZ R33, R246, UR23, -R3 ;  /* 0x00000017f6217c23 */ /* 0x000fe20008010803 */
[----:B------:R-:W-:Y:S01]  /*91c0*/  FFMA.FTZ R117, R150, UR23, -R2 ;  /* 0x0000001796757c23 */ /* 0x000fe20008010802 */
[----:B-1----:R-:W-:-:S05]  /*91d0*/  FFMA.FTZ R12, R245, UR23, -R7 ;  /* 0x00000017f50c7c23 */ /* 0x002fca0008010807 */
[----:B------:R1:W-:Y:S01]  /*91e0*/  MUFU.EX2 R139, R12 ;  /* 0x0000000c008b7308 */ /* 0x0003e20000000800 */
[----:B------:R-:W-:Y:S02]  /*91f0*/  MOV R65, R68 ;  /* 0x0000004400417202 */ /* 0x000fe40000000f00 */
[----:B------:R-:W-:Y:S01]  /*9200*/  MOV R68, R71 ;  /* 0x0000004700447202 */ /* 0x000fe20000000f00 */
[----:B-1----:R-:W-:Y:S01]  /*9210*/  FFMA.FTZ R12, R34, UR23, -R0 ;  /* 0x00000017220c7c23 */ /* 0x002fe20008010800 */
[----:B------:R-:W-:Y:S02]  /*9220*/  IMAD.MOV.U32 R34, RZ, RZ, R40 ;  /* 0x000000ffff227224 */ /* 0x000fe400078e0028 */
[----:B------:R-:W-:Y:S01]  /*9230*/  FFMA.FTZ R40, R161, UR23, -R7 ;  /* 0x00000017a1287c23 */ /* 0x000fe20008010807 */
[----:B------:R-:W-:Y:S01]  /*9240*/  FFMA.FTZ R7, R251, UR23, -R0 ;  /* 0x00000017fb077c23 */ /* 0x000fe20008010800 */
[----:B------:R1:W-:Y:S01]  /*9250*/  MUFU.EX2 R130, R12 ;  /* 0x0000000c00827308 */ /* 0x0003e20000000800 */
[----:B------:R-:W-:-:S07]  /*9260*/  MOV R71, R72 ;  /* 0x0000004800477202 */ /* 0x000fce0000000f00 */
[----:B------:R2:W-:Y:S01]  /*9270*/  MUFU.EX2 R125, R7 ;  /* 0x00000007007d7308 */ /* 0x0005e20000000800 */
[----:B-1----:R-:W-:Y:S01]  /*9280*/  FFMA.FTZ R12, R34, UR23, -R0 ;  /* 0x00000017220c7c23 */ /* 0x002fe20008010800 */
[--C-:B------:R-:W-:Y:S01]  /*9290*/  FFMA.FTZ R0, R238, UR23, -R3.reuse ;  /* 0x00000017ee007c23 */ /* 0x100fe20008010803 */
[--C-:B--2---:R-:W-:Y:S01]  /*92a0*/  FFMA.FTZ R7, R241, UR23, -R2.reuse ;  /* 0x00000017f1077c23 */ /* 0x104fe20008010802 */
[----:B------:R-:W-:Y:S02]  /*92b0*/  MOV R72, R75 ;  /* 0x0000004b00487202 */ /* 0x000fe40000000f00 */
[----:B------:R-:W-:Y:S02]  /*92c0*/  MOV R75, R86 ;  /* 0x00000056004b7202 */ /* 0x000fe40000000f00 */
[----:B------:R-:W-:Y:S01]  /*92d0*/  MOV R86, R120 ;  /* 0x0000007800567202 */ /* 0x000fe20000000f00 */
[----:B---3--:R-:W-:Y:S01]  /*92e0*/  FFMA.FTZ R34, R250, UR23, -R3 ;  /* 0x00000017fa227c23 */ /* 0x008fe20008010803 */
[----:B------:R-:W-:Y:S01]  /*92f0*/  FFMA.FTZ R3, R252, UR23, -R2 ;  /* 0x00000017fc037c23 */ /* 0x000fe20008010802 */
[----:B------:R-:W-:Y:S01]  /*9300*/  FADD.FTZ R2, R64, R63 ;  /* 0x0000003f40027221 */ /* 0x000fe20000010000 */
[----:B------:R-:W-:-:S02]  /*9310*/  IMAD.MOV.U32 R63, RZ, RZ, R66 ;  /* 0x000000ffff3f7224 */ /* 0x000fc400078e0042 */
[----:B------:R-:W-:Y:S02]  /*9320*/  IMAD.MOV.U32 R66, RZ, RZ, R69 ;  /* 0x000000ffff427224 */ /* 0x000fe400078e0045 */
[----:B------:R-:W-:Y:S02]  /*9330*/  IMAD.MOV.U32 R69, RZ, RZ, R162 ;  /* 0x000000ffff457224 */ /* 0x000fe400078e00a2 */
[----:B------:R-:W-:Y:S02]  /*9340*/  IMAD.MOV.U32 R162, RZ, RZ, R73 ;  /* 0x000000ffffa27224 */ /* 0x000fe400078e0049 */
[----:B------:R-:W-:Y:S02]  /*9350*/  IMAD.MOV.U32 R73, RZ, RZ, R84 ;  /* 0x000000ffff497224 */ /* 0x000fe400078e0054 */
[----:B------:R-:W-:Y:S02]  /*9360*/  IMAD.MOV.U32 R84, RZ, RZ, R87 ;  /* 0x000000ffff547224 */ /* 0x000fe400078e0057 */
[----:B------:R-:W-:-:S02]  /*9370*/  IMAD.MOV.U32 R87, RZ, RZ, R167 ;  /* 0x000000ffff577224 */ /* 0x000fc400078e00a7 */
[----:B------:R-:W2:Y:S04]  /*9380*/  LDL.LU R167, [R1+0x188] ;  /* 0x0001880001a77983 */ /* 0x000ea80000300800 */
[----:B------:R-:W3:Y:S01]  /*9390*/  LDL.LU R120, [R1+0xa8] ;  /* 0x0000a80001787983 */ /* 0x000ee20000300800 */
[----:B------:R-:W-:Y:S01]  /*93a0*/  MOV R64, R67 ;  /* 0x0000004300407202 */ /* 0x000fe20000000f00 */
[----:B------:R-:W-:Y:S01]  /*93b0*/  FADD.FTZ R119, R119, R62 ;  /* 0x0000003e77777221 */ /* 0x000fe20000010000 */
        /* <DEDUP_REMOVED lines=24> */
[----:B---3--:R-:W-:Y:S02]  /*9540*/  MOV R87, R120 ;  /* 0x0000007800577202 */ /* 0x008fe40000000f00 */
[----:B------:R-:W2:Y:S04]  /*9550*/  LDL.LU R120, [R1+0x4c] ;  /* 0x00004c0001787983 */ /* 0x000ea80000300800 */
[----:B------:R-:W3:Y:S01]  /*9560*/  LDL.LU R246, [R1+0xc4] ;  /* 0x0000c40001f67983 */ /* 0x000ee20000300800 */
[----:B------:R-:W-:Y:S01]  /*9570*/  MOV R126, R128 ;  /* 0x00000080007e7202 */ /* 0x000fe20000000f00 */
[----:B------:R-:W1:Y:S08]  /*9580*/  MUFU.EX2 R129, R13 ;  /* 0x0000000d00817308 */ /* 0x000e700000000800 */
[----:B------:R4:W4:Y:S01]  /*9590*/  MUFU.EX2 R128, R12 ;  /* 0x0000000c00807308 */ /* 0x0009220000000800 */
[----:B------:R-:W-:-:S02]  /*95a0*/  MOV R161, R162 ;  /* 0x000000a200a17202 */ /* 0x000fc40000000f00 */
[----:B------:R-:W-:Y:S02]  /*95b0*/  MOV R162, R234 ;  /* 0x000000ea00a27202 */ /* 0x000fe40000000f00 */
[----:B------:R-:W-:-:S03]  /*95c0*/  MOV R234, R126 ;  /* 0x0000007e00ea7202 */ /* 0x000fc60000000f00 */
[----:B------:R4:W-:Y:S01]  /*95d0*/  MUFU.EX2 R127, R15 ;  /* 0x0000000f007f7308 */ /* 0x0009e20000000800 */
[----:B-1----:R-:W-:-:S07]  /*95e0*/  F2FP.BF16.F32.PACK_AB R13, R129, R130 ;  /* 0x00000082810d723e */ /* 0x002fce00000010ff */
[----:B------:R1:W-:Y:S01]  /*95f0*/  MUFU.EX2 R126, R14 ;  /* 0x0000000e007e7308 */ /* 0x0003e20000000800 */
[----:B----4-:R-:W-:Y:S01]  /*9600*/  F2FP.BF16.F32.PACK_AB R12, R132, R131 ;  /* 0x00000083840c723e */ /* 0x010fe200000010ff */
[----:B------:R-:W-:Y:S01]  /*9610*/  IMAD.MOV.U32 R251, RZ, RZ, R68 ;  /* 0x000000fffffb7224 */ /* 0x000fe200078e0044 */
[----:B------:R-:W-:Y:S02]  /*9620*/  MOV R247, R69 ;  /* 0x0000004500f77202 */ /* 0x000fe40000000f00 */
[----:B------:R-:W-:Y:S01]  /*9630*/  F2FP.BF16.F32.PACK_AB R15, R125, R128 ;  /* 0x000000807d0f723e */ /* 0x000fe200000010ff */
[----:B------:R-:W-:Y:S01]  /*9640*/  IMAD.MOV.U32 R151, RZ, RZ, R71 ;  /* 0x000000ffff977224 */ /* 0x000fe200078e0047 */
[----:B------:R-:W-:Y:S02]  /*9650*/  MOV R239, R70 ;  /* 0x0000004600ef7202 */ /* 0x000fe40000000f00 */
[----:B-1----:R-:W-:-:S07]  /*9660*/  F2FP.BF16.F32.PACK_AB R14, R138, R133 ;  /* 0x000000858a0e723e */ /* 0x002fce00000010ff */
[C---:B------:R-:W-:Y:S01]  /*9670*/  HMMA.16816.F32.BF16 R68, R12.reuse, R28, R80 ;  /* 0x0000001c0c44723c */ /* 0x040fe20000041850 */
[----:B------:R3:W-:Y:S02]  /*9680*/  MUFU.EX2 R80, R0 ;  /* 0x0000000000507308 */ /* 0x0007e40000000800 */
[----:B---3--:R-:W-:Y:S02]  /*9690*/  FADD.FTZ R0, R246, R2 ;  /* 0x00000002f6007221 */ /* 0x008fe40000010000 */
[----:B------:R-:W3:Y:S01]  /*96a0*/  LDL.LU R246, [R1+0x78] ;  /* 0x0000780001f67983 */ /* 0x000ee20000300800 */
[----:B------:R-:W-:Y:S01]  /*96b0*/  FADD.FTZ R118, R166, R165 ;  /* 0x000000a5a6767221 */ /* 0x000fe20000010000 */
[----:B------:R-:W-:Y:S01]  /*96c0*/  MOV R250, R87 ;  /* 0x0000005700fa7202 */ /* 0x000fe20000000f00 */
[----:B------:R-:W-:Y:S01]  /*96d0*/  IMAD.MOV.U32 R248, RZ, RZ, R62 ;  /* 0x000000fffff87224 */ /* 0x000fe200078e003e */
[----:B------:R-:W-:Y:S02]  /*96e0*/  MOV R245, R63 ;  /* 0x0000003f00f57202 */ /* 0x000fe40000000f00 */
[----:B------:R-:W-:Y:S01]  /*96f0*/  MOV R147, R85 ;  /* 0x0000005500937202 */ /* 0x000fe20000000f00 */
[----:B------:R-:W-:Y:S01]  /*9700*/  HMMA.16816.F32.BF16 R60, R12, R30, R76 ;  /* 0x0000001e0c3c723c */ /* 0x000fe2000004184c */
[----:B------:R3:W-:Y:S01]  /*9710*/  MUFU.EX2 R76, R3 ;  /* 0x00000003004c7308 */ /* 0x0007e20000000800 */
        /* <DEDUP_REMOVED lines=11> */
[----:B------:R-:W-:Y:S01]  /*97d0*/  LDSM.16.MT88.4 R28, [R223+0xb000] ;  /* 0x00b00000df1c783b */ /* 0x000fe20000004200 */
[----:B---3--:R-:W-:Y:S01]  /*97e0*/  FADD.FTZ R3, R246, R118 ;  /* 0x00000076f6037221 */ /* 0x008fe20000010000 */
[----:B------:R-:W-:Y:S01]  /*97f0*/  IMAD.MOV.U32 R246, RZ, RZ, R250 ;  /* 0x000000fffff67224 */ /* 0x000fe200078e00fa */
[----:B------:R-:W-:-:S02]  /*9800*/  MOV R250, R147 ;  /* 0x0000009300fa7202 */ /* 0x000fc40000000f00 */
[----:B------:R-:W-:Y:S01]  /*9810*/  MOV R147, R151 ;  /* 0x0000009700937202 */ /* 0x000fe20000000f00 */
[----:B------:R-:W-:Y:S01]  /*9820*/  IMAD.MOV.U32 R151, RZ, RZ, R239 ;  /* 0x000000ffff977224 */ /* 0x000fe200078e00ef */
        /* <DEDUP_REMOVED lines=13> */
[----:B------:R-:W-:Y:S01]  /*9900*/  IMAD.MOV.U32 R151, RZ, RZ, R239 ;  /* 0x000000ffff977224 */ /* 0x000fe200078e00ef */
[----:B------:R-:W-:Y:S02]  /*9910*/  MOV R213, R217 ;  /* 0x000000d900d57202 */ /* 0x000fe40000000f00 */
[----:B------:R-:W-:Y:S02]  /*9920*/  MOV R217, R136 ;  /* 0x0000008800d97202 */ /* 0x000fe40000000f00 */
[----:B------:R-:W-:Y:S01]  /*9930*/  MOV R239, R247 ;  /* 0x000000f700ef7202 */ /* 0x000fe20000000f00 */
[----:B------:R-:W3:Y:S01]  /*9940*/  LDL.LU R136, [R1+0x184] ;  /* 0x0001840001887983 */ /* 0x000ee20000300800 */
[----:B------:R-:W-:-:S03]  /*9950*/  MOV R247, R5 ;  /* 0x0000000500f77202 */ /* 0x000fc60000000f00 */
[----:B------:R-:W4:Y:S01]  /*9960*/  LDL.LU R5, [R1+0x180] ;  /* 0x0001800001057983 */ /* 0x000f220000300800 */
[C---:B------:R-:W-:Y:S01]  /*9970*/  HMMA.16816.F32.BF16 R72, R12.reuse, R26, R104 ;  /* 0x0000001a0c48723c */ /* 0x040fe20000041868 */
[----:B------:R-:W-:Y:S05]  /*9980*/  MUFU.EX2 R105, R39 ;  /* 0x0000002700697308 */ /* 0x000fea0000000800 */
[C---:B------:R-:W-:Y:S01]  /*9990*/  HMMA.16816.F32.BF16 R64, R12.reuse, R20, R100 ;  /* 0x000000140c40723c */ /* 0x040fe20000041864 */
[----:B------:R-:W-:Y:S02]  /*99a0*/  LDSM.16.MT88.4 R20, [R222+0xb000] ;  /* 0x00b00000de14783b */ /* 0x000fe40000004200 */
[----:B------:R-:W-:Y:S03]  /*99b0*/  MUFU.EX2 R106, R38 ;  /* 0x00000026006a7308 */ /* 0x000fe60000000800 */
[----:B------:R-:W-:Y:S01]  /*99c0*/  HMMA.16816.F32.BF16 R84, R12, R24, R108 ;  /* 0x000000180c54723c */ /* 0x000fe2000004186c */
[----:B------:R-:W-:Y:S04]  /*99d0*/  LDSM.16.MT88.4 R24, [R224+0xb000] ;  /* 0x00b00000e018783b */ /* 0x000fe80000004200 */
[----:B------:R-:W-:Y:S01]  /*99e0*/  MUFU.EX2 R100, R37 ;  /* 0x0000002500647308 */ /* 0x000fe20000000800 */
[----:B----4-:R-:W-:-:S02]  /*99f0*/  FADD.FTZ R0, R5, R0 ;  /* 0x0000000005007221 */ /* 0x010fc40000010000 */
[----:B------:R-:W4:Y:S01]  /*9a00*/  LDL.LU R5, [R1+0x17c] ;  /* 0x00017c0001057983 */ /* 0x000f220000300800 */
[----:B---3--:R-:W-:-:S03]  /*9a10*/  FADD.FTZ R3, R136, R3 ;  /* 0x0000000388037221 */ /* 0x008fc60000010000 */
[----:B------:R-:W3:Y:S01]  /*9a20*/  LDL.LU R136, [R1+0x178] ;  /* 0x0001780001887983 */ /* 0x000ee20000300800 */
[----:B------:R1:W-:Y:S08]  /*9a30*/  MUFU.EX2 R101, R36 ;  /* 0x0000002400657308 */ /* 0x0003f00000000800 */
[----:B------:R-:W-:Y:S08]  /*9a40*/  MUFU.EX2 R102, R35 ;  /* 0x0000002300667308 */ /* 0x000ff00000000800 */
[----:B------:R-:W-:Y:S01]  /*9a50*/  MUFU.EX2 R96, R34 ;  /* 0x0000002200607308 */ /* 0x000fe20000000800 */
[----:B-1----:R-:W-:Y:S07]  /*9a60*/  HMMA.16816.F32.BF16 R36, R12, R16, R92 ;  /* 0x000000100c24723c */ /* 0x002fee000004185c */
[----:B------:R-:W1:Y:S08]  /*9a70*/  MUFU.EX2 R97, R33 ;  /* 0x0000002100617308 */ /* 0x000e700000000800 */
[----:B------:R1:W-:Y:S01]  /*9a80*/  MUFU.EX2 R92, R32 ;  /* 0x00000020005c7308 */ /* 0x0003e20000000800 */
[----:B--2---:R-:W-:-:S07]  /*9a90*/  FADD.FTZ R120, R120, R167 ;  /* 0x000000a778787221 */ /* 0x004fce0000010000 */
[----:B------:R2:W-:Y:S01]  /*9aa0*/  MUFU.EX2 R78, R7 ;  /* 0x00000007004e7308 */ /* 0x0005e20000000800 */
[----:B------:R-:W-:-:S07]  /*9ab0*/  FADD.FTZ R3, R134, R3 ;  /* 0x0000000386037221 */ /* 0x000fce0000010000 */
[----:B------:R-:W2:Y:S01]  /*9ac0*/  MUFU.EX2 R44, R44 ;  /* 0x0000002c002c7308 */ /* 0x000ea20000000800 */
[----:B-1----:R-:W1:Y:S07]  /*9ad0*/  LDSM.16.MT88.4 R32, [R221+0xb000] ;  /* 0x00b00000dd20783b */ /* 0x002e6e0000004200 */
[----:B------:R-:W1:Y:S01]  /*9ae0*/  MUFU.EX2 R77, R43 ;  /* 0x0000002b004d7308 */ /* 0x000e620000000800 */
[----:B--2---:R-:W-:Y:S01]  /*9af0*/  FADD.FTZ R7, R246, R120 ;  /* 0x00000078f6077221 */ /* 0x004fe20000010000 */
[----:B------:R-:W-:Y:S01]  /*9b00*/  IMAD.MOV.U32 R246, RZ, RZ, R250 ;  /* 0x000000fffff67224 */ /* 0x000fe200078e00fa */
[----:B------:R-:W-:-:S02]  /*9b10*/  MOV R250, R147 ;  /* 0x0000009300fa7202 */ /* 0x000fc40000000f00 */
[----:B------:R-:W-:Y:S01]  /*9b20*/  MOV R238, R212 ;  /* 0x000000d400ee7202 */ /* 0x000fe20000000f00 */
[----:B------:R-:W-:Y:S01]  /*9b30*/  IMAD.MOV.U32 R242, RZ, RZ, R214 ;  /* 0x000000fffff27224 */ /* 0x000fe200078e00d6 */
[----:B------:R-:W-:Y:S01]  /*9b40*/  MOV R147, R151 ;  /* 0x0000009700937202 */ /* 0x000fe20000000f00 */
[----:B------:R-:W-:Y:S01]  /*9b50*/  IMAD.MOV.U32 R151, RZ, RZ, R239 ;  /* 0x000000ffff977224 */ /* 0x000fe200078e00ef */
[----:B------:R-:W-:Y:S01]  /*9b60*/  MOV R212, R200 ;  /* 0x000000c800d47202 */ /* 0x000fe20000000f00 */
[----:B------:R-:W-:Y:S01]  /*9b70*/  HMMA.16816.F32.BF16 R52, R12, R18, R88 ;  /* 0x000000120c34723c */ /* 0x000fe20000041858 */
[----:B------:R-:W2:Y:S01]  /*9b80*/  MUFU.EX2 R108, R42 ;  /* 0x0000002a006c7308 */ /* 0x000ea20000000800 */
[----:B------:R-:W-:Y:S01]  /*9b90*/  FADD.FTZ R3, R147, R3 ;  /* 0x0000000393037221 */ /* 0x000fe20000010000 */
[----:B------:R-:W-:Y:S01]  /*9ba0*/  IMAD.MOV.U32 R147, RZ, RZ, R199 ;  /* 0x000000ffff937224 */ /* 0x000fe200078e00c7 */
[----:B------:R-:W-:-:S05]  /*9bb0*/  MOV R214, R198 ;  /* 0x000000c600d67202 */ /* 0x000fca0000000f00 */
[----:B------:R-:W-:Y:S01]  /*9bc0*/  MUFU.EX2 R104, R40 ;  /* 0x0000002800687308 */ /* 0x000fe20000000800 */
[----:B------:R-:W-:Y:S01]  /*9bd0*/  MOV R239, R6 ;  /* 0x0000000600ef7202 */ /* 0x000fe20000000f00 */
[----:B------:R-:W-:Y:S01]  /*9be0*/  IMAD.MOV.U32 R107, RZ, RZ, R161 ;  /* 0x000000ffff6b7224 */ /* 0x000fe200078e00a1 */
[----:B------:R-:W-:Y:S01]  /*9bf0*/  F2FP.BF16.F32.PACK_AB R12, R97, R96 ;  /* 0x00000060610c723e */ /* 0x000fe200000010ff */
[----:B------:R-:W-:Y:S01]  /*9c00*/  IMAD.MOV.U32 R219, RZ, RZ, R202 ;  /* 0x000000ffffdb7224 */ /* 0x000fe200078e00ca */
[----:B------:R-:W-:Y:S02]  /*9c10*/  F2FP.BF16.F32.PACK_AB R13, R44, R76 ;  /* 0x0000004c2c0d723e */ /* 0x000fe400000010ff */
[----:B------:R-:W-:Y:S01]  /*9c20*/  MOV R218, R176 ;  /* 0x000000b000da7202 */ /* 0x000fe20000000f00 */
[----:B------:R2:W-:Y:S01]  /*9c30*/  MUFU.EX2 R109, R41 ;  /* 0x00000029006d7308 */ /* 0x0005e20000000800 */
[----:B------:R-:W-:Y:S01]  /*9c40*/  F2FP.BF16.F32.PACK_AB R14, R80, R92 ;  /* 0x0000005c500e723e */ /* 0x000fe200000010ff */
[----:B------:R-:W-:Y:S01]  /*9c50*/  IMAD.MOV.U32 R215, RZ, RZ, R197 ;  /* 0x000000ffffd77224 */ /* 0x000fe200078e00c5 */
[----:B-1----:R-:W-:Y:S01]  /*9c60*/  F2FP.BF16.F32.PACK_AB R15, R78, R77 ;  /* 0x0000004d4e0f723e */ /* 0x002fe200000010ff */
[----:B------:R-:W-:Y:S01]  /*9c70*/  FADD.FTZ R3, R229, R3 ;  /* 0x00000003e5037221 */ /* 0x000fe20000010000 */
[----:B------:R-:W-:Y:S01]  /*9c80*/  MOV R111, R203 ;  /* 0x000000cb006f7202 */ /* 0x000fe20000000f00 */
[----:B------:R-:W-:Y:S04]  /*9c90*/  LDSM.16.MT88.4 R164, [R224+0xb800] ;  /* 0x00b80000e0a4783b */ /* 0x000fe80000004200 */
[C---:B------:R-:W-:Y:S06]  /*9ca0*/  HMMA.16816.F32.BF16 R140, R12.reuse, R32, R140 ;  /* 0x000000200c8c723c */ /* 0x040fec000004188c */
[C---:B------:R-:W-:Y:S06]  /*9cb0*/  HMMA.16816.F32.BF16 R152, R12.reuse, R34, R152 ;  /* 0x000000220c98723c */ /* 0x040fec0000041898 */
[C---:B------:R-:W-:Y:S06]  /*9cc0*/  HMMA.16816.F32.BF16 R156, R12.reuse, R24, R156 ;  /* 0x000000180c9c723c */ /* 0x040fec000004189c */
[C---:B------:R-:W-:Y:S06]  /*9cd0*/  HMMA.16816.F32.BF16 R168, R12.reuse, R26, R168 ;  /* 0x0000001a0ca8723c */ /* 0x040fec00000418a8 */
[C---:B------:R-:W-:Y:S06]  /*9ce0*/  HMMA.16816.F32.BF16 R172, R12.reuse, R20, R172 ;  /* 0x000000140cac723c */ /* 0x040fec00000418ac */
[C---:B------:R-:W-:Y:S06]  /*9cf0*/  HMMA.16816.F32.BF16 R184, R12.reuse, R22, R184 ;  /* 0x000000160cb8723c */ /* 0x040fec00000418b8 */
[C---:B------:R-:W-:Y:S06]  /*9d00*/  HMMA.16816.F32.BF16 R192, R12.reuse, R28, R192 ;  /* 0x0000001c0cc0723c */ /* 0x040fec00000418c0 */
[----:B--2---:R-:W-:Y:S07]  /*9d10*/  HMMA.16816.F32.BF16 R40, R12, R30, R112 ;  /* 0x0000001e0c28723c */ /* 0x004fee0000041870 */
[----:B------:R-:W-:Y:S01]  /*9d20*/  FADD.FTZ R13, R242, R3 ;  /* 0x00000003f20d7221 */ /* 0x000fe20000010000 */
[----:B------:R-:W-:Y:S01]  /*9d30*/  IMAD.MOV.U32 R200, RZ, RZ, R181 ;  /* 0x000000ffffc87224 */ /* 0x000fe200078e00b5 */
[----:B------:R-:W-:-:S02]  /*9d40*/  MOV R199, R180 ;  /* 0x000000b400c77202 */ /* 0x000fc40000000f00 */
[----:B------:R-:W-:Y:S02]  /*9d50*/  MOV R110, R162 ;  /* 0x000000a2006e7202 */ /* 0x000fe40000000f00 */
[----:B------:R-:W-:Y:S02]  /*9d60*/  MOV R198, R182 ;  /* 0x000000b600c67202 */ /* 0x000fe40000000f00 */
[----:B------:R-:W-:Y:S01]  /*9d70*/  MOV R233, R160 ;  /* 0x000000a000e97202 */ /* 0x000fe20000000f00 */
[----:B------:R-:W-:Y:S01]  /*9d80*/  IMAD.MOV.U32 R244, RZ, RZ, R200 ;  /* 0x000000fffff47224 */ /* 0x000fe200078e00c8 */
[----:B------:R-:W-:Y:S02]  /*9d90*/  MOV R241, R199 ;  /* 0x000000c700f17202 */ /* 0x000fe40000000f00 */
[----:B------:R-:W-:Y:S01]  /*9da0*/  MOV R249, R198 ;  /* 0x000000c600f97202 */ /* 0x000fe20000000f00 */
[----:B------:R-:W1:Y:S01]  /*9db0*/  MUFU.EX2 R45, R45 ;  /* 0x0000002d002d7308 */ /* 0x000e620000000800 */
[----:B------:R-:W-:-:S02]  /*9dc0*/  F2FP.BF16.F32.PACK_AB R17, R101, R100 ;  /* 0x000000646511723e */ /* 0x000fc400000010ff */
[----:B------:R-:W-:-:S05]  /*9dd0*/  F2FP.BF16.F32.PACK_AB R18, R108, R126 ;  /* 0x0000007e6c12723e */ /* 0x000fca00000010ff */
[----:B------:R-:W2:Y:S08]  /*9de0*/  MUFU.EX2 R121, R121 ;  /* 0x0000007900797308 */ /* 0x000eb00000000800 */
[----:B------:R-:W2:Y:S01]  /*9df0*/  MUFU.EX2 R58, R58 ;  /* 0x0000003a003a7308 */ /* 0x000ea20000000800 */
[----:B-1----:R-:W-:-:S07]  /*9e00*/  F2FP.BF16.F32.PACK_AB R19, R45, R102 ;  /* 0x000000662d13723e */ /* 0x002fce00000010ff */
[----:B------:R-:W1:Y:S08]  /*9e10*/  MUFU.EX2 R46, R46 ;  /* 0x0000002e002e7308 */ /* 0x000e700000000800 */
[----:B------:R-:W1:Y:S08]  /*9e20*/  MUFU.EX2 R122, R122 ;  /* 0x0000007a007a7308 */ /* 0x000e700000000800 */
[----:B------:R-:W1:Y:S01]  /*9e30*/  MUFU.EX2 R59, R59 ;  /* 0x0000003b003b7308 */ /* 0x000e620000000800 */
[----:B----4-:R-:W-:Y:S01]  /*9e40*/  FADD.FTZ R16, R5, R7 ;  /* 0x0000000705107221 */ /* 0x010fe20000010000 */
[----:B------:R-:W-:Y:S01]  /*9e50*/  FADD.FTZ R7, R246, R0 ;  /* 0x00000000f6077221 */ /* 0x000fe20000010000 */
[----:B------:R-:W-:Y:S01]  /*9e60*/  MOV R246, R236 ;  /* 0x000000ec00f67202 */ /* 0x000fe20000000f00 */
[----:B---3--:R-:W-:-:S02]  /*9e70*/  FADD.FTZ R2, R136, R2 ;  /* 0x0000000288027221 */ /* 0x008fc40000010000 */
        /* <DEDUP_REMOVED lines=23> */
[----:B------:R-:W-:Y:S01]  /*9ff0*/  MOV R243, R247 ;  /* 0x000000f700f37202 */ /* 0x000fe20000000f00 */
[----:B------:R-:W3:Y:S01]  /*a000*/  MUFU.EX2 R47, R47 ;  /* 0x0000002f002f7308 */ /* 0x000ee20000000800 */
[----:B------:R-:W-:Y:S01]  /*a010*/  MOV R246, R214 ;  /* 0x000000d600f67202 */ /* 0x000fe20000000f00 */
[----:B------:R-:W-:Y:S01]  /*a020*/  IMAD.MOV.U32 R250, RZ, RZ, R147 ;  /* 0x000000fffffa7224 */ /* 0x000fe200078e0093 */
[----:B------:R-:W-:Y:S01]  /*a030*/  MOV R147, R212 ;  /* 0x000000d400937202 */ /* 0x000fe20000000f00 */
        /* <DEDUP_REMOVED lines=34> */
[----:B------:R-:W-:Y:S01]  /*a260*/  MOV R246, R177 ;  /* 0x000000b100f67202 */ /* 0x000fe20000000f00 */
[----:B------:R-:W-:Y:S01]  /*a270*/  FADD.FTZ R0, R218, R0 ;  /* 0x00000000da007221 */ /* 0x000fe20000010000 */
[----:B------:R-:W-:Y:S01]  /*a280*/  MOV R212, R146 ;  /* 0x0000009200d47202 */ /* 0x000fe20000000f00 */
[----:B------:R-:W-:Y:S01]  /*a290*/  FADD.FTZ R2, R215, R2 ;  /* 0x00000002d7027221 */ /* 0x000fe20000010000 */
[----:B------:R-:W-:Y:S01]  /*a2a0*/  FADD.FTZ R7, R238, R7 ;  /* 0x00000007ee077221 */ /* 0x000fe20000010000 */
[----:B------:R-:W-:Y:S01]  /*a2b0*/  MOV R239, R188 ;  /* 0x000000bc00ef7202 */ /* 0x000fe20000000f00 */
[----:B------:R-:W-:-:S02]  /*a2c0*/  IMAD.MOV.U32 R214, RZ, RZ, R190 ;  /* 0x000000ffffd67224 */ /* 0x000fc400078e00be */
[----:B------:R-:W-:Y:S01]  /*a2d0*/  FADD.FTZ R3, R242, R3 ;  /* 0x00000003f2037221 */ /* 0x000fe20000010000 */
[----:B------:R-:W-:Y:S01]  /*a2e0*/  MOV R236, R191 ;  /* 0x000000bf00ec7202 */ /* 0x000fe20000000f00 */
        /* <DEDUP_REMOVED lines=39> */
[C---:B------:R-:W-:Y:S01]  /*a560*/  F2FP.BF16.F32.PACK_AB R16, R127.reuse, R139 ;  /* 0x0000008b7f10723e */ /* 0x040fe200000010ff */
[----:B------:R-:W-:Y:S01]  /*a570*/  FADD.FTZ R7, R127, R7 ;  /* 0x000000077f077221 */ /* 0x000fe20000010000 */
[----:B------:R-:W-:Y:S01]  /*a580*/  FADD.FTZ R3, R101, R3 ;  /* 0x0000000365037221 */ /* 0x000fe20000010000 */
[----:B------:R-:W-:Y:S01]  /*a590*/  FADD.FTZ R0, R44, R0 ;  /* 0x000000002c007221 */ /* 0x000fe20000010000 */
[----:B------:R-:W-:Y:S01]  /*a5a0*/  FADD.FTZ R2, R97, R2 ;  /* 0x0000000261027221 */ /* 0x000fe20000010000 */
[----:B------:R-:W4:Y:S01]  /*a5b0*/  MUFU.EX2 R123, R123 ;  /* 0x0000007b007b7308 */ /* 0x000f220000000800 */
[----:B------:R-:W-:Y:S01]  /*a5c0*/  FADD.FTZ R7, R126, R7 ;  /* 0x000000077e077221 */ /* 0x000fe20000010000 */
[----:B------:R-:W-:Y:S01]  /*a5d0*/  FADD.FTZ R3, R102, R3 ;  /* 0x0000000366037221 */ /* 0x000fe20000010000 */
[----:B------:R-:W-:Y:S01]  /*a5e0*/  FADD.FTZ R0, R77, R0 ;  /* 0x000000004d007221 */ /* 0x000fe20000010000 */
[----:B------:R-:W4:Y:S01]  /*a5f0*/  LDSM.16.MT88.4 R148, [R221+0xb800] ;  /* 0x00b80000dd94783b */ /* 0x000f220000004200 */
[----:B------:R-:W-:Y:S01]  /*a600*/  HMMA.16816.F32.BF16 R36, R16, R20, R36 ;  /* 0x000000141024723c */ /* 0x000fe20000041824 */
[----:B------:R-:W-:-:S02]  /*a610*/  FADD.FTZ R2, R92, R2 ;  /* 0x000000025c027221 */ /* 0x000fc40000010000 */
[----:B------:R-:W4:Y:S01]  /*a620*/  MUFU.EX2 R116, R116 ;  /* 0x0000007400747308 */ /* 0x000f220000000800 */
[----:B------:R-:W4:Y:S01]  /*a630*/  LDSM.16.MT88.4 R180, [R222+0xb800] ;  /* 0x00b80000deb4783b */ /* 0x000f220000004200 */
[----:B------:R-:W-:Y:S01]  /*a640*/  FADD.FTZ R7, R108, R7 ;  /* 0x000000076c077221 */ /* 0x000fe20000010000 */
[----:B------:R-:W-:Y:S01]  /*a650*/  HMMA.16816.F32.BF16 R52, R16, R22, R52 ;  /* 0x000000161034723c */ /* 0x000fe20000041834 */
[----:B------:R-:W-:Y:S01]  /*a660*/  FADD.FTZ R3, R45, R3 ;  /* 0x000000032d037221 */ /* 0x000fe20000010000 */
[----:B------:R-:W4:Y:S03]  /*a670*/  LDSM.16.MT88.4 R20, [R223+0xb800] ;  /* 0x00b80000df14783b */ /* 0x000f260000004200 */
[----:B------:R-:W4:Y:S01]  /*a680*/  MUFU.EX2 R56, R56 ;  /* 0x0000003800387308 */ /* 0x000f220000000800 */
[----:B------:R3:W5:Y:S01]  /*a690*/  LDL.LU R136, [R1+0x174] ;  /* 0x0001740001887983 */ /* 0x0007620000300800 */
[----:B------:R-:W-:Y:S01]  /*a6a0*/  FADD.FTZ R0, R78, R0 ;  /* 0x000000004e007221 */ /* 0x000fe20000010000 */
[----:B------:R-:W-:-:S02]  /*a6b0*/  FADD.FTZ R2, R80, R2 ;  /* 0x0000000250027221 */ /* 0x000fc40000010000 */
[----:B------:R3:W5:Y:S03]  /*a6c0*/  LDL.LU R5, [R1+0x170] ;  /* 0x0001700001057983 */ /* 0x0007660000300800 */
[----:B------:R-:W4:Y:S01]  /*a6d0*/  MUFU.EX2 R124, R124 ;  /* 0x0000007c007c7308 */ /* 0x000f220000000800 */
[----:B------:R4:W5:Y:S01]  /*a6e0*/  LDL.LU R6, [R1+0x16c] ;  /* 0x00016c0001067983 */ /* 0x0009620000300800 */
[----:B------:R-:W-:Y:S01]  /*a6f0*/  FADD.FTZ R7, R109, R7 ;  /* 0x000000076d077221 */ /* 0x000fe20000010000 */
[----:B--2---:R-:W-:Y:S02]  /*a700*/  FADD.FTZ R3, R121, R3 ;  /* 0x0000000379037221 */ /* 0x004fe40000010000 */
[----:B------:R2:W5:Y:S03]  /*a710*/  LDL.LU R134, [R1+0x168] ;  /* 0x0001680001867983 */ /* 0x0005660000300800 */
[----:B------:R-:W2:Y:S01]  /*a720*/  MUFU.EX2 R117, R117 ;  /* 0x0000007500757308 */ /* 0x000ea20000000800 */
[----:B------:R2:W5:Y:S01]  /*a730*/  LDL.LU R135, [R1+0x164] ;  /* 0x0001640001877983 */ /* 0x0005620000300800 */
[----:B------:R-:W-:Y:S01]  /*a740*/  FADD.FTZ R0, R58, R0 ;  /* 0x000000003a007221 */ /* 0x000fe20000010000 */
[----:B-1----:R-:W-:-:S02]  /*a750*/  FADD.FTZ R2, R46, R2 ;  /* 0x000000022e027221 */ /* 0x002fc40000010000 */
[----:B------:R1:W5:Y:S03]  /*a760*/  LDL.LU R137, [R1+0x160] ;  /* 0x0001600001897983 */ /* 0x0003660000300800 */
[----:B------:R-:W1:Y:S01]  /*a770*/  MUFU.EX2 R57, R57 ;  /* 0x0000003900397308 */ /* 0x000e620000000800 */
[----:B------:R1:W5:Y:S01]  /*a780*/  LDL.LU R232, [R1+0x15c] ;  /* 0x00015c0001e87983 */ /* 0x0003620000300800 */
[----:B------:R-:W-:Y:S01]  /*a790*/  FADD.FTZ R7, R104, R7 ;  /* 0x0000000768077221 */ /* 0x000fe20000010000 */
[----:B------:R-:W-:Y:S02]  /*a7a0*/  FADD.FTZ R3, R122, R3 ;  /* 0x000000037a037221 */ /* 0x000fe40000010000 */
[----:B------:R1:W5:Y:S01]  /*a7b0*/  LDL.LU R229, [R1+0x158] ;  /* 0x0001580001e57983 */ /* 0x0003620000300800 */
[----:B------:R-:W-:Y:S01]  /*a7c0*/  FADD.FTZ R0, R59, R0 ;  /* 0x000000003b007221 */ /* 0x000fe20000010000 */
[----:B---3--:R-:W-:-:S02]  /*a7d0*/  FADD.FTZ R2, R47, R2 ;  /* 0x000000022f027221 */ /* 0x008fc40000010000 */
[----:B------:R3:W5:Y:S01]  /*a7e0*/  LDL.LU R228, [R1+0x154] ;  /* 0x0001540001e47983 */ /* 0x0007620000300800 */
[----:B------:R-:W-:-:S03]  /*a7f0*/  FADD.FTZ R7, R105, R7 ;  /* 0x0000000769077221 */ /* 0x000fc60000010000 */
[----:B------:R3:W5:Y:S01]  /*a800*/  LDL.LU R227, [R1+0x150] ;  /* 0x0001500001e37983 */ /* 0x0007620000300800 */
[----:B----4-:R-:W-:-:S03]  /*a810*/  FADD.FTZ R3, R123, R3 ;  /* 0x000000037b037221 */ /* 0x010fc60000010000 */
        /* <DEDUP_REMOVED lines=9> */
[----:B------:R-:W-:-:S03]  /*a8b0*/  FADD.FTZ R3, R124, R3 ;  /* 0x000000037c037221 */ /* 0x000fc60000010000 */
[----:B------:R3:W5:Y:S01]  /*a8c0*/  LDL.LU R204, [R1+0x13c] ;  /* 0x00013c0001cc7983 */ /* 0x0007620000300800 */
[C---:B------:R-:W-:Y:S01]  /*a8d0*/  HMMA.16816.F32.BF16 R72, R16.reuse, R34, R72 ;  /* 0x000000221048723c */ /* 0x040fe20000041848 */
[----:B--2---:R-:W-:Y:S02]  /*a8e0*/  FADD.FTZ R0, R117, R0 ;  /* 0x0000000075007221 */ /* 0x004fe40000010000 */
[----:B------:R3:W5:Y:S03]  /*a8f0*/  LDL.LU R11, [R1+0x138] ;  /* 0x00013800010b7983 */ /* 0x0007660000300800 */
[----:B------:R-:W-:Y:S01]  /*a900*/  HMMA.16816.F32.BF16 R48, R16, R26, R48 ;  /* 0x0000001a1030723c */ /* 0x000fe20000041830 */
[----:B------:R3:W5:Y:S01]  /*a910*/  LDL.LU R10, [R1+0x134] ;  /* 0x00013400010a7983 */ /* 0x0007620000300800 */
[----:B-1----:R-:W-:-:S03]  /*a920*/  FADD.FTZ R2, R57, R2 ;  /* 0x0000000239027221 */ /* 0x002fc60000010000 */
[----:B------:R3:W5:Y:S01]  /*a930*/  LDL.LU R9, [R1+0x130] ;  /* 0x0001300001097983 */ /* 0x0007620000300800 */
[C---:B------:R-:W-:Y:S03]  /*a940*/  HMMA.16816.F32.BF16 R68, R16.reuse, R28, R68 ;  /* 0x0000001c1044723c */ /* 0x040fe60000041844 */
[----:B------:R3:W5:Y:S03]  /*a950*/  LDL.LU R8, [R1+0x12c] ;  /* 0x00012c0001087983 */ /* 0x0007660000300800 */
[----:B------:R-:W-:Y:S01]  /*a960*/  HMMA.16816.F32.BF16 R60, R16, R30, R60 ;  /* 0x0000001e103c723c */ /* 0x000fe2000004183c */
        /* <DEDUP_REMOVED lines=30> */
[----:B---3--:R-:W-:-:S15]  /*ab50*/  @!P0 BRA `(.L_x_454) ;  /* 0x0000009c00008947 */ /* 0x008fde0003800000 */
[----:B------:R-:W2:Y:S01]  /*ab60*/  LDL.64 R234, [R1+0x110] ;  /* 0x0001100001ea7983 */ /* 0x000ea20000100a00 */
[----:B------:R-:W-:Y:S01]  /*ab70*/  UIADD3 UR22, UR26, -0x2, URZ ;  /* 0xfffffffe1a167890 */ /* 0x000fe2000fffe03f */
[----:B------:R-:W-:Y:S02]  /*ab80*/  ULDC UR4, c[0x0][0x2d0] ;  /* 0x0000b40000047ab9 */ /* 0x000fe40000000800 */
[----:B------:R-:W-:Y:S01]  /*ab90*/  STL [R1+0x160], R148 ;  /* 0x0001609401007387 */ /* 0x000fe20000100800 */
[----:B-----5:R-:W-:Y:S01]  /*aba0*/  ISETP.GE.AND P1, PT, R204, UR4, PT ;  /* 0x00000004cc007c0c */ /* 0x020fe2000bf26270 */
[----:B------:R-:W-:Y:S01]  /*abb0*/  USHF.R.S32.HI UR20, URZ, 0x1f, UR22 ;  /* 0x0000001f3f147899 */ /* 0x000fe20008011416 */
[----:B------:R-:W-:Y:S01]  /*abc0*/  IMAD.U32 R2, RZ, RZ, UR22 ;  /* 0x00000016ff027e24 */ /* 0x000fe2000f8e00ff */
[----:B------:R-:W-:Y:S01]  /*abd0*/  STL [R1+0x15c], R147 ;  /* 0x00015c9301007387 */ /* 0x000fe20000100800 */
[----:B------:R-:W-:Y:S01]  /*abe0*/  UIMAD UR4, UR13, UR22, URZ ;  /* 0x000000160d0472a4 */ /* 0x000fe2000f8e023f */
[----:B------:R-:W-:-:S02]  /*abf0*/  IMAD.U32 R7, RZ, RZ, UR6 ;  /* 0x00000006ff077e24 */ /* 0x000fc4000f8e00ff */
[----:B------:R-:W-:Y:S01]  /*ac00*/  IMAD.U32 R26, RZ, RZ, UR6 ;  /* 0x00000006ff1a7e24 */ /* 0x000fe2000f8e00ff */
[----:B------:R-:W-:Y:S01]  /*ac10*/  STL [R1+0x158], R146 ;  /* 0x0001589201007387 */ /* 0x000fe20000100800 */
[----:B------:R-:W-:Y:S01]  /*ac20*/  IMAD.U32 R13, RZ, RZ, UR6 ;  /* 0x00000006ff0d7e24 */ /* 0x000fe2000f8e00ff */
[----:B------:R-:W-:Y:S01]  /*ac30*/  MOV R14, UR6 ;  /* 0x00000006000e7c02 */ /* 0x000fe20008000f00 */
[----:B------:R-:W-:Y:S01]  /*ac40*/  IMAD.U32 R12, RZ, RZ, UR7 ;  /* 0x00000007ff0c7e24 */ /* 0x000fe2000f8e00ff */
[----:B------:R-:W-:Y:S01]  /*ac50*/  STL [R1+0x154], R145 ;  /* 0x0001549101007387 */ /* 0x000fe20000100800 */
[----:B------:R-:W1:Y:S01]  /*ac60*/  @!P1 LDC.64 R24, c[0x0][0x220] ;  /* 0x00008800ff189b82 */ /* 0x000e620000000a00 */
[----:B------:R-:W-:Y:S01]  /*ac70*/  IMAD.U32 R0, RZ, RZ, UR7 ;  /* 0x00000007ff007e24 */ /* 0x000fe2000f8e00ff */
[----:B------:R-:W-:-:S04]  /*ac80*/  DEPBAR.LE SB0, 0x0 ;  /* 0x000080000000791a */ /* 0x000fc80000000000 */
[----:B------:R-:W-:Y:S02]  /*ac90*/  STL [R1+0x150], R144 ;  /* 0x0001509001007387 */ /* 0x000fe40000100800 */
[----:B------:R-:W3:Y:S02]  /*aca0*/  @!P1 LDC.64 R32, c[0x0][0x220] ;  /* 0x00008800ff209b82 */ /* 0x000ee40000000a00 */
[----:B------:R-:W-:Y:S04]  /*acb0*/  STL [R1+0x14c], R143 ;  /* 0x00014c8f01007387 */ /* 0x000fe80000100800 */
[----:B------:R-:W-:Y:S01]  /*acc0*/  STL [R1+0x148], R142 ;  /* 0x0001488e01007387 */ /* 0x000fe20000100800 */
[----:B------:R-:W-:Y:S01]  /*acd0*/  IMAD.U32 R21, RZ, RZ, UR6 ;  /* 0x00000006ff157e24 */ /* 0x000fe2000f8e00ff */
[----:B------:R-:W4:Y:S02]  /*ace0*/  @!P1 LDC.64 R30, c[0x0][0x220] ;  /* 0x00008800ff1e9b82 */ /* 0x000f240000000a00 */
[----:B------:R-:W-:Y:S04]  /*acf0*/  STL [R1+0x144], R141 ;  /* 0x0001448d01007387 */ /* 0x000fe80000100800 */
[----:B------:R-:W-:Y:S02]  /*ad00*/  STL [R1+0x140], R140 ;  /* 0x0001408c01007387 */ /* 0x000fe40000100800 */
        /* <DEDUP_REMOVED lines=8> */
[----:B------:R-:W-:Y:S01]  /*ad90*/  STL [R1+0x128], R5 ;  /* 0x0001280501007387 */ /* 0x000fe20000100800 */
[----:B------:R-:W-:Y:S01]  /*ada0*/  UIMAD UR4, UR20, UR14, UR4 ;  /* 0x0000000e140472a4 */ /* 0x000fe2000f8e0204 */
[----:B------:R-:W-:Y:S01]  /*adb0*/  BAR.SYNC.DEFER_BLOCKING 0x0 ;  /* 0x0000000000007b1d */ /* 0x000fe20000010000 */
[----:B--2---:R-:W-:-:S05]  /*adc0*/  IMAD.WIDE.U32 R2, R2, UR14, R234 ;  /* 0x0000000e02027c25 */ /* 0x004fca000f8e00ea */
[----:B------:R-:W2:Y:S01]  /*add0*/  LDL.LU R234, [R1+0x60] ;  /* 0x0000600001ea7983 */ /* 0x000ea20000300800 */
[----:B------:R-:W-:Y:S01]  /*ade0*/  VOTEU.ALL UP0, P1 ;  /* 0x00000000003f7886 */ /* 0x000fe20000800000 */
[----:B------:R-:W-:Y:S01]  /*adf0*/  VIADD R3, R3, UR4 ;  /* 0x0000000403037c36 */ /* 0x000fe20008000000 */
[-C--:B------:R-:W-:Y:S01]  /*ae00*/  @!P1 LEA R7, P2, R7, R2.reuse, 0x5 ;  /* 0x0000000207079211 */ /* 0x080fe200078428ff */
[----:B------:R-:W-:Y:S01]  /*ae10*/  IMAD.U32 R18, RZ, RZ, UR6 ;  /* 0x00000006ff127e24 */ /* 0x000fe2000f8e00ff */
[-C--:B------:R-:W-:Y:S01]  /*ae20*/  @!P1 LEA R26, P0, R26, R2.reuse, 0x6 ;  /* 0x000000021a1a9211 */ /* 0x080fe200078030ff */
[--C-:B------:R-:W-:Y:S01]  /*ae30*/  @!P1 IMAD.MOV.U32 R15, RZ, RZ, R3.reuse ;  /* 0x000000ffff0f9224 */ /* 0x100fe200078e0003 */
[-C--:B------:R-:W-:Y:S01]  /*ae40*/  @!P1 LEA.HI.X R27, R13, R3.reuse, R12, 0x5, P2 ;  /* 0x000000030d1b9211 */ /* 0x080fe200010f2c0c */
[----:B------:R-:W-:Y:S01]  /*ae50*/  IMAD.U32 R12, RZ, RZ, UR6 ;  /* 0x00000006ff0c7e24 */ /* 0x000fe2000f8e00ff */
[-C--:B------:R-:W-:Y:S01]  /*ae60*/  @!P1 LEA.HI.X R38, R14, R3.reuse, R0, 0x6, P0 ;  /* 0x000000030e269211 */ /* 0x080fe200000f3400 */
[----:B------:R-:W-:Y:S01]  /*ae70*/  @!P1 IMAD.MOV.U32 R14, RZ, RZ, R2 ;  /* 0x000000ffff0e9224 */ /* 0x000fe200078e0002 */
[----:B------:R-:W-:Y:S01]  /*ae80*/  @!P1 MOV R16, R2 ;  /* 0x0000000200109202 */ /* 0x000fe20000000f00 */
[----:B------:R-:W-:Y:S01]  /*ae90*/  IMAD.U32 R0, RZ, RZ, UR6 ;  /* 0x00000006ff007e24 */ /* 0x000fe2000f8e00ff */
[----:B------:R-:W-:Y:S01]  /*aea0*/  @!P1 MOV R13, R3 ;  /* 0x00000003000d9202 */ /* 0x000fe20000000f00 */
[----:B------:R-:W-:Y:S01]  /*aeb0*/  @!P1 IMAD.MOV.U32 R17, RZ, RZ, R3 ;  /* 0x000000ffff119224 */ /* 0x000fe200078e0003 */
[----:B-1----:R-:W-:Y:S01]  /*aec0*/  @!P1 LEA R20, P2, R2, R24, 0x1 ;  /* 0x0000001802149211 */ /* 0x002fe200078408ff */
[----:B------:R-:W-:Y:S01]  /*aed0*/  @!P1 IMAD.WIDE.U32 R14, R12, 0x60, R14 ;  /* 0x000000600c0e9825 */ /* 0x000fe200078e000e */
[----:B------:R-:W-:Y:S01]  /*aee0*/  @!UP0 UIMAD UR27, UR7, 0x30, URZ ;  /* 0x00000030071b88a4 */ /* 0x000fe2000f8e023f */
[----:B------:R-:W-:Y:S01]  /*aef0*/  @P1 STS.128 [R232+0x8000], RZ ;  /* 0x008000ffe8001388 */ /* 0x000fe20000000c00 */
[----:B------:R-:W-:Y:S01]  /*af00*/  @!UP0 UIMAD UR21, UR7, 0x50, URZ ;  /* 0x00000050071588a4 */ /* 0x000fe2000f8e023f */
[----:B------:R-:W-:Y:S01]  /*af10*/  @!P1 IMAD.MOV.U32 R12, RZ, RZ, R2 ;  /* 0x000000ffff0c9224 */ /* 0x000fe200078e0002 */
[----:B------:R-:W-:Y:S01]  /*af20*/  @!UP0 UIMAD UR20, UR7, 0x60, URZ ;  /* 0x00000060071488a4 */ /* 0x000fe2000f8e023f */
[----:B------:R-:W-:Y:S01]  /*af30*/  @!P1 IMAD.WIDE.U32 R16, R0, 0x50, R16 ;  /* 0x0000005000109825 */ /* 0x000fe200078e0010 */
[----:B------:R-:W-:Y:S01]  /*af40*/  @!P1 IADD3 R0, P0, R2, UR16, RZ ;  /* 0x0000001002009c10 */ /* 0x000fe2000ff1e0ff */
[----:B------:R-:W-:-:S02]  /*af50*/  @!UP0 UIMAD UR4, UR7, 0x70, URZ ;  /* 0x00000070070488a4 */ /* 0x000fc4000f8e023f */
[----:B------:R-:W-:Y:S01]  /*af60*/  @!P1 IMAD.WIDE.U32 R12, R21, 0x70, R12 ;  /* 0x00000070150c9825 */ /* 0x000fe200078e000c */
[--C-:B------:R-:W-:Y:S02]  /*af70*/  @!P1 LEA.HI.X R21, R2, R25, R3.reuse, 0x1, P2 ;  /* 0x0000001902159211 */ /* 0x100fe400010f0c03 */
[----:B------:R-:W-:Y:S01]  /*af80*/  @!P1 IADD3.X R23, R3, UR15, RZ, P0, !PT ;  /* 0x0000000f03179c10 */ /* 0x000fe200087fe4ff */
[----:B------:R-:W1:Y:S01]  /*af90*/  @!P1 LDC.64 R24, c[0x0][0x220] ;  /* 0x00008800ff189b82 */ /* 0x000e620000000a00 */
[----:B---3--:R-:W-:Y:S01]  /*afa0*/  @!P1 LEA R22, P0, R0, R32, 0x1 ;  /* 0x0000002000169211 */ /* 0x008fe200078008ff */
[----:B------:R-:W-:Y:S01]  /*afb0*/  @!P1 IMAD.WIDE.U32 R18, R18, 0x30, R2 ;  /* 0x0000003012129825 */ /* 0x000fe200078e0002 */
[----:B------:R-:W-:Y:S01]  /*afc0*/  @!PT LDS RZ, [RZ] ;  /* 0x00000000fffff984 */ /* 0x000fe20000000800 */
[----:B------:R-:W-:Y:S01]  /*afd0*/  @!PT LDS RZ, [RZ] ;  /* 0x00000000fffff984 */ /* 0x000fe20000000800 */
[----:B------:R-:W-:Y:S01]  /*afe0*/  @!PT LDS RZ, [RZ] ;  /* 0x00000000fffff984 */ /* 0x000fe20000000800 */
[----:B------:R3:W-:Y:S02]  /*aff0*/  @!P1 LDGSTS.E.BYPASS.LTC128B.128 [R232+0x8000], desc[UR24][R20.64] ;  /* 0x0800000014e89fae */ /* 0x0007e4000b901d58 */
[----:B------:R-:W-:Y:S01]  /*b000*/  @!P1 LEA.HI.X R23, R0, R33, R23, 0x1, P0 ;  /* 0x0000002100179211 */ /* 0x000fe200000f0c17 */
[----:B------:R-:W-:Y:S01]  /*b010*/  @!P1 VIADD R0, R19, UR27 ;  /* 0x0000001b13009c36 */ /* 0x000fe20008000000 */
[C---:B----4-:R-:W-:Y:S01]  /*b020*/  @!P1 LEA R2, P0, R7.reuse, R30, 0x1 ;  /* 0x0000001e07029211 */ /* 0x050fe200078008ff */
[----:B------:R-:W3:Y:S01]  /*b030*/  @!P1 LDC.64 R32, c[0x0][0x220] ;  /* 0x00008800ff209b82 */ /* 0x000ee20000000a00 */
[----:B------:R-:W-:Y:S02]  /*b040*/  @P1 STS.128 [R232+0x8800], RZ ;  /* 0x008800ffe8001388 */ /* 0x000fe40000000c00 */
[----:B------:R-:W-:Y:S01]  /*b050*/  @!P1 LEA.HI.X R3, R7, R31, R27, 0x1, P0 ;  /* 0x0000001f07039211 */ /* 0x000fe200000f0c1b */
[----:B------:R-:W-:Y:S01]  /*b060*/  @!P1 VIADD R7, R13, UR4 ;  /* 0x000000040d079c36 */ /* 0x000fe20008000000 */
        /* <DEDUP_REMOVED lines=9> */
[----:B-1----:R-:W-:-:S03]  /*b100*/  @!P1 LEA R24, P2, R18, R24, 0x1 ;  /* 0x0000001812189211 */ /* 0x002fc600078408ff */
[----:B------:R-:W-:Y:S01]  /*b110*/  @P1 STS.128 [R232+0x9800], RZ ;  /* 0x009800ffe8001388 */ /* 0x000fe20000000c00 */
[----:B------:R-:W-:Y:S01]  /*b120*/  @!P1 LEA.HI.X R25, R18, R25, R0, 0x1, P2 ;  /* 0x0000001912199211 */ /* 0x000fe200010f0c00 */
[----:B------:R-:W-:Y:S01]  /*b130*/  @!P1 VIADD R0, R17, UR21 ;  /* 0x0000001511009c36 */ /* 0x000fe20008000000 */
[----:B------:R-:W-:Y:S02]  /*b140*/  @!P1 LEA R18, P2, R14, R34, 0x1 ;  /* 0x000000220e129211 */ /* 0x000fe400078408ff */
[C---:B---3--:R-:W-:Y:S01]  /*b150*/  @!P1 LEA R20, P3, R16.reuse, R32, 0x1 ;  /* 0x0000002010149211 */ /* 0x048fe200078608ff */
[----:B------:R-:W-:Y:S01]  /*b160*/  @!PT LDS RZ, [RZ] ;  /* 0x00000000fffff984 */ /* 0x000fe20000000800 */
[----:B------:R-:W-:Y:S01]  /*b170*/  @!PT LDS RZ, [RZ] ;  /* 0x00000000fffff984 */ /* 0x000fe20000000800 */
[----:B------:R-:W-:Y:S01]  /*b180*/  @!PT LDS RZ, [RZ] ;  /* 0x00000000fffff984 */ /* 0x000fe20000000800 */
[----:B------:R-:W-:Y:S03]  /*b190*/  @!P1 LDGSTS.E.BYPASS.LTC128B.128 [R232+0x9800], desc[UR24][R24.64] ;  /* 0x0980000018e89fae */ /* 0x000fe6000b901d58 */
[----:B------:R-:W-:Y:S01]  /*b1a0*/  @!P1 LEA.HI.X R21, R16, R33, R0, 0x1, P3 ;  /* 0x0000002110159211 */ /* 0x000fe200018f0c00 */
[----:B------:R-:W-:Y:S01]  /*b1b0*/  @P1 STS.128 [R232+0xa000], RZ ;  /* 0x00a000ffe8001388 */ /* 0x000fe20000000c00 */
[----:B----4-:R-:W-:-:S04]  /*b1c0*/  @!P1 LEA R22, P0, R26, R28, 0x1 ;  /* 0x0000001c1a169211 */ /* 0x010fc800078008ff */
[----:B------:R-:W-:Y:S01]  /*b1d0*/  @!P1 LEA.HI.X R23, R26, R29, R38, 0x1, P0 ;  /* 0x0000001d1a179211 */ /* 0x000fe200000f0c26 */
[----:B------:R-:W-:Y:S01]  /*b1e0*/  @!P1 VIADD R3, R15, UR20 ;  /* 0x000000140f039c36 */ /* 0x000fe20008000000 */
[----:B------:R-:W-:-:S03]  /*b1f0*/  @!P1 LEA R2, P0, R12, R36, 0x1 ;  /* 0x000000240c029211 */ /* 0x000fc600078008ff */
[----:B------:R-:W-:Y:S01]  /*b200*/  @!PT LDS RZ, [RZ] ;  /* 0x00000000fffff984 */ /* 0x000fe20000000800 */
[----:B------:R-:W-:Y:S01]  /*b210*/  @!PT LDS RZ, [RZ] ;  /* 0x00000000fffff984 */ /* 0x000fe20000000800 */
[----:B------:R-:W-:Y:S01]  /*b220*/  @!PT LDS RZ, [RZ] ;  /* 0x00000000fffff984 */ /* 0x000fe20000000800 */
[----:B------:R-:W-:Y:S01]  /*b230*/  @!P1 LDGSTS.E.BYPASS.LTC128B.128 [R232+0xa000], desc[UR24][R22.64] ;  /* 0x0a00000016e89fae */ /* 0x000fe2000b901d58 */
[----:B------:R-:W-:-:S03]  /*b240*/  @!P1 LEA.HI.X R19, R14, R35, R3, 0x1, P2 ;  /* 0x000000230e139211 */ /* 0x000fc600010f0c03 */
[----:B------:R-:W-:Y:S01]  /*b250*/  @P1 STS.128 [R232+0xa800], RZ ;  /* 0x00a800ffe8001388 */ /* 0x000fe20000000c00 */
[----:B------:R-:W-:-:S03]  /*b260*/  @!P1 LEA.HI.X R3, R12, R37, R7, 0x1, P0 ;  /* 0x000000250c039211 */ /* 0x000fc600000f0c07 */
        /* <DEDUP_REMOVED lines=15> */
[----:B------:R-:W-:Y:S04]  /*b360*/  LDSM.16.M88.4 R80, [R220+0x4000] ;  /* 0x00400000dc50783b */ /* 0x000fe80000000200 */
[----:B------:R-:W-:Y:S04]  /*b370*/  LDSM.16.M88.4 R76, [R220+0x4800] ;  /* 0x00480000dc4c783b */ /* 0x000fe80000000200 */
[----:B------:R-:W-:Y:S04]  /*b380*/  LDSM.16.M88.4 R68, [R220+0x5800] ;  /* 0x00580000dc44783b */ /* 0x000fe80000000200 */
[----:B-1----:R-:W1:Y:S04]  /*b390*/  LDSM.16.M88.4 R16, [R228+0x2000] ;  /* 0x00200000e410783b */ /* 0x002e680000000200 */
[----:B------:R-:W4:Y:S04]  /*b3a0*/  LDSM.16.M88.4 R64, [R220+0x6000] ;  /* 0x00600000dc40783b */ /* 0x000f280000000200 */
[----:B------:R-:W3:Y:S04]  /*b3b0*/  LDSM.16.M88.4 R60, [R220+0x6800] ;  /* 0x00680000dc3c783b */ /* 0x000ee80000000200 */
[----:B------:R-:W3:Y:S04]  /*b3c0*/  LDSM.16.M88.4 R56, [R220+0x7000] ;  /* 0x00700000dc38783b */ /* 0x000ee80000000200 */
[----:B------:R-:W3:Y:S04]  /*b3d0*/  LDSM.16.M88.4 R52, [R220+0x7800] ;  /* 0x00780000dc34783b */ /* 0x000ee80000000200 */
[----:B------:R-:W-:Y:S04]  /*b3e0*/  LDSM.16.M88.4 R40, [R226+0x5000] ;  /* 0x00500000e228783b */ /* 0x000fe80000000200 */
[----:B------:R-:W-:Y:S04]  /*b3f0*/  LDSM.16.M88.4 R36, [R226+0x5800] ;  /* 0x00580000e224783b */ /* 0x000fe80000000200 */
[----:B------:R-:W-:Y:S04]  /*b400*/  LDSM.16.M88.4 R88, [R226+0x7000] ;  /* 0x00700000e258783b */ /* 0x000fe80000000200 */
[----:B------:R-:W-:Y:S04]  /*b410*/  LDSM.16.M88.4 R84, [R226+0x7800] ;  /* 0x00780000e254783b */ /* 0x000fe80000000200 */
[----:B------:R-:W-:Y:S01]  /*b420*/  LDSM.16.M88.4 R20, [R228] ;  /* 0x00000000e414783b */ /* 0x000fe20000000200 */
[C---:B-1----:R-:W-:Y:S03]  /*b430*/  HMMA.16816.F32.BF16 R96, R16.reuse, R72, RZ ;  /* 0x000000481060723c */ /* 0x042fe600000418ff */
[----:B------:R-:W-:Y:S04]  /*b440*/  LDSM.16.M88.4 R32, [R226+0x6000] ;  /* 0x00600000e220783b */ /* 0x000fe80000000200 */
[----:B------:R-:W-:Y:S01]  /*b450*/  LDSM.16.M88.4 R44, [R226+0x4800] ;  /* 0x00480000e22c783b */ /* 0x000fe20000000200 */
[C---:B------:R-:W-:Y:S03]  /*b460*/  HMMA.16816.F32.BF16 R104, R16.reuse, R80, RZ ;  /* 0x000000501068723c */ /* 0x040fe600000418ff */
[----:B------:R-:W-:Y:S03]  /*b470*/  LDSM.16.M88.4 R48, [R226+0x4000] ;  /* 0x00400000e230783b */ /* 0x000fe60000000200 */
[C---:B------:R-:W-:Y:S01]  /*b480*/  HMMA.16816.F32.BF16 R100, R16.reuse, R76, RZ ;  /* 0x0000004c1064723c */ /* 0x040fe200000418ff */
[----:B------:R-:W-:Y:S04]  /*b490*/  LDSM.16.M88.4 R28, [R226+0x6800] ;  /* 0x00680000e21c783b */ /* 0x000fe80000000200 */
[----:B------:R-:W0:Y:S01]  /*b4a0*/  LDGDEPBAR ;  /* 0x00000000000079af */ /* 0x000e220000000000 */
[C---:B------:R-:W-:Y:S06]  /*b4b0*/  HMMA.16816.F32.BF16 R92, R16.reuse, R68, RZ ;  /* 0x00000044105c723c */ /* 0x040fec00000418ff */
[C---:B----4-:R-:W-:Y:S06]  /*b4c0*/  HMMA.16816.F32.BF16 R212, R16.reuse, R64, RZ ;  /* 0x0000004010d4723c */ /* 0x050fec00000418ff */
[C---:B---3--:R-:W-:Y:S06]  /*b4d0*/  HMMA.16816.F32.BF16 R128, R16.reuse, R60, RZ ;  /* 0x0000003c1080723c */ /* 0x048fec00000418ff */
        /* <DEDUP_REMOVED lines=9> */
[----:B------:R-:W-:Y:S01]  /*b570*/  HMMA.16816.F32.BF16 R108, R16, R54, RZ ;  /* 0x00000036106c723c */ /* 0x000fe200000418ff */
[----:B--2---:R-:W1:Y:S04]  /*b580*/  LDSM.16.M88.4 R12, [R234+0x2000] ;  /* 0x00200000ea0c783b */ /* 0x004e680000000200 */
[----:B------:R2:W3:Y:S01]  /*b590*/  LDSM.16.M88.4 R24, [R234] ;  /* 0x00000000ea18783b */ /* 0x0004e20000000200 */
[C---:B-1----:R-:W-:Y:S06]  /*b5a0*/  HMMA.16816.F32.BF16 R16, R12.reuse, R40, R96 ;  /* 0x000000280c10723c */ /* 0x042fec0000041860 */
[C---:B------:R-:W-:Y:S06]  /*b5b0*/  HMMA.16816.F32.BF16 R120, R12.reuse, R88, R120 ;  /* 0x000000580c78723c */ /* 0x040fec0000041878 */
[----:B------:R-:W-:Y:S06]  /*b5c0*/  HMMA.16816.F32.BF16 R112, R12, R84, R112 ;  /* 0x000000540c70723c */ /* 0x000fec0000041870 */
[----:B------:R-:W-:Y:S06]  /*b5d0*/  HMMA.16816.F32.BF16 R96, R20, R76, RZ ;  /* 0x0000004c1460723c */ /* 0x000fec00000418ff */
[----:B------:R-:W-:Y:S01]  /*b5e0*/  IMAD.MOV.U32 R233, RZ, RZ, R16 ;  /* 0x000000ffffe97224 */ /* 0x000fe200078e0010 */
[----:B------:R-:W-:Y:S01]  /*b5f0*/  MOV R207, R19 ;  /* 0x0000001300cf7202 */ /* 0x000fe20000000f00 */
[----:B------:R-:W-:Y:S01]  /*b600*/  IMAD.MOV.U32 R231, RZ, RZ, R17 ;  /* 0x000000ffffe77224 */ /* 0x000fe200078e0011 */
[----:B------:R-:W-:Y:S01]  /*b610*/  HMMA.16816.F32.BF16 R140, R12, R38, R216 ;  /* 0x000000260c8c723c */ /* 0x000fe200000418d8 */
[----:B------:R-:W-:-:S02]  /*b620*/  IMAD.MOV.U32 R230, RZ, RZ, R18 ;  /* 0x000000ffffe67224 */ /* 0x000fc400078e0012 */
[----:B------:R-:W-:Y:S01]  /*b630*/  MOV R252, R121 ;  /* 0x0000007900fc7202 */ /* 0x000fe20000000f00 */
[----:B------:R-:W-:Y:S02]  /*b640*/  IMAD.MOV.U32 R235, RZ, RZ, R122 ;  /* 0x000000ffffeb7224 */ /* 0x000fe400078e007a */
[----:B------:R-:W-:Y:S01]  /*b650*/  HMMA.16816.F32.BF16 R16, R12, R36, R92 ;  /* 0x000000240c10723c */ /* 0x000fe2000004185c */
[----:B--2---:R-:W-:Y:S02]  /*b660*/  IMAD.MOV.U32 R234, RZ, RZ, R123 ;  /* 0x000000ffffea7224 */ /* 0x004fe400078e007b */
[----:B------:R-:W-:Y:S01]  /*b670*/  IMAD.MOV.U32 R206, RZ, RZ, R112 ;  /* 0x000000ffffce7224 */ /* 0x000fe200078e0070 */
[----:B------:R-:W-:Y:S01]  /*b680*/  MOV R7, R115 ;  /* 0x0000007300077202 */ /* 0x000fe20000000f00 */
[----:B------:R-:W-:Y:S01]  /*b690*/  IMAD.MOV.U32 R5, RZ, RZ, R113 ;  /* 0x000000ffff057224 */ /* 0x000fe200078e0071 */
[----:B------:R-:W-:Y:S01]  /*b6a0*/  HMMA.16816.F32.BF16 R92, R20, R72, RZ ;  /* 0x00000048145c723c */ /* 0x000fe200000418ff */
[----:B------:R-:W-:-:S05]  /*b6b0*/  IMAD.MOV.U32 R6, RZ, RZ, R114 ;  /* 0x000000ffff067224 */ /* 0x000fca00078e0072 */
[C---:B------:R-:W-:Y:S06]  /*b6c0*/  HMMA.16816.F32.BF16 R132, R12.reuse, R34, R208 ;  /* 0x000000220c84723c */ /* 0x040fec00000418d0 */
[C---:B------:R-:W-:Y:S06]  /*b6d0*/  HMMA.16816.F32.BF16 R100, R12.reuse, R44, R100 ;  /* 0x0000002c0c64723c */ /* 0x040fec0000041864 */
[----:B------:R-:W-:Y:S01]  /*b6e0*/  IMAD.MOV.U32 R148, RZ, RZ, R16 ;  /* 0x000000ffff947224 */ /* 0x000fe200078e0010 */
[----:B------:R-:W-:Y:S01]  /*b6f0*/  HMMA.16816.F32.BF16 R216, R12, R90, R116 ;  /* 0x0000005a0cd8723c */ /* 0x000fe20000041874 */
[----:B------:R-:W-:-:S02]  /*b700*/  IMAD.MOV.U32 R3, RZ, RZ, R17 ;  /* 0x000000ffff037224 */ /* 0x000fc400078e0011 */
[----:B------:R-:W-:Y:S02]  /*b710*/  IMAD.MOV.U32 R2, RZ, RZ, R18 ;  /* 0x000000ffff027224 */ /* 0x000fe400078e0012 */
[----:B------:R-:W-:Y:S01]  /*b720*/  IMAD.MOV.U32 R0, RZ, RZ, R19 ;  /* 0x000000ffff007224 */ /* 0x000fe200078e0013 */
[----:B---3--:R-:W-:Y:S06]  /*b730*/  HMMA.16816.F32.BF16 R112, R24, R44, R96 ;  /* 0x0000002c1870723c */ /* 0x008fec0000041860 */
[----:B------:R-:W-:Y:S06]  /*b740*/  HMMA.16816.F32.BF16 R16, R20, R68, RZ ;  /* 0x000000441410723c */ /* 0x000fec00000418ff */
[----:B------:R-:W-:Y:S01]  /*b750*/  HMMA.16816.F32.BF16 R116, R24, R40, R92 ;  /* 0x000000281874723c */ /* 0x000fe2000004185c */
[----:B------:R-:W-:-:S05]  /*b760*/  IMAD.MOV.U32 R68, RZ, RZ, R120 ;  /* 0x000000ffff447224 */ /* 0x000fca00078e0078 */
[C---:B------:R-:W-:Y:S06]  /*b770*/  HMMA.16816.F32.BF16 R96, R20.reuse, R70, RZ ;  /* 0x000000461460723c */ /* 0x040fec00000418ff */
[----:B------:R-:W-:Y:S06]  /*b780*/  HMMA.16816.F32.BF16 R92, R20, R74, RZ ;  /* 0x0000004a145c723c */ /* 0x000fec00000418ff */
[----:B------:R-:W-:Y:S06]  /*b790*/  HMMA.16816.F32.BF16 R208, R24, R36, R16 ;  /* 0x0000002418d0723c */ /* 0x000fec0000041810 */
[----:B------:R-:W-:Y:S01]  /*b7a0*/  HMMA.16816.F32.BF16 R72, R20, R66, RZ ;  /* 0x000000421448723c */ /* 0x000fe200000418ff */
[----:B------:R-:W-:-:S02]  /*b7b0*/  IMAD.MOV.U32 R37, RZ, RZ, R68 ;  /* 0x000000ffff257224 */ /* 0x000fc400078e0044 */
[----:B------:R-:W-:-:S03]  /*b7c0*/  IMAD.MOV.U32 R36, RZ, RZ, R233 ;  /* 0x000000ffff247224 */ /* 0x000fc600078e00e9 */
[C---:B------:R-:W-:Y:S06]  /*b7d0*/  HMMA.16816.F32.BF16 R68, R20.reuse, R64, RZ ;  /* 0x000000401444723c */ /* 0x040fec00000418ff */
[----:B------:R-:W-:Y:S06]  /*b7e0*/  HMMA.16816.F32.BF16 R64, R20, R60, RZ ;  /* 0x0000003c1440723c */ /* 0x000fec00000418ff */
[C---:B------:R-:W-:Y:S06]  /*b7f0*/  HMMA.16816.F32.BF16 R136, R12.reuse, R32, R212 ;  /* 0x000000200c88723c */ /* 0x040fec00000418d4 */
[----:B------:R-:W-:Y:S06]  /*b800*/  HMMA.16816.F32.BF16 R120, R12, R42, R236 ;  /* 0x0000002a0c78723c */ /* 0x000fec00000418ec */
[----:B------:R-:W-:Y:S06]  /*b810*/  HMMA.16816.F32.BF16 R60, R20, R62, RZ ;  /* 0x0000003e143c723c */ /* 0x000fec00000418ff */
[C---:B------:R-:W-:Y:S06]  /*b820*/  HMMA.16816.F32.BF16 R248, R12.reuse, R48, R104 ;  /* 0x000000300cf8723c */ /* 0x040fec0000041868 */
[----:B------:R-:W-:Y:S01]  /*b830*/  HMMA.16816.F32.BF16 R144, R12, R28, R128 ;  /* 0x0000001c0c90723c */ /* 0x000fe20000041880 */
[----:B------:R-:W-:Y:S01]  /*b840*/  MOV R106, R103 ;  /* 0x00000067006a7202 */ /* 0x000fe20000000f00 */
[----:B------:R-:W-:-:S02]  /*b850*/  IMAD.MOV.U32 R107, RZ, RZ, R102 ;  /* 0x000000ffff6b7224 */ /* 0x000fc400078e0066 */
[----:B------:R-:W-:Y:S02]  /*b860*/  IMAD.MOV.U32 R105, RZ, RZ, R100 ;  /* 0x000000ffff697224 */ /* 0x000fe400078e0064 */
[C---:B------:R-:W-:Y:S01]  /*b870*/  HMMA.16816.F32.BF16 R244, R12.reuse, R50, R244 ;  /* 0x000000320cf4723c */ /* 0x040fe200000418f4 */
[----:B------:R-:W-:Y:S02]  /*b880*/  IMAD.MOV.U32 R104, RZ, RZ, R101 ;  /* 0x000000ffff687224 */ /* 0x000fe400078e0065 */
[----:B------:R-:W-:Y:S02]  /*b890*/  IMAD.MOV.U32 R44, RZ, RZ, R107 ;  /* 0x000000ffff2c7224 */ /* 0x000fe400078e006b */
[----:B------:R-:W-:Y:S01]  /*b8a0*/  IMAD.MOV.U32 R45, RZ, RZ, R106 ;  /* 0x000000ffff2d7224 */ /* 0x000fe200078e006a */
[----:B------:R-:W-:Y:S01]  /*b8b0*/  HMMA.16816.F32.BF16 R240, R12, R46, R240 ;  /* 0x0000002e0cf0723c */ /* 0x000fe200000418f0 */
[----:B------:R-:W-:Y:S02]  /*b8c0*/  IMAD.MOV.U32 R40, RZ, RZ, R105 ;  /* 0x000000ffff287224 */ /* 0x000fe400078e0069 */
[----:B------:R-:W-:-:S03]  /*b8d0*/  IMAD.MOV.U32 R41, RZ, RZ, R104 ;  /* 0x000000ffff297224 */ /* 0x000fc600078e0068 */
[C---:B------:R-:W-:Y:S06]  /*b8e0*/  HMMA.16816.F32.BF16 R236, R12.reuse, R30, R124 ;  /* 0x0000001e0cec723c */ /* 0x040fec000004187c */
[----:B------:R-:W-:Y:S06]  /*b8f0*/  HMMA.16816.F32.BF16 R212, R12, R86, R108 ;  /* 0x000000560cd4723c */ /* 0x000fec000004186c */
[C---:B------:R-:W-:Y:S06]  /*b900*/  HMMA.16816.F32.BF16 R16, R20.reuse, R56, RZ ;  /* 0x000000381410723c */ /* 0x040fec00000418ff */
[----:B------:R-:W-:Y:S06]  /*b910*/  HMMA.16816.F32.BF16 R12, R20, R52, RZ ;  /* 0x00000034140c723c */ /* 0x000fec00000418ff */
[----:B------:R-:W-:Y:S06]  /*b920*/  HMMA.16816.F32.BF16 R124, R24, R32, R68 ;  /* 0x00000020187c723c */ /* 0x000fec0000041844 */
[C---:B------:R-:W-:Y:S06]  /*b930*/  HMMA.16816.F32.BF16 R68, R20.reuse, R58, RZ ;  /* 0x0000003a1444723c */ /* 0x040fec00000418ff */
[C---:B------:R-:W-:Y:S06]  /*b940*/  HMMA.16816.F32.BF16 R100, R20.reuse, R80, RZ ;  /* 0x000000501464723c */ /* 0x040fec00000418ff */
[C---:B------:R-:W-:Y:S06]  /*b950*/  HMMA.16816.F32.BF16 R56, R20.reuse, R54, RZ ;  /* 0x000000361438723c */ /* 0x040fec00000418ff */
[C---:B------:R-:W-:Y:S06]  /*b960*/  HMMA.16816.F32.BF16 R80, R20.reuse, R82, RZ ;  /* 0x000000521450723c */ /* 0x040fec00000418ff */
[----:B------:R-:W-:Y:S01]  /*b970*/  HMMA.16816.F32.BF16 R76, R20, R78, RZ ;  /* 0x0000004e144c723c */ /* 0x000fe200000418ff */
[----:B------:R-:W-:Y:S05]  /*b980*/  LDSM.16.M88.4 R20, [R4] ;  /* 0x000000000414783b */ /* 0x000fea0000000200 */
[C---:B------:R-:W-:Y:S06]  /*b990*/  HMMA.16816.F32.BF16 R108, R24.reuse, R28, R64 ;  /* 0x0000001c186c723c */ /* 0x040fec0000041840 */
[C---:B------:R-:W-:Y:S01]  /*b9a0*/  HMMA.16816.F32.BF16 R52, R24.reuse, R30, R60 ;  /* 0x0000001e1834723c */ /* 0x040fe2000004183c */
[----:B------:R-:W1:Y:S05]  /*b9b0*/  LDSM.16.M88.4 R28, [R227+0x800] ;  /* 0x00080000e31c783b */ /* 0x000e6a0000000200 */
[C---:B------:R-:W-:Y:S01]  /*b9c0*/  HMMA.16816.F32.BF16 R104, R24.reuse, R88, R16 ;  /* 0x000000581868723c */ /* 0x040fe20000041810 */
[----:B------:R-:W2:Y:S05]  /*b9d0*/  LDSM.16.M88.4 R16, [R227+0x1000] ;  /* 0x00100000e310783b */ /* 0x000eaa0000000200 */
[C---:B------:R-:W-:Y:S01]  /*b9e0*/  HMMA.16816.F32.BF16 R128, R24.reuse, R84, R12 ;  /* 0x000000541880723c */ /* 0x040fe2000004180c */
[----:B------:R3:W4:Y:S05]  /*b9f0*/  LDSM.16.M88.4 R12, [R4+0x2000] ;  /* 0x00200000040c783b */ /* 0x00072a0000000200 */
[C---:B------:R-:W-:Y:S01]  /*ba00*/  HMMA.16816.F32.BF16 R72, R24.reuse, R34, R72 ;  /* 0x000000221848723c */ /* 0x040fe20000041848 */
[----:B------:R-:W4:Y:S05]  /*ba10*/  LDSM.16.M88.4 R32, [R227] ;  /* 0x00000000e320783b */ /* 0x000f2a0000000200 */
[C---:B------:R-:W-:Y:S06]  /*ba20*/  HMMA.16816.F32.BF16 R100, R24.reuse, R48, R100 ;  /* 0x000000301864723c */ /* 0x040fec0000041864 */
[C---:B------:R-:W-:Y:S06]  /*ba30*/  HMMA.16816.F32.BF16 R48, R24.reuse, R50, R80 ;  /* 0x000000321830723c */ /* 0x040fec0000041850 */
[----:B------:R-:W-:Y:S01]  /*ba40*/  HMMA.16816.F32.BF16 R96, R24, R38, R96 ;  /* 0x000000261860723c */ /* 0x000fe20000041860 */
[----:B------:R-:W-:Y:S01]  /*ba50*/  MOV R80, R40 ;  /* 0x0000002800507202 */ /* 0x000fe20000000f00 */
[----:B------:R-:W-:Y:S01]  /*ba60*/  IMAD.MOV.U32 R81, RZ, RZ, R41 ;  /* 0x000000ffff517224 */ /* 0x000fe200078e0029 */
[----:B---3--:R-:W-:Y:S01]  /*ba70*/  MOV R4, R206 ;  /* 0x000000ce00047202 */ /* 0x008fe20000000f00 */
[----:B------:R-:W-:-:S02]  /*ba80*/  IMAD.MOV.U32 R82, RZ, RZ, R44 ;  /* 0x000000ffff527224 */ /* 0x000fc400078e002c */
[C---:B------:R-:W-:Y:S01]  /*ba90*/  HMMA.16816.F32.BF16 R40, R24.reuse, R42, R92 ;  /* 0x0000002a1828723c */ /* 0x040fe2000004185c */
[----:B------:R-:W-:Y:S02]  /*baa0*/  IMAD.MOV.U32 R38, RZ, RZ, R230 ;  /* 0x000000ffff267224 */ /* 0x000fe400078e00e6 */
[----:B------:R-:W-:Y:S02]  /*bab0*/  IMAD.MOV.U32 R39, RZ, RZ, R207 ;  /* 0x000000ffff277224 */ /* 0x000fe400078e00cf */
[----:B------:R-:W-:Y:S01]  /*bac0*/  IMAD.MOV.U32 R83, RZ, RZ, R45 ;  /* 0x000000ffff537224 */ /* 0x000fe200078e002d */
[----:B------:R-:W-:Y:S01]  /*bad0*/  HMMA.16816.F32.BF16 R84, R24, R86, R56 ;  /* 0x000000561854723c */ /* 0x000fe20000041838 */
[----:B------:R-:W-:Y:S01]  /*bae0*/  IMAD.MOV.U32 R92, RZ, RZ, R37 ;  /* 0x000000ffff5c7224 */ /* 0x000fe200078e0025 */
[----:B------:R-:W-:Y:S01]  /*baf0*/  MOV R94, R235 ;  /* 0x000000eb005e7202 */ /* 0x000fe20000000f00 */
[----:B------:R-:W-:Y:S02]  /*bb00*/  IMAD.MOV.U32 R37, RZ, RZ, R231 ;  /* 0x000000ffff257224 */ /* 0x000fe400078e00e7 */
[----:B------:R-:W-:Y:S01]  /*bb10*/  IMAD.MOV.U32 R93, RZ, RZ, R252 ;  /* 0x000000ffff5d7224 */ /* 0x000fe200078e00fc */
[----:B-1----:R-:W-:Y:S01]  /*bb20*/  HMMA.16816.F32.BF16 R56, R20, R28, R112 ;  /* 0x0000001c1438723c */ /* 0x002fe20000041870 */
[----:B------:R-:W-:-:S05]  /*bb30*/  IMAD.MOV.U32 R95, RZ, RZ, R234 ;  /* 0x000000ffff5f7224 */ /* 0x000fca00078e00ea */
[-C--:B--2---:R-:W-:Y:S06]  /*bb40*/  HMMA.16816.F32.BF16 R112, R20, R16.reuse, R116 ;  /* 0x000000101470723c */ /* 0x084fec0000041874 */
[----:B----4-:R-:W-:Y:S01]  /*bb50*/  HMMA.16816.F32.BF16 R116, R12, R16, R36 ;  /* 0x000000100c74723c */ /* 0x010fe20000041824 */
[----:B------:R-:W1:Y:S05]  /*bb60*/  LDSM.16.M88.4 R36, [R227+0x3800] ;  /* 0x00380000e324783b */ /* 0x000e6a0000000200 */
[C---:B------:R-:W-:Y:S06]  /*bb70*/  HMMA.16816.F32.BF16 R44, R24.reuse, R46, R76 ;  /* 0x0000002e182c723c */ /* 0x040fec000004184c */
[----:B------:R-:W-:Y:S01]  /*bb80*/  HMMA.16816.F32.BF16 R88, R24, R90, R68 ;  /* 0x0000005a1858723c */ /* 0x000fe20000041844 */
[----:B------:R-:W-:Y:S05]  /*bb90*/  LDSM.16.M88.4 R24, [R227+0x2800] ;  /* 0x00280000e318783b */ /* 0x000fea0000000200 */
[-C--:B------:R-:W-:Y:S06]  /*bba0*/  HMMA.16816.F32.BF16 R76, R12, R32.reuse, R248 ;  /* 0x000000200c4c723c */ /* 0x080fec00000418f8 */
[----:B------:R-:W-:Y:S01]  /*bbb0*/  HMMA.16816.F32.BF16 R68, R20, R32, R100 ;  /* 0x000000201444723c */ /* 0x000fe20000041864 */
[----:B------:R-:W-:-:S02]  /*bbc0*/  IMAD.MOV.U32 R248, RZ, RZ, R148 ;  /* 0x000000fffff87224 */ /* 0x000fc400078e0094 */
[----:B------:R-:W-:Y:S02]  /*bbd0*/  IMAD.MOV.U32 R249, RZ, RZ, R3 ;  /* 0x000000fffff97224 */ /* 0x000fe400078e0003 */
[----:B------:R-:W-:Y:S01]  /*bbe0*/  IMAD.MOV.U32 R250, RZ, RZ, R2 ;  /* 0x000000fffffa7224 */ /* 0x000fe200078e0002 */
[----:B------:R-:W-:Y:S01]  /*bbf0*/  HMMA.16816.F32.BF16 R64, R12, R34, R244 ;  /* 0x000000220c40723c */ /* 0x000fe200000418f4 */
[----:B------:R-:W-:-:S05]  /*bc00*/  IMAD.MOV.U32 R251, RZ, RZ, R0 ;  /* 0x000000fffffb7224 */ /* 0x000fca00078e0000 */
[----:B------:R-:W-:Y:S01]  /*bc10*/  HMMA.16816.F32.BF16 R60, R20, R34, R48 ;  /* 0x00000022143c723c */ /* 0x000fe20000041830 */
[----:B------:R-:W2:Y:S05]  /*bc20*/  LDSM.16.M88.4 R32, [R227+0x1800] ;  /* 0x00180000e320783b */ /* 0x000eaa0000000200 */
[C---:B-1----:R-:W-:Y:S06]  /*bc30*/  HMMA.16816.F32.BF16 R4, R12.reuse, R36, R4 ;  /* 0x000000240c04723c */ /* 0x042fec0000041804 */
[-C--:B------:R-:W-:Y:S06]  /*bc40*/  HMMA.16816.F32.BF16 R120, R12, R18.reuse, R120 ;  /* 0x000000120c78723c */ /* 0x080fec0000041878 */
[----:B------:R-:W-:Y:S01]  /*bc50*/  HMMA.16816.F32.BF16 R40, R20, R18, R40 ;  /* 0x000000121428723c */ /* 0x000fe20000041828 */
[----:B------:R-:W1:Y:S05]  /*bc60*/  LDSM.16.M88.4 R16, [R227+0x3000] ;  /* 0x00300000e310783b */ /* 0x000e6a0000000200 */
[----:B------:R-:W-:Y:S06]  /*bc70*/  HMMA.16816.F32.BF16 R48, R12, R28, R80 ;  /* 0x0000001c0c30723c */ /* 0x000fec0000041850 */
[----:B------:R-:W-:Y:S01]  /*bc80*/  HMMA.16816.F32.BF16 R80, R20, R30, R44 ;  /* 0x0000001e1450723c */ /* 0x000fe2000004182c */
[----:B------:R-:W-:-:S02]  /*bc90*/  IMAD.MOV.U32 R148, RZ, RZ, R4 ;  /* 0x000000ffff947224 */ /* 0x000fc400078e0004 */
[----:B------:R-:W-:Y:S02]  /*bca0*/  IMAD.MOV.U32 R3, RZ, RZ, R5 ;  /* 0x000000ffff037224 */ /* 0x000fe400078e0005 */
[----:B------:R-:W-:Y:S01]  /*bcb0*/  IMAD.MOV.U32 R2, RZ, RZ, R6 ;  /* 0x000000ffff027224 */ /* 0x000fe200078e0006 */
[C---:B------:R-:W-:Y:S01]  /*bcc0*/  HMMA.16816.F32.BF16 R100, R12.reuse, R30, R240 ;  /* 0x0000001e0c64723c */ /* 0x040fe200000418f0 */
[----:B------:R-:W-:Y:S01]  /*bcd0*/  IMAD.MOV.U32 R0, RZ, RZ, R7 ;  /* 0x000000ffff007224 */ /* 0x000fe200078e0007 */
[----:B------:R-:W3:Y:S04]  /*bce0*/  LDSM.16.M88.4 R28, [R227+0x2000] ;  /* 0x00200000e31c783b */ /* 0x000ee80000000200 */
[C---:B--2---:R-:W-:Y:S06]  /*bcf0*/  HMMA.16816.F32.BF16 R44, R12.reuse, R32, R248 ;  /* 0x000000200c2c723c */ /* 0x044fec00000418f8 */
[C---:B------:R-:W-:Y:S06]  /*bd00*/  HMMA.16816.F32.BF16 R4, R12.reuse, R34, R140 ;  /* 0x000000220c04723c */ /* 0x040fec000004188c */
[----:B------:R-:W-:Y:S06]  /*bd10*/  HMMA.16816.F32.BF16 R140, R12, R38, R212 ;  /* 0x000000260c8c723c */ /* 0x000fec00000418d4 */
[C---:B------:R-:W-:Y:S06]  /*bd20*/  HMMA.16816.F32.BF16 R248, R20.reuse, R32, R208 ;  /* 0x0000002014f8723c */ /* 0x040fec00000418d0 */
[----:B------:R-:W-:Y:S01]  /*bd30*/  IMAD.MOV.U32 R252, RZ, RZ, R44 ;  /* 0x000000fffffc7224 */ /* 0x000fe200078e002c */
[----:B------:R-:W-:Y:S01]  /*bd40*/  MOV R235, R45 ;  /* 0x0000002d00eb7202 */ /* 0x000fe20000000f00 */
[----:B------:R-:W-:Y:S01]  /*bd50*/  IMAD.MOV.U32 R234, RZ, RZ, R46 ;  /* 0x000000ffffea7224 */ /* 0x000fe200078e002e */
[----:B-1----:R-:W-:Y:S01]  /*bd60*/  HMMA.16816.F32.BF16 R212, R20, R16, R104 ;  /* 0x0000001014d4723c */ /* 0x002fe20000041868 */
[----:B------:R-:W-:-:S02]  /*bd70*/  IMAD.MOV.U32 R233, RZ, RZ, R47 ;  /* 0x000000ffffe97224 */ /* 0x000fc400078e002f */
[----:B------:R-:W-:Y:S01]  /*bd80*/  IMAD.MOV.U32 R231, RZ, RZ, R4 ;  /* 0x000000ffffe77224 */ /* 0x000fe200078e0004 */
[----:B------:R-:W-:Y:S01]  /*bd90*/  MOV R230, R5 ;  /* 0x0000000500e67202 */ /* 0x000fe20000000f00 */
[----:B------:R-:W-:Y:S01]  /*bda0*/  IMAD.MOV.U32 R207, RZ, RZ, R6 ;  /* 0x000000ffffcf7224 */ /* 0x000fe200078e0006 */
[----:B------:R-:W-:Y:S01]  /*bdb0*/  HMMA.16816.F32.BF16 R44, R12, R16, R92 ;  /* 0x000000100c2c723c */ /* 0x000fe2000004185c */
[----:B------:R-:W-:-:S05]  /*bdc0*/  IMAD.MOV.U32 R206, RZ, RZ, R7 ;  /* 0x000000ffffce7224 */ /* 0x000fca00078e0007 */
[----:B------:R-:W-:Y:S06]  /*bdd0*/  HMMA.16816.F32.BF16 R4, R12, R26, R236 ;  /* 0x0000001a0c04723c */ /* 0x000fec00000418ec */
[-C--:B---3--:R-:W-:Y:S06]  /*bde0*/  HMMA.16816.F32.BF16 R244, R20, R28.reuse, R124 ;  /* 0x0000001c14f4723c */ /* 0x088fec000004187c */
[C---:B------:R-:W-:Y:S06]  /*bdf0*/  HMMA.16816.F32.BF16 R136, R12.reuse, R28, R136 ;  /* 0x0000001c0c88723c */ /* 0x040fec0000041888 */
        /* <DEDUP_REMOVED lines=8> */
[----:B------:R-:W-:Y:S01]  /*be80*/  HMMA.16816.F32.BF16 R124, R20, R30, R72 ;  /* 0x0000001e147c723c */ /* 0x000fe20000041848 */
[----:B------:R-:W-:Y:S01]  /*be90*/  IMAD.MOV.U32 R45, RZ, RZ, R6 ;  /* 0x000000ffff2d7224 */ /* 0x000fe200078e0006 */
[----:B------:R-:W-:Y:S04]  /*bea0*/  LDSM.16.M88.4 R28, [R225+0x800] ;  /* 0x00080000e11c783b */ /* 0x000fe80000000200 */
[-C--:B------:R-:W-:Y:S06]  /*beb0*/  HMMA.16816.F32.BF16 R4, R12, R18.reuse, R216 ;  /* 0x000000120c04723c */ /* 0x080fec00000418d8 */
[----:B------:R-:W-:Y:S01]  /*bec0*/  HMMA.16816.F32.BF16 R208, R20, R18, R88 ;  /* 0x0000001214d0723c */ /* 0x000fe20000041858 */
[----:B------:R-:W1:Y:S05]  /*bed0*/  LDSM.16.M88.4 R16, [R229] ;  /* 0x00000000e510783b */ /* 0x000e6a0000000200 */
[----:B------:R-:W-:Y:S01]  /*bee0*/  HMMA.16816.F32.BF16 R144, R12, R24, R144 ;  /* 0x000000180c90723c */ /* 0x000fe20000041890 */
[----:B------:R-:W-:Y:S01]  /*bef0*/  LDSM.16.M88.4 R12, [R229+0x2000] ;  /* 0x00200000e50c783b */ /* 0x000fe20000000200 */
[----:B------:R-:W-:-:S02]  /*bf00*/  IMAD.MOV.U32 R88, RZ, RZ, R252 ;  /* 0x000000ffff587224 */ /* 0x000fc400078e00fc */
[----:B------:R-:W-:Y:S02]  /*bf10*/  IMAD.MOV.U32 R89, RZ, RZ, R235 ;  /* 0x000000ffff597224 */ /* 0x000fe400078e00eb */
[C---:B------:R-:W-:Y:S01]  /*bf20*/  HMMA.16816.F32.BF16 R240, R20.reuse, R34, R96 ;  /* 0x0000002214f0723c */ /* 0x040fe20000041860 */
[----:B------:R-:W2:Y:S01]  /*bf30*/  LDSM.16.M88.4 R32, [R225] ;  /* 0x00000000e120783b */ /* 0x000ea20000000200 */
[----:B------:R-:W-:Y:S02]  /*bf40*/  IMAD.MOV.U32 R90, RZ, RZ, R234 ;  /* 0x000000ffff5a7224 */ /* 0x000fe400078e00ea */
[----:B------:R-:W-:Y:S01]  /*bf50*/  IMAD.MOV.U32 R91, RZ, RZ, R233 ;  /* 0x000000ffff5b7224 */ /* 0x000fe200078e00e9 */
[----:B------:R-:W3:Y:S01]  /*bf60*/  S2R R234, SR_TID.X ;  /* 0x0000000000ea7919 */ /* 0x000ee20000002100 */
[C---:B------:R-:W-:Y:S06]  /*bf70*/  HMMA.16816.F32.BF16 R236, R20.reuse, R24, R108 ;  /* 0x0000001814ec723c */ /* 0x040fec000004186c */
[C---:B------:R-:W-:Y:S01]  /*bf80*/  HMMA.16816.F32.BF16 R216, R20.reuse, R26, R52 ;  /* 0x0000001a14d8723c */ /* 0x040fe20000041834 */
[----:B------:R-:W4:Y:S05]  /*bf90*/  LDSM.16.M88.4 R24, [R225+0x1000] ;  /* 0x00100000e118783b */ /* 0x000f2a0000000200 */
[C---:B------:R-:W-:Y:S06]  /*bfa0*/  HMMA.16816.F32.BF16 R108, R20.reuse, R38, R84 ;  /* 0x00000026146c723c */ /* 0x040fec0000041854 */
[----:B------:R-:W-:Y:S01]  /*bfb0*/  HMMA.16816.F32.BF16 R128, R20, R36, R128 ;  /* 0x000000241480723c */ /* 0x000fe20000041880 */
[----:B------:R-:W-:Y:S01]  /*bfc0*/  LDSM.16.M88.4 R20, [R225+0x3000] ;  /* 0x00300000e114783b */ /* 0x000fe20000000200 */
[----:B------:R-:W-:-:S02]  /*bfd0*/  IMAD.MOV.U32 R38, RZ, RZ, R207 ;  /* 0x000000ffff267224 */ /* 0x000fc400078e00cf */
[----:B------:R-:W-:Y:S02]  /*bfe0*/  IMAD.MOV.U32 R39, RZ, RZ, R206 ;  /* 0x000000ffff277224 */ /* 0x000fe400078e00ce */
[----:B-1----:R-:W-:Y:S01]  /*bff0*/  HMMA.16816.F32.BF16 R72, R16, R28, R56 ;  /* 0x0000001c1048723c */ /* 0x002fe20000041838 */
[----:B------:R-:W-:Y:S01]  /*c000*/  IMAD.MOV.U32 R36, RZ, RZ, R231 ;  /* 0x000000ffff247224 */ /* 0x000fe200078e00e7 */
[----:B------:R-:W-:-:S05]  /*c010*/  MOV R37, R230 ;  /* 0x000000e600257202 */ /* 0x000fca0000000f00 */
[----:B------:R-:W-:Y:S02]  /*c020*/  IMAD.MOV.U32 R56, RZ, RZ, R47 ;  /* 0x000000ffff387224 */ /* 0x000fe400078e002f */
[----:B------:R-:W-:Y:S02]  /*c030*/  IMAD.MOV.U32 R57, RZ, RZ, R46 ;  /* 0x000000ffff397224 */ /* 0x000fe400078e002e */
[----:B------:R-:W-:Y:S01]  /*c040*/  IMAD.MOV.U32 R58, RZ, RZ, R45 ;  /* 0x000000ffff3a7224 */ /* 0x000fe200078e002d */
[----:B--2---:R-:W-:Y:S01]  /*c050*/  HMMA.16816.F32.BF16 R96, R12, R34, R64 ;  /* 0x000000220c60723c */ /* 0x004fe20000041840 */
[----:B------:R-:W-:Y:S02]  /*c060*/  IMAD.MOV.U32 R59, RZ, RZ, R44 ;  /* 0x000000ffff3b7224 */ /* 0x000fe400078e002c */
[----:B---3--:R-:W-:-:S03]  /*c070*/  IMAD.SHL.U32 R234, R234, 0x2, RZ ;  /* 0x00000002eaea7824 */ /* 0x008fc600078e00ff */
[----:B------:R-:W-:Y:S02]  /*c080*/  HMMA.16816.F32.BF16 R44, R12, R28, R48 ;  /* 0x0000001c0c2c723c */ /* 0x000fe40000041830 */
[----:B------:R-:W-:-:S04]  /*c090*/  LOP3.LUT R234, R234, 0x6, RZ, 0xc0, !PT ;  /* 0x00000006eaea7812 */ /* 0x000fc800078ec0ff */
[-C--:B------:R-:W-:Y:S06]  /*c0a0*/  HMMA.16816.F32.BF16 R64, R12, R30.reuse, R100 ;  /* 0x0000001e0c40723c */ /* 0x080fec0000041864 */
[----:B------:R-:W-:Y:S01]  /*c0b0*/  HMMA.16816.F32.BF16 R48, R16, R30, R80 ;  /* 0x0000001e1030723c */ /* 0x000fe20000041850 */
[----:B------:R-:W1:Y:S05]  /*c0c0*/  LDSM.16.M88.4 R28, [R225+0x2000] ;  /* 0x00200000e11c783b */ /* 0x000e6a0000000200 */
[----:B------:R-:W-:Y:S06]  /*c0d0*/  HMMA.16816.F32.BF16 R104, R12, R32, R76 ;  /* 0x000000200c68723c */ /* 0x000fec000004184c */
[----:B------:R-:W-:Y:S01]  /*c0e0*/  HMMA.16816.F32.BF16 R84, R16, R34, R60 ;  /* 0x000000221054723c */ /* 0x000fe2000004183c */
[----:B------:R-:W-:Y:S01]  /*c0f0*/  IMAD.MOV.U32 R76, RZ, RZ, R95 ;  /* 0x000000ffff4c7224 */ /* 0x000fe200078e005f */
[----:B------:R-:W-:Y:S01]  /*c100*/  MOV R79, R92 ;  /* 0x0000005c004f7202 */ /* 0x000fe20000000f00 */
[----:B------:R-:W-:-:S02]  /*c110*/  IMAD.MOV.U32 R77, RZ, RZ, R94 ;  /* 0x000000ffff4d7224 */ /* 0x000fc400078e005e */
[----:B------:R-:W-:Y:S01]  /*c120*/  IMAD.MOV.U32 R78, RZ, RZ, R93 ;  /* 0x000000ffff4e7224 */ /* 0x000fe200078e005d */
[----:B----4-:R-:W-:Y:S06]  /*c130*/  HMMA.16816.F32.BF16 R52, R12, R24, R116 ;  /* 0x000000180c34723c */ /* 0x010fec0000041874 */
[C---:B------:R-:W-:Y:S01]  /*c140*/  HMMA.16816.F32.BF16 R92, R16.reuse, R32, R68 ;  /* 0x00000020105c723c */ /* 0x040fe20000041844 */
[----:B------:R-:W2:Y:S05]  /*c150*/  LDSM.16.M88.4 R32, [R225+0x1800] ;  /* 0x00180000e120783b */ /* 0x000eaa0000000200 */
[----:B------:R-:W-:Y:S06]  /*c160*/  HMMA.16816.F32.BF16 R68, R16, R24, R112 ;  /* 0x000000181044723c */ /* 0x000fec0000041870 */
[-C--:B------:R-:W-:Y:S06]  /*c170*/  HMMA.16816.F32.BF16 R80, R12, R26.reuse, R120 ;  /* 0x0000001a0c50723c */ /* 0x080fec0000041878 */
[----:B------:R-:W-:Y:S01]  /*c180*/  HMMA.16816.F32.BF16 R60, R16, R26, R40 ;  /* 0x0000001a103c723c */ /* 0x000fe20000041828 */
[----:B------:R-:W3:Y:S04]  /*c190*/  LDSM.16.M88.4 R24, [R225+0x2800] ;  /* 0x00280000e118783b */ /* 0x000ee80000000200 */
[----:B------:R-:W4:Y:S01]  /*c1a0*/  LDSM.16.M88.4 R40, [R225+0x3800] ;  /* 0x00380000e128783b */ /* 0x000f220000000200 */
[----:B-1----:R-:W-:Y:S01]  /*c1b0*/  HMMA.16816.F32.BF16 R112, R12, R28, R136 ;  /* 0x0000001c0c70723c */ /* 0x002fe20000041888 */
[----:B------:R-:W-:Y:S01]  /*c1c0*/  UISETP.GE.AND UP1, UPT, UR26, 0x3, UPT ;  /* 0x000000031a00788c */ /* 0x000fe2000bf26270 */
[----:B------:R-:W-:-:S04]  /*c1d0*/  DEPBAR.LE SB0, 0x0 ;  /* 0x000080000000791a */ /* 0x000fc80000000000 */
[----:B------:R-:W-:Y:S06]  /*c1e0*/  HMMA.16816.F32.BF16 R4, R12, R22, R4 ;  /* 0x000000160c04723c */ /* 0x000fec0000041804 */
[----:B------:R-:W-:Y:S06]  /*c1f0*/  HMMA.16816.F32.BF16 R124, R16, R30, R124 ;  /* 0x0000001e107c723c */ /* 0x000fec000004187c */
[C---:B--2---:R-:W-:Y:S06]  /*c200*/  HMMA.16816.F32.BF16 R36, R12.reuse, R34, R36 ;  /* 0x000000220c24723c */ /* 0x044fec0000041824 */
[----:B------:R-:W-:Y:S01]  /*c210*/  IMAD.MOV.U32 R121, RZ, RZ, R114 ;  /* 0x000000ffff797224 */ /* 0x000fe200078e0072 */
[----:B------:R-:W-:Y:S01]  /*c220*/  HMMA.16816.F32.BF16 R88, R12, R32, R88 ;  /* 0x000000200c58723c */ /* 0x000fe20000041858 */
[----:B------:R-:W-:-:S02]  /*c230*/  IMAD.MOV.U32 R118, RZ, RZ, R113 ;  /* 0x000000ffff767224 */ /* 0x000fc400078e0071 */
[----:B------:R-:W-:Y:S02]  /*c240*/  IMAD.MOV.U32 R117, RZ, RZ, R115 ;  /* 0x000000ffff757224 */ /* 0x000fe400078e0073 */
[----:B------:R-:W-:Y:S02]  /*c250*/  IMAD.MOV.U32 R116, RZ, RZ, R112 ;  /* 0x000000ffff747224 */ /* 0x000fe400078e0070 */
[----:B------:R-:W-:Y:S01]  /*c260*/  HMMA.16816.F32.BF16 R112, R12, R30, R132 ;  /* 0x0000001e0c70723c */ /* 0x000fe20000041884 */
[----:B------:R-:W-:Y:S02]  /*c270*/  IMAD.MOV.U32 R119, RZ, RZ, R6 ;  /* 0x000000ffff777224 */ /* 0x000fe400078e0006 */
[----:B------:R-:W-:-:S03]  /*c280*/  IMAD.MOV.U32 R120, RZ, RZ, R4 ;  /* 0x000000ffff787224 */ /* 0x000fc600078e0004 */
[----:B---3--:R-:W-:Y:S04]  /*c290*/  HMMA.16816.F32.BF16 R56, R12, R26, R56 ;  /* 0x0000001a0c38723c */ /* 0x008fe80000041838 */
        /* <DEDUP_REMOVED lines=8> */
[----:B------:R-:W-:Y:S01]  /*c320*/  HMMA.16816.F32.BF16 R216, R16, R26, R216 ;  /* 0x0000001a10d8723c */ /* 0x000fe200000418d8 */
[----:B------:R-:W-:Y:S02]  /*c330*/  IMAD.MOV.U32 R38, RZ, RZ, R2 ;  /* 0x000000ffff267224 */ /* 0x000fe400078e0002 */
[----:B------:R-:W-:Y:S02]  /*c340*/  IMAD.U32 R0, RZ, RZ, UR22 ;  /* 0x00000016ff007e24 */ /* 0x000fe4000f8e00ff */
[----:B------:R-:W-:Y:S01]  /*c350*/  IMAD.MOV.U32 R230, RZ, RZ, R115 ;  /* 0x000000ffffe67224 */ /* 0x000fe200078e0073 */
[----:B------:R-:W-:Y:S01]  /*c360*/  MOV R136, R113 ;  /* 0x0000007100887202 */ /* 0x000fe20000000f00 */
[----:B------:R-:W-:Y:S01]  /*c370*/  IMAD.MOV.U32 R139, RZ, RZ, R114 ;  /* 0x000000ffff8b7224 */ /* 0x000fe200078e0072 */
[----:B----4-:R-:W-:Y:S01]  /*c380*/  HMMA.16816.F32.BF16 R36, R12, R40, R36 ;  /* 0x000000280c24723c */ /* 0x010fe20000041824 */
[----:B------:R-:W-:-:S02]  /*c390*/  IMAD.MOV.U32 R132, RZ, RZ, R112 ;  /* 0x000000ffff847224 */ /* 0x000fc400078e0070 */
[----:B------:R-:W-:Y:S02]  /*c3a0*/  IMAD.MOV.U32 R123, RZ, RZ, R57 ;  /* 0x000000ffff7b7224 */ /* 0x000fe400078e0039 */
[----:B------:R-:W-:Y:S01]  /*c3b0*/  IMAD.MOV.U32 R122, RZ, RZ, R59 ;  /* 0x000000ffff7a7224 */ /* 0x000fe200078e003b */
[----:B------:R-:W-:Y:S01]  /*c3c0*/  HMMA.16816.F32.BF16 R112, R12, R24, R144 ;  /* 0x000000180c70723c */ /* 0x000fe20000041890 */
[----:B------:R-:W-:-:S04]  /*c3d0*/  IMAD R0, R0, 0x80, R234 ;  /* 0x0000008000007824 */ /* 0x000fc800078e02ea */
[C---:B------:R-:W-:Y:S01]  /*c3e0*/  VIADD R30, R0.reuse, 0x21 ;  /* 0x00000021001e7836 */ /* 0x040fe20000000000 */
[----:B------:R-:W-:Y:S01]  /*c3f0*/  I2FP.F32.S32 R3, R0 ;  /* 0x0000000000037245 */ /* 0x000fe20000201400 */
[----:B------:R-:W-:Y:S01]  /*c400*/  IMAD.MOV.U32 R145, RZ, RZ, R56 ;  /* 0x000000ffff917224 */ /* 0x000fe200078e0038 */
[C---:B------:R-:W-:Y:S01]  /*c410*/  IADD3 R27, R0.reuse, 0x30, RZ ;  /* 0x00000030001b7810 */ /* 0x040fe20007ffe0ff */
[----:B------:R-:W-:Y:S02]  /*c420*/  IMAD.MOV.U32 R144, RZ, RZ, R58 ;  /* 0x000000ffff907224 */ /* 0x000fe400078e003a */
[----:B------:R-:W-:Y:S01]  /*c430*/  HMMA.16816.F32.BF16 R56, R12, R20, R76 ;  /* 0x000000140c38723c */ /* 0x000fe2000004184c */
[----:B------:R-:W-:-:S05]  /*c440*/  VIADD R31, R0, 0x20 ;  /* 0x00000020001f7836 */ /* 0x000fca0000000000 */
[----:B------:R-:W-:Y:S01]  /*c450*/  HMMA.16816.F32.BF16 R12, R12, R42, R140 ;  /* 0x0000002a0c0c723c */ /* 0x000fe2000004188c */
[----:B------:R-:W-:Y:S02]  /*c460*/  IMAD.MOV.U32 R4, RZ, RZ, R38 ;  /* 0x000000ffff047224 */ /* 0x000fe400078e0026 */
[----:B------:R-:W-:-:S03]  /*c470*/  VIADD R38, R0, 0x1 ;  /* 0x0000000100267836 */ /* 0x000fc60000000000 */
[----:B------:R-:W-:Y:S01]  /*c480*/  HMMA.16816.F32.BF16 R76, R16, R28, R244 ;  /* 0x0000001c104c723c */ /* 0x000fe200000418f4 */
[----:B------:R-:W-:Y:S02]  /*c490*/  IMAD.MOV.U32 R2, RZ, RZ, R112 ;  /* 0x000000ffff027224 */ /* 0x000fe400078e0070 */
[C---:B------:R-:W-:Y:S01]  /*c4a0*/  FFMA.FTZ R143, R3.reuse, UR5, R104 ;  /* 0x00000005038f7c23 */ /* 0x040fe20008010068 */
[----:B------:R-:W-:Y:S02]  /*c4b0*/  IMAD.MOV.U32 R112, RZ, RZ, R5 ;  /* 0x000000ffff707224 */ /* 0x000fe400078e0005 */
[----:B------:R-:W-:Y:S01]  /*c4c0*/  FFMA.FTZ R142, R3, UR5, R106 ;  /* 0x00000005038e7c23 */ /* 0x000fe2000801006a */
[----:B------:R-:W-:Y:S01]  /*c4d0*/  IMAD.MOV.U32 R147, RZ, RZ, R113 ;  /* 0x000000ffff937224 */ /* 0x000fe200078e0071 */
[----:B------:R-:W-:Y:S01]  /*c4e0*/  MOV R146, R115 ;  /* 0x0000007300927202 */ /* 0x000fe20000000f00 */
[----:B------:R-:W-:Y:S01]  /*c4f0*/  IMAD.MOV.U32 R113, RZ, RZ, R37 ;  /* 0x000000ffff717224 */ /* 0x000fe200078e0025 */
[----:B------:R-:W-:Y:S01]  /*c500*/  MOV R115, R39 ;  /* 0x0000002700737202 */ /* 0x000fe20000000f00 */
[----:B------:R-:W-:-:S02]  /*c510*/  IMAD.MOV.U32 R148, RZ, RZ, R114 ;  /* 0x000000ffff947224 */ /* 0x000fc400078e0072 */
[----:B------:R-:W-:Y:S01]  /*c520*/  VIADD R37, R0, 0x8 ;  /* 0x0000000800257836 */ /* 0x000fe20000000000 */
[----:B------:R-:W-:Y:S01]  /*c530*/  MOV R206, R56 ;  /* 0x0000003800ce7202 */ /* 0x000fe20000000f00 */
[----:B------:R-:W-:Y:S02]  /*c540*/  IMAD.MOV.U32 R207, RZ, RZ, R59 ;  /* 0x000000ffffcf7224 */ /* 0x000fe400078e003b */
[----:B------:R-:W-:Y:S02]  /*c550*/  IMAD.MOV.U32 R138, RZ, RZ, R58 ;  /* 0x000000ffff8a7224 */ /* 0x000fe400078e003a */
[----:B------:R-:W-:Y:S01]  /*c560*/  IMAD.MOV.U32 R133, RZ, RZ, R57 ;  /* 0x000000ffff857224 */ /* 0x000fe200078e0039 */
[----:B------:R-:W-:Y:S01]  /*c570*/  MOV R6, R13 ;  /* 0x0000000d00067202 */ /* 0x000fe20000000f00 */
[----:B------:R-:W-:Y:S01]  /*c580*/  IMAD.MOV.U32 R135, RZ, RZ, R12 ;  /* 0x000000ffff877224 */ /* 0x000fe200078e000c */
[----:B------:R-:W-:Y:S01]  /*c590*/  HMMA.16816.F32.BF16 R56, R16, R34, R240 ;  /* 0x000000221038723c */ /* 0x000fe200000418f0 */
[----:B------:R-:W-:-:S02]  /*c5a0*/  IMAD.MOV.U32 R134, RZ, RZ, R14 ;  /* 0x000000ffff867224 */ /* 0x000fc400078e000e */
[----:B------:R-:W-:Y:S02]  /*c5b0*/  IMAD.MOV.U32 R5, RZ, RZ, R15 ;  /* 0x000000ffff057224 */ /* 0x000fe400078e000f */
[----:B------:R-:W-:Y:S01]  /*c5c0*/  IMAD.MOV.U32 R114, RZ, RZ, R36 ;  /* 0x000000ffff727224 */ /* 0x000fe200078e0024 */
[C---:B------:R-:W-:Y:S01]  /*c5d0*/  HMMA.16816.F32.BF16 R12, R16.reuse, R32, R248 ;  /* 0x00000020100c723c */ /* 0x040fe200000418f8 */
[C---:B------:R-:W-:Y:S01]  /*c5e0*/  VIADD R36, R0.reuse, 0x9 ;  /* 0x0000000900247836 */ /* 0x040fe20000000000 */
[C---:B------:R-:W-:Y:S01]  /*c5f0*/  IADD3 R35, R0.reuse, 0x10, RZ ;  /* 0x0000001000237810 */ /* 0x040fe20007ffe0ff */
[C---:B------:R-:W-:Y:S02]  /*c600*/  VIADD R34, R0.reuse, 0x11 ;  /* 0x0000001100227836 */ /* 0x040fe40000000000 */
[C---:B------:R-:W-:Y:S01]  /*c610*/  VIADD R28, R0.reuse, 0x29 ;  /* 0x00000029001c7836 */ /* 0x040fe20000000000 */
[----:B------:R-:W-:Y:S01]  /*c620*/  HMMA.16816.F32.BF16 R240, R16, R20, R212 ;  /* 0x0000001410f0723c */ /* 0x000fe200000418d4 */
[----:B------:R-:W-:-:S02]  /*c630*/  VIADD R33, R0, 0x18 ;  /* 0x0000001800217836 */ /* 0x000fc40000000000 */
[C---:B------:R-:W-:Y:S02]  /*c640*/  VIADD R32, R0.reuse, 0x19 ;  /* 0x0000001900207836 */ /* 0x040fe40000000000 */
[----:B------:R-:W-:Y:S01]  /*c650*/  VIADD R29, R0, 0x28 ;  /* 0x00000028001d7836 */ /* 0x000fe20000000000 */
[C---:B------:R-:W-:Y:S06]  /*c660*/  HMMA.16816.F32.BF16 R248, R16.reuse, R22, R208 ;  /* 0x0000001610f8723c */ /* 0x040fec00000418d0 */
[----:B------:R-:W-:-:S15]  /*c670*/  HMMA.16816.F32.BF16 R20, R16, R40, R128 ;  /* 0x000000281014723c */ /* 0x000fde0000041880 */
[----:B------:R-:W-:-:S09]  /*c680*/  NOP ;  /* 0x0000000000007918 */ /* 0x000fd20000000000 */
[----:B------:R-:W-:Y:S01]  /*c690*/  IMAD.MOV.U32 R26, RZ, RZ, R22 ;  /* 0x000000ffff1a7224 */ /* 0x000fe200078e0016 */
[----:B------:R-:W-:Y:S01]  /*c6a0*/  MOV R25, R21 ;  /* 0x0000001500197202 */ /* 0x000fe20000000f00 */
[----:B------:R-:W-:Y:S02]  /*c6b0*/  IMAD.MOV.U32 R24, RZ, RZ, R20 ;  /* 0x000000ffff187224 */ /* 0x000fe400078e0014 */
[----:B------:R-:W-:Y:S02]  /*c6c0*/  IMAD.MOV.U32 R41, RZ, RZ, R23 ;  /* 0x000000ffff297224 */ /* 0x000fe400078e0017 */
[----:B------:R-:W-:Y:S07]  /*c6d0*/  HMMA.16816.F32.BF16 R20, R16, R42, R108 ;  /* 0x0000002a1014723c */ /* 0x000fee000004186c */
[----:B------:R-:W-:Y:S01]  /*c6e0*/  IMAD.MOV.U32 R18, RZ, RZ, R2 ;  /* 0x000000ffff127224 */ /* 0x000fe200078e0002 */
[----:B------:R-:W-:Y:S01]  /*c6f0*/  I2FP.F32.S32 R2, R38 ;  /* 0x0000002600027245 */ /* 0x000fe20000201400 */
[----:B------:R-:W-:Y:S01]  /*c700*/  FFMA.FTZ R19, R3, UR5, R92 ;  /* 0x0000000503137c23 */ /* 0x000fe2000801005c */
[----:B------:R-:W-:Y:S01]  /*c710*/  MOV R92, R117 ;  /* 0x00000075005c7202 */ /* 0x000fe20000000f00 */
[----:B------:R-:W-:Y:S01]  /*c720*/  IMAD.MOV.U32 R42, RZ, RZ, R25 ;  /* 0x000000ffff2a7224 */ /* 0x000fe200078e0019 */
[----:B------:R-:W-:Y:S01]  /*c730*/  MOV R43, R26 ;  /* 0x0000001a002b7202 */ /* 0x000fe20000000f00 */
[C---:B------:R-:W-:Y:S01]  /*c740*/  FFMA.FTZ R247, R2.reuse, UR5, R93 ;  /* 0x0000000502f77c23 */ /* 0x040fe2000801005d */
[C---:B------:R-:W-:Y:S01]  /*c750*/  FFMA.FTZ R141, R2.reuse, UR5, R105 ;  /* 0x00000005028d7c23 */ /* 0x040fe20008010069 */
[----:B------:R-:W-:Y:S01]  /*c760*/  FFMA.FTZ R140, R2, UR5, R107 ;  /* 0x00000005028c7c23 */ /* 0x000fe2000801006b */
[----:B------:R-:W-:-:S02]  /*c770*/  IMAD.MOV.U32 R93, RZ, RZ, R132 ;  /* 0x000000ffff5d7224 */ /* 0x000fc400078e0084 */
[C---:B------:R-:W-:Y:S02]  /*c780*/  VIADD R26, R0.reuse, 0x31 ;  /* 0x00000031001a7836 */ /* 0x040fe40000000000 */
[----:B------:R-:W-:-:S04]  /*c790*/  VIADD R25, R0, 0x38 ;  /* 0x0000003800197836 */ /* 0x000fc80000000000 */
[----:B------:R-:W-:Y:S01]  /*c7a0*/  MOV R40, R20 ;  /* 0x0000001400287202 */ /* 0x000fe20000000f00 */
[----:B------:R-:W-:Y:S01]  /*c7b0*/  FFMA.FTZ R20, R3, UR5, R94 ;  /* 0x0000000503147c23 */ /* 0x000fe2000801005e */
[----:B------:R-:W-:Y:S01]  /*c7c0*/  IMAD.MOV.U32 R17, RZ, RZ, R23 ;  /* 0x000000ffff117224 */ /* 0x000fe200078e0017 */
[----:B------:R-:W-:Y:S01]  /*c7d0*/  I2FP.F32.S32 R3, R37 ;  /* 0x0000002500037245 */ /* 0x000fe20000201400 */
[----:B------:R-:W-:Y:S01]  /*c7e0*/  FFMA.FTZ R23, R2, UR5, R95 ;  /* 0x0000000502177c23 */ /* 0x000fe2000801005f */
[----:B------:R-:W-:Y:S01]  /*c7f0*/  I2FP.F32.S32 R2, R36 ;  /* 0x0000002400027245 */ /* 0x000fe20000201400 */
[----:B------:R-:W-:Y:S02]  /*c800*/  IMAD.MOV.U32 R95, RZ, RZ, R20 ;  /* 0x000000ffff5f7224 */ /* 0x000fe400078e0014 */
[C---:B------:R-:W-:Y:S01]  /*c810*/  FFMA.FTZ R234, R3.reuse, UR5, R84 ;  /* 0x0000000503ea7c23 */ /* 0x040fe20008010054 */
[----:B------:R-:W-:Y:S02]  /*c820*/  IMAD.MOV.U32 R84, RZ, RZ, R136 ;  /* 0x000000ffff547224 */ /* 0x000fe400078e0088 */
[C---:B------:R-:W-:Y:S01]  /*c830*/  FFMA.FTZ R137, R3.reuse, UR5, R96 ;  /* 0x0000000503897c23 */ /* 0x040fe20008010060 */
[C---:B------:R-:W-:Y:S01]  /*c840*/  FFMA.FTZ R245, R3.reuse, UR5, R86 ;  /* 0x0000000503f57c23 */ /* 0x040fe20008010056 */
[----:B------:R-:W-:Y:S01]  /*c850*/  FFMA.FTZ R136, R3, UR5, R98 ;  /* 0x0000000503887c23 */ /* 0x000fe20008010062 */
[----:B------:R-:W-:Y:S01]  /*c860*/  FFMA.FTZ R235, R2, UR5, R87 ;  /* 0x0000000502eb7c23 */ /* 0x000fe20008010057 */
[----:B------:R-:W-:Y:S01]  /*c870*/  IMAD.MOV.U32 R96, RZ, RZ, R230 ;  /* 0x000000ffff607224 */ /* 0x000fe200078e00e6 */
[----:B------:R-:W-:Y:S01]  /*c880*/  I2FP.F32.S32 R3, R35 ;  /* 0x0000002300037245 */ /* 0x000fe20000201400 */
[----:B------:R-:W-:-:S02]  /*c890*/  IMAD.MOV.U32 R86, RZ, RZ, R135 ;  /* 0x000000ffff567224 */ /* 0x000fc400078e0087 */
[C---:B------:R-:W-:Y:S01]  /*c8a0*/  FFMA.FTZ R230, R2.reuse, UR5, R85 ;  /* 0x0000000502e67c23 */ /* 0x040fe20008010055 */
[----:B------:R-:W-:Y:S02]  /*c8b0*/  IMAD.MOV.U32 R87, RZ, RZ, R134 ;  /* 0x000000ffff577224 */ /* 0x000fe400078e0086 */
[C---:B------:R-:W-:Y:S01]  /*c8c0*/  FFMA.FTZ R135, R2.reuse, UR5, R97 ;  /* 0x0000000502877c23 */ /* 0x040fe20008010061 */
[----:B------:R-:W-:Y:S01]  /*c8d0*/  FFMA.FTZ R134, R2, UR5, R99 ;  /* 0x0000000502867c23 */ /* 0x000fe20008010063 */
[----:B------:R-:W-:Y:S01]  /*c8e0*/  I2FP.F32.S32 R2, R34 ;  /* 0x0000002200027245 */ /* 0x000fe20000201400 */
[C---:B------:R-:W-:Y:S01]  /*c8f0*/  FFMA.FTZ R213, R3.reuse, UR5, R72 ;  /* 0x0000000503d57c23 */ /* 0x040fe20008010048 */
[C---:B------:R-:W-:Y:S01]  /*c900*/  FFMA.FTZ R215, R3.reuse, UR5, R74 ;  /* 0x0000000503d77c23 */ /* 0x040fe2000801004a */
        /* <DEDUP_REMOVED lines=8> */
[----:B------:R-:W-:-:S02]  /*c990*/  IMAD.MOV.U32 R20, RZ, RZ, R139 ;  /* 0x000000ffff147224 */ /* 0x000fc400078e008b */
[----:B------:R-:W-:Y:S01]  /*c9a0*/  FFMA.FTZ R139, R3, UR5, R48 ;  /* 0x00000005038b7c23 */ /* 0x000fe20008010030 */
[----:B------:R-:W-:Y:S01]  /*c9b0*/  IMAD.MOV.U32 R48, RZ, RZ, R138 ;  /* 0x000000ffff307224 */ /* 0x000fe200078e008a */
[----:B------:R-:W-:Y:S01]  /*c9c0*/  MOV R73, R123 ;  /* 0x0000007b00497202 */ /* 0x000fe20000000f00 */
[C---:B------:R-:W-:Y:S01]  /*c9d0*/  FFMA.FTZ R132, R2.reuse, UR5, R49 ;  /* 0x0000000502847c23 */ /* 0x040fe20008010031 */
[C---:B------:R-:W-:Y:S01]  /*c9e0*/  FFMA.FTZ R138, R2.reuse, UR5, R51 ;  /* 0x00000005028a7c23 */ /* 0x040fe20008010033 */
[C---:B------:R-:W-:Y:S01]  /*c9f0*/  FFMA.FTZ R211, R2.reuse, UR5, R65 ;  /* 0x0000000502d37c23 */ /* 0x040fe20008010041 */
[----:B------:R-:W-:Y:S01]  /*ca00*/  FFMA.FTZ R210, R2, UR5, R67 ;  /* 0x0000000502d27c23 */ /* 0x000fe20008010043 */
[----:B------:R-:W-:Y:S01]  /*ca10*/  I2FP.F32.S32 R2, R30 ;  /* 0x0000001e00027245 */ /* 0x000fe20000201400 */
[----:B------:R-:W-:Y:S01]  /*ca20*/  IMAD.MOV.U32 R45, RZ, RZ, R133 ;  /* 0x000000ffff2d7224 */ /* 0x000fe200078e0085 */
[----:B------:R-:W-:Y:S01]  /*ca30*/  MOV R97, R19 ;  /* 0x0000001300617202 */ /* 0x000fe20000000f00 */
[----:B------:R-:W-:-:S02]  /*ca40*/  IMAD.MOV.U32 R46, RZ, RZ, R122 ;  /* 0x000000ffff2e7224 */ /* 0x000fc400078e007a */
[C---:B------:R-:W-:Y:S01]  /*ca50*/  FFMA.FTZ R231, R3.reuse, UR5, R64 ;  /* 0x0000000503e77c23 */ /* 0x040fe20008010040 */
[C---:B------:R-:W-:Y:S01]  /*ca60*/  FFMA.FTZ R123, R2.reuse, UR5, R69 ;  /* 0x00000005027b7c23 */ /* 0x040fe20008010045 */
[C---:B------:R-:W-:Y:S01]  /*ca70*/  FFMA.FTZ R122, R2.reuse, UR5, R71 ;  /* 0x00000005027a7c23 */ /* 0x040fe20008010047 */
[C---:B------:R-:W-:Y:S01]  /*ca80*/  FFMA.FTZ R133, R2.reuse, UR5, R53 ;  /* 0x0000000502857c23 */ /* 0x040fe20008010035 */
[----:B------:R-:W-:Y:S01]  /*ca90*/  FFMA.FTZ R131, R2, UR5, R55 ;  /* 0x0000000502837c23 */ /* 0x000fe20008010037 */
[----:B------:R-:W-:Y:S01]  /*caa0*/  I2FP.F32.S32 R2, R28 ;  /* 0x0000001c00027245 */ /* 0x000fe20000201400 */
[----:B------:R-:W-:Y:S01]  /*cab0*/  IMAD.MOV.U32 R94, RZ, RZ, R118 ;  /* 0x000000ffff5e7224 */ /* 0x000fe200078e0076 */
[----:B------:R-:W-:Y:S01]  /*cac0*/  MOV R75, R207 ;  /* 0x000000cf004b7202 */ /* 0x000fe20000000f00 */
[----:B------:R-:W-:Y:S02]  /*cad0*/  IMAD.MOV.U32 R98, RZ, RZ, R116 ;  /* 0x000000ffff627224 */ /* 0x000fe400078e0074 */
[----:B------:R-:W-:Y:S01]  /*cae0*/  FFMA.FTZ R207, R3, UR5, R50 ;  /* 0x0000000503cf7c23 */ /* 0x000fe20008010032 */
[----:B------:R-:W-:-:S02]  /*caf0*/  IMAD.MOV.U32 R19, RZ, RZ, R115 ;  /* 0x000000ffff137224 */ /* 0x000fc400078e0073 */
[C---:B------:R-:W-:Y:S01]  /*cb00*/  FFMA.FTZ R117, R2.reuse, UR5, R61 ;  /* 0x0000000502757c23 */ /* 0x040fe2000801003d */
[----:B------:R-:W-:Y:S02]  /*cb10*/  IMAD.MOV.U32 R16, RZ, RZ, R21 ;  /* 0x000000ffff107224 */ /* 0x000fe400078e0015 */
[C---:B------:R-:W-:Y:S01]  /*cb20*/  FFMA.FTZ R116, R2.reuse, UR5, R63 ;  /* 0x0000000502747c23 */ /* 0x040fe2000801003f */
[C---:B------:R-:W-:Y:S01]  /*cb30*/  FFMA.FTZ R118, R2.reuse, UR5, R81 ;  /* 0x0000000502767c23 */ /* 0x040fe20008010051 */
[----:B------:R-:W-:Y:S01]  /*cb40*/  FFMA.FTZ R115, R2, UR5, R83 ;  /* 0x0000000502737c23 */ /* 0x000fe20008010053 */
[----:B------:R-:W-:Y:S01]  /*cb50*/  I2FP.F32.S32 R2, R27 ;  /* 0x0000001b00027245 */ /* 0x000fe20000201400 */
[----:B------:R-:W-:Y:S02]  /*cb60*/  IMAD.MOV.U32 R47, RZ, RZ, R17 ;  /* 0x000000ffff2f7224 */ /* 0x000fe400078e0011 */
[----:B------:R-:W-:Y:S01]  /*cb70*/  FFMA.FTZ R214, R3, UR5, R66 ;  /* 0x0000000503d67c23 */ /* 0x000fe20008010042 */
[----:B------:R-:W-:Y:S01]  /*cb80*/  IMAD.MOV.U32 R64, RZ, RZ, R16 ;  /* 0x000000ffff407224 */ /* 0x000fe200078e0010 */
[----:B------:R-:W-:Y:S01]  /*cb90*/  I2FP.F32.S32 R3, R31 ;  /* 0x0000001f00037245 */ /* 0x000fe20000201400 */
[----:B------:R-:W-:-:S02]  /*cba0*/  IMAD.MOV.U32 R74, RZ, RZ, R114 ;  /* 0x000000ffff4a7224 */ /* 0x000fc400078e0072 */
[C---:B------:R-:W-:Y:S01]  /*cbb0*/  FFMA.FTZ R114, R2.reuse, UR5, R88 ;  /* 0x0000000502727c23 */ /* 0x040fe20008010058 */
[----:B------:R-:W-:Y:S02]  /*cbc0*/  IMAD.MOV.U32 R17, RZ, RZ, R113 ;  /* 0x000000ffff117224 */ /* 0x000fe400078e0071 */
[C---:B------:R-:W-:Y:S01]  /*cbd0*/  FFMA.FTZ R113, R2.reuse, UR5, R12 ;  /* 0x0000000502717c23 */ /* 0x040fe2000801000c */
[----:B------:R-:W-:Y:S02]  /*cbe0*/  IMAD.MOV.U32 R16, RZ, RZ, R112 ;  /* 0x000000ffff107224 */ /* 0x000fe400078e0070 */
[C---:B------:R-:W-:Y:S01]  /*cbf0*/  FFMA.FTZ R112, R2.reuse, UR5, R14 ;  /* 0x0000000502707c23 */ /* 0x040fe2000801000e */
[----:B------:R-:W-:Y:S01]  /*cc00*/  FFMA.FTZ R111, R2, UR5, R90 ;  /* 0x00000005026f7c23 */ /* 0x000fe2000801005a */
[----:B------:R-:W-:Y:S01]  /*cc10*/  I2FP.F32.S32 R2, R26 ;  /* 0x0000001a00027245 */ /* 0x000fe20000201400 */
[----:B------:R-:W-:Y:S02]  /*cc20*/  IMAD.MOV.U32 R85, RZ, RZ, R24 ;  /* 0x000000ffff557224 */ /* 0x000fe400078e0018 */
[----:B------:R-:W-:Y:S01]  /*cc30*/  FFMA.FTZ R129, R3, UR5, R68 ;  /* 0x0000000503817c23 */ /* 0x000fe20008010044 */
[----:B------:R-:W-:-:S02]  /*cc40*/  VIADD R24, R0, 0x39 ;  /* 0x0000003900187836 */ /* 0x000fc40000000000 */
[C---:B------:R-:W-:Y:S01]  /*cc50*/  FFMA.FTZ R128, R3.reuse, UR5, R70 ;  /* 0x0000000503807c23 */ /* 0x040fe20008010046 */
[C---:B------:R-:W-:Y:S01]  /*cc60*/  FFMA.FTZ R109, R2.reuse, UR5, R13 ;  /* 0x00000005026d7c23 */ /* 0x040fe2000801000d */
[C---:B------:R-:W-:Y:S01]  /*cc70*/  FFMA.FTZ R108, R2.reuse, UR5, R15 ;  /* 0x00000005026c7c23 */ /* 0x040fe2000801000f */
[C---:B------:R-:W-:Y:S01]  /*cc80*/  FFMA.FTZ R110, R2.reuse, UR5, R89 ;  /* 0x00000005026e7c23 */ /* 0x040fe20008010059 */
[----:B------:R-:W-:Y:S01]  /*cc90*/  FFMA.FTZ R106, R2, UR5, R91 ;  /* 0x00000005026a7c23 */ /* 0x000fe2000801005b */
[----:B------:R-:W-:Y:S01]  /*cca0*/  I2FP.F32.S32 R2, R25 ;  /* 0x0000001900027245 */ /* 0x000fe20000201400 */
[----:B------:R-:W-:Y:S02]  /*ccb0*/  IMAD.MOV.U32 R51, RZ, RZ, R23 ;  /* 0x000000ffff337224 */ /* 0x000fe400078e0017 */
[----:B------:R-:W-:Y:S01]  /*ccc0*/  FFMA.FTZ R208, R3, UR5, R52 ;  /* 0x0000000503d07c23 */ /* 0x000fe20008010034 */
[----:B------:R-:W-:Y:S02]  /*ccd0*/  IMAD.MOV.U32 R39, RZ, RZ, R22 ;  /* 0x000000ffff277224 */ /* 0x000fe400078e0016 */
[C---:B------:R-:W-:Y:S01]  /*cce0*/  FFMA.FTZ R107, R2.reuse, UR5, R103 ;  /* 0x00000005026b7c23 */ /* 0x040fe20008010067 */
[C---:B------:R-:W-:Y:S01]  /*ccf0*/  FFMA.FTZ R104, R2.reuse, UR5, R56 ;  /* 0x0000000502687c23 */ /* 0x040fe20008010038 */
[C---:B------:R-:W-:Y:S01]  /*cd00*/  FFMA.FTZ R103, R2.reuse, UR5, R58 ;  /* 0x0000000502677c23 */ /* 0x040fe2000801003a */
[----:B------:R-:W-:Y:S01]  /*cd10*/  FFMA.FTZ R105, R2, UR5, R100 ;  /* 0x0000000502697c23 */ /* 0x000fe20008010064 */
[----:B------:R-:W-:Y:S01]  /*cd20*/  I2FP.F32.S32 R2, R24 ;  /* 0x0000001800027245 */ /* 0x000fe20000201400 */
[----:B------:R-:W-:-:S02]  /*cd30*/  VIADD R23, R0, 0x40 ;  /* 0x0000004000177836 */ /* 0x000fc40000000000 */
[----:B------:R-:W-:Y:S02]  /*cd40*/  IMAD.MOV.U32 R22, RZ, RZ, R121 ;  /* 0x000000ffff167224 */ /* 0x000fe400078e0079 */
[C---:B------:R-:W-:Y:S01]  /*cd50*/  FFMA.FTZ R100, R2.reuse, UR5, R57 ;  /* 0x0000000502647c23 */ /* 0x040fe20008010039 */
[C---:B------:R-:W-:Y:S01]  /*cd60*/  FFMA.FTZ R99, R2.reuse, UR5, R59 ;  /* 0x0000000502637c23 */ /* 0x040fe2000801003b */
[C---:B------:R-:W-:Y:S01]  /*cd70*/  FFMA.FTZ R102, R2.reuse, UR5, R102 ;  /* 0x0000000502667c23 */ /* 0x040fe20008010066 */
[----:B------:R-:W-:Y:S01]  /*cd80*/  FFMA.FTZ R101, R2, UR5, R101 ;  /* 0x0000000502657c23 */ /* 0x000fe20008010065 */
[----:B------:R-:W-:Y:S01]  /*cd90*/  I2FP.F32.S32 R2, R23 ;  /* 0x0000001700027245 */ /* 0x000fe20000201400 */
[----:B------:R-:W-:Y:S02]  /*cda0*/  IMAD.MOV.U32 R49, RZ, RZ, R97 ;  /* 0x000000ffff317224 */ /* 0x000fe400078e0061 */
[----:B------:R-:W-:Y:S02]  /*cdb0*/  IMAD.MOV.U32 R67, RZ, RZ, R84 ;  /* 0x000000ffff437224 */ /* 0x000fe400078e0054 */
[----:B------:R-:W-:Y:S01]  /*cdc0*/  FFMA.FTZ R97, R2, UR5, R22 ;  /* 0x0000000502617c23 */ /* 0x000fe20008010016 */
[----:B------:R-:W-:-:S02]  /*cdd0*/  VIADD R22, R0, 0x41 ;  /* 0x0000004100167836 */ /* 0x000fc40000000000 */
[----:B------:R-:W-:Y:S01]  /*cde0*/  IMAD.MOV.U32 R21, RZ, RZ, R120 ;  /* 0x000000ffff157224 */ /* 0x000fe200078e0078 */
[----:B------:R-:W-:Y:S01]  /*cdf0*/  MOV R69, R67 ;  /* 0x0000004300457202 */ /* 0x000fe20000000f00 */
[----:B------:R-:W-:Y:S01]  /*ce00*/  IMAD.MOV.U32 R68, RZ, RZ, R86 ;  /* 0x000000ffff447224 */ /* 0x000fe200078e0056 */
[----:B------:R-:W-:Y:S01]  /*ce10*/  MOV R86, R96 ;  /* 0x0000006000567202 */ /* 0x000fe20000000f00 */
[----:B------:R-:W-:Y:S02]  /*ce20*/  IMAD.MOV.U32 R65, RZ, RZ, R95 ;  /* 0x000000ffff417224 */ /* 0x000fe400078e005f */
[C---:B------:R-:W-:Y:S01]  /*ce30*/  FFMA.FTZ R96, R2.reuse, UR5, R76 ;  /* 0x0000000502607c23 */ /* 0x040fe2000801004c */
[C---:B------:R-:W-:Y:S01]  /*ce40*/  FFMA.FTZ R95, R2.reuse, UR5, R78 ;  /* 0x00000005025f7c23 */ /* 0x040fe2000801004e */
[----:B------:R-:W-:Y:S01]  /*ce50*/  FFMA.FTZ R98, R2, UR5, R98 ;  /* 0x0000000502627c23 */ /* 0x000fe20008010062 */
[----:B------:R-:W-:Y:S01]  /*ce60*/  IMAD.MOV.U32 R67, RZ, RZ, R73 ;  /* 0x000000ffff437224 */ /* 0x000fe200078e0049 */
[----:B------:R-:W-:Y:S01]  /*ce70*/  I2FP.F32.S32 R2, R22 ;  /* 0x0000001600027245 */ /* 0x000fe20000201400 */
[----:B------:R-:W-:Y:S01]  /*ce80*/  IMAD.MOV.U32 R72, RZ, RZ, R206 ;  /* 0x000000ffff487224 */ /* 0x000fe200078e00ce */
[----:B------:R-:W-:Y:S01]  /*ce90*/  MOV R73, R17 ;  /* 0x0000001100497202 */ /* 0x000fe20000000f00 */
[----:B------:R-:W-:Y:S01]  /*cea0*/  IMAD.MOV.U32 R17, RZ, RZ, R21 ;  /* 0x000000ffff117224 */ /* 0x000fe200078e0015 */
[----:B------:R-:W-:Y:S01]  /*ceb0*/  IADD3 R21, R0, 0x48, RZ ;  /* 0x0000004800157810 */ /* 0x000fe20007ffe0ff */
[C---:B------:R-:W-:Y:S01]  /*cec0*/  FFMA.FTZ R89, R2.reuse, UR5, R77 ;  /* 0x0000000502597c23 */ /* 0x040fe2000801004d */
[C---:B------:R-:W-:Y:S01]  /*ced0*/  FFMA.FTZ R88, R2.reuse, UR5, R79 ;  /* 0x0000000502587c23 */ /* 0x040fe2000801004f */
[C---:B------:R-:W-:Y:S01]  /*cee0*/  FFMA.FTZ R94, R2.reuse, UR5, R94 ;  /* 0x00000005025e7c23 */ /* 0x040fe2000801005e */
[----:B------:R-:W-:Y:S01]  /*cef0*/  FFMA.FTZ R92, R2, UR5, R92 ;  /* 0x00000005025c7c23 */ /* 0x000fe2000801005c */
[----:B------:R-:W-:Y:S01]  /*cf00*/  I2FP.F32.S32 R2, R21 ;  /* 0x0000001500027245 */ /* 0x000fe20000201400 */
[----:B------:R-:W-:Y:S01]  /*cf10*/  FFMA.FTZ R206, R3, UR5, R54 ;  /* 0x0000000503ce7c23 */ /* 0x000fe20008010036 */
[----:B------:R-:W-:Y:S01]  /*cf20*/  IMAD.MOV.U32 R44, RZ, RZ, R119 ;  /* 0x000000ffff2c7224 */ /* 0x000fe200078e0077 */
[----:B------:R-:W-:Y:S01]  /*cf30*/  I2FP.F32.S32 R3, R29 ;  /* 0x0000001d00037245 */ /* 0x000fe20000201400 */
[----:B------:R-:W-:-:S02]  /*cf40*/  IMAD.MOV.U32 R52, RZ, RZ, R68 ;  /* 0x000000ffff347224 */ /* 0x000fc400078e0044 */
[----:B------:R-:W-:Y:S01]  /*cf50*/  FFMA.FTZ R90, R2, UR5, R20 ;  /* 0x00000005025a7c23 */ /* 0x000fe20008010014 */
[----:B------:R-:W-:Y:S01]  /*cf60*/  IMAD.MOV.U32 R68, RZ, RZ, R65 ;  /* 0x000000ffff447224 */ /* 0x000fe200078e0041 */
[----:B------:R-:W-:Y:S01]  /*cf70*/  MOV R65, R46 ;  /* 0x0000002e00417202 */ /* 0x000fe20000000f00 */
[----:B------:R-:W-:Y:S02]  /*cf80*/  VIADD R20, R0, 0x49 ;  /* 0x0000004900147836 */ /* 0x000fe40000000000 */
[----:B------:R-:W-:Y:S01]  /*cf90*/  FFMA.FTZ R121, R3, UR5, R82 ;  /* 0x0000000503797c23 */ /* 0x000fe20008010052 */
[----:B------:R-:W-:Y:S02]  /*cfa0*/  IMAD.MOV.U32 R46, RZ, RZ, R44 ;  /* 0x000000ffff2e7224 */ /* 0x000fe400078e002c */
[C---:B------:R-:W-:Y:S01]  /*cfb0*/  FFMA.FTZ R93, R2.reuse, UR5, R93 ;  /* 0x00000005025d7c23 */ /* 0x040fe2000801005d */
[----:B------:R-:W-:Y:S02]  /*cfc0*/  IMAD.MOV.U32 R66, RZ, RZ, R48 ;  /* 0x000000ffff427224 */ /* 0x000fe400078e0030 */
[----:B------:R-:W-:Y:S01]  /*cfd0*/  FFMA.FTZ R82, R2, UR5, R124 ;  /* 0x0000000502527c23 */ /* 0x000fe2000801007c */
[----:B------:R-:W-:-:S02]  /*cfe0*/  IMAD.MOV.U32 R44, RZ, RZ, R85 ;  /* 0x000000ffff2c7224 */ /* 0x000fc400078e0055 */
[----:B------:R-:W-:Y:S01]  /*cff0*/  FFMA.FTZ R85, R2, UR5, R126 ;  /* 0x0000000502557c23 */ /* 0x000fe2000801007e */
[----:B------:R-:W-:Y:S01]  /*d000*/  IMAD.MOV.U32 R48, RZ, RZ, R146 ;  /* 0x000000ffff307224 */ /* 0x000fe200078e0092 */
[----:B------:R-:W-:Y:S01]  /*d010*/  I2FP.F32.S32 R2, R20 ;  /* 0x0000001400027245 */ /* 0x000fe20000201400 */
[----:B------:R-:W-:Y:S02]  /*d020*/  IMAD.MOV.U32 R54, RZ, RZ, R51 ;  /* 0x000000ffff367224 */ /* 0x000fe400078e0033 */
[C---:B------:R-:W-:Y:S01]  /*d030*/  FFMA.FTZ R130, R3.reuse, UR5, R80 ;  /* 0x0000000503827c23 */ /* 0x040fe20008010050 */
[----:B------:R-:W-:Y:S02]  /*d040*/  IMAD.MOV.U32 R70, RZ, RZ, R48 ;  /* 0x000000ffff467224 */ /* 0x000fe400078e0030 */
[----:B------:R-:W-:Y:S01]  /*d050*/  FFMA.FTZ R120, R3, UR5, R60 ;  /* 0x0000000503787c23 */ /* 0x000fe2000801003c */
[----:B------:R-:W-:Y:S02]  /*d060*/  IMAD.MOV.U32 R51, RZ, RZ, R16 ;  /* 0x000000ffff337224 */ /* 0x000fe400078e0010 */
[----:B------:R-:W-:Y:S01]  /*d070*/  FFMA.FTZ R91, R2, UR5, R69 ;  /* 0x00000005025b7c23 */ /* 0x000fe20008010045 */
[----:B------:R-:W-:-:S02]  /*d080*/  IMAD.MOV.U32 R48, RZ, RZ, R74 ;  /* 0x000000ffff307224 */ /* 0x000fc400078e004a */
[----:B------:R-:W-:Y:S01]  /*d090*/  FFMA.FTZ R119, R3, UR5, R62 ;  /* 0x0000000503777c23 */ /* 0x000fe2000801003e */
        /* <DEDUP_REMOVED lines=8> */
[----:B------:R-:W-:Y:S02]  /*d120*/  VIADD R19, R0, 0x50 ;  /* 0x0000005000137836 */ /* 0x000fe40000000000 */
        /* <DEDUP_REMOVED lines=11> */
[----:B------:R-:W-:Y:S01]  /*d1e0*/  MOV R84, R147 ;  /* 0x0000009300547202 */ /* 0x000fe20000000f00 */
[----:B------:R-:W-:Y:S01]  /*d1f0*/  FFMA.FTZ R83, R2, UR5, R18 ;  /* 0x0000000502537c23 */ /* 0x000fe20008010012 */
[----:B------:R-:W-:Y:S01]  /*d200*/  IMAD.MOV.U32 R45, RZ, RZ, R74 ;  /* 0x000000ffff2d7224 */ /* 0x000fe200078e004a */
[----:B------:R-:W-:Y:S01]  /*d210*/  IADD3 R18, R0, 0x51, RZ ;  /* 0x0000005100127810 */ /* 0x000fe20007ffe0ff */
[C---:B------:R-:W-:Y:S01]  /*d220*/  FFMA.FTZ R74, R2.reuse, UR5, R236 ;  /* 0x00000005024a7c23 */ /* 0x040fe200080100ec */
[C---:B------:R-:W-:Y:S01]  /*d230*/  FFMA.FTZ R77, R2.reuse, UR5, R238 ;  /* 0x00000005024d7c23 */ /* 0x040fe200080100ee */
[----:B------:R-:W-:Y:S01]  /*d240*/  FFMA.FTZ R87, R2, UR5, R87 ;  /* 0x0000000502577c23 */ /* 0x000fe20008010057 */
[----:B------:R-:W-:Y:S01]  /*d250*/  IMAD.MOV.U32 R3, RZ, RZ, R51 ;  /* 0x000000ffff037224 */ /* 0x000fe200078e0033 */
[----:B------:R-:W-:Y:S01]  /*d260*/  I2FP.F32.S32 R2, R18 ;  /* 0x0000001200027245 */ /* 0x000fe20000201400 */
[----:B------:R-:W-:Y:S01]  /*d270*/  IMAD.MOV.U32 R51, RZ, RZ, R45 ;  /* 0x000000ffff337224 */ /* 0x000fe200078e002d */
[C---:B------:R-:W-:Y:S01]  /*d280*/  IADD3 R12, R0.reuse, 0x69, RZ ;  /* 0x00000069000c7810 */ /* 0x040fe20007ffe0ff */
[----:B------:R-:W-:Y:S01]  /*d290*/  IMAD.MOV.U32 R55, RZ, RZ, R70 ;  /* 0x000000ffff377224 */ /* 0x000fe200078e0046 */
[CC--:B------:R-:W-:Y:S01]  /*d2a0*/  ISETP.GE.AND P3, PT, R0.reuse, R9.reuse, PT ;  /* 0x000000090000720c */ /* 0x0c0fe20003f66270 */
[----:B------:R-:W-:Y:S01]  /*d2b0*/  IMAD.MOV.U32 R45, RZ, RZ, R17 ;  /* 0x000000ffff2d7224 */ /* 0x000fe200078e0011 */
[----:B------:R-:W-:Y:S01]  /*d2c0*/  IADD3 R17, R0, 0x58, RZ ;  /* 0x0000005800117810 */ /* 0x000fe20007ffe0ff */
[----:B------:R-:W-:Y:S01]  /*d2d0*/  IMAD.MOV.U32 R53, RZ, RZ, R67 ;  /* 0x000000ffff357224 */ /* 0x000fe200078e0043 */
[----:B------:R-:W-:Y:S01]  /*d2e0*/  ISETP.GE.AND P0, PT, R38, R9, PT ;  /* 0x000000092600720c */ /* 0x000fe20003f06270 */
        /* <DEDUP_REMOVED lines=8> */
[-C--:B------:R-:W-:Y:S01]  /*d370*/  ISETP.GE.AND P2, PT, R37, R9.reuse, PT ;  /* 0x000000092500720c */ /* 0x080fe20003f46270 */
[----:B------:R-:W-:Y:S01]  /*d380*/  VIADD R15, R0, 0x60 ;  /* 0x00000060000f7836 */ /* 0x000fe20000000000 */
[-C--:B------:R-:W-:Y:S01]  /*d390*/  ISETP.GE.AND P4, PT, R36, R9.reuse, PT ;  /* 0x000000092400720c */ /* 0x080fe20003f86270 */
[C---:B------:R-:W-:Y:S01]  /*d3a0*/  FFMA.FTZ R80, R2.reuse, UR5, R75 ;  /* 0x0000000502507c23 */ /* 0x040fe2000801004b */
[----:B------:R-:W-:Y:S01]  /*d3b0*/  FFMA.FTZ R75, R2, UR5, R16 ;  /* 0x00000005024b7c23 */ /* 0x000fe20008010010 */
[----:B------:R-:W-:Y:S01]  /*d3c0*/  VIADD R16, R0, 0x59 ;  /* 0x0000005900107836 */ /* 0x000fe20000000000 */
[-C--:B------:R-:W-:Y:S01]  /*d3d0*/  ISETP.GE.AND P6, PT, R35, R9.reuse, PT ;  /* 0x000000092300720c */ /* 0x080fe20003fc6270 */
[----:B------:R-:W-:Y:S01]  /*d3e0*/  IMAD.MOV.U32 R55, RZ, RZ, R54 ;  /* 0x000000ffff377224 */ /* 0x000fe200078e0036 */
[----:B------:R-:W-:Y:S01]  /*d3f0*/  ISETP.GE.AND P5, PT, R34, R9, PT ;  /* 0x000000092200720c */ /* 0x000fe20003fa6270 */
[----:B------:R-:W-:-:S02]  /*d400*/  IMAD.MOV.U32 R53, RZ, RZ, R69 ;  /* 0x000000ffff357224 */ /* 0x000fc400078e0045 */
[C---:B------:R-:W-:Y:S01]  /*d410*/  FFMA.FTZ R69, R2.reuse, UR5, R218 ;  /* 0x0000000502457c23 */ /* 0x040fe200080100da */
[----:B------:R-:W-:Y:S02]  /*d420*/  IMAD.MOV.U32 R54, RZ, RZ, R66 ;  /* 0x000000ffff367224 */ /* 0x000fe400078e0042 */
[----:B------:R-:W-:Y:S01]  /*d430*/  FFMA.FTZ R66, R2, UR5, R216 ;  /* 0x0000000502427c23 */ /* 0x000fe200080100d8 */
[----:B------:R-:W-:Y:S01]  /*d440*/  I2FP.F32.S32 R2, R16 ;  /* 0x0000001000027245 */ /* 0x000fe20000201400 */
[----:B------:R-:W-:Y:S01]  /*d450*/  IMAD.MOV.U32 R60, RZ, RZ, R68 ;  /* 0x000000ffff3c7224 */ /* 0x000fe200078e0044 */
[----:B------:R-:W-:Y:S01]  /*d460*/  MOV R68, R65 ;  /* 0x0000004100447202 */ /* 0x000fe20000000f00 */
[----:B------:R-:W-:Y:S01]  /*d470*/  VIADD R14, R0, 0x61 ;  /* 0x00000061000e7836 */ /* 0x000fe20000000000 */
[----:B------:R1:W5:Y:S01]  /*d480*/  LDL.LU R148, [R1+0x160] ;  /* 0x0001600001947983 */ /* 0x0003620000300800 */
[C---:B------:R-:W-:Y:S01]  /*d490*/  FFMA.FTZ R62, R2.reuse, UR5, R217 ;  /* 0x00000005023e7c23 */ /* 0x040fe200080100d9 */
[C---:B------:R-:W-:Y:S01]  /*d4a0*/  FFMA.FTZ R65, R2.reuse, UR5, R219 ;  /* 0x0000000502417c23 */ /* 0x040fe200080100db */
[C---:B------:R-:W-:Y:S01]  /*d4b0*/  FFMA.FTZ R76, R2.reuse, UR5, R61 ;  /* 0x00000005024c7c23 */ /* 0x040fe2000801003d */
[----:B------:R-:W-:Y:S01]  /*d4c0*/  FFMA.FTZ R71, R2, UR5, R71 ;  /* 0x0000000502477c23 */ /* 0x000fe20008010047 */
[----:B------:R-:W-:Y:S01]  /*d4d0*/  I2FP.F32.S32 R2, R15 ;  /* 0x0000000f00027245 */ /* 0x000fe20000201400 */
[----:B------:R-:W-:-:S02]  /*d4e0*/  VIADD R13, R0, 0x68 ;  /* 0x00000068000d7836 */ /* 0x000fc40000000000 */
[----:B------:R-:W-:Y:S02]  /*d4f0*/  IMAD.MOV.U32 R124, RZ, RZ, R49 ;  /* 0x000000ffff7c7224 */ /* 0x000fe400078e0031 */
[----:B------:R-:W-:Y:S02]  /*d500*/  IMAD.MOV.U32 R127, RZ, RZ, R50 ;  /* 0x000000ffff7f7224 */ /* 0x000fe400078e0032 */
[C---:B------:R-:W-:Y:S01]  /*d510*/  FFMA.FTZ R58, R2.reuse, UR5, R240 ;  /* 0x00000005023a7c23 */ /* 0x040fe200080100f0 */
[C---:B------:R-:W-:Y:S01]  /*d520*/  FFMA.FTZ R61, R2.reuse, UR5, R242 ;  /* 0x00000005023d7c23 */ /* 0x040fe200080100f2 */
[C---:B------:R-:W-:Y:S01]  /*d530*/  FFMA.FTZ R72, R2.reuse, UR5, R72 ;  /* 0x0000000502487c23 */ /* 0x040fe20008010048 */
[----:B------:R-:W-:Y:S01]  /*d540*/  FFMA.FTZ R67, R2, UR5, R67 ;  /* 0x0000000502437c23 */ /* 0x000fe20008010043 */
[----:B------:R-:W-:Y:S01]  /*d550*/  I2FP.F32.S32 R2, R14 ;  /* 0x0000000e00027245 */ /* 0x000fe20000201400 */
[----:B------:R-:W-:Y:S01]  /*d560*/  IMAD.MOV.U32 R125, RZ, RZ, R64 ;  /* 0x000000ffff7d7224 */ /* 0x000fe200078e0040 */
[----:B------:R-:W-:Y:S01]  /*d570*/  MOV R236, R55 ;  /* 0x0000003700ec7202 */ /* 0x000fe20000000f00 */
[----:B------:R-:W-:Y:S01]  /*d580*/  IMAD.MOV.U32 R126, RZ, RZ, R60 ;  /* 0x000000ffff7e7224 */ /* 0x000fe200078e003c */
[----:B------:R1:W5:Y:S01]  /*d590*/  LDL.LU R147, [R1+0x15c] ;  /* 0x00015c0001937983 */ /* 0x0003620000300800 */
[C---:B------:R-:W-:Y:S01]  /*d5a0*/  FFMA.FTZ R57, R2.reuse, UR5, R241 ;  /* 0x0000000502397c23 */ /* 0x040fe200080100f1 */
[C---:B------:R-:W-:Y:S01]  /*d5b0*/  FFMA.FTZ R56, R2.reuse, UR5, R243 ;  /* 0x0000000502387c23 */ /* 0x040fe200080100f3 */
[C---:B------:R-:W-:Y:S01]  /*d5c0*/  FFMA.FTZ R68, R2.reuse, UR5, R68 ;  /* 0x0000000502447c23 */ /* 0x040fe20008010044 */
[----:B------:R-:W-:Y:S01]  /*d5d0*/  FFMA.FTZ R63, R2, UR5, R3 ;  /* 0x00000005023f7c23 */ /* 0x000fe20008010003 */
[----:B------:R-:W-:Y:S01]  /*d5e0*/  I2FP.F32.S32 R2, R13 ;  /* 0x0000000d00027245 */ /* 0x000fe20000201400 */
[----:B------:R-:W-:Y:S01]  /*d5f0*/  IMAD.MOV.U32 R237, RZ, RZ, R236 ;  /* 0x000000ffffed7224 */ /* 0x000fe200078e00ec */
[----:B------:R-:W-:Y:S01]  /*d600*/  FSEL R124, R124, -INF , !P3 ;  /* 0xff8000007c7c7808 */ /* 0x000fe20005800000 */
[----:B------:R-:W-:Y:S01]  /*d610*/  IMAD.MOV.U32 R239, RZ, RZ, R126 ;  /* 0x000000ffffef7224 */ /* 0x000fe200078e007e */
[----:B------:R-:W-:Y:S01]  /*d620*/  MOV R238, R127 ;  /* 0x0000007f00ee7202 */ /* 0x000fe20000000f00 */
[C---:B------:R-:W-:Y:S01]  /*d630*/  FFMA.FTZ R64, R2.reuse, UR5, R45 ;  /* 0x0000000502407c23 */ /* 0x040fe2000801002d */
[C---:B------:R-:W-:Y:S01]  /*d640*/  FFMA.FTZ R50, R2.reuse, UR5, R248 ;  /* 0x0000000502327c23 */ /* 0x040fe200080100f8 */
[C---:B------:R-:W-:Y:S01]  /*d650*/  FFMA.FTZ R49, R2.reuse, UR5, R250 ;  /* 0x0000000502317c23 */ /* 0x040fe200080100fa */
[----:B------:R-:W-:Y:S01]  /*d660*/  FFMA.FTZ R59, R2, UR5, R46 ;  /* 0x00000005023b7c23 */ /* 0x000fe2000801002e */
[----:B------:R-:W-:Y:S01]  /*d670*/  I2FP.F32.S32 R2, R12 ;  /* 0x0000000c00027245 */ /* 0x000fe20000201400 */
[----:B------:R1:W5:Y:S04]  /*d680*/  LDL.LU R146, [R1+0x158] ;  /* 0x0001580001927983 */ /* 0x0003680000300800 */
[C---:B------:R-:W-:Y:S01]  /*d690*/  FFMA.FTZ R60, R2.reuse, UR5, R52 ;  /* 0x00000005023c7c23 */ /* 0x040fe20008010034 */
[----:B------:R-:W-:Y:S01]  /*d6a0*/  FFMA.FTZ R52, R2, UR5, R7 ;  /* 0x0000000502347c23 */ /* 0x000fe20008010007 */
[----:B------:R-:W-:-:S02]  /*d6b0*/  VIADD R7, R0, 0x70 ;  /* 0x0000007000077836 */ /* 0x000fc40000000000 */
[C---:B------:R-:W-:Y:S01]  /*d6c0*/  FFMA.FTZ R46, R2.reuse, UR5, R249 ;  /* 0x00000005022e7c23 */ /* 0x040fe200080100f9 */
[----:B------:R-:W-:Y:S01]  /*d6d0*/  FFMA.FTZ R45, R2, UR5, R251 ;  /* 0x00000005022d7c23 */ /* 0x000fe200080100fb */
[----:B------:R-:W-:Y:S01]  /*d6e0*/  VIADD R3, R0, 0x78 ;  /* 0x0000007800037836 */ /* 0x000fe20000000000 */
[----:B------:R-:W-:Y:S01]  /*d6f0*/  ISETP.GE.AND P3, PT, R33, R9, PT ;  /* 0x000000092100720c */ /* 0x000fe20003f66270 */
[----:B------:R-:W-:Y:S01]  /*d700*/  IMAD.MOV.U32 R236, RZ, RZ, R125 ;  /* 0x000000ffffec7224 */ /* 0x000fe200078e007d */
[----:B------:R-:W-:Y:S01]  /*d710*/  I2FP.F32.S32 R2, R7 ;  /* 0x0000000700027245 */ /* 0x000fe20000201400 */
[----:B------:R1:W5:Y:S04]  /*d720*/  LDL.LU R145, [R1+0x154] ;  /* 0x0001540001917983 */ /* 0x0003680000300800 */
[C---:B------:R-:W-:Y:S01]  /*d730*/  FFMA.FTZ R55, R2.reuse, UR5, R48 ;  /* 0x0000000502377c23 */ /* 0x040fe20008010030 */
[----:B------:R-:W-:Y:S01]  /*d740*/  FFMA.FTZ R48, R2, UR5, R4 ;  /* 0x0000000502307c23 */ /* 0x000fe20008010004 */
[----:B------:R-:W-:-:S02]  /*d750*/  VIADD R4, R0, 0x71 ;  /* 0x0000007100047836 */ /* 0x000fc40000000000 */
[C---:B------:R-:W-:Y:S01]  /*d760*/  FFMA.FTZ R44, R2.reuse, UR5, R44 ;  /* 0x00000005022c7c23 */ /* 0x040fe2000801002c */
[----:B------:R-:W-:Y:S01]  /*d770*/  FFMA.FTZ R43, R2, UR5, R43 ;  /* 0x00000005022b7c23 */ /* 0x000fe2000801002b */
[----:B------:R-:W-:Y:S01]  /*d780*/  FSEL R125, R247, -INF , !P0 ;  /* 0xff800000f77d7808 */ /* 0x000fe20004000000 */
[----:B------:R1:W5:Y:S01]  /*d790*/  LDL.LU R144, [R1+0x150] ;  /* 0x0001500001907983 */ /* 0x0003620000300800 */
[----:B------:R-:W-:Y:S02]  /*d7a0*/  I2FP.F32.S32 R2, R4 ;  /* 0x0000000400027245 */ /* 0x000fe40000201400 */
[----:B------:R-:W-:Y:S02]  /*d7b0*/  ISETP.GE.AND P0, PT, R32, R9, PT ;  /* 0x000000092000720c */ /* 0x000fe40003f06270 */
[----:B------:R-:W-:Y:S01]  /*d7c0*/  FSEL R139, R139, -INF , !P3 ;  /* 0xff8000008b8b7808 */ /* 0x000fe20005800000 */
[C---:B------:R-:W-:Y:S01]  /*d7d0*/  FFMA.FTZ R42, R2.reuse, UR5, R42 ;  /* 0x00000005022a7c23 */ /* 0x040fe2000801002a */
[C---:B------:R-:W-:Y:S01]  /*d7e0*/  FFMA.FTZ R41, R2.reuse, UR5, R41 ;  /* 0x0000000502297c23 */ /* 0x040fe20008010029 */
[C---:B------:R-:W-:Y:S01]  /*d7f0*/  FFMA.FTZ R54, R2.reuse, UR5, R54 ;  /* 0x0000000502367c23 */ /* 0x040fe20008010036 */
[----:B------:R-:W-:Y:S01]  /*d800*/  FFMA.FTZ R51, R2, UR5, R51 ;  /* 0x0000000502337c23 */ /* 0x000fe20008010033 */
[----:B------:R-:W-:-:S02]  /*d810*/  I2FP.F32.S32 R2, R3 ;  /* 0x0000000300027245 */ /* 0x000fc40000201400 */
[----:B------:R-:W-:Y:S02]  /*d820*/  FSEL R126, R234, -INF , !P2 ;  /* 0xff800000ea7e7808 */ /* 0x000fe40005000000 */
[-C--:B------:R-:W-:Y:S01]  /*d830*/  ISETP.GE.AND P3, PT, R27, R9.reuse, PT ;  /* 0x000000091b00720c */ /* 0x080fe20003f66270 */
[----:B------:R-:W-:Y:S01]  /*d840*/  FFMA.FTZ R53, R2, UR5, R53 ;  /* 0x0000000502357c23 */ /* 0x000fe20008010035 */
[----:B------:R-:W-:Y:S01]  /*d850*/  FSEL R132, R132, -INF , !P0 ;  /* 0xff80000084847808 */ /* 0x000fe20004000000 */
[C---:B------:R-:W-:Y:S01]  /*d860*/  FFMA.FTZ R40, R2.reuse, UR5, R40 ;  /* 0x0000000502287c23 */ /* 0x040fe20008010028 */
[-C--:B------:R-:W-:Y:S01]  /*d870*/  ISETP.GE.AND P2, PT, R31, R9.reuse, PT ;  /* 0x000000091f00720c */ /* 0x080fe20003f46270 */
[----:B------:R-:W-:Y:S01]  /*d880*/  FFMA.FTZ R39, R2, UR5, R39 ;  /* 0x0000000502277c23 */ /* 0x000fe20008010027 */
[----:B------:R-:W-:Y:S01]  /*d890*/  FSEL R127, R230, -INF , !P4 ;  /* 0xff800000e67f7808 */ /* 0x000fe20006000000 */
[----:B------:R-:W-:Y:S01]  /*d8a0*/  FFMA.FTZ R47, R2, UR5, R47 ;  /* 0x00000005022f7c23 */ /* 0x000fe2000801002f */
[----:B------:R-:W-:Y:S01]  /*d8b0*/  BAR.SYNC.DEFER_BLOCKING 0x0 ;  /* 0x0000000000007b1d */ /* 0x000fe20000010000 */
[----:B------:R-:W-:-:S02]  /*d8c0*/  ISETP.GE.AND P0, PT, R26, R9, PT ;  /* 0x000000091a00720c */ /* 0x000fc40003f06270 */
[-C--:B------:R-:W-:Y:S02]  /*d8d0*/  ISETP.GE.AND P4, PT, R30, R9.reuse, PT ;  /* 0x000000091e00720c */ /* 0x080fe40003f86270 */
[----:B------:R-:W-:Y:S02]  /*d8e0*/  FSEL R113, R113, -INF , !P3 ;  /* 0xff80000071717808 */ /* 0x000fe40005800000 */
[----:B------:R-:W-:Y:S02]  /*d8f0*/  FSEL R129, R129, -INF , !P2 ;  /* 0xff80000081817808 */ /* 0x000fe40005000000 */
[----:B------:R-:W-:Y:S01]  /*d900*/  FSEL R2, R109, -INF , !P0 ;  /* 0xff8000006d027808 */ /* 0x000fe20004000000 */
[----:B------:R-:W-:Y:S01]  /*d910*/  STL [R1+0x84], R113 ;  /* 0x0000847101007387 */ /* 0x000fe20000100800 */
[----:B------:R-:W-:Y:S02]  /*d920*/  FSEL R213, R213, -INF , !P6 ;  /* 0xff800000d5d57808 */ /* 0x000fe40007000000 */
[----:B------:R-:W-:Y:S01]  /*d930*/  ISETP.GE.AND P2, PT, R25, R9, PT ;  /* 0x000000091900720c */ /* 0x000fe20003f46270 */
[----:B------:R2:W-:Y:S01]  /*d940*/  STL [R1+0x80], R2 ;  /* 0x0000800201007387 */ /* 0x0005e20000100800 */
[----:B------:R-:W-:-:S02]  /*d950*/  FSEL R123, R123, -INF , !P4 ;  /* 0xff8000007b7b7808 */ /* 0x000fc40006000000 */
[-C--:B------:R-:W-:Y:S02]  /*d960*/  ISETP.GE.AND P6, PT, R29, R9.reuse, PT ;  /* 0x000000091d00720c */ /* 0x080fe40003fc6270 */
[----:B------:R-:W-:Y:S02]  /*d970*/  FSEL R209, R209, -INF , !P5 ;  /* 0xff800000d1d17808 */ /* 0x000fe40006800000 */
[-C--:B------:R-:W-:Y:S02]  /*d980*/  ISETP.GE.AND P4, PT, R24, R9.reuse, PT ;  /* 0x000000091800720c */ /* 0x080fe40003f86270 */
[----:B------:R-:W-:Y:S02]  /*d990*/  ISETP.GE.AND P5, PT, R28, R9, PT ;  /* 0x000000091c00720c */ /* 0x000fe40003fa6270 */
[----:B------:R-:W-:Y:S02]  /*d9a0*/  FSEL R104, R104, -INF , !P2 ;  /* 0xff80000068687808 */ /* 0x000fe40005000000 */
[----:B------:R-:W-:-:S02]  /*d9b0*/  FSEL R120, R120, -INF , !P6 ;  /* 0xff80000078787808 */ /* 0x000fc40007000000 */
[-C--:B------:R-:W-:Y:S01]  /*d9c0*/  ISETP.GE.AND P6, PT, R23, R9.reuse, PT ;  /* 0x000000091700720c */ /* 0x080fe20003fc6270 */
[----:B------:R-:W-:Y:S01]  /*d9d0*/  STL [R1+0x7c], R104 ;  /* 0x00007c6801007387 */ /* 0x000fe20000100800 */
[----:B------:R-:W-:Y:S02]  /*d9e0*/  FSEL R117, R117, -INF , !P5 ;  /* 0xff80000075757808 */ /* 0x000fe40006800000 */
[-C--:B------:R-:W-:Y:S02]  /*d9f0*/  ISETP.GE.AND P5, PT, R22, R9.reuse, PT ;  /* 0x000000091600720c */ /* 0x080fe40003fa6270 */
[----:B------:R-:W-:Y:S02]  /*da00*/  FSEL R96, R96, -INF , !P6 ;  /* 0xff80000060607808 */ /* 0x000fe40007000000 */
[----:B------:R-:W-:Y:S02]  /*da10*/  ISETP.GE.AND P3, PT, R21, R9, PT ;  /* 0x000000091500720c */ /* 0x000fe40003f66270 */
[----:B--2---:R-:W-:-:S02]  /*da20*/  FSEL R2, R100, -INF , !P4 ;  /* 0xff80000064027808 */ /* 0x004fc40006000000 */
[-C--:B------:R-:W-:Y:S02]  /*da30*/  ISETP.GE.AND P0, PT, R20, R9.reuse, PT ;  /* 0x000000091400720c */ /* 0x080fe40003f06270 */
[----:B------:R-:W-:Y:S01]  /*da40*/  FSEL R82, R82, -INF , !P3 ;  /* 0xff80000052527808 */ /* 0x000fe20005800000 */
[----:B------:R2:W-:Y:S01]  /*da50*/  STL [R1+0x78], R2 ;  /* 0x0000780201007387 */ /* 0x0005e20000100800 */
[-C--:B------:R-:W-:Y:S02]  /*da60*/  ISETP.GE.AND P2, PT, R19, R9.reuse, PT ;  /* 0x000000091300720c */ /* 0x080fe40003f46270 */
[-C--:B------:R-:W-:Y:S01]  /*da70*/  ISETP.GE.AND P4, PT, R18, R9.reuse, PT ;  /* 0x000000091200720c */ /* 0x080fe20003f86270 */
[----:B------:R-:W-:Y:S01]  /*da80*/  STL [R1+0x74], R96 ;  /* 0x0000746001007387 */ /* 0x000fe20000100800 */
[-C--:B------:R-:W-:Y:S02]  /*da90*/  ISETP.GE.AND P6, PT, R17, R9.reuse, PT ;  /* 0x000000091100720c */ /* 0x080fe40003fc6270 */
[----:B------:R-:W-:-:S02]  /*daa0*/  ISETP.GE.AND P3, PT, R15, R9, PT ;  /* 0x000000090f00720c */ /* 0x000fc40003f66270 */
[----:B------:R-:W-:Y:S02]  /*dab0*/  FSEL R66, R66, -INF , !P6 ;  /* 0xff80000042427808 */ /* 0x000fe40007000000 */
[-C--:B------:R-:W-:Y:S02]  /*dac0*/  ISETP.GE.AND P6, PT, R7, R9.reuse, PT ;  /* 0x000000090700720c */ /* 0x080fe40003fc6270 */
[----:B------:R-:W-:Y:S02]  /*dad0*/  FSEL R58, R58, -INF , !P3 ;  /* 0xff8000003a3a7808 */ /* 0x000fe40005800000 */
[-C--:B------:R-:W-:Y:S02]  /*dae0*/  ISETP.GE.AND P3, PT, R3, R9.reuse, PT ;  /* 0x000000090300720c */ /* 0x080fe40003f66270 */
[----:B--2---:R-:W-:Y:S02]  /*daf0*/  FSEL R2, R89, -INF , !P5 ;  /* 0xff80000059027808 */ /* 0x004fe40006800000 */
[----:B------:R-:W-:-:S02]  /*db00*/  ISETP.GE.AND P5, PT, R16, R9, PT ;  /* 0x000000091000720c */ /* 0x000fc40003fa6270 */
[----:B------:R-:W-:Y:S01]  /*db10*/  FSEL R89, R44, -INF , !P6 ;  /* 0xff8000002c597808 */ /* 0x000fe20007000000 */
[----:B------:R2:W-:Y:S01]  /*db20*/  STL [R1+0x70], R2 ;  /* 0x0000700201007387 */ /* 0x0005e20000100800 */
[----:B------:R-:W-:-:S03]  /*db30*/  ISETP.GE.AND P6, PT, R37, R8, PT ;  /* 0x000000082500720c */ /* 0x000fc60003fc6270 */
[----:B------:R-:W-:Y:S01]  /*db40*/  STL [R1+0x6c], R82 ;  /* 0x00006c5201007387 */ /* 0x000fe20000100800 */
[----:B--2---:R-:W-:Y:S02]  /*db50*/  FSEL R2, R78, -INF , !P0 ;  /* 0xff8000004e027808 */ /* 0x004fe40004000000 */
[----:B------:R-:W-:-:S03]  /*db60*/  ISETP.GE.AND P0, PT, R14, R9, PT ;  /* 0x000000090e00720c */ /* 0x000fc60003f06270 */
[----:B------:R2:W-:Y:S01]  /*db70*/  STL [R1+0x68], R2 ;  /* 0x0000680201007387 */ /* 0x0005e20000100800 */
[----:B------:R-:W-:Y:S02]  /*db80*/  FSEL R57, R57, -INF , !P0 ;  /* 0xff80000039397808 */ /* 0x000fe40004000000 */
[----:B--2---:R-:W-:Y:S02]  /*db90*/  FSEL R2, R74, -INF , !P2 ;  /* 0xff8000004a027808 */ /* 0x004fe40005000000 */
[----:B------:R-:W-:-:S03]  /*dba0*/  ISETP.GE.AND P2, PT, R13, R9, PT ;  /* 0x000000090d00720c */ /* 0x000fc60003f46270 */
[----:B------:R2:W-:Y:S02]  /*dbb0*/  STL [R1+0x64], R2 ;  /* 0x0000640201007387 */ /* 0x0005e40000100800 */
[----:B--2---:R-:W-:Y:S02]  /*dbc0*/  FSEL R2, R70, -INF , !P4 ;  /* 0xff80000046027808 */ /* 0x004fe40006000000 */
[----:B------:R-:W-:-:S03]  /*dbd0*/  ISETP.GE.AND P4, PT, R12, R9, PT ;  /* 0x000000090c00720c */ /* 0x000fc60003f86270 */
[----:B------:R2:W-:Y:S01]  /*dbe0*/  STL [R1+0x60], R2 ;  /* 0x0000600201007387 */ /* 0x0005e20000100800 */
[----:B------:R-:W-:Y:S02]  /*dbf0*/  FSEL R78, R46, -INF , !P4 ;  /* 0xff8000002e4e7808 */ /* 0x000fe40006000000 */
[-C--:B------:R-:W-:Y:S01]  /*dc00*/  ISETP.GE.AND P4, PT, R38, R8.reuse, PT ;  /* 0x000000082600720c */ /* 0x080fe20003f86270 */
[----:B------:R-:W-:Y:S01]  /*dc10*/  STL [R1+0x5c], R66 ;  /* 0x00005c4201007387 */ /* 0x000fe20000100800 */
[----:B------:R-:W-:Y:S02]  /*dc20*/  FSEL R46, R245, -INF , !P6 ;  /* 0xff800000f52e7808 */ /* 0x000fe40007000000 */
[-C--:B------:R-:W-:Y:S02]  /*dc30*/  ISETP.GE.AND P6, PT, R32, R8.reuse, PT ;  /* 0x000000082000720c */ /* 0x080fe40003fc6270 */
[----:B------:R-:W-:Y:S02]  /*dc40*/  FSEL R44, R237, -INF , !P4 ;  /* 0xff800000ed2c7808 */ /* 0x000fe40006000000 */
[----:B------:R-:W-:-:S02]  /*dc50*/  ISETP.GE.AND P4, PT, R33, R8, PT ;  /* 0x000000082100720c */ /* 0x000fc40003f86270 */
[----:B------:R-:W-:Y:S02]  /*dc60*/  FSEL R138, R138, -INF , !P6 ;  /* 0xff8000008a8a7808 */ /* 0x000fe40007000000 */
[-C--:B------:R-:W-:Y:S02]  /*dc70*/  ISETP.GE.AND P6, PT, R27, R8.reuse, PT ;  /* 0x000000081b00720c */ /* 0x080fe40003fc6270 */
[----:B------:R-:W-:Y:S02]  /*dc80*/  FSEL R207, R207, -INF , !P4 ;  /* 0xff800000cfcf7808 */ /* 0x000fe40006000000 */
[----:B------:R-:W-:-:S04]  /*dc90*/  ISETP.GE.AND P4, PT, R28, R8, PT ;  /* 0x000000081c00720c */ /* 0x000fc80003f86270 */
[----:B------:R-:W-:Y:S02]  /*dca0*/  FSEL R116, R116, -INF , !P4 ;  /* 0xff80000074747808 */ /* 0x000fe40006000000 */
[----:B--2---:R-:W-:Y:S02]  /*dcb0*/  FSEL R2, R62, -INF , !P5 ;  /* 0xff8000003e027808 */ /* 0x004fe40006800000 */
[----:B------:R-:W-:Y:S02]  /*dcc0*/  ISETP.GE.AND P5, PT, R4, R9, PT ;  /* 0x000000090400720c */ /* 0x000fe40003fa6270 */
[----:B------:R-:W-:Y:S01]  /*dcd0*/  FSEL R62, R50, -INF , !P2 ;  /* 0xff800000323e7808 */ /* 0x000fe20005000000 */
[----:B------:R2:W-:Y:S01]  /*dce0*/  STL [R1+0x58], R2 ;  /* 0x0000580201007387 */ /* 0x0005e20000100800 */
[----:B------:R-:W-:Y:S02]  /*dcf0*/  FSEL R82, R42, -INF , !P5 ;  /* 0xff8000002a527808 */ /* 0x000fe40006800000 */
[-C--:B------:R-:W-:Y:S01]  /*dd00*/  ISETP.GE.AND P5, PT, R36, R8.reuse, PT ;  /* 0x000000082400720c */ /* 0x080fe20003fa6270 */
[----:B------:R3:W-:Y:S01]  /*dd10*/  STL [R1+0x54], R58 ;  /* 0x0000543a01007387 */ /* 0x0007e20000100800 */
[----:B------:R-:W-:-:S02]  /*dd20*/  ISETP.GE.AND P2, PT, R0, R8, PT ;  /* 0x000000080000720c */ /* 0x000fc40003f46270 */
[----:B------:R-:W-:Y:S01]  /*dd30*/  FSEL R50, R235, -INF , !P5 ;  /* 0xff800000eb327808 */ /* 0x000fe20006800000 */
[----:B------:R-:W-:Y:S01]  /*dd40*/  STL [R1+0x50], R57 ;  /* 0x0000503901007387 */ /* 0x000fe20000100800 */
[----:B------:R-:W-:Y:S02]  /*dd50*/  FSEL R42, R239, -INF , !P2 ;  /* 0xff800000ef2a7808 */ /* 0x000fe40005000000 */
[-C--:B------:R-:W-:Y:S02]  /*dd60*/  ISETP.GE.AND P5, PT, R31, R8.reuse, PT ;  /* 0x000000081f00720c */ /* 0x080fe40003fa6270 */
[----:B------:R-:W-:Y:S02]  /*dd70*/  ISETP.GE.AND P2, PT, R34, R8, PT ;  /* 0x000000082200720c */ /* 0x000fe40003f46270 */
[----:B------:R-:W-:Y:S02]  /*dd80*/  FSEL R128, R128, -INF , !P5 ;  /* 0xff80000080807808 */ /* 0x000fe40006800000 */
[----:B------:R-:W-:-:S02]  /*dd90*/  FSEL R212, R212, -INF , !P2 ;  /* 0xff800000d4d47808 */ /* 0x000fc40005000000 */
[-C--:B------:R-:W-:Y:S02]  /*dda0*/  ISETP.GE.AND P5, PT, R26, R8.reuse, PT ;  /* 0x000000081a00720c */ /* 0x080fe40003fa6270 */
[-C--:B------:R-:W-:Y:S02]  /*ddb0*/  ISETP.GE.AND P2, PT, R29, R8.reuse, PT ;  /* 0x000000081d00720c */ /* 0x080fe40003f46270 */
[-C--:B------:R-:W-:Y:S01]  /*ddc0*/  ISETP.GE.AND P4, PT, R23, R8.reuse, PT ;  /* 0x000000081700720c */ /* 0x080fe20003f86270 */
[----:B--2---:R-:W-:Y:S01]  /*ddd0*/  VIADD R2, R0, 0x79 ;  /* 0x0000007900027836 */ /* 0x004fe20000000000 */
[----:B------:R-:W-:Y:S02]  /*dde0*/  FSEL R119, R119, -INF , !P2 ;  /* 0xff80000077777808 */ /* 0x000fe40005000000 */
[----:B------:R-:W-:Y:S02]  /*ddf0*/  ISETP.GE.AND P2, PT, R24, R8, PT ;  /* 0x000000081800720c */ /* 0x000fe40003f46270 */
[----:B------:R-:W-:-:S02]  /*de00*/  ISETP.GE.AND P0, PT, R2, R9, PT ;  /* 0x000000090200720c */ /* 0x000fc40003f06270 */
[----:B------:R-:W-:Y:S02]  /*de10*/  FSEL R9, R40, -INF , !P3 ;  /* 0xff80000028097808 */ /* 0x000fe40005800000 */
[-C--:B------:R-:W-:Y:S02]  /*de20*/  ISETP.GE.AND P3, PT, R35, R8.reuse, PT ;  /* 0x000000082300720c */ /* 0x080fe40003f66270 */
[----:B------:R-:W-:Y:S01]  /*de30*/  FSEL R40, R112, -INF , !P6 ;  /* 0xff80000070287808 */ /* 0x000fe20007000000 */
[----:B------:R2:W-:Y:S01]  /*de40*/  STL [R1+0x48], R9 ;  /* 0x0000480901007387 */ /* 0x0005e20000100800 */
[----:B------:R-:W-:Y:S02]  /*de50*/  FSEL R215, R215, -INF , !P3 ;  /* 0xff800000d7d77808 */ /* 0x000fe40005800000 */
[-C--:B------:R-:W-:Y:S01]  /*de60*/  ISETP.GE.AND P3, PT, R30, R8.reuse, PT ;  /* 0x000000081e00720c */ /* 0x080fe20003f66270 */
[----:B------:R4:W-:Y:S01]  /*de70*/  STL [R1+0x44], R40 ;  /* 0x0000442801007387 */ /* 0x0009e20000100800 */
[----:B------:R-:W-:-:S02]  /*de80*/  ISETP.GE.AND P6, PT, R22, R8, PT ;  /* 0x000000081600720c */ /* 0x000fc40003fc6270 */
[----:B------:R-:W-:Y:S02]  /*de90*/  FSEL R122, R122, -INF , !P3 ;  /* 0xff8000007a7a7808 */ /* 0x000fe40005800000 */
[-C--:B------:R-:W-:Y:S02]  /*dea0*/  ISETP.GE.AND P3, PT, R25, R8.reuse, PT ;  /* 0x000000081900720c */ /* 0x080fe40003f66270 */
[----:B---3--:R-:W-:Y:S02]  /*deb0*/  FSEL R58, R95, -INF , !P4 ;  /* 0xff8000005f3a7808 */ /* 0x008fe40006000000 */
[-C--:B------:R-:W-:Y:S02]  /*dec0*/  ISETP.GE.AND P4, PT, R18, R8.reuse, PT ;  /* 0x000000081200720c */ /* 0x080fe40003f86270 */
[----:B------:R-:W-:Y:S02]  /*ded0*/  FSEL R112, R88, -INF , !P6 ;  /* 0xff80000058707808 */ /* 0x000fe40007000000 */
[----:B------:R-:W-:-:S02]  /*dee0*/  ISETP.GE.AND P6, PT, R17, R8, PT ;  /* 0x000000081100720c */ /* 0x000fc40003fc6270 */
[----:B------:R-:W-:Y:S02]  /*def0*/  FSEL R109, R73, -INF , !P4 ;  /* 0xff800000496d7808 */ /* 0x000fe40006000000 */
[-C--:B------:R-:W-:Y:S02]  /*df00*/  ISETP.GE.AND P4, PT, R13, R8.reuse, PT ;  /* 0x000000080d00720c */ /* 0x080fe40003f86270 */
[----:B------:R-:W-:Y:S02]  /*df10*/  FSEL R74, R69, -INF , !P6 ;  /* 0xff800000454a7808 */ /* 0x000fe40007000000 */
[----:B--2---:R-:W-:Y:S02]  /*df20*/  FSEL R9, R108, -INF , !P5 ;  /* 0xff8000006c097808 */ /* 0x004fe40006800000 */
[-C--:B------:R-:W-:Y:S02]  /*df30*/  ISETP.GE.AND P5, PT, R21, R8.reuse, PT ;  /* 0x000000081500720c */ /* 0x080fe40003fa6270 */
[----:B----4-:R-:W-:Y:S01]  /*df40*/  FSEL R40, R103, -INF , !P3 ;  /* 0xff80000067287808 */ /* 0x010fe20005800000 */
[----:B------:R2:W-:Y:S01]  /*df50*/  STL [R1+0x40], R9 ;  /* 0x0000400901007387 */ /* 0x0005e20000100800 */
[----:B------:R-:W-:-:S02]  /*df60*/  ISETP.GE.AND P3, PT, R20, R8, PT ;  /* 0x000000081400720c */ /* 0x000fc40003f66270 */
[----:B------:R-:W-:Y:S01]  /*df70*/  FSEL R57, R85, -INF , !P5 ;  /* 0xff80000055397808 */ /* 0x000fe20006800000 */
[----:B------:R-:W-:Y:S01]  /*df80*/  STL [R1+0x3c], R40 ;  /* 0x00003c2801007387 */ /* 0x000fe20000100800 */
[-C--:B------:R-:W-:Y:S02]  /*df90*/  ISETP.GE.AND P5, PT, R16, R8.reuse, PT ;  /* 0x000000081000720c */ /* 0x080fe40003fa6270 */
[----:B------:R-:W-:Y:S02]  /*dfa0*/  FSEL R113, R81, -INF , !P3 ;  /* 0xff80000051717808 */ /* 0x000fe40005800000 */
[-C--:B------:R-:W-:Y:S02]  /*dfb0*/  ISETP.GE.AND P3, PT, R15, R8.reuse, PT ;  /* 0x000000080f00720c */ /* 0x080fe40003f66270 */
[----:B------:R-:W-:Y:S02]  /*dfc0*/  FSEL R70, R65, -INF , !P5 ;  /* 0xff80000041467808 */ /* 0x000fe40006800000 */
[----:B------:R-:W-:-:S02]  /*dfd0*/  ISETP.GE.AND P6, PT, R12, R8, PT ;  /* 0x000000080c00720c */ /* 0x000fc40003fc6270 */
[-C--:B------:R-:W-:Y:S02]  /*dfe0*/  ISETP.GE.AND P5, PT, R7, R8.reuse, PT ;  /* 0x000000080700720c */ /* 0x080fe40003fa6270 */
[----:B------:R-:W-:Y:S02]  /*dff0*/  FSEL R104, R49, -INF , !P4 ;  /* 0xff80000031687808 */ /* 0x000fe40006000000 */
[----:B------:R-:W-:Y:S02]  /*e000*/  ISETP.GE.AND P4, PT, R2, R8, PT ;  /* 0x000000080200720c */ /* 0x000fe40003f86270 */
[----:B------:R-:W-:Y:S02]  /*e010*/  FSEL R45, R45, -INF , !P6 ;  /* 0xff8000002d2d7808 */ /* 0x000fe40007000000 */
[----:B------:R-:W-:Y:S02]  /*e020*/  ISETP.GE.AND P6, PT, R0, R11, PT ;  /* 0x0000000b0000720c */ /* 0x000fe40003fc6270 */
[----:B--2---:R-:W-:-:S02]  /*e030*/  FSEL R9, R99, -INF , !P2 ;  /* 0xff80000063097808 */ /* 0x004fc40005000000 */
[----:B------:R-:W-:-:S03]  /*e040*/  ISETP.GE.AND P2, PT, R19, R8, PT ;  /* 0x000000081300720c */ /* 0x000fc60003f46270 */
[----:B------:R2:W-:Y:S01]  /*e050*/  STL [R1+0x38], R9 ;  /* 0x0000380901007387 */ /* 0x0005e20000100800 */
[----:B------:R-:W-:Y:S02]  /*e060*/  FSEL R77, R77, -INF , !P2 ;  /* 0xff8000004d4d7808 */ /* 0x000fe40005000000 */
[-C--:B------:R-:W-:Y:S01]  /*e070*/  ISETP.GE.AND P2, PT, R14, R8.reuse, PT ;  /* 0x000000080e00720c */ /* 0x080fe20003f46270 */
[----:B------:R-:W-:Y:S03]  /*e080*/  STL [R1+0x34], R112 ;  /* 0x0000347001007387 */ /* 0x000fe60000100800 */
[----:B------:R-:W-:Y:S01]  /*e090*/  FSEL R65, R56, -INF , !P2 ;  /* 0xff80000038417808 */ /* 0x000fe20005000000 */
[----:B------:R-:W-:Y:S01]  /*e0a0*/  STL [R1+0x30], R113 ;  /* 0x0000307101007387 */ /* 0x000fe20000100800 */
[----:B------:R-:W-:-:S03]  /*e0b0*/  ISETP.GE.AND P2, PT, R3, R8, PT ;  /* 0x000000080300720c */ /* 0x000fc60003f46270 */
[----:B------:R-:W-:Y:S04]  /*e0c0*/  STL [R1+0x2c], R77 ;  /* 0x00002c4d01007387 */ /* 0x000fe80000100800 */
[----:B------:R-:W-:Y:S04]  /*e0d0*/  STL [R1+0x28], R109 ;  /* 0x0000286d01007387 */ /* 0x000fe80000100800 */
[----:B------:R-:W-:Y:S04]  /*e0e0*/  STL [R1+0x24], R74 ;  /* 0x0000244a01007387 */ /* 0x000fe80000100800 */
[----:B------:R-:W-:Y:S01]  /*e0f0*/  STL [R1+0x20], R70 ;  /* 0x0000204601007387 */ /* 0x000fe20000100800 */
[----:B--2---:R-:W-:-:S02]  /*e100*/  FSEL R9, R61, -INF , !P3 ;  /* 0xff8000003d097808 */ /* 0x004fc40005800000 */
[----:B------:R-:W-:Y:S02]  /*e110*/  ISETP.GE.AND P3, PT, R4, R8, PT ;  /* 0x000000080400720c */ /* 0x000fe40003f66270 */
[----:B------:R-:W-:Y:S01]  /*e120*/  FSEL R8, R43, -INF , !P5 ;  /* 0xff8000002b087808 */ /* 0x000fe20006800000 */
[----:B------:R-:W-:Y:S01]  /*e130*/  STL [R1+0x1c], R9 ;  /* 0x00001c0901007387 */ /* 0x000fe20000100800 */
[-C--:B------:R-:W-:Y:S02]  /*e140*/  ISETP.GE.AND P5, PT, R0, R10.reuse, PT ;  /* 0x0000000a0000720c */ /* 0x080fe40003fa6270 */
[----:B------:R-:W-:Y:S01]  /*e150*/  FSEL R0, R39, -INF , !P2 ;  /* 0xff80000027007808 */ /* 0x000fe20005000000 */
[----:B------:R-:W-:Y:S01]  /*e160*/  STL [R1+0x14], R65 ;  /* 0x0000144101007387 */ /* 0x000fe20000100800 */
[C---:B------:R-:W-:Y:S02]  /*e170*/  ISETP.GE.AND P2, PT, R38.reuse, R10, PT ;  /* 0x0000000a2600720c */ /* 0x040fe40003f46270 */
[----:B------:R-:W-:Y:S01]  /*e180*/  FSEL R69, R41, -INF , !P3 ;  /* 0xff80000029457808 */ /* 0x000fe20005800000 */
[----:B------:R-:W-:Y:S01]  /*e190*/  STL [R1+0x10], R45 ;  /* 0x0000102d01007387 */ /* 0x000fe20000100800 */
[----:B------:R-:W-:-:S02]  /*e1a0*/  ISETP.GE.AND P3, PT, R38, R11, PT ;  /* 0x0000000b2600720c */ /* 0x000fc40003f66270 */
[----:B------:R-:W-:Y:S01]  /*e1b0*/  FSEL R38, R142, -INF , !P5 ;  /* 0xff8000008e267808 */ /* 0x000fe20006800000 */
[----:B------:R-:W-:Y:S01]  /*e1c0*/  STL [R1+0xc], R8 ;  /* 0x00000c0801007387 */ /* 0x000fe20000100800 */
[----:B------:R-:W-:Y:S02]  /*e1d0*/  FSEL R40, R140, -INF , !P2 ;  /* 0xff8000008c287808 */ /* 0x000fe40005000000 */
[-C--:B------:R-:W-:Y:S01]  /*e1e0*/  ISETP.GE.AND P5, PT, R36, R10.reuse, PT ;  /* 0x0000000a2400720c */ /* 0x080fe20003fa6270 */
[----:B------:R2:W-:Y:S01]  /*e1f0*/  STL [R1+0x4], R0 ;  /* 0x0000040001007387 */ /* 0x0005e20000100800 */
[----:B------:R-:W-:Y:S02]  /*e200*/  ISETP.GE.AND P2, PT, R35, R10, PT ;  /* 0x0000000a2300720c */ /* 0x000fe40003f46270 */
[----:B------:R-:W-:Y:S02]  /*e210*/  FSEL R41, R134, -INF , !P5 ;  /* 0xff80000086297808 */ /* 0x000fe40006800000 */
[----:B------:R-:W-:-:S02]  /*e220*/  FSEL R246, R246, -INF , !P2 ;  /* 0xff800000f6f67808 */ /* 0x000fc40005000000 */
[-C--:B------:R-:W-:Y:S02]  /*e230*/  ISETP.GE.AND P5, PT, R33, R10.reuse, PT ;  /* 0x0000000a2100720c */ /* 0x080fe40003fa6270 */
[-C--:B------:R-:W-:Y:S02]  /*e240*/  ISETP.GE.AND P2, PT, R32, R10.reuse, PT ;  /* 0x0000000a2000720c */ /* 0x080fe40003f46270 */
[----:B------:R-:W-:Y:S02]  /*e250*/  FSEL R214, R214, -INF , !P5 ;  /* 0xff800000d6d67808 */ /* 0x000fe40006800000 */
[----:B------:R-:W-:Y:S02]  /*e260*/  FSEL R210, R210, -INF , !P2 ;  /* 0xff800000d2d27808 */ /* 0x000fe40005000000 */
[-C--:B------:R-:W-:Y:S02]  /*e270*/  ISETP.GE.AND P5, PT, R30, R10.reuse, PT ;  /* 0x0000000a1e00720c */ /* 0x080fe40003fa6270 */
[----:B------:R-:W-:-:S02]  /*e280*/  ISETP.GE.AND P2, PT, R29, R10, PT ;  /* 0x0000000a1d00720c */ /* 0x000fc40003f46270 */
[----:B------:R-:W-:Y:S02]  /*e290*/  FSEL R131, R131, -INF , !P5 ;  /* 0xff80000083837808 */ /* 0x000fe40006800000 */
[----:B------:R-:W-:Y:S02]  /*e2a0*/  FSEL R121, R121, -INF , !P2 ;  /* 0xff80000079797808 */ /* 0x000fe40005000000 */
[-C--:B------:R-:W-:Y:S02]  /*e2b0*/  ISETP.GE.AND P5, PT, R27, R10.reuse, PT ;  /* 0x0000000a1b00720c */ /* 0x080fe40003fa6270 */
[----:B------:R-:W-:Y:S02]  /*e2c0*/  ISETP.GE.AND P2, PT, R26, R10, PT ;  /* 0x0000000a1a00720c */ /* 0x000fe40003f46270 */
[----:B------:R-:W-:Y:S02]  /*e2d0*/  FSEL R66, R111, -INF , !P5 ;  /* 0xff8000006f427808 */ /* 0x000fe40006800000 */
[----:B------:R-:W-:-:S02]  /*e2e0*/  FSEL R106, R106, -INF , !P2 ;  /* 0xff8000006a6a7808 */ /* 0x000fc40005000000 */
[-C--:B------:R-:W-:Y:S02]  /*e2f0*/  ISETP.GE.AND P5, PT, R24, R10.reuse, PT ;  /* 0x0000000a1800720c */ /* 0x080fe40003fa6270 */
[----:B------:R-:W-:Y:S02]  /*e300*/  ISETP.GE.AND P2, PT, R23, R10, PT ;  /* 0x0000000a1700720c */ /* 0x000fe40003f46270 */
[----:B------:R-:W-:Y:S02]  /*e310*/  FSEL R101, R101, -INF , !P5 ;  /* 0xff80000065657808 */ /* 0x000fe40006800000 */
[----:B------:R-:W-:Y:S02]  /*e320*/  FSEL R43, R97, -INF , !P2 ;  /* 0xff800000612b7808 */ /* 0x000fe40005000000 */
[----:B--2---:R-:W-:Y:S02]  /*e330*/  I2FP.F32.S32 R0, R2 ;  /* 0x0000000200007245 */ /* 0x004fe40000201400 */
[----:B------:R-:W-:-:S02]  /*e340*/  ISETP.GE.AND P5, PT, R21, R10, PT ;  /* 0x0000000a1500720c */ /* 0x000fc40003fa6270 */
[-C--:B------:R-:W-:Y:S01]  /*e350*/  ISETP.GE.AND P2, PT, R20, R10.reuse, PT ;  /* 0x0000000a1400720c */ /* 0x080fe20003f46270 */
[----:B------:R-:W-:Y:S01]  /*e360*/  FFMA.FTZ R9, R0, UR5, R238 ;  /* 0x0000000500097c23 */ /* 0x000fe200080100ee */
[----:B------:R-:W-:Y:S01]  /*e370*/  FSEL R251, R90, -INF , !P5 ;  /* 0xff8000005afb7808 */ /* 0x000fe20006800000 */
[----:B------:R-:W-:Y:S01]  /*e380*/  FFMA.FTZ R8, R0, UR5, R236 ;  /* 0x0000000500087c23 */ /* 0x000fe200080100ec */
[----:B------:R-:W-:Y:S02]  /*e390*/  FSEL R250, R86, -INF , !P2 ;  /* 0xff80000056fa7808 */ /* 0x000fe40005000000 */
[-C--:B------:R-:W-:Y:S02]  /*e3a0*/  ISETP.GE.AND P5, PT, R18, R10.reuse, PT ;  /* 0x0000000a1200720c */ /* 0x080fe40003fa6270 */
[----:B------:R-:W-:Y:S02]  /*e3b0*/  ISETP.GE.AND P2, PT, R17, R10, PT ;  /* 0x0000000a1100720c */ /* 0x000fe40003f46270 */
[----:B------:R-:W-:-:S02]  /*e3c0*/  FSEL R248, R79, -INF , !P5 ;  /* 0xff8000004ff87808 */ /* 0x000fc40006800000 */
[----:B------:R-:W-:Y:S02]  /*e3d0*/  FSEL R247, R75, -INF , !P2 ;  /* 0xff8000004bf77808 */ /* 0x000fe40005000000 */
[----:B------:R-:W-:Y:S02]  /*e3e0*/  FSEL R103, R9, -INF , !P0 ;  /* 0xff80000009677808 */ /* 0x000fe40004000000 */
[----:B------:R-:W-:Y:S02]  /*e3f0*/  FSEL R49, R8, -INF , !P4 ;  /* 0xff80000008317808 */ /* 0x000fe40006000000 */
[-C--:B------:R-:W-:Y:S02]  /*e400*/  ISETP.GE.AND P5, PT, R15, R10.reuse, PT ;  /* 0x0000000a0f00720c */ /* 0x080fe40003fa6270 */
[----:B------:R-:W-:Y:S02]  /*e410*/  ISETP.GE.AND P2, PT, R14, R10, PT ;  /* 0x0000000a0e00720c */ /* 0x000fe40003f46270 */
[----:B------:R-:W-:-:S02]  /*e420*/  ISETP.GE.AND P0, PT, R37, R11, PT ;  /* 0x0000000b2500720c */ /* 0x000fc40003f06270 */
[----:B------:R-:W-:Y:S02]  /*e430*/  ISETP.GE.AND P4, PT, R37, R10, PT ;  /* 0x0000000a2500720c */ /* 0x000fe40003f86270 */
[----:B------:R-:W-:Y:S02]  /*e440*/  FSEL R37, R143, -INF , !P6 ;  /* 0xff8000008f257808 */ /* 0x000fe40007000000 */
[----:B------:R1:W5:Y:S01]  /*e450*/  LDL.LU R143, [R1+0x14c] ;  /* 0x00014c00018f7983 */ /* 0x0003620000300800 */
[-C--:B------:R-:W-:Y:S02]  /*e460*/  ISETP.GE.AND P6, PT, R36, R11.reuse, PT ;  /* 0x0000000b2400720c */ /* 0x080fe40003fc6270 */
[----:B------:R-:W-:Y:S01]  /*e470*/  FSEL R36, R141, -INF , !P3 ;  /* 0xff8000008d247808 */ /* 0x000fe20005800000 */
[----:B------:R1:W5:Y:S01]  /*e480*/  LDL.LU R142, [R1+0x148] ;  /* 0x00014800018e7983 */ /* 0x0003620000300800 */
[----:B------:R-:W-:Y:S02]  /*e490*/  FSEL R242, R67, -INF , !P5 ;  /* 0xff80000043f27808 */ /* 0x000fe40006800000 */
[----:B------:R-:W-:Y:S01]  /*e4a0*/  FSEL R240, R63, -INF , !P2 ;  /* 0xff8000003ff07808 */ /* 0x000fe20005000000 */
[----:B------:R1:W5:Y:S01]  /*e4b0*/  LDL.LU R141, [R1+0x144] ;  /* 0x00014400018d7983 */ /* 0x0003620000300800 */
[----:B------:R-:W-:-:S02]  /*e4c0*/  ISETP.GE.AND P3, PT, R35, R11, PT ;  /* 0x0000000b2300720c */ /* 0x000fc40003f66270 */
[-C--:B------:R-:W-:Y:S01]  /*e4d0*/  ISETP.GE.AND P5, PT, R12, R10.reuse, PT ;  /* 0x0000000a0c00720c */ /* 0x080fe20003fa6270 */
[----:B------:R1:W5:Y:S01]  /*e4e0*/  LDL.LU R140, [R1+0x140] ;  /* 0x00014000018c7983 */ /* 0x0003620000300800 */
[-C--:B------:R-:W-:Y:S02]  /*e4f0*/  ISETP.GE.AND P2, PT, R7, R10.reuse, PT ;  /* 0x0000000a0700720c */ /* 0x080fe40003f46270 */
[----:B------:R-:W-:Y:S02]  /*e500*/  FSEL R35, R137, -INF , !P0 ;  /* 0xff80000089237808 */ /* 0x000fe40004000000 */
[----:B------:R-:W-:Y:S01]  /*e510*/  FSEL R39, R136, -INF , !P4 ;  /* 0xff80000088277808 */ /* 0x000fe20006000000 */
[----:B------:R1:W5:Y:S01]  /*e520*/  LDL.LU R137, [R1+0x13c] ;  /* 0x00013c0001897983 */ /* 0x0003620000300800 */
[C---:B------:R-:W-:Y:S02]  /*e530*/  ISETP.GE.AND P0, PT, R34.reuse, R11, PT ;  /* 0x0000000b2200720c */ /* 0x040fe40003f06270 */
[----:B------:R-:W-:Y:S01]  /*e540*/  ISETP.GE.AND P4, PT, R34, R10, PT ;  /* 0x0000000a2200720c */ /* 0x000fe20003f86270 */
[----:B------:R1:W5:Y:S01]  /*e550*/  LDL.LU R136, [R1+0x138] ;  /* 0x0001380001887983 */ /* 0x0003620000300800 */
[----:B------:R-:W-:-:S02]  /*e560*/  FSEL R34, R135, -INF , !P6 ;  /* 0xff80000087227808 */ /* 0x000fc40007000000 */
[----:B------:R-:W-:Y:S01]  /*e570*/  FSEL R236, R52, -INF , !P5 ;  /* 0xff80000034ec7808 */ /* 0x000fe20006800000 */
[----:B------:R1:W5:Y:S01]  /*e580*/  LDL.LU R135, [R1+0x134] ;  /* 0x0001340001877983 */ /* 0x0003620000300800 */
[----:B------:R-:W-:Y:S02]  /*e590*/  FSEL R230, R48, -INF , !P2 ;  /* 0xff80000030e67808 */ /* 0x000fe40005000000 */
[C---:B------:R-:W-:Y:S01]  /*e5a0*/  ISETP.GE.AND P5, PT, R2.reuse, R11, PT ;  /* 0x0000000b0200720c */ /* 0x040fe20003fa6270 */
[----:B------:R1:W5:Y:S01]  /*e5b0*/  LDL.LU R134, [R1+0x130] ;  /* 0x0001300001867983 */ /* 0x0003620000300800 */
[----:B------:R-:W-:Y:S01]  /*e5c0*/  ISETP.GE.AND P2, PT, R2, R10, PT ;  /* 0x0000000a0200720c */ /* 0x000fe20003f46270 */
[C---:B------:R-:W-:Y:S01]  /*e5d0*/  FFMA.FTZ R2, R0.reuse, UR5, R6 ;  /* 0x0000000500027c23 */ /* 0x040fe20008010006 */
[----:B------:R-:W-:Y:S01]  /*e5e0*/  FFMA.FTZ R0, R0, UR5, R5 ;  /* 0x0000000500007c23 */ /* 0x000fe20008010005 */
[----:B------:R1:W-:Y:S01]  /*e5f0*/  STL [R1], R43 ;  /* 0x0000002b01007387 */ /* 0x0003e20000100800 */
[----:B------:R-:W-:-:S02]  /*e600*/  FSEL R244, R244, -INF , !P0 ;  /* 0xff800000f4f47808 */ /* 0x000fc40004000000 */
[----:B------:R-:W-:Y:S01]  /*e610*/  FSEL R252, R252, -INF , !P3 ;  /* 0xff800000fcfc7808 */ /* 0x000fe20005800000 */
[----:B------:R1:W5:Y:S01]  /*e620*/  LDL.LU R6, [R1+0x12c] ;  /* 0x00012c0001067983 */ /* 0x0003620000300800 */
[----:B------:R-:W-:-:S03]  /*e630*/  ISETP.GE.AND P6, PT, R33, R11, PT ;  /* 0x0000000b2100720c */ /* 0x000fc60003fc6270 */
[----:B------:R1:W5:Y:S01]  /*e640*/  LDL.LU R5, [R1+0x128] ;  /* 0x0001280001057983 */ /* 0x0003620000300800 */
[----:B------:R-:W-:-:S04]  /*e650*/  ISETP.GE.AND P0, PT, R31, R11, PT ;  /* 0x0000000b1f00720c */ /* 0x000fc80003f06270 */
[----:B------:R-:W-:Y:S02]  /*e660*/  FSEL R208, R208, -INF , !P0 ;  /* 0xff800000d0d07808 */ /* 0x000fe40004000000 */
[-C--:B------:R-:W-:Y:S02]  /*e670*/  ISETP.GE.AND P0, PT, R28, R11.reuse, PT ;  /* 0x0000000b1c00720c */ /* 0x080fe40003f06270 */
[-C--:B------:R-:W-:Y:S02]  /*e680*/  ISETP.GE.AND P3, PT, R32, R11.reuse, PT ;  /* 0x0000000b2000720c */ /* 0x080fe40003f66270 */
[----:B------:R-:W-:Y:S02]  /*e690*/  FSEL R118, R118, -INF , !P0 ;  /* 0xff80000076767808 */ /* 0x000fe40004000000 */
        /* <DEDUP_REMOVED lines=8> */
[-C--:B------:R-:W-:Y:S02]  /*e720*/  ISETP.GE.AND P3, PT, R29, R11.reuse, PT ;  /* 0x0000000b1d00720c */ /* 0x080fe40003f66270 */
[----:B------:R-:W-:Y:S02]  /*e730*/  FSEL R241, R94, -INF , !P0 ;  /* 0xff8000005ef17808 */ /* 0x000fe40004000000 */
[----:B------:R-:W-:Y:S02]  /*e740*/  FSEL R206, R206, -INF , !P4 ;  /* 0xff800000cece7808 */ /* 0x000fe40006000000 */
[----:B------:R-:W-:Y:S02]  /*e750*/  FSEL R133, R133, -INF , !P6 ;  /* 0xff80000085857808 */ /* 0x000fe40007000000 */
[----:B------:R-:W-:Y:S02]  /*e760*/  FSEL R130, R130, -INF , !P3 ;  /* 0xff80000082827808 */ /* 0x000fe40005800000 */
[----:B------:R-:W-:-:S02]  /*e770*/  ISETP.GE.AND P0, PT, R19, R11, PT ;  /* 0x0000000b1300720c */ /* 0x000fc40003f06270 */
[----:B------:R-:W-:Y:S02]  /*e780*/  ISETP.GE.AND P4, PT, R28, R10, PT ;  /* 0x0000000a1c00720c */ /* 0x000fe40003f86270 */
[-C--:B------:R-:W-:Y:S02]  /*e790*/  ISETP.GE.AND P6, PT, R27, R11.reuse, PT ;  /* 0x0000000b1b00720c */ /* 0x080fe40003fc6270 */
[----:B------:R-:W-:Y:S02]  /*e7a0*/  ISETP.GE.AND P3, PT, R26, R11, PT ;  /* 0x0000000b1a00720c */ /* 0x000fe40003f66270 */
[----:B------:R-:W-:Y:S02]  /*e7b0*/  FSEL R235, R87, -INF , !P0 ;  /* 0xff80000057eb7808 */ /* 0x000fe40004000000 */
[----:B------:R-:W-:Y:S02]  /*e7c0*/  FSEL R115, R115, -INF , !P4 ;  /* 0xff80000073737808 */ /* 0x000fe40006000000 */
[----:B------:R-:W-:-:S02]  /*e7d0*/  FSEL R114, R114, -INF , !P6 ;  /* 0xff80000072727808 */ /* 0x000fc40007000000 */
[----:B------:R-:W-:Y:S02]  /*e7e0*/  FSEL R110, R110, -INF , !P3 ;  /* 0xff8000006e6e7808 */ /* 0x000fe40005800000 */
[-C--:B------:R-:W-:Y:S02]  /*e7f0*/  ISETP.GE.AND P0, PT, R16, R11.reuse, PT ;  /* 0x0000000b1000720c */ /* 0x080fe40003f06270 */
[----:B------:R-:W-:Y:S02]  /*e800*/  ISETP.GE.AND P4, PT, R25, R10, PT ;  /* 0x0000000a1900720c */ /* 0x000fe40003f86270 */
        /* <DEDUP_REMOVED lines=22> */
[----:B------:R-:W-:Y:S02]  /*e970*/  PLOP3.LUT P0, PT, PT, PT, UP1, 0x80, 0x0 ;  /* 0x000000000000781c */ /* 0x000fe40003f0f018 */
[----:B------:R-:W-:Y:S02]  /*e980*/  ISETP.GE.AND P4, PT, R16, R10, PT ;  /* 0x0000000a1000720c */ /* 0x000fe40003f86270 */
[-C--:B------:R-:W-:Y:S02]  /*e990*/  ISETP.GE.AND P6, PT, R15, R11.reuse, PT ;  /* 0x0000000b0f00720c */ /* 0x080fe40003fc6270 */
[----:B------:R-:W-:Y:S02]  /*e9a0*/  ISETP.GE.AND P3, PT, R14, R11, PT ;  /* 0x0000000b0e00720c */ /* 0x000fe40003f66270 */
[----:B------:R-:W-:-:S02]  /*e9b0*/  FSEL R245, R71, -INF , !P4 ;  /* 0xff80000047f57808 */ /* 0x000fc40006000000 */
[----:B------:R-:W-:Y:S02]  /*e9c0*/  FSEL R217, R72, -INF , !P6 ;  /* 0xff80000048d97808 */ /* 0x000fe40007000000 */
[----:B------:R-:W-:Y:S02]  /*e9d0*/  FSEL R100, R68, -INF , !P3 ;  /* 0xff80000044647808 */ /* 0x000fe40005800000 */
[----:B------:R-:W-:Y:S02]  /*e9e0*/  ISETP.GE.AND P4, PT, R13, R10, PT ;  /* 0x0000000a0d00720c */ /* 0x000fe40003f86270 */
[-C--:B------:R-:W-:Y:S02]  /*e9f0*/  ISETP.GE.AND P6, PT, R12, R11.reuse, PT ;  /* 0x0000000b0c00720c */ /* 0x080fe40003fc6270 */
[----:B------:R-:W-:Y:S02]  /*ea00*/  ISETP.GE.AND P3, PT, R7, R11, PT ;  /* 0x0000000b0700720c */ /* 0x000fe40003f66270 */
[----:B------:R-:W-:-:S02]  /*ea10*/  FSEL R238, R59, -INF , !P4 ;  /* 0xff8000003bee7808 */ /* 0x000fc40006000000 */
[----:B------:R-:W-:Y:S02]  /*ea20*/  FSEL R108, R60, -INF , !P6 ;  /* 0xff8000003c6c7808 */ /* 0x000fe40007000000 */
[----:B------:R-:W-:Y:S02]  /*ea30*/  FSEL R96, R55, -INF , !P3 ;  /* 0xff80000037607808 */ /* 0x000fe40005800000 */
[-C--:B------:R-:W-:Y:S02]  /*ea40*/  ISETP.GE.AND P4, PT, R4, R10.reuse, PT ;  /* 0x0000000a0400720c */ /* 0x080fe40003f86270 */
[C---:B------:R-:W-:Y:S02]  /*ea50*/  ISETP.GE.AND P6, PT, R3.reuse, R11, PT ;  /* 0x0000000b0300720c */ /* 0x040fe40003fc6270 */
[----:B------:R-:W-:Y:S02]  /*ea60*/  ISETP.GE.AND P3, PT, R3, R10, PT ;  /* 0x0000000a0300720c */ /* 0x000fe40003f66270 */
[----:B------:R-:W-:-:S02]  /*ea70*/  FSEL R216, R51, -INF , !P4 ;  /* 0xff80000033d87808 */ /* 0x000fc40006000000 */
[----:B------:R-:W-:Y:S02]  /*ea80*/  FSEL R94, R53, -INF , !P6 ;  /* 0xff800000355e7808 */ /* 0x000fe40007000000 */
[----:B------:R-:W-:Y:S02]  /*ea90*/  FSEL R67, R2, -INF , !P5 ;  /* 0xff80000002437808 */ /* 0x000fe40006800000 */
        /* <DEDUP_REMOVED lines=36> */
[----:B------:R-:W1:Y:S01]  /*ece0*/  @!P1 LDC.64 R10, c[0x0][0x218] ;  /* 0x00008600ff0a9b82 */ /* 0x000e620000000a00 */
[C---:B----4-:R-:W-:Y:S01]  /*ecf0*/  @!P1 LEA R14, P2, R8.reuse, R14, 0x1 ;  /* 0x0000000e080e9211 */ /* 0x050fe200078408ff */
[----:B------:R-:W-:Y:S01]  /*ed00*/  @!P1 IMAD.MOV.U32 R9, RZ, RZ, R3 ;  /* 0x000000ffff099224 */ /* 0x000fe200078e0003 */
[----:B------:R-:W-:Y:S02]  /*ed10*/  @!UP0 UIMAD UR4, UR9, 0x60, URZ ;  /* 0x00000060090488a4 */ /* 0x000fe4000f8e023f */
[----:B------:R-:W-:Y:S01]  /*ed20*/  @!P1 LEA.HI.X R15, R8, R15, R0, 0x1, P2 ;  /* 0x0000000f080f9211 */ /* 0x000fe200010f0c00 */
[----:B------:R-:W-:Y:S02]  /*ed30*/  IMAD.U32 R0, RZ, RZ, UR8 ;  /* 0x00000008ff007e24 */ /* 0x000fe4000f8e00ff */
[----:B------:R-:W-:-:S04]  /*ed40*/  @!P1 IMAD.MOV.U32 R8, RZ, RZ, R2 ;  /* 0x000000ffff089224 */ /* 0x000fc800078e0002 */
[----:B------:R-:W-:-:S04]  /*ed50*/  @!P1 IMAD.WIDE.U32 R8, R0, 0x60, R8 ;  /* 0x0000006000089825 */ /* 0x000fc800078e0008 */
[----:B------:R-:W-:Y:S01]  /*ed60*/  @!P1 VIADD R0, R9, UR4 ;  /* 0x0000000409009c36 */ /* 0x000fe20008000000 */
[----:B------:R-:W-:-:S04]  /*ed70*/  @!P1 LEA R12, P2, R8, R12, 0x1 ;  /* 0x0000000c080c9211 */ /* 0x000fc800078408ff */
[----:B------:R-:W-:Y:S02]  /*ed80*/  @!P1 LEA.HI.X R13, R8, R13, R0, 0x1, P2 ;  /* 0x0000000d080d9211 */ /* 0x000fe400010f0c00 */
[----:B------:R-:W-:-:S04]  /*ed90*/  @!P1 IADD3 R0, P3, R2, UR12, RZ ;  /* 0x0000000c02009c10 */ /* 0x000fc8000ff7e0ff */
[----:B-1----:R-:W-:Y:S02]  /*eda0*/  @!P1 LEA R8, P2, R0, R10, 0x1 ;  /* 0x0000000a00089211 */ /* 0x002fe400078408ff */
[----:B------:R-:W-:-:S04]  /*edb0*/  @!P1 IADD3.X R4, R3, UR11, RZ, P3, !PT ;  /* 0x0000000b03049c10 */ /* 0x000fc80009ffe4ff */
[----:B------:R-:W-:Y:S01]  /*edc0*/  @!P1 LEA.HI.X R9, R0, R11, R4, 0x1, P2 ;  /* 0x0000000b00099211 */ /* 0x000fe200010f0c04 */
[----:B------:R-:W-:Y:S01]  /*edd0*/  IMAD.U32 R0, RZ, RZ, UR8 ;  /* 0x00000008ff007e24 */ /* 0x000fe2000f8e00ff */
[----:B------:R-:W-:Y:S01]  /*ede0*/  @!P1 LEA R10, P2, R2, R20, 0x1 ;  /* 0x00000014020a9211 */ /* 0x000fe200078408ff */
[----:B------:R-:W-:-:S03]  /*edf0*/  IMAD.U32 R4, RZ, RZ, UR9 ;  /* 0x00000009ff047e24 */ /* 0x000fc6000f8e00ff */
[----:B------:R-:W-:Y:S02]  /*ee00*/  @!P1 LEA.HI.X R11, R2, R21, R3, 0x1, P2 ;  /* 0x00000015020b9211 */ /* 0x000fe400010f0c03 */
[----:B------:R-:W-:-:S03]  /*ee10*/  @!P1 LEA R0, P2, R0, R2, 0x5 ;  /* 0x0000000200009211 */ /* 0x000fc600078428ff */
        /* <DEDUP_REMOVED lines=10> */
[----:B------:R2:W-:Y:S01]  /*eec0*/  @P1 STS.128 [R232+0x5000], RZ ;  /* 0x005000ffe8001388 */ /* 0x0005e20000000c00 */
[----:B-1----:R-:W-:-:S04]  /*eed0*/  @!P1 LEA R10, P2, R0, R18, 0x1 ;  /* 0x00000012000a9211 */ /* 0x002fc800078408ff */
[----:B------:R-:W-:Y:S01]  /*eee0*/  @!P1 LEA.HI.X R11, R0, R19, R4, 0x1, P2 ;  /* 0x00000013000b9211 */ /* 0x000fe200010f0c04 */
[----:B------:R-:W-:Y:S02]  /*eef0*/  IMAD.U32 R0, RZ, RZ, UR8 ;  /* 0x00000008ff007e24 */ /* 0x000fe4000f8e00ff */
[----:B------:R-:W-:Y:S01]  /*ef00*/  IMAD.U32 R4, RZ, RZ, UR9 ;  /* 0x00000009ff047e24 */ /* 0x000fe2000f8e00ff */
[----:B---3--:R-:W1:Y:S01]  /*ef10*/  @!P1 LDC.64 R8, c[0x0][0x218] ;  /* 0x00008600ff089b82 */ /* 0x008e620000000a00 */
[----:B------:R-:W-:Y:S01]  /*ef20*/  @!PT LDS RZ, [RZ] ;  /* 0x00000000fffff984 */ /* 0x000fe20000000800 */
[----:B------:R-:W-:Y:S01]  /*ef30*/  @!PT LDS RZ, [RZ] ;  /* 0x00000000fffff984 */ /* 0x000fe20000000800 */
[----:B------:R-:W-:Y:S01]  /*ef40*/  @!PT LDS RZ, [RZ] ;  /* 0x00000000fffff984 */ /* 0x000fe20000000800 */
[----:B------:R2:W-:Y:S01]  /*ef50*/  @!P1 LDGSTS.E.BYPASS.LTC128B.128 [R232+0x5000], desc[UR24][R10.64] ;  /* 0x050000000ae89fae */ /* 0x0005e2000b901d58 */
[----:B------:R-:W-:-:S03]  /*ef60*/  @!P1 LEA R0, P2, R0, R2, 0x6 ;  /* 0x0000000200009211 */ /* 0x000fc600078430ff */
[----:B------:R2:W-:Y:S01]  /*ef70*/  @P1 STS.128 [R232+0x5800], RZ ;  /* 0x005800ffe8001388 */ /* 0x0005e20000000c00 */
[----:B------:R-:W-:-:S03]  /*ef80*/  @!P1 LEA.HI.X R4, R7, R3, R4, 0x6, P2 ;  /* 0x0000000307049211 */ /* 0x000fc600010f3404 */
[----:B------:R-:W-:Y:S01]  /*ef90*/  @!PT LDS RZ, [RZ] ;  /* 0x00000000fffff984 */ /* 0x000fe20000000800 */
[----:B------:R-:W-:Y:S01]  /*efa0*/  @!PT LDS RZ, [RZ] ;  /* 0x00000000fffff984 */ /* 0x000fe20000000800 */
[----:B------:R-:W-:Y:S01]  /*efb0*/  @!PT LDS RZ, [RZ] ;  /* 0x00000000fffff984 */ /* 0x000fe20000000800 */
[----:B------:R2:W-:Y:S04]  /*efc0*/  @!P1 LDGSTS.E.BYPASS.LTC128B.128 [R232+0x5800], desc[UR24][R16.64] ;  /* 0x0580000010e89fae */ /* 0x0005e8000b901d58 */
[----:B------:R2:W-:Y:S01]  /*efd0*/  @P1 STS.128 [R232+0x6000], RZ ;  /* 0x006000ffe8001388 */ /* 0x0005e20000000c00 */
[----:B-1----:R-:W-:-:S04]  /*efe0*/  @!P1 LEA R8, P2, R0, R8, 0x1 ;  /* 0x0000000800089211 */ /* 0x002fc800078408ff */
[----:B------:R-:W-:-:S05]  /*eff0*/  @!P1 LEA.HI.X R9, R0, R9, R4, 0x1, P2 ;  /* 0x0000000900099211 */ /* 0x000fca00010f0c04 */
        /* <DEDUP_REMOVED lines=21> */
[----:B--2---:R-:W-:-:S04]  /*f150*/  LEA R8, P1, R2, UR20, 0x1 ;  /* 0x0000001402087c11 */ /* 0x004fc8000f8208ff */
[----:B------:R-:W-:-:S05]  /*f160*/  LEA.HI.X R9, R2, UR21, R0, 0x1, P1 ;  /* 0x0000001502097c11 */ /* 0x000fca00088f0c00 */
[----:B------:R-:W-:Y:S01]  /*f170*/  @!PT LDS RZ, [RZ] ;  /* 0x00000000fffff984 */ /* 0x000fe20000000800 */
[----:B------:R-:W-:Y:S01]  /*f180*/  @!PT LDS RZ, [RZ] ;  /* 0x00000000fffff984 */ /* 0x000fe20000000800 */
[----:B------:R-:W-:Y:S01]  /*f190*/  @!PT LDS RZ, [RZ] ;  /* 0x00000000fffff984 */ /* 0x000fe20000000800 */
[----:B------:R1:W-:Y:S04]  /*f1a0*/  LDGSTS.E.BYPASS.LTC128B.128 [R232+0x7800], desc[UR24][R8.64] ;  /* 0x0780000008e87fae */ /* 0x0003e8000b901d58 */
.L_x_457:
[----:B------:R-:W-:Y:S05]  /*f1b0*/  BSYNC B0 ;  /* 0x0000000000007941 */ /* 0x000fea0003800000 */
.L_x_456:
[----:B------:R-:W0:Y:S02]  /*f1c0*/  LDGDEPBAR ;  /* 0x00000000000079af */ /* 0x000e240000000000 */
.L_x_455:
[----:B------:R-:W3:Y:S04]  /*f1d0*/  LDL.LU R80, [R1+0x84] ;  /* 0x0000840001507983 */ /* 0x000ee80000300800 */
[----:B------:R-:W4:Y:S04]  /*f1e0*/  LDL.LU R81, [R1+0x80] ;  /* 0x0000800001517983 */ /* 0x000f280000300800 */
[----:B------:R-:W4:Y:S04]  /*f1f0*/  LDL.LU R83, [R1+0x7c] ;  /* 0x00007c0001537983 */ /* 0x000f280000300800 */
[----:B------:R-:W4:Y:S04]  /*f200*/  LDL.LU R85, [R1+0x78] ;  /* 0x0000780001557983 */ /* 0x000f280000300800 */
[----:B------:R-:W4:Y:S04]  /*f210*/  LDL.LU R86, [R1+0x44] ;  /* 0x0000440001567983 */ /* 0x000f280000300800 */
[----:B------:R-:W4:Y:S01]  /*f220*/  LDL.LU R87, [R1+0x74] ;  /* 0x0000740001577983 */ /* 0x000f220000300800 */
[----:B-----5:R-:W-:-:S03]  /*f230*/  FMNMX.FTZ R0, R137, R124, !PT ;  /* 0x0000007c89007209 */ /* 0x020fc60007810000 */
[----:B------:R-:W4:Y:S01]  /*f240*/  LDL.LU R88, [R1+0x40] ;  /* 0x0000400001587983 */ /* 0x000f220000300800 */
[----:B------:R-:W-:-:S03]  /*f250*/  FMNMX.FTZ R0, R125, R0, !PT ;  /* 0x000000007d007209 */ /* 0x000fc60007810000 */
[----:B------:R-:W4:Y:S01]  /*f260*/  LDL.LU R90, [R1+0x70] ;  /* 0x00007000015a7983 */ /* 0x000f220000300800 */
[----:B------:R-:W-:-:S03]  /*f270*/  FMNMX.FTZ R0, R126, R0, !PT ;  /* 0x000000007e007209 */ /* 0x000fc60007810000 */
[----:B------:R-:W-:Y:S01]  /*f280*/  STL [R1+0x150], R232 ;  /* 0x000150e801007387 */ /* 0x000fe20000100800 */
[----:B------:R-:W-:-:S03]  /*f290*/  FMNMX.FTZ R0, R127, R0, !PT ;  /* 0x000000007f007209 */ /* 0x000fc60007810000 */
[----:B------:R-:W-:Y:S01]  /*f2a0*/  STL [R1+0x14c], R229 ;  /* 0x00014ce501007387 */ /* 0x000fe20000100800 */
[----:B------:R-:W-:-:S03]  /*f2b0*/  FMNMX.FTZ R0, R213, R0, !PT ;  /* 0x00000000d5007209 */ /* 0x000fc60007810000 */
[----:B------:R-:W-:Y:S01]  /*f2c0*/  STL [R1+0x148], R228 ;  /* 0x000148e401007387 */ /* 0x000fe20000100800 */
[----:B------:R-:W-:-:S03]  /*f2d0*/  FMNMX.FTZ R0, R209, R0, !PT ;  /* 0x00000000d1007209 */ /* 0x000fc60007810000 */
[----:B------:R1:W-:Y:S01]  /*f2e0*/  STL [R1+0x144], R227 ;  /* 0x000144e301007387 */ /* 0x0003e20000100800 */
[----:B------:R-:W-:Y:S02]  /*f2f0*/  FMNMX.FTZ R2, R139, R0, !PT ;  /* 0x000000008b027209 */ /* 0x000fe40007810000 */
[----:B------:R-:W-:Y:S01]  /*f300*/  FMNMX.FTZ R0, R136, R42, !PT ;  /* 0x0000002a88007209 */ /* 0x000fe20007810000 */
[----:B------:R-:W-:Y:S01]  /*f310*/  LDSM.16.MT88.4 R24, [R223+0x8000] ;  /* 0x00800000df18783b */ /* 0x000fe20000004200 */
[----:B------:R-:W-:Y:S02]  /*f320*/  FMNMX.FTZ R2, R132, R2, !PT ;  /* 0x0000000284027209 */ /* 0x000fe40007810000 */
[----:B------:R-:W-:Y:S01]  /*f330*/  FMNMX.FTZ R0, R44, R0, !PT ;  /* 0x000000002c007209 */ /* 0x000fe20007810000 */
[----:B------:R-:W-:Y:S01]  /*f340*/  LDSM.16.MT88.4 R20, [R222+0x8000] ;  /* 0x00800000de14783b */ /* 0x000fe20000004200 */
[----:B------:R-:W-:Y:S02]  /*f350*/  FMNMX.FTZ R3, R129, R2, !PT ;  /* 0x0000000281037209 */ /* 0x000fe40007810000 */
[----:B------:R-:W-:Y:S01]  /*f360*/  FMNMX.FTZ R0, R46, R0, !PT ;  /* 0x000000002e007209 */ /* 0x000fe20007810000 */
[----:B--2---:R-:W-:Y:S01]  /*f370*/  LDSM.16.MT88.4 R16, [R221+0x8000] ;  /* 0x00800000dd10783b */ /* 0x004fe20000004200 */
[----:B------:R-:W-:-:S02]  /*f380*/  FMNMX.FTZ R3, R123, R3, !PT ;  /* 0x000000037b037209 */ /* 0x000fc40007810000 */
[----:B------:R-:W-:Y:S01]  /*f390*/  FMNMX.FTZ R0, R50, R0, !PT ;  /* 0x0000000032007209 */ /* 0x000fe20007810000 */
[----:B------:R-:W-:Y:S01]  /*f3a0*/  LDSM.16.MT88.4 R12, [R224+0x8000] ;  /* 0x00800000e00c783b */ /* 0x000fe20000004200 */
[----:B------:R-:W-:Y:S02]  /*f3b0*/  FMNMX.FTZ R3, R120, R3, !PT ;  /* 0x0000000378037209 */ /* 0x000fe40007810000 */
[----:B------:R-:W-:Y:S02]  /*f3c0*/  FMNMX.FTZ R2, R215, R0, !PT ;  /* 0x00000000d7027209 */ /* 0x000fe40007810000 */
[----:B------:R-:W-:Y:S02]  /*f3d0*/  FMNMX.FTZ R0, R135, R37, !PT ;  /* 0x0000002587007209 */ /* 0x000fe40007810000 */
[----:B------:R-:W-:Y:S02]  /*f3e0*/  FMNMX.FTZ R3, R117, R3, !PT ;  /* 0x0000000375037209 */ /* 0x000fe40007810000 */
[----:B------:R-:W-:Y:S01]  /*f3f0*/  FMNMX.FTZ R2, R212, R2, !PT ;  /* 0x00000002d4027209 */ /* 0x000fe20007810000 */
[----:B-1----:R-:W2:Y:S01]  /*f400*/  LDL.LU R227, [R1+0x6c] ;  /* 0x00006c0001e37983 */ /* 0x002ea20000300800 */
[----:B------:R-:W-:-:S03]  /*f410*/  FMNMX.FTZ R0, R36, R0, !PT ;  /* 0x0000000024007209 */ /* 0x000fc60007810000 */
[----:B------:R-:W-:Y:S01]  /*f420*/  STL [R1+0x140], R226 ;  /* 0x000140e201007387 */ /* 0x000fe20000100800 */
[----:B------:R-:W-:-:S03]  /*f430*/  FMNMX.FTZ R0, R35, R0, !PT ;  /* 0x0000000023007209 */ /* 0x000fc60007810000 */
[----:B------:R1:W-:Y:S01]  /*f440*/  STL [R1+0x13c], R225 ;  /* 0x00013ce101007387 */ /* 0x0003e20000100800 */
[----:B------:R-:W-:-:S03]  /*f450*/  FMNMX.FTZ R0, R34, R0, !PT ;  /* 0x0000000022007209 */ /* 0x000fc60007810000 */
[----:B-1----:R-:W2:Y:S04]  /*f460*/  LDL.LU R225, [R1+0x68] ;  /* 0x0000680001e17983 */ /* 0x002ea80000300800 */
[----:B------:R-:W-:Y:S04]  /*f470*/  STL [R1+0x138], R220 ;  /* 0x000138dc01007387 */ /* 0x000fe80000100800 */
[----:B------:R1:W-:Y:S04]  /*f480*/  STL [R1+0x134], R205 ;  /* 0x000134cd01007387 */ /* 0x0003e80000100800 */
[----:B-1----:R-:W2:Y:S04]  /*f490*/  LDL.LU R205, [R1+0x64] ;  /* 0x0000640001cd7983 */ /* 0x002ea80000300800 */
[----:B------:R1:W-:Y:S04]  /*f4a0*/  STL [R1+0x130], R204 ;  /* 0x000130cc01007387 */ /* 0x0003e80000100800 */
[----:B-1----:R-:W2:Y:S04]  /*f4b0*/  LDL.LU R204, [R1+0x60] ;  /* 0x0000600001cc7983 */ /* 0x002ea80000300800 */
[----:B------:R-:W2:Y:S04]  /*f4c0*/  LDL.LU R56, [R1+0x50] ;  /* 0x0000500001387983 */ /* 0x000ea80000300800 */
[----:B------:R-:W2:Y:S04]  /*f4d0*/  LDL.LU R60, [R1+0x54] ;  /* 0x00005400013c7983 */ /* 0x000ea80000300800 */
[----:B------:R-:W2:Y:S04]  /*f4e0*/  LDL.LU R61, [R1+0x58] ;  /* 0x00005800013d7983 */ /* 0x000ea80000300800 */
[----:B------:R-:W2:Y:S04]  /*f4f0*/  LDL.LU R63, [R1+0x5c] ;  /* 0x00005c00013f7983 */ /* 0x000ea80000300800 */
[----:B------:R-:W2:Y:S04]  /*f500*/  LDL.LU R8, [R1+0x48] ;  /* 0x0000480001087983 */ /* 0x000ea80000300800 */
[----:B------:R-:W2:Y:S04]  /*f510*/  LDL R10, [R1+0x3c] ;  /* 0x00003c00010a7983 */ /* 0x000ea80000100800 */
[----:B------:R-:W2:Y:S04]  /*f520*/  LDL R9, [R1+0x38] ;  /* 0x0000380001097983 */ /* 0x000ea80000100800 */
[----:B------:R-:W-:Y:S04]  /*f530*/  STL [R1+0x12c], R6 ;  /* 0x00012c0601007387 */ /* 0x000fe80000100800 */
[----:B------:R-:W-:Y:S04]  /*f540*/  STL [R1+0x128], R5 ;  /* 0x0001280501007387 */ /* 0x000fe80000100800 */
[----:B------:R1:W-:Y:S01]  /*f550*/  STL [R1+0x164], R243 ;  /* 0x000164f301007387 */ /* 0x0003e20000100800 */
[----:B---3--:R-:W-:-:S02]  /*f560*/  FMNMX.FTZ R4, R80, R3, !PT ;  /* 0x0000000350047209 */ /* 0x008fc40007810000 */
[----:B------:R-:W-:Y:S02]  /*f570*/  FMNMX.FTZ R3, R207, R2, !PT ;  /* 0x00000002cf037209 */ /* 0x000fe40007810000 */
[----:B----4-:R-:W-:Y:S02]  /*f580*/  FMNMX.FTZ R4, R81, R4, !PT ;  /* 0x0000000451047209 */ /* 0x010fe40007810000 */
        /* <DEDUP_REMOVED lines=30> */
[----:B-1----:R-:W3:Y:S01]  /*f770*/  LDL.LU R243, [R1+0xc] ;  /* 0x00000c0001f37983 */ /* 0x002ee20000300800 */
[----:B------:R-:W-:Y:S02]  /*f780*/  FMNMX.FTZ R0, R214, R0, !PT ;  /* 0x00000000d6007209 */ /* 0x000fe40007810000 */
[----:B------:R-:W-:Y:S01]  /*f790*/  FMNMX.FTZ R3, R241, R3, !PT ;  /* 0x00000003f1037209 */ /* 0x000fe20007810000 */
[----:B------:R1:W-:Y:S01]  /*f7a0*/  STL [R1+0x168], R241 ;  /* 0x000168f101007387 */ /* 0x0003e20000100800 */
[----:B--2---:R-:W-:Y:S02]  /*f7b0*/  FMNMX.FTZ R7, R227, R7, !PT ;  /* 0x00000007e3077209 */ /* 0x004fe40007810000 */
[----:B------:R-:W-:-:S04]  /*f7c0*/  FMNMX.FTZ R0, R210, R0, !PT ;  /* 0x00000000d2007209 */ /* 0x000fc80007810000 */
[----:B------:R-:W-:-:S04]  /*f7d0*/  FMNMX.FTZ R0, R206, R0, !PT ;  /* 0x00000000ce007209 */ /* 0x000fc80007810000 */
[----:B------:R-:W-:-:S04]  /*f7e0*/  FMNMX.FTZ R0, R131, R0, !PT ;  /* 0x0000000083007209 */ /* 0x000fc80007810000 */
[----:B------:R-:W-:-:S04]  /*f7f0*/  FMNMX.FTZ R0, R121, R0, !PT ;  /* 0x0000000079007209 */ /* 0x000fc80007810000 */
[----:B------:R-:W-:Y:S01]  /*f800*/  FMNMX.FTZ R0, R115, R0, !PT ;  /* 0x0000000073007209 */ /* 0x000fe20007810000 */
[----:B-1----:R-:W2:Y:S01]  /*f810*/  LDL.LU R241, [R1+0x1c] ;  /* 0x00001c0001f17983 */ /* 0x002ea20000300800 */
[----:B------:R-:W-:-:S04]  /*f820*/  FMNMX.FTZ R7, R225, R7, !PT ;  /* 0x00000007e1077209 */ /* 0x000fc80007810000 */
[----:B------:R-:W-:-:S04]  /*f830*/  FMNMX.FTZ R7, R205, R7, !PT ;  /* 0x00000007cd077209 */ /* 0x000fc80007810000 */
[----:B------:R-:W-:-:S04]  /*f840*/  FMNMX.FTZ R7, R204, R7, !PT ;  /* 0x00000007cc077209 */ /* 0x000fc80007810000 */
[----:B------:R-:W-:-:S04]  /*f850*/  FMNMX.FTZ R7, R63, R7, !PT ;  /* 0x000000073f077209 */ /* 0x000fc80007810000 */
[----:B------:R-:W-:Y:S02]  /*f860*/  FMNMX.FTZ R7, R61, R7, !PT ;  /* 0x000000073d077209 */ /* 0x000fe40007810000 */
[----:B------:R-:W-:Y:S02]  /*f870*/  MOV R84, R8 ;  /* 0x0000000800547202 */ /* 0x000fe40000000f00 */
        /* <DEDUP_REMOVED lines=19> */
[----:B------:R-:W-:Y:S01]  /*f9b0*/  STL [R1+0x16c], R239 ;  /* 0x00016cef01007387 */ /* 0x000fe20000100800 */
[----:B------:R-:W-:Y:S02]  /*f9c0*/  FMNMX.FTZ R2, R105, R0, !PT ;  /* 0x0000000069027209 */ /* 0x000fe40007810000 */
[----:B------:R-:W-:Y:S01]  /*f9d0*/  FMNMX.FTZ R0, R103, R7, !PT ;  /* 0x0000000767007209 */ /* 0x000fe20007810000 */
[----:B------:R-:W-:Y:S01]  /*f9e0*/  STL [R1+0x170], R237 ;  /* 0x000170ed01007387 */ /* 0x000fe20000100800 */
[----:B--2---:R-:W-:-:S03]  /*f9f0*/  FMNMX.FTZ R4, R241, R4, !PT ;  /* 0x00000004f1047209 */ /* 0x004fc60007810000 */
[----:B------:R-:W-:Y:S01]  /*fa00*/  STL [R1+0x174], R241 ;  /* 0x000174f101007387 */ /* 0x000fe20000100800 */
[----:B------:R-:W-:-:S03]  /*fa10*/  FMNMX.FTZ R7, R65, R4, !PT ;  /* 0x0000000441077209 */ /* 0x000fc60007810000 */
[----:B------:R-:W-:Y:S04]  /*fa20*/  STL [R1+0x178], R103 ;  /* 0x0001786701007387 */ /* 0x000fe80000100800 */
[----:B------:R-:W-:Y:S01]  /*fa30*/  STL [R1+0x17c], R235 ;  /* 0x00017ceb01007387 */ /* 0x000fe20000100800 */
[----:B------:R-:W-:-:S03]  /*fa40*/  FMNMX.FTZ R7, R104, R7, !PT ;  /* 0x0000000768077209 */ /* 0x000fc60007810000 */
[----:B------:R-:W-:Y:S04]  /*fa50*/  STL [R1+0x180], R234 ;  /* 0x000180ea01007387 */ /* 0x000fe80000100800 */
[----:B------:R1:W-:Y:S04]  /*fa60*/  STL [R1+0x184], R104 ;  /* 0x0001846801007387 */ /* 0x0003e80000100800 */
[----:B-1----:R-:W2:Y:S01]  /*fa70*/  LDL.LU R104, [R1+0x4] ;  /* 0x0000040001687983 */ /* 0x002ea20000300800 */
[----:B------:R-:W-:-:S03]  /*fa80*/  FMNMX.FTZ R3, R239, R3, !PT ;  /* 0x00000003ef037209 */ /* 0x000fc60007810000 */
[----:B------:R-:W1:Y:S01]  /*fa90*/  SHFL.BFLY PT, R8, R0, 0x2, 0x1f ;  /* 0x0c401f0000087f89 */ /* 0x000e6200000e0000 */
[----:B------:R-:W-:Y:S02]  /*faa0*/  FMNMX.FTZ R3, R237, R3, !PT ;  /* 0x00000003ed037209 */ /* 0x000fe40007810000 */
[----:B------:R-:W-:Y:S01]  /*fab0*/  FMNMX.FTZ R2, R101, R2, !PT ;  /* 0x0000000265027209 */ /* 0x000fe20007810000 */
[----:B------:R-:W-:Y:S01]  /*fac0*/  IMAD.MOV.U32 R220, RZ, RZ, R73 ;  /* 0x000000ffffdc7224 */ /* 0x000fe200078e0049 */
        /* <DEDUP_REMOVED lines=8> */
[----:B------:R-:W-:Y:S02]  /*fb50*/  MOV R91, R69 ;  /* 0x00000045005b7202 */ /* 0x000fe40000000f00 */
[----:B---3--:R-:W-:-:S02]  /*fb60*/  FMNMX.FTZ R7, R243, R7, !PT ;  /* 0x00000007f3077209 */ /* 0x008fc40007810000 */
[----:B------:R-:W-:Y:S02]  /*fb70*/  FMNMX.FTZ R2, R250, R2, !PT ;  /* 0x00000002fa027209 */ /* 0x000fe40007810000 */
[----:B------:R-:W-:Y:S02]  /*fb80*/  FMNMX.FTZ R3, R217, R3, !PT ;  /* 0x00000003d9037209 */ /* 0x000fe40007810000 */
[----:B------:R-:W-:Y:S02]  /*fb90*/  FMNMX.FTZ R7, R91, R7, !PT ;  /* 0x000000075b077209 */ /* 0x000fe40007810000 */
[----:B------:R-:W-:Y:S01]  /*fba0*/  FMNMX.FTZ R4, R249, R2, !PT ;  /* 0x00000002f9047209 */ /* 0x000fe20007810000 */
[----:B------:R-:W-:Y:S01]  /*fbb0*/  IMAD.MOV.U32 R226, RZ, RZ, R49 ;  /* 0x000000ffffe27224 */ /* 0x000fe200078e0031 */
[----:B------:R-:W-:Y:S02]  /*fbc0*/  FMNMX.FTZ R2, R100, R3, !PT ;  /* 0x0000000364027209 */ /* 0x000fe40007810000 */
[----:B-1----:R-:W-:-:S02]  /*fbd0*/  FMNMX.FTZ R0, R0, R8, !PT ;  /* 0x0000000800007209 */ /* 0x002fc40007810000 */
[----:B------:R-:W-:-:S03]  /*fbe0*/  FMNMX.FTZ R4, R248, R4, !PT ;  /* 0x00000004f8047209 */ /* 0x000fc60007810000 */
[----:B------:R-:W1:Y:S02]  /*fbf0*/  SHFL.BFLY PT, R8, R0, 0x1, 0x1f ;  /* 0x0c201f0000087f89 */ /* 0x000e6400000e0000 */
[----:B-1----:R-:W-:-:S04]  /*fc00*/  FMNMX.FTZ R113, R0, R8, !PT ;  /* 0x0000000800717209 */ /* 0x002fc80007810000 */
[----:B------:R-:W-:Y:S02]  /*fc10*/  FSETP.NEU.FTZ.AND P4, PT, R113, -INF , PT ;  /* 0xff8000007100780b */ /* 0x000fe40003f9d000 */
[----:B--2---:R-:W-:Y:S02]  /*fc20*/  FMNMX.FTZ R3, R104, R7, !PT ;  /* 0x0000000768037209 */ /* 0x004fe40007810000 */
        /* <DEDUP_REMOVED lines=13> */
[----:B------:R-:W-:-:S04]  /*fd00*/  FMNMX.FTZ R3, R236, R3, !PT ;  /* 0x00000003ec037209 */ /* 0x000fc80007810000 */
[----:B------:R-:W-:Y:S01]  /*fd10*/  FMNMX.FTZ R0, R230, R3, !PT ;  /* 0x00000003e6007209 */ /* 0x000fe20007810000 */
[----:B------:R-:W2:Y:S03]  /*fd20*/  SHFL.BFLY PT, R10, R7, 0x2, 0x1f ;  /* 0x0c401f00070a7f89 */ /* 0x000ea600000e0000 */
[----:B------:R-:W-:Y:S02]  /*fd30*/  FMNMX.FTZ R0, R216, R0, !PT ;  /* 0x00000000d8007209 */ /* 0x000fe40007810000 */
[----:B-1----:R-:W-:Y:S02]  /*fd40*/  FMNMX.FTZ R2, R2, R4, !PT ;  /* 0x0000000402027209 */ /* 0x002fe40007810000 */
[----:B------:R-:W-:-:S03]  /*fd50*/  FMNMX.FTZ R0, R99, R0, !PT ;  /* 0x0000000063007209 */ /* 0x000fc60007810000 */
[----:B------:R-:W1:Y:S01]  /*fd60*/  SHFL.BFLY PT, R9, R2, 0x1, 0x1f ;  /* 0x0c201f0002097f89 */ /* 0x000e6200000e0000 */
[----:B------:R-:W-:Y:S01]  /*fd70*/  FMNMX.FTZ R0, R98, R0, !PT ;  /* 0x0000000062007209 */ /* 0x000fe20007810000 */
[----:B------:R-:W-:-:S04]  /*fd80*/  FMUL.FTZ R4, R113, UR23 ;  /* 0x0000001771047c20 */ /* 0x000fc80008410000 */
[----:B------:R-:W3:Y:S01]  /*fd90*/  SHFL.BFLY PT, R8, R0, 0x2, 0x1f ;  /* 0x0c401f0000087f89 */ /* 0x000ee200000e0000 */
[----:B------:R-:W-:Y:S02]  /*fda0*/  FSEL R4, R4, RZ, P4 ;  /* 0x000000ff04047208 */ /* 0x000fe40002000000 */
[----:B--2---:R-:W-:-:S03]  /*fdb0*/  FMNMX.FTZ R7, R7, R10, !PT ;  /* 0x0000000a07077209 */ /* 0x004fc60007810000 */
[--C-:B------:R-:W-:Y:S02]  /*fdc0*/  FFMA.FTZ R3, R124, UR23, -R4.reuse ;  /* 0x000000177c037c23 */ /* 0x100fe40008010804 */
[----:B------:R-:W2:Y:S02]  /*fdd0*/  SHFL.BFLY PT, R10, R7, 0x1, 0x1f ;  /* 0x0c201f00070a7f89 */ /* 0x000ea400000e0000 */
[----:B------:R4:W-:Y:S01]  /*fde0*/  MUFU.EX2 R92, R3 ;  /* 0x00000003005c7308 */ /* 0x0009e20000000800 */
[----:B-1----:R-:W-:Y:S01]  /*fdf0*/  FMNMX.FTZ R112, R2, R9, !PT ;  /* 0x0000000902707209 */ /* 0x002fe20007810000 */
[----:B------:R-:W-:-:S03]  /*fe00*/  FFMA.FTZ R2, R126, UR23, -R4 ;  /* 0x000000177e027c23 */ /* 0x000fc60008010804 */
[----:B------:R-:W-:Y:S02]  /*fe10*/  FSETP.NEU.FTZ.AND P3, PT, R112, -INF , PT ;  /* 0xff8000007000780b */ /* 0x000fe40003f7d000 */
[----:B---3--:R-:W-:Y:S01]  /*fe20*/  FMNMX.FTZ R0, R0, R8, !PT ;  /* 0x0000000800007209 */ /* 0x008fe20007810000 */
[----:B----4-:R-:W-:-:S04]  /*fe30*/  FFMA.FTZ R3, R125, UR23, -R4 ;  /* 0x000000177d037c23 */ /* 0x010fc80008010804 */
[----:B------:R1:W-:Y:S01]  /*fe40*/  MUFU.EX2 R241, R3 ;  /* 0x0000000300f17308 */ /* 0x0003e20000000800 */
[----:B------:R-:W3:Y:S07]  /*fe50*/  SHFL.BFLY PT, R8, R0, 0x1, 0x1f ;  /* 0x0c201f0000087f89 */ /* 0x000eee00000e0000 */
[----:B------:R4:W-:Y:S01]  /*fe60*/  MUFU.EX2 R235, R2 ;  /* 0x0000000200eb7308 */ /* 0x0009e20000000800 */
[----:B-1----:R-:W-:-:S05]  /*fe70*/  FMUL.FTZ R3, R112, UR23 ;  /* 0x0000001770037c20 */ /* 0x002fca0008410000 */
[----:B------:R-:W-:Y:S01]  /*fe80*/  FSEL R3, R3, RZ, P3 ;  /* 0x000000ff03037208 */ /* 0x000fe20001800000 */
[----:B----4-:R-:W-:-:S04]  /*fe90*/  FFMA.FTZ R2, R127, UR23, -R4 ;  /* 0x000000177f027c23 */ /* 0x010fc80008010804 */
[----:B------:R1:W-:Y:S01]  /*fea0*/  MUFU.EX2 R234, R2 ;  /* 0x0000000200ea7308 */ /* 0x0003e20000000800 */
[----:B--2---:R-:W-:Y:S01]  /*feb0*/  FMNMX.FTZ R111, R7, R10, !PT ;  /* 0x0000000a076f7209 */ /* 0x004fe20007810000 */
[----:B------:R-:W-:-:S03]  /*fec0*/  FFMA.FTZ R7, R46, UR23, -R3 ;  /* 0x000000172e077c23 */ /* 0x000fc60008010803 */
[----:B------:R-:W-:Y:S01]  /*fed0*/  FSETP.NEU.FTZ.AND P2, PT, R111, -INF , PT ;  /* 0xff8000006f00780b */ /* 0x000fe20003f5d000 */
[----:B-1----:R-:W-:-:S04]  /*fee0*/  FFMA.FTZ R2, R42, UR23, -R3 ;  /* 0x000000172a027c23 */ /* 0x002fc80008010803 */
[----:B------:R1:W-:Y:S01]  /*fef0*/  MUFU.EX2 R93, R2 ;  /* 0x00000002005d7308 */ /* 0x0003e20000000800 */
[----:B---3--:R-:W-:-:S07]  /*ff00*/  FMNMX.FTZ R109, R0, R8, !PT ;  /* 0x00000008006d7209 */ /* 0x008fce0007810000 */
[----:B------:R2:W-:Y:S01]  /*ff10*/  MUFU.EX2 R237, R7 ;  /* 0x0000000700ed7308 */ /* 0x0005e20000000800 */
[----:B-1----:R-:W-:-:S07]  /*ff20*/  FFMA.FTZ R2, R44, UR23, -R3 ;  /* 0x000000172c027c23 */ /* 0x002fce0008010803 */
[----:B------:R1:W-:Y:S01]  /*ff30*/  MUFU.EX2 R127, R2 ;  /* 0x00000002007f7308 */ /* 0x0003e20000000800 */
[----:B--2---:R-:W-:-:S07]  /*ff40*/  FFMA.FTZ R7, R50, UR23, -R3 ;  /* 0x0000001732077c23 */ /* 0x004fce0008010803 */
[----:B------:R2:W-:Y:S01]  /*ff50*/  MUFU.EX2 R5, R7 ;  /* 0x0000000700057308 */ /* 0x0005e20000000800 */
[----:B-1----:R-:W-:-:S05]  /*ff60*/  FMUL.FTZ R2, R111, UR23 ;  /* 0x000000176f027c20 */ /* 0x002fca0008410000 */
[----:B------:R-:W-:-:S05]  /*ff70*/  FSEL R2, R2, RZ, P2 ;  /* 0x000000ff02027208 */ /* 0x000fca0001000000 */
[--C-:B--2---:R-:W-:Y:S01]  /*ff80*/  FFMA.FTZ R7, R37, UR23, -R2.reuse ;  /* 0x0000001725077c23 */ /* 0x104fe20008010802 */
[--C-:B------:R-:W-:Y:S01]  /*ff90*/  FFMA.FTZ R0, R36, UR23, -R2.reuse ;  /* 0x0000001724007c23 */ /* 0x100fe20008010802 */
[----:B------:R-:W-:Y:S02]  /*ffa0*/  FSETP.NEU.FTZ.AND P1, PT, R109, -INF , PT ;  /* 0xff8000006d00780b */ /* 0x000fe40003f3d000 */
[----:B------:R1:W-:Y:S08]  /*ffb0*/  MUFU.EX2 R125, R7 ;  /* 0x00000007007d7308 */ /* 0x0003f00000000800 */
[----:B------:R2:W-:Y:S01]  /*ffc0*/  MUFU.EX2 R103, R0 ;  /* 0x0000000000677308 */ /* 0x0005e20000000800 */
[----:B-1----:R-:W-:-:S07]  /*ffd0*/  FFMA.FTZ R7, R35, UR23, -R2 ;  /* 0x0000001723077c23 */ /* 0x002fce0008010802 */
[----:B------:R1:W-:Y:S01]  /*ffe0*/  MUFU.EX2 R59, R7 ;  /* 0x00000007003b7308 */ /* 0x0003e20000000800 */
[----:B--2---:R-:W-:-:S05]  /*fff0*/  FMUL.FTZ R0, R109, UR23 ;  /* 0x000000176d007c20 */ /* 0x004fca0008410000 */
[----:B------:R-:W-:Y:S01]  /*10000*/  FSEL R0, R0, RZ, P1 ;  /* 0x000000ff00007208 */ /* 0x000fe20000800000 */
[----:B-1----:R-:W-:-:S04]  /*10010*/  FFMA.FTZ R7, R34, UR23, -R2 ;  /* 0x0000001722077c23 */ /* 0x002fc80008010802 */
[----:B------:R1:W2:Y:S02]  /*10020*/  MUFU.EX2 R11, R7 ;  /* 0x00000007000b7308 */ /* 0x0002a40000000800 */
[----:B-1----:R-:W-:-:S06]  /*10030*/  FFMA.FTZ R7, R38, UR23, -R0 ;  /* 0x0000001726077c23 */ /* 0x002fcc0008010800 */
[----:B------:R1:W-:Y:S02]  /*10040*/  MUFU.EX2 R124, R7 ;  /* 0x00000007007c7308 */ /* 0x0003e40000000800 */
[----:B-1----:R-:W-:-:S06]  /*10050*/  FFMA.FTZ R7, R40, UR23, -R0 ;  /* 0x0000001728077c23 */ /* 0x002fcc0008010800 */
[----:B------:R1:W-:Y:S01]  /*10060*/  MUFU.EX2 R6, R7 ;  /* 0x0000000700067308 */ /* 0x0003e20000000800 */
[----:B------:R-:W-:Y:S01]  /*10070*/  FSEL R8, R111, RZ, P2 ;  /* 0x000000ff6f087208 */ /* 0x000fe20001000000 */
[----:B-1----:R-:W-:-:S06]  /*10080*/  FFMA.FTZ R7, R39, UR23, -R0 ;  /* 0x0000001727077c23 */ /* 0x002fcc0008010800 */
[----:B------:R1:W-:Y:S01]  /*10090*/  MUFU.EX2 R239, R7 ;  /* 0x0000000700ef7308 */ /* 0x0003e20000000800 */
[----:B--2---:R-:W-:Y:S01]  /*100a0*/  MOV R39, R11 ;  /* 0x0000000b00277202 */ /* 0x004fe20000000f00 */
[----:B------:R-:W-:Y:S01]  /*100b0*/  FADD.FTZ R8, R135, -R8 ;  /* 0x8000000887087221 */ /* 0x000fe20000010000 */
[----:B-1----:R-:W-:-:S05]  /*100c0*/  FFMA.FTZ R7, R41, UR23, -R0 ;  /* 0x0000001729077c23 */ /* 0x002fca0008010800 */
[----:B------:R1:W2:Y:S01]  /*100d0*/  MUFU.EX2 R11, R7 ;  /* 0x00000007000b7308 */ /* 0x0002a20000000800 */
[----:B------:R-:W-:Y:S01]  /*100e0*/  FMUL.FTZ R8, R8, UR23 ;  /* 0x0000001708087c20 */ /* 0x000fe20008410000 */
[----:B-1----:R-:W-:-:S05]  /*100f0*/  FSEL R7, R109, RZ, P1 ;  /* 0x000000ff6d077208 */ /* 0x002fca0000800000 */
[----:B------:R-:W-:-:S04]  /*10100*/  FADD.FTZ R7, R134, -R7 ;  /* 0x8000000786077221 */ /* 0x000fc80000010000 */
[----:B------:R-:W-:Y:S01]  /*10110*/  FMUL.FTZ R64, R7, UR23 ;  /* 0x0000001707407c20 */ /* 0x000fe20008410000 */
[----:B------:R1:W3:Y:S01]  /*10120*/  MUFU.EX2 R65, R8 ;  /* 0x0000000800417308 */ /* 0x0002e20000000800 */
[----:B------:R-:W-:Y:S02]  /*10130*/  FSEL R7, R112, RZ, P3 ;  /* 0x000000ff70077208 */ /* 0x000fe40001800000 */
[----:B------:R-:W-:-:S05]  /*10140*/  FSEL R9, R113, RZ, P4 ;  /* 0x000000ff71097208 */ /* 0x000fca0002000000 */
[----:B------:R-:W4:Y:S01]  /*10150*/  MUFU.EX2 R64, R64 ;  /* 0x0000004000407308 */ /* 0x000f220000000800 */
[----:B------:R-:W-:Y:S01]  /*10160*/  FADD.FTZ R7, R136, -R7 ;  /* 0x8000000788077221 */ /* 0x000fe20000010000 */
[----:B------:R-:W-:Y:S03]  /*10170*/  STL [R1+0x154], R111 ;  /* 0x0001546f01007387 */ /* 0x000fe60000100800 */
[----:B------:R-:W-:Y:S01]  /*10180*/  FMUL.FTZ R7, R7, UR23 ;  /* 0x0000001707077c20 */ /* 0x000fe20008410000 */
[----:B-1----:R-:W-:Y:S01]  /*10190*/  FADD.FTZ R8, R137, -R9 ;  /* 0x8000000989087221 */ /* 0x002fe20000010000 */
[----:B------:R-:W-:Y:S03]  /*101a0*/  STL [R1+0x158], R109 ;  /* 0x0001586d01007387 */ /* 0x000fe60000100800 */
[----:B------:R-:W-:Y:S01]  /*101b0*/  FMUL.FTZ R8, R8, UR23 ;  /* 0x0000001708087c20 */ /* 0x000fe20008410000 */
[----:B------:R1:W-:Y:S01]  /*101c0*/  MUFU.EX2 R36, R7 ;  /* 0x0000000700247308 */ /* 0x0003e20000000800 */
[----:B--2---:R2:W-:Y:S01]  /*101d0*/  STL [R1+0x118], R11 ;  /* 0x0001180b01007387 */ /* 0x0045e20000100800 */
[----:B------:R-:W-:Y:S01]  /*101e0*/  F2FP.BF16.F32.PACK_AB R9, R6, R124 ;  /* 0x0000007c0609723e */ /* 0x000fe200000010ff */
[----:B---3--:R-:W-:Y:S01]  /*101f0*/  FMUL.FTZ R188, R188, R65 ;  /* 0x00000041bcbc7220 */ /* 0x008fe20000410000 */
[----:B------:R-:W-:Y:S01]  /*10200*/  F2FP.BF16.F32.PACK_AB R10, R39, R59 ;  /* 0x0000003b270a723e */ /* 0x000fe200000010ff */
[----:B------:R-:W-:Y:S01]  /*10210*/  FMUL.FTZ R189, R189, R65 ;  /* 0x00000041bdbd7220 */ /* 0x000fe20000410000 */
[-C--:B----4-:R-:W-:Y:S01]  /*10220*/  FMUL.FTZ R190, R190, R64.reuse ;  /* 0x00000040bebe7220 */ /* 0x090fe20000410000 */
[----:B------:R-:W-:Y:S01]  /*10230*/  FMUL.FTZ R191, R191, R64 ;  /* 0x00000040bfbf7220 */ /* 0x000fe20000410000 */
[----:B------:R3:W4:Y:S01]  /*10240*/  MUFU.EX2 R37, R8 ;  /* 0x0000000800257308 */ /* 0x0007220000000800 */
[----:B-1----:R-:W-:-:S07]  /*10250*/  FFMA.FTZ R7, R213, UR23, -R4 ;  /* 0x00000017d5077c23 */ /* 0x002fce0008010804 */
[----:B------:R1:W-:Y:S01]  /*10260*/  MUFU.EX2 R137, R7 ;  /* 0x0000000700897308 */ /* 0x0003e20000000800 */
[----:B---3--:R-:W-:Y:S02]  /*10270*/  F2FP.BF16.F32.PACK_AB R8, R103, R125 ;  /* 0x0000007d6708723e */ /* 0x008fe400000010ff */
[----:B--2---:R-:W-:-:S07]  /*10280*/  F2FP.BF16.F32.PACK_AB R11, R11, R239 ;  /* 0x000000ef0b0b723e */ /* 0x004fce00000010ff */
[----:B------:R-:W-:Y:S01]  /*10290*/  HMMA.16816.F32.BF16 R68, R8, R26, R188 ;  /* 0x0000001a0844723c */ /* 0x000fe200000418bc */
[----:B-1----:R-:W-:-:S04]  /*102a0*/  FFMA.FTZ R7, R209, UR23, -R4 ;  /* 0x00000017d1077c23 */ /* 0x002fc80008010804 */
[----:B------:R1:W-:Y:S02]  /*102b0*/  MUFU.EX2 R190, R7 ;  /* 0x0000000700be7308 */ /* 0x0003e40000000800 */
[----:B-1----:R-:W-:-:S06]  /*102c0*/  FFMA.FTZ R7, R139, UR23, -R4 ;  /* 0x000000178b077c23 */ /* 0x002fcc0008010804 */
[----:B------:R1:W-:Y:S01]  /*102d0*/  MUFU.EX2 R191, R7 ;  /* 0x0000000700bf7308 */ /* 0x0003e20000000800 */
[----:B------:R-:W-:Y:S01]  /*102e0*/  FMUL.FTZ R184, R184, R65 ;  /* 0x00000041b8b87220 */ /* 0x000fe20000410000 */
[----:B-1----:R-:W-:-:S06]  /*102f0*/  FFMA.FTZ R7, R132, UR23, -R4 ;  /* 0x0000001784077c23 */ /* 0x002fcc0008010804 */
[----:B------:R1:W-:Y:S01]  /*10300*/  MUFU.EX2 R38, R7 ;  /* 0x0000000700267308 */ /* 0x0003e20000000800 */
[----:B------:R-:W-:Y:S01]  /*10310*/  FMUL.FTZ R185, R185, R65 ;  /* 0x00000041b9b97220 */ /* 0x000fe20000410000 */
[-C--:B------:R-:W-:Y:S01]  /*10320*/  FMUL.FTZ R186, R186, R64.reuse ;  /* 0x00000040baba7220 */ /* 0x080fe20000410000 */
[----:B------:R-:W-:Y:S01]  /*10330*/  FMUL.FTZ R187, R187, R64 ;  /* 0x00000040bbbb7220 */ /* 0x000fe20000410000 */
[----:B-1----:R-:W-:-:S04]  /*10340*/  FFMA.FTZ R7, R215, UR23, -R3 ;  /* 0x00000017d7077c23 */ /* 0x002fc80008010803 */
[----:B------:R1:W-:Y:S02]  /*10350*/  MUFU.EX2 R135, R7 ;  /* 0x0000000700877308 */ /* 0x0003e40000000800 */
[----:B------:R-:W-:Y:S01]  /*10360*/  HMMA.16816.F32.BF16 R40, R8, R22, R184 ;  /* 0x000000160828723c */ /* 0x000fe200000418b8 */
[-C--:B------:R-:W-:Y:S01]  /*10370*/  FMUL.FTZ R140, R140, R65.reuse ;  /* 0x000000418c8c7220 */ /* 0x080fe20000410000 */
[----:B------:R-:W-:Y:S01]  /*10380*/  FMUL.FTZ R141, R141, R65 ;  /* 0x000000418d8d7220 */ /* 0x000fe20000410000 */
[----:B-1----:R-:W-:-:S04]  /*10390*/  FFMA.FTZ R7, R212, UR23, -R3 ;  /* 0x00000017d4077c23 */ /* 0x002fc80008010803 */
[----:B------:R1:W-:Y:S01]  /*103a0*/  MUFU.EX2 R188, R7 ;  /* 0x0000000700bc7308 */ /* 0x0003e20000000800 */
[-C--:B------:R-:W-:Y:S01]  /*103b0*/  FMUL.FTZ R152, R152, R65.reuse ;  /* 0x0000004198987220 */ /* 0x080fe20000410000 */
[-C--:B------:R-:W-:Y:S01]  /*103c0*/  FMUL.FTZ R153, R153, R65.reuse ;  /* 0x0000004199997220 */ /* 0x080fe20000410000 */
[-C--:B------:R-:W-:Y:S01]  /*103d0*/  FMUL.FTZ R156, R156, R65.reuse ;  /* 0x000000419c9c7220 */ /* 0x080fe20000410000 */
[-C--:B------:R-:W-:Y:S01]  /*103e0*/  FMUL.FTZ R157, R157, R65.reuse ;  /* 0x000000419d9d7220 */ /* 0x080fe20000410000 */
[----:B------:R-:W-:Y:S01]  /*103f0*/  FMUL.FTZ R168, R168, R65 ;  /* 0x00000041a8a87220 */ /* 0x000fe20000410000 */
[-C--:B------:R-:W-:Y:S01]  /*10400*/  FMUL.FTZ R142, R142, R64.reuse ;  /* 0x000000408e8e7220 */ /* 0x080fe20000410000 */
        /* <DEDUP_REMOVED lines=17> */
[----:B-1----:R-:W-:Y:S01]  /*10520*/  FFMA.FTZ R7, R244, UR23, -R2 ;  /* 0x00000017f4077c23 */ /* 0x002fe20008010802 */
[----:B------:R-:W-:-:S03]  /*10530*/  FMUL.FTZ R195, R195, R64 ;  /* 0x00000040c3c37220 */ /* 0x000fc60000410000 */
[----:B------:R1:W2:Y:S01]  /*10540*/  MUFU.EX2 R187, R7 ;  /* 0x0000000700bb7308 */ /* 0x0002a20000000800 */
[C---:B------:R-:W-:Y:S01]  /*10550*/  HMMA.16816.F32.BF16 R32, R8.reuse, R16, R140 ;  /* 0x000000100820723c */ /* 0x040fe2000004188c */
[-C--:B----4-:R-:W-:Y:S01]  /*10560*/  FMUL.FTZ R144, R144, R37.reuse ;  /* 0x0000002590907220 */ /* 0x090fe20000410000 */
[-C--:B------:R-:W-:Y:S01]  /*10570*/  FMUL.FTZ R145, R145, R37.reuse ;  /* 0x0000002591917220 */ /* 0x080fe20000410000 */
[-C--:B------:R-:W-:Y:S01]  /*10580*/  FMUL.FTZ R146, R146, R36.reuse ;  /* 0x0000002492927220 */ /* 0x080fe20000410000 */
[-C--:B------:R-:W-:Y:S01]  /*10590*/  FMUL.FTZ R147, R147, R36.reuse ;  /* 0x0000002493937220 */ /* 0x080fe20000410000 */
[-C--:B------:R-:W-:Y:S01]  /*105a0*/  FMUL.FTZ R148, R148, R37.reuse ;  /* 0x0000002594947220 */ /* 0x080fe20000410000 */
[----:B------:R-:W-:Y:S01]  /*105b0*/  HMMA.16816.F32.BF16 R28, R8, R18, R152 ;  /* 0x00000012081c723c */ /* 0x000fe20000041898 */
[----:B------:R-:W-:Y:S01]  /*105c0*/  FMUL.FTZ R149, R149, R37 ;  /* 0x0000002595957220 */ /* 0x000fe20000410000 */
[-C--:B------:R-:W-:Y:S01]  /*105d0*/  FMUL.FTZ R150, R150, R36.reuse ;  /* 0x0000002496967220 */ /* 0x080fe20000410000 */
[----:B------:R-:W-:Y:S01]  /*105e0*/  FMUL.FTZ R151, R151, R36 ;  /* 0x0000002497977220 */ /* 0x000fe20000410000 */
[----:B-1----:R-:W-:-:S02]  /*105f0*/  FFMA.FTZ R7, R231, UR23, -R2 ;  /* 0x00000017e7077c23 */ /* 0x002fc40008010802 */
[C---:B------:R-:W-:Y:S02]  /*10600*/  HMMA.16816.F32.BF16 R52, R8.reuse, R12, R156 ;  /* 0x0000000c0834723c */ /* 0x040fe4000004189c */
[----:B------:R1:W-:Y:S01]  /*10610*/  MUFU.EX2 R189, R7 ;  /* 0x0000000700bd7308 */ /* 0x0003e20000000800 */
[-C--:B------:R-:W-:Y:S01]  /*10620*/  FMUL.FTZ R160, R160, R37.reuse ;  /* 0x00000025a0a07220 */ /* 0x080fe20000410000 */
[-C--:B------:R-:W-:Y:S02]  /*10630*/  FMUL.FTZ R161, R161, R37.reuse ;  /* 0x00000025a1a17220 */ /* 0x080fe40000410000 */
[C---:B------:R-:W-:Y:S01]  /*10640*/  HMMA.16816.F32.BF16 R48, R8.reuse, R14, R168 ;  /* 0x0000000e0830723c */ /* 0x040fe200000418a8 */
        /* <DEDUP_REMOVED lines=12> */
[----:B-1----:R-:W-:Y:S01]  /*10710*/  FFMA.FTZ R7, R211, UR23, -R2 ;  /* 0x00000017d3077c23 */ /* 0x002fe20008010802 */
[-C--:B------:R-:W-:Y:S01]  /*10720*/  FMUL.FTZ R180, R180, R37.reuse ;  /* 0x00000025b4b47220 */ /* 0x080fe20000410000 */
[----:B------:R-:W-:Y:S01]  /*10730*/  FMUL.FTZ R181, R181, R37 ;  /* 0x00000025b5b57220 */ /* 0x000fe20000410000 */
[-C--:B------:R-:W-:Y:S01]  /*10740*/  FMUL.FTZ R182, R182, R36.reuse ;  /* 0x00000024b6b67220 */ /* 0x080fe20000410000 */
[----:B------:R-:W-:-:S02]  /*10750*/  FMUL.FTZ R183, R183, R36 ;  /* 0x00000024b7b77220 */ /* 0x000fc40000410000 */
[----:B------:R-:W-:Y:S01]  /*10760*/  F2FP.BF16.F32.PACK_AB R8, R241, R92 ;  /* 0x0000005cf108723e */ /* 0x000fe200000010ff */
[----:B------:R-:W-:Y:S01]  /*10770*/  FMUL.FTZ R196, R196, R37 ;  /* 0x00000025c4c47220 */ /* 0x000fe20000410000 */
[----:B------:R-:W-:Y:S01]  /*10780*/  F2FP.BF16.F32.PACK_AB R9, R127, R93 ;  /* 0x0000005d7f09723e */ /* 0x000fe200000010ff */
[----:B------:R-:W-:Y:S01]  /*10790*/  FMUL.FTZ R197, R197, R37 ;  /* 0x00000025c5c57220 */ /* 0x000fe20000410000 */
[----:B------:R-:W-:Y:S01]  /*107a0*/  F2FP.BF16.F32.PACK_AB R10, R234, R235 ;  /* 0x000000ebea0a723e */ /* 0x000fe200000010ff */
[-C--:B------:R-:W-:Y:S01]  /*107b0*/  FMUL.FTZ R198, R198, R36.reuse ;  /* 0x00000024c6c67220 */ /* 0x080fe20000410000 */
[----:B------:R-:W-:Y:S01]  /*107c0*/  F2FP.BF16.F32.PACK_AB R11, R5, R237 ;  /* 0x000000ed050b723e */ /* 0x000fe200000010ff */
[-C--:B------:R-:W-:Y:S01]  /*107d0*/  FMUL.FTZ R199, R199, R36.reuse ;  /* 0x00000024c7c77220 */ /* 0x080fe20000410000 */
[-C--:B------:R-:W-:Y:S01]  /*107e0*/  FMUL.FTZ R200, R200, R37.reuse ;  /* 0x00000025c8c87220 */ /* 0x080fe20000410000 */
[----:B------:R-:W-:Y:S01]  /*107f0*/  FMUL.FTZ R201, R201, R37 ;  /* 0x00000025c9c97220 */ /* 0x000fe20000410000 */
[-C--:B------:R-:W-:Y:S01]  /*10800*/  FMUL.FTZ R202, R202, R36.reuse ;  /* 0x00000024caca7220 */ /* 0x080fe20000410000 */
[----:B------:R-:W-:Y:S01]  /*10810*/  FMUL.FTZ R203, R203, R36 ;  /* 0x00000024cbcb7220 */ /* 0x000fe20000410000 */
[----:B------:R1:W-:Y:S01]  /*10820*/  STL [R1+0x15c], R113 ;  /* 0x00015c7101007387 */ /* 0x0003e20000100800 */
[C---:B------:R-:W-:Y:S06]  /*10830*/  HMMA.16816.F32.BF16 R144, R8.reuse, R16, R144 ;  /* 0x000000100890723c */ /* 0x040fec0000041890 */
[C---:B------:R-:W-:Y:S01]  /*10840*/  HMMA.16816.F32.BF16 R148, R8.reuse, R18, R148 ;  /* 0x000000120894723c */ /* 0x040fe20000041894 */
[----:B------:R-:W-:Y:S05]  /*10850*/  LDSM.16.MT88.4 R16, [R222+0x8800] ;  /* 0x00880000de10783b */ /* 0x000fea0000004200 */
[C---:B------:R-:W-:Y:S06]  /*10860*/  HMMA.16816.F32.BF16 R160, R8.reuse, R12, R160 ;  /* 0x0000000c08a0723c */ /* 0x040fec00000418a0 */
[C---:B------:R-:W-:Y:S01]  /*10870*/  HMMA.16816.F32.BF16 R164, R8.reuse, R14, R164 ;  /* 0x0000000e08a4723c */ /* 0x040fe200000418a4 */
[----:B------:R-:W-:Y:S01]  /*10880*/  LDSM.16.MT88.4 R12, [R223+0x8800] ;  /* 0x00880000df0c783b */ /* 0x000fe20000004200 */
[----:B-1----:R1:W-:Y:S04]  /*10890*/  MUFU.EX2 R113, R7 ;  /* 0x0000000700717308 */ /* 0x0023e80000000800 */
[C---:B------:R-:W-:Y:S06]  /*108a0*/  HMMA.16816.F32.BF16 R176, R8.reuse, R20, R176 ;  /* 0x0000001408b0723c */ /* 0x040fec00000418b0 */
[C---:B------:R-:W-:Y:S01]  /*108b0*/  HMMA.16816.F32.BF16 R180, R8.reuse, R22, R180 ;  /* 0x0000001608b4723c */ /* 0x040fe200000418b4 */
[----:B------:R-:W-:Y:S05]  /*108c0*/  LDSM.16.MT88.4 R20, [R224+0x8800] ;  /* 0x00880000e014783b */ /* 0x000fea0000004200 */
[----:B------:R-:W-:Y:S01]  /*108d0*/  HMMA.16816.F32.BF16 R196, R8, R24, R196 ;  /* 0x0000001808c4723c */ /* 0x000fe200000418c4 */
[----:B-1----:R-:W-:-:S05]  /*108e0*/  FFMA.FTZ R7, R246, UR23, -R0 ;  /* 0x00000017f6077c23 */ /* 0x002fca0008010800 */
[----:B------:R-:W-:Y:S01]  /*108f0*/  HMMA.16816.F32.BF16 R200, R8, R26, R200 ;  /* 0x0000001a08c8723c */ /* 0x000fe200000418c8 */
[----:B------:R-:W1:Y:S01]  /*10900*/  LDSM.16.MT88.4 R24, [R221+0x8800] ;  /* 0x00880000dd18783b */ /* 0x000e620000004200 */
[----:B------:R3:W-:Y:S05]  /*10910*/  MUFU.EX2 R134, R7 ;  /* 0x0000000700867308 */ /* 0x0007ea0000000800 */
[--C-:B------:R-:W-:Y:S01]  /*10920*/  FFMA.FTZ R8, R210, UR23, -R0.reuse ;  /* 0x00000017d2087c23 */ /* 0x100fe20008010800 */
[----:B---3--:R-:W-:-:S04]  /*10930*/  FFMA.FTZ R7, R233, UR23, -R0 ;  /* 0x00000017e9077c23 */ /* 0x008fc80008010800 */
[----:B------:R3:W4:Y:S01]  /*10940*/  MUFU.EX2 R184, R7 ;  /* 0x0000000700b87308 */ /* 0x0007220000000800 */
[----:B------:R2:W-:Y:S01]  /*10950*/  STL [R1+0x160], R112 ;  /* 0x0001607001007387 */ /* 0x0005e20000100800 */
[----:B---3--:R-:W-:-:S06]  /*10960*/  FFMA.FTZ R7, R214, UR23, -R0 ;  /* 0x00000017d6077c23 */ /* 0x008fcc0008010800 */
[----:B------:R3:W-:Y:S08]  /*10970*/  MUFU.EX2 R186, R7 ;  /* 0x0000000700ba7308 */ /* 0x0007f00000000800 */
[----:B------:R-:W1:Y:S01]  /*10980*/  MUFU.EX2 R109, R8 ;  /* 0x00000008006d7308 */ /* 0x000e620000000800 */
[----:B---3--:R-:W-:-:S07]  /*10990*/  FFMA.FTZ R7, R207, UR23, -R3 ;  /* 0x00000017cf077c23 */ /* 0x008fce0008010803 */
[----:B------:R3:W-:Y:S02]  /*109a0*/  MUFU.EX2 R185, R7 ;  /* 0x0000000700b97308 */ /* 0x0007e40000000800 */
[----:B---3--:R-:W-:-:S06]  /*109b0*/  FFMA.FTZ R7, R138, UR23, -R3 ;  /* 0x000000178a077c23 */ /* 0x008fcc0008010803 */
[----:B--2---:R2:W3:Y:S01]  /*109c0*/  MUFU.EX2 R112, R7 ;  /* 0x0000000700707308 */ /* 0x0044e20000000800 */
[----:B------:R-:W-:Y:S02]  /*109d0*/  F2FP.BF16.F32.PACK_AB R8, R187, R136 ;  /* 0x00000088bb08723e */ /* 0x000fe400000010ff */
[----:B----4-:R-:W-:Y:S01]  /*109e0*/  F2FP.BF16.F32.PACK_AB R9, R184, R134 ;  /* 0x00000086b809723e */ /* 0x010fe200000010ff */
[----:B--2---:R-:W-:-:S04]  /*109f0*/  FFMA.FTZ R7, R129, UR23, -R4 ;  /* 0x0000001781077c23 */ /* 0x004fc80008010804 */
[----:B------:R2:W-:Y:S01]  /*10a00*/  MUFU.EX2 R194, R7 ;  /* 0x0000000700c27308 */ /* 0x0005e20000000800 */
[----:B------:R-:W-:Y:S02]  /*10a10*/  F2FP.BF16.F32.PACK_AB R10, R113, R189 ;  /* 0x000000bd710a723e */ /* 0x000fe400000010ff */
[----:B-1----:R-:W-:Y:S01]  /*10a20*/  F2FP.BF16.F32.PACK_AB R11, R109, R186 ;  /* 0x000000ba6d0b723e */ /* 0x002fe200000010ff */
[----:B--2---:R-:W-:-:S04]  /*10a30*/  FFMA.FTZ R7, R123, UR23, -R4 ;  /* 0x000000177b077c23 */ /* 0x004fc80008010804 */
[----:B------:R1:W-:Y:S02]  /*10a40*/  MUFU.EX2 R138, R7 ;  /* 0x00000007008a7308 */ /* 0x0003e40000000800 */
[C---:B------:R-:W-:Y:S06]  /*10a50*/  HMMA.16816.F32.BF16 R32, R8.reuse, R24, R32 ;  /* 0x000000180820723c */ /* 0x040fec0000041820 */
[----:B------:R-:W-:Y:S01]  /*10a60*/  HMMA.16816.F32.BF16 R28, R8, R26, R28 ;  /* 0x0000001a081c723c */ /* 0x000fe2000004181c */
[----:B-1----:R-:W-:-:S04]  /*10a70*/  FFMA.FTZ R7, R120, UR23, -R4 ;  /* 0x0000001778077c23 */ /* 0x002fc80008010804 */
[----:B------:R1:W-:Y:S01]  /*10a80*/  MUFU.EX2 R139, R7 ;  /* 0x00000007008b7308 */ /* 0x0003e20000000800 */
[C---:B------:R-:W-:Y:S06]  /*10a90*/  HMMA.16816.F32.BF16 R52, R8.reuse, R20, R52 ;  /* 0x000000140834723c */ /* 0x040fec0000041834 */
[----:B------:R-:W-:Y:S01]  /*10aa0*/  HMMA.16816.F32.BF16 R48, R8, R22, R48 ;  /* 0x000000160830723c */ /* 0x000fe20000041830 */
[----:B-1----:R-:W-:-:S05]  /*10ab0*/  FFMA.FTZ R7, R117, UR23, -R4 ;  /* 0x0000001775077c23 */ /* 0x002fca0008010804 */
[C---:B------:R-:W-:Y:S01]  /*10ac0*/  HMMA.16816.F32.BF16 R44, R8.reuse, R16, R44 ;  /* 0x00000010082c723c */ /* 0x040fe2000004182c */
[----:B------:R1:W-:Y:S05]  /*10ad0*/  MUFU.EX2 R152, R7 ;  /* 0x0000000700987308 */ /* 0x0003ea0000000800 */
[C---:B------:R-:W-:Y:S06]  /*10ae0*/  HMMA.16816.F32.BF16 R40, R8.reuse, R18, R40 ;  /* 0x000000120828723c */ /* 0x040fec0000041828 */
[C---:B------:R-:W-:Y:S06]  /*10af0*/  HMMA.16816.F32.BF16 R72, R8.reuse, R12, R72 ;  /* 0x0000000c0848723c */ /* 0x040fec0000041848 */
[----:B------:R-:W-:Y:S01]  /*10b00*/  HMMA.16816.F32.BF16 R68, R8, R14, R68 ;  /* 0x0000000e0844723c */ /* 0x000fe20000041844 */
[----:B-1----:R-:W-:-:S06]  /*10b10*/  FFMA.FTZ R7, R128, UR23, -R3 ;  /* 0x0000001780077c23 */ /* 0x002fcc0008010803 */
[----:B------:R-:W-:Y:S02]  /*10b20*/  F2FP.BF16.F32.PACK_AB R8, R190, R137 ;  /* 0x00000089be08723e */ /* 0x000fe400000010ff */
[----:B------:R-:W-:Y:S02]  /*10b30*/  F2FP.BF16.F32.PACK_AB R9, R188, R135 ;  /* 0x00000087bc09723e */ /* 0x000fe400000010ff */
[----:B------:R-:W-:Y:S02]  /*10b40*/  F2FP.BF16.F32.PACK_AB R10, R38, R191 ;  /* 0x000000bf260a723e */ /* 0x000fe400000010ff */
[----:B---3--:R-:W-:Y:S01]  /*10b50*/  F2FP.BF16.F32.PACK_AB R11, R112, R185 ;  /* 0x000000b9700b723e */ /* 0x008fe200000010ff */
[----:B------:R1:W-:Y:S01]  /*10b60*/  MUFU.EX2 R195, R7 ;  /* 0x0000000700c37308 */ /* 0x0003e20000000800 */
[----:B------:R-:W-:-:S05]  /*10b70*/  IMAD.MOV.U32 R153, RZ, RZ, R78 ;  /* 0x000000ffff997224 */ /* 0x000fca00078e004e */
[----:B------:R-:W-:Y:S01]  /*10b80*/  HMMA.16816.F32.BF16 R76, R8, R12, R196 ;  /* 0x0000000c084c723c */ /* 0x000fe200000418c4 */
[----:B-1----:R-:W-:-:S04]  /*10b90*/  FFMA.FTZ R7, R208, UR23, -R2 ;  /* 0x00000017d0077c23 */ /* 0x002fc80008010802 */
[----:B------:R1:W-:Y:S01]  /*10ba0*/  MUFU.EX2 R199, R7 ;  /* 0x0000000700c77308 */ /* 0x0003e20000000800 */
[----:B------:R-:W-:Y:S01]  /*10bb0*/  MOV R154, R57 ;  /* 0x00000039009a7202 */ /* 0x000fe20000000f00 */
[----:B-1----:R-:W-:-:S06]  /*10bc0*/  FFMA.FTZ R7, R133, UR23, -R2 ;  /* 0x0000001785077c23 */ /* 0x002fcc0008010802 */
[----:B------:R1:W2:Y:S02]  /*10bd0*/  MUFU.EX2 R111, R7 ;  /* 0x00000007006f7308 */ /* 0x0002a40000000800 */
[----:B-1----:R-:W-:-:S06]  /*10be0*/  FFMA.FTZ R7, R130, UR23, -R2 ;  /* 0x0000001782077c23 */ /* 0x002fcc0008010802 */
[----:B------:R1:W-:Y:S02]  /*10bf0*/  MUFU.EX2 R57, R7 ;  /* 0x0000000700397308 */ /* 0x0003e40000000800 */
[----:B-1----:R-:W-:-:S06]  /*10c00*/  FFMA.FTZ R7, R118, UR23, -R2 ;  /* 0x0000001776077c23 */ /* 0x002fcc0008010802 */
[----:B------:R1:W-:Y:S01]  /*10c10*/  MUFU.EX2 R229, R7 ;  /* 0x0000000700e57308 */ /* 0x0003e20000000800 */
[----:B------:R-:W-:Y:S02]  /*10c20*/  IMAD.MOV.U32 R141, RZ, RZ, R56 ;  /* 0x000000ffff8d7224 */ /* 0x000fe400078e0038 */
[----:B-1----:R-:W-:-:S05]  /*10c30*/  FFMA.FTZ R7, R206, UR23, -R0 ;  /* 0x00000017ce077c23 */ /* 0x002fca0008010800 */
[----:B------:R1:W-:Y:S01]  /*10c40*/  MUFU.EX2 R197, R7 ;  /* 0x0000000700c57308 */ /* 0x0003e20000000800 */
[----:B------:R-:W-:Y:S01]  /*10c50*/  HMMA.16816.F32.BF16 R160, R8, R20, R160 ;  /* 0x0000001408a0723c */ /* 0x000fe200000418a0 */
[----:B-1----:R-:W-:-:S06]  /*10c60*/  FFMA.FTZ R7, R131, UR23, -R0 ;  /* 0x0000001783077c23 */ /* 0x002fcc0008010800 */
[----:B------:R1:W3:Y:S01]  /*10c70*/  MUFU.EX2 R198, R7 ;  /* 0x0000000700c67308 */ /* 0x0002e20000000800 */
[C---:B------:R-:W-:Y:S01]  /*10c80*/  HMMA.16816.F32.BF16 R164, R8.reuse, R22, R164 ;  /* 0x0000001608a4723c */ /* 0x040fe200000418a4 */
[----:B------:R-:W4:Y:S05]  /*10c90*/  LDSM.16.MT88.4 R20, [R221+0x9000] ;  /* 0x00900000dd14783b */ /* 0x000f2a0000004200 */
[----:B------:R-:W-:Y:S01]  /*10ca0*/  HMMA.16816.F32.BF16 R144, R8, R24, R144 ;  /* 0x000000180890723c */ /* 0x000fe20000041890 */
[----:B-1----:R-:W-:-:S04]  /*10cb0*/  FFMA.FTZ R7, R121, UR23, -R0 ;  /* 0x0000001779077c23 */ /* 0x002fc80008010800 */
[----:B------:R1:W-:Y:S01]  /*10cc0*/  MUFU.EX2 R56, R7 ;  /* 0x0000000700387308 */ /* 0x0003e20000000800 */
[C---:B------:R-:W-:Y:S01]  /*10cd0*/  HMMA.16816.F32.BF16 R148, R8.reuse, R26, R148 ;  /* 0x0000001a0894723c */ /* 0x040fe20000041894 */
[----:B------:R-:W-:Y:S05]  /*10ce0*/  LDSM.16.MT88.4 R24, [R223+0x9000] ;  /* 0x00900000df18783b */ /* 0x000fea0000004200 */
[----:B------:R-:W-:Y:S01]  /*10cf0*/  HMMA.16816.F32.BF16 R176, R8, R16, R176 ;  /* 0x0000001008b0723c */ /* 0x000fe200000418b0 */
[----:B-1----:R-:W-:-:S05]  /*10d00*/  FFMA.FTZ R7, R115, UR23, -R0 ;  /* 0x0000001773077c23 */ /* 0x002fca0008010800 */
[C---:B------:R-:W-:Y:S01]  /*10d10*/  HMMA.16816.F32.BF16 R180, R8.reuse, R18, R180 ;  /* 0x0000001208b4723c */ /* 0x040fe200000418b4 */
[----:B------:R-:W1:Y:S01]  /*10d20*/  LDSM.16.MT88.4 R16, [R224+0x9000] ;  /* 0x00900000e010783b */ /* 0x000e620000004200 */
[----:B------:R2:W4:Y:S04]  /*10d30*/  MUFU.EX2 R228, R7 ;  /* 0x0000000700e47308 */ /* 0x0005280000000800 */
[----:B------:R-:W-:Y:S01]  /*10d40*/  HMMA.16816.F32.BF16 R200, R8, R14, R200 ;  /* 0x0000000e08c8723c */ /* 0x000fe200000418c8 */
[----:B------:R-:W1:Y:S01]  /*10d50*/  LDSM.16.MT88.4 R12, [R222+0x9000] ;  /* 0x00900000de0c783b */ /* 0x000e620000004200 */
[----:B--2---:R-:W-:-:S04]  /*10d60*/  FFMA.FTZ R7, R122, UR23, -R3 ;  /* 0x000000177a077c23 */ /* 0x004fc80008010803 */
[----:B------:R2:W-:Y:S01]  /*10d70*/  MUFU.EX2 R196, R7 ;  /* 0x0000000700c47308 */ /* 0x0005e20000000800 */
[----:B------:R-:W-:Y:S01]  /*10d80*/  MOV R208, R227 ;  /* 0x000000e300d07202 */ /* 0x000fe20000000f00 */
[----:B--2---:R-:W-:-:S06]  /*10d90*/  FFMA.FTZ R7, R119, UR23, -R3 ;  /* 0x0000001777077c23 */ /* 0x004fcc0008010803 */
[----:B------:R2:W1:Y:S01]  /*10da0*/  MUFU.EX2 R132, R7 ;  /* 0x0000000700847308 */ /* 0x0004620000000800 */
[----:B------:R-:W-:Y:S01]  /*10db0*/  MOV R128, R225 ;  /* 0x000000e100807202 */ /* 0x000fe20000000f00 */
[----:B--2---:R-:W-:-:S06]  /*10dc0*/  FFMA.FTZ R7, R116, UR23, -R3 ;  /* 0x0000001774077c23 */ /* 0x004fcc0008010803 */
[----:B------:R2:W1:Y:S01]  /*10dd0*/  MUFU.EX2 R232, R7 ;  /* 0x0000000700e87308 */ /* 0x0004620000000800 */
[----:B------:R-:W-:Y:S01]  /*10de0*/  MOV R117, R205 ;  /* 0x000000cd00757202 */ /* 0x000fe20000000f00 */
[----:B--2---:R-:W-:-:S06]  /*10df0*/  FFMA.FTZ R7, R114, UR23, -R2 ;  /* 0x0000001772077c23 */ /* 0x004fcc0008010802 */
[----:B------:R2:W-:Y:S01]  /*10e00*/  MUFU.EX2 R227, R7 ;  /* 0x0000000700e37308 */ /* 0x0005e20000000800 */
[----:B------:R1:W-:Y:S01]  /*10e10*/  STL [R1+0x108], R38 ;  /* 0x0001082601007387 */ /* 0x0003e20000100800 */
[----:B------:R-:W-:Y:S01]  /*10e20*/  F2FP.BF16.F32.PACK_AB R8, R111, R199 ;  /* 0x000000c76f08723e */ /* 0x000fe200000010ff */
[----:B------:R-:W-:Y:S01]  /*10e30*/  IMAD.MOV.U32 R209, RZ, RZ, R6 ;  /* 0x000000ffffd17224 */ /* 0x000fe200078e0006 */
[----:B---3--:R-:W-:Y:S01]  /*10e40*/  F2FP.BF16.F32.PACK_AB R9, R198, R197 ;  /* 0x000000c5c609723e */ /* 0x008fe200000010ff */
[----:B------:R-:W3:Y:S01]  /*10e50*/  LDL.LU R158, [R1+0x88] ;  /* 0x00008800019e7983 */ /* 0x000ee20000300800 */
[----:B------:R-:W-:Y:S02]  /*10e60*/  F2FP.BF16.F32.PACK_AB R10, R229, R57 ;  /* 0x00000039e50a723e */ /* 0x000fe400000010ff */
[----:B----4-:R-:W-:Y:S01]  /*10e70*/  F2FP.BF16.F32.PACK_AB R11, R228, R56 ;  /* 0x00000038e40b723e */ /* 0x010fe200000010ff */
[----:B------:R-:W4:Y:S01]  /*10e80*/  LDL.LU R159, [R1+0x8c] ;  /* 0x00008c00019f7983 */ /* 0x000f220000300800 */
[----:B--2---:R-:W-:-:S04]  /*10e90*/  FFMA.FTZ R7, R110, UR23, -R2 ;  /* 0x000000176e077c23 */ /* 0x004fc80008010802 */
[----:B------:R2:W4:Y:S01]  /*10ea0*/  MUFU.EX2 R225, R7 ;  /* 0x0000000700e17308 */ /* 0x0005220000000800 */
[----:B------:R-:W-:Y:S01]  /*10eb0*/  STL [R1+0x100], R139 ;  /* 0x0001008b01007387 */ /* 0x000fe20000100800 */
[----:B------:R-:W-:Y:S01]  /*10ec0*/  IMAD.MOV.U32 R215, RZ, RZ, R226 ;  /* 0x000000ffffd77224 */ /* 0x000fe200078e00e2 */
[----:B------:R-:W-:Y:S02]  /*10ed0*/  MOV R142, R59 ;  /* 0x0000003b008e7202 */ /* 0x000fe40000000f00 */
[----:B------:R-:W-:Y:S01]  /*10ee0*/  STL [R1+0x104], R152 ;  /* 0x0001049801007387 */ /* 0x000fe20000100800 */
[----:B--2---:R-:W-:-:S04]  /*10ef0*/  FFMA.FTZ R7, R107, UR23, -R2 ;  /* 0x000000176b077c23 */ /* 0x004fc80008010802 */
[----:B------:R2:W-:Y:S01]  /*10f00*/  MUFU.EX2 R205, R7 ;  /* 0x0000000700cd7308 */ /* 0x0005e20000000800 */
[----:B------:R-:W-:Y:S01]  /*10f10*/  STL [R1+0xfc], R57 ;  /* 0x0000fc3901007387 */ /* 0x000fe20000100800 */
[----:B------:R-:W-:Y:S01]  /*10f20*/  IMAD.MOV.U32 R126, RZ, RZ, R63 ;  /* 0x000000ffff7e7224 */ /* 0x000fe200078e003f */
[----:B-1----:R-:W-:Y:S01]  /*10f30*/  MOV R38, R61 ;  /* 0x0000003d00267202 */ /* 0x002fe20000000f00 */
[----:B------:R-:W-:Y:S01]  /*10f40*/  IMAD.MOV.U32 R143, RZ, RZ, R60 ;  /* 0x000000ffff8f7224 */ /* 0x000fe200078e003c */
[----:B------:R-:W-:Y:S01]  /*10f50*/  MOV R140, R58 ;  /* 0x0000003a008c7202 */ /* 0x000fe20000000f00 */
[----:B------:R-:W-:Y:S01]  /*10f60*/  IMAD.MOV.U32 R155, RZ, RZ, R62 ;  /* 0x000000ffff9b7224 */ /* 0x000fe200078e003e */
[----:B------:R1:W-:Y:S01]  /*10f70*/  STL [R1+0xf8], R56 ;  /* 0x0000f83801007387 */ /* 0x0003e20000100800 */
[----:B--2---:R-:W-:-:S04]  /*10f80*/  FFMA.FTZ R7, R102, UR23, -R2 ;  /* 0x0000001766077c23 */ /* 0x004fc80008010802 */
[----:B------:R2:W-:Y:S01]  /*10f90*/  MUFU.EX2 R6, R7 ;  /* 0x0000000700067308 */ /* 0x0005e20000000800 */
[----:B------:R-:W-:Y:S01]  /*10fa0*/  HMMA.16816.F32.BF16 R60, R8, R20, R32 ;  /* 0x00000014083c723c */ /* 0x000fe20000041820 */
[----:B------:R1:W-:Y:S01]  /*10fb0*/  STL [R1+0xe4], R132 ;  /* 0x0000e48401007387 */ /* 0x0003e20000100800 */
[----:B------:R-:W-:-:S04]  /*10fc0*/  MOV R121, R80 ;  /* 0x0000005000797202 */ /* 0x000fc80000000f00 */
[----:B------:R-:W-:Y:S01]  /*10fd0*/  HMMA.16816.F32.BF16 R52, R8, R16, R52 ;  /* 0x000000100834723c */ /* 0x000fe20000041834 */
[----:B--2---:R-:W-:-:S05]  /*10fe0*/  FFMA.FTZ R7, R66, UR23, -R0 ;  /* 0x0000001742077c23 */ /* 0x004fca0008010800 */
[C---:B-1----:R-:W-:Y:S01]  /*10ff0*/  HMMA.16816.F32.BF16 R56, R8.reuse, R22, R28 ;  /* 0x000000160838723c */ /* 0x042fe2000004181c */
[----:B------:R1:W-:Y:S05]  /*11000*/  MUFU.EX2 R226, R7 ;  /* 0x0000000700e27308 */ /* 0x0003ea0000000800 */
[C---:B------:R-:W-:Y:S06]  /*11010*/  HMMA.16816.F32.BF16 R48, R8.reuse, R18, R48 ;  /* 0x000000120830723c */ /* 0x040fec0000041830 */
[C---:B------:R-:W-:Y:S06]  /*11020*/  HMMA.16816.F32.BF16 R44, R8.reuse, R12, R44 ;  /* 0x0000000c082c723c */ /* 0x040fec000004182c */
[----:B------:R-:W-:Y:S01]  /*11030*/  HMMA.16816.F32.BF16 R40, R8, R14, R40 ;  /* 0x0000000e0828723c */ /* 0x000fe20000041828 */
[----:B-1----:R-:W-:-:S05]  /*11040*/  FFMA.FTZ R7, R106, UR23, -R0 ;  /* 0x000000176a077c23 */ /* 0x002fca0008010800 */
[C---:B------:R-:W-:Y:S06]  /*11050*/  HMMA.16816.F32.BF16 R32, R8.reuse, R24, R72 ;  /* 0x000000180820723c */ /* 0x040fec0000041848 */
[----:B------:R-:W-:Y:S01]  /*11060*/  HMMA.16816.F32.BF16 R28, R8, R26, R68 ;  /* 0x0000001a081c723c */ /* 0x000fe20000041844 */
[----:B------:R-:W-:Y:S02]  /*11070*/  MOV R206, R83 ;  /* 0x0000005300ce7202 */ /* 0x000fe40000000f00 */
[----:B------:R-:W-:Y:S01]  /*11080*/  MOV R130, R87 ;  /* 0x0000005700827202 */ /* 0x000fe20000000f00 */
[----:B------:R-:W-:Y:S01]  /*11090*/  IMAD.MOV.U32 R214, RZ, RZ, R140 ;  /* 0x000000ffffd67224 */ /* 0x000fe200078e008c */
[----:B------:R-:W-:-:S02]  /*110a0*/  MOV R123, R126 ;  /* 0x0000007e007b7202 */ /* 0x000fc40000000f00 */
[----:B------:R-:W-:Y:S01]  /*110b0*/  F2FP.BF16.F32.PACK_AB R11, R232, R132 ;  /* 0x00000084e80b723e */ /* 0x000fe200000010ff */
[----:B------:R-:W-:Y:S01]  /*110c0*/  IMAD.MOV.U32 R132, RZ, RZ, R220 ;  /* 0x000000ffff847224 */ /* 0x000fe200078e00dc */
[----:B------:R-:W-:Y:S01]  /*110d0*/  F2FP.BF16.F32.PACK_AB R10, R152, R139 ;  /* 0x0000008b980a723e */ /* 0x000fe200000010ff */
[----:B------:R1:W2:Y:S01]  /*110e0*/  MUFU.EX2 R220, R7 ;  /* 0x0000000700dc7308 */ /* 0x0002a20000000800 */
        /* <DEDUP_REMOVED lines=17> */
[----:B------:R-:W-:Y:S01]  /*11200*/  MOV R193, R153 ;  /* 0x0000009900c17202 */ /* 0x000fe20000000f00 */
[----:B------:R-:W-:Y:S02]  /*11210*/  LDSM.16.MT88.4 R68, [R223+0x9800] ;  /* 0x00980000df44783b */ /* 0x000fe40000004200 */
[----:B------:R1:W-:Y:S02]  /*11220*/  MUFU.EX2 R5, R7 ;  /* 0x0000000700057308 */ /* 0x0003e40000000800 */
[----:B-1----:R-:W-:Y:S01]  /*11230*/  FFMA.FTZ R7, R121, UR23, -R4 ;  /* 0x0000001779077c23 */ /* 0x002fe20008010804 */
[----:B------:R-:W-:-:S02]  /*11240*/  MOV R121, R206 ;  /* 0x000000ce00797202 */ /* 0x000fc40000000f00 */
[----:B------:R-:W-:Y:S02]  /*11250*/  MOV R206, R130 ;  /* 0x0000008200ce7202 */ /* 0x000fe40000000f00 */
[----:B------:R-:W-:Y:S02]  /*11260*/  MOV R130, R208 ;  /* 0x000000d000827202 */ /* 0x000fe40000000f00 */
[----:B------:R-:W-:Y:S02]  /*11270*/  MOV R208, R117 ;  /* 0x0000007500d07202 */ /* 0x000fe40000000f00 */
[----:B------:R-:W-:Y:S02]  /*11280*/  MOV R117, R123 ;  /* 0x0000007b00757202 */ /* 0x000fe40000000f00 */
[----:B------:R-:W-:Y:S02]  /*11290*/  MOV R123, R207 ;  /* 0x000000cf007b7202 */ /* 0x000fe40000000f00 */
[----:B------:R-:W-:-:S02]  /*112a0*/  MOV R207, R214 ;  /* 0x000000d600cf7202 */ /* 0x000fc40000000f00 */
[----:B------:R-:W-:Y:S02]  /*112b0*/  MOV R214, R252 ;  /* 0x000000fc00d67202 */ /* 0x000fe40000000f00 */
[----:B------:R-:W2:Y:S01]  /*112c0*/  LDL.LU R252, [R1+0x2c] ;  /* 0x00002c0001fc7983 */ /* 0x000ea20000300800 */
[----:B------:R-:W-:Y:S02]  /*112d0*/  IMAD.MOV.U32 R115, RZ, RZ, R131 ;  /* 0x000000ffff737224 */ /* 0x000fe400078e0083 */
[----:B------:R-:W-:Y:S02]  /*112e0*/  IMAD.MOV.U32 R131, RZ, RZ, R118 ;  /* 0x000000ffff837224 */ /* 0x000fe400078e0076 */
        /* <DEDUP_REMOVED lines=12> */
[----:B------:R-:W-:-:S02]  /*113b0*/  MOV R208, R117 ;  /* 0x0000007500d07202 */ /* 0x000fc40000000f00 */
[----:B------:R-:W-:Y:S01]  /*113c0*/  MOV R117, R123 ;  /* 0x0000007b00757202 */ /* 0x000fe20000000f00 */
[----:B------:R-:W-:Y:S01]  /*113d0*/  IMAD.MOV.U32 R123, RZ, RZ, R207 ;  /* 0x000000ffff7b7224 */ /* 0x000fe200078e00cf */
[----:B------:R-:W-:Y:S02]  /*113e0*/  MOV R207, R214 ;  /* 0x000000d600cf7202 */ /* 0x000fe40000000f00 */
[----:B------:R-:W-:Y:S01]  /*113f0*/  MOV R214, R192 ;  /* 0x000000c000d67202 */ /* 0x000fe20000000f00 */
[----:B-1----:R-:W-:Y:S01]  /*11400*/  FFMA.FTZ R7, R115, UR23, -R4 ;  /* 0x0000001773077c23 */ /* 0x002fe20008010804 */
[----:B------:R-:W-:Y:S01]  /*11410*/  MOV R115, R131 ;  /* 0x0000008300737202 */ /* 0x000fe20000000f00 */
[----:B------:R-:W-:Y:S02]  /*11420*/  IMAD.MOV.U32 R131, RZ, RZ, R118 ;  /* 0x000000ffff837224 */ /* 0x000fe400078e0076 */
[----:B------:R1:W-:Y:S01]  /*11430*/  MUFU.EX2 R192, R7 ;  /* 0x0000000700c07308 */ /* 0x0003e20000000800 */
[----:B------:R-:W-:-:S02]  /*11440*/  MOV R118, R133 ;  /* 0x0000008500767202 */ /* 0x000fc40000000f00 */
[----:B------:R-:W-:Y:S01]  /*11450*/  MOV R133, R128 ;  /* 0x0000008000857202 */ /* 0x000fe20000000f00 */
[----:B------:R-:W-:Y:S01]  /*11460*/  IMAD.MOV.U32 R128, RZ, RZ, R120 ;  /* 0x000000ffff807224 */ /* 0x000fe200078e0078 */
[----:B------:R-:W-:Y:S02]  /*11470*/  MOV R120, R129 ;  /* 0x0000008100787202 */ /* 0x000fe40000000f00 */
[----:B------:R-:W-:Y:S01]  /*11480*/  MOV R129, R210 ;  /* 0x000000d200817202 */ /* 0x000fe20000000f00 */
[----:B-1----:R-:W-:Y:S01]  /*11490*/  FFMA.FTZ R7, R122, UR23, -R4 ;  /* 0x000000177a077c23 */ /* 0x002fe20008010804 */
        /* <DEDUP_REMOVED lines=18> */
[----:B--2---:R-:W-:Y:S02]  /*115c0*/  MOV R246, R252 ;  /* 0x000000fc00f67202 */ /* 0x004fe40000000f00 */
[----:B------:R-:W2:Y:S04]  /*115d0*/  LDL.LU R252, [R1+0x3c] ;  /* 0x00003c0001fc7983 */ /* 0x000ea80000300800 */
[----:B------:R-:W2:Y:S01]  /*115e0*/  LDL.LU R233, [R1+0x24] ;  /* 0x0000240001e97983 */ /* 0x000ea20000300800 */
[----:B---3--:R-:W-:Y:S01]  /*115f0*/  FFMA.FTZ R92, R158, R37, R92 ;  /* 0x000000259e5c7223 */ /* 0x008fe2000001005c */
[----:B----4-:R-:W-:-:S02]  /*11600*/  FFMA.FTZ R93, R159, R36, R93 ;  /* 0x000000249f5d7223 */ /* 0x010fc4000001005d */
[----:B------:R-:W1:Y:S01]  /*11610*/  LDSM.16.MT88.4 R36, [R222+0x9800] ;  /* 0x00980000de24783b */ /* 0x000e620000004200 */
[----:B------:R-:W-:Y:S02]  /*11620*/  F2FP.BF16.F32.PACK_AB R8, R138, R194 ;  /* 0x000000c28a08723e */ /* 0x000fe400000010ff */
[----:B------:R-:W-:-:S07]  /*11630*/  F2FP.BF16.F32.PACK_AB R9, R196, R195 ;  /* 0x000000c3c409723e */ /* 0x000fce00000010ff */
[----:B------:R-:W-:Y:S07]  /*11640*/  HMMA.16816.F32.BF16 R176, R8, R12, R176 ;  /* 0x0000000c08b0723c */ /* 0x000fee00000418b0 */
[----:B------:R-:W-:-:S04]  /*11650*/  FFMA.FTZ R12, R105, UR23, -R0 ;  /* 0x00000017690c7c23 */ /* 0x000fc80008010800 */
[----:B------:R-:W3:Y:S01]  /*11660*/  MUFU.EX2 R204, R12 ;  /* 0x0000000c00cc7308 */ /* 0x000ee20000000800 */
[C---:B------:R-:W-:Y:S06]  /*11670*/  HMMA.16816.F32.BF16 R144, R8.reuse, R20, R144 ;  /* 0x000000140890723c */ /* 0x040fec0000041890 */
[C---:B------:R-:W-:Y:S01]  /*11680*/  HMMA.16816.F32.BF16 R148, R8.reuse, R22, R148 ;  /* 0x000000160894723c */ /* 0x040fe20000041894 */
[----:B------:R-:W-:Y:S01]  /*11690*/  IMAD.MOV.U32 R127, RZ, RZ, R91 ;  /* 0x000000ffff7f7224 */ /* 0x000fe200078e005b */
[----:B------:R-:W-:Y:S04]  /*116a0*/  LDSM.16.MT88.4 R20, [R224+0x9800] ;  /* 0x00980000e014783b */ /* 0x000fe80000004200 */
[C---:B------:R-:W-:Y:S06]  /*116b0*/  HMMA.16816.F32.BF16 R160, R8.reuse, R16, R160 ;  /* 0x0000001008a0723c */ /* 0x040fec00000418a0 */
[C---:B------:R-:W-:Y:S01]  /*116c0*/  HMMA.16816.F32.BF16 R164, R8.reuse, R18, R164 ;  /* 0x0000001208a4723c */ /* 0x040fe200000418a4 */
[----:B------:R-:W-:Y:S01]  /*116d0*/  IMAD.MOV.U32 R126, RZ, RZ, R84 ;  /* 0x000000ffff7e7224 */ /* 0x000fe200078e0054 */
[----:B------:R-:W4:Y:S04]  /*116e0*/  LDSM.16.MT88.4 R16, [R221+0x9800] ;  /* 0x00980000dd10783b */ /* 0x000f280000004200 */
[C---:B------:R-:W-:Y:S01]  /*116f0*/  HMMA.16816.F32.BF16 R180, R8.reuse, R14, R180 ;  /* 0x0000000e08b4723c */ /* 0x040fe200000418b4 */
[----:B------:R1:W-:Y:S05]  /*11700*/  MUFU.EX2 R15, R7 ;  /* 0x00000007000f7308 */ /* 0x0003ea0000000800 */
[C---:B------:R-:W-:Y:S06]  /*11710*/  HMMA.16816.F32.BF16 R76, R8.reuse, R24, R76 ;  /* 0x00000018084c723c */ /* 0x040fec000004184c */
[----:B------:R-:W-:Y:S07]  /*11720*/  HMMA.16816.F32.BF16 R200, R8, R26, R200 ;  /* 0x0000001a08c8723c */ /* 0x000fee00000418c8 */
[----:B------:R-:W-:-:S02]  /*11730*/  F2FP.BF16.F32.PACK_AB R8, R225, R227 ;  /* 0x000000e3e108723e */ /* 0x000fc400000010ff */
[----:B------:R-:W-:Y:S02]  /*11740*/  F2FP.BF16.F32.PACK_AB R9, R220, R226 ;  /* 0x000000e2dc09723e */ /* 0x000fe400000010ff */
[----:B------:R-:W-:Y:S02]  /*11750*/  F2FP.BF16.F32.PACK_AB R10, R6, R205 ;  /* 0x000000cd060a723e */ /* 0x000fe400000010ff */
[----:B---3--:R-:W-:Y:S01]  /*11760*/  F2FP.BF16.F32.PACK_AB R11, R5, R204 ;  /* 0x000000cc050b723e */ /* 0x008fe200000010ff */
[----:B-1----:R-:W-:Y:S01]  /*11770*/  FFMA.FTZ R7, R122, UR23, -R4 ;  /* 0x000000177a077c23 */ /* 0x002fe20008010804 */
[----:B------:R-:W-:Y:S01]  /*11780*/  MOV R122, R115 ;  /* 0x00000073007a7202 */ /* 0x000fe20000000f00 */
[----:B------:R-:W-:Y:S01]  /*11790*/  IMAD.MOV.U32 R115, RZ, RZ, R121 ;  /* 0x000000ffff737224 */ /* 0x000fe200078e0079 */
[----:B------:R-:W-:Y:S02]  /*117a0*/  MOV R121, R131 ;  /* 0x0000008300797202 */ /* 0x000fe40000000f00 */
[----:B------:R-:W-:Y:S01]  /*117b0*/  MOV R131, R206 ;  /* 0x000000ce00837202 */ /* 0x000fe20000000f00 */
[----:B------:R-:W-:Y:S01]  /*117c0*/  HMMA.16816.F32.BF16 R88, R8, R38, R40 ;  /* 0x000000260858723c */ /* 0x000fe20000041828 */
[----:B------:R-:W-:Y:S01]  /*117d0*/  IMAD.MOV.U32 R206, RZ, RZ, R118 ;  /* 0x000000ffffce7224 */ /* 0x000fe200078e0076 */
[----:B------:R1:W-:Y:S01]  /*117e0*/  MUFU.EX2 R40, R7 ;  /* 0x0000000700287308 */ /* 0x0003e20000000800 */
[----:B------:R-:W-:-:S02]  /*117f0*/  MOV R118, R130 ;  /* 0x0000008200767202 */ /* 0x000fc40000000f00 */
[----:B------:R-:W-:Y:S01]  /*11800*/  MOV R130, R133 ;  /* 0x0000008500827202 */ /* 0x000fe20000000f00 */
[----:B------:R-:W-:Y:S01]  /*11810*/  IMAD.MOV.U32 R133, RZ, RZ, R208 ;  /* 0x000000ffff857224 */ /* 0x000fe200078e00d0 */
[----:B------:R-:W-:Y:S02]  /*11820*/  MOV R208, R128 ;  /* 0x0000008000d07202 */ /* 0x000fe40000000f00 */
[----:B------:R-:W-:Y:S01]  /*11830*/  MOV R128, R117 ;  /* 0x0000007500807202 */ /* 0x000fe20000000f00 */
[----:B------:R-:W-:Y:S01]  /*11840*/  IMAD.MOV.U32 R117, RZ, RZ, R120 ;  /* 0x000000ffff757224 */ /* 0x000fe200078e0078 */
[----:B------:R-:W-:Y:S01]  /*11850*/  MOV R120, R123 ;  /* 0x0000007b00787202 */ /* 0x000fe20000000f00 */
[----:B-1----:R-:W-:Y:S01]  /*11860*/  FFMA.FTZ R7, R122, UR23, -R4 ;  /* 0x000000177a077c23 */ /* 0x002fe20008010804 */
        /* <DEDUP_REMOVED lines=11> */
[----:B------:R-:W-:Y:S02]  /*11920*/  MOV R207, R210 ;  /* 0x000000d200cf7202 */ /* 0x000fe40000000f00 */
[----:B------:R-:W-:Y:S02]  /*11930*/  MOV R208, R128 ;  /* 0x0000008000d07202 */ /* 0x000fe40000000f00 */
[----:B------:R-:W-:Y:S01]  /*11940*/  MOV R210, R214 ;  /* 0x000000d600d27202 */ /* 0x000fe20000000f00 */
[----:B-1----:R-:W-:Y:S01]  /*11950*/  FFMA.FTZ R7, R122, UR23, -R4 ;  /* 0x000000177a077c23 */ /* 0x002fe20008010804 */
        /* <DEDUP_REMOVED lines=17> */
[----:B------:R-:W-:Y:S02]  /*11a70*/  MOV R120, R123 ;  /* 0x0000007b00787202 */ /* 0x000fe40000000f00 */
[----:B------:R-:W-:Y:S01]  /*11a80*/  MOV R123, R129 ;  /* 0x00000081007b7202 */ /* 0x000fe20000000f00 */
[----:B------:R-:W-:Y:S02]  /*11a90*/  IMAD.MOV.U32 R129, RZ, RZ, R207 ;  /* 0x000000ffff817224 */ /* 0x000fe400078e00cf */
[----:B--2---:R-:W-:Y:S01]  /*11aa0*/  IMAD.MOV.U32 R214, RZ, RZ, R233 ;  /* 0x000000ffffd67224 */ /* 0x004fe200078e00e9 */
[----:B------:R-:W-:-:S02]  /*11ab0*/  MOV R233, R126 ;  /* 0x0000007e00e97202 */ /* 0x000fc40000000f00 */
[----:B------:R-:W2:Y:S02]  /*11ac0*/  LDL.LU R126, [R1+0x14] ;  /* 0x00001400017e7983 */ /* 0x000ea40000300800 */
[----:B------:R-:W-:Y:S01]  /*11ad0*/  MOV R210, R214 ;  /* 0x000000d600d27202 */ /* 0x000fe20000000f00 */
[----:B------:R-:W-:Y:S01]  /*11ae0*/  IMAD.MOV.U32 R214, RZ, RZ, R233 ;  /* 0x000000ffffd67224 */ /* 0x000fe200078e00e9 */
[----:B------:R-:W-:Y:S02]  /*11af0*/  MOV R233, R244 ;  /* 0x000000f400e97202 */ /* 0x000fe40000000f00 */
[----:B------:R-:W-:Y:S01]  /*11b00*/  MOV R207, R210 ;  /* 0x000000d200cf7202 */ /* 0x000fe20000000f00 */
[----:B------:R-:W3:Y:S01]  /*11b10*/  LDL.LU R244, [R1+0x10] ;  /* 0x0000100001f47983 */ /* 0x000ee20000300800 */
[----:B------:R-:W-:Y:S01]  /*11b20*/  MOV R210, R214 ;  /* 0x000000d600d27202 */ /* 0x000fe20000000f00 */
[----:B------:R-:W-:Y:S01]  /*11b30*/  IMAD.MOV.U32 R214, RZ, RZ, R233 ;  /* 0x000000ffffd67224 */ /* 0x000fe200078e00e9 */
[----:B------:R-:W-:-:S02]  /*11b40*/  MOV R233, R212 ;  /* 0x000000d400e97202 */ /* 0x000fc40000000f00 */
[----:B------:R-:W4:Y:S01]  /*11b50*/  LDL.LU R212, [R1+0x38] ;  /* 0x0000380001d47983 */ /* 0x000f220000300800 */
[----:B------:R1:W-:Y:S02]  /*11b60*/  MUFU.EX2 R42, R7 ;  /* 0x00000007002a7308 */ /* 0x0003e40000000800 */
[----:B-1----:R-:W-:Y:S01]  /*11b70*/  FFMA.FTZ R7, R122, UR23, -R4 ;  /* 0x000000177a077c23 */ /* 0x002fe20008010804 */
[----:B------:R-:W-:Y:S01]  /*11b80*/  MOV R122, R115 ;  /* 0x00000073007a7202 */ /* 0x000fe20000000f00 */
[----:B------:R-:W-:Y:S01]  /*11b90*/  IMAD.MOV.U32 R115, RZ, RZ, R121 ;  /* 0x000000ffff737224 */ /* 0x000fe200078e0079 */
        /* <DEDUP_REMOVED lines=10> */
[----:B------:R-:W-:Y:S02]  /*11c40*/  MOV R123, R129 ;  /* 0x00000081007b7202 */ /* 0x000fe40000000f00 */
[----:B------:R-:W-:Y:S01]  /*11c50*/  MOV R129, R207 ;  /* 0x000000cf00817202 */ /* 0x000fe20000000f00 */
[----:B------:R-:W-:Y:S02]  /*11c60*/  IMAD.MOV.U32 R207, RZ, RZ, R210 ;  /* 0x000000ffffcf7224 */ /* 0x000fe400078e00d2 */
[----:B-1----:R-:W-:Y:S01]  /*11c70*/  FFMA.FTZ R7, R122, UR23, -R4 ;  /* 0x000000177a077c23 */ /* 0x002fe20008010804 */
        /* <DEDUP_REMOVED lines=10> */
[----:B------:R-:W-:-:S02]  /*11d20*/  MOV R117, R120 ;  /* 0x0000007800757202 */ /* 0x000fc40000000f00 */
[----:B------:R-:W-:Y:S01]  /*11d30*/  MOV R120, R123 ;  /* 0x0000007b00787202 */ /* 0x000fe20000000f00 */
[----:B------:R-:W-:Y:S01]  /*11d40*/  IMAD.MOV.U32 R123, RZ, RZ, R129 ;  /* 0x000000ffff7b7224 */ /* 0x000fe200078e0081 */
[----:B------:R-:W-:Y:S02]  /*11d50*/  MOV R129, R207 ;  /* 0x000000cf00817202 */ /* 0x000fe40000000f00 */
[----:B------:R-:W-:Y:S01]  /*11d60*/  MOV R207, R210 ;  /* 0x000000d200cf7202 */ /* 0x000fe20000000f00 */
[----:B------:R-:W-:Y:S02]  /*11d70*/  IMAD.MOV.U32 R210, RZ, RZ, R214 ;  /* 0x000000ffffd27224 */ /* 0x000fe400078e00d6 */
[----:B----4-:R-:W-:Y:S01]  /*11d80*/  IMAD.MOV.U32 R233, RZ, RZ, R212 ;  /* 0x000000ffffe97224 */ /* 0x010fe200078e00d4 */
[----:B------:R-:W-:Y:S02]  /*11d90*/  MOV R212, R104 ;  /* 0x0000006800d47202 */ /* 0x000fe40000000f00 */
[----:B------:R-:W4:Y:S02]  /*11da0*/  LDL.LU R104, [R1+0x184] ;  /* 0x0001840001687983 */ /* 0x000f240000300800 */
[----:B------:R-:W-:-:S02]  /*11db0*/  MOV R214, R233 ;  /* 0x000000e900d67202 */ /* 0x000fc40000000f00 */
[----:B------:R-:W-:Y:S01]  /*11dc0*/  MOV R233, R212 ;  /* 0x000000d400e97202 */ /* 0x000fe20000000f00 */
[----:B------:R-:W-:Y:S02]  /*11dd0*/  IMAD.MOV.U32 R212, RZ, RZ, R215 ;  /* 0x000000ffffd47224 */ /* 0x000fe400078e00d7 */
[----:B------:R-:W2:Y:S01]  /*11de0*/  LDL.LU R215, [R1] ;  /* 0x0000000001d77983 */ /* 0x000ea20000300800 */
[----:B------:R-:W-:Y:S01]  /*11df0*/  HMMA.16816.F32.BF16 R172, R8, R36, R44 ;  /* 0x0000002408ac723c */ /* 0x000fe2000004182c */
[----:B------:R1:W-:Y:S02]  /*11e00*/  MUFU.EX2 R44, R7 ;  /* 0x00000007002c7308 */ /* 0x0003e40000000800 */
[----:B-1----:R-:W-:Y:S01]  /*11e10*/  FFMA.FTZ R7, R122, UR23, -R4 ;  /* 0x000000177a077c23 */ /* 0x002fe20008010804 */
        /* <DEDUP_REMOVED lines=19> */
[----:B------:R-:W-:Y:S01]  /*11f50*/  MOV R118, R130 ;  /* 0x0000008200767202 */ /* 0x000fe20000000f00 */
[----:B------:R1:W-:Y:S01]  /*11f60*/  MUFU.EX2 R26, R7 ;  /* 0x00000007001a7308 */ /* 0x0003e20000000800 */
        /* <DEDUP_REMOVED lines=9> */
[----:B-1----:R-:W-:Y:S01]  /*12000*/  FFMA.FTZ R7, R122, UR23, -R4 ;  /* 0x000000177a077c23 */ /* 0x002fe20008010804 */
[----:B------:R-:W-:Y:S01]  /*12010*/  IMAD.MOV.U32 R122, RZ, RZ, R115 ;  /* 0x000000ffff7a7224 */ /* 0x000fe200078e0073 */
[----:B------:R-:W-:Y:S02]  /*12020*/  MOV R115, R121 ;  /* 0x0000007900737202 */ /* 0x000fe40000000f00 */
[----:B------:R-:W-:Y:S01]  /*12030*/  MOV R121, R131 ;  /* 0x0000008300797202 */ /* 0x000fe20000000f00 */
[----:B------:R-:W-:Y:S01]  /*12040*/  IMAD.MOV.U32 R131, RZ, RZ, R206 ;  /* 0x000000ffff837224 */ /* 0x000fe200078e00ce */
[----:B------:R1:W-:Y:S01]  /*12050*/  MUFU.EX2 R25, R7 ;  /* 0x0000000700197308 */ /* 0x0003e20000000800 */
[----:B------:R-:W-:-:S02]  /*12060*/  MOV R129, R207 ;  /* 0x000000cf00817202 */ /* 0x000fc40000000f00 */
[----:B------:R-:W-:Y:S02]  /*12070*/  MOV R206, R118 ;  /* 0x0000007600ce7202 */ /* 0x000fe40000000f00 */
        /* <DEDUP_REMOVED lines=8> */
[----:B------:R-:W-:-:S02]  /*12100*/  MOV R122, R115 ;  /* 0x00000073007a7202 */ /* 0x000fc40000000f00 */
[----:B------:R-:W-:Y:S01]  /*12110*/  MOV R115, R121 ;  /* 0x0000007900737202 */ /* 0x000fe20000000f00 */
[----:B------:R-:W-:Y:S01]  /*12120*/  IMAD.MOV.U32 R121, RZ, RZ, R131 ;  /* 0x000000ffff797224 */ /* 0x000fe200078e0083 */
[----:B------:R-:W-:Y:S01]  /*12130*/  MOV R131, R206 ;  /* 0x000000ce00837202 */ /* 0x000fe20000000f00 */
[----:B------:R-:W-:Y:S01]  /*12140*/  IMAD.MOV.U32 R123, RZ, RZ, R129 ;  /* 0x000000ffff7b7224 */ /* 0x000fe200078e0081 */
[----:B------:R-:W-:Y:S01]  /*12150*/  MOV R206, R118 ;  /* 0x0000007600ce7202 */ /* 0x000fe20000000f00 */
[----:B------:R1:W-:Y:S01]  /*12160*/  MUFU.EX2 R24, R7 ;  /* 0x0000000700187308 */ /* 0x0003e20000000800 */
[----:B------:R-:W-:Y:S01]  /*12170*/  MOV R129, R207 ;  /* 0x000000cf00817202 */ /* 0x000fe20000000f00 */
[----:B------:R-:W-:Y:S01]  /*12180*/  IMAD.MOV.U32 R118, RZ, RZ, R130 ;  /* 0x000000ffff767224 */ /* 0x000fe200078e0082 */
[----:B------:R-:W-:Y:S01]  /*12190*/  MOV R207, R210 ;  /* 0x000000d200cf7202 */ /* 0x000fe20000000f00 */
[----:B------:R-:W-:Y:S01]  /*121a0*/  IMAD.MOV.U32 R210, RZ, RZ, R214 ;  /* 0x000000ffffd27224 */ /* 0x000fe200078e00d6 */
[----:B------:R-:W-:-:S02]  /*121b0*/  MOV R130, R133 ;  /* 0x0000008500827202 */ /* 0x000fc40000000f00 */
[----:B------:R-:W-:Y:S01]  /*121c0*/  MOV R133, R120 ;  /* 0x0000007800857202 */ /* 0x000fe20000000f00 */
[----:B------:R-:W-:Y:S01]  /*121d0*/  IMAD.MOV.U32 R120, RZ, RZ, R123 ;  /* 0x000000ffff787224 */ /* 0x000fe200078e007b */
[----:B------:R-:W-:Y:S01]  /*121e0*/  MOV R123, R129 ;  /* 0x00000081007b7202 */ /* 0x000fe20000000f00 */
[----:B------:R-:W-:Y:S01]  /*121f0*/  HMMA.16816.F32.BF16 R80, R8, R70, R28 ;  /* 0x000000460850723c */ /* 0x000fe2000004181c */
[----:B------:R-:W-:Y:S01]  /*12200*/  MOV R129, R207 ;  /* 0x000000cf00817202 */ /* 0x000fe20000000f00 */
[----:B-1----:R-:W-:Y:S01]  /*12210*/  FFMA.FTZ R7, R122, UR23, -R4 ;  /* 0x000000177a077c23 */ /* 0x002fe20008010804 */
[----:B------:R-:W-:Y:S01]  /*12220*/  IMAD.MOV.U32 R122, RZ, RZ, R115 ;  /* 0x000000ffff7a7224 */ /* 0x000fe200078e0073 */
[----:B------:R-:W-:Y:S02]  /*12230*/  MOV R115, R121 ;  /* 0x0000007900737202 */ /* 0x000fe40000000f00 */
[----:B------:R-:W-:Y:S01]  /*12240*/  MOV R121, R131 ;  /* 0x0000008300797202 */ /* 0x000fe20000000f00 */
[----:B------:R-:W-:Y:S01]  /*12250*/  IMAD.MOV.U32 R131, RZ, RZ, R206 ;  /* 0x000000ffff837224 */ /* 0x000fe200078e00ce */
[----:B------:R-:W-:Y:S01]  /*12260*/  MOV R206, R118 ;  /* 0x0000007600ce7202 */ /* 0x000fe20000000f00 */
[----:B------:R-:W-:Y:S01]  /*12270*/  IMAD.MOV.U32 R207, RZ, RZ, R210 ;  /* 0x000000ffffcf7224 */ /* 0x000fe200078e00d2 */
[----:B------:R-:W-:Y:S01]  /*12280*/  MOV R118, R130 ;  /* 0x0000008200767202 */ /* 0x000fe20000000f00 */
[----:B------:R1:W-:Y:S01]  /*12290*/  MUFU.EX2 R28, R7 ;  /* 0x00000007001c7308 */ /* 0x0003e20000000800 */
[----:B------:R-:W-:Y:S01]  /*122a0*/  IMAD.MOV.U32 R130, RZ, RZ, R133 ;  /* 0x000000ffff827224 */ /* 0x000fe200078e0085 */
[----:B------:R-:W-:-:S02]  /*122b0*/  MOV R133, R120 ;  /* 0x0000007800857202 */ /* 0x000fc40000000f00 */
[----:B------:R-:W-:Y:S01]  /*122c0*/  MOV R120, R123 ;  /* 0x0000007b00787202 */ /* 0x000fe20000000f00 */
[----:B------:R-:W-:Y:S01]  /*122d0*/  IMAD.MOV.U32 R123, RZ, RZ, R129 ;  /* 0x000000ffff7b7224 */ /* 0x000fe200078e0081 */
[----:B------:R-:W-:Y:S01]  /*122e0*/  MOV R129, R207 ;  /* 0x000000cf00817202 */ /* 0x000fe20000000f00 */
[----:B------:R-:W-:Y:S02]  /*122f0*/  IMAD.MOV.U32 R231, RZ, RZ, R142 ;  /* 0x000000ffffe77224 */ /* 0x000fe400078e008e */
[----:B-1----:R-:W-:Y:S01]  /*12300*/  FFMA.FTZ R7, R122, UR23, -R4 ;  /* 0x000000177a077c23 */ /* 0x002fe20008010804 */
[----:B------:R-:W-:Y:S02]  /*12310*/  MOV R122, R115 ;  /* 0x00000073007a7202 */ /* 0x000fe40000000f00 */
        /* <DEDUP_REMOVED lines=16> */
[----:B------:R-:W-:Y:S02]  /*12420*/  MOV R130, R133 ;  /* 0x0000008500827202 */ /* 0x000fe40000000f00 */
[----:B------:R-:W-:Y:S02]  /*12430*/  MOV R133, R208 ;  /* 0x000000d000857202 */ /* 0x000fe40000000f00 */
[----:B--2---:R-:W-:Y:S01]  /*12440*/  MOV R212, R215 ;  /* 0x000000d700d47202 */ /* 0x004fe20000000f00 */
[----:B------:R-:W-:-:S03]  /*12450*/  IMAD.MOV.U32 R215, RZ, RZ, R132 ;  /* 0x000000ffffd77224 */ /* 0x000fc600078e0084 */
[----:B------:R-:W-:Y:S01]  /*12460*/  MOV R233, R212 ;  /* 0x000000d400e97202 */ /* 0x000fe20000000f00 */
[----:B------:R-:W-:Y:S01]  /*12470*/  IMAD.MOV.U32 R212, RZ, RZ, R215 ;  /* 0x000000ffffd47224 */ /* 0x000fe200078e00d7 */
[----:B------:R-:W-:Y:S02]  /*12480*/  MOV R215, R139 ;  /* 0x0000008b00d77202 */ /* 0x000fe40000000f00 */
[----:B------:R-:W-:Y:S02]  /*12490*/  MOV R214, R233 ;  /* 0x000000e900d67202 */ /* 0x000fe40000000f00 */
[----:B------:R-:W-:Y:S01]  /*124a0*/  MOV R233, R212 ;  /* 0x000000d400e97202 */ /* 0x000fe20000000f00 */
[----:B------:R-:W-:Y:S01]  /*124b0*/  IMAD.MOV.U32 R212, RZ, RZ, R215 ;  /* 0x000000ffffd47224 */ /* 0x000fe200078e00d7 */
[----:B------:R-:W-:Y:S02]  /*124c0*/  MOV R210, R214 ;  /* 0x000000d600d27202 */ /* 0x000fe40000000f00 */
[----:B------:R-:W-:-:S02]  /*124d0*/  MOV R139, R235 ;  /* 0x000000eb008b7202 */ /* 0x000fc40000000f00 */
[----:B------:R-:W-:Y:S01]  /*124e0*/  MOV R214, R233 ;  /* 0x000000e900d67202 */ /* 0x000fe20000000f00 */
[----:B------:R-:W-:Y:S01]  /*124f0*/  IMAD.MOV.U32 R233, RZ, RZ, R212 ;  /* 0x000000ffffe97224 */ /* 0x000fe200078e00d4 */
[----:B------:R-:W-:Y:S02]  /*12500*/  MOV R215, R139 ;  /* 0x0000008b00d77202 */ /* 0x000fe40000000f00 */
[----:B------:R-:W-:Y:S01]  /*12510*/  MOV R207, R210 ;  /* 0x000000d200cf7202 */ /* 0x000fe20000000f00 */
[----:B------:R-:W-:Y:S01]  /*12520*/  IMAD.MOV.U32 R210, RZ, RZ, R214 ;  /* 0x000000ffffd27224 */ /* 0x000fe200078e00d6 */
[----:B------:R-:W-:Y:S01]  /*12530*/  MOV R139, R209 ;  /* 0x000000d1008b7202 */ /* 0x000fe20000000f00 */
[----:B------:R-:W-:Y:S01]  /*12540*/  IMAD.MOV.U32 R209, RZ, RZ, R103 ;  /* 0x000000ffffd17224 */ /* 0x000fe200078e0067 */
[----:B------:R-:W-:Y:S02]  /*12550*/  MOV R214, R233 ;  /* 0x000000e900d67202 */ /* 0x000fe40000000f00 */
[----:B------:R-:W-:-:S02]  /*12560*/  MOV R212, R215 ;  /* 0x000000d700d47202 */ /* 0x000fc40000000f00 */
[----:B------:R-:W-:Y:S02]  /*12570*/  MOV R233, R211 ;  /* 0x000000d300e97202 */ /* 0x000fe40000000f00 */
[----:B------:R-:W-:Y:S02]  /*12580*/  MOV R132, R234 ;  /* 0x000000ea00847202 */ /* 0x000fe40000000f00 */
[----:B------:R-:W-:Y:S01]  /*12590*/  MOV R215, R139 ;  /* 0x0000008b00d77202 */ /* 0x000fe20000000f00 */
[----:B------:R-:W2:Y:S01]  /*125a0*/  LDL.LU R234, [R1+0x180] ;  /* 0x0001800001ea7983 */ /* 0x000ea20000300800 */
[----:B------:R-:W-:Y:S01]  /*125b0*/  MOV R123, R207 ;  /* 0x000000cf007b7202 */ /* 0x000fe20000000f00 */
[----:B------:R-:W-:Y:S01]  /*125c0*/  IMAD.MOV.U32 R139, RZ, RZ, R209 ;  /* 0x000000ffff8b7224 */ /* 0x000fe200078e00d1 */
[----:B------:R-:W-:Y:S01]  /*125d0*/  MOV R207, R210 ;  /* 0x000000d200cf7202 */ /* 0x000fe20000000f00 */
[----:B------:R-:W2:Y:S01]  /*125e0*/  LDL.LU R235, [R1+0x17c] ;  /* 0x00017c0001eb7983 */ /* 0x000ea20000300800 */
[----:B------:R-:W-:Y:S01]  /*125f0*/  MOV R209, R213 ;  /* 0x000000d500d17202 */ /* 0x000fe20000000f00 */
[----:B------:R-:W-:Y:S01]  /*12600*/  IMAD.MOV.U32 R210, RZ, RZ, R214 ;  /* 0x000000ffffd27224 */ /* 0x000fe200078e00d6 */
[----:B------:R-:W-:Y:S01]  /*12610*/  MOV R213, R241 ;  /* 0x000000f100d57202 */ /* 0x000fe20000000f00 */
[----:B------:R-:W3:Y:S01]  /*12620*/  LDL.LU R103, [R1+0x178] ;  /* 0x0001780001677983 */ /* 0x000ee20000300800 */
[----:B------:R-:W-:Y:S01]  /*12630*/  MOV R214, R233 ;  /* 0x000000e900d67202 */ /* 0x000fe20000000f00 */
[----:B------:R-:W-:Y:S01]  /*12640*/  IMAD.MOV.U32 R211, RZ, RZ, R237 ;  /* 0x000000ffffd37224 */ /* 0x000fe200078e00ed */
[----:B------:R-:W-:Y:S01]  /*12650*/  MOV R233, R231 ;  /* 0x000000e700e97202 */ /* 0x000fe20000000f00 */
[----:B------:R-:W4:Y:S01]  /*12660*/  LDL.LU R241, [R1+0x174] ;  /* 0x0001740001f17983 */ /* 0x000f220000300800 */
[----:B------:R-:W-:-:S03]  /*12670*/  IMAD.MOV.U32 R231, RZ, RZ, R239 ;  /* 0x000000ffffe77224 */ /* 0x000fc600078e00ef */
[----:B------:R-:W2:Y:S04]  /*12680*/  LDL.LU R237, [R1+0x170] ;  /* 0x0001700001ed7983 */ /* 0x000ea80000300800 */
[----:B------:R-:W2:Y:S04]  /*12690*/  LDL.LU R239, [R1+0x16c] ;  /* 0x00016c0001ef7983 */ /* 0x000ea80000300800 */
[----:B------:R-:W3:Y:S01]  /*126a0*/  LDL.LU R208, [R1+0x34] ;  /* 0x0000340001d07983 */ /* 0x000ee20000300800 */
[----:B------:R1:W-:Y:S02]  /*126b0*/  MUFU.EX2 R30, R7 ;  /* 0x00000007001e7308 */ /* 0x0003e40000000800 */
[----:B-1----:R-:W-:Y:S01]  /*126c0*/  FFMA.FTZ R7, R122, UR23, -R4 ;  /* 0x000000177a077c23 */ /* 0x002fe20008010804 */
[----:B------:R-:W-:Y:S01]  /*126d0*/  IMAD.MOV.U32 R122, RZ, RZ, R115 ;  /* 0x000000ffff7a7224 */ /* 0x000fe200078e0073 */
[----:B------:R-:W-:-:S02]  /*126e0*/  MOV R115, R121 ;  /* 0x0000007900737202 */ /* 0x000fc40000000f00 */
[----:B------:R-:W-:Y:S01]  /*126f0*/  MOV R121, R131 ;  /* 0x0000008300797202 */ /* 0x000fe20000000f00 */
[----:B------:R-:W-:Y:S01]  /*12700*/  IMAD.MOV.U32 R131, RZ, RZ, R206 ;  /* 0x000000ffff837224 */ /* 0x000fe200078e00ce */
[----:B------:R-:W-:Y:S02]  /*12710*/  MOV R206, R118 ;  /* 0x0000007600ce7202 */ /* 0x000fe40000000f00 */
[----:B------:R-:W-:Y:S01]  /*12720*/  MOV R118, R130 ;  /* 0x0000008200767202 */ /* 0x000fe20000000f00 */
[----:B------:R-:W-:Y:S01]  /*12730*/  IMAD.MOV.U32 R130, RZ, RZ, R133 ;  /* 0x000000ffff827224 */ /* 0x000fe200078e0085 */
[----:B---3--:R-:W-:Y:S02]  /*12740*/  MOV R133, R208 ;  /* 0x000000d000857202 */ /* 0x008fe40000000f00 */
[----:B------:R-:W-:Y:S02]  /*12750*/  MOV R208, R128 ;  /* 0x0000008000d07202 */ /* 0x000fe40000000f00 */
[----:B------:R-:W3:Y:S01]  /*12760*/  LDL.LU R128, [R1+0x30] ;  /* 0x0000300001807983 */ /* 0x000ee20000300800 */
[----:B------:R1:W-:Y:S01]  /*12770*/  MUFU.EX2 R31, R7 ;  /* 0x00000007001f7308 */ /* 0x0003e20000000800 */
[----:B------:R-:W-:Y:S01]  /*12780*/  HMMA.16816.F32.BF16 R84, R8, R68, R32 ;  /* 0x000000440854723c */ /* 0x000fe20000041820 */
[----:B-1----:R-:W-:Y:S01]  /*12790*/  FFMA.FTZ R7, R122, UR23, -R4 ;  /* 0x000000177a077c23 */ /* 0x002fe20008010804 */
[----:B------:R-:W-:Y:S01]  /*127a0*/  IMAD.MOV.U32 R122, RZ, RZ, R115 ;  /* 0x000000ffff7a7224 */ /* 0x000fe200078e0073 */
[----:B------:R-:W-:-:S02]  /*127b0*/  MOV R115, R121 ;  /* 0x0000007900737202 */ /* 0x000fc40000000f00 */
[----:B------:R-:W-:Y:S01]  /*127c0*/  MOV R121, R131 ;  /* 0x0000008300797202 */ /* 0x000fe20000000f00 */
[----:B------:R-:W-:Y:S01]  /*127d0*/  IMAD.MOV.U32 R131, RZ, RZ, R206 ;  /* 0x000000ffff837224 */ /* 0x000fe200078e00ce */
[----:B------:R1:W-:Y:S01]  /*127e0*/  MUFU.EX2 R32, R7 ;  /* 0x0000000700207308 */ /* 0x0003e20000000800 */
[----:B------:R-:W-:Y:S02]  /*127f0*/  MOV R206, R118 ;  /* 0x0000007600ce7202 */ /* 0x000fe40000000f00 */
[----:B------:R-:W-:Y:S01]  /*12800*/  MOV R118, R130 ;  /* 0x0000008200767202 */ /* 0x000fe20000000f00 */
[----:B------:R-:W-:Y:S01]  /*12810*/  IMAD.MOV.U32 R130, RZ, RZ, R133 ;  /* 0x000000ffff827224 */ /* 0x000fe200078e0085 */
[----:B------:R-:W-:Y:S01]  /*12820*/  MOV R133, R208 ;  /* 0x000000d000857202 */ /* 0x000fe20000000f00 */
        /* <DEDUP_REMOVED lines=8> */
[----:B------:R1:W-:Y:S02]  /*128b0*/  MUFU.EX2 R33, R7 ;  /* 0x0000000700217308 */ /* 0x0003e40000000800 */
[----:B-1----:R-:W-:Y:S01]  /*128c0*/  FFMA.FTZ R7, R122, UR23, -R4 ;  /* 0x000000177a077c23 */ /* 0x002fe20008010804 */
[----:B---3--:R-:W-:Y:S01]  /*128d0*/  MOV R208, R128 ;  /* 0x0000008000d07202 */ /* 0x008fe20000000f00 */
[----:B------:R-:W-:Y:S02]  /*128e0*/  IMAD.MOV.U32 R128, RZ, RZ, R246 ;  /* 0x000000ffff807224 */ /* 0x000fe400078e00f6 */
[----:B------:R-:W3:Y:S01]  /*128f0*/  LDL.LU R246, [R1+0x28] ;  /* 0x0000280001f67983 */ /* 0x000ee20000300800 */
[----:B------:R-:W-:Y:S01]  /*12900*/  MOV R133, R208 ;  /* 0x000000d000857202 */ /* 0x000fe20000000f00 */
[----:B------:R-:W-:Y:S01]  /*12910*/  IMAD.MOV.U32 R208, RZ, RZ, R128 ;  /* 0x000000ffffd07224 */ /* 0x000fe200078e0080 */
[----:B------:R-:W-:-:S02]  /*12920*/  MOV R128, R252 ;  /* 0x000000fc00807202 */ /* 0x000fc40000000f00 */
[----:B------:R-:W4:Y:S04]  /*12930*/  LDL.LU R252, [R1+0x20] ;  /* 0x0000200001fc7983 */ /* 0x000f280000300800 */
[----:B------:R-:W2:Y:S02]  /*12940*/  LDL.LU R122, [R1+0x94] ;  /* 0x00009400017a7983 */ /* 0x000ea40000300800 */
[----:B--2---:R-:W-:Y:S02]  /*12950*/  FFMA.FTZ R74, R122, R65, R125 ;  /* 0x000000417a4a7223 */ /* 0x004fe4000001007d */
[----:B------:R-:W2:Y:S01]  /*12960*/  LDL.LU R122, [R1+0x90] ;  /* 0x00009000017a7983 */ /* 0x000ea20000300800 */
[----:B------:R-:W-:-:S04]  /*12970*/  FFMA.FTZ R4, R103, UR23, -R4 ;  /* 0x0000001767047c23 */ /* 0x000fc80008010804 */
[----:B------:R1:W-:Y:S01]  /*12980*/  MUFU.EX2 R35, R4 ;  /* 0x0000000400237308 */ /* 0x0003e20000000800 */
[----:B------:R-:W-:Y:S01]  /*12990*/  HMMA.16816.F32.BF16 R140, R8, R16, R60 ;  /* 0x00000010088c723c */ /* 0x000fe2000004183c */
[----:B---3--:R-:W-:-:S05]  /*129a0*/  FFMA.FTZ R65, R246, UR23, -R3 ;  /* 0x00000017f6417c23 */ /* 0x008fca0008010803 */
[----:B------:R-:W-:Y:S01]  /*129b0*/  HMMA.16816.F32.BF16 R152, R8, R18, R56 ;  /* 0x000000120898723c */ /* 0x000fe20000041838 */
[----:B--2---:R-:W-:Y:S01]  /*129c0*/  FFMA.FTZ R75, R122, R64, R124 ;  /* 0x000000407a4b7223 */ /* 0x004fe2000001007c */
        /* <DEDUP_REMOVED lines=10> */
[----:B----4-:R-:W-:Y:S02]  /*12a70*/  IMAD.MOV.U32 R117, RZ, RZ, R252 ;  /* 0x000000ffff757224 */ /* 0x010fe400078e00fc */
[----:B-1----:R-:W-:Y:S01]  /*12a80*/  FFMA.FTZ R4, R122, UR23, -R3 ;  /* 0x000000177a047c23 */ /* 0x002fe20008010803 */
[----:B------:R-:W-:Y:S01]  /*12a90*/  IMAD.MOV.U32 R122, RZ, RZ, R208 ;  /* 0x000000ffff7a7224 */ /* 0x000fe200078e00d0 */
[----:B------:R-:W-:Y:S02]  /*12aa0*/  MOV R252, R241 ;  /* 0x000000f100fc7202 */ /* 0x000fe40000000f00 */
[----:B------:R-:W-:Y:S01]  /*12ab0*/  MOV R208, R117 ;  /* 0x0000007500d07202 */ /* 0x000fe20000000f00 */
[----:B------:R-:W2:Y:S01]  /*12ac0*/  LDL.LU R241, [R1+0x168] ;  /* 0x0001680001f17983 */ /* 0x000ea20000300800 */
[----:B------:R-:W-:Y:S02]  /*12ad0*/  MOV R117, R126 ;  /* 0x0000007e00757202 */ /* 0x000fe40000000f00 */
[----:B------:R-:W-:-:S02]  /*12ae0*/  MOV R126, R243 ;  /* 0x000000f3007e7202 */ /* 0x000fc40000000f00 */
[----:B------:R-:W3:Y:S01]  /*12af0*/  LDL.LU R243, [R1+0x164] ;  /* 0x0001640001f37983 */ /* 0x000ee20000300800 */
        /* <DEDUP_REMOVED lines=8> */
[----:B------:R-:W-:-:S02]  /*12b80*/  IMAD.MOV.U32 R128, RZ, RZ, R252 ;  /* 0x000000ffff807224 */ /* 0x000fc400078e00fc */
[----:B------:R1:W-:Y:S01]  /*12b90*/  MUFU.EX2 R252, R4 ;  /* 0x0000000400fc7308 */ /* 0x0003e20000000800 */
[----:B------:R-:W-:Y:S01]  /*12ba0*/  HMMA.16816.F32.BF16 R156, R8, R20, R52 ;  /* 0x00000014089c723c */ /* 0x000fe20000041834 */
[--C-:B------:R-:W-:Y:S01]  /*12bb0*/  FFMA.FTZ R103, R117, UR23, -R3.reuse ;  /* 0x0000001775677c23 */ /* 0x100fe20008010803 */
[----:B------:R-:W-:-:S04]  /*12bc0*/  FFMA.FTZ R117, R244, UR23, -R3 ;  /* 0x00000017f4757c23 */ /* 0x000fc80008010803 */
[----:B------:R-:W-:Y:S01]  /*12bd0*/  HMMA.16816.F32.BF16 R168, R8, R22, R48 ;  /* 0x0000001608a8723c */ /* 0x000fe20000041830 */
[----:B-1----:R-:W-:-:S06]  /*12be0*/  FFMA.FTZ R4, R119, UR23, -R3 ;  /* 0x0000001777047c23 */ /* 0x002fcc0008010803 */
[--C-:B------:R-:W-:Y:S01]  /*12bf0*/  FFMA.FTZ R9, R122, UR23, -R3.reuse ;  /* 0x000000177a097c23 */ /* 0x100fe20008010803 */
[----:B------:R1:W4:Y:S08]  /*12c00*/  MUFU.EX2 R45, R4 ;  /* 0x00000004002d7308 */ /* 0x0003300000000800 */
[----:B------:R4:W-:Y:S01]  /*12c10*/  MUFU.EX2 R246, R9 ;  /* 0x0000000900f67308 */ /* 0x0009e20000000800 */
[----:B-1----:R-:W-:-:S07]  /*12c20*/  FFMA.FTZ R4, R115, UR23, -R3 ;  /* 0x0000001773047c23 */ /* 0x002fce0008010803 */
[----:B------:R-:W1:Y:S01]  /*12c30*/  MUFU.EX2 R244, R4 ;  /* 0x0000000400f47308 */ /* 0x000e620000000800 */
[--C-:B------:R-:W-:Y:S01]  /*12c40*/  FFMA.FTZ R72, R128, UR23, -R3.reuse ;  /* 0x0000001780487c23 */ /* 0x100fe20008010803 */
[--C-:B------:R-:W-:Y:S01]  /*12c50*/  FFMA.FTZ R128, R120, UR23, -R3.reuse ;  /* 0x0000001778807c23 */ /* 0x100fe20008010803 */
[----:B------:R-:W-:Y:S01]  /*12c60*/  FFMA.FTZ R119, R95, UR23, -R2 ;  /* 0x000000175f777c23 */ /* 0x000fe20008010802 */
[----:B------:R-:W-:Y:S01]  /*12c70*/  FFMA.FTZ R122, R230, UR23, -R0 ;  /* 0x00000017e67a7c23 */ /* 0x000fe20008010800 */
[--C-:B------:R-:W-:Y:S01]  /*12c80*/  FFMA.FTZ R8, R121, UR23, -R3.reuse ;  /* 0x0000001779087c23 */ /* 0x100fe20008010803 */
[--C-:B------:R-:W-:Y:S01]  /*12c90*/  FFMA.FTZ R10, R206, UR23, -R3.reuse ;  /* 0x00000017ce0a7c23 */ /* 0x100fe20008010803 */
[--C-:B------:R-:W-:Y:S01]  /*12ca0*/  FFMA.FTZ R11, R118, UR23, -R3.reuse ;  /* 0x00000017760b7c23 */ /* 0x100fe20008010803 */
[----:B------:R-:W-:Y:S01]  /*12cb0*/  FFMA.FTZ R61, R208, UR23, -R3 ;  /* 0x00000017d03d7c23 */ /* 0x000fe20008010803 */
[----:B------:R-:W-:Y:S01]  /*12cc0*/  FFMA.FTZ R120, R94, UR23, -R2 ;  /* 0x000000175e787c23 */ /* 0x000fe20008010802 */
[----:B----4-:R-:W-:Y:S01]  /*12cd0*/  IMAD.MOV.U32 R95, RZ, RZ, R45 ;  /* 0x000000ffff5f7224 */ /* 0x010fe200078e002d */
[----:B------:R-:W4:Y:S01]  /*12ce0*/  MUFU.EX2 R34, R7 ;  /* 0x0000000700227308 */ /* 0x000f220000000800 */
[----:B------:R-:W-:Y:S01]  /*12cf0*/  IMAD.MOV.U32 R230, RZ, RZ, R40 ;  /* 0x000000ffffe67224 */ /* 0x000fe200078e0028 */
[----:B------:R-:W-:Y:S01]  /*12d00*/  MOV R208, R207 ;  /* 0x000000cf00d07202 */ /* 0x000fe20000000f00 */
[----:B------:R-:W-:Y:S01]  /*12d10*/  IMAD.MOV.U32 R207, RZ, RZ, R214 ;  /* 0x000000ffffcf7224 */ /* 0x000fe200078e00d6 */
[----:B------:R-:W-:Y:S01]  /*12d20*/  MOV R94, R15 ;  /* 0x0000000f005e7202 */ /* 0x000fe20000000f00 */
[--C-:B------:R-:W-:Y:S01]  /*12d30*/  FFMA.FTZ R66, R219, UR23, -R2.reuse ;  /* 0x00000017db427c23 */ /* 0x100fe20008010802 */
[----:B------:R-:W-:Y:S01]  /*12d40*/  MOV R214, R233 ;  /* 0x000000e900d67202 */ /* 0x000fe20000000f00 */
[----:B------:R-:W-:Y:S01]  /*12d50*/  FFMA.FTZ R73, R218, UR23, -R2 ;  /* 0x00000017da497c23 */ /* 0x000fe20008010802 */
[----:B------:R1:W-:Y:S01]  /*12d60*/  MUFU.EX2 R233, R8 ;  /* 0x0000000800e97308 */ /* 0x0003e20000000800 */
[----:B------:R-:W-:-:S07]  /*12d70*/  F2FP.BF16.F32.PACK_AB R9, R95, R252 ;  /* 0x000000fc5f09723e */ /* 0x000fce00000010ff */
[----:B------:R4:W-:Y:S08]  /*12d80*/  MUFU.EX2 R219, R10 ;  /* 0x0000000a00db7308 */ /* 0x0009f00000000800 */
[----:B------:R4:W-:Y:S01]  /*12d90*/  MUFU.EX2 R218, R11 ;  /* 0x0000000b00da7308 */ /* 0x0009e20000000800 */
[----:B-1----:R-:W-:Y:S02]  /*12da0*/  F2FP.BF16.F32.PACK_AB R8, R192, R193 ;  /* 0x000000c1c008723e */ /* 0x002fe400000010ff */
[----:B----4-:R-:W-:-:S02]  /*12db0*/  F2FP.BF16.F32.PACK_AB R10, R230, R94 ;  /* 0x0000005ee60a723e */ /* 0x010fc400000010ff */
[----:B------:R-:W-:Y:S01]  /*12dc0*/  F2FP.BF16.F32.PACK_AB R11, R244, R246 ;  /* 0x000000f6f40b723e */ /* 0x000fe200000010ff */
[--C-:B------:R-:W-:Y:S01]  /*12dd0*/  FFMA.FTZ R7, R131, UR23, -R3.reuse ;  /* 0x0000001783077c23 */ /* 0x100fe20008010803 */
[--C-:B------:R-:W-:Y:S01]  /*12de0*/  FFMA.FTZ R60, R130, UR23, -R3.reuse ;  /* 0x00000017823c7c23 */ /* 0x100fe20008010803 */
[----:B------:R-:W-:-:S04]  /*12df0*/  FFMA.FTZ R62, R133, UR23, -R3 ;  /* 0x00000017853e7c23 */ /* 0x000fc80008010803 */
[----:B------:R-:W-:Y:S01]  /*12e00*/  HMMA.16816.F32.BF16 R56, R8, R16, R144 ;  /* 0x000000100838723c */ /* 0x000fe20000041890 */
[----:B------:R-:W4:Y:S01]  /*12e10*/  LDL.LU R144, [R1+0x118] ;  /* 0x0001180001907983 */ /* 0x000f220000300800 */
[--C-:B------:R-:W-:Y:S01]  /*12e20*/  FFMA.FTZ R104, R104, UR23, -R3.reuse ;  /* 0x0000001768687c23 */ /* 0x100fe20008010803 */
[--C-:B------:R-:W-:Y:S01]  /*12e30*/  FFMA.FTZ R126, R126, UR23, -R3.reuse ;  /* 0x000000177e7e7c23 */ /* 0x100fe20008010803 */
[--C-:B------:R-:W-:Y:S01]  /*12e40*/  FFMA.FTZ R127, R127, UR23, -R3.reuse ;  /* 0x000000177f7f7c23 */ /* 0x100fe20008010803 */
[----:B------:R-:W-:Y:S01]  /*12e50*/  FFMA.FTZ R129, R129, UR23, -R3 ;  /* 0x0000001781817c23 */ /* 0x000fe20008010803 */
[--C-:B------:R-:W-:Y:S01]  /*12e60*/  FFMA.FTZ R13, R239, UR23, -R2.reuse ;  /* 0x00000017ef0d7c23 */ /* 0x100fe20008010802 */
[----:B------:R-:W-:Y:S01]  /*12e70*/  FFMA.FTZ R12, R237, UR23, -R2 ;  /* 0x00000017ed0c7c23 */ /* 0x000fe20008010802 */
[----:B------:R-:W-:Y:S01]  /*12e80*/  MOV R239, R33 ;  /* 0x0000002100ef7202 */ /* 0x000fe20000000f00 */
[----:B------:R-:W-:Y:S02]  /*12e90*/  IMAD.MOV.U32 R237, RZ, RZ, R32 ;  /* 0x000000ffffed7224 */ /* 0x000fe400078e0020 */
[--C-:B--2---:R-:W-:Y:S01]  /*12ea0*/  FFMA.FTZ R14, R241, UR23, -R2.reuse ;  /* 0x00000017f10e7c23 */ /* 0x104fe20008010802 */
[----:B------:R-:W-:Y:S01]  /*12eb0*/  MOV R241, R34 ;  /* 0x0000002200f17202 */ /* 0x000fe20000000f00 */
[----:B---3--:R-:W-:Y:S01]  /*12ec0*/  FFMA.FTZ R3, R243, UR23, -R2 ;  /* 0x00000017f3037c23 */ /* 0x008fe20008010802 */
[----:B------:R-:W-:-:S02]  /*12ed0*/  IMAD.MOV.U32 R243, RZ, RZ, R35 ;  /* 0x000000fffff37224 */ /* 0x000fc400078e0023 */
[----:B------:R-:W-:Y:S01]  /*12ee0*/  HMMA.16816.F32.BF16 R32, R8, R20, R160 ;  /* 0x000000140820723c */ /* 0x000fe200000418a0 */
[----:B------:R-:W2:Y:S01]  /*12ef0*/  LDL.LU R160, [R1+0x108] ;  /* 0x0001080001a07983 */ /* 0x000ea20000300800 */
[--C-:B------:R-:W-:Y:S01]  /*12f00*/  FFMA.FTZ R64, R235, UR23, -R2.reuse ;  /* 0x00000017eb407c23 */ /* 0x100fe20008010802 */
[--C-:B------:R-:W-:Y:S01]  /*12f10*/  FFMA.FTZ R63, R234, UR23, -R2.reuse ;  /* 0x00000017ea3f7c23 */ /* 0x100fe20008010802 */
[--C-:B------:R-:W-:Y:S01]  /*12f20*/  FFMA.FTZ R107, R97, UR23, -R2.reuse ;  /* 0x00000017616b7c23 */ /* 0x100fe20008010802 */
[----:B------:R-:W-:Y:S01]  /*12f30*/  FFMA.FTZ R118, R96, UR23, -R2 ;  /* 0x0000001760767c23 */ /* 0x000fe20008010802 */
[----:B------:R-:W-:Y:S01]  /*12f40*/  MOV R235, R31 ;  /* 0x0000001f00eb7202 */ /* 0x000fe20000000f00 */
[----:B------:R-:W-:Y:S01]  /*12f50*/  IMAD.MOV.U32 R97, RZ, RZ, R29 ;  /* 0x000000ffff617224 */ /* 0x000fe200078e001d */
[----:B------:R-:W-:Y:S02]  /*12f60*/  MOV R234, R30 ;  /* 0x0000001e00ea7202 */ /* 0x000fe40000000f00 */
[----:B------:R-:W-:-:S02]  /*12f70*/  MOV R96, R28 ;  /* 0x0000001c00607202 */ /* 0x000fc40000000f00 */
[----:B------:R-:W1:Y:S01]  /*12f80*/  LDSM.16.MT88.4 R28, [R221+0xa000] ;  /* 0x00a00000dd1c783b */ /* 0x000e620000004200 */
[----:B------:R-:W-:Y:S01]  /*12f90*/  IMAD.MOV.U32 R133, RZ, RZ, R123 ;  /* 0x000000ffff857224 */ /* 0x000fe200078e007b */
[----:B------:R-:W-:Y:S01]  /*12fa0*/  MOV R123, R210 ;  /* 0x000000d2007b7202 */ /* 0x000fe20000000f00 */
[--C-:B------:R-:W-:Y:S01]  /*12fb0*/  FFMA.FTZ R105, R217, UR23, -R2.reuse ;  /* 0x00000017d9697c23 */ /* 0x100fe20008010802 */
[----:B------:R-:W-:Y:S01]  /*12fc0*/  MOV R210, R231 ;  /* 0x000000e700d27202 */ /* 0x000fe20000000f00 */
[--C-:B------:R-:W-:Y:S01]  /*12fd0*/  FFMA.FTZ R106, R100, UR23, -R2.reuse ;  /* 0x00000017646a7c23 */ /* 0x100fe20008010802 */
[----:B------:R3:W1:Y:S01]  /*12fe0*/  MUFU.EX2 R231, R7 ;  /* 0x0000000700e77308 */ /* 0x0006620000000800 */
        /* <DEDUP_REMOVED lines=8> */
[----:B------:R-:W-:Y:S01]  /*13070*/  MOV R130, R123 ;  /* 0x0000007b00827202 */ /* 0x000fe20000000f00 */
[--C-:B------:R-:W-:Y:S01]  /*13080*/  FFMA.FTZ R101, R245, UR23, -R0.reuse ;  /* 0x00000017f5657c23 */ /* 0x100fe20008010800 */
[--C-:B------:R-:W-:Y:S01]  /*13090*/  FFMA.FTZ R110, R242, UR23, -R0.reuse ;  /* 0x00000017f26e7c23 */ /* 0x100fe20008010800 */
[--C-:B------:R-:W-:Y:S01]  /*130a0*/  FFMA.FTZ R114, R240, UR23, -R0.reuse ;  /* 0x00000017f0727c23 */ /* 0x100fe20008010800 */
[--C-:B------:R-:W-:Y:S01]  /*130b0*/  FFMA.FTZ R115, R238, UR23, -R0.reuse ;  /* 0x00000017ee737c23 */ /* 0x100fe20008010800 */
[----:B------:R-:W-:Y:S01]  /*130c0*/  FFMA.FTZ R116, R236, UR23, -R0 ;  /* 0x00000017ec747c23 */ /* 0x000fe20008010800 */
[----:B------:R-:W-:-:S02]  /*130d0*/  IMAD.MOV.U32 R250, RZ, RZ, R27 ;  /* 0x000000fffffa7224 */ /* 0x000fc400078e001b */
[----:B---3--:R-:W-:Y:S01]  /*130e0*/  FFMA.FTZ R7, R133, UR23, -R0 ;  /* 0x0000001785077c23 */ /* 0x008fe20008010800 */
[----:B------:R-:W-:Y:S01]  /*130f0*/  MOV R247, R26 ;  /* 0x0000001a00f77202 */ /* 0x000fe20000000f00 */
[----:B------:R-:W-:Y:S01]  /*13100*/  IMAD.MOV.U32 R249, RZ, RZ, R24 ;  /* 0x000000fffff97224 */ /* 0x000fe200078e0018 */
[----:B------:R-:W-:Y:S01]  /*13110*/  MOV R248, R25 ;  /* 0x0000001900f87202 */ /* 0x000fe20000000f00 */
        /* <DEDUP_REMOVED lines=8> */
[----:B------:R-:W-:Y:S01]  /*131a0*/  LDSM.16.MT88.4 R24, [R224+0xa000] ;  /* 0x00a00000e018783b */ /* 0x000fe20000004200 */
[----:B------:R-:W-:Y:S01]  /*131b0*/  MOV R0, R215 ;  /* 0x000000d700007202 */ /* 0x000fe20000000f00 */
[----:B------:R3:W-:Y:S01]  /*131c0*/  MUFU.EX2 R217, R3 ;  /* 0x0000000300d97308 */ /* 0x0007e20000000800 */
[----:B------:R-:W-:Y:S01]  /*131d0*/  MOV R146, R213 ;  /* 0x000000d500927202 */ /* 0x000fe20000000f00 */
[----:B------:R-:W-:Y:S01]  /*131e0*/  HMMA.16816.F32.BF16 R44, R8, R18, R148 ;  /* 0x00000012082c723c */ /* 0x000fe20000041894 */
[----:B------:R-:W4:Y:S05]  /*131f0*/  LDSM.16.MT88.4 R20, [R222+0xa000] ;  /* 0x00a00000de14783b */ /* 0x000f2a0000004200 */
[----:B------:R-:W-:Y:S01]  /*13200*/  MUFU.EX2 R208, R15 ;  /* 0x0000000f00d07308 */ /* 0x000fe20000000800 */
[----:B------:R-:W-:Y:S01]  /*13210*/  IMAD.MOV.U32 R240, RZ, RZ, R43 ;  /* 0x000000fffff07224 */ /* 0x000fe200078e002b */
[----:B------:R-:W-:-:S02]  /*13220*/  MOV R238, R42 ;  /* 0x0000002a00ee7202 */ /* 0x000fc40000000f00 */
[----:B------:R-:W-:Y:S01]  /*13230*/  MOV R236, R41 ;  /* 0x0000002900ec7202 */ /* 0x000fe20000000f00 */
[----:B------:R-:W-:Y:S01]  /*13240*/  IMAD.MOV.U32 R133, RZ, RZ, R139 ;  /* 0x000000ffff857224 */ /* 0x000fe200078e008b */
[C---:B------:R-:W-:Y:S01]  /*13250*/  HMMA.16816.F32.BF16 R76, R8.reuse, R68, R76 ;  /* 0x00000044084c723c */ /* 0x040fe2000004184c */
[----:B------:R-:W-:Y:S01]  /*13260*/  MOV R245, R210 ;  /* 0x000000d200f57202 */ /* 0x000fe20000000f00 */
[----:B------:R-:W1:Y:S01]  /*13270*/  MUFU.EX2 R215, R14 ;  /* 0x0000000e00d77308 */ /* 0x000e620000000800 */
[----:B------:R-:W-:Y:S01]  /*13280*/  MOV R131, R207 ;  /* 0x000000cf00837202 */ /* 0x000fe20000000f00 */
[----:B------:R-:W4:Y:S02]  /*13290*/  LDSM.16.MT88.4 R16, [R223+0xa000] ;  /* 0x00a00000df10783b */ /* 0x000f240000004200 */
[----:B------:R-:W-:Y:S01]  /*132a0*/  HMMA.16816.F32.BF16 R52, R8, R36, R176 ;  /* 0x000000240834723c */ /* 0x000fe200000418b0 */
[----:B------:R-:W-:-:S03]  /*132b0*/  MOV R251, R138 ;  /* 0x0000008a00fb7202 */ /* 0x000fc60000000f00 */
[----:B------:R-:W-:Y:S01]  /*132c0*/  MUFU.EX2 R206, R65 ;  /* 0x0000004100ce7308 */ /* 0x000fe20000000800 */
[----:B------:R-:W-:-:S07]  /*132d0*/  IMAD.MOV.U32 R145, RZ, RZ, R95 ;  /* 0x000000ffff917224 */ /* 0x000fce00078e005f */
[----:B------:R-:W-:Y:S08]  /*132e0*/  MUFU.EX2 R103, R103 ;  /* 0x0000006700677308 */ /* 0x000ff00000000800 */
[----:B------:R-:W-:Y:S08]  /*132f0*/  MUFU.EX2 R104, R104 ;  /* 0x0000006800687308 */ /* 0x000ff00000000800 */
[----:B------:R-:W-:Y:S01]  /*13300*/  MUFU.EX2 R117, R117 ;  /* 0x0000007500757308 */ /* 0x000fe20000000800 */
[----:B------:R-:W-:Y:S01]  /*13310*/  IMAD.MOV.U32 R161, RZ, RZ, R194 ;  /* 0x000000ffffa17224 */ /* 0x000fe200078e00c2 */
[----:B------:R-:W-:Y:S01]  /*13320*/  MOV R162, R195 ;  /* 0x000000c300a27202 */ /* 0x000fe20000000f00 */
[----:B------:R-:W-:Y:S05]  /*13330*/  LDSM.16.MT88.4 R164, [R224+0xb800] ;  /* 0x00b80000e0a4783b */ /* 0x000fea0000004200 */
[----:B------:R-:W-:Y:S08]  /*13340*/  MUFU.EX2 R216, R13 ;  /* 0x0000000d00d87308 */ /* 0x000ff00000000800 */
[----:B------:R1:W-:Y:S08]  /*13350*/  MUFU.EX2 R214, R12 ;  /* 0x0000000c00d67308 */ /* 0x0003f00000000800 */
[----:B------:R-:W-:Y:S08]  /*13360*/  MUFU.EX2 R213, R7 ;  /* 0x0000000700d57308 */ /* 0x000ff00000000800 */
[----:B------:R4:W4:Y:S08]  /*13370*/  MUFU.EX2 R212, R4 ;  /* 0x0000000400d47308 */ /* 0x0009300000000800 */
[----:B------:R4:W4:Y:S01]  /*13380*/  MUFU.EX2 R211, R2 ;  /* 0x0000000200d37308 */ /* 0x0009220000000800 */
[----:B---3--:R-:W-:Y:S01]  /*13390*/  MOV R3, R209 ;  /* 0x000000d100037202 */ /* 0x008fe20000000f00 */
[----:B------:R-:W-:Y:S01]  /*133a0*/  HMMA.16816.F32.BF16 R40, R8, R38, R180 ;  /* 0x000000260828723c */ /* 0x000fe200000418b4 */
[----:B------:R-:W-:Y:S01]  /*133b0*/  FADD.FTZ R0, R0, R75 ;  /* 0x0000004b00007221 */ /* 0x000fe20000010000 */
[----:B-1----:R-:W-:-:S02]  /*133c0*/  F2FP.BF16.F32.PACK_AB R12, R238, R236 ;  /* 0x000000ecee0c723e */ /* 0x002fc400000010ff */
[----:B------:R-:W-:Y:S02]  /*133d0*/  F2FP.BF16.F32.PACK_AB R14, R242, R240 ;  /* 0x000000f0f20e723e */ /* 0x000fe400000010ff */
[----:B------:R-:W-:Y:S01]  /*133e0*/  HMMA.16816.F32.BF16 R68, R8, R70, R200 ;  /* 0x000000460844723c */ /* 0x000fe200000418c8 */
[----:B----4-:R-:W-:Y:S01]  /*133f0*/  FADD.FTZ R4, R146, R92 ;  /* 0x0000005c92047221 */ /* 0x010fe20000010000 */
[----:B------:R-:W-:Y:S02]  /*13400*/  F2FP.BF16.F32.PACK_AB R13, R231, R233 ;  /* 0x000000e9e70d723e */ /* 0x000fe400000010ff */
[----:B------:R-:W-:Y:S01]  /*13410*/  F2FP.BF16.F32.PACK_AB R15, R218, R219 ;  /* 0x000000dbda0f723e */ /* 0x000fe200000010ff */
[----:B------:R-:W-:Y:S01]  /*13420*/  FADD.FTZ R3, R3, R93 ;  /* 0x0000005d03037221 */ /* 0x000fe20000010000 */
[----:B------:R-:W-:Y:S01]  /*13430*/  IMAD.MOV.U32 R151, RZ, RZ, R131 ;  /* 0x000000ffff977224 */ /* 0x000fe200078e0083 */
[----:B------:R-:W-:Y:S01]  /*13440*/  F2FP.BF16.F32.PACK_AB R8, R215, R217 ;  /* 0x000000d9d708723e */ /* 0x000fe200000010ff */
[----:B------:R-:W-:Y:S01]  /*13450*/  FADD.FTZ R2, R133, R74 ;  /* 0x0000004a85027221 */ /* 0x000fe20000010000 */
[----:B------:R-:W-:Y:S01]  /*13460*/  F2FP.BF16.F32.PACK_AB R9, R212, R213 ;  /* 0x000000d5d409723e */ /* 0x000fe200000010ff */
[----:B------:R-:W-:Y:S01]  /*13470*/  MUFU.EX2 R210, R72 ;  /* 0x0000004800d27308 */ /* 0x000fe20000000800 */
[----:B------:R-:W-:Y:S01]  /*13480*/  F2FP.BF16.F32.PACK_AB R10, R214, R216 ;  /* 0x000000d8d60a723e */ /* 0x000fe200000010ff */
[----:B------:R-:W-:Y:S01]  /*13490*/  LDSM.16.MT88.4 R36, [R224+0xa800] ;  /* 0x00a80000e024783b */ /* 0x000fe20000004200 */
[----:B------:R-:W-:Y:S01]  /*134a0*/  F2FP.BF16.F32.PACK_AB R11, R208, R211 ;  /* 0x000000d3d00b723e */ /* 0x000fe200000010ff */
[----:B------:R-:W-:Y:S01]  /*134b0*/  FADD.FTZ R4, R147, R4 ;  /* 0x0000000493047221 */ /* 0x000fe20000010000 */
[----:B------:R-:W-:Y:S01]  /*134c0*/  FADD.FTZ R0, R245, R0 ;  /* 0x00000000f5007221 */ /* 0x000fe20000010000 */
[----:B------:R-:W-:Y:S01]  /*134d0*/  IMAD.MOV.U32 R245, RZ, RZ, R250 ;  /* 0x000000fffff57224 */ /* 0x000fe200078e00fa */
[----:B------:R-:W-:Y:S01]  /*134e0*/  MOV R147, R251 ;  /* 0x000000fb00937202 */ /* 0x000fe20000000f00 */
[----:B------:R-:W-:Y:S01]  /*134f0*/  FADD.FTZ R3, R98, R3 ;  /* 0x0000000362037221 */ /* 0x000fe20000010000 */
[----:B------:R-:W-:Y:S01]  /*13500*/  FADD.FTZ R2, R99, R2 ;  /* 0x0000000263027221 */ /* 0x000fe20000010000 */
[----:B------:R-:W-:Y:S01]  /*13510*/  MOV R250, R96 ;  /* 0x0000006000fa7202 */ /* 0x000fe20000000f00 */
[----:B------:R1:W-:Y:S01]  /*13520*/  MUFU.EX2 R131, R73 ;  /* 0x0000004900837308 */ /* 0x0003e20000000800 */
[----:B------:R-:W-:Y:S01]  /*13530*/  MOV R251, R97 ;  /* 0x0000006100fb7202 */ /* 0x000fe20000000f00 */
[C---:B------:R-:W-:Y:S01]  /*13540*/  HMMA.16816.F32.BF16 R140, R8.reuse, R28, R140 ;  /* 0x0000001c088c723c */ /* 0x040fe2000004188c */
[----:B------:R-:W-:Y:S01]  /*13550*/  MOV R150, R130 ;  /* 0x0000008200967202 */ /* 0x000fe20000000f00 */
[----:B------:R-:W-:Y:S04]  /*13560*/  LDSM.16.MT88.4 R180, [R222+0xb800] ;  /* 0x00b80000deb4783b */ /* 0x000fe80000004200 */
[-C--:B------:R-:W-:Y:S06]  /*13570*/  HMMA.16816.F32.BF16 R152, R8, R30.reuse, R152 ;  /* 0x0000001e0898723c */ /* 0x080fec0000041898 */
[C---:B------:R-:W-:Y:S06]  /*13580*/  HMMA.16816.F32.BF16 R96, R12.reuse, R30, R44 ;  /* 0x0000001e0c60723c */ /* 0x040fec000004182c */
[----:B-1----:R-:W-:Y:S01]  /*13590*/  HMMA.16816.F32.BF16 R72, R12, R28, R56 ;  /* 0x0000001c0c48723c */ /* 0x002fe20000041838 */
[----:B------:R-:W1:Y:S01]  /*135a0*/  LDSM.16.MT88.4 R28, [R221+0xa800] ;  /* 0x00a80000dd1c783b */ /* 0x000e620000004200 */
[----:B------:R-:W-:Y:S01]  /*135b0*/  MUFU.EX2 R139, R60 ;  /* 0x0000003c008b7308 */ /* 0x000fe20000000800 */
[----:B------:R-:W-:-:S03]  /*135c0*/  MOV R149, R132 ;  /* 0x0000008400957202 */ /* 0x000fc60000000f00 */
[C---:B------:R-:W-:Y:S01]  /*135d0*/  HMMA.16816.F32.BF16 R44, R12.reuse, R22, R40 ;  /* 0x000000160c2c723c */ /* 0x040fe20000041828 */
[----:B------:R-:W-:Y:S03]  /*135e0*/  LDSM.16.MT88.4 R40, [R223+0xa800] ;  /* 0x00a80000df28783b */ /* 0x000fe60000004200 */
[----:B------:R-:W-:Y:S08]  /*135f0*/  MUFU.EX2 R207, R62 ;  /* 0x0000003e00cf7308 */ /* 0x000ff00000000800 */
[----:B------:R-:W-:Y:S08]  /*13600*/  MUFU.EX2 R209, R61 ;  /* 0x0000003d00d17308 */ /* 0x000ff00000000800 */
[----:B------:R3:W-:Y:S08]  /*13610*/  MUFU.EX2 R133, R63 ;  /* 0x0000003f00857308 */ /* 0x0007f00000000800 */
[----:B------:R-:W4:Y:S01]  /*13620*/  MUFU.EX2 R138, R64 ;  /* 0x00000040008a7308 */ /* 0x000f220000000800 */
[----:B---3--:R-:W-:Y:S01]  /*13630*/  HMMA.16816.F32.BF16 R60, R12, R24, R32 ;  /* 0x000000180c3c723c */ /* 0x008fe20000041820 */
[----:B------:R-:W3:Y:S06]  /*13640*/  LDSM.16.MT88.4 R32, [R222+0xa800] ;  /* 0x00a80000de20783b */ /* 0x000eec0000004200 */
[----:B------:R-:W-:Y:S08]  /*13650*/  MUFU.EX2 R132, R66 ;  /* 0x0000004200847308 */ /* 0x000ff00000000800 */
[----:B------:R-:W-:Y:S08]  /*13660*/  MUFU.EX2 R130, R67 ;  /* 0x0000004300827308 */ /* 0x000ff00000000800 */
[----:B------:R-:W1:Y:S08]  /*13670*/  MUFU.EX2 R100, R100 ;  /* 0x0000006400647308 */ /* 0x000e700000000800 */
[----:B------:R-:W-:Y:S08]  /*13680*/  MUFU.EX2 R102, R102 ;  /* 0x0000006600667308 */ /* 0x000ff00000000800 */
[----:B------:R-:W3:Y:S01]  /*13690*/  MUFU.EX2 R101, R101 ;  /* 0x0000006500657308 */ /* 0x000ee20000000800 */
[----:B------:R-:W-:Y:S01]  /*136a0*/  MOV R146, R94 ;  /* 0x0000005e00927202 */ /* 0x000fe20000000f00 */
[C---:B------:R-:W-:Y:S06]  /*136b0*/  HMMA.16816.F32.BF16 R172, R8.reuse, R20, R172 ;  /* 0x0000001408ac723c */ /* 0x040fec00000418ac */
[----:B------:R-:W-:Y:S06]  /*136c0*/  HMMA.16816.F32.BF16 R88, R8, R22, R88 ;  /* 0x000000160858723c */ /* 0x000fec0000041858 */
[C---:B------:R-:W-:Y:S06]  /*136d0*/  HMMA.16816.F32.BF16 R92, R12.reuse, R26, R48 ;  /* 0x0000001a0c5c723c */ /* 0x040fec0000041830 */
[----:B------:R-:W-:Y:S01]  /*136e0*/  HMMA.16816.F32.BF16 R56, R12, R20, R52 ;  /* 0x000000140c38723c */ /* 0x000fe20000041834 */
[----:B------:R-:W-:Y:S05]  /*136f0*/  LDSM.16.MT88.4 R20, [R224+0xb000] ;  /* 0x00b00000e014783b */ /* 0x000fea0000004200 */
[C---:B------:R-:W-:Y:S06]  /*13700*/  HMMA.16816.F32.BF16 R156, R8.reuse, R24, R156 ;  /* 0x00000018089c723c */ /* 0x040fec000004189c */
[C---:B------:R-:W-:Y:S01]  /*13710*/  HMMA.16816.F32.BF16 R168, R8.reuse, R26, R168 ;  /* 0x0000001a08a8723c */ /* 0x040fe200000418a8 */
[----:B------:R-:W2:Y:S05]  /*13720*/  LDSM.16.MT88.4 R24, [R221+0xb000] ;  /* 0x00b00000dd18783b */ /* 0x000eaa0000004200 */
[C---:B------:R-:W-:Y:S06]  /*13730*/  HMMA.16816.F32.BF16 R84, R8.reuse, R16, R84 ;  /* 0x000000100854723c */ /* 0x040fec0000041854 */
[----:B------:R-:W-:Y:S06]  /*13740*/  HMMA.16816.F32.BF16 R80, R8, R18, R80 ;  /* 0x000000120850723c */ /* 0x000fec0000041850 */
[----:B------:R-:W-:Y:S01]  /*13750*/  HMMA.16816.F32.BF16 R48, R12, R16, R76 ;  /* 0x000000100c30723c */ /* 0x000fe2000004184c */
[----:B----4-:R-:W-:-:S02]  /*13760*/  F2FP.BF16.F32.PACK_AB R8, R133, R138 ;  /* 0x0000008a8508723e */ /* 0x010fc400000010ff */
[----:B-1----:R-:W-:Y:S02]  /*13770*/  F2FP.BF16.F32.PACK_AB R9, R100, R130 ;  /* 0x000000826409723e */ /* 0x002fe400000010ff */
[----:B------:R-:W-:Y:S01]  /*13780*/  F2FP.BF16.F32.PACK_AB R10, R131, R132 ;  /* 0x00000084830a723e */ /* 0x000fe200000010ff */
[----:B------:R-:W-:Y:S01]  /*13790*/  HMMA.16816.F32.BF16 R52, R12, R18, R68 ;  /* 0x000000120c34723c */ /* 0x000fe20000041844 */
[----:B---3--:R-:W-:Y:S01]  /*137a0*/  F2FP.BF16.F32.PACK_AB R11, R101, R102 ;  /* 0x00000066650b723e */ /* 0x008fe200000010ff */
[----:B------:R-:W1:Y:S05]  /*137b0*/  LDSM.16.MT88.4 R16, [R222+0xb000] ;  /* 0x00b00000de10783b */ /* 0x000e6a0000004200 */
[----:B------:R-:W-:-:S02]  /*137c0*/  F2FP.BF16.F32.PACK_AB R12, R247, R245 ;  /* 0x000000f5f70c723e */ /* 0x000fc400000010ff */
[----:B------:R-:W-:Y:S02]  /*137d0*/  F2FP.BF16.F32.PACK_AB R13, R206, R139 ;  /* 0x0000008bce0d723e */ /* 0x000fe400000010ff */
[----:B------:R-:W-:Y:S02]  /*137e0*/  F2FP.BF16.F32.PACK_AB R14, R249, R248 ;  /* 0x000000f8f90e723e */ /* 0x000fe400000010ff */
[----:B------:R-:W-:Y:S01]  /*137f0*/  F2FP.BF16.F32.PACK_AB R15, R209, R207 ;  /* 0x000000cfd10f723e */ /* 0x000fe200000010ff */
[C---:B------:R-:W-:Y:S06]  /*13800*/  HMMA.16816.F32.BF16 R140, R8.reuse, R28, R140 ;  /* 0x0000001c088c723c */ /* 0x040fec000004188c */
[----:B------:R-:W-:Y:S06]  /*13810*/  HMMA.16816.F32.BF16 R152, R8, R30, R152 ;  /* 0x0000001e0898723c */ /* 0x000fec0000041898 */
[C---:B------:R-:W-:Y:S06]  /*13820*/  HMMA.16816.F32.BF16 R72, R12.reuse, R28, R72 ;  /* 0x0000001c0c48723c */ /* 0x040fec0000041848 */
[----:B------:R-:W-:Y:S01]  /*13830*/  HMMA.16816.F32.BF16 R64, R12, R30, R96 ;  /* 0x0000001e0c40723c */ /* 0x000fe20000041860 */
[----:B------:R-:W3:Y:S01]  /*13840*/  LDSM.16.MT88.4 R28, [R223+0xb000] ;  /* 0x00b00000df1c783b */ /* 0x000ee20000004200 */
[----:B------:R-:W-:Y:S01]  /*13850*/  FADD.FTZ R4, R149, R4 ;  /* 0x0000000495047221 */ /* 0x000fe20000010000 */
[----:B------:R-:W-:-:S03]  /*13860*/  FADD.FTZ R3, R150, R3 ;  /* 0x0000000396037221 */ /* 0x000fc60000010000 */
[----:B------:R-:W-:Y:S01]  /*13870*/  HMMA.16816.F32.BF16 R172, R8, R32, R172 ;  /* 0x0000002008ac723c */ /* 0x000fe200000418ac */
[----:B------:R-:W-:-:S05]  /*13880*/  FADD.FTZ R2, R151, R2 ;  /* 0x0000000297027221 */ /* 0x000fca0000010000 */
[----:B------:R-:W-:Y:S06]  /*13890*/  HMMA.16816.F32.BF16 R88, R8, R34, R88 ;  /* 0x000000220858723c */ /* 0x000fec0000041858 */
[C---:B------:R-:W-:Y:S06]  /*138a0*/  HMMA.16816.F32.BF16 R56, R12.reuse, R32, R56 ;  /* 0x000000200c38723c */ /* 0x040fec0000041838 */
[----:B------:R-:W-:Y:S01]  /*138b0*/  HMMA.16816.F32.BF16 R44, R12, R34, R44 ;  /* 0x000000220c2c723c */ /* 0x000fe2000004182c */
[----:B------:R-:W-:-:S05]  /*138c0*/  FADD.FTZ R4, R137, R4 ;  /* 0x0000000489047221 */ /* 0x000fca0000010000 */
[C---:B------:R-:W-:Y:S06]  /*138d0*/  HMMA.16816.F32.BF16 R156, R8.reuse, R36, R156 ;  /* 0x00000024089c723c */ /* 0x040fec000004189c */
[C---:B------:R-:W-:Y:S06]  /*138e0*/  HMMA.16816.F32.BF16 R168, R8.reuse, R38, R168 ;  /* 0x0000002608a8723c */ /* 0x040fec00000418a8 */
[C---:B------:R-:W-:Y:S06]  /*138f0*/  HMMA.16816.F32.BF16 R84, R8.reuse, R40, R84 ;  /* 0x000000280854723c */ /* 0x040fec0000041854 */
[----:B------:R-:W-:Y:S06]  /*13900*/  HMMA.16816.F32.BF16 R80, R8, R42, R80 ;  /* 0x0000002a0850723c */ /* 0x000fec0000041850 */
[C---:B------:R-:W-:Y:S01]  /*13910*/  HMMA.16816.F32.BF16 R60, R12.reuse, R36, R60 ;  /* 0x000000240c3c723c */ /* 0x040fe2000004183c */
[----:B------:R-:W-:Y:S01]  /*13920*/  FADD.FTZ R3, R135, R3 ;  /* 0x0000000387037221 */ /* 0x000fe20000010000 */
[----:B------:R-:W-:Y:S01]  /*13930*/  FADD.FTZ R0, R144, R0 ;  /* 0x0000000090007221 */ /* 0x000fe20000010000 */
[----:B------:R-:W-:Y:S01]  /*13940*/  MOV R163, R147 ;  /* 0x0000009300a37202 */ /* 0x000fe20000000f00 */
[----:B------:R-:W-:Y:S08]  /*13950*/  MUFU.EX2 R105, R105 ;  /* 0x0000006900697308 */ /* 0x000ff00000000800 */
[----:B------:R-:W4:Y:S01]  /*13960*/  MUFU.EX2 R106, R106 ;  /* 0x0000006a006a7308 */ /* 0x000f220000000800 */
[C---:B------:R-:W-:Y:S07]  /*13970*/  HMMA.16816.F32.BF16 R32, R12.reuse, R40, R48 ;  /* 0x000000280c20723c */ /* 0x040fee0000041830 */
[----:B------:R-:W-:Y:S01]  /*13980*/  MUFU.EX2 R107, R107 ;  /* 0x0000006b006b7308 */ /* 0x000fe20000000800 */
[C---:B------:R-:W-:Y:S07]  /*13990*/  HMMA.16816.F32.BF16 R36, R12.reuse, R38, R92 ;  /* 0x000000260c24723c */ /* 0x040fee000004185c */
[----:B------:R-:W-:Y:S01]  /*139a0*/  MUFU.EX2 R108, R108 ;  /* 0x0000006c006c7308 */ /* 0x000fe20000000800 */
[----:B------:R-:W-:Y:S01]  /*139b0*/  HMMA.16816.F32.BF16 R40, R12, R42, R52 ;  /* 0x0000002a0c28723c */ /* 0x000fe20000041834 */
[----:B------:R-:W-:Y:S01]  /*139c0*/  FADD.FTZ R2, R136, R2 ;  /* 0x0000000288027221 */ /* 0x000fe20000010000 */
[----:B------:R-:W-:Y:S01]  /*139d0*/  FADD.FTZ R4, R190, R4 ;  /* 0x00000004be047221 */ /* 0x000fe20000010000 */
[----:B------:R-:W-:-:S04]  /*139e0*/  FADD.FTZ R3, R188, R3 ;  /* 0x00000003bc037221 */ /* 0x000fc80000010000 */
[----:B------:R-:W-:Y:S01]  /*139f0*/  MUFU.EX2 R110, R110 ;  /* 0x0000006e006e7308 */ /* 0x000fe20000000800 */
[----:B------:R-:W-:Y:S01]  /*13a00*/  FADD.FTZ R2, R187, R2 ;  /* 0x00000002bb027221 */ /* 0x000fe20000010000 */
[----:B------:R-:W-:Y:S01]  /*13a10*/  FADD.FTZ R7, R191, R4 ;  /* 0x00000004bf077221 */ /* 0x000fe20000010000 */
[----:B------:R-:W-:Y:S01]  /*13a20*/  FADD.FTZ R0, R134, R0 ;  /* 0x0000000086007221 */ /* 0x000fe20000010000 */
[----:B------:R-:W-:Y:S01]  /*13a30*/  FADD.FTZ R4, R185, R3 ;  /* 0x00000003b9047221 */ /* 0x000fe20000010000 */
[----:B------:R-:W-:Y:S01]  /*13a40*/  FADD.FTZ R3, R189, R2 ;  /* 0x00000002bd037221 */ /* 0x000fe20000010000 */
[----:B--2---:R-:W-:Y:S01]  /*13a50*/  FADD.FTZ R2, R160, R7 ;  /* 0x00000007a0027221 */ /* 0x004fe20000010000 */
        /* <DEDUP_REMOVED lines=8> */
[----:B------:R-:W-:Y:S01]  /*13ae0*/  FADD.FTZ R0, R186, R0 ;  /* 0x00000000ba007221 */ /* 0x000fe20000010000 */
[----:B------:R-:W-:Y:S01]  /*13af0*/  FADD.FTZ R2, R161, R2 ;  /* 0x00000002a1027221 */ /* 0x000fe20000010000 */
[----:B------:R-:W-:Y:S01]  /*13b00*/  FADD.FTZ R4, R199, R4 ;  /* 0x00000004c7047221 */ /* 0x000fe20000010000 */
[----:B------:R-:W2:Y:S01]  /*13b10*/  LDL.LU R112, [R1+0x160] ;  /* 0x0001600001707983 */ /* 0x000ea20000300800 */
[----:B------:R-:W-:-:S02]  /*13b20*/  FADD.FTZ R3, R109, R0 ;  /* 0x000000006d037221 */ /* 0x000fc40000010000 */
[C---:B------:R-:W-:Y:S01]  /*13b30*/  HMMA.16816.F32.BF16 R72, R12.reuse, R24, R72 ;  /* 0x000000180c48723c */ /* 0x040fe20000041848 */
[----:B------:R-:W2:Y:S04]  /*13b40*/  LDL.LU R113, [R1+0x15c] ;  /* 0x00015c0001717983 */ /* 0x000ea80000300800 */
[----:B------:R-:W2:Y:S01]  /*13b50*/  LDL.LU R109, [R1+0x158] ;  /* 0x00015800016d7983 */ /* 0x000ea20000300800 */
[C---:B------:R-:W-:Y:S01]  /*13b60*/  HMMA.16816.F32.BF16 R64, R12.reuse, R26, R64 ;  /* 0x0000001a0c40723c */ /* 0x040fe20000041840 */
[----:B------:R-:W-:Y:S08]  /*13b70*/  MUFU.EX2 R115, R115 ;  /* 0x0000007300737308 */ /* 0x000ff00000000800 */
[----:B------:R-:W2:Y:S01]  /*13b80*/  MUFU.EX2 R116, R116 ;  /* 0x0000007400747308 */ /* 0x000ea20000000800 */
[C---:B------:R-:W-:Y:S07]  /*13b90*/  HMMA.16816.F32.BF16 R60, R12.reuse, R20, R60 ;  /* 0x000000140c3c723c */ /* 0x040fee000004183c */
[----:B------:R-:W-:Y:S01]  /*13ba0*/  MUFU.EX2 R118, R118 ;  /* 0x0000007600767308 */ /* 0x000fe20000000800 */
[C---:B------:R-:W-:Y:S07]  /*13bb0*/  HMMA.16816.F32.BF16 R36, R12.reuse, R22, R36 ;  /* 0x000000160c24723c */ /* 0x040fee0000041824 */
[----:B------:R-:W2:Y:S01]  /*13bc0*/  MUFU.EX2 R119, R119 ;  /* 0x0000007700777308 */ /* 0x000ea20000000800 */
[C---:B-1----:R-:W-:Y:S07]  /*13bd0*/  HMMA.16816.F32.BF16 R56, R12.reuse, R16, R56 ;  /* 0x000000100c38723c */ /* 0x042fee0000041838 */
[----:B------:R-:W-:Y:S01]  /*13be0*/  MUFU.EX2 R120, R120 ;  /* 0x0000007800787308 */ /* 0x000fe20000000800 */
[C---:B------:R-:W-:Y:S07]  /*13bf0*/  HMMA.16816.F32.BF16 R44, R12.reuse, R18, R44 ;  /* 0x000000120c2c723c */ /* 0x040fee000004182c */
[----:B------:R-:W-:Y:S01]  /*13c00*/  MUFU.EX2 R121, R121 ;  /* 0x0000007900797308 */ /* 0x000fe20000000800 */
[C---:B---3--:R-:W-:Y:S07]  /*13c10*/  HMMA.16816.F32.BF16 R32, R12.reuse, R28, R32 ;  /* 0x0000001c0c20723c */ /* 0x048fee0000041820 */
[----:B------:R-:W-:Y:S01]  /*13c20*/  MUFU.EX2 R122, R122 ;  /* 0x0000007a007a7308 */ /* 0x000fe20000000800 */
[----:B------:R-:W-:Y:S07]  /*13c30*/  HMMA.16816.F32.BF16 R40, R12, R30, R40 ;  /* 0x0000001e0c28723c */ /* 0x000fee0000041828 */
[----:B------:R-:W1:Y:S01]  /*13c40*/  MUFU.EX2 R123, R123 ;  /* 0x0000007b007b7308 */ /* 0x000e620000000800 */
[----:B------:R-:W-:Y:S01]  /*13c50*/  FADD.FTZ R12, R163, R2 ;  /* 0x00000002a30c7221 */ /* 0x000fe20000010000 */
[----:B------:R-:W-:-:S06]  /*13c60*/  FADD.FTZ R2, R111, R4 ;  /* 0x000000046f027221 */ /* 0x000fcc0000010000 */
[----:B------:R-:W-:Y:S01]  /*13c70*/  MUFU.EX2 R124, R124 ;  /* 0x0000007c007c7308 */ /* 0x000fe20000000800 */
[----:B------:R-:W3:Y:S04]  /*13c80*/  LDL.LU R111, [R1+0x154] ;  /* 0x00015400016f7983 */ /* 0x000ee80000300800 */
[----:B------:R-:W3:Y:S04]  /*13c90*/  LDL.LU R99, [R1+0x100] ;  /* 0x0001000001637983 */ /* 0x000ee80000300800 */
[----:B------:R-:W3:Y:S04]  /*13ca0*/  LDL.LU R68, [R1+0xe4] ;  /* 0x0000e40001447983 */ /* 0x000ee80000300800 */
[----:B------:R-:W3:Y:S04]  /*13cb0*/  LDL.LU R69, [R1+0xfc] ;  /* 0x0000fc0001457983 */ /* 0x000ee80000300800 */
[----:B------:R-:W3:Y:S04]  /*13cc0*/  LDL.LU R70, [R1+0xf8] ;  /* 0x0000f80001467983 */ /* 0x000ee80000300800 */
[----:B------:R-:W3:Y:S01]  /*13cd0*/  LDL.LU R71, [R1+0x104] ;  /* 0x0001040001477983 */ /* 0x000ee20000300800 */
[----:B----4-:R-:W-:-:S02]  /*13ce0*/  F2FP.BF16.F32.PACK_AB R8, R106, R105 ;  /* 0x000000696a08723e */ /* 0x010fc400000010ff */
[----:B--2---:R-:W-:Y:S01]  /*13cf0*/  F2FP.BF16.F32.PACK_AB R9, R114, R110 ;  /* 0x0000006e7209723e */ /* 0x004fe200000010ff */
[----:B------:R-:W2:Y:S01]  /*13d00*/  MUFU.EX2 R125, R125 ;  /* 0x0000007d007d7308 */ /* 0x000ea20000000800 */
[----:B------:R-:W-:Y:S01]  /*13d10*/  F2FP.BF16.F32.PACK_AB R10, R108, R107 ;  /* 0x0000006b6c0a723e */ /* 0x000fe200000010ff */
[----:B------:R-:W-:Y:S01]  /*13d20*/  LDSM.16.MT88.4 R148, [R221+0xb800] ;  /* 0x00b80000dd94783b */ /* 0x000fe20000004200 */
[----:B------:R-:W-:Y:S01]  /*13d30*/  F2FP.BF16.F32.PACK_AB R11, R116, R115 ;  /* 0x00000073740b723e */ /* 0x000fe200000010ff */
[----:B------:R-:W-:Y:S01]  /*13d40*/  IMAD.MOV.U32 R144, RZ, RZ, R146 ;  /* 0x000000ffff907224 */ /* 0x000fe200078e0092 */
[----:B------:R-:W-:Y:S02]  /*13d50*/  MOV R147, R193 ;  /* 0x000000c100937202 */ /* 0x000fe40000000f00 */
[----:B------:R-:W-:-:S03]  /*13d60*/  MOV R146, R192 ;  /* 0x000000c000927202 */ /* 0x000fc60000000f00 */
        /* <DEDUP_REMOVED lines=8> */
[----:B------:R-:W4:Y:S01]  /*13df0*/  LDSM.16.MT88.4 R8, [R223+0xb800] ;  /* 0x00b80000df08783b */ /* 0x000f220000004200 */
[----:B------:R-:W-:Y:S08]  /*13e00*/  MUFU.EX2 R17, R126 ;  /* 0x0000007e00117308 */ /* 0x000ff00000000800 */
[----:B------:R-:W2:Y:S08]  /*13e10*/  MUFU.EX2 R16, R127 ;  /* 0x0000007f00107308 */ /* 0x000eb00000000800 */
[----:B------:R-:W-:Y:S08]  /*13e20*/  MUFU.EX2 R14, R128 ;  /* 0x00000080000e7308 */ /* 0x000ff00000000800 */
[----:B------:R-:W4:Y:S01]  /*13e30*/  MUFU.EX2 R13, R129 ;  /* 0x00000081000d7308 */ /* 0x000f220000000800 */
[----:B------:R-:W-:Y:S01]  /*13e40*/  FADD.FTZ R0, R162, R7 ;  /* 0x00000007a2007221 */ /* 0x000fe20000010000 */
[----:B------:R-:W-:Y:S01]  /*13e50*/  FADD.FTZ R3, R197, R3 ;  /* 0x00000003c5037221 */ /* 0x000fe20000010000 */
[----:B------:R-:W-:-:S02]  /*13e60*/  F2FP.BF16.F32.PACK_AB R188, R119, R118 ;  /* 0x0000007677bc723e */ /* 0x000fc400000010ff */
[----:B-1----:R-:W-:Y:S01]  /*13e70*/  F2FP.BF16.F32.PACK_AB R189, R123, R122 ;  /* 0x0000007a7bbd723e */ /* 0x002fe200000010ff */
[----:B------:R-:W-:Y:S01]  /*13e80*/  FADD.FTZ R7, R196, R0 ;  /* 0x00000000c4077221 */ /* 0x000fe20000010000 */
[----:B------:R-:W-:Y:S02]  /*13e90*/  F2FP.BF16.F32.PACK_AB R190, R121, R120 ;  /* 0x0000007879be723e */ /* 0x000fe400000010ff */
[----:B--2---:R-:W-:Y:S02]  /*13ea0*/  F2FP.BF16.F32.PACK_AB R191, R125, R124 ;  /* 0x0000007c7dbf723e */ /* 0x004fe400000010ff */
[----:B------:R-:W-:Y:S02]  /*13eb0*/  F2FP.BF16.F32.PACK_AB R200, R239, R237 ;  /* 0x000000edefc8723e */ /* 0x000fe400000010ff */
[----:B------:R-:W-:Y:S02]  /*13ec0*/  F2FP.BF16.F32.PACK_AB R201, R16, R17 ;  /* 0x0000001110c9723e */ /* 0x000fe400000010ff */
[----:B------:R-:W-:-:S02]  /*13ed0*/  F2FP.BF16.F32.PACK_AB R202, R243, R241 ;  /* 0x000000f1f3ca723e */ /* 0x000fc400000010ff */
[----:B----4-:R-:W-:Y:S01]  /*13ee0*/  F2FP.BF16.F32.PACK_AB R203, R13, R14 ;  /* 0x0000000e0dcb723e */ /* 0x010fe200000010ff */
[----:B------:R-:W-:Y:S01]  /*13ef0*/  FADD.FTZ R0, R198, R3 ;  /* 0x00000003c6007221 */ /* 0x000fe20000010000 */
[----:B------:R-:W-:Y:S01]  /*13f00*/  HMMA.16816.F32.BF16 R192, R188, R8, R192 ;  /* 0x00000008bcc0723c */ /* 0x000fe200000418c0 */
[----:B------:R-:W-:Y:S01]  /*13f10*/  IMAD.MOV.U32 R76, RZ, RZ, R147 ;  /* 0x000000ffff4c7224 */ /* 0x000fe200078e0093 */
[----:B------:R-:W-:-:S04]  /*13f20*/  MOV R77, R146 ;  /* 0x00000092004d7202 */ /* 0x000fc80000000f00 */
[----:B------:R-:W-:Y:S01]  /*13f30*/  HMMA.16816.F32.BF16 R196, R200, R8, R32 ;  /* 0x00000008c8c4723c */ /* 0x000fe20000041820 */
[----:B------:R-:W-:Y:S01]  /*13f40*/  MOV R78, R145 ;  /* 0x00000091004e7202 */ /* 0x000fe20000000f00 */
[----:B------:R-:W-:Y:S01]  /*13f50*/  IMAD.MOV.U32 R79, RZ, RZ, R144 ;  /* 0x000000ffff4f7224 */ /* 0x000fe200078e0090 */
[----:B------:R-:W-:-:S03]  /*13f60*/  @UP1 UIADD3 UR26, UR26, -0x3, URZ ;  /* 0xfffffffd1a1a1890 */ /* 0x000fc6000fffe03f */
        /* <DEDUP_REMOVED lines=8> */
[C---:B------:R-:W-:Y:S06]  /*13ff0*/  HMMA.16816.F32.BF16 R176, R200.reuse, R180, R56 ;  /* 0x000000b4c8b0723c */ /* 0x040fec0000041838 */
[C---:B------:R-:W-:Y:S06]  /*14000*/  HMMA.16816.F32.BF16 R148, R200.reuse, R150, R64 ;  /* 0x00000096c894723c */ /* 0x040fec0000041840 */
[----:B------:R-:W-:Y:S01]  /*14010*/  HMMA.16816.F32.BF16 R164, R200, R166, R36 ;  /* 0x000000a6c8a4723c */ /* 0x000fe20000041824 */
[----:B---3--:R-:W-:Y:S01]  /*14020*/  FADD.FTZ R4, R99, R12 ;  /* 0x0000000c63047221 */ /* 0x008fe20000010000 */
[----:B------:R-:W-:Y:S01]  /*14030*/  FADD.FTZ R3, R68, R7 ;  /* 0x0000000744037221 */ /* 0x000fe20000010000 */
[----:B------:R-:W-:-:S03]  /*14040*/  FADD.FTZ R2, R69, R2 ;  /* 0x0000000245027221 */ /* 0x000fc60000010000 */
[----:B------:R-:W-:Y:S02]  /*14050*/  FADD.FTZ R8, R232, R3 ;  /* 0x00000003e8087221 */ /* 0x000fe40000010000 */
[----:B------:R1:W5:Y:S01]  /*14060*/  LDL.LU R232, [R1+0x150] ;  /* 0x0001500001e87983 */ /* 0x0003620000300800 */
[----:B------:R-:W-:Y:S01]  /*14070*/  FADD.FTZ R0, R70, R0 ;  /* 0x0000000046007221 */ /* 0x000fe20000010000 */
[----:B------:R-:W-:Y:S01]  /*14080*/  FADD.FTZ R7, R229, R2 ;  /* 0x00000002e5077221 */ /* 0x000fe20000010000 */
[----:B------:R-:W-:Y:S02]  /*14090*/  FADD.FTZ R9, R71, R4 ;  /* 0x0000000447097221 */ /* 0x000fe40000010000 */
        /* <DEDUP_REMOVED lines=100> */
[----:B------:R-:W-:Y:S01]  /*146e0*/  MOV R135, R111 ;  /* 0x0000006f00877202 */ /* 0x000fe20000000f00 */
[----:B------:R-:W-:Y:S01]  /*146f0*/  @P0 IMAD.MOV.U32 R137, RZ, RZ, R113 ;  /* 0x000000ffff890224 */ /* 0x000fe200078e0071 */
[----:B------:R-:W-:-:S03]  /*14700*/  @P0 MOV R136, R112 ;  /* 0x0000007000880202 */ /* 0x000fc60000000f00 */
[----:B------:R-:W-:Y:S01]  /*14710*/  HMMA.16816.F32.BF16 R200, R200, R10, R40 ;  /* 0x0000000ac8c8723c */ /* 0x000fe20000041828 */
[----:B------:R-:W-:Y:S02]  /*14720*/  @P0 MOV R134, R109 ;  /* 0x0000006d00860202 */ /* 0x000fe40000000f00 */
[----:B------:R-:W-:Y:S01]  /*14730*/  @P0 MOV R135, R111 ;  /* 0x0000006f00870202 */ /* 0x000fe20000000f00 */
[----:B------:R-:W-:-:S05]  /*14740*/  NOP ;  /* 0x0000000000007918 */ /* 0x000fca0000000000 */
[----:B------:R-:W-:-:S15]  /*14750*/  @P0 BRA `(.L_x_458) ;  /* 0x0000000000040947 */ /* 0x000fde0003800000 */
.L_x_454:
[----:B------:R-:W-:-:S12]  /*14760*/  UIADD3 UR26, UR22, -0x1, URZ ;  /* 0xffffffff161a7890 */ /* 0x000fd8000fffe03f */
.L_x_458:
[----:B------:R-:W-:-:S13]  /*14770*/  ISETP.LE.AND P0, PT, RZ, UR26, PT ;  /* 0x0000001aff007c0c */ /* 0x000fda000bf03270 */
[----:B------:R-:W-:Y:S05]  /*14780*/  @!P0 BRA `(.L_x_459) ;  /* 0x0000006800f88947 */ /* 0x000fea0003800000 */
[----:B------:R-:W-:Y:S01]  /*14790*/  ULDC UR27, c[0x0][0x2d0] ;  /* 0x0000b400001b7ab9 */ /* 0x000fe20000000800 */
[----:B------:R-:W-:Y:S01]  /*147a0*/  UIMAD UR4, UR7, 0x30, URZ ;  /* 0x00000030070478a4 */ /* 0x000fe2000f8e023f */
[----:B-----5:R-:W-:Y:S01]  /*147b0*/  ISETP.GE.AND P0, PT, R204, UR27, PT ;  /* 0x0000001bcc007c0c */ /* 0x020fe2000bf06270 */
[----:B------:R-:W-:Y:S01]  /*147c0*/  UIMAD.WIDE.U32 UR36, UR6, 0x30, URZ ;  /* 0x00000030062478a5 */ /* 0x000fe2000f8e003f */
[----:B------:R-:W-:Y:S01]  /*147d0*/  IMAD.MOV.U32 R133, RZ, RZ, R136 ;  /* 0x000000ffff857224 */ /* 0x000fe200078e0088 */
[----:B------:R-:W-:Y:S01]  /*147e0*/  UIMAD.WIDE.U32 UR34, UR6, 0x50, URZ ;  /* 0x00000050062278a5 */ /* 0x000fe2000f8e003f */
[----:B------:R-:W-:Y:S01]  /*147f0*/  MOV R132, R137 ;  /* 0x0000008900847202 */ /* 0x000fe20000000f00 */
[----:B------:R-:W-:Y:S01]  /*14800*/  UIMAD UR33, UR7, 0x50, URZ ;  /* 0x00000050072178a4 */ /* 0x000fe2000f8e023f */
[----:B------:R-:W-:Y:S01]  /*14810*/  IMAD.MOV.U32 R138, RZ, RZ, R134 ;  /* 0x000000ffff8a7224 */ /* 0x000fe200078e0086 */
[----:B------:R-:W-:Y:S01]  /*14820*/  UIMAD.WIDE.U32 UR28, UR6, 0x60, URZ ;  /* 0x00000060061c78a5 */ /* 0x000fe2000f8e003f */
[----:B------:R-:W-:Y:S01]  /*14830*/  MOV R139, R135 ;  /* 0x00000087008b7202 */ /* 0x000fe20000000f00 */
[----:B------:R-:W-:Y:S01]  /*14840*/  UIMAD UR38, UR7, 0x60, URZ ;  /* 0x00000060072678a4 */ /* 0x000fe2000f8e023f */
[----:B------:R-:W-:Y:S01]  /*14850*/  IMAD R231, R6, 0x2, R228 ;  /* 0x0000000206e77824 */ /* 0x000fe200078e02e4 */
[----:B------:R-:W-:-:S02]  /*14860*/  UIMAD.WIDE.U32 UR46, UR6, 0x70, URZ ;  /* 0x00000070062e78a5 */ /* 0x000fc4000f8e003f */
[----:B------:R-:W2:Y:S01]  /*14870*/  @!P0 LDC.64 R8, c[0x0][0x220] ;  /* 0x00008800ff088b82 */ /* 0x000ea20000000a00 */
[----:B------:R-:W-:Y:S01]  /*14880*/  UIMAD UR39, UR7, 0x70, URZ ;  /* 0x00000070072778a4 */ /* 0x000fe2000f8e023f */
[----:B------:R-:W-:Y:S01]  /*14890*/  LEA R230, R5, R228, 0x1 ;  /* 0x000000e405e67211 */ /* 0x000fe200078e08ff */
[----:B------:R-:W-:Y:S02]  /*148a0*/  UIMAD.WIDE.U32 UR52, UR8, 0x30, URZ ;  /* 0x00000030083478a5 */ /* 0x000fe4000f8e003f */
[----:B------:R-:W-:Y:S02]  /*148b0*/  UIMAD UR40, UR9, 0x30, URZ ;  /* 0x00000030092878a4 */ /* 0x000fe4000f8e023f */
[----:B------:R-:W-:Y:S01]  /*148c0*/  UIMAD.WIDE.U32 UR50, UR8, 0x50, URZ ;  /* 0x00000050083278a5 */ /* 0x000fe2000f8e003f */
[----:B-1----:R-:W1:Y:S01]  /*148d0*/  @!P0 LDC.64 R2, c[0x0][0x220] ;  /* 0x00008800ff028b82 */ /* 0x002e620000000a00 */
[----:B------:R-:W-:Y:S02]  /*148e0*/  UIMAD UR41, UR9, 0x50, URZ ;  /* 0x00000050092978a4 */ /* 0x000fe4000f8e023f */
[----:B------:R-:W-:-:S02]  /*148f0*/  UIMAD.WIDE.U32 UR48, UR8, 0x60, URZ ;  /* 0x00000060083078a5 */ /* 0x000fc4000f8e003f */
[----:B------:R-:W-:Y:S02]  /*14900*/  UIMAD UR42, UR9, 0x60, URZ ;  /* 0x00000060092a78a4 */ /* 0x000fe4000f8e023f */
[----:B------:R-:W-:Y:S01]  /*14910*/  UIMAD.WIDE.U32 UR54, UR8, 0x70, URZ ;  /* 0x00000070083678a5 */ /* 0x000fe2000f8e003f */
[----:B------:R-:W3:Y:S01]  /*14920*/  @!P0 LDC.64 R10, c[0x0][0x220] ;  /* 0x00008800ff0a8b82 */ /* 0x000ee20000000a00 */
[----:B------:R-:W-:Y:S02]  /*14930*/  UIMAD UR43, UR9, 0x70, URZ ;  /* 0x00000070092b78a4 */ /* 0x000fe4000f8e023f */
[----:B------:R-:W-:Y:S02]  /*14940*/  USHF.L.U64.HI UR27, UR8, 0x5, UR9 ;  /* 0x00000005081b7899 */ /* 0x000fe40008010209 */
[----:B------:R-:W-:Y:S02]  /*14950*/  USHF.L.U64.HI UR31, UR8, 0x6, UR9 ;  /* 0x00000006081f7899 */ /* 0x000fe40008010209 */
[----:B------:R-:W-:Y:S01]  /*14960*/  USHF.L.U64.HI UR20, UR6, 0x5, UR7 ;  /* 0x0000000506147899 */ /* 0x000fe20008010207 */
[----:B--2---:R2:W-:Y:S01]  /*14970*/  @!P0 STL.64 [R1+0xe0], R8 ;  /* 0x0000e00801008387 */ /* 0x0045e20000100a00 */
[----:B------:R-:W-:-:S02]  /*14980*/  USHF.L.U32 UR21, UR6, 0x5, URZ ;  /* 0x0000000506157899 */ /* 0x000fc4000800063f */
[----:B------:R-:W-:Y:S02]  /*14990*/  USHF.L.U64.HI UR22, UR6, 0x6, UR7 ;  /* 0x0000000606167899 */ /* 0x000fe40008010207 */
[----:B------:R-:W-:Y:S02]  /*149a0*/  USHF.L.U32 UR23, UR6, 0x6, URZ ;  /* 0x0000000606177899 */ /* 0x000fe4000800063f */
[----:B------:R-:W-:Y:S01]  /*149b0*/  UIADD3 UR9, UR4, UR37, URZ ;  /* 0x0000002504097290 */ /* 0x000fe2000fffe03f */
[----:B-1----:R1:W-:Y:S01]  /*149c0*/  @!P0 STL.64 [R1+0xd8], R2 ;  /* 0x0000d80201008387 */ /* 0x0023e20000100a00 */
[----:B------:R-:W-:Y:S02]  /*149d0*/  USHF.L.U32 UR30, UR8, 0x5, URZ ;  /* 0x00000005081e7899 */ /* 0x000fe4000800063f */
[----:B------:R-:W-:Y:S02]  /*149e0*/  USHF.L.U32 UR32, UR8, 0x6, URZ ;  /* 0x0000000608207899 */ /* 0x000fe4000800063f */
        /* <DEDUP_REMOVED lines=8> */
[----:B--2---:R-:W2:Y:S01]  /*14a70*/  @!P0 LDC.64 R8, c[0x0][0x220] ;  /* 0x00008800ff088b82 */ /* 0x004ea20000000a00 */
[----:B------:R-:W-:Y:S01]  /*14a80*/  ULDC UR4, c[0x0][0x2ec] ;  /* 0x0000bb0000047ab9 */ /* 0x000fe20000000800 */
[----:B------:R-:W-:-:S06]  /*14a90*/  ULDC.64 UR6, c[0x0][0x248] ;  /* 0x0000920000067ab9 */ /* 0x000fcc0000000a00 */
[----:B-1----:R-:W1:Y:S08]  /*14aa0*/  @!P0 LDC.64 R2, c[0x0][0x220] ;  /* 0x00008800ff028b82 */ /* 0x002e700000000a00 */
[----:B---3--:R-:W3:Y:S01]  /*14ab0*/  @!P0 LDC.64 R10, c[0x0][0x220] ;  /* 0x00008800ff0a8b82 */ /* 0x008ee20000000a00 */
[----:B--2---:R2:W-:Y:S04]  /*14ac0*/  @!P0 STL.64 [R1+0xc8], R8 ;  /* 0x0000c80801008387 */ /* 0x0045e80000100a00 */
[----:B-1----:R1:W-:Y:S04]  /*14ad0*/  @!P0 STL.64 [R1+0xc0], R2 ;  /* 0x0000c00201008387 */ /* 0x0023e80000100a00 */
[----:B---3--:R-:W-:Y:S01]  /*14ae0*/  @!P0 STL.64 [R1+0xb8], R10 ;  /* 0x0000b80a01008387 */ /* 0x008fe20000100a00 */
[----:B--2---:R-:W2:Y:S08]  /*14af0*/  @!P0 LDC.64 R8, c[0x0][0x220] ;  /* 0x00008800ff088b82 */ /* 0x004eb00000000a00 */
[----:B-1----:R-:W1:Y:S01]  /*14b00*/  @!P0 LDC.64 R2, c[0x0][0x220] ;  /* 0x00008800ff028b82 */ /* 0x002e620000000a00 */
[----:B--2---:R2:W-:Y:S04]  /*14b10*/  @!P0 STL.64 [R1+0xb0], R8 ;  /* 0x0000b00801008387 */ /* 0x0045e80000100a00 */
[----:B-1----:R1:W-:Y:S04]  /*14b20*/  @!P0 STL.64 [R1+0xa8], R2 ;  /* 0x0000a80201008387 */ /* 0x0023e80000100a00 */
[----:B--2---:R-:W2:Y:S04]  /*14b30*/  LDL.LU.64 R8, [R1+0x110] ;  /* 0x0001100001087983 */ /* 0x004ea80000300a00 */
[----:B-1----:R-:W2:Y:S02]  /*14b40*/  LDL.LU.64 R2, [R1+0x120] ;  /* 0x0001200001027983 */ /* 0x002ea40000300a00 */
[----:B--2---:R-:W-:-:S05]  /*14b50*/  IMAD.MOV.U32 R3, RZ, RZ, R9 ;  /* 0x000000ffff037224 */ /* 0x004fca00078e0009 */
[----:B------:R1:W-:Y:S01]  /*14b60*/  STL.64 [R1+0xa0], R2 ;  /* 0x0000a00201007387 */ /* 0x0003e20000100a00 */
[----:B------:R-:W-:Y:S05]  /*14b70*/  BRA `(.L_x_460) ;  /* 0x0000000400747947 */ /* 0x000fea0003800000 */
.L_x_462:
        /* <DEDUP_REMOVED lines=24> */
[C---:B-----5:R-:W-:Y:S02]  /*14d00*/  @!P0 LEA R136, P3, R3.reuse, R136, 0x1 ;  /* 0x0000008803888211 */ /* 0x060fe400078608ff */
        /* <DEDUP_REMOVED lines=13> */
[----:B------:R3:W-:Y:S03]  /*14de0*/  @!P0 LDGSTS.E.BYPASS.LTC128B.128 [R232+0x4800], desc[UR24][R136.64] ;  /* 0x0480000088e88fae */ /* 0x0007e6000b901d58 */
[----:B------:R-:W-:Y:S01]  /*14df0*/  @!P0 LEA.HI.X R135, R135, R207, R3, 0x1, P3 ;  /* 0x000000cf87878211 */ /* 0x000fe200018f0c03 */
[----:B------:R2:W-:Y:S01]  /*14e00*/  @P0 STS.128 [R232+0x5000], RZ ;  /* 0x005000ffe8000388 */ /* 0x0005e20000000c00 */
[C---:B------:R-:W-:Y:S03]  /*14e10*/  @!P0 IADD3 R3, P3, R0.reuse, UR52, RZ ;  /* 0x0000003400038c10 */ /* 0x040fe6000ff7e0ff */
[----:B------:R-:W-:Y:S01]  /*14e20*/  @!PT LDS RZ, [RZ] ;  /* 0x00000000fffff984 */ /* 0x000fe20000000800 */
[----:B------:R-:W-:Y:S01]  /*14e30*/  @!PT LDS RZ, [RZ] ;  /* 0x00000000fffff984 */ /* 0x000fe20000000800 */
[----:B------:R-:W-:Y:S01]  /*14e40*/  @!PT LDS RZ, [RZ] ;  /* 0x00000000fffff984 */ /* 0x000fe20000000800 */
[----:B------:R4:W-:Y:S04]  /*14e50*/  @!P0 LDGSTS.E.BYPASS.LTC128B.128 [R232+0x5000], desc[UR24][R134.64] ;  /* 0x0500000086e88fae */ /* 0x0009e8000b901d58 */
[----:B------:R2:W-:Y:S01]  /*14e60*/  @P0 STS.128 [R232+0x5800], RZ ;  /* 0x005800ffe8000388 */ /* 0x0005e20000000c00 */
[----:B-1----:R-:W1:Y:S01]  /*14e70*/  @!P0 LDC.64 R204, c[0x0][0x218] ;  /* 0x00008600ffcc8b82 */ /* 0x002e620000000a00 */
[----:B---3--:R-:W-:Y:S02]  /*14e80*/  @!P0 IADD3 R137, P5, R0, UR48, RZ ;  /* 0x0000003000898c10 */ /* 0x008fe4000ffbe0ff */
[C---:B----4-:R-:W-:Y:S02]  /*14e90*/  @!P0 LEA R134, P2, R3.reuse, R214, 0x1 ;  /* 0x000000d603868211 */ /* 0x050fe400078408ff */
[----:B------:R-:W-:Y:S04]  /*14ea0*/  @!P0 IADD3.X R135, R2, UR40, RZ, P3, !PT ;  /* 0x0000002802878c10 */ /* 0x000fe80009ffe4ff */
[----:B------:R-:W-:Y:S02]  /*14eb0*/  @!P0 LEA.HI.X R135, R3, R215, R135, 0x1, P2 ;  /* 0x000000d703878211 */ /* 0x000fe400010f0c87 */
[----:B------:R-:W-:Y:S03]  /*14ec0*/  @!P0 IADD3 R3, P2, R0, UR32, RZ ;  /* 0x0000002000038c10 */ /* 0x000fe6000ff5e0ff */
[----:B------:R-:W-:Y:S01]  /*14ed0*/  @!PT LDS RZ, [RZ] ;  /* 0x00000000fffff984 */ /* 0x000fe20000000800 */
[----:B------:R-:W-:Y:S01]  /*14ee0*/  @!PT LDS RZ, [RZ] ;  /* 0x00000000fffff984 */ /* 0x000fe20000000800 */
[----:B------:R-:W-:Y:S01]  /*14ef0*/  @!PT LDS RZ, [RZ] ;  /* 0x00000000fffff984 */ /* 0x000fe20000000800 */
[----:B------:R3:W-:Y:S01]  /*14f00*/  @!P0 LDGSTS.E.BYPASS.LTC128B.128 [R232+0x5800], desc[UR24][R134.64] ;  /* 0x0580000086e88fae */ /* 0x0007e2000b901d58 */
[C---:B------:R-:W-:Y:S02]  /*14f10*/  @!P0 LEA R206, P3, R3.reuse, R208, 0x1 ;  /* 0x000000d003ce8211 */ /* 0x040fe400078608ff */
[C---:B------:R-:W-:Y:S01]  /*14f20*/  @!P0 IADD3.X R136, R2.reuse, UR31, RZ, P2, !PT ;  /* 0x0000001f02888c10 */ /* 0x040fe200097fe4ff */
[----:B------:R2:W-:Y:S01]  /*14f30*/  @P0 STS.128 [R232+0x6000], RZ ;  /* 0x006000ffe8000388 */ /* 0x0005e20000000c00 */
[----:B------:R-:W-:Y:S02]  /*14f40*/  @!P0 IADD3.X R208, R2, UR42, RZ, P5, !PT ;  /* 0x0000002a02d08c10 */ /* 0x000fe4000affe4ff */
        /* <DEDUP_REMOVED lines=32> */
.L_x_460:
        /* <DEDUP_REMOVED lines=8> */
[----:B-----5:R-:W5:Y:S05]  /*151d0*/  LDL R7, [R1+0xe0] ;  /* 0x0000e00001077983 */ /* 0x020f6a0000100800 */
        /* <DEDUP_REMOVED lines=33> */
[C---:B------:R-:W-:Y:S02]  /*153f0*/  @!P0 IADD3 R7, P4, R2.reuse, UR23, RZ ;  /* 0x0000001702078c10 */ /* 0x040fe4000ff9e0ff */
[----:B------:R-:W-:Y:S01]  /*15400*/  @P0 STS.128 [R232+0x8800], RZ ;  /* 0x008800ffe8000388 */ /* 0x000fe20000000c00 */
[C---:B------:R-:W-:Y:S02]  /*15410*/  @!P0 LEA R10, P5, R5.reuse, R10, 0x1 ;  /* 0x0000000a050a8211 */ /* 0x040fe400078a08ff */
[----:B------:R-:W-:Y:S02]  /*15420*/  @!P0 IADD3 R18, P3, R2, UR34, RZ ;  /* 0x0000002202128c10 */ /* 0x000fe4000ff7e0ff */
[----:B------:R-:W-:Y:S01]  /*15430*/  @!PT LDS RZ, [RZ] ;  /* 0x00000000fffff984 */ /* 0x000fe20000000800 */
[----:B------:R-:W-:Y:S01]  /*15440*/  @!PT LDS RZ, [RZ] ;  /* 0x00000000fffff984 */ /* 0x000fe20000000800 */
[----:B------:R-:W-:Y:S01]  /*15450*/  @!PT LDS RZ, [RZ] ;  /* 0x00000000fffff984 */ /* 0x000fe20000000800 */
[----:B------:R1:W-:Y:S01]  /*15460*/  @!P0 LDGSTS.E.BYPASS.LTC128B.128 [R232+0x8800], desc[UR24][R16.64] ;  /* 0x0880000010e88fae */ /* 0x0003e2000b901d58 */
[----:B------:R-:W-:Y:S02]  /*15470*/  @!P0 LEA.HI.X R11, R5, R20, R8, 0x1, P5 ;  /* 0x00000014050b8211 */ /* 0x000fe400028f0c08 */
[C---:B------:R-:W-:Y:S02]  /*15480*/  @!P0 IADD3.X R5, R0.reuse, UR22, RZ, P4, !PT ;  /* 0x0000001600058c10 */ /* 0x040fe4000a7fe4ff */
        /* <DEDUP_REMOVED lines=38> */
[----:B------:R2:W-:Y:S05]  /*156f0*/  @!P0 LDGSTS.E.BYPASS.LTC128B.128 [R232+0xb000], desc[UR24][R4.64] ;  /* 0x0b00000004e88fae */ /* 0x0005ea000b901d58 */
        /* <DEDUP_REMOVED lines=8> */
[----:B------:R-:W4:Y:S05]  /*15780*/  LDSM.16.M88.4 R32, [R220+0x4800] ;  /* 0x00480000dc20783b */ /* 0x000f2a0000000200 */
[----:B------:R-:W0:Y:S05]  /*15790*/  LDGDEPBAR ;  /* 0x00000000000079af */ /* 0x000e2a0000000000 */
[----:B------:R-:W5:Y:S05]  /*157a0*/  LDSM.16.M88.4 R48, [R220+0x5000] ;  /* 0x00500000dc30783b */ /* 0x000f6a0000000200 */
[----:B------:R-:W3:Y:S05]  /*157b0*/  LDSM.16.M88.4 R64, [R220+0x5800] ;  /* 0x00580000dc40783b */ /* 0x000eea0000000200 */
[----:B------:R-:W3:Y:S05]  /*157c0*/  LDSM.16.M88.4 R80, [R220+0x6000] ;  /* 0x00600000dc50783b */ /* 0x000eea0000000200 */
[----:B------:R-:W3:Y:S05]  /*157d0*/  LDSM.16.M88.4 R96, [R220+0x6800] ;  /* 0x00680000dc60783b */ /* 0x000eea0000000200 */
[----:B------:R-:W3:Y:S01]  /*157e0*/  LDSM.16.M88.4 R112, [R220+0x7000] ;  /* 0x00700000dc70783b */ /* 0x000ee20000000200 */
        /* <DEDUP_REMOVED lines=16> */
[-C--:B---3--:R-:W-:Y:S06]  /*158f0*/  HMMA.16816.F32.BF16 R52, R128, R64.reuse, RZ ;  /* 0x000000408034723c */ /* 0x088fec00000418ff */
        /* <DEDUP_REMOVED lines=67> */
[-C--:B---3--:R-:W-:Y:S06]  /*15d30*/  HMMA.16816.F32.BF16 R20, R212, R208.reuse, R20 ;  /* 0x000000d0d414723c */ /* 0x088fec0000041814 */
        /* <DEDUP_REMOVED lines=72> */
[-C--:B--2---:R-:W-:Y:S06]  /*161c0*/  HMMA.16816.F32.BF16 R116, R204, R212.reuse, R116 ;  /* 0x000000d4cc74723c */ /* 0x084fec0000041874 */
[C---:B------:R-:W-:Y:S06]  /*161d0*/  HMMA.16816.F32.BF16 R120, R208.reuse, R212, R120 ;  /* 0x000000d4d078723c */ /* 0x040fec0000041878 */
[-C--:B------:R-:W-:Y:S06]  /*161e0*/  HMMA.16816.F32.BF16 R124, R208, R214.reuse, R124 ;  /* 0x000000d6d07c723c */ /* 0x080fec000004187c */
[----:B------:R-:W-:Y:S01]  /*161f0*/  HMMA.16816.F32.BF16 R128, R204, R214, R128 ;  /* 0x000000d6cc80723c */ /* 0x000fe20000041880 */
[----:B------:R-:W-:Y:S11]  /*16200*/  @!UPT UIADD3 URZ, URZ, URZ, URZ ;  /* 0x0000003f3f3ff290 */ /* 0x000ff6000fffe03f */
[----:B------:R-:W-:Y:S01]  /*16210*/  @!UPT UIADD3 URZ, URZ, URZ, URZ ;  /* 0x0000003f3f3ff290 */ /* 0x000fe2000fffe03f */
[----:B------:R-:W-:Y:S11]  /*16220*/  @P1 BRA `(.L_x_462) ;  /* 0xffffffe800541947 */ /* 0x000ff6000383ffff */
.L_x_461:
[----:B------:R-:W1:Y:S01]  /*16230*/  S2R R2, SR_TID.X ;  /* 0x0000000000027919 */ /* 0x000e620000002100 */
[----:B------:R-:W-:Y:S01]  /*16240*/  MOV R0, UR26 ;  /* 0x0000001a00007c02 */ /* 0x000fe20008000f00 */
[----:B------:R-:W-:Y:S01]  /*16250*/  UIADD3 UR26, UR26, -0x1, URZ ;  /* 0xffffffff1a1a7890 */ /* 0x000fe2000fffe03f */
[----:B------:R-:W-:Y:S04]  /*16260*/  STL [R1+0x148], R232 ;  /* 0x000148e801007387 */ /* 0x000fe80000100800 */
[----:B------:R-:W-:Y:S04]  /*16270*/  STL [R1+0x144], R231 ;  /* 0x000144e701007387 */ /* 0x000fe80000100800 */
[----:B------:R-:W-:Y:S04]  /*16280*/  STL [R1+0x140], R230 ;  /* 0x000140e601007387 */ /* 0x000fe80000100800 */
[----:B------:R-:W-:Y:S04]  /*16290*/  STL [R1+0x13c], R229 ;  /* 0x00013ce501007387 */ /* 0x000fe80000100800 */
[----:B------:R-:W-:Y:S04]  /*162a0*/  STL [R1+0x138], R228 ;  /* 0x000138e401007387 */ /* 0x000fe80000100800 */
[----:B------:R-:W-:Y:S04]  /*162b0*/  STL [R1+0x134], R227 ;  /* 0x000134e301007387 */ /* 0x000fe80000100800 */
[----:B------:R-:W-:Y:S01]  /*162c0*/  STL [R1+0x130], R226 ;  /* 0x000130e201007387 */ /* 0x000fe20000100800 */
[----:B-1----:R-:W-:Y:S03]  /*162d0*/  SHF.L.U32 R2, R2, 0x1, RZ ;  /* 0x0000000102027819 */ /* 0x002fe600000006ff */
[----:B------:R-:W-:Y:S01]  /*162e0*/  STL [R1+0x12c], R225 ;  /* 0x00012ce101007387 */ /* 0x000fe20000100800 */
[----:B------:R-:W-:Y:S03]  /*162f0*/  LOP3.LUT R2, R2, 0x6, RZ, 0xc0, !PT ;  /* 0x0000000602027812 */ /* 0x000fe600078ec0ff */
[----:B------:R-:W-:Y:S01]  /*16300*/  STL [R1+0x128], R220 ;  /* 0x000128dc01007387 */ /* 0x000fe20000100800 */
[----:B------:R-:W-:Y:S04]  /*16310*/  LEA R0, R0, R2, 0x7 ;  /* 0x0000000200007211 */ /* 0x000fe800078e38ff */
[C---:B------:R-:W-:Y:S02]  /*16320*/  IADD3 R3, R0.reuse, 0x1, RZ ;  /* 0x0000000100037810 */ /* 0x040fe40007ffe0ff */
[----:B------:R-:W-:Y:S02]  /*16330*/  I2FP.F32.S32 R2, R0 ;  /* 0x0000000000027245 */ /* 0x000fe40000201400 */
[----:B------:R-:W-:Y:S02]  /*16340*/  I2FP.F32.S32 R3, R3 ;  /* 0x0000000300037245 */ /* 0x000fe40000201400 */
[----:B--2---:R-:W-:Y:S01]  /*16350*/  IADD3 R135, R0, 0x8, RZ ;  /* 0x0000000800877810 */ /* 0x004fe20007ffe0ff */
[C---:B------:R-:W-:Y:S01]  /*16360*/  FFMA.FTZ R4, R2.reuse, UR5, R4 ;  /* 0x0000000502047c23 */ /* 0x040fe20008010004 */
[C---:B------:R-:W-:Y:S01]  /*16370*/  FFMA.FTZ R6, R2.reuse, UR5, R6 ;  /* 0x0000000502067c23 */ /* 0x040fe20008010006 */
[C---:B------:R-:W-:Y:S01]  /*16380*/  FFMA.FTZ R10, R2.reuse, UR5, R10 ;  /* 0x00000005020a7c23 */ /* 0x040fe2000801000a */
[----:B------:R-:W-:Y:S01]  /*16390*/  FFMA.FTZ R8, R2, UR5, R8 ;  /* 0x0000000502087c23 */ /* 0x000fe20008010008 */
[C---:B------:R-:W-:Y:S01]  /*163a0*/  IADD3 R2, R0.reuse, 0x10, RZ ;  /* 0x0000001000027810 */ /* 0x040fe20007ffe0ff */
[C---:B------:R-:W-:Y:S01]  /*163b0*/  FFMA.FTZ R5, R3.reuse, UR5, R5 ;  /* 0x0000000503057c23 */ /* 0x040fe20008010005 */
[C---:B------:R-:W-:Y:S01]  /*163c0*/  FFMA.FTZ R7, R3.reuse, UR5, R7 ;  /* 0x0000000503077c23 */ /* 0x040fe20008010007 */
[C---:B------:R-:W-:Y:S01]  /*163d0*/  FFMA.FTZ R11, R3.reuse, UR5, R11 ;  /* 0x00000005030b7c23 */ /* 0x040fe2000801000b */
[----:B------:R-:W-:Y:S01]  /*163e0*/  FFMA.FTZ R9, R3, UR5, R9 ;  /* 0x0000000503097c23 */ /* 0x000fe20008010009 */
[----:B------:R-:W-:Y:S02]  /*163f0*/  IADD3 R3, R0, 0x11, RZ ;  /* 0x0000001100037810 */ /* 0x000fe40007ffe0ff */
[----:B------:R-:W-:Y:S02]  /*16400*/  I2FP.F32.S32 R2, R2 ;  /* 0x0000000200027245 */ /* 0x000fe40000201400 */
[----:B------:R-:W-:Y:S02]  /*16410*/  I2FP.F32.S32 R3, R3 ;  /* 0x0000000300037245 */ /* 0x000fe40000201400 */
[----:B------:R-:W-:Y:S01]  /*16420*/  I2FP.F32.S32 R135, R135 ;  /* 0x0000008700877245 */ /* 0x000fe20000201400 */
        /* <DEDUP_REMOVED lines=9> */
[C---:B------:R-:W-:Y:S01]  /*164c0*/  IADD3 R3, R0.reuse, 0x21, RZ ;  /* 0x0000002100037810 */ /* 0x040fe20007ffe0ff */
[C---:B------:R-:W-:Y:S01]  /*164d0*/  FFMA.FTZ R16, R135.reuse, UR5, R16 ;  /* 0x0000000587107c23 */ /* 0x040fe20008010010 */
[----:B------:R-:W-:Y:S01]  /*164e0*/  I2FP.F32.S32 R2, R2 ;  /* 0x0000000200027245 */ /* 0x000fe20000201400 */
[C---:B------:R-:W-:Y:S01]  /*164f0*/  FFMA.FTZ R12, R135.reuse, UR5, R12 ;  /* 0x00000005870c7c23 */ /* 0x040fe2000801000c */
[C---:B------:R-:W-:Y:S01]  /*16500*/  FFMA.FTZ R18, R135.reuse, UR5, R18 ;  /* 0x0000000587127c23 */ /* 0x040fe20008010012 */
[----:B------:R-:W-:Y:S01]  /*16510*/  FFMA.FTZ R14, R135, UR5, R14 ;  /* 0x00000005870e7c23 */ /* 0x000fe2000801000e */
[----:B------:R-:W-:Y:S01]  /*16520*/  IADD3 R135, R0, 0x18, RZ ;  /* 0x0000001800877810 */ /* 0x000fe20007ffe0ff */
[C---:B------:R-:W-:Y:S01]  /*16530*/  FFMA.FTZ R36, R2.reuse, UR5, R36 ;  /* 0x0000000502247c23 */ /* 0x040fe20008010024 */
[----:B------:R-:W-:Y:S01]  /*16540*/  I2FP.F32.S32 R3, R3 ;  /* 0x0000000300037245 */ /* 0x000fe20000201400 */
[C---:B------:R-:W-:Y:S01]  /*16550*/  FFMA.FTZ R38, R2.reuse, UR5, R38 ;  /* 0x0000000502267c23 */ /* 0x040fe20008010026 */
[----:B------:R-:W-:Y:S01]  /*16560*/  I2FP.F32.S32 R135, R135 ;  /* 0x0000008700877245 */ /* 0x000fe20000201400 */
[C---:B------:R-:W-:Y:S01]  /*16570*/  FFMA.FTZ R42, R2.reuse, UR5, R42 ;  /* 0x00000005022a7c23 */ /* 0x040fe2000801002a */
[----:B------:R-:W-:Y:S01]  /*16580*/  FFMA.FTZ R40, R2, UR5, R40 ;  /* 0x0000000502287c23 */ /* 0x000fe20008010028 */
[C---:B------:R-:W-:Y:S01]  /*16590*/  IADD3 R2, R0.reuse, 0x30, RZ ;  /* 0x0000003000027810 */ /* 0x040fe20007ffe0ff */
[C---:B------:R-:W-:Y:S01]  /*165a0*/  FFMA.FTZ R39, R3.reuse, UR5, R39 ;  /* 0x0000000503277c23 */ /* 0x040fe20008010027 */
[C---:B------:R-:W-:Y:S01]  /*165b0*/  IADD3 R134, R0.reuse, 0x9, RZ ;  /* 0x0000000900867810 */ /* 0x040fe20007ffe0ff */
[C---:B------:R-:W-:Y:S01]  /*165c0*/  FFMA.FTZ R37, R3.reuse, UR5, R37 ;  /* 0x0000000503257c23 */ /* 0x040fe20008010025 */
[C---:B------:R-:W-:Y:S01]  /*165d0*/  FFMA.FTZ R41, R3.reuse, UR5, R41 ;  /* 0x0000000503297c23 */ /* 0x040fe20008010029 */
[----:B------:R-:W-:Y:S01]  /*165e0*/  FFMA.FTZ R43, R3, UR5, R43 ;  /* 0x00000005032b7c23 */ /* 0x000fe2000801002b */
[----:B------:R-:W-:Y:S02]  /*165f0*/  VIADD R3, R0, 0x31 ;  /* 0x0000003100037836 */ /* 0x000fe40000000000 */
[C---:B------:R-:W-:Y:S01]  /*16600*/  FFMA.FTZ R28, R135.reuse, UR5, R28 ;  /* 0x00000005871c7c23 */ /* 0x040fe2000801001c */
[----:B------:R-:W-:Y:S01]  /*16610*/  I2FP.F32.S32 R2, R2 ;  /* 0x0000000200027245 */ /* 0x000fe20000201400 */
[C---:B------:R-:W-:Y:S01]  /*16620*/  FFMA.FTZ R32, R135.reuse, UR5, R32 ;  /* 0x0000000587207c23 */ /* 0x040fe20008010020 */
[C---:B------:R-:W-:Y:S01]  /*16630*/  FFMA.FTZ R34, R135.reuse, UR5, R34 ;  /* 0x0000000587227c23 */ /* 0x040fe20008010022 */
[----:B------:R-:W-:Y:S01]  /*16640*/  FFMA.FTZ R30, R135, UR5, R30 ;  /* 0x00000005871e7c23 */ /* 0x000fe2000801001e */
[----:B------:R-:W-:Y:S01]  /*16650*/  I2FP.F32.S32 R134, R134 ;  /* 0x0000008600867245 */ /* 0x000fe20000201400 */
[----:B------:R-:W-:Y:S01]  /*16660*/  FFMA.FTZ R54, R2, UR5, R54 ;  /* 0x0000000502367c23 */ /* 0x000fe20008010036 */
[----:B------:R-:W-:Y:S01]  /*16670*/  IADD3 R135, R0, 0x28, RZ ;  /* 0x0000002800877810 */ /* 0x000fe20007ffe0ff */
[C---:B------:R-:W-:Y:S01]  /*16680*/  FFMA.FTZ R52, R2.reuse, UR5, R52 ;  /* 0x0000000502347c23 */ /* 0x040fe20008010034 */
[----:B------:R-:W-:Y:S01]  /*16690*/  I2FP.F32.S32 R3, R3 ;  /* 0x0000000300037245 */ /* 0x000fe20000201400 */
[C---:B------:R-:W-:Y:S01]  /*166a0*/  FFMA.FTZ R56, R2.reuse, UR5, R56 ;  /* 0x0000000502387c23 */ /* 0x040fe20008010038 */
[----:B------:R-:W-:Y:S01]  /*166b0*/  I2FP.F32.S32 R135, R135 ;  /* 0x0000008700877245 */ /* 0x000fe20000201400 */
[----:B------:R-:W-:Y:S01]  /*166c0*/  FFMA.FTZ R58, R2, UR5, R58 ;  /* 0x00000005023a7c23 */ /* 0x000fe2000801003a */
[C---:B------:R-:W-:Y:S01]  /*166d0*/  FFMA.FTZ R17, R134.reuse, UR5, R17 ;  /* 0x0000000586117c23 */ /* 0x040fe20008010011 */
[----:B------:R-:W-:Y:S01]  /*166e0*/  FFMA.FTZ R19, R134, UR5, R19 ;  /* 0x0000000586137c23 */ /* 0x000fe20008010013 */
[----:B------:R-:W-:Y:S01]  /*166f0*/  IADD3 R2, R0, 0x40, RZ ;  /* 0x0000004000027810 */ /* 0x000fe20007ffe0ff */
[C---:B------:R-:W-:Y:S01]  /*16700*/  FFMA.FTZ R13, R134.reuse, UR5, R13 ;  /* 0x00000005860d7c23 */ /* 0x040fe2000801000d */
[----:B------:R-:W-:Y:S01]  /*16710*/  FFMA.FTZ R15, R134, UR5, R15 ;  /* 0x00000005860f7c23 */ /* 0x000fe2000801000f */
[C---:B------:R-:W-:Y:S01]  /*16720*/  IADD3 R134, R0.reuse, 0x19, RZ ;  /* 0x0000001900867810 */ /* 0x040fe20007ffe0ff */
[C---:B------:R-:W-:Y:S01]  /*16730*/  FFMA.FTZ R55, R3.reuse, UR5, R55 ;  /* 0x0000000503377c23 */ /* 0x040fe20008010037 */
[C---:B------:R-:W-:Y:S01]  /*16740*/  FFMA.FTZ R53, R3.reuse, UR5, R53 ;  /* 0x0000000503357c23 */ /* 0x040fe20008010035 */
[C---:B------:R-:W-:Y:S01]  /*16750*/  FFMA.FTZ R57, R3.reuse, UR5, R57 ;  /* 0x0000000503397c23 */ /* 0x040fe20008010039 */
[----:B------:R-:W-:Y:S01]  /*16760*/  FFMA.FTZ R59, R3, UR5, R59 ;  /* 0x00000005033b7c23 */ /* 0x000fe2000801003b */
[C---:B------:R-:W-:Y:S01]  /*16770*/  FFMA.FTZ R44, R135.reuse, UR5, R44 ;  /* 0x00000005872c7c23 */ /* 0x040fe2000801002c */
[----:B------:R-:W-:Y:S01]  /*16780*/  I2FP.F32.S32 R2, R2 ;  /* 0x0000000200027245 */ /* 0x000fe20000201400 */
[C---:B------:R-:W-:Y:S01]  /*16790*/  FFMA.FTZ R48, R135.reuse, UR5, R48 ;  /* 0x0000000587307c23 */ /* 0x040fe20008010030 */
[C---:B------:R-:W-:Y:S01]  /*167a0*/  FFMA.FTZ R50, R135.reuse, UR5, R50 ;  /* 0x0000000587327c23 */ /* 0x040fe20008010032 */
[----:B------:R-:W-:Y:S01]  /*167b0*/  IADD3 R3, R0, 0x41, RZ ;  /* 0x0000004100037810 */ /* 0x000fe20007ffe0ff */
[----:B------:R-:W-:Y:S01]  /*167c0*/  FFMA.FTZ R46, R135, UR5, R46 ;  /* 0x00000005872e7c23 */ /* 0x000fe2000801002e */
[----:B------:R-:W-:Y:S01]  /*167d0*/  I2FP.F32.S32 R134, R134 ;  /* 0x0000008600867245 */ /* 0x000fe20000201400 */
[----:B------:R-:W-:Y:S01]  /*167e0*/  FFMA.FTZ R72, R2, UR5, R72 ;  /* 0x0000000502487c23 */ /* 0x000fe20008010048 */
[----:B------:R-:W-:Y:S01]  /*167f0*/  IADD3 R135, R0, 0x38, RZ ;  /* 0x0000003800877810 */ /* 0x000fe20007ffe0ff */
[C---:B------:R-:W-:Y:S01]  /*16800*/  FFMA.FTZ R70, R2.reuse, UR5, R70 ;  /* 0x0000000502467c23 */ /* 0x040fe20008010046 */
[----:B------:R-:W-:Y:S01]  /*16810*/  I2FP.F32.S32 R3, R3 ;  /* 0x0000000300037245 */ /* 0x000fe20000201400 */
[C---:B------:R-:W-:Y:S01]  /*16820*/  FFMA.FTZ R74, R2.reuse, UR5, R74 ;  /* 0x00000005024a7c23 */ /* 0x040fe2000801004a */
[----:B------:R-:W-:Y:S01]  /*16830*/  FFMA.FTZ R68, R2, UR5, R68 ;  /* 0x0000000502447c23 */ /* 0x000fe20008010044 */
[----:B------:R-:W-:Y:S01]  /*16840*/  I2FP.F32.S32 R135, R135 ;  /* 0x0000008700877245 */ /* 0x000fe20000201400 */
[C---:B------:R-:W-:Y:S01]  /*16850*/  FFMA.FTZ R29, R134.reuse, UR5, R29 ;  /* 0x00000005861d7c23 */ /* 0x040fe2000801001d */
[C---:B------:R-:W-:Y:S01]  /*16860*/  FFMA.FTZ R31, R134.reuse, UR5, R31 ;  /* 0x00000005861f7c23 */ /* 0x040fe2000801001f */
        /* <DEDUP_REMOVED lines=8> */
[C---:B------:R-:W-:Y:S01]  /*168f0*/  FFMA.FTZ R62, R135.reuse, UR5, R62 ;  /* 0x00000005873e7c23 */ /* 0x040fe2000801003e */
[C---:B------:R-:W-:Y:S01]  /*16900*/  FFMA.FTZ R64, R135.reuse, UR5, R64 ;  /* 0x0000000587407c23 */ /* 0x040fe20008010040 */
[----:B------:R-:W-:Y:S01]  /*16910*/  I2FP.F32.S32 R2, R2 ;  /* 0x0000000200027245 */ /* 0x000fe20000201400 */
[C---:B------:R-:W-:Y:S01]  /*16920*/  FFMA.FTZ R60, R135.reuse, UR5, R60 ;  /* 0x00000005873c7c23 */ /* 0x040fe2000801003c */
[----:B------:R-:W-:Y:S01]  /*16930*/  FFMA.FTZ R66, R135, UR5, R66 ;  /* 0x0000000587427c23 */ /* 0x000fe20008010042 */
[----:B------:R-:W-:Y:S02]  /*16940*/  IADD3 R3, R0, 0x51, RZ ;  /* 0x0000005100037810 */ /* 0x000fe40007ffe0ff */
        /* <DEDUP_REMOVED lines=20> */
[C---:B------:R-:W-:Y:S01]  /*16a90*/  FFMA.FTZ R80, R135.reuse, UR5, R80 ;  /* 0x0000000587507c23 */ /* 0x040fe20008010050 */
[----:B------:R-:W-:Y:S01]  /*16aa0*/  FFMA.FTZ R82, R135, UR5, R82 ;  /* 0x0000000587527c23 */ /* 0x000fe20008010052 */
[----:B------:R-:W-:Y:S02]  /*16ab0*/  I2FP.F32.S32 R2, R2 ;  /* 0x0000000200027245 */ /* 0x000fe40000201400 */
        /* <DEDUP_REMOVED lines=22> */
[----:B------:R-:W-:Y:S01]  /*16c20*/  I2FP.F32.S32 R3, R2 ;  /* 0x0000000200037245 */ /* 0x000fe20000201400 */
[----:B------:R-:W-:Y:S01]  /*16c30*/  FFMA.FTZ R92, R135, UR5, R92 ;  /* 0x00000005875c7c23 */ /* 0x000fe2000801005c */
[----:B------:R-:W-:Y:S01]  /*16c40*/  I2FP.F32.S32 R134, R134 ;  /* 0x0000008600867245 */ /* 0x000fe20000201400 */
[C---:B------:R-:W-:Y:S01]  /*16c50*/  VIADD R2, R0.reuse, 0x70 ;  /* 0x0000007000027836 */ /* 0x040fe20000000000 */
[----:B------:R-:W-:Y:S01]  /*16c60*/  IADD3 R135, R0, 0x68, RZ ;  /* 0x0000006800877810 */ /* 0x000fe20007ffe0ff */
[C---:B------:R-:W-:Y:S01]  /*16c70*/  FFMA.FTZ R111, R3.reuse, UR5, R111 ;  /* 0x00000005036f7c23 */ /* 0x040fe2000801006f */
[C---:B------:R-:W-:Y:S01]  /*16c80*/  FFMA.FTZ R109, R3.reuse, UR5, R109 ;  /* 0x00000005036d7c23 */ /* 0x040fe2000801006d */
[C---:B------:R-:W-:Y:S01]  /*16c90*/  FFMA.FTZ R79, R134.reuse, UR5, R79 ;  /* 0x00000005864f7c23 */ /* 0x040fe2000801004f */
[----:B------:R-:W-:Y:S01]  /*16ca0*/  I2FP.F32.S32 R135, R135 ;  /* 0x0000008700877245 */ /* 0x000fe20000201400 */
[C---:B------:R-:W-:Y:S01]  /*16cb0*/  FFMA.FTZ R77, R134.reuse, UR5, R77 ;  /* 0x00000005864d7c23 */ /* 0x040fe2000801004d */
[C---:B------:R-:W-:Y:S01]  /*16cc0*/  FFMA.FTZ R81, R134.reuse, UR5, R81 ;  /* 0x0000000586517c23 */ /* 0x040fe20008010051 */
[----:B------:R-:W-:Y:S01]  /*16cd0*/  FFMA.FTZ R83, R134, UR5, R83 ;  /* 0x0000000586537c23 */ /* 0x000fe20008010053 */
[----:B------:R-:W-:Y:S01]  /*16ce0*/  I2FP.F32.S32 R2, R2 ;  /* 0x0000000200027245 */ /* 0x000fe20000201400 */
[C---:B------:R-:W-:Y:S01]  /*16cf0*/  FFMA.FTZ R113, R3.reuse, UR5, R113 ;  /* 0x0000000503717c23 */ /* 0x040fe20008010071 */
[----:B------:R-:W-:Y:S01]  /*16d00*/  IADD3 R134, R0, 0x59, RZ ;  /* 0x0000005900867810 */ /* 0x000fe20007ffe0ff */
[----:B------:R-:W-:Y:S01]  /*16d10*/  FFMA.FTZ R115, R3, UR5, R115 ;  /* 0x0000000503737c23 */ /* 0x000fe20008010073 */
[----:B------:R-:W-:Y:S01]  /*16d20*/  FMNMX.FTZ R3, R4, R132, !PT ;  /* 0x0000008404037209 */ /* 0x000fe20007810000 */
[C---:B------:R-:W-:Y:S01]  /*16d30*/  FFMA.FTZ R110, R135.reuse, UR5, R110 ;  /* 0x00000005876e7c23 */ /* 0x040fe2000801006e */
        /* <DEDUP_REMOVED lines=8> */
[----:B------:R-:W-:Y:S02]  /*16dc0*/  IADD3 R135, R0, 0x78, RZ ;  /* 0x0000007800877810 */ /* 0x000fe40007ffe0ff */
[----:B------:R-:W-:Y:S01]  /*16dd0*/  FMNMX.FTZ R2, R5, R3, !PT ;  /* 0x0000000305027209 */ /* 0x000fe20007810000 */
[C---:B------:R-:W-:Y:S01]  /*16de0*/  FFMA.FTZ R95, R134.reuse, UR5, R95 ;  /* 0x00000005865f7c23 */ /* 0x040fe2000801005f */
[----:B------:R-:W-:Y:S01]  /*16df0*/  I2FP.F32.S32 R3, R135 ;  /* 0x0000008700037245 */ /* 0x000fe20000201400 */
[C---:B------:R-:W-:Y:S01]  /*16e00*/  FFMA.FTZ R97, R134.reuse, UR5, R97 ;  /* 0x0000000586617c23 */ /* 0x040fe20008010061 */
[----:B------:R-:W-:Y:S01]  /*16e10*/  FFMA.FTZ R99, R134, UR5, R99 ;  /* 0x0000000586637c23 */ /* 0x000fe20008010063 */
[----:B------:R-:W-:Y:S01]  /*16e20*/  FMNMX.FTZ R135, R6, R133, !PT ;  /* 0x0000008506877209 */ /* 0x000fe20007810000 */
[----:B------:R-:W-:Y:S01]  /*16e30*/  FFMA.FTZ R93, R134, UR5, R93 ;  /* 0x00000005865d7c23 */ /* 0x000fe2000801005d */
[----:B------:R-:W-:Y:S01]  /*16e40*/  FMNMX.FTZ R2, R16, R2, !PT ;  /* 0x0000000210027209 */ /* 0x000fe20007810000 */
[C---:B------:R-:W-:Y:S01]  /*16e50*/  FFMA.FTZ R128, R3.reuse, UR5, R128 ;  /* 0x0000000503807c23 */ /* 0x040fe20008010080 */
[----:B------:R-:W-:Y:S01]  /*16e60*/  IADD3 R134, R0, 0x71, RZ ;  /* 0x0000007100867810 */ /* 0x000fe20007ffe0ff */
[----:B------:R-:W-:Y:S01]  /*16e70*/  FFMA.FTZ R130, R3, UR5, R130 ;  /* 0x0000000503827c23 */ /* 0x000fe20008010082 */
[----:B------:R-:W-:Y:S01]  /*16e80*/  FMNMX.FTZ R136, R17, R2, !PT ;  /* 0x0000000211887209 */ /* 0x000fe20007810000 */
[----:B------:R-:W-:Y:S01]  /*16e90*/  FFMA.FTZ R126, R3, UR5, R126 ;  /* 0x00000005037e7c23 */ /* 0x000fe2000801007e */
[----:B------:R-:W-:Y:S01]  /*16ea0*/  FMNMX.FTZ R135, R7, R135, !PT ;  /* 0x0000008707877209 */ /* 0x000fe20007810000 */
[----:B------:R-:W-:Y:S01]  /*16eb0*/  FFMA.FTZ R124, R3, UR5, R124 ;  /* 0x00000005037c7c23 */ /* 0x000fe2000801007c */
[----:B------:R-:W-:Y:S02]  /*16ec0*/  I2FP.F32.S32 R134, R134 ;  /* 0x0000008600867245 */ /* 0x000fe40000201400 */
[----:B------:R-:W-:Y:S02]  /*16ed0*/  FMNMX.FTZ R2, R10, R138, !PT ;  /* 0x0000008a0a027209 */ /* 0x000fe40007810000 */
[----:B------:R-:W-:Y:S01]  /*16ee0*/  FMNMX.FTZ R135, R18, R135, !PT ;  /* 0x0000008712877209 */ /* 0x000fe20007810000 */
[C---:B------:R-:W-:Y:S01]  /*16ef0*/  FFMA.FTZ R117, R134.reuse, UR5, R117 ;  /* 0x0000000586757c23 */ /* 0x040fe20008010075 */
[----:B------:R-:W-:Y:S01]  /*16f00*/  FMNMX.FTZ R2, R11, R2, !PT ;  /* 0x000000020b027209 */ /* 0x000fe20007810000 */
[C---:B------:R-:W-:Y:S01]  /*16f10*/  FFMA.FTZ R123, R134.reuse, UR5, R123 ;  /* 0x00000005867b7c23 */ /* 0x040fe2000801007b */
[C---:B------:R-:W-:Y:S01]  /*16f20*/  FFMA.FTZ R119, R134.reuse, UR5, R119 ;  /* 0x0000000586777c23 */ /* 0x040fe20008010077 */
[----:B------:R-:W-:Y:S01]  /*16f30*/  FFMA.FTZ R121, R134, UR5, R121 ;  /* 0x0000000586797c23 */ /* 0x000fe20008010079 */
        /* <DEDUP_REMOVED lines=95> */
[----:B------:R-:W-:Y:S02]  /*17530*/  IADD3 R0, R0, 0x79, RZ ;  /* 0x0000007900007810 */ /* 0x000fe40007ffe0ff */
[----:B------:R-:W-:Y:S02]  /*17540*/  FMNMX.FTZ R2, R107, R2, !PT ;  /* 0x000000026b027209 */ /* 0x000fe40007810000 */
[----:B------:R-:W-:Y:S02]  /*17550*/  FMNMX.FTZ R137, R116, R137, !PT ;  /* 0x0000008974897209 */ /* 0x000fe40007810000 */
[----:B------:R-:W-:Y:S02]  /*17560*/  FMNMX.FTZ R134, R104, R134, !PT ;  /* 0x0000008668867209 */ /* 0x000fe40007810000 */
[----:B------:R-:W-:Y:S02]  /*17570*/  FMNMX.FTZ R135, R115, R135, !PT ;  /* 0x0000008773877209 */ /* 0x000fe40007810000 */
[----:B------:R-:W-:Y:S02]  /*17580*/  I2FP.F32.S32 R0, R0 ;  /* 0x0000000000007245 */ /* 0x000fe40000201400 */
[----:B------:R-:W-:Y:S02]  /*17590*/  FMNMX.FTZ R2, R110, R2, !PT ;  /* 0x000000026e027209 */ /* 0x000fe40007810000 */
[----:B------:R-:W-:Y:S01]  /*175a0*/  FMNMX.FTZ R137, R117, R137, !PT ;  /* 0x0000008975897209 */ /* 0x000fe20007810000 */
[C---:B------:R-:W-:Y:S01]  /*175b0*/  FFMA.FTZ R129, R0.reuse, UR5, R129 ;  /* 0x0000000500817c23 */ /* 0x040fe20008010081 */
[----:B------:R-:W-:Y:S01]  /*175c0*/  FMNMX.FTZ R134, R105, R134, !PT ;  /* 0x0000008669867209 */ /* 0x000fe20007810000 */
[----:B------:R-:W-:Y:S01]  /*175d0*/  FFMA.FTZ R131, R0, UR5, R131 ;  /* 0x0000000500837c23 */ /* 0x000fe20008010083 */
[----:B------:R-:W-:Y:S01]  /*175e0*/  FMNMX.FTZ R135, R118, R135, !PT ;  /* 0x0000008776877209 */ /* 0x000fe20007810000 */
[C---:B------:R-:W-:Y:S01]  /*175f0*/  FFMA.FTZ R127, R0.reuse, UR5, R127 ;  /* 0x00000005007f7c23 */ /* 0x040fe2000801007f */
[----:B------:R-:W-:Y:S01]  /*17600*/  FMNMX.FTZ R2, R111, R2, !PT ;  /* 0x000000026f027209 */ /* 0x000fe20007810000 */
[----:B------:R-:W-:Y:S01]  /*17610*/  FFMA.FTZ R125, R0, UR5, R125 ;  /* 0x00000005007d7c23 */ /* 0x000fe2000801007d */
[----:B------:R-:W-:Y:S02]  /*17620*/  FMNMX.FTZ R137, R128, R137, !PT ;  /* 0x0000008980897209 */ /* 0x000fe40007810000 */
[----:B------:R-:W-:Y:S02]  /*17630*/  FMNMX.FTZ R136, R108, R134, !PT ;  /* 0x000000866c887209 */ /* 0x000fe40007810000 */
[----:B------:R-:W-:Y:S02]  /*17640*/  FMNMX.FTZ R134, R119, R135, !PT ;  /* 0x0000008777867209 */ /* 0x000fe40007810000 */
[----:B------:R-:W-:Y:S02]  /*17650*/  FMNMX.FTZ R2, R122, R2, !PT ;  /* 0x000000027a027209 */ /* 0x000fe40007810000 */
[----:B------:R-:W-:Y:S02]  /*17660*/  FMNMX.FTZ R137, R129, R137, !PT ;  /* 0x0000008981897209 */ /* 0x000fe40007810000 */
[----:B------:R-:W-:Y:S02]  /*17670*/  FMNMX.FTZ R134, R130, R134, !PT ;  /* 0x0000008682867209 */ /* 0x000fe40007810000 */
[----:B------:R-:W-:Y:S01]  /*17680*/  FMNMX.FTZ R2, R123, R2, !PT ;  /* 0x000000027b027209 */ /* 0x000fe20007810000 */
[----:B------:R-:W1:Y:S01]  /*17690*/  SHFL.BFLY PT, R204, R137, 0x2, 0x1f ;  /* 0x0c401f0089cc7f89 */ /* 0x000e6200000e0000 */
[----:B------:R-:W-:Y:S02]  /*176a0*/  FMNMX.FTZ R135, R109, R136, !PT ;  /* 0x000000886d877209 */ /* 0x000fe40007810000 */
[----:B------:R-:W-:Y:S02]  /*176b0*/  FMNMX.FTZ R136, R131, R134, !PT ;  /* 0x0000008683887209 */ /* 0x000fe40007810000 */
[----:B------:R-:W-:Y:S02]  /*176c0*/  FMNMX.FTZ R2, R126, R2, !PT ;  /* 0x000000027e027209 */ /* 0x000fe40007810000 */
[----:B------:R-:W-:Y:S01]  /*176d0*/  FMNMX.FTZ R134, R120, R135, !PT ;  /* 0x0000008778867209 */ /* 0x000fe20007810000 */
[----:B------:R-:W2:Y:S01]  /*176e0*/  SHFL.BFLY PT, R3, R136, 0x2, 0x1f ;  /* 0x0c401f0088037f89 */ /* 0x000ea200000e0000 */
[----:B------:R-:W-:Y:S02]  /*176f0*/  FMNMX.FTZ R2, R127, R2, !PT ;  /* 0x000000027f027209 */ /* 0x000fe40007810000 */
[----:B------:R-:W-:Y:S05]  /*17700*/  FMNMX.FTZ R134, R121, R134, !PT ;  /* 0x0000008679867209 */ /* 0x000fea0007810000 */
[----:B------:R-:W3:Y:S01]  /*17710*/  SHFL.BFLY PT, R0, R2, 0x2, 0x1f ;  /* 0x0c401f0002007f89 */ /* 0x000ee200000e0000 */
[----:B------:R-:W-:Y:S04]  /*17720*/  FMNMX.FTZ R134, R124, R134, !PT ;  /* 0x000000867c867209 */ /* 0x000fe80007810000 */
[----:B------:R-:W-:Y:S02]  /*17730*/  FMNMX.FTZ R134, R125, R134, !PT ;  /* 0x000000867d867209 */ /* 0x000fe40007810000 */
[----:B-1----:R-:W-:Y:S03]  /*17740*/  FMNMX.FTZ R137, R137, R204, !PT ;  /* 0x000000cc89897209 */ /* 0x002fe60007810000 */
[----:B------:R-:W1:Y:S08]  /*17750*/  SHFL.BFLY PT, R135, R134, 0x2, 0x1f ;  /* 0x0c401f0086877f89 */ /* 0x000e7000000e0000 */
[----:B------:R-:W4:Y:S01]  /*17760*/  SHFL.BFLY PT, R204, R137, 0x1, 0x1f ;  /* 0x0c201f0089cc7f89 */ /* 0x000f2200000e0000 */
[----:B--2---:R-:W-:Y:S07]  /*17770*/  FMNMX.FTZ R136, R136, R3, !PT ;  /* 0x0000000388887209 */ /* 0x004fee0007810000 */
[----:B------:R-:W2:Y:S01]  /*17780*/  SHFL.BFLY PT, R205, R136, 0x1, 0x1f ;  /* 0x0c201f0088cd7f89 */ /* 0x000ea200000e0000 */
[----:B---3--:R-:W-:Y:S07]  /*17790*/  FMNMX.FTZ R2, R2, R0, !PT ;  /* 0x0000000002027209 */ /* 0x008fee0007810000 */
[----:B------:R-:W3:Y:S01]  /*177a0*/  SHFL.BFLY PT, R3, R2, 0x1, 0x1f ;  /* 0x0c201f0002037f89 */ /* 0x000ee200000e0000 */
[----:B-1----:R-:W-:Y:S02]  /*177b0*/  FMNMX.FTZ R135, R134, R135, !PT ;  /* 0x0000008786877209 */ /* 0x002fe40007810000 */
[----:B----4-:R-:W-:Y:S05]  /*177c0*/  FMNMX.FTZ R137, R137, R204, !PT ;  /* 0x000000cc89897209 */ /* 0x010fea0007810000 */
[----:B------:R-:W1:Y:S01]  /*177d0*/  SHFL.BFLY PT, R206, R135, 0x1, 0x1f ;  /* 0x0c201f0087ce7f89 */ /* 0x000e6200000e0000 */
[C---:B------:R-:W-:Y:S01]  /*177e0*/  FSETP.NEU.FTZ.AND P2, PT, R137.reuse, -INF , PT ;  /* 0xff8000008900780b */ /* 0x040fe20003f5d000 */
[C---:B------:R-:W-:Y:S06]  /*177f0*/  FADD.FTZ R0, -R137.reuse, R132 ;  /* 0x0000008489007221 */ /* 0x040fec0000010100 */
[----:B------:R4:W-:Y:S01]  /*17800*/  STL [R1+0x14c], R137 ;  /* 0x00014c8901007387 */ /* 0x0009e20000100800 */
[----:B--2---:R-:W-:Y:S01]  /*17810*/  FMNMX.FTZ R136, R136, R205, !PT ;  /* 0x000000cd88887209 */ /* 0x004fe20007810000 */
[----:B------:R-:W-:Y:S03]  /*17820*/  FMUL.FTZ R132, R0, UR4 ;  /* 0x0000000400847c20 */ /* 0x000fe60008410000 */
[C---:B------:R-:W-:Y:S01]  /*17830*/  FSETP.NEU.FTZ.AND P3, PT, R136.reuse, -INF , PT ;  /* 0xff8000008800780b */ /* 0x040fe20003f7d000 */
[----:B------:R-:W-:Y:S01]  /*17840*/  FADD.FTZ R0, -R136, R133 ;  /* 0x0000008588007221 */ /* 0x000fe20000010100 */
[----:B---3--:R-:W-:Y:S01]  /*17850*/  FMNMX.FTZ R134, R2, R3, !PT ;  /* 0x0000000302867209 */ /* 0x008fe20007810000 */
[----:B------:R-:W2:Y:S01]  /*17860*/  MUFU.EX2 R133, R132 ;  /* 0x0000008400857308 */ /* 0x000ea20000000800 */
[----:B------:R-:W-:Y:S01]  /*17870*/  STL [R1+0x150], R136 ;  /* 0x0001508801007387 */ /* 0x000fe20000100800 */
[----:B------:R-:W-:Y:S02]  /*17880*/  FMUL.FTZ R2, R0, UR4 ;  /* 0x0000000400027c20 */ /* 0x000fe40008410000 */
[----:B------:R-:W-:Y:S01]  /*17890*/  FADD.FTZ R0, -R134, R138 ;  /* 0x0000008a86007221 */ /* 0x000fe20000010100 */
[----:B------:R-:W-:Y:S05]  /*178a0*/  FMUL.FTZ R138, R137, UR4 ;  /* 0x00000004898a7c20 */ /* 0x000fea0008410000 */
[----:B------:R3:W-:Y:S01]  /*178b0*/  MUFU.EX2 R132, R2 ;  /* 0x0000000200847308 */ /* 0x0007e20000000800 */
[----:B------:R-:W-:Y:S01]  /*178c0*/  FMUL.FTZ R0, R0, UR4 ;  /* 0x0000000400007c20 */ /* 0x000fe20008410000 */
[----:B------:R-:W-:Y:S02]  /*178d0*/  FSEL R138, R138, RZ, P2 ;  /* 0x000000ff8a8a7208 */ /* 0x000fe40001000000 */
[----:B-1----:R-:W-:Y:S02]  /*178e0*/  FMNMX.FTZ R135, R135, R206, !PT ;  /* 0x000000ce87877209 */ /* 0x002fe40007810000 */
[----:B------:R-:W-:Y:S01]  /*178f0*/  FSETP.NEU.FTZ.AND P2, PT, R134, -INF , PT ;  /* 0xff8000008600780b */ /* 0x000fe20003f5d000 */
[--C-:B------:R-:W-:Y:S03]  /*17900*/  FFMA.FTZ R232, R96, UR4, -R138.reuse ;  /* 0x0000000460e87c23 */ /* 0x100fe6000801088a */
[----:B------:R1:W-:Y:S01]  /*17910*/  MUFU.EX2 R3, R0 ;  /* 0x0000000000037308 */ /* 0x0003e20000000800 */
[--C-:B------:R-:W-:Y:S01]  /*17920*/  FFMA.FTZ R208, R20, UR4, -R138.reuse ;  /* 0x0000000414d07c23 */ /* 0x100fe2000801088a */
[--C-:B------:R-:W-:Y:S01]  /*17930*/  FFMA.FTZ R20, R69, UR4, -R138.reuse ;  /* 0x0000000445147c23 */ /* 0x100fe2000801088a */
[--C-:B------:R-:W-:Y:S01]  /*17940*/  FFMA.FTZ R4, R4, UR4, -R138.reuse ;  /* 0x0000000404047c23 */ /* 0x100fe2000801088a */
[--C-:B------:R-:W-:Y:S01]  /*17950*/  FFMA.FTZ R204, R5, UR4, -R138.reuse ;  /* 0x0000000405cc7c23 */ /* 0x100fe2000801088a */
[--C-:B------:R-:W-:Y:S01]  /*17960*/  FFMA.FTZ R5, R80, UR4, -R138.reuse ;  /* 0x0000000450057c23 */ /* 0x100fe2000801088a */
[--C-:B----4-:R-:W-:Y:S01]  /*17970*/  FFMA.FTZ R137, R85, UR4, -R138.reuse ;  /* 0x0000000455897c23 */ /* 0x110fe2000801088a */
[----:B------:R-:W-:Y:S03]  /*17980*/  STL [R1+0x1c], R20 ;  /* 0x00001c1401007387 */ /* 0x000fe60000100800 */
[----:B------:R4:W-:Y:S01]  /*17990*/  MUFU.EX2 R209, R4 ;  /* 0x0000000400d17308 */ /* 0x0009e20000000800 */
[----:B---3--:R-:W-:Y:S01]  /*179a0*/  FADD.FTZ R2, -R135, R139 ;  /* 0x0000008b87027221 */ /* 0x008fe20000010100 */
[--C-:B------:R-:W-:Y:S01]  /*179b0*/  FFMA.FTZ R16, R16, UR4, -R138.reuse ;  /* 0x0000000410107c23 */ /* 0x100fe2000801088a */
[----:B------:R3:W-:Y:S01]  /*179c0*/  STL [R1+0x18], R5 ;  /* 0x0000180501007387 */ /* 0x0007e20000100800 */
[--C-:B------:R-:W-:Y:S01]  /*179d0*/  FFMA.FTZ R231, R97, UR4, -R138.reuse ;  /* 0x0000000461e77c23 */ /* 0x100fe2000801088a */
[--C-:B------:R-:W-:Y:S01]  /*179e0*/  FFMA.FTZ R207, R21, UR4, -R138.reuse ;  /* 0x0000000415cf7c23 */ /* 0x100fe2000801088a */
[----:B------:R-:W-:Y:S01]  /*179f0*/  FMUL.FTZ R139, R136, UR4 ;  /* 0x00000004888b7c20 */ /* 0x000fe20008410000 */
[--C-:B------:R-:W-:Y:S03]  /*17a00*/  FFMA.FTZ R206, R32, UR4, -R138.reuse ;  /* 0x0000000420ce7c23 */ /* 0x100fe6000801088a */
[----:B------:R2:W-:Y:S01]  /*17a10*/  MUFU.EX2 R218, R16 ;  /* 0x0000001000da7308 */ /* 0x0005e20000000800 */
[----:B-1----:R-:W-:Y:S01]  /*17a20*/  FMUL.FTZ R0, R2, UR4 ;  /* 0x0000000402007c20 */ /* 0x002fe20008410000 */
[--C-:B------:R-:W-:Y:S01]  /*17a30*/  FFMA.FTZ R2, R81, UR4, -R138.reuse ;  /* 0x0000000451027c23 */ /* 0x100fe2000801088a */
[--C-:B------:R-:W-:Y:S01]  /*17a40*/  FFMA.FTZ R214, R36, UR4, -R138.reuse ;  /* 0x0000000424d67c23 */ /* 0x100fe2000801088a */
[--C-:B------:R-:W-:Y:S01]  /*17a50*/  FFMA.FTZ R211, R49, UR4, -R138.reuse ;  /* 0x0000000431d37c23 */ /* 0x100fe2000801088a */
[--C-:B------:R-:W-:Y:S01]  /*17a60*/  FFMA.FTZ R243, R52, UR4, -R138.reuse ;  /* 0x0000000434f37c23 */ /* 0x100fe2000801088a */
[--C-:B------:R-:W-:Y:S01]  /*17a70*/  FFMA.FTZ R242, R53, UR4, -R138.reuse ;  /* 0x0000000435f27c23 */ /* 0x100fe2000801088a */
[----:B------:R1:W-:Y:S03]  /*17a80*/  STL [R1+0x14], R2 ;  /* 0x0000140201007387 */ /* 0x0003e60000100800 */
[----:B------:R-:W-:Y:S01]  /*17a90*/  MUFU.EX2 R210, R204 ;  /* 0x000000cc00d27308 */ /* 0x000fe20000000800 */
[--C-:B------:R-:W-:Y:S01]  /*17aa0*/  FFMA.FTZ R241, R64, UR4, -R138.reuse ;  /* 0x0000000440f17c23 */ /* 0x100fe2000801088a */
[--C-:B------:R-:W-:Y:S01]  /*17ab0*/  FFMA.FTZ R240, R65, UR4, -R138.reuse ;  /* 0x0000000441f07c23 */ /* 0x100fe2000801088a */
[----:B------:R-:W-:Y:S01]  /*17ac0*/  STL [R1+0x154], R137 ;  /* 0x0001548901007387 */ /* 0x000fe20000100800 */
[--C-:B------:R-:W-:Y:S01]  /*17ad0*/  FFMA.FTZ R53, R116, UR4, -R138.reuse ;  /* 0x0000000474357c23 */ /* 0x100fe2000801088a */
[--C-:B------:R-:W-:Y:S01]  /*17ae0*/  FFMA.FTZ R52, R117, UR4, -R138.reuse ;  /* 0x0000000475347c23 */ /* 0x100fe2000801088a */
[--C-:B------:R-:W-:Y:S01]  /*17af0*/  FFMA.FTZ R36, R128, UR4, -R138.reuse ;  /* 0x0000000480247c23 */ /* 0x100fe2000801088a */
[----:B------:R1:W-:Y:S03]  /*17b00*/  STL [R1+0x158], R232 ;  /* 0x000158e801007387 */ /* 0x0003e60000100800 */
        /* <DEDUP_REMOVED lines=8> */
[----:B------:R-:W1:Y:S01]  /*17b90*/  MUFU.EX2 R233, R17 ;  /* 0x0000001100e97308 */ /* 0x000e620000000800 */
[--C-:B------:R-:W-:Y:S01]  /*17ba0*/  FFMA.FTZ R64, R101, UR4, -R138.reuse ;  /* 0x0000000465407c23 */ /* 0x100fe2000801088a */
[--C-:B------:R-:W-:Y:S01]  /*17bb0*/  FFMA.FTZ R65, R112, UR4, -R138.reuse ;  /* 0x0000000470417c23 */ /* 0x100fe2000801088a */
[--C-:B------:R-:W-:Y:S01]  /*17bc0*/  FFMA.FTZ R49, R113, UR4, -R138.reuse ;  /* 0x0000000471317c23 */ /* 0x100fe2000801088a */
[----:B----4-:R-:W-:Y:S01]  /*17bd0*/  FSEL R4, R139, RZ, P3 ;  /* 0x000000ff8b047208 */ /* 0x010fe20001800000 */
[----:B------:R-:W-:Y:S01]  /*17be0*/  FFMA.FTZ R138, R129, UR4, -R138 ;  /* 0x00000004818a7c23 */ /* 0x000fe2000801088a */
[----:B------:R4:W-:Y:S01]  /*17bf0*/  STL [R1+0x15c], R231 ;  /* 0x00015ce701007387 */ /* 0x0009e20000100800 */
[----:B---3--:R-:W-:Y:S03]  /*17c00*/  FMUL.FTZ R5, R135, UR4 ;  /* 0x0000000487057c20 */ /* 0x008fe60008410000 */
[----:B------:R-:W-:Y:S01]  /*17c10*/  MUFU.EX2 R208, R208 ;  /* 0x000000d000d07308 */ /* 0x000fe20000000800 */
[--C-:B--2---:R-:W-:Y:S01]  /*17c20*/  FFMA.FTZ R16, R70, UR4, -R4.reuse ;  /* 0x0000000446107c23 */ /* 0x104fe20008010804 */
[----:B------:R-:W-:Y:S01]  /*17c30*/  STL [R1+0x160], R138 ;  /* 0x0001608a01007387 */ /* 0x000fe20000100800 */
[--C-:B------:R-:W-:Y:S01]  /*17c40*/  FFMA.FTZ R96, R22, UR4, -R4.reuse ;  /* 0x0000000416607c23 */ /* 0x100fe20008010804 */
[--C-:B------:R-:W-:Y:S01]  /*17c50*/  FFMA.FTZ R97, R23, UR4, -R4.reuse ;  /* 0x0000000417617c23 */ /* 0x100fe20008010804 */
[----:B-1----:R-:W-:Y:S01]  /*17c60*/  FMUL.FTZ R2, R134, UR4 ;  /* 0x0000000486027c20 */ /* 0x002fe20008410000 */
[----:B------:R1:W-:Y:S01]  /*17c70*/  STL [R1+0x8], R16 ;  /* 0x0000081001007387 */ /* 0x0003e20000100800 */
[----:B------:R-:W-:Y:S01]  /*17c80*/  FSETP.NEU.FTZ.AND P3, PT, R135, -INF , PT ;  /* 0xff8000008700780b */ /* 0x000fe20003f7d000 */
[--C-:B------:R-:W-:Y:S01]  /*17c90*/  FFMA.FTZ R37, R99, UR4, -R4.reuse ;  /* 0x0000000463257c23 */ /* 0x100fe20008010804 */
[--C-:B------:R-:W-:Y:S01]  /*17ca0*/  FFMA.FTZ R100, R34, UR4, -R4.reuse ;  /* 0x0000000422647c23 */ /* 0x100fe20008010804 */
[----:B------:R-:W2:Y:S01]  /*17cb0*/  LDSM.16.MT88.4 R20, [R221+0x8000] ;  /* 0x00800000dd14783b */ /* 0x000ea20000004200 */
[--C-:B------:R-:W-:Y:S01]  /*17cc0*/  FFMA.FTZ R117, R38, UR4, -R4.reuse ;  /* 0x0000000426757c23 */ /* 0x100fe20008010804 */
[--C-:B------:R-:W-:Y:S01]  /*17cd0*/  FFMA.FTZ R129, R50, UR4, -R4.reuse ;  /* 0x0000000432817c23 */ /* 0x100fe20008010804 */
[--C-:B------:R-:W-:Y:S01]  /*17ce0*/  FFMA.FTZ R101, R35, UR4, -R4.reuse ;  /* 0x0000000423657c23 */ /* 0x100fe20008010804 */
[--C-:B------:R-:W-:Y:S01]  /*17cf0*/  FFMA.FTZ R116, R51, UR4, -R4.reuse ;  /* 0x0000000433747c23 */ /* 0x100fe20008010804 */
[--C-:B------:R-:W-:Y:S01]  /*17d00*/  FFMA.FTZ R139, R39, UR4, -R4.reuse ;  /* 0x00000004278b7c23 */ /* 0x100fe20008010804 */
[--C-:B------:R-:W-:Y:S01]  /*17d10*/  FFMA.FTZ R236, R54, UR4, -R4.reuse ;  /* 0x0000000436ec7c23 */ /* 0x100fe20008010804 */
[----:B------:R-:W-:Y:S01]  /*17d20*/  MUFU.EX2 R117, R117 ;  /* 0x0000007500757308 */ /* 0x000fe20000000800 */
[--C-:B------:R-:W-:Y:S01]  /*17d30*/  FFMA.FTZ R239, R55, UR4, -R4.reuse ;  /* 0x0000000437ef7c23 */ /* 0x100fe20008010804 */
[--C-:B------:R-:W-:Y:S01]  /*17d40*/  FFMA.FTZ R232, R82, UR4, -R4.reuse ;  /* 0x0000000452e87c23 */ /* 0x100fe20008010804 */
[--C-:B------:R-:W-:Y:S01]  /*17d50*/  FFMA.FTZ R137, R83, UR4, -R4.reuse ;  /* 0x0000000453897c23 */ /* 0x100fe20008010804 */
[--C-:B------:R-:W-:Y:S01]  /*17d60*/  FFMA.FTZ R230, R86, UR4, -R4.reuse ;  /* 0x0000000456e67c23 */ /* 0x100fe20008010804 */
[--C-:B------:R-:W-:Y:S01]  /*17d70*/  FFMA.FTZ R229, R87, UR4, -R4.reuse ;  /* 0x0000000457e57c23 */ /* 0x100fe20008010804 */
[--C-:B----4-:R-:W-:Y:S01]  /*17d80*/  FFMA.FTZ R231, R71, UR4, -R4.reuse ;  /* 0x0000000447e77c23 */ /* 0x110fe20008010804 */
        /* <DEDUP_REMOVED lines=8> */
[----:B------:R3:W-:Y:S01]  /*17e10*/  MUFU.EX2 R128, R6 ;  /* 0x0000000600807308 */ /* 0x0007e20000000800 */
[--C-:B------:R-:W-:Y:S01]  /*17e20*/  FFMA.FTZ R238, R66, UR4, -R4.reuse ;  /* 0x0000000442ee7c23 */ /* 0x100fe20008010804 */
[--C-:B------:R-:W-:Y:S01]  /*17e30*/  FFMA.FTZ R237, R67, UR4, -R4.reuse ;  /* 0x0000000443ed7c23 */ /* 0x100fe20008010804 */
[--C-:B------:R-:W-:Y:S01]  /*17e40*/  FFMA.FTZ R99, R103, UR4, -R4.reuse ;  /* 0x0000000467637c23 */ /* 0x100fe20008010804 */
[--C-:B-1----:R-:W-:Y:S01]  /*17e50*/  FFMA.FTZ R16, R115, UR4, -R4.reuse ;  /* 0x0000000473107c23 */ /* 0x102fe20008010804 */
[--C-:B------:R-:W-:Y:S01]  /*17e60*/  FFMA.FTZ R34, R118, UR4, -R4.reuse ;  /* 0x0000000476227c23 */ /* 0x100fe20008010804 */
[--C-:B------:R-:W-:Y:S01]  /*17e70*/  FFMA.FTZ R51, R119, UR4, -R4.reuse ;  /* 0x0000000477337c23 */ /* 0x100fe20008010804 */
[----:B------:R-:W-:Y:S03]  /*17e80*/  FFMA.FTZ R35, R130, UR4, -R4 ;  /* 0x0000000482237c23 */ /* 0x000fe60008010804 */
[----:B------:R1:W-:Y:S01]  /*17e90*/  MUFU.EX2 R204, R7 ;  /* 0x0000000700cc7308 */ /* 0x0003e20000000800 */
[----:B------:R-:W-:Y:S02]  /*17ea0*/  FSEL R2, R2, RZ, P2 ;  /* 0x000000ff02027208 */ /* 0x000fe40001000000 */
[----:B------:R-:W-:Y:S01]  /*17eb0*/  FSEL R4, R5, RZ, P3 ;  /* 0x000000ff05047208 */ /* 0x000fe20001800000 */
[----:B------:R-:W-:Y:S01]  /*17ec0*/  FMUL.FTZ R5, R133, R145 ;  /* 0x0000009185057220 */ /* 0x000fe20000410000 */
[----:B------:R-:W-:Y:S01]  /*17ed0*/  F2FP.BF16.F32.PACK_AB R70, R233, R218 ;  /* 0x000000dae946723e */ /* 0x000fe200000010ff */
[--C-:B------:R-:W-:Y:S01]  /*17ee0*/  FFMA.FTZ R225, R95, UR4, -R2.reuse ;  /* 0x000000045fe17c23 */ /* 0x100fe20008010802 */
[--C-:B------:R-:W-:Y:S03]  /*17ef0*/  FFMA.FTZ R226, R94, UR4, -R2.reuse ;  /* 0x000000045ee27c23 */ /* 0x100fe60008010802 */
        /* <DEDUP_REMOVED lines=8> */
[----:B------:R-:W4:Y:S01]  /*17f80*/  MUFU.EX2 R217, R19 ;  /* 0x0000001300d97308 */ /* 0x000f220000000800 */
[--C-:B------:R-:W-:Y:S01]  /*17f90*/  FFMA.FTZ R8, R8, UR4, -R4.reuse ;  /* 0x0000000408087c23 */ /* 0x100fe20008010804 */
[--C-:B------:R-:W-:Y:S01]  /*17fa0*/  FFMA.FTZ R9, R9, UR4, -R4.reuse ;  /* 0x0000000409097c23 */ /* 0x100fe20008010804 */
[--C-:B------:R-:W-:Y:S01]  /*17fb0*/  FFMA.FTZ R12, R12, UR4, -R4.reuse ;  /* 0x000000040c0c7c23 */ /* 0x100fe20008010804 */
[----:B------:R-:W-:Y:S01]  /*17fc0*/  FFMA.FTZ R13, R13, UR4, -R4 ;  /* 0x000000040d0d7c23 */ /* 0x000fe20008010804 */
[--C-:B------:R-:W-:Y:S01]  /*17fd0*/  FFMA.FTZ R10, R10, UR4, -R2.reuse ;  /* 0x000000040a0a7c23 */ /* 0x100fe20008010802 */
[--C-:B------:R-:W-:Y:S01]  /*17fe0*/  FFMA.FTZ R11, R11, UR4, -R2.reuse ;  /* 0x000000040b0b7c23 */ /* 0x100fe20008010802 */
[--C-:B------:R-:W-:Y:S03]  /*17ff0*/  FFMA.FTZ R14, R14, UR4, -R2.reuse ;  /* 0x000000040e0e7c23 */ /* 0x100fe60008010802 */
[----:B------:R2:W-:Y:S01]  /*18000*/  MUFU.EX2 R103, R8 ;  /* 0x0000000800677308 */ /* 0x0005e20000000800 */
[--C-:B------:R-:W-:Y:S01]  /*18010*/  FFMA.FTZ R15, R15, UR4, -R2.reuse ;  /* 0x000000040f0f7c23 */ /* 0x100fe20008010802 */
[----:B------:R-:W-:Y:S01]  /*18020*/  FFMA.FTZ R234, R59, UR4, -R2 ;  /* 0x000000043bea7c23 */ /* 0x000fe20008010802 */
[----:B------:R-:W-:Y:S01]  /*18030*/  FFMA.FTZ R95, R105, UR4, -R4 ;  /* 0x00000004695f7c23 */ /* 0x000fe20008010804 */
[----:B------:R-:W-:Y:S01]  /*18040*/  FFMA.FTZ R33, R107, UR4, -R2 ;  /* 0x000000046b217c23 */ /* 0x000fe20008010802 */
[----:B------:R-:W-:Y:S01]  /*18050*/  FFMA.FTZ R251, R92, UR4, -R4 ;  /* 0x000000045cfb7c23 */ /* 0x000fe20008010804 */
[----:B------:R-:W-:Y:S01]  /*18060*/  FFMA.FTZ R59, R106, UR4, -R2 ;  /* 0x000000046a3b7c23 */ /* 0x000fe20008010802 */
[--C-:B------:R-:W-:Y:S03]  /*18070*/  FFMA.FTZ R83, R29, UR4, -R4.reuse ;  /* 0x000000041d537c23 */ /* 0x100fe60008010804 */
[----:B------:R-:W-:Y:S01]  /*18080*/  MUFU.EX2 R102, R10 ;  /* 0x0000000a00667308 */ /* 0x000fe20000000800 */
[--C-:B------:R-:W-:Y:S01]  /*18090*/  FFMA.FTZ R126, R73, UR4, -R4.reuse ;  /* 0x00000004497e7c23 */ /* 0x100fe20008010804 */
[----:B------:R-:W-:Y:S01]  /*180a0*/  FFMA.FTZ R88, R125, UR4, -R4 ;  /* 0x000000047d587c23 */ /* 0x000fe20008010804 */
[--C-:B------:R-:W-:Y:S01]  /*180b0*/  FFMA.FTZ R249, R74, UR4, -R2.reuse ;  /* 0x000000044af97c23 */ /* 0x100fe20008010802 */
[--C-:B------:R-:W-:Y:S01]  /*180c0*/  FFMA.FTZ R74, R122, UR4, -R2.reuse ;  /* 0x000000047a4a7c23 */ /* 0x100fe20008010802 */
[----:B------:R-:W-:Y:S01]  /*180d0*/  FFMA.FTZ R130, R91, UR4, -R2 ;  /* 0x000000045b827c23 */ /* 0x000fe20008010802 */
[--C-:B------:R-:W-:Y:S01]  /*180e0*/  FFMA.FTZ R91, R44, UR4, -R4.reuse ;  /* 0x000000042c5b7c23 */ /* 0x100fe20008010804 */
[----:B------:R-:W-:Y:S03]  /*180f0*/  MOV R44, R37 ;  /* 0x00000025002c7202 */ /* 0x000fe60000000f00 */
[----:B------:R-:W2:Y:S01]  /*18100*/  MUFU.EX2 R112, R11 ;  /* 0x0000000b00707308 */ /* 0x000ea20000000800 */
[----:B------:R-:W-:Y:S01]  /*18110*/  FFMA.FTZ R122, R56, UR4, -R4 ;  /* 0x00000004387a7c23 */ /* 0x000fe20008010804 */
[----:B------:R-:W-:Y:S01]  /*18120*/  MOV R56, R36 ;  /* 0x0000002400387202 */ /* 0x000fe20000000f00 */
[--C-:B------:R-:W-:Y:S01]  /*18130*/  FFMA.FTZ R247, R78, UR4, -R2.reuse ;  /* 0x000000044ef77c23 */ /* 0x100fe20008010802 */
[----:B------:R-:W-:Y:S01]  /*18140*/  FFMA.FTZ R78, R123, UR4, -R2 ;  /* 0x000000047b4e7c23 */ /* 0x000fe20008010802 */
[--C-:B------:R-:W-:Y:S01]  /*18150*/  FFMA.FTZ R123, R72, UR4, -R4.reuse ;  /* 0x00000004487b7c23 */ /* 0x100fe20008010804 */
[--C-:B------:R-:W-:Y:S01]  /*18160*/  FFMA.FTZ R252, R89, UR4, -R4.reuse ;  /* 0x0000000459fc7c23 */ /* 0x100fe20008010804 */
[--C-:B------:R-:W-:Y:S03]  /*18170*/  FFMA.FTZ R89, R124, UR4, -R4.reuse ;  /* 0x000000047c597c23 */ /* 0x100fe60008010804 */
[----:B------:R-:W-:Y:S01]  /*18180*/  MUFU.EX2 R107, R14 ;  /* 0x0000000e006b7308 */ /* 0x000fe20000000800 */
[--C-:B------:R-:W-:Y:S01]  /*18190*/  FFMA.FTZ R119, R57, UR4, -R4.reuse ;  /* 0x0000000439777c23 */ /* 0x100fe20008010804 */
[--C-:B------:R-:W-:Y:S01]  /*181a0*/  FFMA.FTZ R110, R61, UR4, -R4.reuse ;  /* 0x000000043d6e7c23 */ /* 0x100fe20008010804 */
[--C-:B------:R-:W-:Y:S01]  /*181b0*/  FFMA.FTZ R245, R76, UR4, -R4.reuse ;  /* 0x000000044cf57c23 */ /* 0x100fe20008010804 */
[----:B------:R-:W-:Y:S01]  /*181c0*/  MOV R76, R50 ;  /* 0x00000032004c7202 */ /* 0x000fe20000000f00 */
[----:B------:R-:W-:Y:S01]  /*181d0*/  FFMA.FTZ R244, R77, UR4, -R4 ;  /* 0x000000044df47c23 */ /* 0x000fe20008010804 */
[----:B------:R-:W-:Y:S01]  /*181e0*/  MOV R77, R48 ;  /* 0x00000030004d7202 */ /* 0x000fe20000000f00 */
[C---:B---3--:R-:W-:Y:S03]  /*181f0*/  FMUL.FTZ R6, R132.reuse, R146 ;  /* 0x0000009284067220 */ /* 0x048fe60000410000 */
[----:B------:R-:W3:Y:S01]  /*18200*/  MUFU.EX2 R215, R15 ;  /* 0x0000000f00d77308 */ /* 0x000ee20000000800 */
[----:B-1----:R-:W-:Y:S01]  /*18210*/  FMUL.FTZ R7, R132, R147 ;  /* 0x0000009384077220 */ /* 0x002fe20000410000 */
[----:B----4-:R-:W-:Y:S01]  /*18220*/  F2FP.BF16.F32.PACK_AB R71, R217, R216 ;  /* 0x000000d8d947723e */ /* 0x010fe200000010ff */
[--C-:B------:R-:W-:Y:S01]  /*18230*/  FFMA.FTZ R113, R47, UR4, -R2.reuse ;  /* 0x000000042f717c23 */ /* 0x100fe20008010802 */
[----:B--2---:R-:W-:Y:S01]  /*18240*/  FMUL.FTZ R8, R0, R140 ;  /* 0x0000008c00087220 */ /* 0x004fe20000410000 */
[--C-:B------:R-:W-:Y:S01]  /*18250*/  FFMA.FTZ R87, R26, UR4, -R2.reuse ;  /* 0x000000041a577c23 */ /* 0x100fe20008010802 */
[--C-:B------:R-:W-:Y:S01]  /*18260*/  FFMA.FTZ R84, R31, UR4, -R2.reuse ;  /* 0x000000041f547c23 */ /* 0x100fe20008010802 */
[--C-:B------:R-:W-:Y:S03]  /*18270*/  FFMA.FTZ R248, R75, UR4, -R2.reuse ;  /* 0x000000044bf87c23 */ /* 0x100fe60008010802 */
[----:B------:R1:W2:Y:S01]  /*18280*/  MUFU.EX2 R106, R9 ;  /* 0x00000009006a7308 */ /* 0x0002a20000000800 */
[----:B------:R-:W-:Y:S01]  /*18290*/  MOV R75, R53 ;  /* 0x00000035004b7202 */ /* 0x000fe20000000f00 */
[--C-:B------:R-:W-:Y:S01]  /*182a0*/  FFMA.FTZ R246, R79, UR4, -R2.reuse ;  /* 0x000000044ff67c23 */ /* 0x100fe20008010802 */
[----:B------:R-:W-:Y:S01]  /*182b0*/  MOV R79, R52 ;  /* 0x00000034004f7202 */ /* 0x000fe20000000f00 */
[C---:B------:R-:W-:Y:S01]  /*182c0*/  FMUL.FTZ R18, R132.reuse, R150 ;  /* 0x0000009684127220 */ /* 0x040fe20000410000 */
[----:B------:R-:W-:Y:S01]  /*182d0*/  LDSM.16.MT88.4 R52, [R222+0x8000] ;  /* 0x00800000de34783b */ /* 0x000fe20000004200 */
[----:B------:R-:W-:Y:S01]  /*182e0*/  FMUL.FTZ R19, R132, R151 ;  /* 0x0000009784137220 */ /* 0x000fe20000410000 */
[C---:B------:R-:W-:Y:S03]  /*182f0*/  FMUL.FTZ R24, R0.reuse, R156 ;  /* 0x0000009c00187220 */ /* 0x040fe60000410000 */
[----:B------:R4:W-:Y:S01]  /*18300*/  MUFU.EX2 R92, R12 ;  /* 0x0000000c005c7308 */ /* 0x0009e20000000800 */
[C---:B------:R-:W-:Y:S01]  /*18310*/  FMUL.FTZ R25, R0.reuse, R157 ;  /* 0x0000009d00197220 */ /* 0x040fe20000410000 */
[C---:B------:R-:W-:Y:S01]  /*18320*/  FMUL.FTZ R28, R0.reuse, R168 ;  /* 0x000000a8001c7220 */ /* 0x040fe20000410000 */
[----:B------:R-:W-:Y:S01]  /*18330*/  FMUL.FTZ R29, R0, R169 ;  /* 0x000000a9001d7220 */ /* 0x000fe20000410000 */
[----:B------:R-:W-:Y:S02]  /*18340*/  IMAD.MOV.U32 R57, RZ, RZ, R33 ;  /* 0x000000ffff397224 */ /* 0x000fe400078e0021 */
[C---:B------:R-:W-:Y:S01]  /*18350*/  FMUL.FTZ R33, R133.reuse, R165 ;  /* 0x000000a585217220 */ /* 0x040fe20000410000 */
[----:B------:R-:W-:Y:S01]  /*18360*/  FMUL.FTZ R48, R133, R180 ;  /* 0x000000b485307220 */ /* 0x000fe20000410000 */
[----:B------:R-:W-:Y:S02]  /*18370*/  FMUL.FTZ R50, R132, R182 ;  /* 0x000000b684327220 */ /* 0x000fe40000410000 */
[----:B------:R-:W4:Y:S01]  /*18380*/  MUFU.EX2 R105, R13 ;  /* 0x0000000d00697308 */ /* 0x000f220000000800 */
[----:B------:R-:W-:Y:S01]  /*18390*/  FFMA.FTZ R131, R63, UR4, -R2 ;  /* 0x000000043f837c23 */ /* 0x000fe20008010802 */
[----:B------:R-:W-:Y:S01]  /*183a0*/  FFMA.FTZ R63, R109, UR4, -R4 ;  /* 0x000000046d3f7c23 */ /* 0x000fe20008010804 */
[----:B------:R-:W-:Y:S01]  /*183b0*/  MOV R109, R38 ;  /* 0x00000026006d7202 */ /* 0x000fe20000000f00 */
[----:B------:R-:W-:Y:S01]  /*183c0*/  FFMA.FTZ R17, R90, UR4, -R2 ;  /* 0x000000045a117c23 */ /* 0x000fe20008010802 */
[----:B------:R-:W-:Y:S01]  /*183d0*/  FFMA.FTZ R90, R45, UR4, -R4 ;  /* 0x000000042d5a7c23 */ /* 0x000fe20008010804 */
[--C-:B------:R-:W-:Y:S01]  /*183e0*/  FFMA.FTZ R115, R43, UR4, -R2.reuse ;  /* 0x000000042b737c23 */ /* 0x100fe20008010802 */
[--C-:B------:R-:W-:Y:S03]  /*183f0*/  FFMA.FTZ R114, R46, UR4, -R2.reuse ;  /* 0x000000042e727c23 */ /* 0x100fe60008010802 */
[----:B------:R-:W-:Y:S01]  /*18400*/  MUFU.EX2 R157, R119 ;  /* 0x00000077009d7308 */ /* 0x000fe20000000800 */
[----:B------:R-:W-:Y:S01]  /*18410*/  FFMA.FTZ R219, R62, UR4, -R2 ;  /* 0x000000043edb7c23 */ /* 0x000fe20008010802 */
[--C-:B------:R-:W-:Y:S01]  /*18420*/  FFMA.FTZ R94, R41, UR4, -R4.reuse ;  /* 0x00000004295e7c23 */ /* 0x100fe20008010804 */
[----:B------:R-:W4:Y:S01]  /*18430*/  LDSM.16.MT88.4 R36, [R224+0x8000] ;  /* 0x00800000e024783b */ /* 0x000f220000004200 */
[----:B------:R-:W-:Y:S01]  /*18440*/  MOV R62, R68 ;  /* 0x00000044003e7202 */ /* 0x000fe20000000f00 */
        /* <DEDUP_REMOVED lines=9> */
[----:B------:R-:W-:Y:S01]  /*184e0*/  FMUL.FTZ R4, R133, R144 ;  /* 0x0000009085047220 */ /* 0x000fe20000410000 */
[----:B------:R-:W-:Y:S03]  /*184f0*/  F2FP.BF16.F32.PACK_AB R69, R204, R128 ;  /* 0x00000080cc45723e */ /* 0x000fe600000010ff */
[----:B------:R-:W-:Y:S01]  /*18500*/  MUFU.EX2 R150, R84 ;  /* 0x0000005400967308 */ /* 0x000fe20000000800 */
[----:B------:R-:W-:Y:S01]  /*18510*/  F2FP.BF16.F32.PACK_AB R68, R210, R209 ;  /* 0x000000d1d244723e */ /* 0x000fe200000010ff */
[--C-:B------:R-:W-:Y:S01]  /*18520*/  FFMA.FTZ R235, R58, UR4, -R2.reuse ;  /* 0x000000043aeb7c23 */ /* 0x100fe20008010802 */
[----:B------:R-:W-:Y:S01]  /*18530*/  MOV R47, R65 ;  /* 0x00000041002f7202 */ /* 0x000fe20000000f00 */
[----:B-1----:R-:W-:Y:S01]  /*18540*/  FMUL.FTZ R9, R0, R141 ;  /* 0x0000008d00097220 */ /* 0x002fe20000410000 */
[----:B------:R-:W-:Y:S01]  /*18550*/  MOV R58, R64 ;  /* 0x00000040003a7202 */ /* 0x000fe20000000f00 */
[C---:B------:R-:W-:Y:S01]  /*18560*/  FMUL.FTZ R10, R3.reuse, R142 ;  /* 0x0000008e030a7220 */ /* 0x040fe20000410000 */
[----:B------:R-:W-:Y:S03]  /*18570*/  FMUL.FTZ R11, R3, R143 ;  /* 0x0000008f030b7220 */ /* 0x000fe60000410000 */
[----:B------:R-:W-:Y:S01]  /*18580*/  MUFU.EX2 R180, R212 ;  /* 0x000000d400b47308 */ /* 0x000fe20000000800 */
[----:B------:R-:W-:Y:S01]  /*18590*/  F2FP.BF16.F32.PACK_AB R65, R112, R102 ;  /* 0x000000667041723e */ /* 0x000fe200000010ff */
[-C--:B------:R-:W-:Y:S05]  /*185a0*/  HMMA.16816.F32.BF16 R4, R68, R20.reuse, R4 ;  /* 0x000000144404723c */ /* 0x080fea0000041804 */
[----:B---3--:R-:W-:Y:S03]  /*185b0*/  F2FP.BF16.F32.PACK_AB R67, R215, R107 ;  /* 0x0000006bd743723e */ /* 0x008fe600000010ff */
[----:B------:R-:W-:Y:S03]  /*185c0*/  MUFU.EX2 R182, R211 ;  /* 0x000000d300b67308 */ /* 0x000fe60000000800 */
[----:B--2---:R-:W-:Y:S01]  /*185d0*/  F2FP.BF16.F32.PACK_AB R64, R106, R103 ;  /* 0x000000676a40723e */ /* 0x004fe200000010ff */
[C---:B----4-:R-:W-:Y:S01]  /*185e0*/  FMUL.FTZ R12, R0.reuse, R152 ;  /* 0x00000098000c7220 */ /* 0x050fe20000410000 */
[----:B------:R-:W-:Y:S01]  /*185f0*/  F2FP.BF16.F32.PACK_AB R66, R105, R92 ;  /* 0x0000005c6942723e */ /* 0x000fe200000010ff */
[----:B------:R-:W-:Y:S01]  /*18600*/  FMUL.FTZ R13, R0, R153 ;  /* 0x00000099000d7220 */ /* 0x000fe20000410000 */
[C---:B------:R-:W-:Y:S03]  /*18610*/  FMUL.FTZ R14, R3.reuse, R154 ;  /* 0x0000009a030e7220 */ /* 0x040fe60000410000 */
[----:B------:R-:W-:Y:S01]  /*18620*/  MUFU.EX2 R153, R114 ;  /* 0x0000007200997308 */ /* 0x000fe20000000800 */
[----:B------:R-:W-:Y:S01]  /*18630*/  FMUL.FTZ R15, R3, R155 ;  /* 0x0000009b030f7220 */ /* 0x000fe20000410000 */
[--C-:B------:R-:W-:Y:S01]  /*18640*/  FFMA.FTZ R86, R27, UR4, -R2.reuse ;  /* 0x000000041b567c23 */ /* 0x100fe20008010802 */
[--C-:B------:R-:W-:Y:S01]  /*18650*/  FFMA.FTZ R85, R30, UR4, -R2.reuse ;  /* 0x000000041e557c23 */ /* 0x100fe20008010802 */
[C---:B------:R-:W-:Y:S06]  /*18660*/  HMMA.16816.F32.BF16 R8, R64.reuse, R20, R8 ;  /* 0x000000144008723c */ /* 0x040fec0000041808 */
[----:B------:R-:W-:Y:S01]  /*18670*/  MUFU.EX2 R97, R86 ;  /* 0x0000005600617308 */ /* 0x000fe20000000800 */
[--C-:B------:R-:W-:Y:S01]  /*18680*/  FFMA.FTZ R98, R42, UR4, -R2.reuse ;  /* 0x000000042a627c23 */ /* 0x100fe20008010802 */
[----:B------:R-:W-:Y:S03]  /*18690*/  FFMA.FTZ R2, R127, UR4, -R2 ;  /* 0x000000047f027c23 */ /* 0x000fe60008010802 */
[----:B------:R-:W-:Y:S01]  /*186a0*/  MOV R127, R17 ;  /* 0x00000011007f7202 */ /* 0x000fe20000000f00 */
[C---:B------:R-:W-:Y:S01]  /*186b0*/  FMUL.FTZ R17, R133.reuse, R149 ;  /* 0x0000009585117220 */ /* 0x040fe20000410000 */
[-C--:B------:R-:W-:Y:S03]  /*186c0*/  HMMA.16816.F32.BF16 R12, R64, R22.reuse, R12 ;  /* 0x00000016400c723c */ /* 0x080fe6000004180c */
[----:B------:R-:W-:Y:S01]  /*186d0*/  MUFU.EX2 R147, R85 ;  /* 0x0000005500937308 */ /* 0x000fe20000000800 */
[----:B------:R-:W-:Y:S01]  /*186e0*/  MOV R60, R16 ;  /* 0x00000010003c7202 */ /* 0x000fe20000000f00 */
[C---:B------:R-:W-:Y:S01]  /*186f0*/  FMUL.FTZ R16, R133.reuse, R148 ;  /* 0x0000009485107220 */ /* 0x040fe20000410000 */
[C---:B------:R-:W-:Y:S01]  /*18700*/  FMUL.FTZ R20, R133.reuse, R160 ;  /* 0x000000a085147220 */ /* 0x040fe20000410000 */
[----:B------:R-:W-:Y:S01]  /*18710*/  FMUL.FTZ R21, R133, R161 ;  /* 0x000000a185157220 */ /* 0x000fe20000410000 */
[C---:B------:R-:W-:Y:S05]  /*18720*/  FMUL.FTZ R26, R3.reuse, R158 ;  /* 0x0000009e031a7220 */ /* 0x040fea0000410000 */
[----:B------:R-:W-:Y:S01]  /*18730*/  MUFU.EX2 R161, R131 ;  /* 0x0000008300a17308 */ /* 0x000fe20000000800 */
[C---:B------:R-:W-:Y:S04]  /*18740*/  HMMA.16816.F32.BF16 R16, R68.reuse, R22, R16 ;  /* 0x000000164410723c */ /* 0x040fe80000041810 */
[C---:B------:R-:W-:Y:S01]  /*18750*/  FMUL.FTZ R27, R3.reuse, R159 ;  /* 0x0000009f031b7220 */ /* 0x040fe20000410000 */
[C---:B------:R-:W-:Y:S01]  /*18760*/  FMUL.FTZ R30, R3.reuse, R170 ;  /* 0x000000aa031e7220 */ /* 0x040fe20000410000 */
[----:B------:R-:W-:Y:S03]  /*18770*/  FMUL.FTZ R31, R3, R171 ;  /* 0x000000ab031f7220 */ /* 0x000fe60000410000 */
[----:B------:R-:W-:Y:S02]  /*18780*/  MUFU.EX2 R148, R100 ;  /* 0x0000006400947308 */ /* 0x000fe40000000800 */
[C---:B------:R-:W-:Y:S01]  /*18790*/  FMUL.FTZ R22, R132.reuse, R162 ;  /* 0x000000a284167220 */ /* 0x040fe20000410000 */
[C---:B------:R-:W-:Y:S01]  /*187a0*/  FMUL.FTZ R23, R132.reuse, R163 ;  /* 0x000000a384177220 */ /* 0x040fe20000410000 */
[----:B------:R-:W-:Y:S01]  /*187b0*/  MOV R40, R35 ;  /* 0x0000002300287202 */ /* 0x000fe20000000f00 */
[C---:B------:R-:W-:Y:S01]  /*187c0*/  FMUL.FTZ R35, R132.reuse, R167 ;  /* 0x000000a784237220 */ /* 0x040fe20000410000 */
[----:B------:R-:W-:Y:S04]  /*187d0*/  MOV R42, R34 ;  /* 0x00000022002a7202 */ /* 0x000fe80000000f00 */
[----:B------:R-:W-:Y:S01]  /*187e0*/  MUFU.EX2 R170, R101 ;  /* 0x0000006500aa7308 */ /* 0x000fe20000000800 */
[----:B------:R-:W-:Y:S01]  /*187f0*/  MOV R61, R32 ;  /* 0x00000020003d7202 */ /* 0x000fe20000000f00 */
[C---:B------:R-:W-:Y:S01]  /*18800*/  FMUL.FTZ R32, R133.reuse, R164 ;  /* 0x000000a485207220 */ /* 0x040fe20000410000 */
[-C--:B------:R-:W-:Y:S03]  /*18810*/  HMMA.16816.F32.BF16 R20, R68, R36.reuse, R20 ;  /* 0x000000244414723c */ /* 0x080fe60000041814 */
[----:B------:R-:W-:Y:S01]  /*18820*/  FMUL.FTZ R34, R132, R166 ;  /* 0x000000a684227220 */ /* 0x000fe20000410000 */
[----:B------:R-:W-:Y:S03]  /*18830*/  MOV R144, R40 ;  /* 0x0000002800907202 */ /* 0x000fe60000000f00 */
[----:B------:R-:W-:Y:S01]  /*18840*/  MUFU.EX2 R100, R81 ;  /* 0x0000005100647308 */ /* 0x000fe20000000800 */
[C---:B------:R-:W-:Y:S04]  /*18850*/  HMMA.16816.F32.BF16 R24, R64.reuse, R36, R24 ;  /* 0x000000244018723c */ /* 0x040fe80000041818 */
[----:B------:R-:W-:Y:S02]  /*18860*/  FMUL.FTZ R40, R0, R172 ;  /* 0x000000ac00287220 */ /* 0x000fe40000410000 */
[-C--:B------:R-:W-:Y:S03]  /*18870*/  HMMA.16816.F32.BF16 R28, R64, R38.reuse, R28 ;  /* 0x00000026401c723c */ /* 0x080fe6000004181c */
[----:B------:R-:W-:Y:S02]  /*18880*/  MUFU.EX2 R149, R80 ;  /* 0x0000005000957308 */ /* 0x000fe40000000800 */
[C---:B------:R-:W-:Y:S01]  /*18890*/  FMUL.FTZ R36, R133.reuse, R176 ;  /* 0x000000b085247220 */ /* 0x040fe20000410000 */
[C---:B------:R-:W-:Y:S07]  /*188a0*/  HMMA.16816.F32.BF16 R32, R68.reuse, R38, R32 ;  /* 0x000000264420723c */ /* 0x040fee0000041820 */
[----:B------:R-:W-:Y:S01]  /*188b0*/  MUFU.EX2 R164, R83 ;  /* 0x0000005300a47308 */ /* 0x000fe20000000800 */
[----:B------:R-:W-:Y:S03]  /*188c0*/  FMUL.FTZ R37, R133, R177 ;  /* 0x000000b185257220 */ /* 0x000fe60000410000 */
[----:B------:R-:W-:Y:S01]  /*188d0*/  MOV R177, R42 ;  /* 0x0000002a00b17202 */ /* 0x000fe20000000f00 */
[C---:B------:R-:W-:Y:S01]  /*188e0*/  FMUL.FTZ R38, R132.reuse, R178 ;  /* 0x000000b284267220 */ /* 0x040fe20000410000 */
[----:B------:R-:W-:Y:S04]  /*188f0*/  FMUL.FTZ R39, R132, R179 ;  /* 0x000000b384277220 */ /* 0x000fe80000410000 */
[----:B------:R-:W-:Y:S01]  /*18900*/  MUFU.EX2 R154, R139 ;  /* 0x0000008b009a7308 */ /* 0x000fe20000000800 */
[C---:B------:R-:W-:Y:S01]  /*18910*/  FMUL.FTZ R42, R3.reuse, R174 ;  /* 0x000000ae032a7220 */ /* 0x040fe20000410000 */
[----:B------:R-:W-:Y:S01]  /*18920*/  MOV R174, R43 ;  /* 0x0000002b00ae7202 */ /* 0x000fe20000000f00 */
[----:B------:R-:W-:Y:S01]  /*18930*/  FMUL.FTZ R43, R3, R175 ;  /* 0x000000af032b7220 */ /* 0x000fe20000410000 */
[----:B------:R-:W-:Y:S01]  /*18940*/  MOV R172, R41 ;  /* 0x0000002900ac7202 */ /* 0x000fe20000000f00 */
[C---:B------:R-:W-:Y:S01]  /*18950*/  FMUL.FTZ R41, R0.reuse, R173 ;  /* 0x000000ad00297220 */ /* 0x040fe20000410000 */
[-C--:B------:R-:W-:Y:S04]  /*18960*/  HMMA.16816.F32.BF16 R36, R68, R52.reuse, R36 ;  /* 0x000000344424723c */ /* 0x080fe80000041824 */
[----:B------:R-:W-:Y:S01]  /*18970*/  MUFU.EX2 R166, R129 ;  /* 0x0000008100a67308 */ /* 0x000fe20000000800 */
[----:B------:R-:W-:Y:S01]  /*18980*/  MOV R124, R57 ;  /* 0x00000039007c7202 */ /* 0x000fe20000000f00 */
[----:B------:R-:W-:Y:S01]  /*18990*/  IMAD.MOV.U32 R120, RZ, RZ, R75 ;  /* 0x000000ffff787224 */ /* 0x000fe200078e004b */
[----:B------:R-:W-:Y:S01]  /*189a0*/  MOV R57, R74 ;  /* 0x0000004a00397202 */ /* 0x000fe20000000f00 */
[C---:B------:R-:W-:Y:S01]  /*189b0*/  HMMA.16816.F32.BF16 R40, R64.reuse, R52, R40 ;  /* 0x000000344028723c */ /* 0x040fe20000041828 */
[----:B------:R-:W1:Y:S05]  /*189c0*/  LDSM.16.MT88.4 R72, [R223+0x8000] ;  /* 0x00800000df48783b */ /* 0x000e6a0000004200 */
[----:B------:R-:W-:Y:S01]  /*189d0*/  MUFU.EX2 R171, R116 ;  /* 0x0000007400ab7308 */ /* 0x000fe20000000800 */
[----:B------:R-:W-:Y:S01]  /*189e0*/  MOV R175, R56 ;  /* 0x0000003800af7202 */ /* 0x000fe20000000f00 */
[----:B------:R-:W-:Y:S03]  /*189f0*/  FMUL.FTZ R53, R133, R197 ;  /* 0x000000c585357220 */ /* 0x000fe60000410000 */
[----:B------:R-:W-:Y:S01]  /*18a00*/  MOV R197, R57 ;  /* 0x0000003900c57202 */ /* 0x000fe20000000f00 */
[C---:B------:R-:W-:Y:S04]  /*18a10*/  FMUL.FTZ R57, R0.reuse, R193 ;  /* 0x000000c100397220 */ /* 0x040fe80000410000 */
[----:B------:R-:W-:Y:S01]  /*18a20*/  MUFU.EX2 R98, R98 ;  /* 0x0000006200627308 */ /* 0x000fe20000000800 */
[----:B------:R-:W-:Y:S01]  /*18a30*/  MOV R193, R62 ;  /* 0x0000003e00c17202 */ /* 0x000fe20000000f00 */
[----:B------:R-:W-:Y:S01]  /*18a40*/  FMUL.FTZ R62, R3, R190 ;  /* 0x000000be033e7220 */ /* 0x000fe20000410000 */
[----:B------:R-:W-:Y:S01]  /*18a50*/  MOV R56, R49 ;  /* 0x0000003100387202 */ /* 0x000fe20000000f00 */
[----:B------:R-:W2:Y:S01]  /*18a60*/  LDL.LU R190, [R1+0x90] ;  /* 0x0000900001be7983 */ /* 0x000ea20000300800 */
[C---:B------:R-:W-:Y:S01]  /*18a70*/  FMUL.FTZ R49, R133.reuse, R181 ;  /* 0x000000b585317220 */ /* 0x040fe20000410000 */
[----:B------:R-:W-:Y:S01]  /*18a80*/  MOV R178, R130 ;  /* 0x0000008200b27202 */ /* 0x000fe20000000f00 */
[----:B------:R-:W-:Y:S03]  /*18a90*/  FMUL.FTZ R52, R133, R196 ;  /* 0x000000c485347220 */ /* 0x000fe60000410000 */
[----:B------:R3:W-:Y:S01]  /*18aa0*/  MUFU.EX2 R181, R206 ;  /* 0x000000ce00b57308 */ /* 0x0007e20000000800 */
[----:B------:R-:W-:Y:S02]  /*18ab0*/  MOV R125, R60 ;  /* 0x0000003c007d7202 */ /* 0x000fe40000000f00 */
[----:B------:R-:W-:Y:S02]  /*18ac0*/  MOV R93, R58 ;  /* 0x0000003a005d7202 */ /* 0x000fe40000000f00 */
[----:B------:R-:W-:Y:S01]  /*18ad0*/  MOV R60, R46 ;  /* 0x0000002e003c7202 */ /* 0x000fe20000000f00 */
[C---:B------:R-:W-:Y:S01]  /*18ae0*/  FMUL.FTZ R46, R3.reuse, R186 ;  /* 0x000000ba032e7220 */ /* 0x040fe20000410000 */
[----:B------:R-:W-:Y:S03]  /*18af0*/  MOV R173, R45 ;  /* 0x0000002d00ad7202 */ /* 0x000fe60000000f00 */
[----:B------:R-:W-:Y:S01]  /*18b00*/  MUFU.EX2 R130, R214 ;  /* 0x000000d600827308 */ /* 0x000fe20000000800 */
[----:B------:R-:W-:Y:S01]  /*18b10*/  MOV R121, R44 ;  /* 0x0000002c00797202 */ /* 0x000fe20000000f00 */
[C---:B------:R-:W-:Y:S01]  /*18b20*/  FMUL.FTZ R44, R0.reuse, R184 ;  /* 0x000000b8002c7220 */ /* 0x040fe20000410000 */
[----:B------:R-:W-:Y:S01]  /*18b30*/  MOV R58, R47 ;  /* 0x0000002f003a7202 */ /* 0x000fe20000000f00 */
[C---:B------:R-:W-:Y:S01]  /*18b40*/  FMUL.FTZ R47, R3.reuse, R187 ;  /* 0x000000bb032f7220 */ /* 0x040fe20000410000 */
[----:B------:R-:W-:Y:S01]  /*18b50*/  FMUL.FTZ R45, R0, R185 ;  /* 0x000000b9002d7220 */ /* 0x000fe20000410000 */
[----:B------:R-:W-:Y:S04]  /*18b60*/  MOV R179, R61 ;  /* 0x0000003d00b37202 */ /* 0x000fe80000000f00 */
[----:B------:R-:W-:Y:S01]  /*18b70*/  MUFU.EX2 R165, R113 ;  /* 0x0000007100a57308 */ /* 0x000fe20000000800 */
[----:B------:R-:W-:Y:S01]  /*18b80*/  MOV R61, R51 ;  /* 0x00000033003d7202 */ /* 0x000fe20000000f00 */
[----:B------:R-:W-:Y:S01]  /*18b90*/  FMUL.FTZ R51, R132, R183 ;  /* 0x000000b784337220 */ /* 0x000fe20000410000 */
[----:B------:R-:W-:Y:S01]  /*18ba0*/  MOV R108, R104 ;  /* 0x00000068006c7202 */ /* 0x000fe20000000f00 */
[-C--:B------:R-:W-:Y:S03]  /*18bb0*/  HMMA.16816.F32.BF16 R44, R64, R54.reuse, R44 ;  /* 0x00000036402c723c */ /* 0x080fe6000004182c */
[----:B------:R-:W-:Y:S03]  /*18bc0*/  MOV R185, R76 ;  /* 0x0000004c00b97202 */ /* 0x000fe60000000f00 */
[----:B------:R4:W1:Y:S01]  /*18bd0*/  MUFU.EX2 R183, R205 ;  /* 0x000000cd00b77308 */ /* 0x0008620000000800 */
[----:B------:R-:W-:Y:S01]  /*18be0*/  MOV R184, R79 ;  /* 0x0000004f00b87202 */ /* 0x000fe20000000f00 */
[C---:B------:R-:W-:Y:S04]  /*18bf0*/  HMMA.16816.F32.BF16 R48, R68.reuse, R54, R48 ;  /* 0x000000364430723c */ /* 0x040fe80000041830 */
[----:B------:R-:W-:Y:S04]  /*18c00*/  MOV R187, R78 ;  /* 0x0000004e00bb7202 */ /* 0x000fe80000000f00 */
[----:B------:R1:W-:Y:S03]  /*18c10*/  MUFU.EX2 R104, R207 ;  /* 0x000000cf00687308 */ /* 0x0003e60000000800 */
[----:B---3--:R-:W-:Y:S01]  /*18c20*/  MOV R206, R58 ;  /* 0x0000003a00ce7202 */ /* 0x008fe20000000f00 */
[C---:B------:R-:W-:Y:S01]  /*18c30*/  FMUL.FTZ R58, R3.reuse, R194 ;  /* 0x000000c2033a7220 */ /* 0x040fe20000410000 */
[----:B------:R-:W-:Y:S01]  /*18c40*/  MOV R194, R59 ;  /* 0x0000003b00c27202 */ /* 0x000fe20000000f00 */
[C---:B------:R-:W-:Y:S01]  /*18c50*/  FMUL.FTZ R59, R3.reuse, R195 ;  /* 0x000000c3033b7220 */ /* 0x040fe20000410000 */
[----:B------:R-:W-:Y:S03]  /*18c60*/  IMAD.MOV.U32 R195, RZ, RZ, R56 ;  /* 0x000000ffffc37224 */ /* 0x000fe600078e0038 */
[----:B------:R-:W-:Y:S01]  /*18c70*/  MUFU.EX2 R118, R118 ;  /* 0x0000007600767308 */ /* 0x000fe20000000800 */
[----:B------:R-:W-:Y:S01]  /*18c80*/  FMUL.FTZ R56, R0, R192 ;  /* 0x000000c000387220 */ /* 0x000fe20000410000 */
[----:B------:R-:W-:Y:S01]  /*18c90*/  MOV R186, R63 ;  /* 0x0000003f00ba7202 */ /* 0x000fe20000000f00 */
[----:B------:R-:W-:Y:S01]  /*18ca0*/  FMUL.FTZ R63, R3, R191 ;  /* 0x000000bf033f7220 */ /* 0x000fe20000410000 */
[----:B------:R-:W-:Y:S01]  /*18cb0*/  MOV R192, R77 ;  /* 0x0000004d00c07202 */ /* 0x000fe20000000f00 */
[C---:B------:R-:W-:Y:S01]  /*18cc0*/  FMUL.FTZ R55, R132.reuse, R199 ;  /* 0x000000c784377220 */ /* 0x040fe20000410000 */
[----:B------:R-:W-:Y:S01]  /*18cd0*/  FMUL.FTZ R54, R132, R198 ;  /* 0x000000c684367220 */ /* 0x000fe20000410000 */
[----:B------:R-:W-:Y:S01]  /*18ce0*/  MOV R199, R93 ;  /* 0x0000005d00c77202 */ /* 0x000fe20000000f00 */
[----:B------:R-:W3:Y:S01]  /*18cf0*/  LDSM.16.MT88.4 R76, [R221+0x8800] ;  /* 0x00880000dd4c783b */ /* 0x000ee20000004200 */
[----:B------:R-:W-:Y:S01]  /*18d00*/  MOV R198, R120 ;  /* 0x0000007800c67202 */ /* 0x000fe20000000f00 */
[----:B------:R-:W-:Y:S01]  /*18d10*/  MUFU.EX2 R167, R90 ;  /* 0x0000005a00a77308 */ /* 0x000fe20000000800 */
[----:B----4-:R-:W-:Y:S02]  /*18d20*/  MOV R205, R121 ;  /* 0x0000007900cd7202 */ /* 0x010fe40000000f00 */
[-C--:B-1----:R-:W-:Y:S03]  /*18d30*/  HMMA.16816.F32.BF16 R52, R68, R72.reuse, R52 ;  /* 0x000000484434723c */ /* 0x082fe60000041834 */
[----:B------:R-:W-:Y:S02]  /*18d40*/  MOV R207, R144 ;  /* 0x0000009000cf7202 */ /* 0x000fe40000000f00 */
[----:B------:R-:W-:Y:S01]  /*18d50*/  MOV R176, R60 ;  /* 0x0000003c00b07202 */ /* 0x000fe20000000f00 */
[C---:B------:R-:W-:Y:S01]  /*18d60*/  HMMA.16816.F32.BF16 R56, R64.reuse, R72, R56 ;  /* 0x000000484038723c */ /* 0x040fe20000041838 */
[----:B------:R-:W-:Y:S04]  /*18d70*/  MUFU.EX2 R144, R213 ;  /* 0x000000d500907308 */ /* 0x000fe80000000800 */
[C---:B------:R-:W-:Y:S01]  /*18d80*/  FMUL.FTZ R60, R0.reuse, R188 ;  /* 0x000000bc003c7220 */ /* 0x040fe20000410000 */
[----:B------:R-:W-:Y:S01]  /*18d90*/  MOV R93, R61 ;  /* 0x0000003d005d7202 */ /* 0x000fe20000000f00 */
[----:B------:R-:W-:Y:S01]  /*18da0*/  FMUL.FTZ R61, R0, R189 ;  /* 0x000000bd003d7220 */ /* 0x000fe20000410000 */
[----:B------:R-:W-:Y:S03]  /*18db0*/  MOV R196, R95 ;  /* 0x0000005f00c47202 */ /* 0x000fe60000000f00 */
[----:B------:R-:W-:Y:S01]  /*18dc0*/  MUFU.EX2 R139, R231 ;  /* 0x000000e7008b7308 */ /* 0x000fe20000000800 */
[----:B------:R-:W-:Y:S02]  /*18dd0*/  MOV R121, R99 ;  /* 0x0000006300797202 */ /* 0x000fe40000000f00 */
[-C--:B------:R-:W-:Y:S07]  /*18de0*/  HMMA.16816.F32.BF16 R60, R64, R74.reuse, R60 ;  /* 0x0000004a403c723c */ /* 0x080fee000004183c */
[----:B------:R-:W1:Y:S01]  /*18df0*/  MUFU.EX2 R99, R96 ;  /* 0x0000006000637308 */ /* 0x000e620000000800 */
[C---:B------:R-:W-:Y:S03]  /*18e00*/  FMUL.FTZ R64, R133.reuse, R200 ;  /* 0x000000c885407220 */ /* 0x040fe60000410000 */
[----:B------:R-:W-:Y:S01]  /*18e10*/  FMUL.FTZ R65, R133, R201 ;  /* 0x000000c985417220 */ /* 0x000fe20000410000 */
[C---:B------:R-:W-:Y:S01]  /*18e20*/  FMUL.FTZ R66, R132.reuse, R202 ;  /* 0x000000ca84427220 */ /* 0x040fe20000410000 */
[----:B------:R-:W-:Y:S04]  /*18e30*/  FMUL.FTZ R67, R132, R203 ;  /* 0x000000cb84437220 */ /* 0x000fe80000410000 */
[----:B------:R-:W4:Y:S03]  /*18e40*/  MUFU.EX2 R95, R87 ;  /* 0x00000057005f7308 */ /* 0x000f260000000800 */
[----:B------:R-:W-:Y:S07]  /*18e50*/  HMMA.16816.F32.BF16 R64, R68, R74, R64 ;  /* 0x0000004a4440723c */ /* 0x000fee0000041840 */
[----:B------:R-:W3:Y:S01]  /*18e60*/  MUFU.EX2 R96, R82 ;  /* 0x0000005200607308 */ /* 0x000ee20000000800 */
[----:B------:R-:W-:Y:S09]  /*18e70*/  F2FP.BF16.F32.PACK_AB R70, R183, R181 ;  /* 0x000000b5b746723e */ /* 0x000ff200000010ff */
[----:B------:R-:W2:Y:S01]  /*18e80*/  MUFU.EX2 R120, R115 ;  /* 0x0000007300787308 */ /* 0x000ea20000000800 */
[----:B-1----:R-:W-:Y:S02]  /*18e90*/  F2FP.BF16.F32.PACK_AB R69, R151, R99 ;  /* 0x000000639745723e */ /* 0x002fe400000010ff */
[----:B------:R-:W-:Y:S02]  /*18ea0*/  F2FP.BF16.F32.PACK_AB R71, R170, R148 ;  /* 0x00000094aa47723e */ /* 0x000fe400000010ff */
[----:B------:R-:W-:Y:S02]  /*18eb0*/  F2FP.BF16.F32.PACK_AB R68, R104, R208 ;  /* 0x000000d06844723e */ /* 0x000fe400000010ff */
[----:B----4-:R-:W-:Y:S03]  /*18ec0*/  F2FP.BF16.F32.PACK_AB R73, R97, R95 ;  /* 0x0000005f6149723e */ /* 0x010fe600000010ff */
[----:B------:R-:W1:Y:S01]  /*18ed0*/  MUFU.EX2 R152, R94 ;  /* 0x0000005e00987308 */ /* 0x000e620000000800 */
[----:B------:R-:W-:Y:S02]  /*18ee0*/  F2FP.BF16.F32.PACK_AB R75, R150, R147 ;  /* 0x00000093964b723e */ /* 0x000fe400000010ff */
[----:B---3--:R-:W-:Y:S01]  /*18ef0*/  F2FP.BF16.F32.PACK_AB R72, R100, R96 ;  /* 0x000000606448723e */ /* 0x008fe200000010ff */
[-C--:B------:R-:W-:Y:S03]  /*18f00*/  HMMA.16816.F32.BF16 R4, R68, R76.reuse, R4 ;  /* 0x0000004c4404723c */ /* 0x080fe60000041804 */
[----:B------:R-:W-:Y:S03]  /*18f10*/  F2FP.BF16.F32.PACK_AB R74, R164, R149 ;  /* 0x00000095a44a723e */ /* 0x000fe600000010ff */
[----:B------:R-:W3:Y:S04]  /*18f20*/  MUFU.EX2 R155, R91 ;  /* 0x0000005b009b7308 */ /* 0x000ee80000000800 */
[C---:B------:R-:W-:Y:S06]  /*18f30*/  HMMA.16816.F32.BF16 R8, R72.reuse, R76, R8 ;  /* 0x0000004c4808723c */ /* 0x040fec0000041808 */
[----:B------:R-:W-:Y:S01]  /*18f40*/  MUFU.EX2 R145, R243 ;  /* 0x000000f300917308 */ /* 0x000fe20000000800 */
[-C--:B------:R-:W-:Y:S09]  /*18f50*/  HMMA.16816.F32.BF16 R12, R72, R78.reuse, R12 ;  /* 0x0000004e480c723c */ /* 0x080ff2000004180c */
[----:B------:R-:W-:Y:S01]  /*18f60*/  MUFU.EX2 R146, R242 ;  /* 0x000000f200927308 */ /* 0x000fe20000000800 */
[C---:B------:R-:W-:Y:S01]  /*18f70*/  HMMA.16816.F32.BF16 R16, R68.reuse, R78, R16 ;  /* 0x0000004e4410723c */ /* 0x040fe20000041810 */
[----:B------:R-:W4:Y:S08]  /*18f80*/  LDSM.16.MT88.4 R76, [R224+0x8800] ;  /* 0x00880000e04c783b */ /* 0x000f300000004200 */
[----:B------:R-:W-:Y:S10]  /*18f90*/  MUFU.EX2 R163, R241 ;  /* 0x000000f100a37308 */ /* 0x000ff40000000800 */
[----:B------:R-:W-:Y:S10]  /*18fa0*/  MUFU.EX2 R169, R240 ;  /* 0x000000f000a97308 */ /* 0x000ff40000000800 */
[----:B------:R-:W-:Y:S10]  /*18fb0*/  MUFU.EX2 R162, R237 ;  /* 0x000000ed00a27308 */ /* 0x000ff40000000800 */
[----:B------:R-:W-:Y:S10]  /*18fc0*/  MUFU.EX2 R168, R110 ;  /* 0x0000006e00a87308 */ /* 0x000ff40000000800 */
[----:B------:R-:W-:Y:S01]  /*18fd0*/  MUFU.EX2 R142, R122 ;  /* 0x0000007a008e7308 */ /* 0x000fe20000000800 */
[-C--:B----4-:R-:W-:Y:S09]  /*18fe0*/  HMMA.16816.F32.BF16 R20, R68, R76.reuse, R20 ;  /* 0x0000004c4414723c */ /* 0x090ff20000041814 */
[----:B------:R-:W-:Y:S01]  /*18ff0*/  MUFU.EX2 R141, R236 ;  /* 0x000000ec008d7308 */ /* 0x000fe20000000800 */
[C---:B------:R-:W-:Y:S06]  /*19000*/  HMMA.16816.F32.BF16 R24, R72.reuse, R76, R24 ;  /* 0x0000004c4818723c */ /* 0x040fec0000041818 */
[-C--:B------:R-:W-:Y:S03]  /*19010*/  HMMA.16816.F32.BF16 R28, R72, R78.reuse, R28 ;  /* 0x0000004e481c723c */ /* 0x080fe6000004181c */
[----:B------:R-:W-:Y:S03]  /*19020*/  MUFU.EX2 R156, R239 ;  /* 0x000000ef009c7308 */ /* 0x000fe60000000800 */
[C---:B------:R-:W-:Y:S01]  /*19030*/  HMMA.16816.F32.BF16 R32, R68.reuse, R78, R32 ;  /* 0x0000004e4420723c */ /* 0x040fe20000041820 */
[----:B------:R-:W4:Y:S06]  /*19040*/  LDSM.16.MT88.4 R76, [R222+0x8800] ;  /* 0x00880000de4c783b */ /* 0x000f2c0000004200 */
[----:B------:R-:W-:Y:S10]  /*19050*/  MUFU.EX2 R159, R238 ;  /* 0x000000ee009f7308 */ /* 0x000ff40000000800 */
[----:B------:R-:W-:Y:S10]  /*19060*/  MUFU.EX2 R140, R235 ;  /* 0x000000eb008c7308 */ /* 0x000ff40000000800 */
[----:B------:R-:W3:Y:S10]  /*19070*/  MUFU.EX2 R143, R234 ;  /* 0x000000ea008f7308 */ /* 0x000ef40000000800 */
[----:B------:R-:W3:Y:S10]  /*19080*/  MUFU.EX2 R158, R219 ;  /* 0x000000db009e7308 */ /* 0x000ef40000000800 */
[----:B------:R-:W3:Y:S01]  /*19090*/  MUFU.EX2 R160, R111 ;  /* 0x0000006f00a07308 */ /* 0x000ee20000000800 */
[-C--:B----4-:R-:W-:Y:S09]  /*190a0*/  HMMA.16816.F32.BF16 R36, R68, R76.reuse, R36 ;  /* 0x0000004c4424723c */ /* 0x090ff20000041824 */
[----:B------:R-:W-:Y:S01]  /*190b0*/  MUFU.EX2 R116, R249 ;  /* 0x000000f900747308 */ /* 0x000fe20000000800 */
[C---:B------:R-:W-:Y:S09]  /*190c0*/  HMMA.16816.F32.BF16 R40, R72.reuse, R76, R40 ;  /* 0x0000004c4828723c */ /* 0x040ff20000041828 */
[----:B------:R-:W-:Y:S01]  /*190d0*/  MUFU.EX2 R129, R245 ;  /* 0x000000f500817308 */ /* 0x000fe20000000800 */
[-C--:B------:R-:W-:Y:S06]  /*190e0*/  HMMA.16816.F32.BF16 R44, R72, R78.reuse, R44 ;  /* 0x0000004e482c723c */ /* 0x080fec000004182c */
[C---:B------:R-:W-:Y:S01]  /*190f0*/  HMMA.16816.F32.BF16 R48, R68.reuse, R78, R48 ;  /* 0x0000004e4430723c */ /* 0x040fe20000041830 */
[----:B------:R-:W4:Y:S02]  /*19100*/  LDSM.16.MT88.4 R76, [R223+0x8800] ;  /* 0x00880000df4c783b */ /* 0x000f240000004200 */
[----:B------:R-:W-:Y:S10]  /*19110*/  MUFU.EX2 R176, R176 ;  /* 0x000000b000b07308 */ /* 0x000ff40000000800 */
[----:B------:R-:W-:Y:S10]  /*19120*/  MUFU.EX2 R185, R185 ;  /* 0x000000b900b97308 */ /* 0x000ff40000000800 */
[----:B------:R-:W-:Y:S10]  /*19130*/  MUFU.EX2 R206, R206 ;  /* 0x000000ce00ce7308 */ /* 0x000ff40000000800 */
[----:B------:R-:W-:Y:S01]  /*19140*/  MUFU.EX2 R108, R108 ;  /* 0x0000006c006c7308 */ /* 0x000fe20000000800 */
[-C--:B----4-:R-:W-:Y:S03]  /*19150*/  HMMA.16816.F32.BF16 R52, R68, R76.reuse, R52 ;  /* 0x0000004c4434723c */ /* 0x090fe60000041834 */
[----:B--2---:R-:W-:Y:S01]  /*19160*/  FFMA.FTZ R3, R3, R190, R102 ;  /* 0x000000be03037223 */ /* 0x004fe20000010066 */
[----:B------:R-:W-:Y:S02]  /*19170*/  MOV R190, R193 ;  /* 0x000000c100be7202 */ /* 0x000fe40000000f00 */
[C---:B------:R-:W-:Y:S03]  /*19180*/  HMMA.16816.F32.BF16 R56, R72.reuse, R76, R56 ;  /* 0x0000004c4838723c */ /* 0x040fe60000041838 */
[----:B------:R2:W-:Y:S02]  /*19190*/  MUFU.EX2 R119, R190 ;  /* 0x000000be00777308 */ /* 0x0005e40000000800 */
[----:B------:R-:W-:Y:S01]  /*191a0*/  MOV R193, R192 ;  /* 0x000000c000c17202 */ /* 0x000fe20000000f00 */
[-C--:B------:R-:W-:Y:S01]  /*191b0*/  HMMA.16816.F32.BF16 R60, R72, R78.reuse, R60 ;  /* 0x0000004e483c723c */ /* 0x080fe2000004183c */
[----:B------:R-:W4:Y:S04]  /*191c0*/  LDSM.16.MT88.4 R72, [R221+0x9000] ;  /* 0x00900000dd48783b */ /* 0x000f280000004200 */
[----:B------:R-:W-:Y:S01]  /*191d0*/  IMAD.MOV.U32 R192, RZ, RZ, R195 ;  /* 0x000000ffffc07224 */ /* 0x000fe200078e00c3 */
[----:B------:R-:W-:Y:S01]  /*191e0*/  HMMA.16816.F32.BF16 R64, R68, R78, R64 ;  /* 0x0000004e4440723c */ /* 0x000fe20000041840 */
[----:B------:R-:W-:Y:S04]  /*191f0*/  MUFU.EX2 R193, R193 ;  /* 0x000000c100c17308 */ /* 0x000fe80000000800 */
[----:B------:R-:W-:Y:S01]  /*19200*/  MOV R195, R194 ;  /* 0x000000c200c37202 */ /* 0x000fe20000000f00 */
[----:B------:R-:W-:Y:S01]  /*19210*/  FADD.FTZ R3, R112, R3 ;  /* 0x0000000370037221 */ /* 0x000fe20000010000 */
[----:B------:R-:W-:Y:S04]  /*19220*/  MOV R194, R199 ;  /* 0x000000c700c27202 */ /* 0x000fe80000000f00 */
[----:B------:R-:W-:Y:S02]  /*19230*/  MOV R199, R198 ;  /* 0x000000c600c77202 */ /* 0x000fe40000000f00 */
        /* <DEDUP_REMOVED lines=9> */
[----:B------:R-:W3:Y:S01]  /*192d0*/  LDL.LU R138, [R1+0x160] ;  /* 0x00016000018a7983 */ /* 0x000ee20000300800 */
[----:B------:R-:W-:Y:S02]  /*192e0*/  F2FP.BF16.F32.PACK_AB R70, R182, R180 ;  /* 0x000000b4b646723e */ /* 0x000fe400000010ff */
[----:B------:R-:W-:Y:S01]  /*192f0*/  F2FP.BF16.F32.PACK_AB R71, R171, R166 ;  /* 0x000000a6ab47723e */ /* 0x000fe200000010ff */
[----:B--2---:R-:W2:Y:S01]  /*19300*/  LDL.LU R190, [R1+0x1c] ;  /* 0x00001c0001be7983 */ /* 0x004ea20000300800 */
[----:B------:R-:W-:Y:S01]  /*19310*/  F2FP.BF16.F32.PACK_AB R68, R144, R130 ;  /* 0x000000829044723e */ /* 0x000fe200000010ff */
[----:B------:R-:W-:Y:S01]  /*19320*/  MUFU.EX2 R109, R109 ;  /* 0x0000006d006d7308 */ /* 0x000fe20000000800 */
[----:B------:R-:W-:Y:S02]  /*19330*/  F2FP.BF16.F32.PACK_AB R69, R154, R117 ;  /* 0x000000759a45723e */ /* 0x000fe400000010ff */
[----:B------:R-:W-:Y:S02]  /*19340*/  F2FP.BF16.F32.PACK_AB R77, R120, R98 ;  /* 0x00000062784d723e */ /* 0x000fe400000010ff */
[----:B------:R-:W-:Y:S02]  /*19350*/  F2FP.BF16.F32.PACK_AB R79, R165, R153 ;  /* 0x00000099a54f723e */ /* 0x000fe400000010ff */
[----:B-1----:R-:W-:Y:S01]  /*19360*/  F2FP.BF16.F32.PACK_AB R76, R152, R118 ;  /* 0x00000076984c723e */ /* 0x002fe200000010ff */
[-C--:B----4-:R-:W-:Y:S03]  /*19370*/  HMMA.16816.F32.BF16 R4, R68, R72.reuse, R4 ;  /* 0x000000484404723c */ /* 0x090fe60000041804 */
[----:B---3--:R-:W-:Y:S07]  /*19380*/  F2FP.BF16.F32.PACK_AB R78, R167, R155 ;  /* 0x0000009ba74e723e */ /* 0x008fee00000010ff */
[C---:B------:R-:W-:Y:S06]  /*19390*/  HMMA.16816.F32.BF16 R8, R76.reuse, R72, R8 ;  /* 0x000000484c08723c */ /* 0x040fec0000041808 */
[-C--:B------:R-:W-:Y:S06]  /*193a0*/  HMMA.16816.F32.BF16 R12, R76, R74.reuse, R12 ;  /* 0x0000004a4c0c723c */ /* 0x080fec000004180c */
[C---:B------:R-:W-:Y:S01]  /*193b0*/  HMMA.16816.F32.BF16 R16, R68.reuse, R74, R16 ;  /* 0x0000004a4410723c */ /* 0x040fe20000041810 */
[----:B------:R-:W1:Y:S05]  /*193c0*/  LDSM.16.MT88.4 R72, [R224+0x9000] ;  /* 0x00900000e048783b */ /* 0x000e6a0000004200 */
[-C--:B-1----:R-:W-:Y:S06]  /*193d0*/  HMMA.16816.F32.BF16 R20, R68, R72.reuse, R20 ;  /* 0x000000484414723c */ /* 0x082fec0000041814 */
        /* <DEDUP_REMOVED lines=11> */
[-C--:B------:R-:W-:Y:S01]  /*19490*/  HMMA.16816.F32.BF16 R60, R76, R74.reuse, R60 ;  /* 0x0000004a4c3c723c */ /* 0x080fe2000004183c */
[----:B------:R-:W1:Y:S04]  /*194a0*/  LDSM.16.MT88.4 R76, [R221+0x9800] ;  /* 0x00980000dd4c783b */ /* 0x000e680000004200 */
[----:B------:R-:W-:Y:S01]  /*194b0*/  F2FP.BF16.F32.PACK_AB R73, R143, R140 ;  /* 0x0000008c8f49723e */ /* 0x000fe200000010ff */
[----:B------:R-:W-:Y:S05]  /*194c0*/  HMMA.16816.F32.BF16 R64, R68, R74, R64 ;  /* 0x0000004a4440723c */ /* 0x000fea0000041840 */
[----:B------:R-:W-:Y:S02]  /*194d0*/  F2FP.BF16.F32.PACK_AB R72, R157, R142 ;  /* 0x0000008e9d48723e */ /* 0x000fe400000010ff */
[----:B------:R-:W-:Y:S04]  /*194e0*/  F2FP.BF16.F32.PACK_AB R68, R146, R145 ;  /* 0x000000919244723e */ /* 0x000fe800000010ff */
[----:B------:R-:W-:Y:S02]  /*194f0*/  F2FP.BF16.F32.PACK_AB R70, R169, R163 ;  /* 0x000000a3a946723e */ /* 0x000fe400000010ff */
[----:B------:R-:W-:Y:S02]  /*19500*/  F2FP.BF16.F32.PACK_AB R69, R156, R141 ;  /* 0x0000008d9c45723e */ /* 0x000fe400000010ff */
[----:B------:R-:W-:Y:S02]  /*19510*/  F2FP.BF16.F32.PACK_AB R71, R162, R159 ;  /* 0x0000009fa247723e */ /* 0x000fe400000010ff */
[----:B------:R-:W-:Y:S02]  /*19520*/  F2FP.BF16.F32.PACK_AB R75, R161, R158 ;  /* 0x0000009ea14b723e */ /* 0x000fe400000010ff */
[----:B------:R-:W-:Y:S03]  /*19530*/  F2FP.BF16.F32.PACK_AB R74, R168, R160 ;  /* 0x000000a0a84a723e */ /* 0x000fe600000010ff */
[-C--:B-1----:R-:W-:Y:S06]  /*19540*/  HMMA.16816.F32.BF16 R4, R68, R76.reuse, R4 ;  /* 0x0000004c4404723c */ /* 0x082fec0000041804 */
[C---:B------:R-:W-:Y:S06]  /*19550*/  HMMA.16816.F32.BF16 R8, R72.reuse, R76, R8 ;  /* 0x0000004c4808723c */ /* 0x040fec0000041808 */
[-C--:B------:R-:W-:Y:S06]  /*19560*/  HMMA.16816.F32.BF16 R12, R72, R78.reuse, R12 ;  /* 0x0000004e480c723c */ /* 0x080fec000004180c */
[C---:B------:R-:W-:Y:S01]  /*19570*/  HMMA.16816.F32.BF16 R16, R68.reuse, R78, R16 ;  /* 0x0000004e4410723c */ /* 0x040fe20000041810 */
[----:B------:R-:W1:Y:S01]  /*19580*/  LDSM.16.MT88.4 R76, [R224+0x9800] ;  /* 0x00980000e04c783b */ /* 0x000e620000004200 */
[----:B------:R-:W-:Y:S04]  /*19590*/  MUFU.EX2 R138, R138 ;  /* 0x0000008a008a7308 */ /* 0x000fe80000000800 */
[-C--:B-1----:R-:W-:Y:S06]  /*195a0*/  HMMA.16816.F32.BF16 R20, R68, R76.reuse, R20 ;  /* 0x0000004c4414723c */ /* 0x082fec0000041814 */
[----:B--2---:R1:W2:Y:S01]  /*195b0*/  MUFU.EX2 R131, R190 ;  /* 0x000000be00837308 */ /* 0x0042a20000000800 */
[C---:B------:R-:W-:Y:S06]  /*195c0*/  HMMA.16816.F32.BF16 R24, R72.reuse, R76, R24 ;  /* 0x0000004c4818723c */ /* 0x040fec0000041818 */
[-C--:B------:R-:W-:Y:S06]  /*195d0*/  HMMA.16816.F32.BF16 R28, R72, R78.reuse, R28 ;  /* 0x0000004e481c723c */ /* 0x080fec000004181c */
[C---:B------:R-:W-:Y:S01]  /*195e0*/  HMMA.16816.F32.BF16 R32, R68.reuse, R78, R32 ;  /* 0x0000004e4420723c */ /* 0x040fe20000041820 */
[----:B------:R-:W3:Y:S04]  /*195f0*/  LDSM.16.MT88.4 R76, [R222+0x9800] ;  /* 0x00980000de4c783b */ /* 0x000ee80000004200 */
[----:B-1----:R-:W-:Y:S02]  /*19600*/  MOV R190, R192 ;  /* 0x000000c000be7202 */ /* 0x002fe40000000f00 */
[----:B------:R-:W-:Y:S04]  /*19610*/  MOV R192, R195 ;  /* 0x000000c300c07202 */ /* 0x000fe80000000f00 */
[----:B------:R-:W-:Y:S01]  /*19620*/  MOV R195, R194 ;  /* 0x000000c200c37202 */ /* 0x000fe20000000f00 */
[----:B------:R-:W-:Y:S01]  /*19630*/  IMAD.MOV.U32 R194, RZ, RZ, R199 ;  /* 0x000000ffffc27224 */ /* 0x000fe200078e00c7 */
[----:B------:R-:W-:Y:S02]  /*19640*/  MOV R199, R198 ;  /* 0x000000c600c77202 */ /* 0x000fe40000000f00 */
[----:B------:R-:W-:Y:S02]  /*19650*/  MOV R198, R205 ;  /* 0x000000cd00c67202 */ /* 0x000fe40000000f00 */
[----:B------:R-:W-:Y:S01]  /*19660*/  MOV R205, R207 ;  /* 0x000000cf00cd7202 */ /* 0x000fe20000000f00 */
[----:B------:R-:W-:Y:S01]  /*19670*/  MUFU.EX2 R195, R195 ;  /* 0x000000c300c37308 */ /* 0x000fe20000000800 */
[----:B------:R-:W-:Y:S02]  /*19680*/  MOV R207, R173 ;  /* 0x000000ad00cf7202 */ /* 0x000fe40000000f00 */
[----:B------:R-:W-:Y:S02]  /*19690*/  MOV R191, R190 ;  /* 0x000000be00bf7202 */ /* 0x000fe40000000f00 */
[----:B------:R-:W-:Y:S02]  /*196a0*/  MOV R173, R172 ;  /* 0x000000ac00ad7202 */ /* 0x000fe40000000f00 */
[----:B------:R-:W-:Y:S02]  /*196b0*/  MOV R190, R192 ;  /* 0x000000c000be7202 */ /* 0x000fe40000000f00 */
[----:B------:R-:W-:Y:S02]  /*196c0*/  MOV R172, R175 ;  /* 0x000000af00ac7202 */ /* 0x000fe40000000f00 */
[----:B------:R-:W-:Y:S02]  /*196d0*/  MOV R192, R194 ;  /* 0x000000c200c07202 */ /* 0x000fe40000000f00 */
[----:B------:R-:W-:Y:S02]  /*196e0*/  MOV R175, R174 ;  /* 0x000000ae00af7202 */ /* 0x000fe40000000f00 */
[----:B------:R-:W-:Y:S01]  /*196f0*/  MOV R194, R199 ;  /* 0x000000c700c27202 */ /* 0x000fe20000000f00 */
[----:B------:R-:W4:Y:S01]  /*19700*/  LDL.LU R174, [R1+0x18] ;  /* 0x0000180001ae7983 */ /* 0x000f220000300800 */
[----:B------:R-:W-:Y:S02]  /*19710*/  MOV R199, R205 ;  /* 0x000000cd00c77202 */ /* 0x000fe40000000f00 */
[----:B------:R-:W-:Y:S02]  /*19720*/  MOV R205, R207 ;  /* 0x000000cf00cd7202 */ /* 0x000fe40000000f00 */
[----:B------:R-:W-:Y:S01]  /*19730*/  MOV R207, R173 ;  /* 0x000000ad00cf7202 */ /* 0x000fe20000000f00 */
[----:B------:R-:W-:Y:S01]  /*19740*/  MUFU.EX2 R194, R194 ;  /* 0x000000c200c27308 */ /* 0x000fe20000000800 */
[-C--:B---3--:R-:W-:Y:S03]  /*19750*/  HMMA.16816.F32.BF16 R36, R68, R76.reuse, R36 ;  /* 0x0000004c4424723c */ /* 0x088fe60000041824 */
[----:B------:R-:W-:Y:S01]  /*19760*/  MOV R173, R175 ;  /* 0x000000af00ad7202 */ /* 0x000fe20000000f00 */
[----:B------:R-:W-:Y:S01]  /*19770*/  IMAD.MOV.U32 R175, RZ, RZ, R179 ;  /* 0x000000ffffaf7224 */ /* 0x000fe200078e00b3 */
[----:B------:R-:W-:Y:S01]  /*19780*/  MOV R179, R178 ;  /* 0x000000b200b37202 */ /* 0x000fe20000000f00 */
[C---:B------:R-:W-:Y:S01]  /*19790*/  HMMA.16816.F32.BF16 R40, R72.reuse, R76, R40 ;  /* 0x0000004c4828723c */ /* 0x040fe20000041828 */
[----:B------:R-:W3:Y:S04]  /*197a0*/  LDL.LU R178, [R1+0x14] ;  /* 0x0000140001b27983 */ /* 0x000ee80000300800 */
[----:B------:R-:W3:Y:S01]  /*197b0*/  LDL.LU R188, [R1+0x8] ;  /* 0x0000080001bc7983 */ /* 0x000ee20000300800 */
[-C--:B------:R-:W-:Y:S03]  /*197c0*/  HMMA.16816.F32.BF16 R44, R72, R78.reuse, R44 ;  /* 0x0000004e482c723c */ /* 0x080fe6000004182c */
[----:B------:R-:W3:Y:S02]  /*197d0*/  LDL.LU R231, [R1+0x15c] ;  /* 0x00015c0001e77983 */ /* 0x000ee40000300800 */
[----:B------:R-:W-:Y:S01]  /*197e0*/  MOV R101, R172 ;  /* 0x000000ac00657202 */ /* 0x000fe20000000f00 */
[C---:B------:R-:W-:Y:S01]  /*197f0*/  HMMA.16816.F32.BF16 R48, R68.reuse, R78, R48 ;  /* 0x0000004e4430723c */ /* 0x040fe20000041830 */
[----:B------:R-:W1:Y:S01]  /*19800*/  LDSM.16.MT88.4 R76, [R223+0x9800] ;  /* 0x00980000df4c783b */ /* 0x000e620000004200 */
[----:B------:R-:W-:Y:S04]  /*19810*/  MUFU.EX2 R172, R247 ;  /* 0x000000f700ac7308 */ /* 0x000fe80000000800 */
[-C--:B-1----:R-:W-:Y:S06]  /*19820*/  HMMA.16816.F32.BF16 R52, R68, R76.reuse, R52 ;  /* 0x0000004c4434723c */ /* 0x082fec0000041834 */
[C---:B------:R-:W-:Y:S06]  /*19830*/  HMMA.16816.F32.BF16 R56, R72.reuse, R76, R56 ;  /* 0x0000004c4838723c */ /* 0x040fec0000041838 */
[-C--:B------:R-:W-:Y:S06]  /*19840*/  HMMA.16816.F32.BF16 R60, R72, R78.reuse, R60 ;  /* 0x0000004e483c723c */ /* 0x080fec000004183c */
[----:B------:R-:W-:Y:S07]  /*19850*/  HMMA.16816.F32.BF16 R64, R68, R78, R64 ;  /* 0x0000004e4440723c */ /* 0x000fee0000041840 */
[----:B--2---:R-:W-:Y:S01]  /*19860*/  F2FP.BF16.F32.PACK_AB R68, R131, R119 ;  /* 0x000000778344723e */ /* 0x004fe200000010ff */
[----:B----4-:R-:W-:Y:S10]  /*19870*/  MUFU.EX2 R174, R174 ;  /* 0x000000ae00ae7308 */ /* 0x010ff40000000800 */
[----:B---3--:R-:W1:Y:S10]  /*19880*/  MUFU.EX2 R178, R178 ;  /* 0x000000b200b27308 */ /* 0x008e740000000800 */
[----:B------:R2:W3:Y:S01]  /*19890*/  MUFU.EX2 R122, R188 ;  /* 0x000000bc007a7308 */ /* 0x0004e20000000800 */
[----:B-1----:R-:W-:Y:S02]  /*198a0*/  F2FP.BF16.F32.PACK_AB R70, R178, R174 ;  /* 0x000000aeb246723e */ /* 0x002fe400000010ff */
[----:B--2---:R-:W-:Y:S02]  /*198b0*/  MOV R188, R191 ;  /* 0x000000bf00bc7202 */ /* 0x004fe40000000f00 */
        /* <DEDUP_REMOVED lines=8> */
[----:B------:R-:W-:Y:S02]  /*19940*/  MOV R191, R190 ;  /* 0x000000be00bf7202 */ /* 0x000fe40000000f00 */
[----:B------:R-:W-:Y:S02]  /*19950*/  MOV R190, R192 ;  /* 0x000000c000be7202 */ /* 0x000fe40000000f00 */
[----:B------:R-:W-:Y:S01]  /*19960*/  MOV R192, R205 ;  /* 0x000000cd00c07202 */ /* 0x000fe20000000f00 */
[----:B------:R-:W-:Y:S01]  /*19970*/  IMAD.MOV.U32 R87, RZ, RZ, R191 ;  /* 0x000000ffff577224 */ /* 0x000fe200078e00bf */
[----:B------:R-:W-:Y:S03]  /*19980*/  MOV R205, R179 ;  /* 0x000000b300cd7202 */ /* 0x000fe60000000f00 */
[----:B------:R-:W-:Y:S01]  /*19990*/  MUFU.EX2 R207, R207 ;  /* 0x000000cf00cf7308 */ /* 0x000fe20000000800 */
[----:B------:R-:W-:Y:S02]  /*199a0*/  MOV R85, R189 ;  /* 0x000000bd00557202 */ /* 0x000fe40000000f00 */
[----:B------:R-:W-:Y:S02]  /*199b0*/  MOV R86, R188 ;  /* 0x000000bc00567202 */ /* 0x000fe40000000f00 */
[----:B------:R-:W-:Y:S02]  /*199c0*/  MOV R201, R85 ;  /* 0x0000005500c97202 */ /* 0x000fe40000000f00 */
[----:B------:R-:W-:Y:S03]  /*199d0*/  MOV R188, R124 ;  /* 0x0000007c00bc7202 */ /* 0x000fe60000000f00 */
[----:B------:R2:W4:Y:S01]  /*199e0*/  MUFU.EX2 R179, R137 ;  /* 0x0000008900b37308 */ /* 0x0005220000000800 */
[----:B-1----:R-:W4:Y:S01]  /*199f0*/  LDL.LU R232, [R1+0x158] ;  /* 0x0001580001e87983 */ /* 0x002f220000300800 */
[----:B------:R-:W-:Y:S02]  /*19a00*/  MOV R200, R86 ;  /* 0x0000005600c87202 */ /* 0x000fe40000000f00 */
[----:B------:R-:W-:Y:S02]  /*19a10*/  MOV R191, R192 ;  /* 0x000000c000bf7202 */ /* 0x000fe40000000f00 */
[----:B------:R-:W-:Y:S02]  /*19a20*/  MOV R189, R177 ;  /* 0x000000b100bd7202 */ /* 0x000fe40000000f00 */
[----:B------:R-:W-:Y:S02]  /*19a30*/  MOV R192, R127 ;  /* 0x0000007f00c07202 */ /* 0x000fe40000000f00 */
[----:B------:R-:W-:Y:S01]  /*19a40*/  MUFU.EX2 R124, R123 ;  /* 0x0000007b007c7308 */ /* 0x000fe20000000800 */
[----:B------:R-:W-:Y:S02]  /*19a50*/  MOV R84, R87 ;  /* 0x0000005700547202 */ /* 0x000fe40000000f00 */
[----:B------:R-:W-:Y:S02]  /*19a60*/  MOV R85, R101 ;  /* 0x0000006500557202 */ /* 0x000fe40000000f00 */
[----:B------:R-:W-:Y:S02]  /*19a70*/  MOV R202, R201 ;  /* 0x000000c900ca7202 */ /* 0x000fe40000000f00 */
[----:B------:R-:W-:Y:S01]  /*19a80*/  MOV R86, R188 ;  /* 0x000000bc00567202 */ /* 0x000fe20000000f00 */
[----:B--2---:R-:W2:Y:S01]  /*19a90*/  LDL.LU R137, [R1+0x154] ;  /* 0x0001540001897983 */ /* 0x004ea20000300800 */
[----:B------:R-:W-:Y:S01]  /*19aa0*/  MOV R201, R200 ;  /* 0x000000c800c97202 */ /* 0x000fe20000000f00 */
[----:B------:R-:W-:Y:S01]  /*19ab0*/  IMAD.MOV.U32 R188, RZ, RZ, R136 ;  /* 0x000000ffffbc7224 */ /* 0x000fe200078e0088 */
[----:B------:R-:W-:Y:S01]  /*19ac0*/  MOV R101, R189 ;  /* 0x000000bd00657202 */ /* 0x000fe20000000f00 */
[----:B------:R-:W2:Y:S01]  /*19ad0*/  LDL.LU R80, [R1+0x88] ;  /* 0x0000880001507983 */ /* 0x000ea20000300800 */
[----:B------:R-:W-:Y:S01]  /*19ae0*/  MOV R200, R84 ;  /* 0x0000005400c87202 */ /* 0x000fe20000000f00 */
[----:B------:R-:W1:Y:S01]  /*19af0*/  MUFU.EX2 R127, R248 ;  /* 0x000000f8007f7308 */ /* 0x000e620000000800 */
[----:B------:R-:W-:Y:S01]  /*19b00*/  MOV R87, R192 ;  /* 0x000000c000577202 */ /* 0x000fe20000000f00 */
[----:B------:R-:W2:Y:S01]  /*19b10*/  LDL.LU R136, [R1+0x150] ;  /* 0x0001500001887983 */ /* 0x000ea20000300800 */
[----:B------:R-:W-:Y:S02]  /*19b20*/  MOV R189, R205 ;  /* 0x000000cd00bd7202 */ /* 0x000fe40000000f00 */
[----:B------:R-:W-:Y:S02]  /*19b30*/  MOV R84, R85 ;  /* 0x0000005500547202 */ /* 0x000fe40000000f00 */
[----:B------:R-:W-:Y:S03]  /*19b40*/  MOV R203, R202 ;  /* 0x000000ca00cb7202 */ /* 0x000fe60000000f00 */
[----:B------:R-:W1:Y:S01]  /*19b50*/  MUFU.EX2 R177, R246 ;  /* 0x000000f600b17308 */ /* 0x000e620000000800 */
[----:B------:R-:W-:Y:S02]  /*19b60*/  MOV R85, R86 ;  /* 0x0000005600557202 */ /* 0x000fe40000000f00 */
[----:B------:R-:W-:Y:S01]  /*19b70*/  MOV R202, R201 ;  /* 0x000000c900ca7202 */ /* 0x000fe20000000f00 */
[----:B------:R-:W-:Y:S01]  /*19b80*/  IMAD.MOV.U32 R201, RZ, RZ, R200 ;  /* 0x000000ffffc97224 */ /* 0x000fe200078e00c8 */
[----:B------:R-:W-:Y:S02]  /*19b90*/  MOV R86, R87 ;  /* 0x0000005700567202 */ /* 0x000fe40000000f00 */
[----:B------:R-:W-:Y:S03]  /*19ba0*/  MOV R87, R189 ;  /* 0x000000bd00577202 */ /* 0x000fe60000000f00 */
[----:B------:R-:W-:Y:S01]  /*19bb0*/  MUFU.EX2 R123, R226 ;  /* 0x000000e2007b7308 */ /* 0x000fe20000000800 */
[----:B------:R-:W-:Y:S02]  /*19bc0*/  MOV R200, R84 ;  /* 0x0000005400c87202 */ /* 0x000fe40000000f00 */
        /* <DEDUP_REMOVED lines=20> */
[----:B------:R-:W-:Y:S01]  /*19d10*/  IMAD.MOV.U32 R86, RZ, RZ, R87 ;  /* 0x000000ffff567224 */ /* 0x000fe200078e0057 */
        /* <DEDUP_REMOVED lines=9> */
[----:B------:R-:W-:Y:S01]  /*19db0*/  MUFU.EX2 R197, R231 ;  /* 0x000000e700c57308 */ /* 0x000fe20000000800 */
        /* <DEDUP_REMOVED lines=20> */
[----:B---3--:R-:W-:Y:S03]  /*19f00*/  F2FP.BF16.F32.PACK_AB R69, R139, R122 ;  /* 0x0000007a8b45723e */ /* 0x008fe600000010ff */
[----:B------:R-:W3:Y:S01]  /*19f10*/  MUFU.EX2 R125, R126 ;  /* 0x0000007e007d7308 */ /* 0x000ee20000000800 */
[----:B----4-:R-:W-:Y:S02]  /*19f20*/  F2FP.BF16.F32.PACK_AB R71, R179, R175 ;  /* 0x000000afb347723e */ /* 0x010fe400000010ff */
[----:B------:R-:W-:Y:S02]  /*19f30*/  MOV R212, R213 ;  /* 0x000000d500d47202 */ /* 0x000fe40000000f00 */
[----:B------:R-:W-:Y:S02]  /*19f40*/  MOV R213, R203 ;  /* 0x000000cb00d57202 */ /* 0x000fe40000000f00 */
[----:B------:R-:W-:Y:S03]  /*19f50*/  MOV R203, R200 ;  /* 0x000000c800cb7202 */ /* 0x000fe60000000f00 */
[----:B------:R-:W4:Y:S01]  /*19f60*/  MUFU.EX2 R173, R244 ;  /* 0x000000f400ad7308 */ /* 0x000f220000000800 */
[----:B------:R-:W-:Y:S02]  /*19f70*/  MOV R200, R84 ;  /* 0x0000005400c87202 */ /* 0x000fe40000000f00 */
[----:B------:R-:W-:Y:S02]  /*19f80*/  MOV R84, R85 ;  /* 0x0000005500547202 */ /* 0x000fe40000000f00 */
[----:B------:R-:W-:Y:S02]  /*19f90*/  MOV R85, R86 ;  /* 0x0000005600557202 */ /* 0x000fe40000000f00 */
[----:B-1----:R-:W-:Y:S03]  /*19fa0*/  F2FP.BF16.F32.PACK_AB R73, R127, R116 ;  /* 0x000000747f49723e */ /* 0x002fe600000010ff */
[----:B------:R-:W-:Y:S01]  /*19fb0*/  MUFU.EX2 R126, R251 ;  /* 0x000000fb007e7308 */ /* 0x000fe20000000800 */
[----:B------:R-:W-:Y:S02]  /*19fc0*/  F2FP.BF16.F32.PACK_AB R75, R177, R172 ;  /* 0x000000acb14b723e */ /* 0x000fe400000010ff */
[----:B---3--:R-:W-:Y:S02]  /*19fd0*/  F2FP.BF16.F32.PACK_AB R72, R125, R124 ;  /* 0x0000007c7d48723e */ /* 0x008fe400000010ff */
[----:B------:R-:W-:Y:S01]  /*19fe0*/  MOV R86, R87 ;  /* 0x0000005700567202 */ /* 0x000fe20000000f00 */
[----:B------:R-:W-:Y:S01]  /*19ff0*/  IMAD.MOV.U32 R87, RZ, RZ, R188 ;  /* 0x000000ffff577224 */ /* 0x000fe200078e00bc */
[----:B------:R-:W-:Y:S03]  /*1a000*/  MOV R90, R213 ;  /* 0x000000d5005a7202 */ /* 0x000fe60000000f00 */
[----:B------:R-:W-:Y:S01]  /*1a010*/  MUFU.EX2 R192, R192 ;  /* 0x000000c000c07308 */ /* 0x000fe20000000800 */
[----:B----4-:R-:W-:Y:S02]  /*1a020*/  F2FP.BF16.F32.PACK_AB R74, R173, R129 ;  /* 0x00000081ad4a723e */ /* 0x010fe400000010ff */
[----:B------:R-:W-:Y:S02]  /*1a030*/  MOV R91, R200 ;  /* 0x000000c8005b7202 */ /* 0x000fe40000000f00 */
[----:B------:R-:W-:Y:S02]  /*1a040*/  MOV R114, R211 ;  /* 0x000000d300727202 */ /* 0x000fe40000000f00 */
[----:B------:R-:W-:Y:S03]  /*1a050*/  MOV R200, R84 ;  /* 0x0000005400c87202 */ /* 0x000fe60000000f00 */
[----:B------:R1:W-:Y:S01]  /*1a060*/  MUFU.EX2 R110, R90 ;  /* 0x0000005a006e7308 */ /* 0x0003e20000000800 */
[----:B------:R-:W-:Y:S02]  /*1a070*/  MOV R113, R85 ;  /* 0x0000005500717202 */ /* 0x000fe40000000f00 */
[----:B------:R-:W-:Y:S02]  /*1a080*/  MOV R213, R86 ;  /* 0x0000005600d57202 */ /* 0x000fe40000000f00 */
[----:B------:R-:W-:Y:S02]  /*1a090*/  MOV R211, R87 ;  /* 0x0000005700d37202 */ /* 0x000fe40000000f00 */
[----:B------:R-:W-:Y:S01]  /*1a0a0*/  LDSM.16.MT88.4 R84, [R222+0xa000] ;  /* 0x00a00000de54783b */ /* 0x000fe20000004200 */
[----:B------:R-:W-:Y:S01]  /*1a0b0*/  MOV R240, R214 ;  /* 0x000000d600f07202 */ /* 0x000fe20000000f00 */
[----:B------:R-:W-:Y:S01]  /*1a0c0*/  IMAD.MOV.U32 R214, RZ, RZ, R191 ;  /* 0x000000ffffd67224 */ /* 0x000fe200078e00bf */
[----:B------:R-:W-:Y:S01]  /*1a0d0*/  MOV R243, R202 ;  /* 0x000000ca00f37202 */ /* 0x000fe20000000f00 */
        /* <DEDUP_REMOVED lines=8> */
[----:B-1----:R-:W-:Y:S01]  /*1a160*/  LDSM.16.MT88.4 R88, [R223+0xa000] ;  /* 0x00a00000df58783b */ /* 0x002fe20000004200 */
[----:B------:R-:W-:Y:S02]  /*1a170*/  MOV R188, R228 ;  /* 0x000000e400bc7202 */ /* 0x000fe40000000f00 */
[----:B------:R-:W-:Y:S02]  /*1a180*/  MOV R242, R113 ;  /* 0x0000007100f27202 */ /* 0x000fe40000000f00 */
        /* <DEDUP_REMOVED lines=11> */
[----:B------:R-:W-:Y:S09]  /*1a240*/  MOV R236, R121 ;  /* 0x0000007900ec7202 */ /* 0x000ff20000000f00 */
[----:B------:R-:W1:Y:S10]  /*1a250*/  MUFU.EX2 R115, R115 ;  /* 0x0000007300737308 */ /* 0x000e740000000800 */
[----:B------:R-:W-:Y:S10]  /*1a260*/  MUFU.EX2 R121, R252 ;  /* 0x000000fc00797308 */ /* 0x000ff40000000800 */
[----:B------:R-:W-:Y:S10]  /*1a270*/  MUFU.EX2 R112, R240 ;  /* 0x000000f000707308 */ /* 0x000ff40000000800 */
[----:B------:R-:W-:Y:S10]  /*1a280*/  MUFU.EX2 R196, R232 ;  /* 0x000000e800c47308 */ /* 0x000ff40000000800 */
[----:B--2---:R2:W3:Y:S01]  /*1a290*/  MUFU.EX2 R186, R137 ;  /* 0x0000008900ba7308 */ /* 0x0044e20000000800 */
[----:B------:R-:W-:Y:S02]  /*1a2a0*/  FFMA.FTZ R133, R133, R80, R209 ;  /* 0x0000005085857223 */ /* 0x000fe400000100d1 */
[----:B------:R-:W4:Y:S07]  /*1a2b0*/  LDSM.16.MT88.4 R80, [R221+0xa000] ;  /* 0x00a00000dd50783b */ /* 0x000f2e0000004200 */
[----:B------:R-:W-:Y:S01]  /*1a2c0*/  MUFU.EX2 R209, R239 ;  /* 0x000000ef00d17308 */ /* 0x000fe20000000800 */
[----:B------:R-:W-:Y:S04]  /*1a2d0*/  FADD.FTZ R94, R210, R133 ;  /* 0x00000085d25e7221 */ /* 0x000fe80000010000 */
[----:B------:R-:W-:Y:S05]  /*1a2e0*/  FADD.FTZ R94, R218, R94 ;  /* 0x0000005eda5e7221 */ /* 0x000fea0000010000 */
[----:B------:R-:W-:Y:S01]  /*1a2f0*/  MUFU.EX2 R133, R250 ;  /* 0x000000fa00857308 */ /* 0x000fe20000000800 */
[----:B--2---:R-:W2:Y:S04]  /*1a300*/  LDL.LU R137, [R1+0x14c] ;  /* 0x00014c0001897983 */ /* 0x004ea80000300800 */
[----:B------:R1:W5:Y:S04]  /*1a310*/  LDL.LU R232, [R1+0x148] ;  /* 0x0001480001e87983 */ /* 0x0003680000300800 */
[----:B------:R1:W5:Y:S04]  /*1a320*/  LDL.LU R231, [R1+0x144] ;  /* 0x0001440001e77983 */ /* 0x0003680000300800 */
[----:B------:R1:W5:Y:S04]  /*1a330*/  LDL.LU R230, [R1+0x140] ;  /* 0x0001400001e67983 */ /* 0x0003680000300800 */
[----:B------:R1:W5:Y:S04]  /*1a340*/  LDL.LU R229, [R1+0x13c] ;  /* 0x00013c0001e57983 */ /* 0x0003680000300800 */
[----:B------:R-:W3:Y:S01]  /*1a350*/  LDL.LU R76, [R1+0x8c] ;  /* 0x00008c00014c7983 */ /* 0x000ee20000300800 */
[-C--:B----4-:R-:W-:Y:S06]  /*1a360*/  HMMA.16816.F32.BF16 R4, R68, R80.reuse, R4 ;  /* 0x000000504404723c */ /* 0x090fec0000041804 */
[C---:B------:R-:W-:Y:S06]  /*1a370*/  HMMA.16816.F32.BF16 R8, R72.reuse, R80, R8 ;  /* 0x000000504808723c */ /* 0x040fec0000041808 */
[-C--:B------:R-:W-:Y:S06]  /*1a380*/  HMMA.16816.F32.BF16 R12, R72, R82.reuse, R12 ;  /* 0x00000052480c723c */ /* 0x080fec000004180c */
[C---:B------:R-:W-:Y:S01]  /*1a390*/  HMMA.16816.F32.BF16 R16, R68.reuse, R82, R16 ;  /* 0x000000524410723c */ /* 0x040fe20000041810 */
[----:B------:R-:W-:Y:S04]  /*1a3a0*/  LDSM.16.MT88.4 R80, [R224+0xa800] ;  /* 0x00a80000e050783b */ /* 0x000fe80000004200 */
[----:B---3--:R-:W-:Y:S04]  /*1a3b0*/  FFMA.FTZ R132, R132, R76, R128 ;  /* 0x0000004c84847223 */ /* 0x008fe80000010080 */
[----:B------:R-:W3:Y:S01]  /*1a3c0*/  LDL.LU R76, [R1+0x94] ;  /* 0x00009400014c7983 */ /* 0x000ee20000300800 */
[----:B------:R4:W1:Y:S01]  /*1a3d0*/  MUFU.EX2 R128, R225 ;  /* 0x000000e100807308 */ /* 0x0008620000000800 */
[----:B------:R-:W-:Y:S02]  /*1a3e0*/  FADD.FTZ R132, R204, R132 ;  /* 0x00000084cc847221 */ /* 0x000fe40000010000 */
[----:B------:R1:W5:Y:S04]  /*1a3f0*/  LDL.LU R228, [R1+0x138] ;  /* 0x0001380001e47983 */ /* 0x0003680000300800 */
[----:B------:R1:W5:Y:S03]  /*1a400*/  LDL.LU R227, [R1+0x134] ;  /* 0x0001340001e37983 */ /* 0x0003660000300800 */
[----:B------:R-:W-:Y:S01]  /*1a410*/  MUFU.EX2 R204, R236 ;  /* 0x000000ec00cc7308 */ /* 0x000fe20000000800 */
[----:B------:R1:W5:Y:S04]  /*1a420*/  LDL.LU R226, [R1+0x130] ;  /* 0x0001300001e27983 */ /* 0x0003680000300800 */
[----:B----4-:R4:W5:Y:S04]  /*1a430*/  LDL.LU R225, [R1+0x12c] ;  /* 0x00012c0001e17983 */ /* 0x0109680000300800 */
[----:B------:R4:W5:Y:S01]  /*1a440*/  LDL.LU R220, [R1+0x128] ;  /* 0x0001280001dc7983 */ /* 0x0009620000300800 */
[----:B---3--:R-:W-:Y:S03]  /*1a450*/  FFMA.FTZ R0, R0, R76, R103 ;  /* 0x0000004c00007223 */ /* 0x008fe60000010067 */
[----:B------:R-:W3:Y:S01]  /*1a460*/  LDSM.16.MT88.4 R76, [R224+0xa000] ;  /* 0x00a00000e04c783b */ /* 0x000ee20000004200 */
[----:B------:R-:W-:Y:S01]  /*1a470*/  MUFU.EX2 R103, R213 ;  /* 0x000000d500677308 */ /* 0x000fe20000000800 */
[----:B------:R-:W-:Y:S01]  /*1a480*/  FADD.FTZ R93, R106, R0 ;  /* 0x000000006a5d7221 */ /* 0x000fe20000010000 */
[----:B------:R-:W-:Y:S01]  /*1a490*/  FADD.FTZ R0, R107, R3 ;  /* 0x000000036b007221 */ /* 0x000fe20000010000 */
[----:B------:R-:W-:Y:S01]  /*1a4a0*/  FADD.FTZ R3, R216, R132 ;  /* 0x00000084d8037221 */ /* 0x000fe20000010000 */
[----:B--2---:R-:W-:Y:S01]  /*1a4b0*/  MOV R132, R137 ;  /* 0x0000008900847202 */ /* 0x004fe20000000f00 */
[----:B------:R-:W-:Y:S01]  /*1a4c0*/  FADD.FTZ R93, R92, R93 ;  /* 0x0000005d5c5d7221 */ /* 0x000fe20000010000 */
[----:B------:R-:W-:Y:S01]  /*1a4d0*/  FADD.FTZ R92, R215, R0 ;  /* 0x00000000d75c7221 */ /* 0x000fe20000010000 */
[----:B------:R-:W-:Y:S03]  /*1a4e0*/  FADD.FTZ R0, R233, R94 ;  /* 0x0000005ee9007221 */ /* 0x000fe60000010000 */
[----:B------:R-:W-:Y:S01]  /*1a4f0*/  MUFU.EX2 R107, R242 ;  /* 0x000000f2006b7308 */ /* 0x000fe20000000800 */
[----:B------:R-:W-:Y:S04]  /*1a500*/  FADD.FTZ R0, R208, R0 ;  /* 0x00000000d0007221 */ /* 0x000fe80000010000 */
[----:B------:R-:W-:Y:S05]  /*1a510*/  FADD.FTZ R94, R104, R0 ;  /* 0x00000000685e7221 */ /* 0x000fea0000010000 */
[----:B------:R-:W-:Y:S10]  /*1a520*/  MUFU.EX2 R106, R243 ;  /* 0x000000f3006a7308 */ /* 0x000ff40000000800 */
[----:B------:R-:W2:Y:S01]  /*1a530*/  MUFU.EX2 R104, R212 ;  /* 0x000000d400687308 */ /* 0x000ea20000000800 */
[-C--:B---3--:R-:W-:Y:S06]  /*1a540*/  HMMA.16816.F32.BF16 R20, R68, R76.reuse, R20 ;  /* 0x0000004c4414723c */ /* 0x088fec0000041814 */
        /* <DEDUP_REMOVED lines=9> */
[-C--:B------:R-:W-:Y:S06]  /*1a5e0*/  HMMA.16816.F32.BF16 R52, R68, R88.reuse, R52 ;  /* 0x000000584434723c */ /* 0x080fec0000041834 */
[C---:B------:R-:W-:Y:S06]  /*1a5f0*/  HMMA.16816.F32.BF16 R56, R72.reuse, R88, R56 ;  /* 0x000000584838723c */ /* 0x040fec0000041838 */
[-C--:B------:R-:W-:Y:S05]  /*1a600*/  HMMA.16816.F32.BF16 R60, R72, R90.reuse, R60 ;  /* 0x0000005a483c723c */ /* 0x080fea000004183c */
[----:B------:R-:W-:Y:S01]  /*1a610*/  FADD.FTZ R89, R217, R3 ;  /* 0x00000003d9597221 */ /* 0x000fe20000010000 */
[----:B------:R-:W-:Y:S05]  /*1a620*/  HMMA.16816.F32.BF16 R64, R68, R90, R64 ;  /* 0x0000005a4440723c */ /* 0x000fea0000041840 */
[----:B-1----:R-:W-:Y:S01]  /*1a630*/  F2FP.BF16.F32.PACK_AB R73, R115, R110 ;  /* 0x0000006e7349723e */ /* 0x002fe200000010ff */
[----:B------:R-:W-:Y:S01]  /*1a640*/  FADD.FTZ R88, R105, R93 ;  /* 0x0000005d69587221 */ /* 0x000fe20000010000 */
[----:B------:R-:W-:Y:S01]  /*1a650*/  F2FP.BF16.F32.PACK_AB R68, R186, R176 ;  /* 0x000000b0ba44723e */ /* 0x000fe200000010ff */
[----:B------:R-:W-:Y:S01]  /*1a660*/  FADD.FTZ R3, R95, R92 ;  /* 0x0000005c5f037221 */ /* 0x000fe20000010000 */
[----:B------:R-:W1:Y:S02]  /*1a670*/  MUFU.EX2 R105, R211 ;  /* 0x000000d300697308 */ /* 0x000e640000000800 */
[----:B------:R-:W-:Y:S01]  /*1a680*/  F2FP.BF16.F32.PACK_AB R70, R197, R196 ;  /* 0x000000c4c546723e */ /* 0x000fe200000010ff */
[----:B------:R-:W-:Y:S01]  /*1a690*/  FADD.FTZ R93, R99, R89 ;  /* 0x00000059635d7221 */ /* 0x000fe20000010000 */
        /* <DEDUP_REMOVED lines=9> */
[-C--:B---3--:R-:W-:Y:S01]  /*1a730*/  HMMA.16816.F32.BF16 R4, R68, R76.reuse, R4 ;  /* 0x0000004c4404723c */ /* 0x088fe20000041804 */
[----:B------:R-:W-:Y:S02]  /*1a740*/  MUFU.EX2 R100, R203 ;  /* 0x000000cb00647308 */ /* 0x000fe40000000800 */
[----:B------:R-:W-:Y:S01]  /*1a750*/  FADD.FTZ R92, R149, R92 ;  /* 0x0000005c955c7221 */ /* 0x000fe20000010000 */
[----:B------:R-:W-:Y:S02]  /*1a760*/  FADD.FTZ R3, R97, R3 ;  /* 0x0000000361037221 */ /* 0x000fe40000010000 */
[C---:B------:R-:W-:Y:S05]  /*1a770*/  HMMA.16816.F32.BF16 R8, R72.reuse, R76, R8 ;  /* 0x0000004c4808723c */ /* 0x040fea0000041808 */
[----:B------:R3:W-:Y:S01]  /*1a780*/  MUFU.EX2 R99, R202 ;  /* 0x000000ca00637308 */ /* 0x0007e20000000800 */
[----:B------:R-:W-:Y:S01]  /*1a790*/  FADD.FTZ R3, R147, R3 ;  /* 0x0000000393037221 */ /* 0x000fe20000010000 */
[-C--:B------:R-:W-:Y:S08]  /*1a7a0*/  HMMA.16816.F32.BF16 R12, R72, R78.reuse, R12 ;  /* 0x0000004e480c723c */ /* 0x080ff0000004180c */
[----:B------:R2:W-:Y:S01]  /*1a7b0*/  MUFU.EX2 R97, R200 ;  /* 0x000000c800617308 */ /* 0x0005e20000000800 */
[C---:B------:R-:W-:Y:S01]  /*1a7c0*/  HMMA.16816.F32.BF16 R16, R68.reuse, R78, R16 ;  /* 0x0000004e4410723c */ /* 0x040fe20000041810 */
[----:B------:R-:W1:Y:S05]  /*1a7d0*/  LDSM.16.MT88.4 R76, [R221+0xb000] ;  /* 0x00b00000dd4c783b */ /* 0x000e6a0000004200 */
[-C--:B------:R-:W-:Y:S05]  /*1a7e0*/  HMMA.16816.F32.BF16 R20, R68, R80.reuse, R20 ;  /* 0x000000504414723c */ /* 0x080fea0000041814 */
[----:B---3--:R-:W-:Y:S01]  /*1a7f0*/  F2FP.BF16.F32.PACK_AB R202, R138, R102 ;  /* 0x000000668aca723e */ /* 0x008fe200000010ff */
[C---:B------:R-:W-:Y:S05]  /*1a800*/  HMMA.16816.F32.BF16 R24, R72.reuse, R80, R24 ;  /* 0x000000504818723c */ /* 0x040fea0000041818 */
[----:B--2---:R-:W-:Y:S01]  /*1a810*/  F2FP.BF16.F32.PACK_AB R200, R103, R104 ;  /* 0x0000006867c8723e */ /* 0x004fe200000010ff */
        /* <DEDUP_REMOVED lines=9> */
[-C--:B-1----:R-:W-:Y:S01]  /*1a8b0*/  HMMA.16816.F32.BF16 R52, R68, R88.reuse, R52 ;  /* 0x000000584434723c */ /* 0x082fe20000041834 */
[----:B------:R-:W1:Y:S04]  /*1a8c0*/  LDSM.16.MT88.4 R84, [R222+0xb000] ;  /* 0x00b00000de54783b */ /* 0x000e680000004200 */
[----:B------:R-:W-:Y:S01]  /*1a8d0*/  FADD.FTZ R94, R148, R0 ;  /* 0x00000000945e7221 */ /* 0x000fe20000010000 */
[C---:B------:R-:W-:Y:S05]  /*1a8e0*/  HMMA.16816.F32.BF16 R56, R72.reuse, R88, R56 ;  /* 0x000000584838723c */ /* 0x040fea0000041838 */
[----:B------:R-:W-:Y:S01]  /*1a8f0*/  FADD.FTZ R0, R150, R3 ;  /* 0x0000000396007221 */ /* 0x000fe20000010000 */
[-C--:B------:R-:W-:Y:S01]  /*1a900*/  HMMA.16816.F32.BF16 R60, R72, R90.reuse, R60 ;  /* 0x0000005a483c723c */ /* 0x080fe2000004183c */
[----:B------:R-:W-:Y:S04]  /*1a910*/  LDSM.16.MT88.4 R148, [R221+0xb800] ;  /* 0x00b80000dd94783b */ /* 0x000fe80000004200 */
[----:B------:R-:W-:Y:S01]  /*1a920*/  FADD.FTZ R88, R170, R94 ;  /* 0x0000005eaa587221 */ /* 0x000fe20000010000 */
[----:B------:R-:W-:Y:S01]  /*1a930*/  HMMA.16816.F32.BF16 R64, R68, R90, R64 ;  /* 0x0000005a4440723c */ /* 0x000fe20000041840 */
[----:B------:R-:W-:Y:S04]  /*1a940*/  MUFU.EX2 R90, R188 ;  /* 0x000000bc005a7308 */ /* 0x000fe80000000800 */
[----:B------:R-:W-:Y:S01]  /*1a950*/  F2FP.BF16.F32.PACK_AB R73, R112, R114 ;  /* 0x000000727049723e */ /* 0x000fe200000010ff */
[----:B------:R-:W-:Y:S01]  /*1a960*/  FADD.FTZ R3, R164, R92 ;  /* 0x0000005ca4037221 */ /* 0x000fe20000010000 */
[----:B------:R-:W-:Y:S01]  /*1a970*/  F2FP.BF16.F32.PACK_AB R68, R195, R192 ;  /* 0x000000c0c344723e */ /* 0x000fe200000010ff */
[----:B------:R-:W-:Y:S03]  /*1a980*/  FADD.FTZ R89, R130, R93 ;  /* 0x0000005d82597221 */ /* 0x000fe60000010000 */
[----:B------:R-:W3:Y:S01]  /*1a990*/  MUFU.EX2 R91, R189 ;  /* 0x000000bd005b7308 */ /* 0x000ee20000000800 */
[----:B------:R-:W4:Y:S01]  /*1a9a0*/  LDSM.16.MT88.4 R92, [R223+0xb000] ;  /* 0x00b00000df5c783b */ /* 0x000f220000004200 */
[----:B------:R-:W-:Y:S01]  /*1a9b0*/  F2FP.BF16.F32.PACK_AB R70, R209, R206 ;  /* 0x000000ced146723e */ /* 0x000fe200000010ff */
[----:B------:R-:W-:Y:S01]  /*1a9c0*/  FADD.FTZ R89, R144, R89 ;  /* 0x0000005990597221 */ /* 0x000fe20000010000 */
[----:B------:R-:W-:Y:S01]  /*1a9d0*/  F2FP.BF16.F32.PACK_AB R69, R204, R193 ;  /* 0x000000c1cc45723e */ /* 0x000fe200000010ff */
[----:B------:R-:W-:Y:S01]  /*1a9e0*/  FADD.FTZ R0, R98, R0 ;  /* 0x0000000062007221 */ /* 0x000fe20000010000 */
[----:B------:R-:W-:Y:S01]  /*1a9f0*/  F2FP.BF16.F32.PACK_AB R71, R205, R207 ;  /* 0x000000cfcd47723e */ /* 0x000fe200000010ff */
[----:B------:R-:W-:Y:S01]  /*1aa00*/  FADD.FTZ R96, R117, R88 ;  /* 0x0000005875607221 */ /* 0x000fe20000010000 */
[----:B------:R-:W-:Y:S02]  /*1aa10*/  F2FP.BF16.F32.PACK_AB R75, R111, R109 ;  /* 0x0000006d6f4b723e */ /* 0x000fe400000010ff */
[----:B------:R1:W1:Y:S01]  /*1aa20*/  MUFU.EX2 R98, R201 ;  /* 0x000000c900627308 */ /* 0x0002620000000800 */
[----:B------:R-:W-:Y:S01]  /*1aa30*/  F2FP.BF16.F32.PACK_AB R72, R107, R108 ;  /* 0x0000006c6b48723e */ /* 0x000fe200000010ff */
[----:B------:R-:W-:Y:S01]  /*1aa40*/  FADD.FTZ R88, R118, R3 ;  /* 0x0000000376587221 */ /* 0x000fe20000010000 */
[----:B------:R-:W-:Y:S01]  /*1aa50*/  F2FP.BF16.F32.PACK_AB R74, R105, R106 ;  /* 0x0000006a694a723e */ /* 0x000fe200000010ff */
[-C--:B------:R-:W-:Y:S03]  /*1aa60*/  HMMA.16816.F32.BF16 R4, R68, R76.reuse, R4 ;  /* 0x0000004c4404723c */ /* 0x080fe60000041804 */
[----:B------:R-:W-:Y:S01]  /*1aa70*/  FADD.FTZ R3, R120, R0 ;  /* 0x0000000078037221 */ /* 0x000fe20000010000 */
[----:B------:R-:W-:Y:S01]  /*1aa80*/  FADD.FTZ R0, R152, R88 ;  /* 0x0000005898007221 */ /* 0x000fe20000010000 */
[----:B---3--:R-:W-:Y:S01]  /*1aa90*/  F2FP.BF16.F32.PACK_AB R189, R91, R97 ;  /* 0x000000615bbd723e */ /* 0x008fe200000010ff */
[C---:B------:R-:W-:Y:S05]  /*1aaa0*/  HMMA.16816.F32.BF16 R8, R72.reuse, R76, R8 ;  /* 0x0000004c4808723c */ /* 0x040fea0000041808 */
[----:B------:R-:W-:Y:S01]  /*1aab0*/  FADD.FTZ R3, R153, R3 ;  /* 0x0000000399037221 */ /* 0x000fe20000010000 */
[-C--:B------:R-:W-:Y:S05]  /*1aac0*/  HMMA.16816.F32.BF16 R12, R72, R78.reuse, R12 ;  /* 0x0000004e480c723c */ /* 0x080fea000004180c */
[----:B------:R-:W-:Y:S01]  /*1aad0*/  FADD.FTZ R77, R165, R3 ;  /* 0x00000003a54d7221 */ /* 0x000fe20000010000 */
[C---:B------:R-:W-:Y:S01]  /*1aae0*/  HMMA.16816.F32.BF16 R16, R68.reuse, R78, R16 ;  /* 0x0000004e4410723c */ /* 0x040fe20000041810 */
[----:B------:R-:W-:Y:S04]  /*1aaf0*/  MUFU.EX2 R79, R198 ;  /* 0x000000c6004f7308 */ /* 0x000fe80000000800 */
[----:B------:R-:W-:Y:S01]  /*1ab00*/  FADD.FTZ R76, R180, R89 ;  /* 0x00000059b44c7221 */ /* 0x000fe20000010000 */
[-C--:B--2---:R-:W-:Y:S05]  /*1ab10*/  HMMA.16816.F32.BF16 R20, R68, R80.reuse, R20 ;  /* 0x000000504414723c */ /* 0x084fea0000041814 */
[----:B------:R-:W-:Y:S01]  /*1ab20*/  FADD.FTZ R78, R182, R76 ;  /* 0x0000004cb64e7221 */ /* 0x000fe20000010000 */
[C---:B------:R-:W-:Y:S01]  /*1ab30*/  HMMA.16816.F32.BF16 R24, R72.reuse, R80, R24 ;  /* 0x000000504818723c */ /* 0x040fe20000041818 */
[----:B------:R-:W-:Y:S01]  /*1ab40*/  LDSM.16.MT88.4 R180, [R222+0xb800] ;  /* 0x00b80000deb4783b */ /* 0x000fe20000004200 */
[----:B------:R-:W-:Y:S03]  /*1ab50*/  MUFU.EX2 R80, R199 ;  /* 0x000000c700507308 */ /* 0x000fe60000000800 */
[----:B------:R-:W-:Y:S01]  /*1ab60*/  FADD.FTZ R0, R155, R0 ;  /* 0x000000009b007221 */ /* 0x000fe20000010000 */
[-C--:B------:R-:W-:Y:S06]  /*1ab70*/  HMMA.16816.F32.BF16 R28, R72, R82.reuse, R28 ;  /* 0x00000052481c723c */ /* 0x080fec000004181c */
[----:B------:R-:W-:Y:S01]  /*1ab80*/  MUFU.EX2 R81, R191 ;  /* 0x000000bf00517308 */ /* 0x000fe20000000800 */
[----:B------:R-:W-:Y:S01]  /*1ab90*/  FADD.FTZ R3, R167, R0 ;  /* 0x00000000a7037221 */ /* 0x000fe20000010000 */
[C---:B------:R-:W-:Y:S04]  /*1aba0*/  HMMA.16816.F32.BF16 R32, R68.reuse, R82, R32 ;  /* 0x000000524420723c */ /* 0x040fe80000041820 */
[----:B-1----:R-:W-:Y:S02]  /*1abb0*/  F2FP.BF16.F32.PACK_AB R201, R100, R101 ;  /* 0x0000006564c9723e */ /* 0x002fe400000010ff */
[-C--:B------:R-:W-:Y:S02]  /*1abc0*/  HMMA.16816.F32.BF16 R36, R68, R84.reuse, R36 ;  /* 0x000000544424723c */ /* 0x080fe40000041824 */
[----:B------:R1:W2:Y:S03]  /*1abd0*/  MUFU.EX2 R83, R2 ;  /* 0x0000000200537308 */ /* 0x0002a60000000800 */
[----:B------:R-:W-:Y:S01]  /*1abe0*/  F2FP.BF16.F32.PACK_AB R203, R98, R99 ;  /* 0x0000006362cb723e */ /* 0x000fe200000010ff */
[C---:B------:R-:W-:Y:S06]  /*1abf0*/  HMMA.16816.F32.BF16 R40, R72.reuse, R84, R40 ;  /* 0x000000544828723c */ /* 0x040fec0000041828 */
[----:B------:R-:W3:Y:S01]  /*1ac00*/  MUFU.EX2 R82, R190 ;  /* 0x000000be00527308 */ /* 0x000ee20000000800 */
[----:B------:R-:W-:Y:S01]  /*1ac10*/  FADD.FTZ R0, R145, R78 ;  /* 0x0000004e91007221 */ /* 0x000fe20000010000 */
[-C--:B------:R-:W-:Y:S06]  /*1ac20*/  HMMA.16816.F32.BF16 R44, R72, R86.reuse, R44 ;  /* 0x00000056482c723c */ /* 0x080fec000004182c */
[C---:B------:R-:W-:Y:S05]  /*1ac30*/  HMMA.16816.F32.BF16 R48, R68.reuse, R86, R48 ;  /* 0x000000564430723c */ /* 0x040fea0000041830 */
[----:B-1----:R-:W-:Y:S01]  /*1ac40*/  FADD.FTZ R2, R154, R96 ;  /* 0x000000609a027221 */ /* 0x002fe20000010000 */
[-C--:B----4-:R-:W-:Y:S05]  /*1ac50*/  HMMA.16816.F32.BF16 R52, R68, R92.reuse, R52 ;  /* 0x0000005c4434723c */ /* 0x090fea0000041834 */
[----:B------:R-:W-:Y:S01]  /*1ac60*/  FADD.FTZ R2, R166, R2 ;  /* 0x00000002a6027221 */ /* 0x000fe20000010000 */
[C---:B------:R-:W-:Y:S01]  /*1ac70*/  HMMA.16816.F32.BF16 R56, R72.reuse, R92, R56 ;  /* 0x0000005c4838723c */ /* 0x040fe20000041838 */
[----:B------:R-:W1:Y:S04]  /*1ac80*/  LDSM.16.MT88.4 R164, [R224+0xb800] ;  /* 0x00b80000e0a4783b */ /* 0x000e680000004200 */
[----:B--2---:R-:W-:Y:S01]  /*1ac90*/  F2FP.BF16.F32.PACK_AB R191, R83, R90 ;  /* 0x0000005a53bf723e */ /* 0x004fe200000010ff */
[-C--:B------:R-:W-:Y:S05]  /*1aca0*/  HMMA.16816.F32.BF16 R60, R72, R94.reuse, R60 ;  /* 0x0000005e483c723c */ /* 0x080fea000004183c */
[----:B---3--:R-:W-:Y:S01]  /*1acb0*/  F2FP.BF16.F32.PACK_AB R188, R82, R81 ;  /* 0x0000005152bc723e */ /* 0x008fe200000010ff */
[----:B------:R-:W-:Y:S05]  /*1acc0*/  HMMA.16816.F32.BF16 R64, R68, R94, R64 ;  /* 0x0000005e4440723c */ /* 0x000fea0000041840 */
[----:B------:R-:W-:Y:S01]  /*1acd0*/  FADD.FTZ R73, R146, R0 ;  /* 0x0000000092497221 */ /* 0x000fe20000010000 */
[----:B------:R-:W-:Y:S01]  /*1ace0*/  F2FP.BF16.F32.PACK_AB R190, R79, R80 ;  /* 0x000000504fbe723e */ /* 0x000fe200000010ff */
[-C--:B------:R-:W-:Y:S05]  /*1acf0*/  HMMA.16816.F32.BF16 R144, R200, R148.reuse, R4 ;  /* 0x00000094c890723c */ /* 0x080fea0000041804 */
[----:B------:R-:W-:Y:S01]  /*1ad00*/  FADD.FTZ R76, R171, R2 ;  /* 0x00000002ab4c7221 */ /* 0x000fe20000010000 */
[----:B------:R-:W-:Y:S01]  /*1ad10*/  FADD.FTZ R2, R140, R77 ;  /* 0x0000004d8c027221 */ /* 0x000fe20000010000 */
[----:B------:R-:W-:Y:S01]  /*1ad20*/  FADD.FTZ R72, R142, R3 ;  /* 0x000000038e487221 */ /* 0x000fe20000010000 */
[----:B------:R-:W-:Y:S03]  /*1ad30*/  FADD.FTZ R5, R163, R73 ;  /* 0x00000049a3057221 */ /* 0x000fe60000010000 */
        /* <DEDUP_REMOVED lines=20> */
[C---:B------:R-:W-:Y:S01]  /*1ae80*/  HMMA.16816.F32.BF16 R156, R188.reuse, R164, R24 ;  /* 0x000000a4bc9c723c */ /* 0x040fe20000041818 */
[----:B------:R-:W1:Y:S04]  /*1ae90*/  LDSM.16.MT88.4 R4, [R223+0xb800] ;  /* 0x00b80000df04783b */ /* 0x000e680000004200 */
[----:B------:R-:W-:Y:S01]  /*1aea0*/  FADD.FTZ R9, R124, R0 ;  /* 0x000000007c097221 */ /* 0x000fe20000010000 */
[-C--:B------:R-:W-:Y:S05]  /*1aeb0*/  HMMA.16816.F32.BF16 R168, R188, R166.reuse, R28 ;  /* 0x000000a6bca8723c */ /* 0x080fea000004181c */
[----:B------:R-:W-:Y:S01]  /*1aec0*/  FADD.FTZ R0, R127, R2 ;  /* 0x000000027f007221 */ /* 0x000fe20000010000 */
[C---:B------:R-:W-:Y:S05]  /*1aed0*/  HMMA.16816.F32.BF16 R164, R200.reuse, R166, R32 ;  /* 0x000000a6c8a4723c */ /* 0x040fea0000041820 */
[----:B------:R-:W-:Y:S01]  /*1aee0*/  FADD.FTZ R0, R172, R0 ;  /* 0x00000000ac007221 */ /* 0x000fe20000010000 */
[----:B------:R-:W-:Y:S01]  /*1aef0*/  FADD.FTZ R3, R139, R3 ;  /* 0x000000038b037221 */ /* 0x000fe20000010000 */
[----:B------:R-:W-:Y:S01]  /*1af00*/  FADD.FTZ R2, R125, R9 ;  /* 0x000000097d027221 */ /* 0x000fe20000010000 */
[----:B------:R-:W-:Y:S03]  /*1af10*/  MOV R139, R135 ;  /* 0x00000087008b7202 */ /* 0x000fe60000000f00 */
        /* <DEDUP_REMOVED lines=69> */
.L_x_459:
[----:B-12---:R-:W2:Y:S04]  /*1b370*/  LDL.LU R2, [R1+0x88] ;  /* 0x0000880001027983 */ /* 0x006ea80000300800 */
[----:B------:R-:W3:Y:S04]  /*1b380*/  LDL.LU R7, [R1+0x8c] ;  /* 0x00008c0001077983 */ /* 0x000ee80000300800 */
[----:B------:R-:W4:Y:S04]  /*1b390*/  LDL.LU R13, [R1+0x94] ;  /* 0x00009400010d7983 */ /* 0x000f280000300800 */
[----:B------:R-:W4:Y:S01]  /*1b3a0*/  LDL.LU R12, [R1+0x90] ;  /* 0x00009000010c7983 */ /* 0x000f220000300800 */
[----:B------:R-:W1:Y:S01]  /*1b3b0*/  S2UR UR6, SR_CgaCtaId ;  /* 0x00000000000679c3 */ /* 0x000e620000008800 */
[----:B------:R-:W-:Y:S01]  /*1b3c0*/  UISETP.NE.AND UP0, UPT, UR17, -0x1, UPT ;  /* 0xffffffff1100788c */ /* 0x000fe2000bf05270 */
[----:B------:R-:W-:Y:S01]  /*1b3d0*/  IMAD.MOV.U32 R36, RZ, RZ, 0x20 ;  /* 0x00000020ff247424 */ /* 0x000fe200078e00ff */
[----:B-----5:R-:W1:Y:S01]  /*1b3e0*/  S2R R11, SR_TID.X ;  /* 0x00000000000b7919 */ /* 0x020e620000002100 */
[----:B------:R-:W-:Y:S01]  /*1b3f0*/  UMOV UR7, 0x400 ;  /* 0x0000040000077882 */ /* 0x000fe20000000000 */
[----:B------:R-:W2:Y:S07]  /*1b400*/  S2R R46, SR_TID.X ;  /* 0x00000000002e7919 */ /* 0x000eae0000002100 */
[----:B------:R-:W-:-:S02]  /*1b410*/  @UP0 ULDC.64 UR4, c[0x0][0x298] ;  /* 0x0000a60000040ab9 */ /* 0x000fc40000000a00 */
[----:B------:R-:W-:Y:S02]  /*1b420*/  @UP0 UIMAD.WIDE.U32 UR8, UR17, UR4, URZ ;  /* 0x00000004110802a5 */ /* 0x000fe4000f8e003f */
[----:B-1----:R-:W-:Y:S02]  /*1b430*/  ULEA UR7, UR6, UR7, 0x18 ;  /* 0x0000000706077291 */ /* 0x002fe4000f8ec03f */
[----:B------:R-:W-:Y:S01]  /*1b440*/  @UP0 UIMAD UR6, UR17, UR5, UR9 ;  /* 0x00000005110602a4 */ /* 0x000fe2000f8e0209 */
[----:B------:R-:W-:-:S04]  /*1b450*/  SHF.R.S32.HI R37, RZ, 0x1f, R11 ;  /* 0x0000001fff257819 */ /* 0x000fc8000001140b */
[CC--:B------:R-:W-:Y:S02]  /*1b460*/  LEA.HI R3, R37.reuse, R11.reuse, RZ, 0x2 ;  /* 0x0000000b25037211 */ /* 0x0c0fe400078f10ff */
[----:B------:R-:W-:Y:S02]  /*1b470*/  LEA.HI R10, R37, R11, RZ, 0x5 ;  /* 0x0000000b250a7211 */ /* 0x000fe400078f28ff */
[--C-:B------:R-:W-:Y:S02]  /*1b480*/  SHF.R.S32.HI R6, RZ, 0x2, R3.reuse ;  /* 0x00000002ff067819 */ /* 0x100fe40000011403 */
[----:B------:R-:W-:Y:S01]  /*1b490*/  SHF.R.S32.HI R8, RZ, 0x5, R10 ;  /* 0x00000005ff087819 */ /* 0x000fe2000001140a */
        /* <DEDUP_REMOVED lines=9> */
[----:B------:R-:W1:Y:S02]  /*1b530*/  SHFL.BFLY PT, R41, R0, 0x1, 0x1f ;  /* 0x0c201f0000297f89 */ /* 0x000e6400000e0000 */
[----:B------:R-:W-:Y:S01]  /*1b540*/  IMAD.IADD R7, R11, 0x1, -R3 ;  /* 0x000000010b077824 */ /* 0x000fe200078e0a03 */
[----:B------:R-:W-:Y:S01]  /*1b550*/  LOP3.LUT R2, R2, 0xfffffff8, RZ, 0xc0, !PT ;  /* 0xfffffff802027812 */ /* 0x000fe200078ec0ff */
[----:B---3--:R-:W-:Y:S01]  /*1b560*/  FADD.FTZ R3, R5, R13 ;  /* 0x0000000d05037221 */ /* 0x008fe20000010000 */
[----:B------:R2:W3:Y:S01]  /*1b570*/  SHFL.BFLY PT, R42, R4, 0x1, 0x1f ;  /* 0x0c201f00042a7f89 */ /* 0x0004e200000e0000 */
[----:B------:R-:W-:Y:S02]  /*1b580*/  IMAD R7, R8, 0x200, R7 ;  /* 0x0000020008077824 */ /* 0x000fe400078e0207 */
[----:B----4-:R-:W-:Y:S01]  /*1b590*/  FADD.FTZ R5, R9, R12 ;  /* 0x0000000c09057221 */ /* 0x010fe20000010000 */
[----:B------:R-:W-:Y:S01]  /*1b5a0*/  IMAD.IADD R2, R6, 0x1, -R2 ;  /* 0x0000000106027824 */ /* 0x000fe200078e0a02 */
[----:B------:R2:W4:Y:S03]  /*1b5b0*/  SHFL.BFLY PT, R43, R3, 0x1, 0x1f ;  /* 0x0c201f00032b7f89 */ /* 0x00052600000e0000 */
[C---:B------:R-:W-:Y:S01]  /*1b5c0*/  IMAD.SHL.U32 R6, R2.reuse, 0x40, RZ ;  /* 0x0000004002067824 */ /* 0x040fe200078e00ff */
[----:B------:R-:W-:Y:S01]  /*1b5d0*/  R2P PR, R2, 0x6 ;  /* 0x0000000602007804 */ /* 0x000fe20000000000 */
[----:B------:R2:W2:Y:S01]  /*1b5e0*/  SHFL.BFLY PT, R44, R5, 0x1, 0x1f ;  /* 0x0c201f00052c7f89 */ /* 0x0004a200000e0000 */
[----:B------:R-:W-:-:S02]  /*1b5f0*/  PLOP3.LUT P3, PT, PT, PT, UP0, 0x80, 0x0 ;  /* 0x000000000000781c */ /* 0x000fc40003f6f008 */
        /* <DEDUP_REMOVED lines=18> */
.L_x_463:
        /* <DEDUP_REMOVED lines=22> */
.L_x_464:
[----:B------:R-:W-:Y:S01]  /*1b880*/  ISETP.NE.AND P2, PT, RZ, UR7, PT ;  /* 0x00000007ff007c0c */ /* 0x000fe2000bf45270 */
[----:B------:R-:W-:Y:S01]  /*1b890*/  FADD.FTZ R44, R5, R44 ;  /* 0x0000002c052c7221 */ /* 0x000fe20000010000 */
[----:B------:R-:W-:Y:S01]  /*1b8a0*/  LOP3.LUT R2, R2, 0x1, RZ, 0xc0, !PT ;  /* 0x0000000102027812 */ /* 0x000fe200078ec0ff */
[C---:B--2---:R-:W-:Y:S01]  /*1b8b0*/  FMUL.FTZ R144, R0.reuse, R144 ;  /* 0x0000009000907220 */ /* 0x044fe20000410000 */
[----:B------:R-:W-:Y:S01]  /*1b8c0*/  MOV R40, 0x10 ;  /* 0x0000001000287802 */ /* 0x000fe20000000f00 */
[----:B------:R-:W-:Y:S01]  /*1b8d0*/  FMUL.FTZ R6, R0, R145 ;  /* 0x0000009100067220 */ /* 0x000fe20000410000 */
[----:B------:R-:W-:Y:S01]  /*1b8e0*/  ISETP.NE.U32.AND P1, PT, R2, 0x1, PT ;  /* 0x000000010200780c */ /* 0x000fe20003f25070 */
[----:B------:R-:W-:Y:S01]  /*1b8f0*/  FMUL.FTZ R148, R0, R148 ;  /* 0x0000009400947220 */ /* 0x000fe20000410000 */
        /* <DEDUP_REMOVED lines=9> */
[C---:B------:R-:W-:Y:S01]  /*1b990*/  FMUL.FTZ R164, R0.reuse, R164 ;  /* 0x000000a400a47220 */ /* 0x040fe20000410000 */
[----:B------:R-:W-:Y:S01]  /*1b9a0*/  LOP3.LUT R3, R47, 0xfffffff8, RZ, 0xc0, !PT ;  /* 0xfffffff82f037812 */ /* 0x000fe200078ec0ff */
[C---:B------:R-:W-:Y:S01]  /*1b9b0*/  FMUL.FTZ R9, R0.reuse, R165 ;  /* 0x000000a500097220 */ /* 0x040fe20000410000 */
        /* <DEDUP_REMOVED lines=115> */
[----:B------:R-:W-:Y:S01]  /*1c0f0*/  IADD3 R0, R23, 0x400, RZ ;  /* 0x0000040017007810 */ /* 0x000fe20007ffe0ff */
[----:B------:R-:W-:Y:S01]  /*1c100*/  STS [R3], R9 ;  /* 0x0000000903007388 */ /* 0x000fe20000000800 */
[----:B------:R-:W-:Y:S01]  /*1c110*/  F2FP.BF16.F32.PACK_AB R32, R195, R32 ;  /* 0x00000020c320723e */ /* 0x000fe200000010ff */
[----:B------:R-:W4:Y:S01]  /*1c120*/  @P3 LDC R14, c[0x0][0x2e8] ;  /* 0x0000ba00ff0e3b82 */ /* 0x000f220000000800 */
[C---:B------:R-:W-:Y:S01]  /*1c130*/  IADD3 R4, R40.reuse, R0, R36 ;  /* 0x0000000028047210 */ /* 0x040fe20007ffe024 */
        /* <DEDUP_REMOVED lines=62> */
[----:B------:R-:W1:Y:S02]  /*1c520*/  S2R R4, SR_TID.X ;  /* 0x0000000000047919 */ /* 0x000e640000002100 */
[----:B-1----:R-:W-:-:S04]  /*1c530*/  SHF.R.S32.HI R2, RZ, 0x1f, R4 ;  /* 0x0000001fff027819 */ /* 0x002fc80000011404 */
[----:B------:R-:W-:-:S04]  /*1c540*/  LEA.HI R2, R2, R4, RZ, 0x5 ;  /* 0x0000000402027211 */ /* 0x000fc800078f28ff */
[----:B------:R-:W-:Y:S02]  /*1c550*/  SHF.R.S32.HI R0, RZ, 0x5, R2 ;  /* 0x00000005ff007819 */ /* 0x000fe40000011402 */
[----:B------:R-:W-:Y:S02]  /*1c560*/  LOP3.LUT R2, R2, 0xffffffe0, RZ, 0xc0, !PT ;  /* 0xffffffe002027812 */ /* 0x000fe400078ec0ff */
[----:B------:R-:W-:-:S03]  /*1c570*/  SHF.R.S32.HI R3, RZ, 0x1f, R0 ;  /* 0x0000001fff037819 */ /* 0x000fc60000011400 */
[----:B------:R-:W-:Y:S01]  /*1c580*/  IMAD.IADD R2, R4, 0x1, -R2 ;  /* 0x0000000104027824 */ /* 0x000fe200078e0a02 */
[----:B------:R-:W-:-:S04]  /*1c590*/  LEA.HI R3, R3, R0, RZ, 0x2 ;  /* 0x0000000003037211 */ /* 0x000fc800078f10ff */
        /* <DEDUP_REMOVED lines=41> */
.L_x_466:
[----:B------:R-:W-:Y:S05]  /*1c830*/  BSYNC B0 ;  /* 0x0000000000007941 */ /* 0x000fea0003800000 */
.L_x_465:
        /* <DEDUP_REMOVED lines=45> */
.L_x_468:
[----:B------:R-:W-:Y:S05]  /*1cb10*/  BSYNC B0 ;  /* 0x0000000000007941 */ /* 0x000fea0003800000 */
.L_x_467:
        /* <DEDUP_REMOVED lines=18> */
.L_x_470:
[----:B------:R-:W-:Y:S05]  /*1cc40*/  BSYNC B0 ;  /* 0x0000000000007941 */ /* 0x000fea0003800000 */
.L_x_469:
        /* <DEDUP_REMOVED lines=16> */
.L_x_472:
[----:B------:R-:W-:Y:S05]  /*1cd50*/  BSYNC B0 ;  /* 0x0000000000007941 */ /* 0x000fea0003800000 */
.L_x_471:
        /* <DEDUP_REMOVED lines=16> */
.L_x_474:
[----:B------:R-:W-:Y:S05]  /*1ce60*/  BSYNC B0 ;  /* 0x0000000000007941 */ /* 0x000fea0003800000 */
.L_x_473:
        /* <DEDUP_REMOVED lines=16> */
.L_x_476:
[----:B------:R-:W-:Y:S05]  /*1cf70*/  BSYNC B0 ;  /* 0x0000000000007941 */ /* 0x000fea0003800000 */
.L_x_475:
        /* <DEDUP_REMOVED lines=16> */
.L_x_478:
[----:B------:R-:W-:Y:S05]  /*1d080*/  BSYNC B0 ;  /* 0x0000000000007941 */ /* 0x000fea0003800000 */
.L_x_477:
        /* <DEDUP_REMOVED lines=16> */
.L_x_480:
[----:B------:R-:W-:Y:S05]  /*1d190*/  BSYNC B0 ;  /* 0x0000000000007941 */ /* 0x000fea0003800000 */
.L_x_479:
        /* <DEDUP_REMOVED lines=15> */
.L_x_400:
        /* <DEDUP_REMOVED lines=88> */
.L_x_482:
[----:B------:R-:W-:Y:S05]  /*1d810*/  BSYNC B0 ;  /* 0x0000000000007941 */ /* 0x000fea0003800000 */
.L_x_481:
        /* <DEDUP_REMOVED lines=16> */
.L_x_484:
[----:B------:R-:W-:Y:S05]  /*1d920*/  BSYNC B0 ;  /* 0x0000000000007941 */ /* 0x000fea0003800000 */
.L_x_483:
        /* <DEDUP_REMOVED lines=16> */
.L_x_486:
[----:B------:R-:W-:Y:S05]  /*1da30*/  BSYNC B0 ;  /* 0x0000000000007941 */ /* 0x000fea0003800000 */
.L_x_485:
        /* <DEDUP_REMOVED lines=16> */
.L_x_488:
[----:B------:R-:W-:Y:S05]  /*1db40*/  BSYNC B0 ;  /* 0x0000000000007941 */ /* 0x000fea0003800000 */
.L_x_487:
        /* <DEDUP_REMOVED lines=16> */
.L_x_490:
[----:B------:R-:W-:Y:S05]  /*1dc50*/  BSYNC B0 ;  /* 0x0000000000007941 */ /* 0x000fea0003800000 */
.L_x_489:
        /* <DEDUP_REMOVED lines=25> */
.L_x_492:
[----:B------:R-:W-:Y:S05]  /*1ddf0*/  BSYNC B0 ;  /* 0x0000000000007941 */ /* 0x000fea0003800000 */
.L_x_491:
        /* <DEDUP_REMOVED lines=19> */
.L_x_494:
[----:B------:R-:W-:Y:S05]  /*1df30*/  BSYNC B0 ;  /* 0x0000000000007941 */ /* 0x000fea0003800000 */
.L_x_493:
        /* <DEDUP_REMOVED lines=16> */
.L_x_496:
[----:B------:R-:W-:Y:S05]  /*1e040*/  BSYNC B0 ;  /* 0x0000000000007941 */ /* 0x000fea0003800000 */
.L_x_495:
        /* <DEDUP_REMOVED lines=11> */
.L_x_498:
[----:B------:R-:W-:Y:S05]  /*1e100*/  BSYNC B0 ;  /* 0x0000000000007941 */ /* 0x000fea0003800000 */
.L_x_497:
        /* <DEDUP_REMOVED lines=11> */
.L_x_500:
[----:B------:R-:W-:Y:S05]  /*1e1c0*/  BSYNC B0 ;  /* 0x0000000000007941 */ /* 0x000fea0003800000 */
.L_x_499:
        /* <DEDUP_REMOVED lines=10> */
.L_x_502:
[----:B------:R-:W-:Y:S05]  /*1e270*/  BSYNC B0 ;  /* 0x0000000000007941 */ /* 0x000fea0003800000 */
.L_x_501:
        /* <DEDUP_REMOVED lines=10> */
.L_x_504:
[----:B------:R-:W-:Y:S05]  /*1e320*/  BSYNC B0 ;  /* 0x0000000000007941 */ /* 0x000fea0003800000 */
.L_x_503:
        /* <DEDUP_REMOVED lines=10> */
.L_x_506:
[----:B------:R-:W-:Y:S05]  /*1e3d0*/  BSYNC B0 ;  /* 0x0000000000007941 */ /* 0x000fea0003800000 */
.L_x_505:
        /* <DEDUP_REMOVED lines=10> */
.L_x_508:
[----:B------:R-:W-:Y:S05]  /*1e480*/  BSYNC B0 ;  /* 0x0000000000007941 */ /* 0x000fea0003800000 */
.L_x_507:
        /* <DEDUP_REMOVED lines=10> */
.L_x_510:
[----:B------:R-:W-:Y:S05]  /*1e530*/  BSYNC B0 ;  /* 0x0000000000007941 */ /* 0x000fea0003800000 */
.L_x_509:
        /* <DEDUP_REMOVED lines=10> */
.L_x_511:
        /* <DEDUP_REMOVED lines=10> */
.L_x_1421:


//--------------------- .text._ZN5flash16flash_fwd_kernelI23Flash_fwd_kernel_traitsILi64ELi128ELi128ELi4ELb0ELb0EN7cutlass10bfloat16_tE19Flash_kernel_traitsILi64ELi128ELi128ELi4ES3_EELb0ELb1ELb0ELb1ELb0ELb0ELb1ELb0EEEvNS_16Flash_fwd_paramsE --------------------------
	.section	.text._ZN5flash16flash_fwd_kernelI23Flash_fwd_kernel_traitsILi64ELi128ELi128ELi4ELb0ELb0EN7cutlass10bfloat16_tE19Flash_kernel_traitsILi64ELi128ELi128ELi4ES3_EELb0ELb1ELb0ELb1ELb0ELb0ELb1ELb0EEEvNS_16Flash_fwd_paramsE,"ax",@progbits
	.align	128
        .global         _ZN5flash16flash_fwd_kernelI23Flash_fwd_kernel_traitsILi64ELi128ELi128ELi4ELb0ELb0EN7cutlass10bfloat16_tE19Flash_kernel_traitsILi64ELi128ELi128ELi4ES3_EELb0ELb1ELb0ELb1ELb0ELb0ELb1ELb0EEEvNS_16Flash_fwd_paramsE
        .type           _ZN5flash16flash_fwd_kernelI23Flash_fwd_kernel_traitsILi64ELi128ELi128ELi4ELb0ELb0EN7cutlass10bfloat16_tE19Flash_kernel_traitsILi64ELi128ELi128ELi4ES3_EELb0ELb1ELb0ELb1ELb0ELb0ELb1ELb0EEEvNS_16Flash_fwd_paramsE,@function
        .size           _ZN5flash16flash_fwd_kernelI23Flash_fwd_kernel_traitsILi64ELi128ELi128ELi4ELb0ELb0EN7cutlass10bfloat16_tE19Flash_kernel_traitsILi64ELi128ELi128ELi4ES3_EELb0ELb1ELb0ELb1ELb0ELb0ELb1ELb0EEEvNS_16Flash_fwd_paramsE,(.L_x_1422 - _ZN5flash16flash_fwd_kernelI23Flash_fwd_kernel_traitsILi64ELi128ELi128ELi4ELb0ELb0EN7cutlass10bfloat16_tE19Flash_kernel_traitsILi64ELi128ELi128ELi4ES3_EELb0ELb1ELb0ELb1ELb0ELb0ELb1ELb0EEEvNS_16Flash_fwd_paramsE)
        .other          _ZN5flash16flash_fwd_kernelI23Flash_fwd_kernel_traitsILi64ELi128ELi128ELi4ELb0ELb0EN7cutlass10bfloat16_tE19Flash_kernel_traitsILi64ELi128ELi128ELi4ES3_EELb0ELb1ELb0ELb1ELb0ELb0ELb1ELb0EEEvNS_16Flash_fwd_paramsE,@"STO_CUDA_ENTRY STV_DEFAULT"
_ZN5flash16flash_fwd_kernelI23Flash_fwd_kernel_traitsILi64ELi128ELi128ELi4ELb0ELb0EN7cutlass10bfloat16_tE19Flash_kernel_traitsILi64ELi128ELi128ELi4ES3_EELb0ELb1ELb0ELb1ELb0ELb0ELb1ELb0EEEvNS_16Flash_fwd_paramsE:
.text._ZN5flash16flash_fwd_kernelI23Flash_fwd_kernel_traitsILi64ELi128ELi128ELi4ELb0ELb0EN7cutlass10bfloat16_tE19Flash_kernel_traitsILi64ELi128ELi128ELi4ES3_EELb0ELb1ELb0ELb1ELb0ELb0ELb1ELb0EEEvNS_16Flash_fwd_paramsE:
        /* <DEDUP_REMOVED lines=55> */
.L_x_512:
[----:B------:R-:W-:-:S05]  /*0370*/  ULDC UR6, c[0x0][0x2c8] ;  /* 0x0000b20000067ab9 */ /* 0x000fca0000000800 */
.L_x_513:
        /* <DEDUP_REMOVED lines=98> */
.L_x_515:
        /* <DEDUP_REMOVED lines=24> */
.L_x_516:
        /* <DEDUP_REMOVED lines=52> */
.L_x_518:
[----:B------:R-:W-:Y:S05]  /*0e60*/  BSYNC B0 ;  /* 0x0000000000007941 */ /* 0x000fea0003800000 */
.L_x_517:
        /* <DEDUP_REMOVED lines=24> */
.L_x_520:
[----:B------:R-:W-:Y:S05]  /*0ff0*/  BSYNC B0 ;  /* 0x0000000000007941 */ /* 0x000fea0003800000 */
.L_x_519:
        /* <DEDUP_REMOVED lines=24> */
.L_x_522:
[----:B------:R-:W-:Y:S05]  /*1180*/  BSYNC B0 ;  /* 0x0000000000007941 */ /* 0x000fea0003800000 */
.L_x_521:
        /* <DEDUP_REMOVED lines=25> */
.L_x_524:
[----:B------:R-:W-:Y:S05]  /*1320*/  BSYNC B0 ;  /* 0x0000000000007941 */ /* 0x000fea0003800000 */
.L_x_523:
        /* <DEDUP_REMOVED lines=22> */
.L_x_526:
[----:B------:R-:W-:Y:S05]  /*1490*/  BSYNC B0 ;  /* 0x0000000000007941 */ /* 0x000fea0003800000 */
.L_x_525:
        /* <DEDUP_REMOVED lines=22> */
.L_x_528:
[----:B------:R-:W-:Y:S05]  /*1600*/  BSYNC B0 ;  /* 0x0000000000007941 */ /* 0x000fea0003800000 */
.L_x_527:
        /* <DEDUP_REMOVED lines=22> */
.L_x_530:
[----:B------:R-:W-:Y:S05]  /*1770*/  BSYNC B0 ;  /* 0x0000000000007941 */ /* 0x000fea0003800000 */
.L_x_529:
        /* <DEDUP_REMOVED lines=22> */
.L_x_532:
[----:B------:R-:W-:Y:S05]  /*18e0*/  BSYNC B0 ;  /* 0x0000000000007941 */ /* 0x000fea0003800000 */
.L_x_531:
        /* <DEDUP_REMOVED lines=67> */
.L_x_534:
[----:B------:R-:W-:Y:S05]  /*1d20*/  BSYNC B0 ;  /* 0x0000000000007941 */ /* 0x000fea0003800000 */
.L_x_533:
        /* <DEDUP_REMOVED lines=18> */
.L_x_536:
[----:B------:R-:W-:Y:S05]  /*1e50*/  BSYNC B0 ;  /* 0x0000000000007941 */ /* 0x000fea0003800000 */
.L_x_535:
        /* <DEDUP_REMOVED lines=18> */
.L_x_538:
[----:B------:R-:W-:Y:S05]  /*1f80*/  BSYNC B0 ;  /* 0x0000000000007941 */ /* 0x000fea0003800000 */
.L_x_537:
        /* <DEDUP_REMOVED lines=18> */
.L_x_540:
[----:B------:R-:W-:Y:S05]  /*20b0*/  BSYNC B0 ;  /* 0x0000000000007941 */ /* 0x000fea0003800000 */
.L_x_539:
        /* <DEDUP_REMOVED lines=18> */
.L_x_542:
[----:B------:R-:W-:Y:S05]  /*21e0*/  BSYNC B0 ;  /* 0x0000000000007941 */ /* 0x000fea0003800000 */
.L_x_541:
        /* <DEDUP_REMOVED lines=19> */
.L_x_544:
[----:B------:R-:W-:Y:S05]  /*2320*/  BSYNC B0 ;  /* 0x0000000000007941 */ /* 0x000fea0003800000 */
.L_x_543:
        /* <DEDUP_REMOVED lines=19> */
.L_x_546:
[----:B------:R-:W-:Y:S05]  /*2460*/  BSYNC B0 ;  /* 0x0000000000007941 */ /* 0x000fea0003800000 */
.L_x_545:
        /* <DEDUP_REMOVED lines=18> */
.L_x_548:
[----:B------:R-:W-:Y:S05]  /*2590*/  BSYNC B0 ;  /* 0x0000000000007941 */ /* 0x000fea0003800000 */
.L_x_547:
        /* <DEDUP_REMOVED lines=89> */
.L_x_550:
[----:B------:R-:W-:Y:S05]  /*2b30*/  BSYNC B0 ;  /* 0x0000000000007941 */ /* 0x000fea0003800000 */
.L_x_549:
        /* <DEDUP_REMOVED lines=22> */
.L_x_552:
[----:B------:R-:W-:Y:S05]  /*2ca0*/  BSYNC B0 ;  /* 0x0000000000007941 */ /* 0x000fea0003800000 */
.L_x_551:
        /* <DEDUP_REMOVED lines=19> */
.L_x_554:
[----:B------:R-:W-:Y:S05]  /*2de0*/  BSYNC B0 ;  /* 0x0000000000007941 */ /* 0x000fea0003800000 */
.L_x_553:
        /* <DEDUP_REMOVED lines=19> */
.L_x_556:
[----:B------:R-:W-:Y:S05]  /*2f20*/  BSYNC B0 ;  /* 0x0000000000007941 */ /* 0x000fea0003800000 */
.L_x_555:
        /* <DEDUP_REMOVED lines=19> */
.L_x_558:
[----:B------:R-:W-:Y:S05]  /*3060*/  BSYNC B0 ;  /* 0x0000000000007941 */ /* 0x000fea0003800000 */
.L_x_557:
        /* <DEDUP_REMOVED lines=20> */
.L_x_560:
[----:B------:R-:W-:Y:S05]  /*31b0*/  BSYNC B0 ;  /* 0x0000000000007941 */ /* 0x000fea0003800000 */
.L_x_559:
        /* <DEDUP_REMOVED lines=20> */
.L_x_562:
[----:B------:R-:W-:Y:S05]  /*3300*/  BSYNC B0 ;  /* 0x0000000000007941 */ /* 0x000fea0003800000 */
.L_x_561:
        /* <DEDUP_REMOVED lines=20> */
.L_x_564:
[----:B------:R-:W-:Y:S05]  /*3450*/  BSYNC B0 ;  /* 0x0000000000007941 */ /* 0x000fea0003800000 */
.L_x_563:
[----:B------:R-:W-:Y:S01]  /*3460*/  LDSM.16.M88.4 R32, [R224] ;  /* 0x00000000e020783b */ /* 0x000fe20000000200 */
[----:B------:R-:W-:Y:S01]  /*3470*/  LOP3.LUT P0, RZ, R40, 0x2, RZ, 0xc0, !PT ;  /* 0x0000000228ff7812 */ /* 0x000fe2000780c0ff */
[--C-:B------:R-:W-:Y:S01]  /*3480*/  IMAD R248, R5, 0x2, R224.reuse ;  /* 0x0000000205f87824 */ /* 0x100fe200078e02e0 */
[----:B------:R-:W-:Y:S01]  /*3490*/  ULDC UR29, c[0x0][0x39c] ;  /* 0x0000e700001d7ab9 */ /* 0x000fe20000000800 */
[----:B-1----:R-:W1:Y:S01]  /*34a0*/  LDSM.16.M88.4 R12, [R216+0x4000] ;  /* 0x00400000d80c783b */ /* 0x002e620000000200 */
[----:B------:R-:W-:Y:S01]  /*34b0*/  SEL R2, R28, 0xfffffff0, !P0 ;  /* 0xfffffff01c027807 */ /* 0x000fe20004000000 */
[----:B------:R-:W-:Y:S01]  /*34c0*/  IMAD R4, R6, 0x2, R224 ;  /* 0x0000000206047824 */ /* 0x000fe200078e02e0 */
[----:B------:R-:W-:Y:S01]  /*34d0*/  LOP3.LUT P0, RZ, R40, 0x4, RZ, 0xc0, !PT ;  /* 0x0000000428ff7812 */ /* 0x000fe2000780c0ff */
[----:B------:R-:W5:Y:S01]  /*34e0*/  LDSM.16.M88.4 R8, [R224+0x2000] ;  /* 0x00200000e008783b */ /* 0x000f620000000200 */
[----:B------:R-:W-:Y:S01]  /*34f0*/  VIADD R3, R216, 0x4000 ;  /* 0x00004000d8037836 */ /* 0x000fe20000000000 */
[----:B------:R-:W-:Y:S01]  /*3500*/  UISETP.GE.AND UP0, UPT, UR26, 0x2, UPT ;  /* 0x000000021a00788c */ /* 0x000fe2000bf06270 */
[----:B------:R-:W-:Y:S01]  /*3510*/  IMAD R222, R2, 0x2, R216 ;  /* 0x0000000202de7824 */ /* 0x000fe200078e02d8 */
[----:B----4-:R-:W-:Y:S01]  /*3520*/  LDSM.16.M88.4 R28, [R248] ;  /* 0x00000000f81c783b */ /* 0x010fe20000000200 */
[----:B------:R-:W-:Y:S01]  /*3530*/  SEL R0, R41, 0xffffffe0, !P0 ;  /* 0xffffffe029007807 */ /* 0x000fe20004000000 */
[----:B------:R-:W-:-:S02]  /*3540*/  IMAD R225, R5, 0x2, R4 ;  /* 0x0000000205e17824 */ /* 0x000fc400078e0204 */
[----:B------:R-:W4:Y:S01]  /*3550*/  LDSM.16.M88.4 R36, [R222+0x4000] ;  /* 0x00400000de24783b */ /* 0x000f220000000200 */
[----:B------:R-:W-:Y:S02]  /*3560*/  IMAD.SHL.U32 R219, R219, 0x2, RZ ;  /* 0x00000002dbdb7824 */ /* 0x000fe400078e00ff */
[C---:B------:R-:W-:Y:S01]  /*3570*/  IMAD R7, R0.reuse, 0x2, R216 ;  /* 0x0000000200077824 */ /* 0x040fe200078e02d8 */
[----:B------:R-:W2:Y:S01]  /*3580*/  LDSM.16.M88.4 R24, [R248+0x2000] ;  /* 0x00200000f818783b */ /* 0x000ea20000000200 */
[----:B------:R-:W-:-:S03]  /*3590*/  IMAD R223, R0, 0x2, R3 ;  /* 0x0000000200df7824 */ /* 0x000fc600078e0203 */
[----:B------:R-:W3:Y:S01]  /*35a0*/  LDSM.16.M88.4 R72, [R216+0x5000] ;  /* 0x00500000d848783b */ /* 0x000ee20000000200 */
[----:B------:R-:W-:-:S03]  /*35b0*/  IMAD R221, R2, 0x2, R223 ;  /* 0x0000000202dd7824 */ /* 0x000fc600078e02df */
[----:B------:R-:W3:Y:S04]  /*35c0*/  LDSM.16.M88.4 R60, [R216+0x6800] ;  /* 0x00680000d83c783b */ /* 0x000ee80000000200 */
[----:B------:R-:W-:Y:S04]  /*35d0*/  LDSM.16.M88.4 R84, [R7+0x4000] ;  /* 0x004000000754783b */ /* 0x000fe80000000200 */
[----:B------:R-:W-:Y:S04]  /*35e0*/  LDSM.16.M88.4 R76, [R216+0x4800] ;  /* 0x00480000d84c783b */ /* 0x000fe80000000200 */
[----:B------:R-:W-:Y:S01]  /*35f0*/  LDSM.16.M88.4 R68, [R216+0x5800] ;  /* 0x00580000d844783b */ /* 0x000fe20000000200 */
[-C--:B-1----:R-:W-:Y:S03]  /*3600*/  HMMA.16816.F32.BF16 R20, R32, R12.reuse, RZ ;  /* 0x0000000c2014723c */ /* 0x082fe600000418ff */
[----:B------:R-:W-:Y:S04]  /*3610*/  LDSM.16.M88.4 R64, [R216+0x6000] ;  /* 0x00600000d840783b */ /* 0x000fe80000000200 */
[----:B------:R-:W-:Y:S01]  /*3620*/  LDSM.16.M88.4 R56, [R216+0x7000] ;  /* 0x00700000d838783b */ /* 0x000fe20000000200 */
[C---:B-----5:R-:W-:Y:S03]  /*3630*/  HMMA.16816.F32.BF16 R16, R8.reuse, R12, RZ ;  /* 0x0000000c0810723c */ /* 0x060fe600000418ff */
[----:B------:R-:W-:Y:S03]  /*3640*/  LDSM.16.M88.4 R88, [R216+0x7800] ;  /* 0x00780000d858783b */ /* 0x000fe60000000200 */
[-C--:B------:R-:W-:Y:S01]  /*3650*/  HMMA.16816.F32.BF16 R112, R8, R14.reuse, RZ ;  /* 0x0000000e0870723c */ /* 0x080fe200000418ff */
[----:B------:R-:W-:Y:S04]  /*3660*/  LDSM.16.M88.4 R100, [R221] ;  /* 0x00000000dd64783b */ /* 0x000fe80000000200 */
[----:B------:R-:W-:Y:S01]  /*3670*/  LDSM.16.M88.4 R40, [R222+0x5800] ;  /* 0x00580000de28783b */ /* 0x000fe20000000200 */
[----:B------:R-:W-:Y:S03]  /*3680*/  HMMA.16816.F32.BF16 R116, R32, R14, RZ ;  /* 0x0000000e2074723c */ /* 0x000fe600000418ff */
[----:B------:R-:W-:Y:S03]  /*3690*/  LDSM.16.M88.4 R12, [R225] ;  /* 0x00000000e10c783b */ /* 0x000fe60000000200 */
[-C--:B----4-:R-:W-:Y:S01]  /*36a0*/  HMMA.16816.F32.BF16 R104, R28, R36.reuse, R20 ;  /* 0x000000241c68723c */ /* 0x090fe20000041814 */
[----:B------:R-:W1:Y:S04]  /*36b0*/  LDSM.16.M88.4 R20, [R4] ;  /* 0x000000000414783b */ /* 0x000e680000000200 */
[----:B------:R-:W-:Y:S01]  /*36c0*/  LDSM.16.M88.4 R80, [R222+0x6800] ;  /* 0x00680000de50783b */ /* 0x000fe20000000200 */
[----:B--2---:R-:W-:Y:S03]  /*36d0*/  HMMA.16816.F32.BF16 R132, R24, R36, R16 ;  /* 0x000000241884723c */ /* 0x004fe60000041810 */
[----:B------:R-:W2:Y:S03]  /*36e0*/  LDSM.16.M88.4 R16, [R4+0x2000] ;  /* 0x002000000410783b */ /* 0x000ea60000000200 */
[C---:B---3--:R-:W-:Y:S01]  /*36f0*/  HMMA.16816.F32.BF16 R164, R8.reuse, R72, RZ ;  /* 0x0000004808a4723c */ /* 0x048fe200000418ff */
[----:B------:R-:W-:Y:S04]  /*3700*/  LDSM.16.M88.4 R48, [R222+0x4800] ;  /* 0x00480000de30783b */ /* 0x000fe80000000200 */
[----:B------:R-:W-:Y:S01]  /*3710*/  LDSM.16.M88.4 R44, [R222+0x5000] ;  /* 0x00500000de2c783b */ /* 0x000fe20000000200 */
[----:B------:R-:W-:Y:S03]  /*3720*/  HMMA.16816.F32.BF16 R172, R8, R74, RZ ;  /* 0x0000004a08ac723c */ /* 0x000fe600000418ff */
[----:B------:R-:W-:Y:S03]  /*3730*/  LDSM.16.M88.4 R52, [R222+0x6000] ;  /* 0x00600000de34783b */ /* 0x000fe60000000200 */
[C---:B------:R-:W-:Y:S01]  /*3740*/  HMMA.16816.F32.BF16 R120, R32.reuse, R72, RZ ;  /* 0x000000482078723c */ /* 0x040fe200000418ff */
[----:B------:R-:W-:Y:S04]  /*3750*/  LDSM.16.M88.4 R92, [R222+0x7000] ;  /* 0x00700000de5c783b */ /* 0x000fe80000000200 */
[----:B------:R-:W-:Y:S01]  /*3760*/  LDSM.16.M88.4 R96, [R222+0x7800] ;  /* 0x00780000de60783b */ /* 0x000fe20000000200 */
[----:B------:R-:W-:Y:S03]  /*3770*/  HMMA.16816.F32.BF16 R184, R32, R74, RZ ;  /* 0x0000004a20b8723c */ /* 0x000fe600000418ff */
[----:B------:R-:W0:Y:S03]  /*3780*/  LDGDEPBAR ;  /* 0x00000000000079af */ /* 0x000e260000000000 */
[C---:B------:R-:W-:Y:S06]  /*3790*/  HMMA.16816.F32.BF16 R148, R8.reuse, R60, RZ ;  /* 0x0000003c0894723c */ /* 0x040fec00000418ff */
[----:B------:R-:W-:Y:S06]  /*37a0*/  HMMA.16816.F32.BF16 R180, R8, R62, RZ ;  /* 0x0000003e08b4723c */ /* 0x000fec00000418ff */
[C---:B------:R-:W-:Y:S06]  /*37b0*/  HMMA.16816.F32.BF16 R72, R32.reuse, R60, RZ ;  /* 0x0000003c2048723c */ /* 0x040fec00000418ff */
[----:B------:R-:W-:Y:S06]  /*37c0*/  HMMA.16816.F32.BF16 R196, R32, R62, RZ ;  /* 0x0000003e20c4723c */ /* 0x000fec00000418ff */
[----:B-1----:R-:W-:Y:S06]  /*37d0*/  HMMA.16816.F32.BF16 R60, R20, R84, R104 ;  /* 0x00000054143c723c */ /* 0x002fec0000041868 */
        /* <DEDUP_REMOVED lines=10> */
[----:B------:R-:W1:Y:S05]  /*3880*/  LDSM.16.M88.4 R8, [R225+0x2000] ;  /* 0x00200000e108783b */ /* 0x000e6a0000000200 */
        /* <DEDUP_REMOVED lines=10> */
[----:B------:R-:W-:Y:S06]  /*3930*/  HMMA.16816.F32.BF16 R88, R24, R38, R112 ;  /* 0x000000261858723c */ /* 0x000fec0000041870 */
[----:B--2---:R-:W-:Y:S06]  /*3940*/  HMMA.16816.F32.BF16 R32, R16, R84, R132 ;  /* 0x000000541020723c */ /* 0x004fec0000041884 */
[----:B------:R-:W-:Y:S06]  /*3950*/  HMMA.16816.F32.BF16 R36, R28, R38, R116 ;  /* 0x000000261c24723c */ /* 0x000fec0000041874 */
[----:B------:R-:W-:Y:S06]  /*3960*/  HMMA.16816.F32.BF16 R56, R12, R100, R60 ;  /* 0x000000640c38723c */ /* 0x000fec000004183c */
[C---:B------:R-:W-:Y:S06]  /*3970*/  HMMA.16816.F32.BF16 R160, R24.reuse, R40, R160 ;  /* 0x0000002818a0723c */ /* 0x040fec00000418a0 */
[----:B------:R-:W-:Y:S06]  /*3980*/  HMMA.16816.F32.BF16 R208, R24, R42, R208 ;  /* 0x0000002a18d0723c */ /* 0x000fec00000418d0 */
[C---:B------:R-:W-:Y:S06]  /*3990*/  HMMA.16816.F32.BF16 R108, R28.reuse, R40, R108 ;  /* 0x000000281c6c723c */ /* 0x040fec000004186c */
[----:B------:R-:W-:Y:S01]  /*39a0*/  HMMA.16816.F32.BF16 R156, R28, R42, R156 ;  /* 0x0000002a1c9c723c */ /* 0x000fe2000004189c */
[----:B------:R-:W-:-:S04]  /*39b0*/  FMUL.FTZ R0, R56, UR29 ;  /* 0x0000001d38007c20 */ /* 0x000fc80008410000 */
[----:B------:R2:W-:Y:S01]  /*39c0*/  MUFU.TANH R252, R0 ;  /* 0x0000000000fc7308 */ /* 0x0005e20000002400 */
[----:B------:R-:W-:Y:S06]  /*39d0*/  HMMA.16816.F32.BF16 R132, R24, R80, R148 ;  /* 0x000000501884723c */ /* 0x000fec0000041894 */
[----:B-1----:R-:W-:Y:S06]  /*39e0*/  HMMA.16816.F32.BF16 R40, R8, R100, R32 ;  /* 0x000000640828723c */ /* 0x002fec0000041820 */
[----:B------:R-:W-:Y:S01]  /*39f0*/  HMMA.16816.F32.BF16 R168, R24, R48, R168 ;  /* 0x0000003018a8723c */ /* 0x000fe200000418a8 */
[----:B--2---:R-:W-:-:S05]  /*3a00*/  FMUL.FTZ R0, R57, UR29 ;  /* 0x0000001d39007c20 */ /* 0x004fca0008410000 */
[C---:B------:R-:W-:Y:S01]  /*3a10*/  HMMA.16816.F32.BF16 R164, R24.reuse, R44, R164 ;  /* 0x0000002c18a4723c */ /* 0x040fe200000418a4 */
[----:B------:R1:W2:Y:S05]  /*3a20*/  MUFU.TANH R247, R0 ;  /* 0x0000000000f77308 */ /* 0x0002aa0000002400 */
        /* <DEDUP_REMOVED lines=8> */
[----:B-1----:R-:W-:-:S05]  /*3ab0*/  FMUL.FTZ R0, R59, UR29 ;  /* 0x0000001d3b007c20 */ /* 0x002fca0008410000 */
[C---:B------:R-:W-:Y:S01]  /*3ac0*/  HMMA.16816.F32.BF16 R180, R24.reuse, R82, R180 ;  /* 0x0000005218b4723c */ /* 0x040fe200000418b4 */
[----:B------:R1:W-:Y:S05]  /*3ad0*/  MUFU.TANH R246, R0 ;  /* 0x0000000000f67308 */ /* 0x0003ea0000002400 */
[C---:B------:R-:W-:Y:S06]  /*3ae0*/  HMMA.16816.F32.BF16 R176, R24.reuse, R94, R176 ;  /* 0x0000005e18b0723c */ /* 0x040fec00000418b0 */
[----:B------:R-:W-:Y:S01]  /*3af0*/  HMMA.16816.F32.BF16 R128, R24, R98, R128 ;  /* 0x000000621880723c */ /* 0x000fe20000041880 */
[----:B------:R-:W3:Y:S05]  /*3b00*/  LDSM.16.M88.4 R24, [R7+0x4800] ;  /* 0x004800000718783b */ /* 0x000eea0000000200 */
[----:B------:R-:W-:Y:S01]  /*3b10*/  HMMA.16816.F32.BF16 R32, R20, R86, R36 ;  /* 0x000000561420723c */ /* 0x000fe20000041824 */
[----:B-1----:R-:W-:Y:S01]  /*3b20*/  FMUL.FTZ R0, R40, UR29 ;  /* 0x0000001d28007c20 */ /* 0x002fe20008410000 */
[----:B------:R-:W-:Y:S03]  /*3b30*/  LDSM.16.M88.4 R36, [R7+0x5000] ;  /* 0x005000000724783b */ /* 0x000fe60000000200 */
[----:B------:R1:W-:Y:S01]  /*3b40*/  MUFU.TANH R250, R0 ;  /* 0x0000000000fa7308 */ /* 0x0003e20000002400 */
[C---:B------:R-:W-:Y:S06]  /*3b50*/  HMMA.16816.F32.BF16 R60, R28.reuse, R48, R124 ;  /* 0x000000301c3c723c */ /* 0x040fec000004187c */
[C---:B------:R-:W-:Y:S06]  /*3b60*/  HMMA.16816.F32.BF16 R240, R28.reuse, R96, R64 ;  /* 0x000000601cf0723c */ /* 0x040fec0000041840 */
[----:B------:R-:W-:Y:S01]  /*3b70*/  HMMA.16816.F32.BF16 R64, R28, R50, R188 ;  /* 0x000000321c40723c */ /* 0x000fe200000418bc */
[----:B-1----:R-:W-:-:S05]  /*3b80*/  FMUL.FTZ R0, R41, UR29 ;  /* 0x0000001d29007c20 */ /* 0x002fca0008410000 */
[----:B------:R-:W-:Y:S01]  /*3b90*/  HMMA.16816.F32.BF16 R48, R16, R86, R88 ;  /* 0x000000561030723c */ /* 0x000fe20000041858 */
[----:B------:R1:W-:Y:S05]  /*3ba0*/  MUFU.TANH R245, R0 ;  /* 0x0000000000f57308 */ /* 0x0003ea0000002400 */
[C---:B------:R-:W-:Y:S06]  /*3bb0*/  HMMA.16816.F32.BF16 R120, R28.reuse, R44, R120 ;  /* 0x0000002c1c78723c */ /* 0x040fec0000041878 */
[----:B------:R-:W-:Y:S06]  /*3bc0*/  HMMA.16816.F32.BF16 R184, R28, R46, R184 ;  /* 0x0000002e1cb8723c */ /* 0x000fec00000418b8 */
[----:B------:R-:W-:Y:S01]  /*3bd0*/  HMMA.16816.F32.BF16 R44, R12, R102, R32 ;  /* 0x000000660c2c723c */ /* 0x000fe20000041820 */
[----:B------:R-:W4:Y:S01]  /*3be0*/  LDSM.16.M88.4 R32, [R221+0x800] ;  /* 0x00080000dd20783b */ /* 0x000f220000000200 */
[----:B-1----:R-:W-:-:S04]  /*3bf0*/  FMUL.FTZ R0, R42, UR29 ;  /* 0x0000001d2a007c20 */ /* 0x002fc80008410000 */
[----:B------:R1:W-:Y:S01]  /*3c00*/  MUFU.TANH R249, R0 ;  /* 0x0000000000f97308 */ /* 0x0003e20000002400 */
[----:B------:R-:W-:Y:S06]  /*3c10*/  HMMA.16816.F32.BF16 R48, R8, R102, R48 ;  /* 0x000000660830723c */ /* 0x000fec0000041830 */
[----:B---3--:R-:W-:Y:S06]  /*3c20*/  HMMA.16816.F32.BF16 R56, R16, R24, R168 ;  /* 0x000000181038723c */ /* 0x008fec00000418a8 */
[----:B------:R-:W-:Y:S01]  /*3c30*/  HMMA.16816.F32.BF16 R204, R28, R52, R76 ;  /* 0x000000341ccc723c */ /* 0x000fe2000004184c */
[----:B------:R-:W-:Y:S01]  /*3c40*/  LOP3.LUT R169, R219, 0x6, RZ, 0xc0, !PT ;  /* 0x00000006dba97812 */ /* 0x000fe200078ec0ff */
[----:B-1----:R-:W-:-:S04]  /*3c50*/  FMUL.FTZ R0, R43, UR29 ;  /* 0x0000001d2b007c20 */ /* 0x002fc80008410000 */
[----:B------:R-:W-:Y:S01]  /*3c60*/  HMMA.16816.F32.BF16 R40, R20, R24, R60 ;  /* 0x000000181428723c */ /* 0x000fe2000004183c */
[----:B------:R1:W3:Y:S05]  /*3c70*/  MUFU.TANH R230, R0 ;  /* 0x0000000000e67308 */ /* 0x0002ea0000002400 */
[----:B------:R-:W-:Y:S06]  /*3c80*/  HMMA.16816.F32.BF16 R112, R28, R54, R192 ;  /* 0x000000361c70723c */ /* 0x000fec00000418c0 */
[-C--:B------:R-:W-:Y:S06]  /*3c90*/  HMMA.16816.F32.BF16 R52, R20, R26.reuse, R64 ;  /* 0x0000001a1434723c */ /* 0x080fec0000041840 */
[----:B------:R-:W-:Y:S01]  /*3ca0*/  HMMA.16816.F32.BF16 R60, R16, R26, R136 ;  /* 0x0000001a103c723c */ /* 0x000fe20000041888 */
[----:B-1----:R-:W-:Y:S01]  /*3cb0*/  FMUL.FTZ R0, R44, UR29 ;  /* 0x0000001d2c007c20 */ /* 0x002fe20008410000 */
[----:B------:R-:W-:Y:S03]  /*3cc0*/  LDSM.16.M88.4 R24, [R7+0x6000] ;  /* 0x006000000718783b */ /* 0x000fe60000000200 */
[----:B------:R1:W5:Y:S01]  /*3cd0*/  MUFU.TANH R231, R0 ;  /* 0x0000000000e77308 */ /* 0x0003620000002400 */
[----:B----4-:R-:W-:Y:S01]  /*3ce0*/  HMMA.16816.F32.BF16 R64, R12, R32, R40 ;  /* 0x000000200c40723c */ /* 0x010fe20000041828 */
[----:B------:R-:W4:Y:S05]  /*3cf0*/  LDSM.16.M88.4 R40, [R7+0x7000] ;  /* 0x007000000728783b */ /* 0x000f2a0000000200 */
[----:B------:R-:W-:Y:S06]  /*3d00*/  HMMA.16816.F32.BF16 R84, R28, R94, R212 ;  /* 0x0000005e1c54723c */ /* 0x000fec00000418d4 */
[----:B------:R-:W-:Y:S01]  /*3d10*/  HMMA.16816.F32.BF16 R56, R8, R32, R56 ;  /* 0x000000200838723c */ /* 0x000fe20000041838 */
[----:B-1----:R-:W-:-:S05]  /*3d20*/  FMUL.FTZ R0, R45, UR29 ;  /* 0x0000001d2d007c20 */ /* 0x002fca0008410000 */
[-C--:B------:R-:W-:Y:S01]  /*3d30*/  HMMA.16816.F32.BF16 R60, R8, R34.reuse, R60 ;  /* 0x00000022083c723c */ /* 0x080fe2000004183c */
[----:B------:R1:W-:Y:S05]  /*3d40*/  MUFU.TANH R244, R0 ;  /* 0x0000000000f47308 */ /* 0x0003ea0000002400 */
[----:B------:R-:W-:Y:S01]  /*3d50*/  HMMA.16816.F32.BF16 R52, R12, R34, R52 ;  /* 0x000000220c34723c */ /* 0x000fe20000041834 */
[----:B------:R-:W-:Y:S05]  /*3d60*/  LDSM.16.M88.4 R32, [R221+0x1000] ;  /* 0x00100000dd20783b */ /* 0x000fea0000000200 */
[C---:B------:R-:W-:Y:S06]  /*3d70*/  HMMA.16816.F32.BF16 R232, R28.reuse, R80, R72 ;  /* 0x000000501ce8723c */ /* 0x040fec0000041848 */
[----:B------:R-:W-:Y:S01]  /*3d80*/  HMMA.16816.F32.BF16 R196, R28, R82, R196 ;  /* 0x000000521cc4723c */ /* 0x000fe200000418c4 */
[----:B-1----:R-:W-:-:S04]  /*3d90*/  FMUL.FTZ R0, R46, UR29 ;  /* 0x0000001d2e007c20 */ /* 0x002fc80008410000 */
[----:B------:R1:W5:Y:S01]  /*3da0*/  MUFU.TANH R227, R0 ;  /* 0x0000000000e37308 */ /* 0x0003620000002400 */
[C---:B------:R-:W-:Y:S06]  /*3db0*/  HMMA.16816.F32.BF16 R236, R28.reuse, R92, R68 ;  /* 0x0000005c1cec723c */ /* 0x040fec0000041844 */
[----:B------:R-:W-:Y:S01]  /*3dc0*/  HMMA.16816.F32.BF16 R80, R28, R98, R104 ;  /* 0x000000621c50723c */ /* 0x000fe20000041868 */
[----:B------:R-:W2:Y:S05]  /*3dd0*/  LDSM.16.M88.4 R28, [R7+0x5800] ;  /* 0x00580000071c783b */ /* 0x000eaa0000000200 */
[----:B------:R-:W-:Y:S01]  /*3de0*/  HMMA.16816.F32.BF16 R68, R20, R36, R120 ;  /* 0x000000241444723c */ /* 0x000fe20000041878 */
[----:B-1----:R-:W-:-:S02]  /*3df0*/  FMUL.FTZ R0, R47, UR29 ;  /* 0x0000001d2f007c20 */ /* 0x002fc40008410000 */
[----:B------:R-:W1:Y:S03]  /*3e00*/  LDSM.16.M88.4 R44, [R7+0x6800] ;  /* 0x00680000072c783b */ /* 0x000e660000000200 */
[C---:B------:R-:W-:Y:S01]  /*3e10*/  HMMA.16816.F32.BF16 R72, R16.reuse, R36, R164 ;  /* 0x000000241048723c */ /* 0x040fe200000418a4 */
[----:B------:R3:W-:Y:S05]  /*3e20*/  MUFU.TANH R229, R0 ;  /* 0x0000000000e57308 */ /* 0x0007ea0000002400 */
[C---:B----4-:R-:W-:Y:S06]  /*3e30*/  HMMA.16816.F32.BF16 R140, R16.reuse, R40, R144 ;  /* 0x00000028108c723c */ /* 0x050fec0000041890 */
[----:B------:R-:W-:Y:S01]  /*3e40*/  HMMA.16816.F32.BF16 R120, R16, R24, R152 ;  /* 0x000000181078723c */ /* 0x000fe20000041898 */
[----:B---3--:R-:W-:-:S05]  /*3e50*/  FMUL.FTZ R0, R48, UR29 ;  /* 0x0000001d30007c20 */ /* 0x008fca0008410000 */
[C---:B------:R-:W-:Y:S01]  /*3e60*/  HMMA.16816.F32.BF16 R116, R16.reuse, R26, R116 ;  /* 0x0000001a1074723c */ /* 0x040fe20000041874 */
[----:B------:R3:W4:Y:S05]  /*3e70*/  MUFU.TANH R220, R0 ;  /* 0x0000000000dc7308 */ /* 0x00072a0000002400 */
[C---:B------:R-:W-:Y:S06]  /*3e80*/  HMMA.16816.F32.BF16 R136, R16.reuse, R42, R176 ;  /* 0x0000002a1088723c */ /* 0x040fec00000418b0 */
[C---:B--2---:R-:W-:Y:S06]  /*3e90*/  HMMA.16816.F32.BF16 R88, R16.reuse, R28, R160 ;  /* 0x0000001c1058723c */ /* 0x044fec00000418a0 */
[----:B------:R-:W-:Y:S01]  /*3ea0*/  HMMA.16816.F32.BF16 R76, R16, R30, R208 ;  /* 0x0000001e104c723c */ /* 0x000fe200000418d0 */
[----:B---3--:R-:W-:-:S04]  /*3eb0*/  FMUL.FTZ R0, R49, UR29 ;  /* 0x0000001d31007c20 */ /* 0x008fc80008410000 */
[----:B------:R2:W-:Y:S01]  /*3ec0*/  MUFU.TANH R226, R0 ;  /* 0x0000000000e27308 */ /* 0x0005e20000002400 */
[C---:B-1----:R-:W-:Y:S06]  /*3ed0*/  HMMA.16816.F32.BF16 R124, R16.reuse, R46, R180 ;  /* 0x0000002e107c723c */ /* 0x042fec00000418b4 */
[----:B------:R-:W-:Y:S06]  /*3ee0*/  HMMA.16816.F32.BF16 R132, R16, R44, R132 ;  /* 0x0000002c1084723c */ /* 0x000fec0000041884 */
[----:B------:R-:W-:Y:S01]  /*3ef0*/  HMMA.16816.F32.BF16 R112, R20, R26, R112 ;  /* 0x0000001a1470723c */ /* 0x000fe20000041870 */
[----:B--2---:R-:W-:-:S05]  /*3f00*/  FMUL.FTZ R0, R50, UR29 ;  /* 0x0000001d32007c20 */ /* 0x004fca0008410000 */
[C---:B------:R-:W-:Y:S01]  /*3f10*/  HMMA.16816.F32.BF16 R96, R20.reuse, R44, R232 ;  /* 0x0000002c1460723c */ /* 0x040fe200000418e8 */
[----:B------:R1:W2:Y:S05]  /*3f20*/  MUFU.TANH R214, R0 ;  /* 0x0000000000d67308 */ /* 0x0002aa0000002400 */
[C---:B------:R-:W-:Y:S06]  /*3f30*/  HMMA.16816.F32.BF16 R100, R20.reuse, R46, R196 ;  /* 0x0000002e1464723c */ /* 0x040fec00000418c4 */
[C---:B------:R-:W-:Y:S06]  /*3f40*/  HMMA.16816.F32.BF16 R104, R20.reuse, R40, R236 ;  /* 0x000000281468723c */ /* 0x040fec00000418ec */
[----:B------:R-:W-:Y:S01]  /*3f50*/  HMMA.16816.F32.BF16 R84, R20, R42, R84 ;  /* 0x0000002a1454723c */ /* 0x000fe20000041854 */
[----:B-1----:R-:W-:-:S02]  /*3f60*/  FMUL.FTZ R0, R51, UR29 ;  /* 0x0000001d33007c20 */ /* 0x002fc40008410000 */
[----:B------:R-:W1:Y:S02]  /*3f70*/  LDSM.16.M88.4 R48, [R7+0x7800] ;  /* 0x007800000730783b */ /* 0x000e640000000200 */
[----:B------:R3:W2:Y:S02]  /*3f80*/  MUFU.TANH R218, R0 ;  /* 0x0000000000da7308 */ /* 0x0006a40000002400 */
[----:B---3--:R-:W-:-:S06]  /*3f90*/  FMUL.FTZ R0, R64, UR29 ;  /* 0x0000001d40007c20 */ /* 0x008fcc0008410000 */
[----:B------:R3:W-:Y:S02]  /*3fa0*/  MUFU.TANH R213, R0 ;  /* 0x0000000000d57308 */ /* 0x0007e40000002400 */
[----:B---3--:R-:W-:Y:S01]  /*3fb0*/  FMUL.FTZ R0, R65, UR29 ;  /* 0x0000001d41007c20 */ /* 0x008fe20008410000 */
[C---:B-1----:R-:W-:Y:S05]  /*3fc0*/  HMMA.16816.F32.BF16 R144, R16.reuse, R48, R148 ;  /* 0x000000301090723c */ /* 0x042fea0000041894 */
[----:B------:R1:W-:Y:S01]  /*3fd0*/  MUFU.TANH R215, R0 ;  /* 0x0000000000d77308 */ /* 0x0003e20000002400 */
[----:B------:R-:W-:Y:S06]  /*3fe0*/  HMMA.16816.F32.BF16 R128, R16, R50, R128 ;  /* 0x000000321080723c */ /* 0x000fec0000041880 */
[C---:B------:R-:W-:Y:S06]  /*3ff0*/  HMMA.16816.F32.BF16 R92, R20.reuse, R48, R240 ;  /* 0x00000030145c723c */ /* 0x040fec00000418f0 */
[----:B------:R-:W-:Y:S01]  /*4000*/  HMMA.16816.F32.BF16 R80, R20, R50, R80 ;  /* 0x000000321450723c */ /* 0x000fe20000041850 */
[----:B-1----:R-:W-:-:S04]  /*4010*/  FMUL.FTZ R0, R66, UR29 ;  /* 0x0000001d42007c20 */ /* 0x002fc80008410000 */
[----:B------:R1:W3:Y:S02]  /*4020*/  MUFU.TANH R212, R0 ;  /* 0x0000000000d47308 */ /* 0x0002e40000002400 */
[----:B-1----:R-:W-:Y:S02]  /*4030*/  FMUL.FTZ R0, R67, UR29 ;  /* 0x0000001d43007c20 */ /* 0x002fe40008410000 */
[-C--:B------:R-:W-:Y:S04]  /*4040*/  HMMA.16816.F32.BF16 R64, R16, R38.reuse, R172 ;  /* 0x000000261040723c */ /* 0x080fe800000418ac */
[----:B------:R1:W-:Y:S02]  /*4050*/  MUFU.TANH R195, R0 ;  /* 0x0000000000c37308 */ /* 0x0003e40000002400 */
[----:B------:R-:W-:Y:S06]  /*4060*/  HMMA.16816.F32.BF16 R16, R20, R38, R184 ;  /* 0x000000261410723c */ /* 0x000fec00000418b8 */
[----:B------:R-:W-:Y:S01]  /*4070*/  HMMA.16816.F32.BF16 R36, R8, R32, R72 ;  /* 0x000000200824723c */ /* 0x000fe20000041848 */
[----:B-1----:R-:W-:-:S04]  /*4080*/  FMUL.FTZ R0, R56, UR29 ;  /* 0x0000001d38007c20 */ /* 0x002fc80008410000 */
[----:B------:R1:W3:Y:S07]  /*4090*/  MUFU.TANH R194, R0 ;  /* 0x0000000000c27308 */ /* 0x0002ee0000002400 */
[-C--:B------:R-:W-:Y:S06]  /*40a0*/  HMMA.16816.F32.BF16 R44, R8, R34.reuse, R64 ;  /* 0x00000022082c723c */ /* 0x080fec0000041840 */
[----:B------:R-:W-:Y:S01]  /*40b0*/  HMMA.16816.F32.BF16 R16, R12, R34, R16 ;  /* 0x000000220c10723c */ /* 0x000fe20000041810 */
[----:B-1----:R-:W-:-:S04]  /*40c0*/  FMUL.FTZ R0, R57, UR29 ;  /* 0x0000001d39007c20 */ /* 0x002fc80008410000 */
[----:B------:R1:W-:Y:S02]  /*40d0*/  MUFU.TANH R193, R0 ;  /* 0x0000000000c17308 */ /* 0x0003e40000002400 */
[----:B-1----:R-:W-:-:S06]  /*40e0*/  FMUL.FTZ R0, R58, UR29 ;  /* 0x0000001d3a007c20 */ /* 0x002fcc0008410000 */
[----:B------:R1:W3:Y:S02]  /*40f0*/  MUFU.TANH R189, R0 ;  /* 0x0000000000bd7308 */ /* 0x0002e40000002400 */
[----:B-1----:R-:W-:Y:S02]  /*4100*/  FMUL.FTZ R0, R59, UR29 ;  /* 0x0000001d3b007c20 */ /* 0x002fe40008410000 */
[C---:B------:R-:W-:Y:S04]  /*4110*/  HMMA.16816.F32.BF16 R56, R20.reuse, R28, R108 ;  /* 0x0000001c1438723c */ /* 0x040fe8000004186c */
[----:B------:R1:W3:Y:S02]  /*4120*/  MUFU.TANH R188, R0 ;  /* 0x0000000000bc7308 */ /* 0x0002e40000002400 */
[----:B------:R-:W-:Y:S01]  /*4130*/  HMMA.16816.F32.BF16 R108, R20, R24, R204 ;  /* 0x00000018146c723c */ /* 0x000fe200000418cc */
[----:B------:R-:W5:Y:S01]  /*4140*/  LDSM.16.M88.4 R24, [R221+0x1800] ;  /* 0x00180000dd18783b */ /* 0x000f620000000200 */
[----:B-1----:R-:W-:-:S04]  /*4150*/  FMUL.FTZ R0, R52, UR29 ;  /* 0x0000001d34007c20 */ /* 0x002fc80008410000 */
[----:B------:R1:W3:Y:S02]  /*4160*/  MUFU.TANH R191, R0 ;  /* 0x0000000000bf7308 */ /* 0x0002e40000002400 */
[----:B-1----:R-:W-:-:S06]  /*4170*/  FMUL.FTZ R0, R53, UR29 ;  /* 0x0000001d35007c20 */ /* 0x002fcc0008410000 */
[----:B------:R1:W-:Y:S04]  /*4180*/  MUFU.TANH R192, R0 ;  /* 0x0000000000c07308 */ /* 0x0003e80000002400 */
[----:B-----5:R-:W-:Y:S06]  /*4190*/  HMMA.16816.F32.BF16 R40, R12, R24, R56 ;  /* 0x000000180c28723c */ /* 0x020fec0000041838 */
[----:B------:R-:W-:Y:S01]  /*41a0*/  HMMA.16816.F32.BF16 R48, R8, R26, R76 ;  /* 0x0000001a0830723c */ /* 0x000fe2000004184c */
[----:B-1----:R-:W-:-:S04]  /*41b0*/  FMUL.FTZ R0, R54, UR29 ;  /* 0x0000001d36007c20 */ /* 0x002fc80008410000 */
[----:B------:R1:W5:-:S15]  /*41c0*/  MUFU.TANH R183, R0 ;  /* 0x0000000000b77308 */ /* 0x00035e0000002400 */
[----:B------:R-:W-:-:S04]  /*41d0*/  NOP ;  /* 0x0000000000007918 */ /* 0x000fc80000000000 */
[----:B------:R-:W-:Y:S01]  /*41e0*/  FMUL.FTZ R2, R50, UR29 ;  /* 0x0000001d32027c20 */ /* 0x000fe20008410000 */
[----:B-1----:R-:W-:Y:S02]  /*41f0*/  FMUL.FTZ R0, R55, UR29 ;  /* 0x0000001d37007c20 */ /* 0x002fe40008410000 */
[----:B------:R-:W-:Y:S01]  /*4200*/  HMMA.16816.F32.BF16 R52, R12, R32, R68 ;  /* 0x000000200c34723c */ /* 0x000fe20000041844 */
[----:B------:R-:W1:Y:S01]  /*4210*/  LDSM.16.M88.4 R32, [R221+0x2000] ;  /* 0x00200000dd20783b */ /* 0x000e620000000200 */
[----:B------:R4:W-:Y:S02]  /*4220*/  MUFU.TANH R190, R0 ;  /* 0x0000000000be7308 */ /* 0x0009e40000002400 */
[----:B----4-:R-:W-:-:S06]  /*4230*/  FMUL.FTZ R0, R60, UR29 ;  /* 0x0000001d3c007c20 */ /* 0x010fcc0008410000 */
[----:B------:R4:W5:Y:S02]  /*4240*/  MUFU.TANH R181, R0 ;  /* 0x0000000000b57308 */ /* 0x0009640000002400 */
[----:B----4-:R-:W-:Y:S01]  /*4250*/  FMUL.FTZ R0, R61, UR29 ;  /* 0x0000001d3d007c20 */ /* 0x010fe20008410000 */
[C---:B-1----:R-:W-:Y:S05]  /*4260*/  HMMA.16816.F32.BF16 R68, R8.reuse, R32, R120 ;  /* 0x000000200844723c */ /* 0x042fea0000041878 */
[----:B------:R1:W-:Y:S01]  /*4270*/  MUFU.TANH R182, R0 ;  /* 0x0000000000b67308 */ /* 0x0003e20000002400 */
[----:B------:R-:W-:Y:S01]  /*4280*/  HMMA.16816.F32.BF16 R72, R8, R34, R116 ;  /* 0x000000220848723c */ /* 0x000fe20000041874 */
[----:B-1----:R-:W-:-:S06]  /*4290*/  FMUL.FTZ R0, R62, UR29 ;  /* 0x0000001d3e007c20 */ /* 0x002fcc0008410000 */
[----:B------:R1:W4:Y:S11]  /*42a0*/  MUFU.TANH R178, R0 ;  /* 0x0000000000b27308 */ /* 0x0003360000002400 */
[----:B------:R-:W-:Y:S01]  /*42b0*/  FMUL.FTZ R7, R68, UR29 ;  /* 0x0000001d44077c20 */ /* 0x000fe20008410000 */
[----:B------:R-:W-:-:S05]  /*42c0*/  FMUL.FTZ R3, R69, UR29 ;  /* 0x0000001d45037c20 */ /* 0x000fca0008410000 */
[----:B------:R-:W-:Y:S01]  /*42d0*/  FMUL.FTZ R74, R74, UR29 ;  /* 0x0000001d4a4a7c20 */ /* 0x000fe20008410000 */
[----:B------:R-:W-:Y:S01]  /*42e0*/  FMUL.FTZ R72, R72, UR29 ;  /* 0x0000001d48487c20 */ /* 0x000fe20008410000 */
[----:B------:R-:W-:Y:S01]  /*42f0*/  FMUL.FTZ R73, R73, UR29 ;  /* 0x0000001d49497c20 */ /* 0x000fe20008410000 */
[----:B------:R-:W-:-:S03]  /*4300*/  FMUL.FTZ R75, R75, UR29 ;  /* 0x0000001d4b4b7c20 */ /* 0x000fc60008410000 */
[----:B------:R-:W-:Y:S01]  /*4310*/  MUFU.TANH R74, R74 ;  /* 0x0000004a004a7308 */ /* 0x000fe20000002400 */
[----:B-1----:R-:W-:Y:S02]  /*4320*/  FMUL.FTZ R0, R63, UR29 ;  /* 0x0000001d3f007c20 */ /* 0x002fe40008410000 */
[----:B------:R-:W-:Y:S01]  /*4330*/  HMMA.16816.F32.BF16 R60, R20, R30, R156 ;  /* 0x0000001e143c723c */ /* 0x000fe2000004189c */
[----:B------:R-:W1:Y:S04]  /*4340*/  LDSM.16.M88.4 R28, [R221+0x2800] ;  /* 0x00280000dd1c783b */ /* 0x000e680000000200 */
[----:B------:R2:W4:Y:S01]  /*4350*/  MUFU.TANH R180, R0 ;  /* 0x0000000000b47308 */ /* 0x0005220000002400 */
[----:B------:R-:W3:Y:S07]  /*4360*/  LDSM.16.M88.4 R20, [R221+0x3800] ;  /* 0x00380000dd14783b */ /* 0x000eee0000000200 */
[----:B------:R-:W-:Y:S08]  /*4370*/  MUFU.TANH R72, R72 ;  /* 0x0000004800487308 */ /* 0x000ff00000002400 */
[----:B------:R-:W-:Y:S01]  /*4380*/  MUFU.TANH R73, R73 ;  /* 0x0000004900497308 */ /* 0x000fe20000002400 */
[----:B--2---:R-:W-:-:S07]  /*4390*/  FMUL.FTZ R0, R52, UR29 ;  /* 0x0000001d34007c20 */ /* 0x004fce0008410000 */
[----:B------:R2:W-:Y:S08]  /*43a0*/  MUFU.TANH R177, R0 ;  /* 0x0000000000b17308 */ /* 0x0005f00000002400 */
[----:B------:R-:W-:Y:S01]  /*43b0*/  MUFU.TANH R75, R75 ;  /* 0x0000004b004b7308 */ /* 0x000fe20000002400 */
[----:B-1----:R-:W-:Y:S01]  /*43c0*/  HMMA.16816.F32.BF16 R76, R8, R28, R132 ;  /* 0x0000001c084c723c */ /* 0x002fe20000041884 */
[----:B--2---:R-:W-:-:S06]  /*43d0*/  FMUL.FTZ R0, R53, UR29 ;  /* 0x0000001d35007c20 */ /* 0x004fcc0008410000 */
[----:B------:R1:W-:Y:S01]  /*43e0*/  MUFU.TANH R179, R0 ;  /* 0x0000000000b37308 */ /* 0x0003e20000002400 */
[----:B------:R-:W-:Y:S01]  /*43f0*/  HMMA.16816.F32.BF16 R64, R8, R30, R124 ;  /* 0x0000001e0840723c */ /* 0x000fe2000004187c */
[----:B-1----:R-:W-:-:S15]  /*4400*/  FMUL.FTZ R0, R54, UR29 ;  /* 0x0000001d36007c20 */ /* 0x002fde0008410000 */
[----:B------:R-:W-:Y:S01]  /*4410*/  FMUL.FTZ R76, R76, UR29 ;  /* 0x0000001d4c4c7c20 */ /* 0x000fe20008410000 */
[----:B------:R-:W-:Y:S01]  /*4420*/  FMUL.FTZ R78, R78, UR29 ;  /* 0x0000001d4e4e7c20 */ /* 0x000fe20008410000 */
[----:B------:R-:W-:Y:S01]  /*4430*/  FMUL.FTZ R77, R77, UR29 ;  /* 0x0000001d4d4d7c20 */ /* 0x000fe20008410000 */
[----:B------:R1:W2:Y:S01]  /*4440*/  MUFU.TANH R171, R0 ;  /* 0x0000000000ab7308 */ /* 0x0002a20000002400 */
[----:B------:R-:W-:-:S04]  /*4450*/  FMUL.FTZ R79, R79, UR29 ;  /* 0x0000001d4f4f7c20 */ /* 0x000fc80008410000 */
[----:B------:R-:W-:Y:S01]  /*4460*/  FMUL.FTZ R66, R66, UR29 ;  /* 0x0000001d42427c20 */ /* 0x000fe20008410000 */
[----:B------:R-:W-:Y:S02]  /*4470*/  FMUL.FTZ R64, R64, UR29 ;  /* 0x0000001d40407c20 */ /* 0x000fe40008410000 */
[----:B------:R-:W-:Y:S08]  /*4480*/  MUFU.TANH R76, R76 ;  /* 0x0000004c004c7308 */ /* 0x000ff00000002400 */
[----:B------:R-:W-:Y:S01]  /*4490*/  MUFU.TANH R77, R77 ;  /* 0x0000004d004d7308 */ /* 0x000fe20000002400 */
[----:B-1----:R-:W-:-:S02]  /*44a0*/  FMUL.FTZ R0, R55, UR29 ;  /* 0x0000001d37007c20 */ /* 0x002fc40008410000 */
[----:B---3--:R-:W-:Y:S05]  /*44b0*/  HMMA.16816.F32.BF16 R52, R8, R20, R144 ;  /* 0x000000140834723c */ /* 0x008fea0000041890 */
[----:B------:R1:W-:Y:S02]  /*44c0*/  MUFU.TANH R170, R0 ;  /* 0x0000000000aa7308 */ /* 0x0003e40000002400 */
[----:B-1----:R-:W-:-:S15]  /*44d0*/  FMUL.FTZ R0, R36, UR29 ;  /* 0x0000001d24007c20 */ /* 0x002fde0008410000 */
[----:B------:R-:W-:-:S02]  /*44e0*/  NOP ;  /* 0x0000000000007918 */ /* 0x000fc40000000000 */
[----:B------:R-:W-:Y:S01]  /*44f0*/  FMUL.FTZ R135, R52, UR29 ;  /* 0x0000001d34877c20 */ /* 0x000fe20008410000 */
[----:B------:R-:W-:Y:S01]  /*4500*/  FMUL.FTZ R172, R55, UR29 ;  /* 0x0000001d37ac7c20 */ /* 0x000fe20008410000 */
[----:B------:R1:W3:Y:S01]  /*4510*/  MUFU.TANH R168, R0 ;  /* 0x0000000000a87308 */ /* 0x0002e20000002400 */
[----:B------:R-:W-:Y:S01]  /*4520*/  FMUL.FTZ R166, R54, UR29 ;  /* 0x0000001d36a67c20 */ /* 0x000fe20008410000 */
[----:B------:R-:W-:Y:S01]  /*4530*/  FMUL.FTZ R164, R53, UR29 ;  /* 0x0000001d35a47c20 */ /* 0x000fe20008410000 */
[----:B-1----:R-:W-:-:S05]  /*4540*/  FMUL.FTZ R0, R37, UR29 ;  /* 0x0000001d25007c20 */ /* 0x002fca0008410000 */
[----:B------:R1:W-:Y:S02]  /*4550*/  MUFU.TANH R165, R0 ;  /* 0x0000000000a57308 */ /* 0x0003e40000002400 */
[----:B-1----:R-:W-:-:S06]  /*4560*/  FMUL.FTZ R0, R38, UR29 ;  /* 0x0000001d26007c20 */ /* 0x002fcc0008410000 */
[----:B------:R1:W3:Y:S02]  /*4570*/  MUFU.TANH R160, R0 ;  /* 0x0000000000a07308 */ /* 0x0002e40000002400 */
[----:B-1----:R-:W-:Y:S02]  /*4580*/  FMUL.FTZ R0, R39, UR29 ;  /* 0x0000001d27007c20 */ /* 0x002fe40008410000 */
[----:B------:R-:W-:Y:S04]  /*4590*/  HMMA.16816.F32.BF16 R36, R8, R24, R88 ;  /* 0x000000180824723c */ /* 0x000fe80000041858 */
[----:B------:R1:W3:Y:S02]  /*45a0*/  MUFU.TANH R159, R0 ;  /* 0x00000000009f7308 */ /* 0x0002e40000002400 */
[----:B------:R-:W-:Y:S01]  /*45b0*/  HMMA.16816.F32.BF16 R24, R12, R26, R60 ;  /* 0x0000001a0c18723c */ /* 0x000fe2000004183c */
[----:B-1----:R-:W-:-:S05]  /*45c0*/  FMUL.FTZ R0, R16, UR29 ;  /* 0x0000001d10007c20 */ /* 0x002fca0008410000 */
[----:B------:R1:W3:Y:S02]  /*45d0*/  MUFU.TANH R161, R0 ;  /* 0x0000000000a17308 */ /* 0x0002e40000002400 */
[----:B-1----:R-:W-:-:S06]  /*45e0*/  FMUL.FTZ R0, R17, UR29 ;  /* 0x0000001d11007c20 */ /* 0x002fcc0008410000 */
[----:B------:R1:W-:Y:S02]  /*45f0*/  MUFU.TANH R162, R0 ;  /* 0x0000000000a27308 */ /* 0x0003e40000002400 */
[----:B-1----:R-:W-:-:S06]  /*4600*/  FMUL.FTZ R0, R18, UR29 ;  /* 0x0000001d12007c20 */ /* 0x002fcc0008410000 */
[----:B------:R1:W3:Y:S02]  /*4610*/  MUFU.TANH R158, R0 ;  /* 0x00000000009e7308 */ /* 0x0002e40000002400 */
[----:B-1----:R-:W-:Y:S02]  /*4620*/  FMUL.FTZ R0, R19, UR29 ;  /* 0x0000001d13007c20 */ /* 0x002fe40008410000 */
[----:B------:R-:W1:Y:S01]  /*4630*/  LDSM.16.M88.4 R16, [R221+0x3000] ;  /* 0x00300000dd10783b */ /* 0x000e620000000200 */
[----:B------:R-:W-:-:S04]  /*4640*/  DEPBAR.LE SB0, 0x0 ;  /* 0x000080000000791a */ /* 0x000fc80000000000 */
[----:B------:R5:W-:Y:S02]  /*4650*/  MUFU.TANH R157, R0 ;  /* 0x00000000009d7308 */ /* 0x000be40000002400 */
[----:B-----5:R-:W-:-:S06]  /*4660*/  FMUL.FTZ R0, R44, UR29 ;  /* 0x0000001d2c007c20 */ /* 0x020fcc0008410000 */
[----:B------:R5:W3:Y:S01]  /*4670*/  MUFU.TANH R155, R0 ;  /* 0x00000000009b7308 */ /* 0x000ae20000002400 */
[----:B-1----:R-:W-:Y:S01]  /*4680*/  HMMA.16816.F32.BF16 R60, R8, R16, R140 ;  /* 0x00000010083c723c */ /* 0x002fe2000004188c */
[----:B-----5:R-:W-:-:S05]  /*4690*/  FMUL.FTZ R0, R45, UR29 ;  /* 0x0000001d2d007c20 */ /* 0x020fca0008410000 */
[----:B------:R-:W-:Y:S01]  /*46a0*/  HMMA.16816.F32.BF16 R56, R8, R18, R136 ;  /* 0x000000120838723c */ /* 0x000fe20000041888 */
[----:B------:R1:W-:Y:S02]  /*46b0*/  MUFU.TANH R156, R0 ;  /* 0x00000000009c7308 */ /* 0x0003e40000002400 */
[----:B-1----:R-:W-:-:S15]  /*46c0*/  FMUL.FTZ R0, R46, UR29 ;  /* 0x0000001d2e007c20 */ /* 0x002fde0008410000 */
[----:B------:R-:W-:Y:S01]  /*46d0*/  FMUL.FTZ R88, R63, UR29 ;  /* 0x0000001d3f587c20 */ /* 0x000fe20008410000 */
[----:B------:R1:W5:Y:S05]  /*46e0*/  MUFU.TANH R152, R0 ;  /* 0x0000000000987308 */ /* 0x00036a0000002400 */
[----:B------:R-:W-:Y:S01]  /*46f0*/  FMUL.FTZ R127, R58, UR29 ;  /* 0x0000001d3a7f7c20 */ /* 0x000fe20008410000 */
[----:B------:R-:W-:Y:S01]  /*4700*/  FMUL.FTZ R125, R57, UR29 ;  /* 0x0000001d397d7c20 */ /* 0x000fe20008410000 */
[----:B-1----:R-:W-:Y:S02]  /*4710*/  FMUL.FTZ R0, R47, UR29 ;  /* 0x0000001d2f007c20 */ /* 0x002fe40008410000 */
[----:B------:R-:W-:Y:S02]  /*4720*/  HMMA.16816.F32.BF16 R44, R8, R22, R128 ;  /* 0x00000016082c723c */ /* 0x000fe40000041880 */
[----:B------:R1:W5:Y:S04]  /*4730*/  MUFU.TANH R153, R0 ;  /* 0x0000000000997308 */ /* 0x0003680000002400 */
[----:B------:R-:W-:Y:S01]  /*4740*/  HMMA.16816.F32.BF16 R8, R12, R20, R92 ;  /* 0x000000140c08723c */ /* 0x000fe2000004185c */
[----:B------:R-:W-:-:S03]  /*4750*/  FMUL.FTZ R128, R59, UR29 ;  /* 0x0000001d3b807c20 */ /* 0x000fc60008410000 */
[----:B------:R4:W-:Y:S03]  /*4760*/  MUFU.TANH R95, R2 ;  /* 0x00000002005f7308 */ /* 0x0009e60000002400 */
[----:B------:R-:W-:Y:S01]  /*4770*/  FMUL.FTZ R21, R71, UR29 ;  /* 0x0000001d47157c20 */ /* 0x000fe20008410000 */
[----:B------:R-:W-:Y:S01]  /*4780*/  FMUL.FTZ R71, R61, UR29 ;  /* 0x0000001d3d477c20 */ /* 0x000fe20008410000 */
[----:B------:R-:W-:Y:S01]  /*4790*/  FMUL.FTZ R94, R56, UR29 ;  /* 0x0000001d385e7c20 */ /* 0x000fe20008410000 */
[----:B-1----:R-:W-:-:S04]  /*47a0*/  FMUL.FTZ R0, R40, UR29 ;  /* 0x0000001d28007c20 */ /* 0x002fc80008410000 */
[----:B------:R1:W-:Y:S04]  /*47b0*/  MUFU.TANH R151, R0 ;  /* 0x0000000000977308 */ /* 0x0003e80000002400 */
[----:B------:R-:W-:Y:S01]  /*47c0*/  FMUL.FTZ R186, R47, UR29 ;  /* 0x0000001d2fba7c20 */ /* 0x000fe20008410000 */
[----:B------:R-:W-:Y:S01]  /*47d0*/  FMUL.FTZ R175, R46, UR29 ;  /* 0x0000001d2eaf7c20 */ /* 0x000fe20008410000 */
[----:B------:R-:W-:Y:S01]  /*47e0*/  FMUL.FTZ R176, R45, UR29 ;  /* 0x0000001d2db07c20 */ /* 0x000fe20008410000 */
[----:B----4-:R-:W-:Y:S01]  /*47f0*/  FMUL.FTZ R2, R51, UR29 ;  /* 0x0000001d33027c20 */ /* 0x010fe20008410000 */
[----:B------:R-:W-:Y:S02]  /*4800*/  FMUL.FTZ R173, R44, UR29 ;  /* 0x0000001d2cad7c20 */ /* 0x000fe40008410000 */
[----:B------:R-:W-:Y:S01]  /*4810*/  FMUL.FTZ R132, R10, UR29 ;  /* 0x0000001d0a847c20 */ /* 0x000fe20008410000 */
[----:B------:R4:W-:Y:S01]  /*4820*/  MUFU.TANH R93, R2 ;  /* 0x00000002005d7308 */ /* 0x0009e20000002400 */
[----:B------:R-:W-:Y:S01]  /*4830*/  FMUL.FTZ R133, R11, UR29 ;  /* 0x0000001d0b857c20 */ /* 0x000fe20008410000 */
[----:B------:R-:W-:-:S02]  /*4840*/  IMAD.MOV.U32 R11, RZ, RZ, 0x40 ;  /* 0x00000040ff0b7424 */ /* 0x000fc400078e00ff */
[----:B------:R-:W-:Y:S01]  /*4850*/  FMUL.FTZ R126, R8, UR29 ;  /* 0x0000001d087e7c20 */ /* 0x000fe20008410000 */
[----:B------:R-:W-:Y:S02]  /*4860*/  IMAD.MOV.U32 R10, RZ, RZ, 0x48 ;  /* 0x00000048ff0a7424 */ /* 0x000fe400078e00ff */
[----:B------:R-:W-:Y:S01]  /*4870*/  FMUL.FTZ R130, R9, UR29 ;  /* 0x0000001d09827c20 */ /* 0x000fe20008410000 */
[C---:B------:R-:W-:Y:S01]  /*4880*/  VIMNMX R9, R202.reuse, UR28, PT ;  /* 0x0000001cca097c48 */ /* 0x040fe2000bfe0100 */
[----:B------:R-:W-:Y:S01]  /*4890*/  MUFU.TANH R51, R3 ;  /* 0x0000000300337308 */ /* 0x000fe20000002400 */
[----:B-1----:R-:W-:Y:S01]  /*48a0*/  FMUL.FTZ R0, R41, UR29 ;  /* 0x0000001d29007c20 */ /* 0x002fe20008410000 */
[C---:B------:R-:W-:Y:S02]  /*48b0*/  VIADDMNMX R11, R202.reuse, R11, UR28, PT ;  /* 0x0000001cca0b7e46 */ /* 0x040fe4000b80010b */
[----:B------:R-:W-:-:S04]  /*48c0*/  VIADDMNMX R10, R202, R10, UR28, PT ;  /* 0x0000001cca0a7e46 */ /* 0x000fc8000b80010a */
[----:B------:R1:W-:Y:S01]  /*48d0*/  MUFU.TANH R154, R0 ;  /* 0x00000000009a7308 */ /* 0x0003e20000002400 */
[----:B----4-:R-:W-:Y:S01]  /*48e0*/  FMUL.FTZ R2, R70, UR29 ;  /* 0x0000001d46027c20 */ /* 0x010fe20008410000 */
[----:B------:R-:W-:-:S06]  /*48f0*/  FMUL.FTZ R70, R60, UR29 ;  /* 0x0000001d3c467c20 */ /* 0x000fcc0008410000 */
[----:B------:R4:W-:Y:S01]  /*4900*/  MUFU.TANH R60, R7 ;  /* 0x00000007003c7308 */ /* 0x0009e20000002400 */
[----:B-1----:R-:W-:-:S07]  /*4910*/  FMUL.FTZ R0, R42, UR29 ;  /* 0x0000001d2a007c20 */ /* 0x002fce0008410000 */
[----:B------:R1:W5:Y:S01]  /*4920*/  MUFU.TANH R150, R0 ;  /* 0x0000000000967308 */ /* 0x0003620000002400 */
[----:B----4-:R-:W-:-:S05]  /*4930*/  IMAD.MOV.U32 R7, RZ, RZ, 0x8 ;  /* 0x00000008ff077424 */ /* 0x010fca00078e00ff */
[----:B------:R-:W-:Y:S01]  /*4940*/  VIADDMNMX R8, R202, R7, UR28, PT ;  /* 0x0000001cca087e46 */ /* 0x000fe2000b800107 */
[----:B-1----:R-:W-:Y:S02]  /*4950*/  FMUL.FTZ R0, R43, UR29 ;  /* 0x0000001d2b007c20 */ /* 0x002fe40008410000 */
[----:B------:R-:W-:Y:S02]  /*4960*/  HMMA.16816.F32.BF16 R40, R12, R32, R108 ;  /* 0x000000200c28723c */ /* 0x000fe4000004186c */
[----:B------:R1:W-:Y:S02]  /*4970*/  MUFU.TANH R148, R0 ;  /* 0x0000000000947308 */ /* 0x0003e40000002400 */
[----:B-1----:R-:W-:-:S06]  /*4980*/  FMUL.FTZ R0, R36, UR29 ;  /* 0x0000001d24007c20 */ /* 0x002fcc0008410000 */
[----:B------:R1:W4:-:S14]  /*4990*/  MUFU.TANH R140, R0 ;  /* 0x00000000008c7308 */ /* 0x00031c0000002400 */
[----:B------:R-:W-:Y:S01]  /*49a0*/  FMUL.FTZ R41, R41, UR29 ;  /* 0x0000001d29297c20 */ /* 0x000fe20008410000 */
[----:B------:R-:W-:Y:S01]  /*49b0*/  FMUL.FTZ R42, R42, UR29 ;  /* 0x0000001d2a2a7c20 */ /* 0x000fe20008410000 */
[----:B------:R-:W-:Y:S02]  /*49c0*/  FMUL.FTZ R20, R43, UR29 ;  /* 0x0000001d2b147c20 */ /* 0x000fe40008410000 */
[----:B------:R-:W-:Y:S01]  /*49d0*/  MUFU.TANH R89, R41 ;  /* 0x0000002900597308 */ /* 0x000fe20000002400 */
[----:B-1----:R-:W-:-:S07]  /*49e0*/  FMUL.FTZ R0, R37, UR29 ;  /* 0x0000001d25007c20 */ /* 0x002fce0008410000 */
[----:B------:R1:W-:Y:S02]  /*49f0*/  MUFU.TANH R139, R0 ;  /* 0x00000000008b7308 */ /* 0x0003e40000002400 */
[----:B-1----:R-:W-:-:S06]  /*4a00*/  FMUL.FTZ R0, R38, UR29 ;  /* 0x0000001d26007c20 */ /* 0x002fcc0008410000 */
[----:B------:R1:W4:Y:S02]  /*4a10*/  MUFU.TANH R138, R0 ;  /* 0x00000000008a7308 */ /* 0x0003240000002400 */
[----:B-1----:R-:W-:Y:S02]  /*4a20*/  FMUL.FTZ R0, R39, UR29 ;  /* 0x0000001d27007c20 */ /* 0x002fe40008410000 */
[C---:B------:R-:W-:Y:S04]  /*4a30*/  HMMA.16816.F32.BF16 R36, R12.reuse, R34, R112 ;  /* 0x000000220c24723c */ /* 0x040fe80000041870 */
[----:B------:R1:W4:Y:S02]  /*4a40*/  MUFU.TANH R136, R0 ;  /* 0x0000000000887308 */ /* 0x0003240000002400 */
[C---:B------:R-:W-:Y:S06]  /*4a50*/  HMMA.16816.F32.BF16 R32, R12.reuse, R28, R96 ;  /* 0x0000001c0c20723c */ /* 0x040fec0000041860 */
[----:B------:R-:W-:Y:S01]  /*4a60*/  HMMA.16816.F32.BF16 R28, R12, R30, R100 ;  /* 0x0000001e0c1c723c */ /* 0x000fe20000041864 */
[----:B-1----:R-:W-:-:S04]  /*4a70*/  FMUL.FTZ R0, R24, UR29 ;  /* 0x0000001d18007c20 */ /* 0x002fc80008410000 */
[----:B------:R1:W4:Y:S07]  /*4a80*/  MUFU.TANH R137, R0 ;  /* 0x0000000000897308 */ /* 0x00032e0000002400 */
[----:B------:R-:W-:Y:S01]  /*4a90*/  FMUL.FTZ R36, R36, UR29 ;  /* 0x0000001d24247c20 */ /* 0x000fe20008410000 */
[----:B------:R-:W-:-:S05]  /*4aa0*/  FMUL.FTZ R39, R39, UR29 ;  /* 0x0000001d27277c20 */ /* 0x000fca0008410000 */
[----:B------:R-:W-:Y:S01]  /*4ab0*/  FMUL.FTZ R32, R32, UR29 ;  /* 0x0000001d20207c20 */ /* 0x000fe20008410000 */
[----:B------:R-:W-:Y:S01]  /*4ac0*/  MUFU.TANH R46, R39 ;  /* 0x00000027002e7308 */ /* 0x000fe20000002400 */
[----:B------:R-:W-:Y:S01]  /*4ad0*/  FMUL.FTZ R33, R33, UR29 ;  /* 0x0000001d21217c20 */ /* 0x000fe20008410000 */
[----:B------:R-:W-:Y:S01]  /*4ae0*/  FMUL.FTZ R34, R34, UR29 ;  /* 0x0000001d22227c20 */ /* 0x000fe20008410000 */
[----:B------:R-:W-:Y:S02]  /*4af0*/  FMUL.FTZ R35, R35, UR29 ;  /* 0x0000001d23237c20 */ /* 0x000fe40008410000 */
[----:B------:R-:W-:Y:S01]  /*4b00*/  FMUL.FTZ R28, R28, UR29 ;  /* 0x0000001d1c1c7c20 */ /* 0x000fe20008410000 */
[----:B------:R-:W-:Y:S01]  /*4b10*/  FMUL.FTZ R29, R29, UR29 ;  /* 0x0000001d1d1d7c20 */ /* 0x000fe20008410000 */
[----:B------:R-:W-:Y:S01]  /*4b20*/  FMUL.FTZ R31, R31, UR29 ;  /* 0x0000001d1f1f7c20 */ /* 0x000fe20008410000 */
[----:B------:R-:W-:Y:S01]  /*4b30*/  MUFU.TANH R45, R33 ;  /* 0x00000021002d7308 */ /* 0x000fe20000002400 */
[----:B-1----:R-:W-:-:S07]  /*4b40*/  FMUL.FTZ R0, R25, UR29 ;  /* 0x0000001d19007c20 */ /* 0x002fce0008410000 */
[----:B------:R1:W-:Y:S08]  /*4b50*/  MUFU.TANH R149, R0 ;  /* 0x0000000000957308 */ /* 0x0003f00000002400 */
[----:B------:R-:W-:Y:S08]  /*4b60*/  MUFU.TANH R44, R35 ;  /* 0x00000023002c7308 */ /* 0x000ff00000002400 */
[----:B------:R-:W-:Y:S01]  /*4b70*/  MUFU.TANH R43, R29 ;  /* 0x0000001d002b7308 */ /* 0x000fe20000002400 */
[----:B-1----:R-:W-:-:S07]  /*4b80*/  FMUL.FTZ R0, R26, UR29 ;  /* 0x0000001d1a007c20 */ /* 0x002fce0008410000 */
[----:B------:R1:W4:Y:S08]  /*4b90*/  MUFU.TANH R134, R0 ;  /* 0x0000000000867308 */ /* 0x0003300000002400 */
[----:B------:R-:W-:Y:S08]  /*4ba0*/  MUFU.TANH R29, R64 ;  /* 0x00000040001d7308 */ /* 0x000ff00000002400 */
[----:B------:R-:W-:Y:S01]  /*4bb0*/  MUFU.TANH R41, R31 ;  /* 0x0000001f00297308 */ /* 0x000fe20000002400 */
[----:B-1----:R-:W-:-:S02]  /*4bc0*/  FMUL.FTZ R0, R27, UR29 ;  /* 0x0000001d1b007c20 */ /* 0x002fc40008410000 */
[C---:B------:R-:W-:Y:S05]  /*4bd0*/  HMMA.16816.F32.BF16 R24, R12.reuse, R16, R104 ;  /* 0x000000100c18723c */ /* 0x040fea0000041868 */
[----:B------:R1:W-:Y:S01]  /*4be0*/  MUFU.TANH R145, R0 ;  /* 0x0000000000917308 */ /* 0x0003e20000002400 */
[C---:B------:R-:W-:Y:S06]  /*4bf0*/  HMMA.16816.F32.BF16 R16, R12.reuse, R18, R84 ;  /* 0x000000120c10723c */ /* 0x040fec0000041854 */
[----:B------:R-:W-:Y:S01]  /*4c00*/  HMMA.16816.F32.BF16 R12, R12, R22, R80 ;  /* 0x000000160c0c723c */ /* 0x000fe20000041850 */
[----:B------:R-:W-:Y:S01]  /*4c10*/  FMUL.FTZ R85, R62, UR29 ;  /* 0x0000001d3e557c20 */ /* 0x000fe20008410000 */
[----:B------:R-:W-:Y:S05]  /*4c20*/  MUFU.TANH R83, R42 ;  /* 0x0000002a00537308 */ /* 0x000fea0000002400 */
[----:B------:R-:W-:Y:S01]  /*4c30*/  FMUL.FTZ R22, R40, UR29 ;  /* 0x0000001d28167c20 */ /* 0x000fe20008410000 */
[----:B------:R-:W-:Y:S01]  /*4c40*/  FMUL.FTZ R23, R38, UR29 ;  /* 0x0000001d26177c20 */ /* 0x000fe20008410000 */
[----:B------:R-:W-:Y:S01]  /*4c50*/  FMUL.FTZ R38, R67, UR29 ;  /* 0x0000001d43267c20 */ /* 0x000fe20008410000 */
[----:B-1----:R-:W-:Y:S01]  /*4c60*/  FMUL.FTZ R0, R48, UR29 ;  /* 0x0000001d30007c20 */ /* 0x002fe20008410000 */
[----:B------:R1:W-:Y:S01]  /*4c70*/  MUFU.TANH R90, R22 ;  /* 0x00000016005a7308 */ /* 0x0003e20000002400 */
[----:B------:R-:W-:Y:S01]  /*4c80*/  FMUL.FTZ R50, R24, UR29 ;  /* 0x0000001d18327c20 */ /* 0x000fe20008410000 */
[----:B------:R-:W-:Y:S01]  /*4c90*/  FMUL.FTZ R69, R27, UR29 ;  /* 0x0000001d1b457c20 */ /* 0x000fe20008410000 */
[----:B------:R-:W-:Y:S01]  /*4ca0*/  FMUL.FTZ R67, R26, UR29 ;  /* 0x0000001d1a437c20 */ /* 0x000fe20008410000 */
[----:B------:R-:W-:Y:S01]  /*4cb0*/  FMUL.FTZ R40, R65, UR29 ;  /* 0x0000001d41287c20 */ /* 0x000fe20008410000 */
[----:B------:R-:W-:-:S02]  /*4cc0*/  FMUL.FTZ R65, R25, UR29 ;  /* 0x0000001d19417c20 */ /* 0x000fc40008410000 */
[----:B------:R-:W-:Y:S01]  /*4cd0*/  FMUL.FTZ R86, R16, UR29 ;  /* 0x0000001d10567c20 */ /* 0x000fe20008410000 */
[----:B------:R2:W-:Y:S01]  /*4ce0*/  MUFU.TANH R48, R2 ;  /* 0x0000000200307308 */ /* 0x0005e20000002400 */
[----:B------:R-:W-:Y:S01]  /*4cf0*/  FMUL.FTZ R87, R17, UR29 ;  /* 0x0000001d11577c20 */ /* 0x000fe20008410000 */
[----:B------:R-:W-:Y:S01]  /*4d00*/  FMUL.FTZ R91, R18, UR29 ;  /* 0x0000001d125b7c20 */ /* 0x000fe20008410000 */
[----:B------:R-:W-:Y:S02]  /*4d10*/  FMUL.FTZ R92, R19, UR29 ;  /* 0x0000001d135c7c20 */ /* 0x000fe40008410000 */
[----:B------:R-:W-:Y:S01]  /*4d20*/  FMUL.FTZ R167, R13, UR29 ;  /* 0x0000001d0da77c20 */ /* 0x000fe20008410000 */
[----:B------:R-:W-:Y:S01]  /*4d30*/  FMUL.FTZ R174, R15, UR29 ;  /* 0x0000001d0fae7c20 */ /* 0x000fe20008410000 */
[----:B------:R-:W-:Y:S01]  /*4d40*/  FMUL.FTZ R163, R12, UR29 ;  /* 0x0000001d0ca37c20 */ /* 0x000fe20008410000 */
[----:B------:R3:W4:Y:S01]  /*4d50*/  MUFU.TANH R131, R0 ;  /* 0x0000000000837308 */ /* 0x0007220000002400 */
[----:B-1----:R-:W-:Y:S01]  /*4d60*/  FMUL.FTZ R22, R37, UR29 ;  /* 0x0000001d25167c20 */ /* 0x002fe20008410000 */
[----:B------:R-:W-:-:S06]  /*4d70*/  FMUL.FTZ R37, R30, UR29 ;  /* 0x0000001d1e257c20 */ /* 0x000fcc0008410000 */
[----:B------:R-:W-:Y:S01]  /*4d80*/  MUFU.TANH R80, R20 ;  /* 0x0000001400507308 */ /* 0x000fe20000002400 */
[----:B--2---:R-:W-:-:S04]  /*4d90*/  IMAD.U32 R2, RZ, RZ, UR22 ;  /* 0x00000016ff027e24 */ /* 0x004fc8000f8e00ff */
[----:B------:R-:W-:Y:S02]  /*4da0*/  IMAD R2, R2, 0x80, R169 ;  /* 0x0000008002027824 */ /* 0x000fe400078e02a9 */
[----:B------:R-:W-:Y:S01]  /*4db0*/  FMUL.FTZ R169, R14, UR29 ;  /* 0x0000001d0ea97c20 */ /* 0x000fe20008410000 */
[----:B------:R-:W-:Y:S01]  /*4dc0*/  MUFU.TANH R24, R21 ;  /* 0x0000001500187308 */ /* 0x000fe20000002400 */
[C---:B------:R-:W-:Y:S01]  /*4dd0*/  VIADD R12, R2.reuse, 0x9 ;  /* 0x00000009020c7836 */ /* 0x040fe20000000000 */
[----:B------:R-:W-:Y:S01]  /*4de0*/  IADD3 R3, R2, 0x1, RZ ;  /* 0x0000000102037810 */ /* 0x000fe20007ffe0ff */
[----:B---3--:R-:W-:-:S03]  /*4df0*/  FMUL.FTZ R0, R49, UR29 ;  /* 0x0000001d31007c20 */ /* 0x008fc60008410000 */
[----:B------:R-:W-:Y:S02]  /*4e00*/  I2FP.F32.S32 R7, R3 ;  /* 0x0000000300077245 */ /* 0x000fe40000201400 */
[C---:B------:R-:W-:Y:S01]  /*4e10*/  ISETP.GE.AND P3, PT, R3.reuse, R9, PT ;  /* 0x000000090300720c */ /* 0x040fe20003f66270 */
[----:B------:R1:W2:Y:S01]  /*4e20*/  MUFU.TANH R129, R0 ;  /* 0x0000000000817308 */ /* 0x0002a20000002400 */
[----:B------:R-:W-:Y:S01]  /*4e30*/  ISETP.GE.AND P1, PT, R3, R8, PT ;  /* 0x000000080300720c */ /* 0x000fe20003f26270 */
[----:B------:R-:W-:Y:S01]  /*4e40*/  FFMA.FTZ R13, R7, UR5, R247 ;  /* 0x00000005070d7c23 */ /* 0x000fe200080100f7 */
[----:B------:R-:W-:Y:S01]  /*4e50*/  ISETP.GE.AND P0, PT, R3, R11, PT ;  /* 0x0000000b0300720c */ /* 0x000fe20003f06270 */
[----:B------:R-:W-:Y:S01]  /*4e60*/  FFMA.FTZ R14, R7, UR5, R230 ;  /* 0x00000005070e7c23 */ /* 0x000fe200080100e6 */
[----:B------:R-:W-:Y:S01]  /*4e70*/  ISETP.GE.AND P4, PT, R3, R10, PT ;  /* 0x0000000a0300720c */ /* 0x000fe20003f86270 */
[----:B------:R-:W-:Y:S01]  /*4e80*/  VIADD R3, R2, 0x8 ;  /* 0x0000000802037836 */ /* 0x000fe20000000000 */
[----:B------:R-:W-:Y:S01]  /*4e90*/  FSEL R52, R13, -INF , !P3 ;  /* 0xff8000000d347808 */ /* 0x000fe20005800000 */
[C---:B------:R-:W-:Y:S01]  /*4ea0*/  FFMA.FTZ R15, R7.reuse, UR5, R246 ;  /* 0x00000005070f7c23 */ /* 0x040fe200080100f6 */
[----:B------:R-:W-:Y:S01]  /*4eb0*/  FFMA.FTZ R16, R7, UR5, R245 ;  /* 0x0000000507107c23 */ /* 0x000fe200080100f5 */
[----:B------:R-:W-:Y:S01]  /*4ec0*/  FSEL R61, R14, -INF , !P4 ;  /* 0xff8000000e3d7808 */ /* 0x000fe20006000000 */
[----:B------:R-:W-:Y:S01]  /*4ed0*/  VIADD R7, R2, 0x10 ;  /* 0x0000001002077836 */ /* 0x000fe20000000000 */
[C---:B------:R-:W-:Y:S01]  /*4ee0*/  ISETP.GE.AND P2, PT, R3.reuse, R9, PT ;  /* 0x000000090300720c */ /* 0x040fe20003f46270 */
[----:B------:R-:W3:Y:S01]  /*4ef0*/  MUFU.TANH R49, R36 ;  /* 0x0000002400317308 */ /* 0x000ee20000002400 */
[----:B------:R-:W-:-:S02]  /*4f00*/  ISETP.GE.AND P6, PT, R3, R8, PT ;  /* 0x000000080300720c */ /* 0x000fc40003fc6270 */
[----:B------:R-:W-:Y:S01]  /*4f10*/  ISETP.GE.AND P5, PT, R3, R11, PT ;  /* 0x0000000b0300720c */ /* 0x000fe20003fa6270 */
[----:B-1----:R-:W-:Y:S01]  /*4f20*/  IMAD.IADD R0, R217, 0x1, R203 ;  /* 0x00000001d9007824 */ /* 0x002fe200078e02cb */
[----:B------:R-:W-:Y:S02]  /*4f30*/  ISETP.GE.AND P3, PT, R3, R10, PT ;  /* 0x0000000a0300720c */ /* 0x000fe40003f66270 */
[----:B------:R-:W-:Y:S01]  /*4f40*/  I2FP.F32.S32 R3, R3 ;  /* 0x0000000300037245 */ /* 0x000fe20000201400 */
[----:B------:R-:W-:Y:S01]  /*4f50*/  MUFU.TANH R42, R28 ;  /* 0x0000001c002a7308 */ /* 0x000fe20000002400 */
[----:B------:R-:W-:Y:S02]  /*4f60*/  FSEL R81, R15, -INF , !P1 ;  /* 0xff8000000f517808 */ /* 0x000fe40004800000 */
[----:B------:R-:W-:Y:S01]  /*4f70*/  FSEL R56, R16, -INF , !P0 ;  /* 0xff80000010387808 */ /* 0x000fe20004000000 */
[C---:B------:R-:W-:Y:S01]  /*4f80*/  FFMA.FTZ R13, R3.reuse, UR5, R231 ;  /* 0x00000005030d7c23 */ /* 0x040fe200080100e7 */
[C---:B------:R-:W-:Y:S01]  /*4f90*/  FFMA.FTZ R14, R3.reuse, UR5, R227 ;  /* 0x00000005030e7c23 */ /* 0x040fe200080100e3 */
[C---:B------:R-:W-:Y:S01]  /*4fa0*/  ISETP.GE.AND P1, PT, R12.reuse, R9, PT ;  /* 0x000000090c00720c */ /* 0x040fe20003f26270 */
[----:B------:R-:W-:Y:S01]  /*4fb0*/  FFMA.FTZ R15, R3, UR5, R220 ;  /* 0x00000005030f7c23 */ /* 0x000fe200080100dc */
[----:B------:R-:W-:Y:S01]  /*4fc0*/  ISETP.GE.AND P0, PT, R12, R8, PT ;  /* 0x000000080c00720c */ /* 0x000fe20003f06270 */
[----:B------:R-:W-:Y:S01]  /*4fd0*/  MUFU.TANH R28, R37 ;  /* 0x00000025001c7308 */ /* 0x000fe20000002400 */
[----:B------:R-:W-:-:S02]  /*4fe0*/  FSEL R55, R13, -INF , !P2 ;  /* 0xff8000000d377808 */ /* 0x000fc40005000000 */
[C---:B------:R-:W-:Y:S02]  /*4ff0*/  ISETP.GE.AND P4, PT, R12.reuse, R11, PT ;  /* 0x0000000b0c00720c */ /* 0x040fe40003f86270 */
[----:B------:R-:W-:Y:S02]  /*5000*/  ISETP.GE.AND P2, PT, R12, R10, PT ;  /* 0x0000000a0c00720c */ /* 0x000fe40003f46270 */
[----:B------:R-:W-:Y:S01]  /*5010*/  I2FP.F32.S32 R13, R12 ;  /* 0x0000000c000d7245 */ /* 0x000fe20000201400 */
[----:B------:R-:W-:Y:S01]  /*5020*/  FFMA.FTZ R12, R3, UR5, R214 ;  /* 0x00000005030c7c23 */ /* 0x000fe200080100d6 */
[----:B------:R-:W-:Y:S01]  /*5030*/  FSEL R84, R14, -INF , !P6 ;  /* 0xff8000000e547808 */ /* 0x000fe20007000000 */
[----:B------:R-:W-:Y:S01]  /*5040*/  VIADD R3, R2, 0x11 ;  /* 0x0000001102037836 */ /* 0x000fe20000000000 */
[----:B------:R-:W-:Y:S01]  /*5050*/  FSEL R58, R15, -INF , !P5 ;  /* 0xff8000000f3a7808 */ /* 0x000fe20006800000 */
[C---:B------:R-:W-:Y:S01]  /*5060*/  FFMA.FTZ R14, R13.reuse, UR5, R244 ;  /* 0x000000050d0e7c23 */ /* 0x040fe200080100f4 */
[----:B------:R-:W-:Y:S01]  /*5070*/  FSEL R68, R12, -INF , !P3 ;  /* 0xff8000000c447808 */ /* 0x000fe20005800000 */
[C---:B------:R-:W-:Y:S01]  /*5080*/  FFMA.FTZ R15, R13.reuse, UR5, R229 ;  /* 0x000000050d0f7c23 */ /* 0x040fe200080100e5 */
[----:B------:R-:W-:Y:S01]  /*5090*/  I2FP.F32.S32 R12, R7 ;  /* 0x00000007000c7245 */ /* 0x000fe20000201400 */
[----:B------:R1:W-:Y:S01]  /*50a0*/  MUFU.TANH R37, R69 ;  /* 0x0000004500257308 */ /* 0x0003e20000002400 */
[----:B------:R-:W-:Y:S01]  /*50b0*/  FSEL R54, R14, -INF , !P1 ;  /* 0xff8000000e367808 */ /* 0x000fe20004800000 */
[----:B------:R-:W-:Y:S01]  /*50c0*/  FFMA.FTZ R14, R13, UR5, R226 ;  /* 0x000000050d0e7c23 */ /* 0x000fe200080100e2 */
[----:B------:R-:W-:Y:S01]  /*50d0*/  ISETP.GE.AND P6, PT, R7, R9, PT ;  /* 0x000000090700720c */ /* 0x000fe20003fc6270 */
[----:B------:R-:W-:Y:S01]  /*50e0*/  FFMA.FTZ R13, R13, UR5, R218 ;  /* 0x000000050d0d7c23 */ /* 0x000fe200080100da */
[C---:B------:R-:W-:Y:S01]  /*50f0*/  ISETP.GE.AND P5, PT, R7.reuse, R8, PT ;  /* 0x000000080700720c */ /* 0x040fe20003fa6270 */
[C---:B------:R-:W-:Y:S01]  /*5100*/  FFMA.FTZ R16, R12.reuse, UR5, R212 ;  /* 0x000000050c107c23 */ /* 0x040fe200080100d4 */
[C---:B------:R-:W-:Y:S01]  /*5110*/  ISETP.GE.AND P3, PT, R7.reuse, R11, PT ;  /* 0x0000000b0700720c */ /* 0x040fe20003f66270 */
[----:B------:R-:W3:Y:S01]  /*5120*/  MUFU.TANH R21, R23 ;  /* 0x0000001700157308 */ /* 0x000ee20000002400 */
[----:B------:R-:W-:Y:S01]  /*5130*/  ISETP.GE.AND P1, PT, R7, R10, PT ;  /* 0x0000000a0700720c */ /* 0x000fe20003f26270 */
[C---:B------:R-:W-:Y:S01]  /*5140*/  FFMA.FTZ R7, R12.reuse, UR5, R213 ;  /* 0x000000050c077c23 */ /* 0x040fe200080100d5 */
[----:B------:R-:W-:Y:S01]  /*5150*/  FSEL R82, R15, -INF , !P0 ;  /* 0xff8000000f527808 */ /* 0x000fe20004000000 */
[----:B------:R-:W-:Y:S01]  /*5160*/  FFMA.FTZ R15, R12, UR5, R194 ;  /* 0x000000050c0f7c23 */ /* 0x000fe200080100c2 */
[----:B------:R-:W-:-:S02]  /*5170*/  FSEL R57, R14, -INF , !P4 ;  /* 0xff8000000e397808 */ /* 0x000fc40006000000 */
[----:B------:R-:W-:Y:S01]  /*5180*/  FSEL R53, R7, -INF , !P6 ;  /* 0xff80000007357808 */ /* 0x000fe20007000000 */
[----:B------:R-:W3:Y:S01]  /*5190*/  MUFU.TANH R47, R22 ;  /* 0x00000016002f7308 */ /* 0x000ee20000002400 */
[----:B------:R-:W-:Y:S02]  /*51a0*/  I2FP.F32.S32 R7, R3 ;  /* 0x0000000300077245 */ /* 0x000fe40000201400 */
        /* <DEDUP_REMOVED lines=12> */
[----:B------:R-:W-:Y:S01]  /*5270*/  FSEL R102, R15, -INF , !P3 ;  /* 0xff8000000f667808 */ /* 0x000fe20005800000 */
[C---:B------:R-:W-:Y:S01]  /*5280*/  VIADD R12, R2.reuse, 0x19 ;  /* 0x00000019020c7836 */ /* 0x040fe20000000000 */
[----:B------:R-:W-:Y:S01]  /*5290*/  FSEL R106, R13, -INF , !P1 ;  /* 0xff8000000d6a7808 */ /* 0x000fe20004800000 */
[----:B------:R-:W-:Y:S01]  /*52a0*/  VIADD R7, R2, 0x20 ;  /* 0x0000002002077836 */ /* 0x000fe20000000000 */
[----:B------:R-:W-:Y:S01]  /*52b0*/  FSEL R59, R14, -INF , !P0 ;  /* 0xff8000000e3b7808 */ /* 0x000fe20004000000 */
[----:B------:R-:W-:Y:S01]  /*52c0*/  MUFU.TANH R22, R32 ;  /* 0x0000002000167308 */ /* 0x000fe20000002400 */
[----:B------:R-:W-:-:S02]  /*52d0*/  ISETP.GE.AND P5, PT, R3, R9, PT ;  /* 0x000000090300720c */ /* 0x000fc40003fa6270 */
[C---:B------:R-:W-:Y:S02]  /*52e0*/  ISETP.GE.AND P3, PT, R3.reuse, R8, PT ;  /* 0x000000080300720c */ /* 0x040fe40003f66270 */
[C---:B------:R-:W-:Y:S02]  /*52f0*/  ISETP.GE.AND P1, PT, R3.reuse, R11, PT ;  /* 0x0000000b0300720c */ /* 0x040fe40003f26270 */
[----:B------:R-:W-:Y:S01]  /*5300*/  ISETP.GE.AND P0, PT, R3, R10, PT ;  /* 0x0000000a0300720c */ /* 0x000fe20003f06270 */
[----:B------:R-:W3:Y:S01]  /*5310*/  MUFU.TANH R30, R34 ;  /* 0x00000022001e7308 */ /* 0x000ee20000002400 */
[----:B------:R-:W-:Y:S02]  /*5320*/  I2FP.F32.S32 R3, R3 ;  /* 0x0000000300037245 */ /* 0x000fe40000201400 */
[----:B------:R-:W-:Y:S02]  /*5330*/  FSEL R98, R18, -INF , !P4 ;  /* 0xff80000012627808 */ /* 0x000fe40006000000 */
[----:B------:R-:W-:Y:S01]  /*5340*/  FSEL R101, R19, -INF , !P2 ;  /* 0xff80000013657808 */ /* 0x000fe20005000000 */
[----:B------:R-:W-:Y:S01]  /*5350*/  FFMA.FTZ R13, R3, UR5, R191 ;  /* 0x00000005030d7c23 */ /* 0x000fe200080100bf */
[----:B------:R-:W-:Y:S01]  /*5360*/  FSEL R103, R17, -INF , !P6 ;  /* 0xff80000011677808 */ /* 0x000fe20007000000 */
[C---:B------:R-:W-:Y:S01]  /*5370*/  FFMA.FTZ R14, R3.reuse, UR5, R183 ;  /* 0x00000005030e7c23 */ /* 0x040fe200080100b7 */
[C---:B------:R-:W-:Y:S01]  /*5380*/  ISETP.GE.AND P4, PT, R12.reuse, R9, PT ;  /* 0x000000090c00720c */ /* 0x040fe20003f86270 */
[----:B------:R-:W-:Y:S01]  /*5390*/  FFMA.FTZ R15, R3, UR5, R181 ;  /* 0x00000005030f7c23 */ /* 0x000fe200080100b5 */
[----:B------:R-:W-:Y:S01]  /*53a0*/  FSEL R62, R13, -INF , !P5 ;  /* 0xff8000000d3e7808 */ /* 0x000fe20006800000 */
[----:B------:R-:W3:Y:S01]  /*53b0*/  MUFU.TANH R20, R78 ;  /* 0x0000004e00147308 */ /* 0x000ee20000002400 */
[----:B------:R-:W-:-:S02]  /*53c0*/  ISETP.GE.AND P2, PT, R12, R8, PT ;  /* 0x000000080c00720c */ /* 0x000fc40003f46270 */
        /* <DEDUP_REMOVED lines=11> */
[----:B------:R-:W3:Y:S01]  /*5480*/  MUFU.TANH R26, R79 ;  /* 0x0000004f001a7308 */ /* 0x000ee20000002400 */
        /* <DEDUP_REMOVED lines=14> */
[----:B------:R-:W-:Y:S01]  /*5570*/  MUFU.TANH R27, R50 ;  /* 0x00000032001b7308 */ /* 0x000fe20000002400 */
        /* <DEDUP_REMOVED lines=14> */
[----:B------:R-:W-:Y:S01]  /*5660*/  VIADD R12, R2, 0x29 ;  /* 0x00000029020c7836 */ /* 0x000fe20000000000 */
[----:B------:R-:W-:Y:S01]  /*5670*/  FSEL R122, R13, -INF , !P4 ;  /* 0xff8000000d7a7808 */ /* 0x000fe20006000000 */
[----:B------:R-:W3:Y:S01]  /*5680*/  MUFU.TANH R40, R40 ;  /* 0x0000002800287308 */ /* 0x000ee20000002400 */
[----:B------:R-:W-:-:S02]  /*5690*/  FSEL R115, R14, -INF , !P2 ;  /* 0xff8000000e737808 */ /* 0x000fc40005000000 */
[C---:B------:R-:W-:Y:S02]  /*56a0*/  ISETP.GE.AND P1, PT, R3.reuse, R9, PT ;  /* 0x000000090300720c */ /* 0x040fe40003f26270 */
[C---:B------:R-:W-:Y:S02]  /*56b0*/  ISETP.GE.AND P0, PT, R3.reuse, R8, PT ;  /* 0x000000080300720c */ /* 0x040fe40003f06270 */
[C---:B------:R-:W-:Y:S01]  /*56c0*/  ISETP.GE.AND P4, PT, R3.reuse, R11, PT ;  /* 0x0000000b0300720c */ /* 0x040fe20003f86270 */
[----:B------:R-:W3:Y:S01]  /*56d0*/  MUFU.TANH R38, R38 ;  /* 0x0000002600267308 */ /* 0x000ee20000002400 */
[----:B------:R-:W-:Y:S02]  /*56e0*/  ISETP.GE.AND P2, PT, R3, R10, PT ;  /* 0x0000000a0300720c */ /* 0x000fe40003f46270 */
[----:B------:R-:W-:Y:S02]  /*56f0*/  I2FP.F32.S32 R3, R3 ;  /* 0x0000000300037245 */ /* 0x000fe40000201400 */
[----:B------:R-:W-:-:S02]  /*5700*/  FSEL R117, R18, -INF , !P6 ;  /* 0xff80000012757808 */ /* 0x000fc40007000000 */
[----:B------:R-:W-:Y:S01]  /*5710*/  FSEL R116, R19, -INF , !P5 ;  /* 0xff80000013747808 */ /* 0x000fe20006800000 */
[----:B------:R-:W-:Y:S01]  /*5720*/  FFMA.FTZ R13, R3, UR5, R161 ;  /* 0x00000005030d7c23 */ /* 0x000fe200080100a1 */
[----:B------:R-:W-:Y:S01]  /*5730*/  FSEL R118, R17, -INF , !P3 ;  /* 0xff80000011767808 */ /* 0x000fe20005800000 */
[C---:B------:R-:W-:Y:S01]  /*5740*/  FFMA.FTZ R14, R3.reuse, UR5, R158 ;  /* 0x00000005030e7c23 */ /* 0x040fe2000801009e */
[C---:B------:R-:W-:Y:S01]  /*5750*/  ISETP.GE.AND P6, PT, R12.reuse, R9, PT ;  /* 0x000000090c00720c */ /* 0x040fe20003fc6270 */
[----:B------:R-:W-:Y:S01]  /*5760*/  FFMA.FTZ R15, R3, UR5, R155 ;  /* 0x00000005030f7c23 */ /* 0x000fe2000801009b */
[----:B------:R-:W-:Y:S01]  /*5770*/  FSEL R111, R13, -INF , !P1 ;  /* 0xff8000000d6f7808 */ /* 0x000fe20004800000 */
[----:B------:R-:W-:Y:S01]  /*5780*/  MUFU.TANH R39, R65 ;  /* 0x0000004100277308 */ /* 0x000fe20000002400 */
[C---:B------:R-:W-:Y:S02]  /*5790*/  ISETP.GE.AND P5, PT, R12.reuse, R8, PT ;  /* 0x000000080c00720c */ /* 0x040fe40003fa6270 */
[----:B------:R-:W-:-:S02]  /*57a0*/  ISETP.GE.AND P3, PT, R12, R11, PT ;  /* 0x0000000b0c00720c */ /* 0x000fc40003f66270 */
[----:B------:R-:W-:Y:S02]  /*57b0*/  ISETP.GE.AND P1, PT, R12, R10, PT ;  /* 0x0000000a0c00720c */ /* 0x000fe40003f26270 */
[----:B------:R-:W-:Y:S01]  /*57c0*/  I2FP.F32.S32 R13, R12 ;  /* 0x0000000c000d7245 */ /* 0x000fe20000201400 */
[----:B-----5:R-:W-:Y:S01]  /*57d0*/  FFMA.FTZ R12, R3, UR5, R152 ;  /* 0x00000005030c7c23 */ /* 0x020fe20008010098 */
[C---:B------:R-:W-:Y:S01]  /*57e0*/  IADD3 R7, R2.reuse, 0x30, RZ ;  /* 0x0000003002077810 */ /* 0x040fe20007ffe0ff */
[----:B------:R-:W-:Y:S01]  /*57f0*/  VIADD R3, R2, 0x31 ;  /* 0x0000003102037836 */ /* 0x000fe20000000000 */
[----:B------:R-:W-:Y:S01]  /*5800*/  FSEL R124, R14, -INF , !P0 ;  /* 0xff8000000e7c7808 */ /* 0x000fe20004000000 */
[----:B------:R-:W-:Y:S01]  /*5810*/  FFMA.FTZ R14, R13, UR5, R162 ;  /* 0x000000050d0e7c23 */ /* 0x000fe200080100a2 */
[----:B------:R-:W-:Y:S01]  /*5820*/  FSEL R114, R12, -INF , !P2 ;  /* 0xff8000000c727808 */ /* 0x000fe20005000000 */
[----:B------:R-:W5:Y:S01]  /*5830*/  MUFU.TANH R36, R67 ;  /* 0x0000004300247308 */ /* 0x000f620000002400 */
[----:B------:R-:W-:-:S02]  /*5840*/  I2FP.F32.S32 R12, R7 ;  /* 0x00000007000c7245 */ /* 0x000fc40000201400 */
[----:B------:R-:W-:Y:S01]  /*5850*/  FSEL R113, R15, -INF , !P4 ;  /* 0xff8000000f717808 */ /* 0x000fe20006000000 */
[C---:B------:R-:W-:Y:S01]  /*5860*/  FFMA.FTZ R15, R13.reuse, UR5, R157 ;  /* 0x000000050d0f7c23 */ /* 0x040fe2000801009d */
[----:B------:R-:W-:Y:S01]  /*5870*/  FSEL R109, R14, -INF , !P6 ;  /* 0xff8000000e6d7808 */ /* 0x000fe20007000000 */
[----:B------:R-:W-:Y:S01]  /*5880*/  FFMA.FTZ R14, R13, UR5, R156 ;  /* 0x000000050d0e7c23 */ /* 0x000fe2000801009c */
[----:B------:R-:W-:Y:S01]  /*5890*/  ISETP.GE.AND P0, PT, R7, R9, PT ;  /* 0x000000090700720c */ /* 0x000fe20003f06270 */
[----:B------:R-:W-:Y:S01]  /*58a0*/  FFMA.FTZ R13, R13, UR5, R153 ;  /* 0x000000050d0d7c23 */ /* 0x000fe20008010099 */
[C---:B------:R-:W-:Y:S01]  /*58b0*/  ISETP.GE.AND P4, PT, R7.reuse, R8, PT ;  /* 0x000000080700720c */ /* 0x040fe20003f86270 */
[C---:B------:R-:W-:Y:S01]  /*58c0*/  FFMA.FTZ R16, R12.reuse, UR5, R150 ;  /* 0x000000050c107c23 */ /* 0x040fe20008010096 */
[C---:B------:R-:W-:Y:S01]  /*58d0*/  ISETP.GE.AND P2, PT, R7.reuse, R11, PT ;  /* 0x0000000b0700720c */ /* 0x040fe20003f46270 */
[----:B------:R-:W5:Y:S01]  /*58e0*/  MUFU.TANH R33, R70 ;  /* 0x0000004600217308 */ /* 0x000f620000002400 */
[----:B------:R-:W-:Y:S01]  /*58f0*/  ISETP.GE.AND P6, PT, R7, R10, PT ;  /* 0x0000000a0700720c */ /* 0x000fe20003fc6270 */
[C---:B------:R-:W-:Y:S01]  /*5900*/  FFMA.FTZ R7, R12.reuse, UR5, R151 ;  /* 0x000000050c077c23 */ /* 0x040fe20008010097 */
[----:B------:R-:W-:Y:S01]  /*5910*/  FSEL R123, R15, -INF , !P5 ;  /* 0xff8000000f7b7808 */ /* 0x000fe20006800000 */
[----:B----4-:R-:W-:Y:S01]  /*5920*/  FFMA.FTZ R15, R12, UR5, R140 ;  /* 0x000000050c0f7c23 */ /* 0x010fe2000801008c */
[----:B------:R-:W-:-:S02]  /*5930*/  FSEL R110, R14, -INF , !P3 ;  /* 0xff8000000e6e7808 */ /* 0x000fc40005800000 */
[----:B------:R-:W-:Y:S01]  /*5940*/  FSEL R146, R7, -INF , !P0 ;  /* 0xff80000007927808 */ /* 0x000fe20004000000 */
[----:B------:R-:W4:Y:S01]  /*5950*/  MUFU.TANH R23, R85 ;  /* 0x0000005500177308 */ /* 0x000f220000002400 */
        /* <DEDUP_REMOVED lines=18> */
[----:B------:R-:W4:Y:S01]  /*5a80*/  MUFU.TANH R35, R71 ;  /* 0x0000004700237308 */ /* 0x000f220000002400 */
[----:B------:R-:W-:-:S02]  /*5a90*/  ISETP.GE.AND P4, PT, R3, R9, PT ;  /* 0x000000090300720c */ /* 0x000fc40003f86270 */
[C---:B------:R-:W-:Y:S02]  /*5aa0*/  ISETP.GE.AND P2, PT, R3.reuse, R8, PT ;  /* 0x000000080300720c */ /* 0x040fe40003f46270 */
[C---:B------:R-:W-:Y:S01]  /*5ab0*/  ISETP.GE.AND P6, PT, R3.reuse, R11, PT ;  /* 0x0000000b0300720c */ /* 0x040fe20003fc6270 */
[----:B------:R-:W-:Y:S01]  /*5ac0*/  BAR.SYNC.DEFER_BLOCKING 0x0 ;  /* 0x0000000000007b1d */ /* 0x000fe20000010000 */
[----:B------:R-:W-:Y:S02]  /*5ad0*/  ISETP.GE.AND P5, PT, R3, R10, PT ;  /* 0x0000000a0300720c */ /* 0x000fe40003fa6270 */
[----:B------:R-:W-:Y:S02]  /*5ae0*/  I2FP.F32.S32 R3, R3 ;  /* 0x0000000300037245 */ /* 0x000fe40000201400 */
[----:B------:R-:W-:Y:S01]  /*5af0*/  FSEL R141, R18, -INF , !P3 ;  /* 0xff800000128d7808 */ /* 0x000fe20005800000 */
[----:B------:R-:W-:Y:S01]  /*5b00*/  MUFU.TANH R32, R86 ;  /* 0x0000005600207308 */ /* 0x000fe20000002400 */
        /* <DEDUP_REMOVED lines=20> */
[----:B------:R-:W-:Y:S01]  /*5c50*/  MUFU.TANH R31, R92 ;  /* 0x0000005c001f7308 */ /* 0x000fe20000002400 */
[----:B------:R-:W-:Y:S01]  /*5c60*/  FSEL R131, R14, -INF , !P3 ;  /* 0xff8000000e837808 */ /* 0x000fe20005800000 */
[----:B--2---:R-:W-:Y:S01]  /*5c70*/  FFMA.FTZ R14, R13, UR5, R129 ;  /* 0x000000050d0e7c23 */ /* 0x004fe20008010081 */
[----:B------:R-:W-:Y:S01]  /*5c80*/  ISETP.GE.AND P2, PT, R7, R9, PT ;  /* 0x000000090700720c */ /* 0x000fe20003f46270 */
[----:B------:R-:W-:Y:S01]  /*5c90*/  FFMA.FTZ R13, R13, UR5, R93 ;  /* 0x000000050d0d7c23 */ /* 0x000fe2000801005d */
[C---:B------:R-:W-:Y:S01]  /*5ca0*/  ISETP.GE.AND P6, PT, R7.reuse, R8, PT ;  /* 0x000000080700720c */ /* 0x040fe20003fc6270 */
[----:B------:R-:W-:Y:S01]  /*5cb0*/  FFMA.FTZ R16, R12, UR5, R83 ;  /* 0x000000050c107c23 */ /* 0x000fe20008010053 */
[----:B------:R-:W-:-:S02]  /*5cc0*/  ISETP.GE.AND P5, PT, R7, R11, PT ;  /* 0x0000000b0700720c */ /* 0x000fc40003fa6270 */
[----:B------:R-:W-:Y:S01]  /*5cd0*/  ISETP.GE.AND P3, PT, R7, R10, PT ;  /* 0x0000000a0700720c */ /* 0x000fe20003f66270 */
[C---:B------:R-:W-:Y:S01]  /*5ce0*/  FFMA.FTZ R7, R12.reuse, UR5, R90 ;  /* 0x000000050c077c23 */ /* 0x040fe2000801005a */
[----:B------:R-:W-:Y:S01]  /*5cf0*/  FSEL R145, R15, -INF , !P1 ;  /* 0xff8000000f917808 */ /* 0x000fe20004800000 */
[----:B------:R-:W-:Y:S01]  /*5d00*/  FFMA.FTZ R15, R12, UR5, R60 ;  /* 0x000000050c0f7c23 */ /* 0x000fe2000801003c */
[----:B-1----:R-:W-:Y:S02]  /*5d10*/  FSEL R69, R14, -INF , !P0 ;  /* 0xff8000000e457808 */ /* 0x002fe40004000000 */
[----:B------:R-:W-:Y:S02]  /*5d20*/  FSEL R162, R7, -INF , !P2 ;  /* 0xff80000007a27808 */ /* 0x000fe40005000000 */
        /* <DEDUP_REMOVED lines=18> */
[----:B------:R-:W1:Y:S01]  /*5e50*/  MUFU.TANH R24, R88 ;  /* 0x0000005800187308 */ /* 0x000e620000002400 */
[----:B------:R-:W-:-:S02]  /*5e60*/  ISETP.GE.AND P6, PT, R3, R9, PT ;  /* 0x000000090300720c */ /* 0x000fc40003fc6270 */
[C---:B------:R-:W-:Y:S02]  /*5e70*/  ISETP.GE.AND P5, PT, R3.reuse, R8, PT ;  /* 0x000000080300720c */ /* 0x040fe40003fa6270 */
[C---:B------:R-:W-:Y:S02]  /*5e80*/  ISETP.GE.AND P3, PT, R3.reuse, R11, PT ;  /* 0x0000000b0300720c */ /* 0x040fe40003f66270 */
[----:B------:R-:W-:Y:S02]  /*5e90*/  ISETP.GE.AND P1, PT, R3, R10, PT ;  /* 0x0000000a0300720c */ /* 0x000fe40003f26270 */
[----:B------:R-:W-:Y:S02]  /*5ea0*/  I2FP.F32.S32 R3, R3 ;  /* 0x0000000300037245 */ /* 0x000fe40000201400 */
[----:B------:R-:W-:Y:S02]  /*5eb0*/  FSEL R155, R18, -INF , !P0 ;  /* 0xff800000129b7808 */ /* 0x000fe40004000000 */
[----:B------:R-:W-:Y:S01]  /*5ec0*/  FSEL R154, R19, -INF , !P4 ;  /* 0xff800000139a7808 */ /* 0x000fe20006000000 */
[----:B---3--:R-:W-:Y:S01]  /*5ed0*/  FFMA.FTZ R13, R3, UR5, R49 ;  /* 0x00000005030d7c23 */ /* 0x008fe20008010031 */
[----:B------:R-:W-:Y:S01]  /*5ee0*/  FSEL R156, R17, -INF , !P2 ;  /* 0xff800000119c7808 */ /* 0x000fe20005000000 */
[C---:B------:R-:W-:Y:S01]  /*5ef0*/  FFMA.FTZ R14, R3.reuse, UR5, R21 ;  /* 0x00000005030e7c23 */ /* 0x040fe20008010015 */
[C---:B------:R-:W-:Y:S01]  /*5f00*/  ISETP.GE.AND P0, PT, R12.reuse, R9, PT ;  /* 0x000000090c00720c */ /* 0x040fe20003f06270 */
[----:B------:R-:W-:Y:S01]  /*5f10*/  FFMA.FTZ R15, R3, UR5, R72 ;  /* 0x00000005030f7c23 */ /* 0x000fe20008010048 */
[----:B------:R-:W-:Y:S01]  /*5f20*/  FSEL R152, R13, -INF , !P6 ;  /* 0xff8000000d987808 */ /* 0x000fe20007000000 */
[----:B------:R-:W2:Y:S01]  /*5f30*/  MUFU.TANH R21, R91 ;  /* 0x0000005b00157308 */ /* 0x000ea20000002400 */
        /* <DEDUP_REMOVED lines=10> */
[----:B------:R-:W-:Y:S01]  /*5fe0*/  FFMA.FTZ R15, R13, UR5, R46 ;  /* 0x000000050d0f7c23 */ /* 0x000fe2000801002e */
[----:B------:R-:W-:-:S02]  /*5ff0*/  I2FP.F32.S32 R12, R7 ;  /* 0x00000007000c7245 */ /* 0x000fc40000201400 */
[----:B------:R-:W-:Y:S01]  /*6000*/  FSEL R149, R14, -INF , !P0 ;  /* 0xff8000000e957808 */ /* 0x000fe20004000000 */
[----:B------:R-:W-:Y:S01]  /*6010*/  FFMA.FTZ R14, R13, UR5, R73 ;  /* 0x000000050d0e7c23 */ /* 0x000fe20008010049 */
[----:B------:R-:W-:Y:S01]  /*6020*/  ISETP.GE.AND P5, PT, R7, R9, PT ;  /* 0x000000090700720c */ /* 0x000fe20003fa6270 */
[----:B------:R-:W-:Y:S01]  /*6030*/  FFMA.FTZ R13, R13, UR5, R75 ;  /* 0x000000050d0d7c23 */ /* 0x000fe2000801004b */
[C---:B------:R-:W-:Y:S01]  /*6040*/  ISETP.GE.AND P3, PT, R7.reuse, R8, PT ;  /* 0x000000080700720c */ /* 0x040fe20003f66270 */
[C---:B------:R-:W-:Y:S01]  /*6050*/  FFMA.FTZ R16, R12.reuse, UR5, R30 ;  /* 0x000000050c107c23 */ /* 0x040fe2000801001e */
[C---:B------:R-:W-:Y:S01]  /*6060*/  ISETP.GE.AND P1, PT, R7.reuse, R11, PT ;  /* 0x0000000b0700720c */ /* 0x040fe20003f26270 */
[----:B------:R-:W-:Y:S01]  /*6070*/  MUFU.TANH R30, R125 ;  /* 0x0000007d001e7308 */ /* 0x000fe20000002400 */
        /* <DEDUP_REMOVED lines=31> */
[----:B------:R-:W-:-:S02]  /*6270*/  IADD3 R12, R2, 0x59, RZ ;  /* 0x00000059020c7810 */ /* 0x000fc40007ffe0ff */
[----:B------:R-:W-:Y:S01]  /*6280*/  FSEL R229, R18, -INF , !P2 ;  /* 0xff80000012e57808 */ /* 0x000fe20005000000 */
[----:B------:R-:W-:Y:S01]  /*6290*/  FFMA.FTZ R13, R3, UR5, R42 ;  /* 0x00000005030d7c23 */ /* 0x000fe2000801002a */
[----:B------:R-:W-:Y:S01]  /*62a0*/  FSEL R180, R19, -INF , !P6 ;  /* 0xff80000013b47808 */ /* 0x000fe20007000000 */
[----:B------:R-:W-:Y:S01]  /*62b0*/  FFMA.FTZ R14, R3, UR5, R28 ;  /* 0x00000005030e7c23 */ /* 0x000fe2000801001c */
[----:B------:R-:W-:Y:S01]  /*62c0*/  FSEL R181, R17, -INF , !P5 ;  /* 0xff80000011b57808 */ /* 0x000fe20006800000 */
[----:B------:R-:W-:Y:S01]  /*62d0*/  FFMA.FTZ R15, R3, UR5, R29 ;  /* 0x00000005030f7c23 */ /* 0x000fe2000801001d */
[----:B------:R-:W-:Y:S01]  /*62e0*/  FSEL R215, R13, -INF , !P3 ;  /* 0xff8000000dd77808 */ /* 0x000fe20005800000 */
[----:B------:R-:W-:Y:S01]  /*62f0*/  MUFU.TANH R28, R126 ;  /* 0x0000007e001c7308 */ /* 0x000fe20000002400 */
[C---:B------:R-:W-:Y:S02]  /*6300*/  ISETP.GE.AND P2, PT, R12.reuse, R9, PT ;  /* 0x000000090c00720c */ /* 0x040fe40003f46270 */
[----:B------:R-:W-:-:S02]  /*6310*/  ISETP.GE.AND P6, PT, R12, R8, PT ;  /* 0x000000080c00720c */ /* 0x000fc40003fc6270 */
[C---:B------:R-:W-:Y:S02]  /*6320*/  ISETP.GE.AND P5, PT, R12.reuse, R11, PT ;  /* 0x0000000b0c00720c */ /* 0x040fe40003fa6270 */
[----:B------:R-:W-:Y:S01]  /*6330*/  ISETP.GE.AND P3, PT, R12, R10, PT ;  /* 0x0000000a0c00720c */ /* 0x000fe20003f66270 */
[----:B------:R-:W-:Y:S01]  /*6340*/  MUFU.TANH R29, R130 ;  /* 0x00000082001d7308 */ /* 0x000fe20000002400 */
        /* <DEDUP_REMOVED lines=15> */
[----:B-----5:R-:W-:Y:S01]  /*6440*/  FFMA.FTZ R16, R12, UR5, R36 ;  /* 0x000000050c107c23 */ /* 0x020fe20008010024 */
[----:B------:R-:W-:-:S02]  /*6450*/  ISETP.GE.AND P4, PT, R7, R11, PT ;  /* 0x0000000b0700720c */ /* 0x000fc40003f86270 */
[----:B------:R-:W-:Y:S01]  /*6460*/  ISETP.GE.AND P2, PT, R7, R10, PT ;  /* 0x0000000a0700720c */ /* 0x000fe20003f46270 */
[C---:B------:R-:W-:Y:S01]  /*6470*/  FFMA.FTZ R7, R12.reuse, UR5, R27 ;  /* 0x000000050c077c23 */ /* 0x040fe2000801001b */
[----:B------:R-:W-:Y:S01]  /*6480*/  FSEL R214, R15, -INF , !P6 ;  /* 0xff8000000fd67808 */ /* 0x000fe20007000000 */
[----:B------:R-:W-:Y:S01]  /*6490*/  FFMA.FTZ R15, R12, UR5, R33 ;  /* 0x000000050c0f7c23 */ /* 0x000fe20008010021 */
[----:B------:R-:W-:Y:S01]  /*64a0*/  FSEL R165, R14, -INF , !P5 ;  /* 0xff8000000ea57808 */ /* 0x000fe20006800000 */
[----:B------:R-:W-:Y:S01]  /*64b0*/  MUFU.TANH R27, R133 ;  /* 0x00000085001b7308 */ /* 0x000fe20000002400 */
[----:B------:R-:W-:Y:S02]  /*64c0*/  FSEL R209, R7, -INF , !P1 ;  /* 0xff80000007d17808 */ /* 0x000fe40004800000 */
[----:B------:R-:W-:Y:S02]  /*64d0*/  I2FP.F32.S32 R7, R3 ;  /* 0x0000000300077245 */ /* 0x000fe40000201400 */
[----:B------:R-:W-:Y:S01]  /*64e0*/  FSEL R168, R13, -INF , !P3 ;  /* 0xff8000000da87808 */ /* 0x000fe20005800000 */
[----:B----4-:R-:W-:Y:S01]  /*64f0*/  FFMA.FTZ R13, R12, UR5, R23 ;  /* 0x000000050c0d7c23 */ /* 0x010fe20008010017 */
        /* <DEDUP_REMOVED lines=9> */
[----:B-1----:R-:W-:Y:S01]  /*6590*/  FFMA.FTZ R17, R7, UR5, R24 ;  /* 0x0000000507117c23 */ /* 0x002fe20008010018 */
        /* <DEDUP_REMOVED lines=9> */
[----:B------:R-:W-:Y:S01]  /*6630*/  ISETP.GE.AND P6, PT, R3, R10, PT ;  /* 0x0000000a0300720c */ /* 0x000fe20003fc6270 */
[----:B------:R-:W4:Y:S01]  /*6640*/  MUFU.TANH R16, R166 ;  /* 0x000000a600107308 */ /* 0x000f220000002400 */
[----:B------:R-:W-:Y:S02]  /*6650*/  I2FP.F32.S32 R3, R3 ;  /* 0x0000000300037245 */ /* 0x000fe40000201400 */
[----:B------:R-:W-:Y:S02]  /*6660*/  FSEL R205, R18, -INF , !P5 ;  /* 0xff80000012cd7808 */ /* 0x000fe40006800000 */
[----:B------:R-:W-:Y:S01]  /*6670*/  FSEL R207, R19, -INF , !P3 ;  /* 0xff80000013cf7808 */ /* 0x000fe20005800000 */
[----:B------:R-:W-:Y:S01]  /*6680*/  FFMA.FTZ R13, R3, UR5, R32 ;  /* 0x00000005030d7c23 */ /* 0x000fe20008010020 */
[----:B------:R-:W-:Y:S01]  /*6690*/  FSEL R210, R17, -INF , !P1 ;  /* 0xff80000011d27808 */ /* 0x000fe20004800000 */
[C---:B--2---:R-:W-:Y:S01]  /*66a0*/  FFMA.FTZ R14, R3.reuse, UR5, R21 ;  /* 0x00000005030e7c23 */ /* 0x044fe20008010015 */
[C---:B------:R-:W-:Y:S01]  /*66b0*/  ISETP.GE.AND P5, PT, R12.reuse, R9, PT ;  /* 0x000000090c00720c */ /* 0x040fe20003fa6270 */
[----:B---3--:R-:W-:Y:S01]  /*66c0*/  FFMA.FTZ R15, R3, UR5, R22 ;  /* 0x00000005030f7c23 */ /* 0x008fe20008010016 */
        /* <DEDUP_REMOVED lines=14> */
[----:B------:R-:W2:Y:S01]  /*67b0*/  MUFU.TANH R24, R164 ;  /* 0x000000a400187308 */ /* 0x000ea20000002400 */
        /* <DEDUP_REMOVED lines=11> */
[----:B-1----:R-:W-:Y:S01]  /*6870*/  FFMA.FTZ R15, R12, UR5, R23 ;  /* 0x000000050c0f7c23 */ /* 0x002fe20008010017 */
[----:B------:R-:W-:Y:S01]  /*6880*/  FSEL R197, R14, -INF , !P1 ;  /* 0xff8000000ec57808 */ /* 0x000fe20004800000 */
[----:B----4-:R-:W-:Y:S01]  /*6890*/  FFMA.FTZ R12, R12, UR5, R16 ;  /* 0x000000050c0c7c23 */ /* 0x010fe20008010010 */
[----:B------:R-:W-:Y:S01]  /*68a0*/  FSEL R184, R7, -INF , !P4 ;  /* 0xff80000007b87808 */ /* 0x000fe20006000000 */
[----:B------:R-:W-:Y:S01]  /*68b0*/  MUFU.TANH R20, R169 ;  /* 0x000000a900147308 */ /* 0x000fe20000002400 */
[----:B------:R-:W-:-:S02]  /*68c0*/  I2FP.F32.S32 R7, R3 ;  /* 0x0000000300077245 */ /* 0x000fc40000201400 */
[----:B------:R-:W-:Y:S02]  /*68d0*/  FSEL R203, R13, -INF , !P0 ;  /* 0xff8000000dcb7808 */ /* 0x000fe40004000000 */
[----:B------:R-:W-:Y:S01]  /*68e0*/  ISETP.GE.AND P3, PT, R3, R9, PT ;  /* 0x000000090300720c */ /* 0x000fe20003f66270 */
[----:B------:R-:W-:Y:S01]  /*68f0*/  FFMA.FTZ R13, R7, UR5, R29 ;  /* 0x00000005070d7c23 */ /* 0x000fe2000801001d */
[C---:B------:R-:W-:Y:S01]  /*6900*/  ISETP.GE.AND P1, PT, R3.reuse, R8, PT ;  /* 0x000000080300720c */ /* 0x040fe20003f26270 */
[----:B------:R-:W1:Y:S01]  /*6910*/  MUFU.TANH R19, R173 ;  /* 0x000000ad00137308 */ /* 0x000e620000002400 */
[----:B------:R-:W-:Y:S01]  /*6920*/  ISETP.GE.AND P0, PT, R3, R11, PT ;  /* 0x0000000b0300720c */ /* 0x000fe20003f06270 */
[----:B------:R-:W-:Y:S01]  /*6930*/  FFMA.FTZ R16, R7, UR5, R27 ;  /* 0x0000000507107c23 */ /* 0x000fe2000801001b */
[----:B------:R-:W-:Y:S01]  /*6940*/  ISETP.GE.AND P4, PT, R3, R10, PT ;  /* 0x0000000a0300720c */ /* 0x000fe20003f86270 */
[----:B------:R-:W-:Y:S01]  /*6950*/  VIADD R3, R2, 0x78 ;  /* 0x0000007802037836 */ /* 0x000fe20000000000 */
[----:B------:R-:W-:Y:S01]  /*6960*/  FSEL R192, R15, -INF , !P6 ;  /* 0xff8000000fc07808 */ /* 0x000fe20007000000 */
[----:B--2---:R-:W-:Y:S01]  /*6970*/  FFMA.FTZ R18, R7, UR5, R24 ;  /* 0x0000000507127c23 */ /* 0x004fe20008010018 */
[----:B------:R-:W-:Y:S01]  /*6980*/  FSEL R185, R17, -INF , !P2 ;  /* 0xff80000011b97808 */ /* 0x000fe20005000000 */
[----:B------:R-:W2:Y:S01]  /*6990*/  MUFU.TANH R15, R175 ;  /* 0x000000af000f7308 */ /* 0x000ea20000002400 */
[----:B------:R-:W-:Y:S01]  /*69a0*/  FSEL R195, R12, -INF , !P5 ;  /* 0xff8000000cc37808 */ /* 0x000fe20006800000 */
[----:B---3--:R-:W-:Y:S01]  /*69b0*/  FFMA.FTZ R14, R7, UR5, R21 ;  /* 0x00000005070e7c23 */ /* 0x008fe20008010015 */
[----:B------:R-:W-:-:S02]  /*69c0*/  FSEL R177, R13, -INF , !P3 ;  /* 0xff8000000db17808 */ /* 0x000fc40005800000 */
[C---:B------:R-:W-:Y:S02]  /*69d0*/  ISETP.GE.AND P2, PT, R3.reuse, R9, PT ;  /* 0x000000090300720c */ /* 0x040fe40003f46270 */
[C---:B------:R-:W-:Y:S01]  /*69e0*/  ISETP.GE.AND P6, PT, R3.reuse, R8, PT ;  /* 0x000000080300720c */ /* 0x040fe20003fc6270 */
[----:B------:R3:W-:Y:S01]  /*69f0*/  MUFU.TANH R21, R174 ;  /* 0x000000ae00157308 */ /* 0x0007e20000002400 */
[C---:B------:R-:W-:Y:S02]  /*6a00*/  ISETP.GE.AND P5, PT, R3.reuse, R11, PT ;  /* 0x0000000b0300720c */ /* 0x040fe40003fa6270 */
[----:B------:R-:W-:Y:S02]  /*6a10*/  ISETP.GE.AND P3, PT, R3, R10, PT ;  /* 0x0000000a0300720c */ /* 0x000fe40003f66270 */
[----:B------:R-:W-:Y:S02]  /*6a20*/  I2FP.F32.S32 R3, R3 ;  /* 0x0000000300037245 */ /* 0x000fe40000201400 */
[----:B------:R-:W-:Y:S01]  /*6a30*/  I2FP.F32.S32 R7, R2 ;  /* 0x0000000200077245 */ /* 0x000fe20000201400 */
[----:B------:R-:W4:Y:S01]  /*6a40*/  MUFU.TANH R26, R167 ;  /* 0x000000a7001a7308 */ /* 0x000f220000002400 */
[----:B------:R-:W-:Y:S01]  /*6a50*/  FSEL R179, R16, -INF , !P1 ;  /* 0xff80000010b37808 */ /* 0x000fe20004800000 */
[C---:B------:R-:W-:Y:S01]  /*6a60*/  FFMA.FTZ R12, R3.reuse, UR5, R22 ;  /* 0x00000005030c7c23 */ /* 0x040fe20008010016 */
[----:B-1----:R-:W-:Y:S01]  /*6a70*/  FFMA.FTZ R13, R3, UR5, R19 ;  /* 0x00000005030d7c23 */ /* 0x002fe20008010013 */
[----:B------:R-:W-:-:S02]  /*6a80*/  FSEL R187, R18, -INF , !P0 ;  /* 0xff80000012bb7808 */ /* 0x000fc40004000000 */
[----:B------:R-:W-:Y:S02]  /*6a90*/  ISETP.GE.AND P0, PT, R2, R8, PT ;  /* 0x000000080200720c */ /* 0x000fe40003f06270 */
[----:B------:R1:W5:Y:S01]  /*6aa0*/  MUFU.TANH R17, R176 ;  /* 0x000000b000117308 */ /* 0x0003620000002400 */
[----:B---3--:R-:W-:Y:S01]  /*6ab0*/  FSEL R174, R12, -INF , !P2 ;  /* 0xff8000000cae7808 */ /* 0x008fe20005000000 */
[C---:B------:R-:W-:Y:S01]  /*6ac0*/  FFMA.FTZ R12, R3.reuse, UR5, R20 ;  /* 0x00000005030c7c23 */ /* 0x040fe20008010014 */
[----:B--2---:R-:W-:Y:S01]  /*6ad0*/  FFMA.FTZ R3, R3, UR5, R15 ;  /* 0x0000000503037c23 */ /* 0x004fe2000801000f */
[C---:B------:R-:W-:Y:S01]  /*6ae0*/  FFMA.FTZ R15, R7.reuse, UR5, R251 ;  /* 0x00000005070f7c23 */ /* 0x040fe200080100fb */
[----:B------:R-:W-:Y:S01]  /*6af0*/  FSEL R193, R14, -INF , !P4 ;  /* 0xff8000000ec17808 */ /* 0x000fe20006000000 */
[----:B------:R-:W-:Y:S01]  /*6b00*/  FFMA.FTZ R14, R7, UR5, R250 ;  /* 0x00000005070e7c23 */ /* 0x000fe200080100fa */
[C---:B------:R-:W-:Y:S01]  /*6b10*/  ISETP.GE.AND P1, PT, R2.reuse, R9, PT ;  /* 0x000000090200720c */ /* 0x040fe20003f26270 */
[----:B------:R2:W3:Y:S01]  /*6b20*/  MUFU.TANH R16, R186 ;  /* 0x000000ba00107308 */ /* 0x0004e20000002400 */
[----:B------:R-:W-:-:S02]  /*6b30*/  ISETP.GE.AND P4, PT, R2, R11, PT ;  /* 0x0000000b0200720c */ /* 0x000fc40003f86270 */
[C---:B------:R-:W-:Y:S01]  /*6b40*/  ISETP.GE.AND P2, PT, R2.reuse, R10, PT ;  /* 0x0000000a0200720c */ /* 0x040fe20003f46270 */
[----:B------:R-:W-:Y:S01]  /*6b50*/  VIADD R2, R2, 0x79 ;  /* 0x0000007902027836 */ /* 0x000fe20000000000 */
[----:B------:R-:W-:Y:S02]  /*6b60*/  FSEL R44, R15, -INF , !P0 ;  /* 0xff8000000f2c7808 */ /* 0x000fe40004000000 */
[----:B------:R-:W-:Y:S02]  /*6b70*/  PLOP3.LUT P0, PT, PT, PT, UP0, 0x80, 0x0 ;  /* 0x000000000000781c */ /* 0x000fe40003f0f008 */
[----:B-1----:R-:W-:Y:S01]  /*6b80*/  FSEL R176, R12, -INF , !P6 ;  /* 0xff8000000cb07808 */ /* 0x002fe20007000000 */
[----:B------:R-:W-:Y:S01]  /*6b90*/  FFMA.FTZ R12, R7, UR5, R252 ;  /* 0x00000005070c7c23 */ /* 0x000fe200080100fc */
[----:B------:R-:W-:Y:S01]  /*6ba0*/  FSEL R178, R13, -INF , !P5 ;  /* 0xff8000000db27808 */ /* 0x000fe20006800000 */
[----:B------:R-:W-:Y:S01]  /*6bb0*/  FFMA.FTZ R7, R7, UR5, R249 ;  /* 0x0000000507077c23 */ /* 0x000fe200080100f9 */
[----:B------:R-:W-:-:S02]  /*6bc0*/  ISETP.GE.AND P6, PT, R2, R9, PT ;  /* 0x000000090200720c */ /* 0x000fc40003fc6270 */
[----:B------:R-:W-:Y:S02]  /*6bd0*/  FSEL R41, R12, -INF , !P1 ;  /* 0xff8000000c297808 */ /* 0x000fe40004800000 */
[----:B--2---:R-:W-:Y:S02]  /*6be0*/  FSEL R186, R3, -INF , !P3 ;  /* 0xff80000003ba7808 */ /* 0x004fe40005800000 */
[C---:B------:R-:W-:Y:S02]  /*6bf0*/  ISETP.GE.AND P5, PT, R2.reuse, R8, PT ;  /* 0x000000080200720c */ /* 0x040fe40003fa6270 */
[C---:B------:R-:W-:Y:S02]  /*6c00*/  ISETP.GE.AND P3, PT, R2.reuse, R11, PT ;  /* 0x0000000b0200720c */ /* 0x040fe40003f66270 */
[----:B------:R-:W-:Y:S02]  /*6c10*/  ISETP.GE.AND P1, PT, R2, R10, PT ;  /* 0x0000000a0200720c */ /* 0x000fe40003f26270 */
[----:B------:R-:W-:-:S02]  /*6c20*/  I2FP.F32.S32 R2, R2 ;  /* 0x0000000200027245 */ /* 0x000fc40000201400 */
[----:B------:R-:W-:Y:S02]  /*6c30*/  FSEL R42, R14, -INF , !P4 ;  /* 0xff8000000e2a7808 */ /* 0x000fe40006000000 */
[----:B------:R-:W-:Y:S01]  /*6c40*/  FSEL R43, R7, -INF , !P2 ;  /* 0xff800000072b7808 */ /* 0x000fe20005000000 */
[C---:B----4-:R-:W-:Y:S01]  /*6c50*/  FFMA.FTZ R13, R2.reuse, UR5, R26 ;  /* 0x00000005020d7c23 */ /* 0x050fe2000801001a */
[C---:B------:R-:W-:Y:S01]  /*6c60*/  FFMA.FTZ R12, R2.reuse, UR5, R21 ;  /* 0x00000005020c7c23 */ /* 0x040fe20008010015 */
[C---:B-----5:R-:W-:Y:S01]  /*6c70*/  FFMA.FTZ R3, R2.reuse, UR5, R17 ;  /* 0x0000000502037c23 */ /* 0x060fe20008010011 */
[----:B---3--:R-:W-:Y:S02]  /*6c80*/  FFMA.FTZ R2, R2, UR5, R16 ;  /* 0x0000000502027c23 */ /* 0x008fe40008010010 */
        /* <DEDUP_REMOVED lines=30> */
[----:B------:R-:W3:Y:S08]  /*6e70*/  @!P1 LDC.64 R36, c[0x0][0x218] ;  /* 0x00008600ff249b82 */ /* 0x000ef00000000a00 */
[----:B------:R-:W3:Y:S01]  /*6e80*/  @!P1 LDC.64 R38, c[0x0][0x218] ;  /* 0x00008600ff269b82 */ /* 0x000ee20000000a00 */
[----:B--2---:R-:W-:-:S04]  /*6e90*/  IMAD.WIDE.U32 R12, R12, UR27, R234 ;  /* 0x0000001b0c0c7c25 */ /* 0x004fc8000f8e00ea */
        /* <DEDUP_REMOVED lines=52> */
[----:B---3--:R-:W-:-:S03]  /*71e0*/  @!P1 LEA R20, P3, R16, R36, 0x1 ;  /* 0x0000002410149211 */ /* 0x008fc600078608ff */
        /* <DEDUP_REMOVED lines=29> */
.L_x_567:
[----:B------:R-:W-:Y:S05]  /*73c0*/  BSYNC B0 ;  /* 0x0000000000007941 */ /* 0x000fea0003800000 */
.L_x_566:
[----:B------:R-:W0:Y:S02]  /*73d0*/  LDGDEPBAR ;  /* 0x00000000000079af */ /* 0x000e240000000000 */
.L_x_565:
[----:B------:R-:W-:Y:S01]  /*73e0*/  FMNMX.FTZ R2, R41, R52, !PT ;  /* 0x0000003429027209 */ /* 0x000fe20007810000 */
[----:B------:R-:W-:Y:S01]  /*73f0*/  ULDC UR23, c[0x0][0x2ec] ;  /* 0x0000bb0000177ab9 */ /* 0x000fe20000000800 */
        /* <DEDUP_REMOVED lines=12> */
[----:B------:R-:W-:Y:S03]  /*74c0*/  STL [R1+0x120], R223 ;  /* 0x000120df01007387 */ /* 0x000fe60000100800 */
[----:B------:R-:W-:Y:S01]  /*74d0*/  FMNMX.FTZ R2, R62, R2, !PT ;  /* 0x000000023e027209 */ /* 0x000fe20007810000 */
[----:B------:R-:W-:Y:S03]  /*74e0*/  STL [R1+0x11c], R222 ;  /* 0x00011cde01007387 */ /* 0x000fe60000100800 */
[----:B------:R-:W-:Y:S01]  /*74f0*/  FMNMX.FTZ R2, R96, R2, !PT ;  /* 0x0000000260027209 */ /* 0x000fe20007810000 */
[----:B------:R-:W-:Y:S03]  /*7500*/  STL [R1+0x118], R221 ;  /* 0x000118dd01007387 */ /* 0x000fe60000100800 */
        /* <DEDUP_REMOVED lines=31> */
[----:B--2---:R-:W-:Y:S01]  /*7700*/  LDSM.16.MT88.4 R24, [R218+0x8000] ;  /* 0x00800000da18783b */ /* 0x004fe20000004200 */
        /* <DEDUP_REMOVED lines=93> */
[----:B------:R-:W-:Y:S01]  /*7ce0*/  FMUL.FTZ R7, R73, UR23 ;  /* 0x0000001749077c20 */ /* 0x000fe20008410000 */
[----:B------:R-:W-:Y:S01]  /*7cf0*/  FMNMX.FTZ R3, R229, R3, !PT ;  /* 0x00000003e5037209 */ /* 0x000fe20007810000 */
[----:B------:R-:W1:Y:S01]  /*7d00*/  SHFL.BFLY PT, R13, R2, 0x2, 0x1f ;  /* 0x0c401f00020d7f89 */ /* 0x000e6200000e0000 */
[----:B------:R-:W-:-:S02]  /*7d10*/  FSETP.NEU.FTZ.AND P1, PT, R73, -INF , PT ;  /* 0xff8000004900780b */ /* 0x000fc40003f3d000 */
[----:B------:R-:W-:Y:S01]  /*7d20*/  FMNMX.FTZ R3, R226, R3, !PT ;  /* 0x00000003e2037209 */ /* 0x000fe20007810000 */
[----:B------:R-:W2:Y:S01]  /*7d30*/  SHFL.BFLY PT, R14, R71, 0x1, 0x1f ;  /* 0x0c201f00470e7f89 */ /* 0x000ea200000e0000 */
[----:B------:R-:W-:Y:S02]  /*7d40*/  FSEL R7, R7, RZ, P1 ;  /* 0x000000ff07077208 */ /* 0x000fe40000800000 */
[----:B------:R-:W-:-:S03]  /*7d50*/  FMNMX.FTZ R3, R214, R3, !PT ;  /* 0x00000003d6037209 */ /* 0x000fc60007810000 */
[----:B------:R-:W-:Y:S01]  /*7d60*/  FFMA.FTZ R12, R41, UR23, -R7 ;  /* 0x00000017290c7c23 */ /* 0x000fe20008010807 */
[----:B------:R-:W-:-:S03]  /*7d70*/  FMNMX.FTZ R3, R208, R3, !PT ;  /* 0x00000003d0037209 */ /* 0x000fc60007810000 */
[----:B------:R3:W-:Y:S01]  /*7d80*/  MUFU.EX2 R166, R12 ;  /* 0x0000000c00a67308 */ /* 0x0007e20000000800 */
[----:B-1----:R-:W-:Y:S01]  /*7d90*/  FMNMX.FTZ R2, R2, R13, !PT ;  /* 0x0000000d02027209 */ /* 0x002fe20007810000 */
[----:B------:R-:W-:Y:S01]  /*7da0*/  FFMA.FTZ R13, R53, UR23, -R7 ;  /* 0x00000017350d7c23 */ /* 0x000fe20008010807 */
[----:B--2---:R-:W-:-:S03]  /*7db0*/  FMNMX.FTZ R71, R71, R14, !PT ;  /* 0x0000000e47477209 */ /* 0x004fc60007810000 */
[----:B------:R-:W1:Y:S02]  /*7dc0*/  SHFL.BFLY PT, R70, R2, 0x1, 0x1f ;  /* 0x0c201f0002467f89 */ /* 0x000e6400000e0000 */
[----:B------:R-:W-:Y:S01]  /*7dd0*/  MUFU.EX2 R238, R13 ;  /* 0x0000000d00ee7308 */ /* 0x000fe20000000800 */
[----:B---3--:R-:W-:Y:S01]  /*7de0*/  FMNMX.FTZ R12, R205, R3, !PT ;  /* 0x00000003cd0c7209 */ /* 0x008fe20007810000 */
[----:B------:R-:W-:Y:S01]  /*7df0*/  FFMA.FTZ R3, R52, UR23, -R7 ;  /* 0x0000001734037c23 */ /* 0x000fe20008010807 */
[C---:B------:R-:W-:Y:S01]  /*7e00*/  FMUL.FTZ R14, R71.reuse, UR23 ;  /* 0x00000017470e7c20 */ /* 0x040fe20008410000 */
[----:B------:R-:W-:Y:S02]  /*7e10*/  FSETP.NEU.FTZ.AND P1, PT, R71, -INF , PT ;  /* 0xff8000004700780b */ /* 0x000fe40003f3d000 */
[----:B------:R-:W-:Y:S02]  /*7e20*/  FMNMX.FTZ R12, R199, R12, !PT ;  /* 0x0000000cc70c7209 */ /* 0x000fe40007810000 */
[----:B------:R2:W-:Y:S02]  /*7e30*/  MUFU.EX2 R164, R3 ;  /* 0x0000000300a47308 */ /* 0x0005e40000000800 */
[----:B------:R-:W-:-:S04]  /*7e40*/  FMNMX.FTZ R12, R196, R12, !PT ;  /* 0x0000000cc40c7209 */ /* 0x000fc80007810000 */
[----:B------:R-:W-:-:S04]  /*7e50*/  FMNMX.FTZ R12, R185, R12, !PT ;  /* 0x0000000cb90c7209 */ /* 0x000fc80007810000 */
[----:B------:R-:W-:-:S04]  /*7e60*/  FMNMX.FTZ R12, R179, R12, !PT ;  /* 0x0000000cb30c7209 */ /* 0x000fc80007810000 */
[----:B------:R-:W-:Y:S02]  /*7e70*/  FMNMX.FTZ R12, R176, R12, !PT ;  /* 0x0000000cb00c7209 */ /* 0x000fe40007810000 */
[----:B-1----:R-:W-:Y:S01]  /*7e80*/  FMNMX.FTZ R70, R2, R70, !PT ;  /* 0x0000004602467209 */ /* 0x002fe20007810000 */
[----:B--2---:R-:W-:Y:S01]  /*7e90*/  FFMA.FTZ R3, R55, UR23, -R7 ;  /* 0x0000001737037c23 */ /* 0x004fe20008010807 */
[----:B------:R-:W-:-:S03]  /*7ea0*/  FMNMX.FTZ R12, R172, R12, !PT ;  /* 0x0000000cac0c7209 */ /* 0x000fc60007810000 */
[----:B------:R1:W2:Y:S02]  /*7eb0*/  MUFU.EX2 R17, R3 ;  /* 0x0000000300117308 */ /* 0x0002a40000000800 */
[----:B-1----:R-:W-:Y:S01]  /*7ec0*/  FFMA.FTZ R3, R54, UR23, -R7 ;  /* 0x0000001736037c23 */ /* 0x002fe20008010807 */
[----:B--2---:R-:W-:Y:S04]  /*7ed0*/  STL [R1+0xa4], R17 ;  /* 0x0000a41101007387 */ /* 0x004fe80000100800 */
[----:B------:R-:W-:Y:S01]  /*7ee0*/  STL [R1+0x138], R71 ;  /* 0x0001384701007387 */ /* 0x000fe20000100800 */
[----:B------:R-:W1:Y:S03]  /*7ef0*/  MUFU.EX2 R3, R3 ;  /* 0x0000000300037308 */ /* 0x000e660000000800 */
[----:B-1----:R1:W-:Y:S02]  /*7f00*/  STL [R1+0xac], R3 ;  /* 0x0000ac0301007387 */ /* 0x0023e40000100800 */
[----:B-1----:R-:W-:-:S02]  /*7f10*/  FSEL R3, R14, RZ, P1 ;  /* 0x000000ff0e037208 */ /* 0x002fc40000800000 */
[----:B------:R-:W-:Y:S01]  /*7f20*/  FSETP.NEU.FTZ.AND P1, PT, R70, -INF , PT ;  /* 0xff8000004600780b */ /* 0x000fe20003f3d000 */
[----:B------:R-:W1:Y:S02]  /*7f30*/  SHFL.BFLY PT, R14, R12, 0x2, 0x1f ;  /* 0x0c401f000c0e7f89 */ /* 0x000e6400000e0000 */
[--C-:B------:R-:W-:Y:S01]  /*7f40*/  FFMA.FTZ R13, R42, UR23, -R3.reuse ;  /* 0x000000172a0d7c23 */ /* 0x100fe20008010803 */
[----:B------:R-:W-:-:S03]  /*7f50*/  FFMA.FTZ R2, R56, UR23, -R3 ;  /* 0x0000001738027c23 */ /* 0x000fc60008010803 */
[----:B------:R2:W3:Y:S08]  /*7f60*/  MUFU.EX2 R9, R13 ;  /* 0x0000000d00097308 */ /* 0x0004f00000000800 */
[----:B------:R4:W4:Y:S01]  /*7f70*/  MUFU.EX2 R10, R2 ;  /* 0x00000002000a7308 */ /* 0x0009220000000800 */
[----:B--2---:R-:W-:Y:S01]  /*7f80*/  FFMA.FTZ R13, R58, UR23, -R3 ;  /* 0x000000173a0d7c23 */ /* 0x004fe20008010803 */
[----:B---3--:R-:W-:Y:S01]  /*7f90*/  STL [R1+0x50], R9 ;  /* 0x0000500901007387 */ /* 0x008fe20000100800 */
[----:B-1----:R-:W-:-:S05]  /*7fa0*/  FMNMX.FTZ R12, R12, R14, !PT ;  /* 0x0000000e0c0c7209 */ /* 0x002fca0007810000 */
[----:B------:R1:W-:Y:S01]  /*7fb0*/  MUFU.EX2 R167, R13 ;  /* 0x0000000d00a77308 */ /* 0x0003e20000000800 */
[----:B----4-:R-:W-:Y:S01]  /*7fc0*/  FMUL.FTZ R2, R70, UR23 ;  /* 0x0000001746027c20 */ /* 0x010fe20008410000 */
[----:B------:R-:W-:Y:S04]  /*7fd0*/  STL [R1+0x4c], R10 ;  /* 0x00004c0a01007387 */ /* 0x000fe80000100800 */
[----:B------:R-:W-:Y:S01]  /*7fe0*/  FSEL R2, R2, RZ, P1 ;  /* 0x000000ff02027208 */ /* 0x000fe20000800000 */
[----:B------:R2:W-:Y:S04]  /*7ff0*/  STL [R1+0x13c], R70 ;  /* 0x00013c4601007387 */ /* 0x0005e80000100800 */
[----:B------:R-:W-:Y:S01]  /*8000*/  FFMA.FTZ R0, R61, UR23, -R2 ;  /* 0x000000173d007c23 */ /* 0x000fe20008010802 */
[----:B-1----:R-:W-:-:S03]  /*8010*/  FFMA.FTZ R13, R57, UR23, -R3 ;  /* 0x00000017390d7c23 */ /* 0x002fc60008010803 */
[----:B------:R1:W-:Y:S08]  /*8020*/  MUFU.EX2 R8, R0 ;  /* 0x0000000000087308 */ /* 0x0003f00000000800 */
[----:B--2---:R2:W-:Y:S01]  /*8030*/  MUFU.EX2 R70, R13 ;  /* 0x0000000d00467308 */ /* 0x0045e20000000800 */
[----:B-1----:R-:W-:-:S07]  /*8040*/  FFMA.FTZ R0, R68, UR23, -R2 ;  /* 0x0000001744007c23 */ /* 0x002fce0008010802 */
[----:B------:R1:W-:Y:S01]  /*8050*/  MUFU.EX2 R125, R0 ;  /* 0x00000000007d7308 */ /* 0x0003e20000000800 */
[----:B--2---:R-:W-:-:S07]  /*8060*/  FFMA.FTZ R13, R43, UR23, -R2 ;  /* 0x000000172b0d7c23 */ /* 0x004fce0008010802 */
[----:B------:R-:W2:Y:S01]  /*8070*/  MUFU.EX2 R4, R13 ;  /* 0x0000000d00047308 */ /* 0x000ea20000000800 */
[----:B-1----:R-:W-:-:S07]  /*8080*/  FFMA.FTZ R0, R63, UR23, -R2 ;  /* 0x000000173f007c23 */ /* 0x002fce0008010802 */
[----:B------:R1:W3:Y:S01]  /*8090*/  MUFU.EX2 R71, R0 ;  /* 0x0000000000477308 */ /* 0x0002e20000000800 */
[----:B--2---:R-:W-:Y:S04]  /*80a0*/  STL [R1+0x3c], R4 ;  /* 0x00003c0401007387 */ /* 0x004fe80000100800 */
[----:B------:R-:W-:Y:S04]  /*80b0*/  STL [R1+0x38], R8 ;  /* 0x0000380801007387 */ /* 0x000fe80000100800 */
[----:B------:R-:W-:Y:S01]  /*80c0*/  STL [R1+0x140], R6 ;  /* 0x0001400601007387 */ /* 0x000fe20000100800 */
[----:B-1----:R-:W-:-:S03]  /*80d0*/  FFMA.FTZ R0, R59, UR23, -R7 ;  /* 0x000000173b007c23 */ /* 0x002fc60008010807 */
[----:B------:R1:W-:Y:S01]  /*80e0*/  STL [R1+0x144], R5 ;  /* 0x0001440501007387 */ /* 0x0003e20000100800 */
[----:B------:R2:W-:Y:S03]  /*80f0*/  MUFU.EX2 R235, R0 ;  /* 0x0000000000eb7308 */ /* 0x0005e60000000800 */
[----:B------:R-:W4:Y:S04]  /*8100*/  SHFL.BFLY PT, R13, R12, 0x1, 0x1f ;  /* 0x0c201f000c0d7f89 */ /* 0x000f2800000e0000 */
[----:B-1----:R-:W3:Y:S01]  /*8110*/  LDL.LU R5, [R1+0xac] ;  /* 0x0000ac0001057983 */ /* 0x002ee20000300800 */
[----:B----4-:R-:W-:-:S04]  /*8120*/  FMNMX.FTZ R72, R12, R13, !PT ;  /* 0x0000000d0c487209 */ /* 0x010fc80007810000 */
[C---:B------:R-:W-:Y:S01]  /*8130*/  FSETP.NEU.FTZ.AND P1, PT, R72.reuse, -INF , PT ;  /* 0xff8000004800780b */ /* 0x040fe20003f3d000 */
[----:B--2---:R-:W-:-:S05]  /*8140*/  FMUL.FTZ R0, R72, UR23 ;  /* 0x0000001748007c20 */ /* 0x004fca0008410000 */
[----:B------:R-:W-:Y:S01]  /*8150*/  FSEL R0, R0, RZ, P1 ;  /* 0x000000ff00007208 */ /* 0x000fe20000800000 */
[----:B------:R-:W-:Y:S01]  /*8160*/  FFMA.FTZ R12, R62, UR23, -R7 ;  /* 0x000000173e0c7c23 */ /* 0x000fe20008010807 */
[----:B------:R-:W-:-:S03]  /*8170*/  F2FP.BF16.F32.PACK_AB R13, R8, R4 ;  /* 0x00000004080d723e */ /* 0x000fc600000010ff */
[----:B------:R-:W-:-:S04]  /*8180*/  FFMA.FTZ R16, R44, UR23, -R0 ;  /* 0x000000172c107c23 */ /* 0x000fc80008010800 */
[----:B------:R1:W-:Y:S01]  /*8190*/  MUFU.EX2 R4, R16 ;  /* 0x0000001000047308 */ /* 0x0003e20000000800 */
[----:B------:R-:W-:Y:S02]  /*81a0*/  F2FP.BF16.F32.PACK_AB R14, R70, R167 ;  /* 0x000000a7460e723e */ /* 0x000fe400000010ff */
[----:B---3--:R-:W-:Y:S01]  /*81b0*/  F2FP.BF16.F32.PACK_AB R15, R71, R125 ;  /* 0x0000007d470f723e */ /* 0x008fe200000010ff */
[----:B------:R-:W-:Y:S04]  /*81c0*/  STL [R1+0x148], R72 ;  /* 0x0001484801007387 */ /* 0x000fe80000100800 */
[----:B------:R2:W-:Y:S01]  /*81d0*/  MUFU.EX2 R243, R12 ;  /* 0x0000000c00f37308 */ /* 0x0005e20000000800 */
[----:B------:R-:W-:Y:S01]  /*81e0*/  STL [R1+0x14c], R70 ;  /* 0x00014c4601007387 */ /* 0x000fe20000100800 */
[----:B-1----:R-:W-:-:S06]  /*81f0*/  FFMA.FTZ R16, R81, UR23, -R0 ;  /* 0x0000001751107c23 */ /* 0x002fcc0008010800 */
[----:B------:R1:W-:Y:S01]  /*8200*/  MUFU.EX2 R8, R16 ;  /* 0x0000001000087308 */ /* 0x0003e20000000800 */
[----:B--2---:R-:W-:Y:S01]  /*8210*/  F2FP.BF16.F32.PACK_AB R12, R10, R9 ;  /* 0x000000090a0c723e */ /* 0x004fe200000010ff */
[----:B------:R2:W-:Y:S06]  /*8220*/  STL [R1+0x150], R71 ;  /* 0x0001504701007387 */ /* 0x0005ec0000100800 */
[----:B------:R-:W-:Y:S01]  /*8230*/  HMMA.16816.F32.BF16 R92, R12, R32, RZ ;  /* 0x000000200c5c723c */ /* 0x000fe200000418ff */
[----:B-1----:R-:W-:-:S05]  /*8240*/  FFMA.FTZ R16, R84, UR23, -R0 ;  /* 0x0000001754107c23 */ /* 0x002fca0008010800 */
[C---:B------:R-:W-:Y:S06]  /*8250*/  HMMA.16816.F32.BF16 R88, R12.reuse, R34, RZ ;  /* 0x000000220c58723c */ /* 0x040fec00000418ff */
[C---:B------:R-:W-:Y:S01]  /*8260*/  HMMA.16816.F32.BF16 R84, R12.reuse, R28, RZ ;  /* 0x0000001c0c54723c */ /* 0x040fe200000418ff */
[----:B--2---:R1:W-:Y:S05]  /*8270*/  MUFU.EX2 R71, R16 ;  /* 0x0000001000477308 */ /* 0x0043ea0000000800 */
[C---:B------:R-:W-:Y:S06]  /*8280*/  HMMA.16816.F32.BF16 R76, R12.reuse, R24, RZ ;  /* 0x000000180c4c723c */ /* 0x040fec00000418ff */
[C---:B------:R-:W-:Y:S06]  /*8290*/  HMMA.16816.F32.BF16 R64, R12.reuse, R26, RZ ;  /* 0x0000001a0c40723c */ /* 0x040fec00000418ff */
[----:B------:R-:W-:Y:S01]  /*82a0*/  HMMA.16816.F32.BF16 R60, R12, R20, RZ ;  /* 0x000000140c3c723c */ /* 0x000fe200000418ff */
[----:B-1----:R-:W-:-:S05]  /*82b0*/  FFMA.FTZ R16, R82, UR23, -R0 ;  /* 0x0000001752107c23 */ /* 0x002fca0008010800 */
[C---:B------:R-:W-:Y:S06]  /*82c0*/  HMMA.16816.F32.BF16 R80, R12.reuse, R30, RZ ;  /* 0x0000001e0c50723c */ /* 0x040fec00000418ff */
[----:B------:R-:W-:Y:S01]  /*82d0*/  HMMA.16816.F32.BF16 R52, R12, R22, RZ ;  /* 0x000000160c34723c */ /* 0x000fe200000418ff */
[----:B------:R1:W2:Y:S06]  /*82e0*/  MUFU.EX2 R6, R16 ;  /* 0x0000001000067308 */ /* 0x0002ac0000000800 */
[----:B------:R-:W-:-:S04]  /*82f0*/  FFMA.FTZ R12, R98, UR23, -R0 ;  /* 0x00000017620c7c23 */ /* 0x000fc80008010800 */
[----:B------:R3:W-:Y:S01]  /*8300*/  MUFU.EX2 R223, R12 ;  /* 0x0000000c00df7308 */ /* 0x0007e20000000800 */
[----:B-1----:R-:W-:Y:S01]  /*8310*/  FFMA.FTZ R16, R96, UR23, -R7 ;  /* 0x0000001760107c23 */ /* 0x002fe20008010807 */
[----:B---3--:R-:W-:-:S06]  /*8320*/  FFMA.FTZ R12, R102, UR23, -R3 ;  /* 0x00000017660c7c23 */ /* 0x008fcc0008010803 */
[----:B------:R1:W-:Y:S01]  /*8330*/  MUFU.EX2 R228, R12 ;  /* 0x0000000c00e47308 */ /* 0x0003e20000000800 */
[----:B--2---:R-:W-:-:S07]  /*8340*/  F2FP.BF16.F32.PACK_AB R19, R6, R71 ;  /* 0x000000470613723e */ /* 0x004fce00000010ff */
[----:B------:R2:W-:Y:S01]  /*8350*/  MUFU.EX2 R70, R16 ;  /* 0x0000001000467308 */ /* 0x0005e20000000800 */
[----:B-1----:R-:W-:-:S07]  /*8360*/  FFMA.FTZ R12, R101, UR23, -R3 ;  /* 0x00000017650c7c23 */ /* 0x002fce0008010803 */
[----:B------:R1:W-:Y:S01]  /*8370*/  MUFU.EX2 R222, R12 ;  /* 0x0000000c00de7308 */ /* 0x0003e20000000800 */
[----:B--2---:R-:W-:-:S07]  /*8380*/  FFMA.FTZ R16, R97, UR23, -R0 ;  /* 0x0000001761107c23 */ /* 0x004fce0008010800 */
[----:B------:R2:W-:Y:S01]  /*8390*/  MUFU.EX2 R248, R16 ;  /* 0x0000001000f87308 */ /* 0x0005e20000000800 */
[----:B-1----:R-:W-:-:S07]  /*83a0*/  FFMA.FTZ R12, R100, UR23, -R3 ;  /* 0x00000017640c7c23 */ /* 0x002fce0008010803 */
[----:B------:R1:W-:Y:S01]  /*83b0*/  MUFU.EX2 R216, R12 ;  /* 0x0000000c00d87308 */ /* 0x0003e20000000800 */
[----:B--2---:R-:W-:Y:S01]  /*83c0*/  F2FP.BF16.F32.PACK_AB R16, R164, R166 ;  /* 0x000000a6a410723e */ /* 0x004fe200000010ff */
[----:B-1----:R-:W-:-:S06]  /*83d0*/  FFMA.FTZ R12, R99, UR23, -R3 ;  /* 0x00000017630c7c23 */ /* 0x002fcc0008010803 */
[----:B------:R1:W2:Y:S02]  /*83e0*/  MUFU.EX2 R252, R12 ;  /* 0x0000000c00fc7308 */ /* 0x0002a40000000800 */
[----:B-1----:R-:W-:-:S06]  /*83f0*/  FFMA.FTZ R12, R106, UR23, -R2 ;  /* 0x000000176a0c7c23 */ /* 0x002fcc0008010802 */
[----:B------:R1:W-:Y:S01]  /*8400*/  MUFU.EX2 R225, R12 ;  /* 0x0000000c00e17308 */ /* 0x0003e20000000800 */
[--C-:B------:R-:W-:Y:S01]  /*8410*/  FFMA.FTZ R13, R105, UR23, -R2.reuse ;  /* 0x00000017690d7c23 */ /* 0x100fe20008010802 */
[----:B-1----:R-:W-:-:S06]  /*8420*/  FFMA.FTZ R12, R103, UR23, -R2 ;  /* 0x00000017670c7c23 */ /* 0x002fcc0008010802 */
[----:B------:R1:W3:Y:S08]  /*8430*/  MUFU.EX2 R232, R12 ;  /* 0x0000000c00e87308 */ /* 0x0002f00000000800 */
[----:B------:R-:W-:Y:S01]  /*8440*/  MUFU.EX2 R9, R13 ;  /* 0x0000000d00097308 */ /* 0x000fe20000000800 */
[----:B-1----:R-:W-:-:S07]  /*8450*/  FFMA.FTZ R12, R104, UR23, -R2 ;  /* 0x00000017680c7c23 */ /* 0x002fce0008010802 */
[----:B------:R1:W4:Y:S01]  /*8460*/  MUFU.EX2 R201, R12 ;  /* 0x0000000c00c97308 */ /* 0x0003220000000800 */
[----:B--2---:R-:W-:Y:S01]  /*8470*/  F2FP.BF16.F32.PACK_AB R14, R252, R216 ;  /* 0x000000d8fc0e723e */ /* 0x004fe200000010ff */
[----:B-1----:R-:W-:Y:S01]  /*8480*/  FFMA.FTZ R12, R108, UR23, -R0 ;  /* 0x000000176c0c7c23 */ /* 0x002fe20008010800 */
[----:B------:R-:W-:Y:S02]  /*8490*/  F2FP.BF16.F32.PACK_AB R18, R5, R17 ;  /* 0x000000110512723e */ /* 0x000fe400000010ff */
[----:B------:R-:W-:-:S07]  /*84a0*/  F2FP.BF16.F32.PACK_AB R17, R8, R4 ;  /* 0x000000040811723e */ /* 0x000fce00000010ff */
        /* <DEDUP_REMOVED lines=10> */
[----:B------:R-:W2:Y:S04]  /*8550*/  LDSM.16.MT88.4 R20, [R218+0x8800] ;  /* 0x00880000da14783b */ /* 0x000ea80000004200 */
[----:B------:R-:W2:Y:S01]  /*8560*/  LDSM.16.MT88.4 R16, [R219+0x8800] ;  /* 0x00880000db10783b */ /* 0x000ea20000004200 */
[----:B------:R1:W-:Y:S01]  /*8570*/  MUFU.EX2 R221, R12 ;  /* 0x0000000c00dd7308 */ /* 0x0003e20000000800 */
[----:B---3--:R-:W-:-:S02]  /*8580*/  F2FP.BF16.F32.PACK_AB R13, R232, R225 ;  /* 0x000000e1e80d723e */ /* 0x008fc400000010ff */
[----:B----4-:R-:W-:Y:S01]  /*8590*/  F2FP.BF16.F32.PACK_AB R15, R9, R201 ;  /* 0x000000c9090f723e */ /* 0x010fe200000010ff */
[----:B-1----:R-:W-:-:S04]  /*85a0*/  FFMA.FTZ R12, R107, UR23, -R0 ;  /* 0x000000176b0c7c23 */ /* 0x002fc80008010800 */
[----:B------:R1:W3:Y:S02]  /*85b0*/  MUFU.EX2 R11, R12 ;  /* 0x0000000c000b7308 */ /* 0x0002e40000000800 */
[----:B-1----:R-:W-:-:S07]  /*85c0*/  F2FP.BF16.F32.PACK_AB R12, R222, R228 ;  /* 0x000000e4de0c723e */ /* 0x002fce00000010ff */
[C---:B------:R-:W-:Y:S06]  /*85d0*/  HMMA.16816.F32.BF16 R132, R12.reuse, R28, R92 ;  /* 0x0000001c0c84723c */ /* 0x040fec000004185c */
[C---:B------:R-:W-:Y:S06]  /*85e0*/  HMMA.16816.F32.BF16 R104, R12.reuse, R30, R88 ;  /* 0x0000001e0c68723c */ /* 0x040fec0000041858 */
[C---:B--2---:R-:W-:Y:S06]  /*85f0*/  HMMA.16816.F32.BF16 R92, R12.reuse, R24, R84 ;  /* 0x000000180c5c723c */ /* 0x044fec0000041854 */
        /* <DEDUP_REMOVED lines=8> */
[----:B---3--:R-:W-:-:S07]  /*8680*/  F2FP.BF16.F32.PACK_AB R15, R11, R221 ;  /* 0x000000dd0b0f723e */ /* 0x008fce00000010ff */
[C---:B------:R-:W-:Y:S06]  /*8690*/  HMMA.16816.F32.BF16 R60, R12.reuse, R28, R56 ;  /* 0x0000001c0c3c723c */ /* 0x040fec0000041838 */
[C---:B------:R-:W-:Y:S01]  /*86a0*/  HMMA.16816.F32.BF16 R56, R12.reuse, R30, R48 ;  /* 0x0000001e0c38723c */ /* 0x040fe20000041830 */
[----:B------:R1:W-:Y:S04]  /*86b0*/  STL [R1+0x10], R4 ;  /* 0x0000100401007387 */ /* 0x0003e80000100800 */
[----:B------:R-:W2:Y:S01]  /*86c0*/  LDSM.16.MT88.4 R28, [R217+0x9000] ;  /* 0x00900000d91c783b */ /* 0x000ea20000004200 */
[C---:B------:R-:W-:Y:S06]  /*86d0*/  HMMA.16816.F32.BF16 R52, R12.reuse, R24, R44 ;  /* 0x000000180c34723c */ /* 0x040fec000004182c */
[C---:B------:R-:W-:Y:S01]  /*86e0*/  HMMA.16816.F32.BF16 R48, R12.reuse, R26, R40 ;  /* 0x0000001a0c30723c */ /* 0x040fe20000041828 */
[----:B------:R-:W3:Y:S05]  /*86f0*/  LDSM.16.MT88.4 R24, [R220+0x9000] ;  /* 0x00900000dc18783b */ /* 0x000eea0000004200 */
[C---:B------:R-:W-:Y:S06]  /*8700*/  HMMA.16816.F32.BF16 R44, R12.reuse, R20, R36 ;  /* 0x000000140c2c723c */ /* 0x040fec0000041824 */
[C---:B------:R-:W-:Y:S01]  /*8710*/  HMMA.16816.F32.BF16 R40, R12.reuse, R22, R96 ;  /* 0x000000160c28723c */ /* 0x040fe20000041860 */
[----:B------:R-:W4:Y:S05]  /*8720*/  LDSM.16.MT88.4 R20, [R218+0x9000] ;  /* 0x00900000da14783b */ /* 0x000f2a0000004200 */
[C---:B------:R-:W-:Y:S06]  /*8730*/  HMMA.16816.F32.BF16 R36, R12.reuse, R16, R100 ;  /* 0x000000100c24723c */ /* 0x040fec0000041864 */
[----:B------:R-:W-:Y:S01]  /*8740*/  HMMA.16816.F32.BF16 R32, R12, R18, R32 ;  /* 0x000000120c20723c */ /* 0x000fe20000041820 */
[----:B------:R-:W4:Y:S06]  /*8750*/  LDSM.16.MT88.4 R16, [R219+0x9000] ;  /* 0x00900000db10783b */ /* 0x000f2c0000004200 */
        /* <DEDUP_REMOVED lines=20> */
[--C-:B------:R-:W-:Y:S01]  /*88a0*/  FFMA.FTZ R13, R112, UR23, -R2.reuse ;  /* 0x00000017700d7c23 */ /* 0x100fe20008010802 */
[----:B-1----:R-:W-:-:S06]  /*88b0*/  FFMA.FTZ R12, R122, UR23, -R2 ;  /* 0x000000177a0c7c23 */ /* 0x002fcc0008010802 */
[----:B------:R1:W-:Y:S01]  /*88c0*/  MUFU.EX2 R224, R12 ;  /* 0x0000000c00e07308 */ /* 0x0003e20000000800 */
[----:B------:R2:W-:Y:S01]  /*88d0*/  STL [R1+0xc], R8 ;  /* 0x00000c0801007387 */ /* 0x0005e20000100800 */
[----:B-1----:R-:W-:-:S06]  /*88e0*/  FFMA.FTZ R12, R118, UR23, -R2 ;  /* 0x00000017760c7c23 */ /* 0x002fcc0008010802 */
[----:B------:R1:W3:Y:S08]  /*88f0*/  MUFU.EX2 R169, R12 ;  /* 0x0000000c00a97308 */ /* 0x0002f00000000800 */
[----:B------:R-:W-:Y:S01]  /*8900*/  MUFU.EX2 R234, R13 ;  /* 0x0000000d00ea7308 */ /* 0x000fe20000000800 */
[----:B-1----:R-:W-:-:S07]  /*8910*/  FFMA.FTZ R12, R114, UR23, -R2 ;  /* 0x00000017720c7c23 */ /* 0x002fce0008010802 */
[----:B------:R1:W4:Y:S02]  /*8920*/  MUFU.EX2 R126, R12 ;  /* 0x0000000c007e7308 */ /* 0x0003240000000800 */
[----:B-1----:R-:W-:-:S06]  /*8930*/  FFMA.FTZ R12, R124, UR23, -R0 ;  /* 0x000000177c0c7c23 */ /* 0x002fcc0008010800 */
[----:B--2---:R1:W-:Y:S01]  /*8940*/  MUFU.EX2 R8, R12 ;  /* 0x0000000c00087308 */ /* 0x0043e20000000800 */
[----:B---3--:R-:W-:Y:S02]  /*8950*/  F2FP.BF16.F32.PACK_AB R13, R169, R224 ;  /* 0x000000e0a90d723e */ /* 0x008fe400000010ff */
[----:B------:R-:W-:Y:S01]  /*8960*/  F2FP.BF16.F32.PACK_AB R14, R233, R240 ;  /* 0x000000f0e90e723e */ /* 0x000fe200000010ff */
[----:B-1----:R-:W-:-:S04]  /*8970*/  FFMA.FTZ R12, R123, UR23, -R0 ;  /* 0x000000177b0c7c23 */ /* 0x002fc80008010800 */
[----:B------:R1:W2:Y:S01]  /*8980*/  MUFU.EX2 R244, R12 ;  /* 0x0000000c00f47308 */ /* 0x0002a20000000800 */
[----:B----4-:R-:W-:Y:S02]  /*8990*/  F2FP.BF16.F32.PACK_AB R15, R234, R126 ;  /* 0x0000007eea0f723e */ /* 0x010fe400000010ff */
[----:B-1----:R-:W-:-:S07]  /*89a0*/  F2FP.BF16.F32.PACK_AB R12, R72, R236 ;  /* 0x000000ec480c723e */ /* 0x002fce00000010ff */
[C---:B------:R-:W-:Y:S06]  /*89b0*/  HMMA.16816.F32.BF16 R132, R12.reuse, R28, R132 ;  /* 0x0000001c0c84723c */ /* 0x040fec0000041884 */
[C---:B------:R-:W-:Y:S06]  /*89c0*/  HMMA.16816.F32.BF16 R96, R12.reuse, R30, R104 ;  /* 0x0000001e0c60723c */ /* 0x040fec0000041868 */
        /* <DEDUP_REMOVED lines=22> */
[----:B------:R-:W-:-:S04]  /*8b30*/  FFMA.FTZ R12, R146, UR23, -R7 ;  /* 0x00000017920c7c23 */ /* 0x000fc80008010807 */
        /* <DEDUP_REMOVED lines=11> */
[----:B--2---:R-:W-:Y:S02]  /*8bf0*/  IMAD.MOV.U32 R141, RZ, RZ, R10 ;  /* 0x000000ffff8d7224 */ /* 0x004fe400078e000a */
[----:B-1----:R-:W-:-:S05]  /*8c00*/  FFMA.FTZ R12, R144, UR23, -R3 ;  /* 0x00000017900c7c23 */ /* 0x002fca0008010803 */
        /* <DEDUP_REMOVED lines=11> */
[----:B--2---:R-:W-:Y:S01]  /*8cc0*/  MOV R142, R13 ;  /* 0x0000000d008e7202 */ /* 0x004fe20000000f00 */
[----:B------:R-:W-:-:S06]  /*8cd0*/  FFMA.FTZ R13, R129, UR23, -R2 ;  /* 0x00000017810d7c23 */ /* 0x000fcc0008010802 */
[----:B------:R-:W-:Y:S01]  /*8ce0*/  MUFU.EX2 R188, R13 ;  /* 0x0000000d00bc7308 */ /* 0x000fe20000000800 */
[----:B-1----:R-:W-:-:S07]  /*8cf0*/  FFMA.FTZ R12, R138, UR23, -R2 ;  /* 0x000000178a0c7c23 */ /* 0x002fce0008010802 */
[----:B------:R1:W2:Y:S02]  /*8d00*/  MUFU.EX2 R14, R12 ;  /* 0x0000000c000e7308 */ /* 0x0002a40000000800 */
[----:B-1----:R-:W-:-:S06]  /*8d10*/  FFMA.FTZ R12, R148, UR23, -R0 ;  /* 0x00000017940c7c23 */ /* 0x002fcc0008010800 */
[----:B------:R1:W-:Y:S01]  /*8d20*/  MUFU.EX2 R200, R12 ;  /* 0x0000000c00c87308 */ /* 0x0003e20000000800 */
[----:B--2---:R-:W-:Y:S01]  /*8d30*/  IMAD.MOV.U32 R148, RZ, RZ, R14 ;  /* 0x000000ffff947224 */ /* 0x004fe200078e000e */
[----:B------:R-:W-:Y:S02]  /*8d40*/  F2FP.BF16.F32.PACK_AB R13, R242, R140 ;  /* 0x0000008cf20d723e */ /* 0x000fe400000010ff */
[----:B------:R-:W-:Y:S01]  /*8d50*/  F2FP.BF16.F32.PACK_AB R14, R189, R137 ;  /* 0x00000089bd0e723e */ /* 0x000fe200000010ff */
[----:B-1----:R-:W-:-:S04]  /*8d60*/  FFMA.FTZ R12, R145, UR23, -R0 ;  /* 0x00000017910c7c23 */ /* 0x002fc80008010800 */
[----:B------:R1:W2:Y:S01]  /*8d70*/  MUFU.EX2 R190, R12 ;  /* 0x0000000c00be7308 */ /* 0x0002a20000000800 */
[----:B------:R-:W-:Y:S02]  /*8d80*/  F2FP.BF16.F32.PACK_AB R15, R188, R148 ;  /* 0x00000094bc0f723e */ /* 0x000fe400000010ff */
[----:B------:R-:W-:Y:S01]  /*8d90*/  MOV R145, R127 ;  /* 0x0000007f00917202 */ /* 0x000fe20000000f00 */
[----:B------:R-:W-:Y:S02]  /*8da0*/  IMAD.MOV.U32 R139, RZ, RZ, R126 ;  /* 0x000000ffff8b7224 */ /* 0x000fe400078e007e */
[----:B------:R-:W-:Y:S01]  /*8db0*/  IMAD.MOV.U32 R138, RZ, RZ, R125 ;  /* 0x000000ffff8a7224 */ /* 0x000fe200078e007d */
        /* <DEDUP_REMOVED lines=16> */
[----:B------:R-:W-:Y:S01]  /*8ec0*/  MOV R147, R70 ;  /* 0x0000004600937202 */ /* 0x000fe20000000f00 */
[----:B------:R-:W1:Y:S04]  /*8ed0*/  LDSM.16.MT88.4 R28, [R217+0xa000] ;  /* 0x00a00000d91c783b */ /* 0x000e680000004200 */
[C---:B------:R-:W-:Y:S06]  /*8ee0*/  HMMA.16816.F32.BF16 R92, R12.reuse, R24, R52 ;  /* 0x000000180c5c723c */ /* 0x040fec0000041834 */
[C---:B------:R-:W-:Y:S01]  /*8ef0*/  HMMA.16816.F32.BF16 R88, R12.reuse, R26, R48 ;  /* 0x0000001a0c58723c */ /* 0x040fe20000041830 */
[----:B------:R-:W2:Y:S05]  /*8f00*/  LDSM.16.MT88.4 R24, [R220+0xa000] ;  /* 0x00a00000dc18783b */ /* 0x000eaa0000004200 */
        /* <DEDUP_REMOVED lines=19> */
[----:B------:R-:W-:Y:S02]  /*9040*/  IMAD.MOV.U32 R159, RZ, RZ, R252 ;  /* 0x000000ffff9f7224 */ /* 0x000fe400078e00fc */
[----:B-1----:R-:W-:-:S05]  /*9050*/  FFMA.FTZ R12, R154, UR23, -R3 ;  /* 0x000000179a0c7c23 */ /* 0x002fca0008010803 */
[----:B------:R1:W-:Y:S02]  /*9060*/  MUFU.EX2 R247, R12 ;  /* 0x0000000c00f77308 */ /* 0x0003e40000000800 */
[----:B-1----:R-:W-:-:S06]  /*9070*/  FFMA.FTZ R12, R150, UR23, -R3 ;  /* 0x00000017960c7c23 */ /* 0x002fcc0008010803 */
[----:B------:R1:W-:Y:S01]  /*9080*/  MUFU.EX2 R250, R12 ;  /* 0x0000000c00fa7308 */ /* 0x0003e20000000800 */
[----:B------:R-:W-:Y:S01]  /*9090*/  MOV R162, R243 ;  /* 0x000000f300a27202 */ /* 0x000fe20000000f00 */
[----:B-1----:R-:W-:-:S06]  /*90a0*/  FFMA.FTZ R12, R74, UR23, -R3 ;  /* 0x000000174a0c7c23 */ /* 0x002fcc0008010803 */
[----:B------:R1:W-:Y:S01]  /*90b0*/  MUFU.EX2 R252, R12 ;  /* 0x0000000c00fc7308 */ /* 0x0003e20000000800 */
[----:B------:R-:W-:Y:S01]  /*90c0*/  MOV R74, R138 ;  /* 0x0000008a004a7202 */ /* 0x000fe20000000f00 */
[----:B------:R-:W-:Y:S01]  /*90d0*/  FFMA.FTZ R13, R75, UR23, -R2 ;  /* 0x000000174b0d7c23 */ /* 0x000fe20008010802 */
[----:B------:R-:W-:Y:S02]  /*90e0*/  IMAD.MOV.U32 R138, RZ, RZ, R244 ;  /* 0x000000ffff8a7224 */ /* 0x000fe400078e00f4 */
[----:B-1----:R-:W-:Y:S01]  /*90f0*/  FFMA.FTZ R12, R160, UR23, -R2 ;  /* 0x00000017a00c7c23 */ /* 0x002fe20008010802 */
[----:B------:R-:W-:-:S03]  /*9100*/  MOV R160, R241 ;  /* 0x000000f100a07202 */ /* 0x000fc60000000f00 */
[----:B------:R1:W-:Y:S02]  /*9110*/  MUFU.EX2 R241, R12 ;  /* 0x0000000c00f17308 */ /* 0x0003e40000000800 */
[----:B-1----:R-:W-:-:S06]  /*9120*/  FFMA.FTZ R12, R156, UR23, -R2 ;  /* 0x000000179c0c7c23 */ /* 0x002fcc0008010802 */
[----:B------:R1:W2:Y:S01]  /*9130*/  MUFU.EX2 R243, R12 ;  /* 0x0000000c00f37308 */ /* 0x0002a20000000800 */
[----:B------:R-:W-:Y:S01]  /*9140*/  IMAD.MOV.U32 R156, RZ, RZ, R147 ;  /* 0x000000ffff9c7224 */ /* 0x000fe200078e0093 */
[----:B------:R-:W-:-:S06]  /*9150*/  MOV R147, R245 ;  /* 0x000000f500937202 */ /* 0x000fcc0000000f00 */
[----:B------:R-:W-:Y:S01]  /*9160*/  MUFU.EX2 R245, R13 ;  /* 0x0000000d00f57308 */ /* 0x000fe20000000800 */
[----:B-1----:R-:W-:-:S07]  /*9170*/  FFMA.FTZ R12, R151, UR23, -R2 ;  /* 0x00000017970c7c23 */ /* 0x002fce0008010802 */
[----:B------:R1:W3:Y:S02]  /*9180*/  MUFU.EX2 R244, R12 ;  /* 0x0000000c00f47308 */ /* 0x0002e40000000800 */
[----:B-1----:R-:W-:Y:S01]  /*9190*/  FFMA.FTZ R12, R161, UR23, -R0 ;  /* 0x00000017a10c7c23 */ /* 0x002fe20008010800 */
[----:B------:R-:W-:Y:S01]  /*91a0*/  IMAD.MOV.U32 R161, RZ, RZ, R146 ;  /* 0x000000ffffa17224 */ /* 0x000fe200078e0092 */
[----:B------:R-:W-:-:S04]  /*91b0*/  MOV R146, R240 ;  /* 0x000000f000927202 */ /* 0x000fc80000000f00 */
[----:B------:R1:W-:Y:S01]  /*91c0*/  MUFU.EX2 R240, R12 ;  /* 0x0000000c00f07308 */ /* 0x0003e20000000800 */
[----:B--2---:R-:W-:Y:S02]  /*91d0*/  F2FP.BF16.F32.PACK_AB R13, R243, R241 ;  /* 0x000000f1f30d723e */ /* 0x004fe400000010ff */
[----:B------:R-:W-:Y:S01]  /*91e0*/  F2FP.BF16.F32.PACK_AB R14, R252, R250 ;  /* 0x000000fafc0e723e */ /* 0x000fe200000010ff */
[----:B-1----:R-:W-:Y:S01]  /*91f0*/  FFMA.FTZ R12, R157, UR23, -R0 ;  /* 0x000000179d0c7c23 */ /* 0x002fe20008010800 */
[----:B------:R-:W-:-:S03]  /*9200*/  IMAD.MOV.U32 R157, RZ, RZ, R242 ;  /* 0x000000ffff9d7224 */ /* 0x000fc600078e00f2 */
[----:B------:R1:W2:Y:S01]  /*9210*/  MUFU.EX2 R242, R12 ;  /* 0x0000000c00f27308 */ /* 0x0002a20000000800 */
[----:B---3--:R-:W-:Y:S02]  /*9220*/  F2FP.BF16.F32.PACK_AB R15, R245, R244 ;  /* 0x000000f4f50f723e */ /* 0x008fe400000010ff */
[----:B-1----:R-:W-:-:S07]  /*9230*/  F2FP.BF16.F32.PACK_AB R12, R247, R246 ;  /* 0x000000f6f70c723e */ /* 0x002fce00000010ff */
[C---:B------:R-:W-:Y:S06]  /*9240*/  HMMA.16816.F32.BF16 R76, R12.reuse, R28, R132 ;  /* 0x0000001c0c4c723c */ /* 0x040fec0000041884 */
[C---:B------:R-:W-:Y:S06]  /*9250*/  HMMA.16816.F32.BF16 R64, R12.reuse, R30, R128 ;  /* 0x0000001e0c40723c */ /* 0x040fec0000041880 */
[C---:B------:R-:W-:Y:S06]  /*9260*/  HMMA.16816.F32.BF16 R60, R12.reuse, R24, R124 ;  /* 0x000000180c3c723c */ /* 0x040fec000004187c */
[C---:B------:R-:W-:Y:S06]  /*9270*/  HMMA.16816.F32.BF16 R56, R12.reuse, R26, R120 ;  /* 0x0000001a0c38723c */ /* 0x040fec0000041878 */
[C---:B------:R-:W-:Y:S06]  /*9280*/  HMMA.16816.F32.BF16 R52, R12.reuse, R20, R116 ;  /* 0x000000140c34723c */ /* 0x040fec0000041874 */
[C---:B------:R-:W-:Y:S06]  /*9290*/  HMMA.16816.F32.BF16 R48, R12.reuse, R22, R112 ;  /* 0x000000160c30723c */ /* 0x040fec0000041870 */
[C---:B----4-:R-:W-:Y:S06]  /*92a0*/  HMMA.16816.F32.BF16 R44, R12.reuse, R16, R108 ;  /* 0x000000100c2c723c */ /* 0x050fec000004186c */
[----:B------:R-:W-:Y:S07]  /*92b0*/  HMMA.16816.F32.BF16 R36, R12, R18, R100 ;  /* 0x000000120c24723c */ /* 0x000fee0000041864 */
[----:B------:R-:W-:-:S02]  /*92c0*/  F2FP.BF16.F32.PACK_AB R12, R70, R69 ;  /* 0x00000045460c723e */ /* 0x000fc400000010ff */
[----:B------:R-:W-:Y:S02]  /*92d0*/  F2FP.BF16.F32.PACK_AB R13, R251, R249 ;  /* 0x000000f9fb0d723e */ /* 0x000fe400000010ff */
[----:B------:R-:W-:Y:S02]  /*92e0*/  F2FP.BF16.F32.PACK_AB R14, R144, R136 ;  /* 0x00000088900e723e */ /* 0x000fe400000010ff */
[----:B--2---:R-:W-:Y:S01]  /*92f0*/  F2FP.BF16.F32.PACK_AB R15, R242, R240 ;  /* 0x000000f0f20f723e */ /* 0x004fe200000010ff */
[----:B------:R-:W-:-:S06]  /*9300*/  IMAD.MOV.U32 R158, RZ, RZ, R236 ;  /* 0x000000ffff9e7224 */ /* 0x000fcc00078e00ec */
[C---:B------:R-:W-:Y:S06]  /*9310*/  HMMA.16816.F32.BF16 R116, R12.reuse, R28, R104 ;  /* 0x0000001c0c74723c */ /* 0x040fec0000041868 */
[C---:B------:R-:W-:Y:S01]  /*9320*/  HMMA.16816.F32.BF16 R112, R12.reuse, R30, R96 ;  /* 0x0000001e0c70723c */ /* 0x040fe20000041860 */
[----:B------:R-:W-:Y:S05]  /*9330*/  LDSM.16.MT88.4 R28, [R219+0xa800] ;  /* 0x00a80000db1c783b */ /* 0x000fea0000004200 */
[C---:B------:R-:W-:Y:S06]  /*9340*/  HMMA.16816.F32.BF16 R104, R12.reuse, R26, R88 ;  /* 0x0000001a0c68723c */ /* 0x040fec0000041858 */
[C---:B------:R-:W-:Y:S06]  /*9350*/  HMMA.16816.F32.BF16 R100, R12.reuse, R20, R84 ;  /* 0x000000140c64723c */ /* 0x040fec0000041854 */
[C---:B------:R-:W-:Y:S01]  /*9360*/  HMMA.16816.F32.BF16 R108, R12.reuse, R24, R92 ;  /* 0x000000180c6c723c */ /* 0x040fe2000004185c */
[----:B------:R-:W1:Y:S05]  /*9370*/  LDSM.16.MT88.4 R24, [R217+0xa800] ;  /* 0x00a80000d918783b */ /* 0x000e6a0000004200 */
[C---:B------:R-:W-:Y:S06]  /*9380*/  HMMA.16816.F32.BF16 R96, R12.reuse, R22, R80 ;  /* 0x000000160c60723c */ /* 0x040fec0000041850 */
[C---:B------:R-:W-:Y:S06]  /*9390*/  HMMA.16816.F32.BF16 R88, R12.reuse, R16, R40 ;  /* 0x000000100c58723c */ /* 0x040fec0000041828 */
[----:B------:R-:W-:Y:S01]  /*93a0*/  HMMA.16816.F32.BF16 R84, R12, R18, R32 ;  /* 0x000000120c54723c */ /* 0x000fe20000041820 */
[----:B------:R-:W-:Y:S01]  /*93b0*/  MOV R95, R162 ;  /* 0x000000a2005f7202 */ /* 0x000fe20000000f00 */
[----:B------:R-:W-:Y:S01]  /*93c0*/  IMAD.MOV.U32 R80, RZ, RZ, R238 ;  /* 0x000000ffff507224 */ /* 0x000fe200078e00ee */
[----:B------:R-:W2:Y:S04]  /*93d0*/  LDSM.16.MT88.4 R20, [R220+0xa800] ;  /* 0x00a80000dc14783b */ /* 0x000ea80000004200 */
[--C-:B------:R-:W-:Y:S01]  /*93e0*/  FFMA.FTZ R12, R182, UR23, -R3.reuse ;  /* 0x00000017b60c7c23 */ /* 0x100fe20008010803 */
[----:B------:R-:W-:Y:S01]  /*93f0*/  MOV R81, R239 ;  /* 0x000000ef00517202 */ /* 0x000fe20000000f00 */
[----:B------:R-:W3:Y:S02]  /*9400*/  LDSM.16.MT88.4 R16, [R218+0xa800] ;  /* 0x00a80000da10783b */ /* 0x000ee40000004200 */
[----:B------:R4:W-:Y:S01]  /*9410*/  MUFU.EX2 R236, R12 ;  /* 0x0000000c00ec7308 */ /* 0x0009e20000000800 */
[----:B------:R-:W-:Y:S01]  /*9420*/  MOV R162, R237 ;  /* 0x000000ed00a27202 */ /* 0x000fe20000000f00 */
[----:B----4-:R-:W-:-:S06]  /*9430*/  FFMA.FTZ R12, R180, UR23, -R3 ;  /* 0x00000017b40c7c23 */ /* 0x010fcc0008010803 */
[----:B------:R4:W-:Y:S01]  /*9440*/  MUFU.EX2 R237, R12 ;  /* 0x0000000c00ed7308 */ /* 0x0009e20000000800 */
[----:B------:R-:W-:Y:S01]  /*9450*/  MOV R152, R232 ;  /* 0x000000e800987202 */ /* 0x000fe20000000f00 */
[----:B----4-:R-:W-:-:S06]  /*9460*/  FFMA.FTZ R12, R170, UR23, -R3 ;  /* 0x00000017aa0c7c23 */ /* 0x010fcc0008010803 */
[----:B------:R4:W-:Y:S01]  /*9470*/  MUFU.EX2 R238, R12 ;  /* 0x0000000c00ee7308 */ /* 0x0009e20000000800 */
[----:B------:R-:W-:Y:S02]  /*9480*/  IMAD.MOV.U32 R82, RZ, RZ, R146 ;  /* 0x000000ffff527224 */ /* 0x000fe400078e0092 */
[----:B------:R-:W-:Y:S02]  /*9490*/  IMAD.MOV.U32 R146, RZ, RZ, R233 ;  /* 0x000000ffff927224 */ /* 0x000fe400078e00e9 */
[----:B----4-:R-:W-:-:S04]  /*94a0*/  FFMA.FTZ R12, R165, UR23, -R3 ;  /* 0x00000017a50c7c23 */ /* 0x010fc80008010803 */
[----:B------:R4:W-:Y:S01]  /*94b0*/  MUFU.EX2 R239, R12 ;  /* 0x0000000c00ef7308 */ /* 0x0009e20000000800 */
[--C-:B------:R-:W-:Y:S01]  /*94c0*/  FFMA.FTZ R13, R168, UR23, -R2.reuse ;  /* 0x00000017a80d7c23 */ /* 0x100fe20008010802 */
[----:B------:R-:W-:Y:S01]  /*94d0*/  MOV R93, R147 ;  /* 0x00000093005d7202 */ /* 0x000fe20000000f00 */
[----:B------:R-:W-:Y:S01]  /*94e0*/  IMAD.MOV.U32 R149, RZ, RZ, R235 ;  /* 0x000000ffff957224 */ /* 0x000fe200078e00eb */
[----:B------:R-:W-:Y:S01]  /*94f0*/  MOV R147, R234 ;  /* 0x000000ea00937202 */ /* 0x000fe20000000f00 */
[----:B----4-:R-:W-:-:S04]  /*9500*/  FFMA.FTZ R12, R183, UR23, -R2 ;  /* 0x00000017b70c7c23 */ /* 0x010fc80008010802 */
[----:B------:R4:W-:Y:S08]  /*9510*/  MUFU.EX2 R232, R12 ;  /* 0x0000000c00e87308 */ /* 0x0009f00000000800 */
[----:B------:R-:W-:Y:S01]  /*9520*/  MUFU.EX2 R235, R13 ;  /* 0x0000000d00eb7308 */ /* 0x000fe20000000800 */
[----:B----4-:R-:W-:-:S07]  /*9530*/  FFMA.FTZ R12, R181, UR23, -R2 ;  /* 0x00000017b50c7c23 */ /* 0x010fce0008010802 */
[----:B------:R4:W1:Y:S02]  /*9540*/  MUFU.EX2 R233, R12 ;  /* 0x0000000c00e97308 */ /* 0x0008640000000800 */
[----:B----4-:R-:W-:-:S06]  /*9550*/  FFMA.FTZ R12, R171, UR23, -R2 ;  /* 0x00000017ab0c7c23 */ /* 0x010fcc0008010802 */
[----:B------:R4:W2:Y:S01]  /*9560*/  MUFU.EX2 R234, R12 ;  /* 0x0000000c00ea7308 */ /* 0x0008a20000000800 */
[----:B-1----:R-:W-:Y:S02]  /*9570*/  F2FP.BF16.F32.PACK_AB R13, R233, R232 ;  /* 0x000000e8e90d723e */ /* 0x002fe400000010ff */
[----:B------:R-:W-:Y:S02]  /*9580*/  F2FP.BF16.F32.PACK_AB R14, R239, R238 ;  /* 0x000000eeef0e723e */ /* 0x000fe400000010ff */
[----:B------:R-:W-:Y:S01]  /*9590*/  MOV R153, R137 ;  /* 0x0000008900997202 */ /* 0x000fe20000000f00 */
[----:B------:R-:W-:Y:S01]  /*95a0*/  IMAD.MOV.U32 R94, RZ, RZ, R138 ;  /* 0x000000ffff5e7224 */ /* 0x000fe200078e008a */
[----:B------:R-:W-:Y:S01]  /*95b0*/  MOV R83, R136 ;  /* 0x0000008800537202 */ /* 0x000fe20000000f00 */
[----:B------:R-:W-:Y:S01]  /*95c0*/  IMAD.MOV.U32 R92, RZ, RZ, R139 ;  /* 0x000000ffff5c7224 */ /* 0x000fe200078e008b */
[----:B----4-:R-:W-:Y:S02]  /*95d0*/  F2FP.BF16.F32.PACK_AB R12, R237, R236 ;  /* 0x000000eced0c723e */ /* 0x010fe400000010ff */
[----:B--2---:R-:W-:Y:S01]  /*95e0*/  F2FP.BF16.F32.PACK_AB R15, R235, R234 ;  /* 0x000000eaeb0f723e */ /* 0x004fe200000010ff */
[----:B------:R-:W-:Y:S01]  /*95f0*/  IMAD.MOV.U32 R124, RZ, RZ, R167 ;  /* 0x000000ffff7c7224 */ /* 0x000fe200078e00a7 */
[----:B------:R-:W-:-:S05]  /*9600*/  MOV R130, R169 ;  /* 0x000000a900827202 */ /* 0x000fca0000000f00 */
[C---:B------:R-:W-:Y:S07]  /*9610*/  HMMA.16816.F32.BF16 R136, R12.reuse, R24, R76 ;  /* 0x000000180c88723c */ /* 0x040fee000004184c */
[----:B------:R-:W-:Y:S01]  /*9620*/  IMAD.MOV.U32 R79, RZ, RZ, R149 ;  /* 0x000000ffff4f7224 */ /* 0x000fe200078e0095 */
[----:B------:R-:W-:Y:S01]  /*9630*/  MOV R78, R152 ;  /* 0x00000098004e7202 */ /* 0x000fe20000000f00 */
[----:B------:R-:W-:Y:S01]  /*9640*/  IMAD.MOV.U32 R77, RZ, RZ, R153 ;  /* 0x000000ffff4d7224 */ /* 0x000fe200078e0099 */
[----:B------:R-:W-:Y:S01]  /*9650*/  MOV R76, R148 ;  /* 0x00000094004c7202 */ /* 0x000fe20000000f00 */
[C---:B------:R-:W-:Y:S06]  /*9660*/  HMMA.16816.F32.BF16 R152, R12.reuse, R20, R60 ;  /* 0x000000140c98723c */ /* 0x040fec000004183c */
[----:B------:R-:W-:Y:S01]  /*9670*/  HMMA.16816.F32.BF16 R148, R12, R26, R64 ;  /* 0x0000001a0c94723c */ /* 0x000fe20000041840 */
[----:B------:R-:W-:Y:S01]  /*9680*/  IMAD.MOV.U32 R62, RZ, RZ, R166 ;  /* 0x000000ffff3e7224 */ /* 0x000fe200078e00a6 */
[----:B------:R-:W-:-:S04]  /*9690*/  MOV R61, R164 ;  /* 0x000000a4003d7202 */ /* 0x000fc80000000f00 */
[C---:B------:R-:W-:Y:S01]  /*96a0*/  HMMA.16816.F32.BF16 R164, R12.reuse, R22, R56 ;  /* 0x000000160ca4723c */ /* 0x040fe20000041838 */
[----:B------:R-:W-:Y:S01]  /*96b0*/  IMAD.MOV.U32 R67, RZ, RZ, R191 ;  /* 0x000000ffff437224 */ /* 0x000fe200078e00bf */
[----:B------:R-:W-:Y:S01]  /*96c0*/  MOV R66, R190 ;  /* 0x000000be00427202 */ /* 0x000fe20000000f00 */
[----:B------:R-:W-:Y:S01]  /*96d0*/  IMAD.MOV.U32 R65, RZ, RZ, R189 ;  /* 0x000000ffff417224 */ /* 0x000fe200078e00bd */
[----:B------:R-:W-:Y:S02]  /*96e0*/  MOV R64, R188 ;  /* 0x000000bc00407202 */ /* 0x000fe40000000f00 */
[C---:B---3--:R-:W-:Y:S06]  /*96f0*/  HMMA.16816.F32.BF16 R168, R12.reuse, R16, R52 ;  /* 0x000000100ca8723c */ /* 0x048fec0000041834 */
[C---:B------:R-:W-:Y:S06]  /*9700*/  HMMA.16816.F32.BF16 R180, R12.reuse, R18, R48 ;  /* 0x000000120cb4723c */ /* 0x040fec0000041830 */
[C---:B------:R-:W-:Y:S06]  /*9710*/  HMMA.16816.F32.BF16 R188, R12.reuse, R28, R44 ;  /* 0x0000001c0cbc723c */ /* 0x040fec000004182c */
[----:B------:R-:W-:Y:S07]  /*9720*/  HMMA.16816.F32.BF16 R120, R12, R30, R36 ;  /* 0x0000001e0c78723c */ /* 0x000fee0000041824 */
[----:B------:R-:W-:-:S04]  /*9730*/  FFMA.FTZ R12, R231, UR23, -R7 ;  /* 0x00000017e70c7c23 */ /* 0x000fc80008010807 */
[----:B------:R1:W-:Y:S02]  /*9740*/  MUFU.EX2 R135, R12 ;  /* 0x0000000c00877308 */ /* 0x0003e40000000800 */
[----:B-1----:R-:W-:-:S06]  /*9750*/  FFMA.FTZ R12, R227, UR23, -R7 ;  /* 0x00000017e30c7c23 */ /* 0x002fcc0008010807 */
[----:B------:R1:W2:Y:S01]  /*9760*/  MUFU.EX2 R227, R12 ;  /* 0x0000000c00e37308 */ /* 0x0002a20000000800 */
[--C-:B------:R-:W-:Y:S01]  /*9770*/  FFMA.FTZ R15, R202, UR23, -R7.reuse ;  /* 0x00000017ca0f7c23 */ /* 0x100fe20008010807 */
[----:B-1----:R-:W-:-:S06]  /*9780*/  FFMA.FTZ R12, R215, UR23, -R7 ;  /* 0x00000017d70c7c23 */ /* 0x002fcc0008010807 */
[----:B------:R1:W-:Y:S01]  /*9790*/  MUFU.EX2 R215, R12 ;  /* 0x0000000c00d77308 */ /* 0x0003e20000000800 */
[--C-:B------:R-:W-:Y:S01]  /*97a0*/  FFMA.FTZ R14, R198, UR23, -R7.reuse ;  /* 0x00000017c60e7c23 */ /* 0x100fe20008010807 */
[--C-:B------:R-:W-:Y:S01]  /*97b0*/  FFMA.FTZ R42, R194, UR23, -R7.reuse ;  /* 0x00000017c22a7c23 */ /* 0x100fe20008010807 */
[--C-:B------:R-:W-:Y:S01]  /*97c0*/  FFMA.FTZ R41, R184, UR23, -R7.reuse ;  /* 0x00000017b8297c23 */ /* 0x100fe20008010807 */
[--C-:B------:R-:W-:Y:S01]  /*97d0*/  FFMA.FTZ R40, R177, UR23, -R7.reuse ;  /* 0x00000017b1287c23 */ /* 0x100fe20008010807 */
[--C-:B------:R-:W-:Y:S01]  /*97e0*/  FFMA.FTZ R39, R174, UR23, -R7.reuse ;  /* 0x00000017ae277c23 */ /* 0x100fe20008010807 */
[--C-:B------:R-:W-:Y:S01]  /*97f0*/  FFMA.FTZ R38, R163, UR23, -R7.reuse ;  /* 0x00000017a3267c23 */ /* 0x100fe20008010807 */
[----:B-1----:R-:W-:-:S04]  /*9800*/  FFMA.FTZ R12, R212, UR23, -R7 ;  /* 0x00000017d40c7c23 */ /* 0x002fc80008010807 */
[----:B------:R1:W-:Y:S01]  /*9810*/  MUFU.EX2 R212, R12 ;  /* 0x0000000c00d47308 */ /* 0x0003e20000000800 */
[----:B------:R-:W-:Y:S02]  /*9820*/  IMAD.MOV.U32 R63, RZ, RZ, R69 ;  /* 0x000000ffff3f7224 */ /* 0x000fe400078e0045 */
[--C-:B------:R-:W-:Y:S01]  /*9830*/  FFMA.FTZ R13, R229, UR23, -R0.reuse ;  /* 0x00000017e50d7c23 */ /* 0x100fe20008010800 */
[--C-:B------:R-:W-:Y:S01]  /*9840*/  FFMA.FTZ R37, R208, UR23, -R0.reuse ;  /* 0x00000017d0257c23 */ /* 0x100fe20008010800 */
[--C-:B------:R-:W-:Y:S01]  /*9850*/  FFMA.FTZ R36, R205, UR23, -R0.reuse ;  /* 0x00000017cd247c23 */ /* 0x100fe20008010800 */
[--C-:B------:R-:W-:Y:S01]  /*9860*/  FFMA.FTZ R35, R199, UR23, -R0.reuse ;  /* 0x00000017c7237c23 */ /* 0x100fe20008010800 */
[--C-:B------:R-:W-:Y:S01]  /*9870*/  FFMA.FTZ R45, R196, UR23, -R0.reuse ;  /* 0x00000017c42d7c23 */ /* 0x100fe20008010800 */
[--C-:B------:R-:W-:Y:S01]  /*9880*/  FFMA.FTZ R125, R185, UR23, -R0.reuse ;  /* 0x00000017b97d7c23 */ /* 0x100fe20008010800 */
[----:B-1----:R-:W-:Y:S01]  /*9890*/  FFMA.FTZ R12, R209, UR23, -R7 ;  /* 0x00000017d10c7c23 */ /* 0x002fe20008010807 */
[----:B------:R-:W-:-:S03]  /*98a0*/  FFMA.FTZ R7, R214, UR23, -R0 ;  /* 0x00000017d6077c23 */ /* 0x000fc60008010800 */
[----:B------:R1:W-:Y:S01]  /*98b0*/  MUFU.EX2 R202, R12 ;  /* 0x0000000c00ca7308 */ /* 0x0003e20000000800 */
        /* <DEDUP_REMOVED lines=12> */
[----:B------:R1:W-:Y:S01]  /*9980*/  MUFU.EX2 R129, R7 ;  /* 0x0000000700817308 */ /* 0x0003e20000000800 */
[--C-:B------:R-:W-:Y:S01]  /*9990*/  FFMA.FTZ R44, R210, UR23, -R2.reuse ;  /* 0x00000017d22c7c23 */ /* 0x100fe20008010802 */
[--C-:B------:R-:W-:Y:S01]  /*99a0*/  FFMA.FTZ R43, R206, UR23, -R2.reuse ;  /* 0x00000017ce2b7c23 */ /* 0x100fe20008010802 */
[--C-:B------:R-:W-:Y:S01]  /*99b0*/  FFMA.FTZ R58, R195, UR23, -R2.reuse ;  /* 0x00000017c33a7c23 */ /* 0x100fe20008010802 */
[--C-:B------:R-:W-:Y:S01]  /*99c0*/  FFMA.FTZ R59, R193, UR23, -R2.reuse ;  /* 0x00000017c13b7c23 */ /* 0x100fe20008010802 */
[----:B------:R-:W-:-:S03]  /*99d0*/  FFMA.FTZ R68, R186, UR23, -R2 ;  /* 0x00000017ba447c23 */ /* 0x000fc60008010802 */
[----:B------:R3:W-:Y:S01]  /*99e0*/  MUFU.EX2 R134, R12 ;  /* 0x0000000c00867308 */ /* 0x0007e20000000800 */
[--C-:B------:R-:W-:Y:S01]  /*99f0*/  FFMA.FTZ R69, R175, UR23, -R2.reuse ;  /* 0x00000017af457c23 */ /* 0x100fe20008010802 */
[----:B-1----:R-:W-:Y:S01]  /*9a00*/  FFMA.FTZ R7, R203, UR23, -R2 ;  /* 0x00000017cb077c23 */ /* 0x002fe20008010802 */
[----:B---3--:R-:W-:Y:S01]  /*9a10*/  FFMA.FTZ R12, R226, UR23, -R0 ;  /* 0x00000017e20c7c23 */ /* 0x008fe20008010800 */
[----:B------:R-:W-:Y:S01]  /*9a20*/  FFMA.FTZ R0, R197, UR23, -R3 ;  /* 0x00000017c5007c23 */ /* 0x000fe20008010803 */
[----:B------:R-:W-:Y:S01]  /*9a30*/  FFMA.FTZ R3, R213, UR23, -R2 ;  /* 0x00000017d5037c23 */ /* 0x000fe20008010802 */
        /* <DEDUP_REMOVED lines=19> */
[----:B------:R-:W3:Y:S04]  /*9b70*/  LDL.LU R61, [R1+0xc] ;  /* 0x00000c00013d7983 */ /* 0x000ee80000300800 */
[----:B------:R-:W3:Y:S04]  /*9b80*/  LDL.LU R74, [R1+0x10] ;  /* 0x00001000014a7983 */ /* 0x000ee80000300800 */
[----:B------:R-:W4:Y:S01]  /*9b90*/  LDL.LU R60, [R1+0x4c] ;  /* 0x00004c00013c7983 */ /* 0x000f220000300800 */
[----:B---3--:R-:W-:Y:S01]  /*9ba0*/  FADD.FTZ R74, R74, R61 ;  /* 0x0000003d4a4a7221 */ /* 0x008fe20000010000 */
        /* <DEDUP_REMOVED lines=19> */
[----:B------:R-:W4:Y:S04]  /*9ce0*/  LDL.LU R75, [R1+0x50] ;  /* 0x00005000014b7983 */ /* 0x000f280000300800 */
[----:B------:R-:W3:Y:S01]  /*9cf0*/  LDL.LU R55, [R1+0x38] ;  /* 0x0000380001377983 */ /* 0x000ee20000300800 */
[----:B------:R-:W1:Y:S08]  /*9d00*/  MUFU.EX2 R133, R13 ;  /* 0x0000000d00857308 */ /* 0x000e700000000800 */
[----:B------:R2:W1:Y:S01]  /*9d10*/  MUFU.EX2 R132, R12 ;  /* 0x0000000c00847308 */ /* 0x0004620000000800 */
        /* <DEDUP_REMOVED lines=21> */
[----:B------:R-:W3:Y:S04]  /*9e70*/  LDL.LU R124, [R1+0x3c] ;  /* 0x00003c00017c7983 */ /* 0x000ee80000300800 */
[----:B------:R-:W4:Y:S01]  /*9e80*/  LDL.LU R207, [R1+0xa4] ;  /* 0x0000a40001cf7983 */ /* 0x000f220000300800 */
[----:B------:R-:W-:Y:S01]  /*9e90*/  IMAD.MOV.U32 R199, RZ, RZ, R130 ;  /* 0x000000ffffc77224 */ /* 0x000fe200078e0082 */
[----:B------:R1:W-:Y:S01]  /*9ea0*/  MUFU.EX2 R131, R15 ;  /* 0x0000000f00837308 */ /* 0x0003e20000000800 */
[----:B--2---:R-:W-:-:S02]  /*9eb0*/  F2FP.BF16.F32.PACK_AB R12, R227, R135 ;  /* 0x00000087e30c723e */ /* 0x004fc400000010ff */
[----:B-1----:R-:W-:-:S05]  /*9ec0*/  F2FP.BF16.F32.PACK_AB R13, R133, R134 ;  /* 0x00000086850d723e */ /* 0x002fca00000010ff */
[----:B------:R1:W-:Y:S01]  /*9ed0*/  MUFU.EX2 R130, R14 ;  /* 0x0000000e00827308 */ /* 0x0003e20000000800 */
[----:B------:R-:W-:Y:S01]  /*9ee0*/  MOV R230, R60 ;  /* 0x0000003c00e67202 */ /* 0x000fe20000000f00 */
[----:B------:R-:W-:Y:S01]  /*9ef0*/  IMAD.MOV.U32 R226, RZ, RZ, R62 ;  /* 0x000000ffffe27224 */ /* 0x000fe200078e003e */
[----:B------:R-:W-:Y:S02]  /*9f00*/  MOV R229, R61 ;  /* 0x0000003d00e57202 */ /* 0x000fe40000000f00 */
[----:B------:R-:W-:Y:S02]  /*9f10*/  F2FP.BF16.F32.PACK_AB R15, R129, R132 ;  /* 0x00000084810f723e */ /* 0x000fe400000010ff */
[----:B------:R-:W-:Y:S02]  /*9f20*/  MOV R214, R63 ;  /* 0x0000003f00d67202 */ /* 0x000fe40000000f00 */
[----:B-1----:R-:W-:-:S07]  /*9f30*/  F2FP.BF16.F32.PACK_AB R14, R212, R215 ;  /* 0x000000d7d40e723e */ /* 0x002fce00000010ff */
[C---:B------:R-:W-:Y:S01]  /*9f40*/  HMMA.16816.F32.BF16 R60, R12.reuse, R30, R84 ;  /* 0x0000001e0c3c723c */ /* 0x040fe20000041854 */
[----:B------:R1:W-:Y:S01]  /*9f50*/  MUFU.EX2 R84, R3 ;  /* 0x0000000300547308 */ /* 0x0003e20000000800 */
[----:B------:R-:W-:Y:S01]  /*9f60*/  IMAD.MOV.U32 R179, RZ, RZ, R76 ;  /* 0x000000ffffb37224 */ /* 0x000fe200078e004c */
[----:B------:R-:W-:Y:S01]  /*9f70*/  MOV R176, R77 ;  /* 0x0000004d00b07202 */ /* 0x000fe20000000f00 */
[----:B------:R-:W-:Y:S01]  /*9f80*/  IMAD.MOV.U32 R177, RZ, RZ, R79 ;  /* 0x000000ffffb17224 */ /* 0x000fe200078e004f */
[----:B------:R-:W-:Y:S01]  /*9f90*/  MOV R174, R78 ;  /* 0x0000004e00ae7202 */ /* 0x000fe20000000f00 */
[----:B------:R-:W-:Y:S01]  /*9fa0*/  IMAD.MOV.U32 R172, RZ, RZ, R93 ;  /* 0x000000ffffac7224 */ /* 0x000fe200078e005d */
[----:B------:R-:W-:Y:S01]  /*9fb0*/  MOV R211, R95 ;  /* 0x0000005f00d37202 */ /* 0x000fe20000000f00 */
[----:B------:R-:W-:Y:S01]  /*9fc0*/  HMMA.16816.F32.BF16 R76, R12, R28, R88 ;  /* 0x0000001c0c4c723c */ /* 0x000fe20000041858 */
[----:B-1----:R-:W-:Y:S01]  /*9fd0*/  FADD.FTZ R3, R71, R74 ;  /* 0x0000004a47037221 */ /* 0x002fe20000010000 */
[----:B------:R-:W-:Y:S01]  /*9fe0*/  MOV R196, R66 ;  /* 0x0000004200c47202 */ /* 0x000fe20000000f00 */
[----:B------:R-:W2:Y:S01]  /*9ff0*/  LDL.LU R71, [R1+0x150] ;  /* 0x0001500001477983 */ /* 0x000ea20000300800 */
[----:B------:R4:W-:Y:S01]  /*a000*/  MUFU.EX2 R88, R0 ;  /* 0x0000000000587308 */ /* 0x0009e20000000800 */
        /* <DEDUP_REMOVED lines=8> */
[----:B------:R-:W-:Y:S01]  /*a090*/  HMMA.16816.F32.BF16 R48, R12, R22, R104 ;  /* 0x000000160c30723c */ /* 0x000fe20000041868 */
[----:B------:R-:W-:Y:S01]  /*a0a0*/  MOV R231, R92 ;  /* 0x0000005c00e77202 */ /* 0x000fe20000000f00 */
[----:B------:R-:W-:Y:S01]  /*a0b0*/  LDSM.16.MT88.4 R28, [R219+0xb000] ;  /* 0x00b00000db1c783b */ /* 0x000fe20000004200 */
[----:B----4-:R-:W-:Y:S01]  /*a0c0*/  FADD.FTZ R0, R207, R2 ;  /* 0x00000002cf007221 */ /* 0x010fe20000010000 */
        /* <DEDUP_REMOVED lines=13> */
[----:B------:R-:W4:Y:S01]  /*a1a0*/  LDL.LU R70, [R1+0x14c] ;  /* 0x00014c0001467983 */ /* 0x000f220000300800 */
[----:B------:R-:W-:Y:S01]  /*a1b0*/  FADD.FTZ R2, R207, R75 ;  /* 0x0000004bcf027221 */ /* 0x000fe20000010000 */
[----:B------:R-:W-:Y:S01]  /*a1c0*/  MOV R207, R211 ;  /* 0x000000d300cf7202 */ /* 0x000fe20000000f00 */
[----:B---3--:R-:W-:Y:S01]  /*a1d0*/  FADD.FTZ R124, R124, R55 ;  /* 0x000000377c7c7221 */ /* 0x008fe20000010000 */
[----:B------:R-:W-:Y:S01]  /*a1e0*/  IMAD.MOV.U32 R211, RZ, RZ, R172 ;  /* 0x000000ffffd37224 */ /* 0x000fe200078e00ac */
[----:B------:R-:W-:Y:S02]  /*a1f0*/  MOV R172, R176 ;  /* 0x000000b000ac7202 */ /* 0x000fe40000000f00 */
[----:B------:R-:W-:Y:S01]  /*a200*/  MOV R176, R179 ;  /* 0x000000b300b07202 */ /* 0x000fe20000000f00 */
[----:B------:R-:W-:Y:S01]  /*a210*/  IMAD.MOV.U32 R179, RZ, RZ, R185 ;  /* 0x000000ffffb37224 */ /* 0x000fe200078e00b9 */
[----:B------:R-:W-:Y:S01]  /*a220*/  MOV R185, R196 ;  /* 0x000000c400b97202 */ /* 0x000fe20000000f00 */
[----:B-1----:R-:W-:Y:S01]  /*a230*/  FADD.FTZ R7, R207, R124 ;  /* 0x0000007ccf077221 */ /* 0x002fe20000010000 */
[----:B------:R-:W-:Y:S01]  /*a240*/  HMMA.16816.F32.BF16 R80, R12, R26, R112 ;  /* 0x0000001a0c50723c */ /* 0x000fe20000041870 */
[----:B------:R-:W-:Y:S01]  /*a250*/  MOV R196, R199 ;  /* 0x000000c700c47202 */ /* 0x000fe20000000f00 */
[----:B------:R-:W-:Y:S01]  /*a260*/  MUFU.EX2 R113, R39 ;  /* 0x0000002700717308 */ /* 0x000fe20000000800 */
[----:B------:R-:W-:Y:S01]  /*a270*/  MOV R207, R211 ;  /* 0x000000d300cf7202 */ /* 0x000fe20000000f00 */
[----:B------:R-:W-:-:S02]  /*a280*/  IMAD.MOV.U32 R199, RZ, RZ, R72 ;  /* 0x000000ffffc77224 */ /* 0x000fc400078e0048 */
[----:B------:R-:W-:Y:S01]  /*a290*/  FADD.FTZ R0, R5, R0 ;  /* 0x0000000005007221 */ /* 0x000fe20000010000 */
[C---:B------:R-:W-:Y:S01]  /*a2a0*/  HMMA.16816.F32.BF16 R64, R12.reuse, R20, R108 ;  /* 0x000000140c40723c */ /* 0x040fe2000004186c */
[----:B------:R-:W-:Y:S01]  /*a2b0*/  MOV R211, R172 ;  /* 0x000000ac00d37202 */ /* 0x000fe20000000f00 */
[----:B------:R-:W-:Y:S01]  /*a2c0*/  IMAD.MOV.U32 R172, RZ, RZ, R176 ;  /* 0x000000ffffac7224 */ /* 0x000fe200078e00b0 */
[----:B------:R-:W-:Y:S01]  /*a2d0*/  MOV R163, R94 ;  /* 0x0000005e00a37202 */ /* 0x000fe20000000f00 */
[----:B------:R-:W-:Y:S01]  /*a2e0*/  MUFU.EX2 R114, R38 ;  /* 0x0000002600727308 */ /* 0x000fe20000000800 */
[----:B------:R-:W-:Y:S01]  /*a2f0*/  MOV R176, R179 ;  /* 0x000000b300b07202 */ /* 0x000fe20000000f00 */
[----:B------:R-:W-:Y:S01]  /*a300*/  HMMA.16816.F32.BF16 R92, R12, R24, R116 ;  /* 0x000000180c5c723c */ /* 0x000fe20000041874 */
[----:B------:R-:W-:Y:S01]  /*a310*/  LDSM.16.MT88.4 R24, [R220+0xb000] ;  /* 0x00b00000dc18783b */ /* 0x000fe20000004200 */
[----:B------:R-:W-:-:S03]  /*a320*/  MOV R179, R185 ;  /* 0x000000b900b37202 */ /* 0x000fc60000000f00 */
[----:B------:R-:W-:Y:S01]  /*a330*/  LDSM.16.MT88.4 R20, [R218+0xb000] ;  /* 0x00b00000da14783b */ /* 0x000fe20000004200 */
[----:B------:R-:W-:Y:S01]  /*a340*/  MUFU.EX2 R108, R37 ;  /* 0x00000025006c7308 */ /* 0x000fe20000000800 */
[----:B------:R-:W-:Y:S01]  /*a350*/  IMAD.MOV.U32 R185, RZ, RZ, R196 ;  /* 0x000000ffffb97224 */ /* 0x000fe200078e00c4 */
[----:B------:R-:W-:-:S06]  /*a360*/  MOV R196, R199 ;  /* 0x000000c700c47202 */ /* 0x000fcc0000000f00 */
[----:B------:R-:W-:Y:S01]  /*a370*/  MUFU.EX2 R104, R34 ;  /* 0x0000002200687308 */ /* 0x000fe20000000800 */
[----:B------:R-:W-:-:S07]  /*a380*/  MOV R199, R163 ;  /* 0x000000a300c77202 */ /* 0x000fce0000000f00 */
[----:B------:R-:W1:Y:S01]  /*a390*/  MUFU.EX2 R105, R33 ;  /* 0x0000002100697308 */ /* 0x000e620000000800 */
[----:B------:R-:W-:-:S07]  /*a3a0*/  IMAD.MOV.U32 R163, RZ, RZ, R73 ;  /* 0x000000ffffa37224 */ /* 0x000fce00078e0049 */
[----:B------:R-:W3:Y:S08]  /*a3b0*/  MUFU.EX2 R44, R44 ;  /* 0x0000002c002c7308 */ /* 0x000ef00000000800 */
[----:B------:R-:W3:Y:S01]  /*a3c0*/  MUFU.EX2 R85, R43 ;  /* 0x0000002b00557308 */ /* 0x000ee20000000800 */
[----:B------:R-:W-:Y:S01]  /*a3d0*/  MOV R173, R158 ;  /* 0x0000009e00ad7202 */ /* 0x000fe20000000f00 */
[----:B------:R-:W-:Y:S01]  /*a3e0*/  FADD.FTZ R3, R6, R3 ;  /* 0x0000000306037221 */ /* 0x000fe20000010000 */
[----:B------:R-:W-:Y:S05]  /*a3f0*/  HMMA.16816.F32.BF16 R52, R12, R18, R96 ;  /* 0x000000120c34723c */ /* 0x000fea0000041860 */
[----:B------:R-:W-:Y:S01]  /*a400*/  MUFU.EX2 R112, R40 ;  /* 0x0000002800707308 */ /* 0x000fe20000000800 */
[----:B------:R-:W-:Y:S01]  /*a410*/  MOV R115, R142 ;  /* 0x0000008e00737202 */ /* 0x000fe20000000f00 */
[----:B------:R1:W5:Y:S06]  /*a420*/  LDL.LU R72, [R1+0x148] ;  /* 0x0001480001487983 */ /* 0x00036c0000300800 */
[----:B------:R2:W-:Y:S08]  /*a430*/  MUFU.EX2 R109, R36 ;  /* 0x00000024006d7308 */ /* 0x0005f00000000800 */
[----:B------:R-:W-:Y:S01]  /*a440*/  MUFU.EX2 R110, R35 ;  /* 0x00000023006e7308 */ /* 0x000fe20000000800 */
[----:B------:R-:W-:-:S07]  /*a450*/  FADD.FTZ R3, R248, R3 ;  /* 0x00000003f8037221 */ /* 0x000fce0000010000 */
[----:B------:R-:W-:Y:S01]  /*a460*/  MUFU.EX2 R116, R42 ;  /* 0x0000002a00747308 */ /* 0x000fe20000000800 */
[----:B--2---:R-:W-:Y:S07]  /*a470*/  HMMA.16816.F32.BF16 R36, R12, R16, R100 ;  /* 0x000000100c24723c */ /* 0x004fee0000041864 */
[----:B------:R-:W-:Y:S01]  /*a480*/  MUFU.EX2 R117, R41 ;  /* 0x0000002900757308 */ /* 0x000fe20000000800 */
[----:B------:R-:W-:Y:S01]  /*a490*/  FADD.FTZ R16, R71, R7 ;  /* 0x0000000747107221 */ /* 0x000fe20000010000 */
[----:B------:R-:W-:Y:S01]  /*a4a0*/  FADD.FTZ R7, R207, R0 ;  /* 0x00000000cf077221 */ /* 0x000fe20000010000 */
[----:B------:R-:W-:Y:S01]  /*a4b0*/  MOV R207, R211 ;  /* 0x000000d300cf7202 */ /* 0x000fe20000000f00 */
[----:B------:R-:W-:Y:S01]  /*a4c0*/  IMAD.MOV.U32 R118, RZ, RZ, R140 ;  /* 0x000000ffff767224 */ /* 0x000fe200078e008c */
[----:B------:R-:W-:Y:S01]  /*a4d0*/  MOV R158, R162 ;  /* 0x000000a2009e7202 */ /* 0x000fe20000000f00 */
[----:B------:R2:W5:Y:S02]  /*a4e0*/  LDL.LU R5, [R1+0x144] ;  /* 0x0001440001057983 */ /* 0x0005640000300800 */
[----:B------:R2:W2:Y:S01]  /*a4f0*/  MUFU.EX2 R100, R32 ;  /* 0x0000002000647308 */ /* 0x0004a20000000800 */
[----:B------:R-:W-:Y:S01]  /*a500*/  MOV R211, R172 ;  /* 0x000000ac00d37202 */ /* 0x000fe20000000f00 */
[----:B------:R-:W-:Y:S01]  /*a510*/  IMAD.MOV.U32 R172, RZ, RZ, R176 ;  /* 0x000000ffffac7224 */ /* 0x000fe200078e00b0 */
[----:B------:R-:W-:Y:S01]  /*a520*/  MOV R176, R179 ;  /* 0x000000b300b07202 */ /* 0x000fe20000000f00 */
[----:B------:R-:W-:Y:S01]  /*a530*/  FADD.FTZ R7, R207, R7 ;  /* 0x00000007cf077221 */ /* 0x000fe20000010000 */
[----:B------:R-:W-:Y:S01]  /*a540*/  MOV R179, R185 ;  /* 0x000000b900b37202 */ /* 0x000fe20000000f00 */
[----:B------:R-:W-:Y:S01]  /*a550*/  IMAD.MOV.U32 R185, RZ, RZ, R196 ;  /* 0x000000ffffb97224 */ /* 0x000fe200078e00c4 */
[----:B------:R-:W-:-:S02]  /*a560*/  MOV R196, R199 ;  /* 0x000000c700c47202 */ /* 0x000fc40000000f00 */
[----:B-1----:R-:W-:Y:S02]  /*a570*/  F2FP.BF16.F32.PACK_AB R12, R105, R104 ;  /* 0x00000068690c723e */ /* 0x002fe400000010ff */
[----:B---3--:R-:W-:Y:S02]  /*a580*/  F2FP.BF16.F32.PACK_AB R13, R44, R84 ;  /* 0x000000542c0d723e */ /* 0x008fe400000010ff */
[----:B------:R-:W-:Y:S01]  /*a590*/  F2FP.BF16.F32.PACK_AB R15, R86, R85 ;  /* 0x00000055560f723e */ /* 0x000fe200000010ff */
[----:B------:R-:W-:Y:S01]  /*a5a0*/  FADD.FTZ R0, R225, R16 ;  /* 0x00000010e1007221 */ /* 0x000fe20000010000 */
[----:B------:R-:W-:Y:S01]  /*a5b0*/  FADD.FTZ R3, R223, R3 ;  /* 0x00000003df037221 */ /* 0x000fe20000010000 */
[----:B------:R-:W-:Y:S01]  /*a5c0*/  MOV R101, R194 ;  /* 0x000000c200657202 */ /* 0x000fe20000000f00 */
[----:B--2---:R-:W1:Y:S01]  /*a5d0*/  LDSM.16.MT88.4 R32, [R217+0xb000] ;  /* 0x00b00000d920783b */ /* 0x004e620000004200 */
[----:B------:R-:W-:Y:S01]  /*a5e0*/  MOV R199, R163 ;  /* 0x000000a300c77202 */ /* 0x000fe20000000f00 */
[----:B------:R-:W-:Y:S01]  /*a5f0*/  IMAD.MOV.U32 R163, RZ, RZ, R174 ;  /* 0x000000ffffa37224 */ /* 0x000fe200078e00ae */
[----:B------:R-:W-:Y:S01]  /*a600*/  MOV R174, R177 ;  /* 0x000000b100ae7202 */ /* 0x000fe20000000f00 */
[----:B------:R-:W-:Y:S01]  /*a610*/  IMAD.MOV.U32 R102, RZ, RZ, R198 ;  /* 0x000000ffff667224 */ /* 0x000fe200078e00c6 */
[----:B------:R-:W-:Y:S01]  /*a620*/  MOV R177, R184 ;  /* 0x000000b800b17202 */ /* 0x000fe20000000f00 */
[----:B------:R-:W-:Y:S01]  /*a630*/  IMAD.MOV.U32 R184, RZ, RZ, R231 ;  /* 0x000000ffffb87224 */ /* 0x000fe200078e00e7 */
[----:B------:R-:W-:Y:S01]  /*a640*/  MOV R231, R157 ;  /* 0x0000009d00e77202 */ /* 0x000fe20000000f00 */
[----:B------:R-:W2:Y:S01]  /*a650*/  MUFU.EX2 R45, R45 ;  /* 0x0000002d002d7308 */ /* 0x000ea20000000800 */
[----:B------:R-:W-:Y:S01]  /*a660*/  MOV R157, R161 ;  /* 0x000000a1009d7202 */ /* 0x000fe20000000f00 */
[----:B------:R-:W-:Y:S01]  /*a670*/  IMAD.MOV.U32 R161, RZ, RZ, R156 ;  /* 0x000000ffffa17224 */ /* 0x000fe200078e009c */
[----:B------:R-:W-:Y:S01]  /*a680*/  MOV R156, R160 ;  /* 0x000000a0009c7202 */ /* 0x000fe20000000f00 */
[----:B------:R3:W5:Y:S01]  /*a690*/  LDL.LU R6, [R1+0x140] ;  /* 0x0001400001067983 */ /* 0x0007620000300800 */
[----:B------:R-:W-:Y:S01]  /*a6a0*/  MOV R160, R159 ;  /* 0x0000009f00a07202 */ /* 0x000fe20000000f00 */
[----:B------:R-:W-:-:S02]  /*a6b0*/  IMAD.MOV.U32 R159, RZ, RZ, R224 ;  /* 0x000000ffff9f7224 */ /* 0x000fc400078e00e0 */
[----:B------:R-:W-:Y:S02]  /*a6c0*/  IMAD.MOV.U32 R203, RZ, RZ, R184 ;  /* 0x000000ffffcb7224 */ /* 0x000fe400078e00b8 */
[----:B------:R-:W-:Y:S01]  /*a6d0*/  IMAD.MOV.U32 R206, RZ, RZ, R161 ;  /* 0x000000ffffce7224 */ /* 0x000fe200078e00a1 */
[----:B------:R-:W-:Y:S01]  /*a6e0*/  MOV R210, R160 ;  /* 0x000000a000d27202 */ /* 0x000fe20000000f00 */
[----:B------:R-:W-:Y:S02]  /*a6f0*/  IMAD.MOV.U32 R213, RZ, RZ, R159 ;  /* 0x000000ffffd57224 */ /* 0x000fe400078e009f */
[----:B------:R-:W-:Y:S01]  /*a700*/  FADD.FTZ R7, R203, R7 ;  /* 0x00000007cb077221 */ /* 0x000fe20000010000 */
[----:B------:R-:W-:Y:S01]  /*a710*/  IMAD.MOV.U32 R187, RZ, RZ, R163 ;  /* 0x000000ffffbb7224 */ /* 0x000fe200078e00a3 */
[----:B------:R-:W-:Y:S01]  /*a720*/  MOV R192, R199 ;  /* 0x000000c700c07202 */ /* 0x000fe20000000f00 */
[----:B------:R-:W-:Y:S01]  /*a730*/  IMAD.MOV.U32 R204, RZ, RZ, R185 ;  /* 0x000000ffffcc7224 */ /* 0x000fe200078e00b9 */
[----:B------:R-:W-:-:S02]  /*a740*/  MOV R203, R206 ;  /* 0x000000ce00cb7202 */ /* 0x000fc40000000f00 */
[----:B------:R-:W-:Y:S02]  /*a750*/  MOV R197, R196 ;  /* 0x000000c400c57202 */ /* 0x000fe40000000f00 */
[----:B------:R-:W-:Y:S02]  /*a760*/  MOV R207, R179 ;  /* 0x000000b300cf7202 */ /* 0x000fe40000000f00 */
[----:B------:R-:W-:Y:S01]  /*a770*/  F2FP.BF16.F32.PACK_AB R14, R88, R100 ;  /* 0x00000064580e723e */ /* 0x000fe200000010ff */
        /* <DEDUP_REMOVED lines=19> */
[----:B------:R-:W3:Y:S01]  /*a8b0*/  MUFU.EX2 R125, R125 ;  /* 0x0000007d007d7308 */ /* 0x000ee20000000800 */
[----:B------:R-:W-:Y:S01]  /*a8c0*/  MOV R185, R157 ;  /* 0x0000009d00b97202 */ /* 0x000fe20000000f00 */
[----:B------:R-:W-:Y:S01]  /*a8d0*/  LDSM.16.MT88.4 R160, [R220+0xb800] ;  /* 0x00b80000dca0783b */ /* 0x000fe20000004200 */
[----:B------:R-:W-:Y:S02]  /*a8e0*/  MOV R172, R200 ;  /* 0x000000c800ac7202 */ /* 0x000fe40000000f00 */
[----:B------:R-:W-:Y:S01]  /*a8f0*/  MOV R187, R192 ;  /* 0x000000c000bb7202 */ /* 0x000fe20000000f00 */
[----:B------:R-:W-:Y:S01]  /*a900*/  IMAD.MOV.U32 R192, RZ, RZ, R197 ;  /* 0x000000ffffc07224 */ /* 0x000fe200078e00c5 */
[----:B------:R-:W-:Y:S01]  /*a910*/  MOV R196, R231 ;  /* 0x000000e700c47202 */ /* 0x000fe20000000f00 */
[----:B-1----:R-:W-:Y:S01]  /*a920*/  HMMA.16816.F32.BF16 R136, R12, R32, R136 ;  /* 0x000000200c88723c */ /* 0x002fe20000041888 */
[----:B------:R-:W-:-:S02]  /*a930*/  MOV R197, R204 ;  /* 0x000000cc00c57202 */ /* 0x000fc40000000f00 */
[----:B------:R-:W-:Y:S02]  /*a940*/  MOV R175, R213 ;  /* 0x000000d500af7202 */ /* 0x000fe40000000f00 */
[----:B------:R-:W-:Y:S01]  /*a950*/  MOV R204, R172 ;  /* 0x000000ac00cc7202 */ /* 0x000fe20000000f00 */
[----:B------:R-:W-:Y:S01]  /*a960*/  HMMA.16816.F32.BF16 R148, R12, R34, R148 ;  /* 0x000000220c94723c */ /* 0x000fe20000041894 */
[----:B------:R-:W-:Y:S01]  /*a970*/  MOV R193, R187 ;  /* 0x000000bb00c17202 */ /* 0x000fe20000000f00 */
[----:B------:R-:W-:Y:S01]  /*a980*/  IMAD.MOV.U32 R172, RZ, RZ, R185 ;  /* 0x000000ffffac7224 */ /* 0x000fe200078e00b9 */
[----:B------:R-:W-:-:S03]  /*a990*/  MOV R185, R196 ;  /* 0x000000c400b97202 */ /* 0x000fc60000000f00 */
[----:B------:R-:W-:Y:S01]  /*a9a0*/  HMMA.16816.F32.BF16 R152, R12, R24, R152 ;  /* 0x000000180c98723c */ /* 0x000fe20000041898 */
[----:B------:R-:W-:Y:S01]  /*a9b0*/  MOV R195, R210 ;  /* 0x000000d200c37202 */ /* 0x000fe20000000f00 */
[----:B------:R-:W-:Y:S01]  /*a9c0*/  FADD.FTZ R0, R201, R0 ;  /* 0x00000000c9007221 */ /* 0x000fe20000010000 */
[----:B------:R-:W-:-:S03]  /*a9d0*/  MOV R196, R10 ;  /* 0x0000000a00c47202 */ /* 0x000fc60000000f00 */
[C---:B------:R-:W-:Y:S06]  /*a9e0*/  HMMA.16816.F32.BF16 R164, R12.reuse, R26, R164 ;  /* 0x0000001a0ca4723c */ /* 0x040fec00000418a4 */
[C---:B------:R-:W-:Y:S06]  /*a9f0*/  HMMA.16816.F32.BF16 R168, R12.reuse, R20, R168 ;  /* 0x000000140ca8723c */ /* 0x040fec00000418a8 */
[C---:B------:R-:W-:Y:S06]  /*aa00*/  HMMA.16816.F32.BF16 R180, R12.reuse, R22, R180 ;  /* 0x000000160cb4723c */ /* 0x040fec00000418b4 */
[C---:B------:R-:W-:Y:S06]  /*aa10*/  HMMA.16816.F32.BF16 R188, R12.reuse, R28, R188 ;  /* 0x0000001c0cbc723c */ /* 0x040fec00000418bc */
[----:B------:R-:W-:Y:S01]  /*aa20*/  HMMA.16816.F32.BF16 R40, R12, R30, R120 ;  /* 0x0000001e0c28723c */ /* 0x000fe20000041878 */
[----:B------:R-:W-:-:S02]  /*aa30*/  IMAD.MOV.U32 R213, RZ, RZ, R197 ;  /* 0x000000ffffd57224 */ /* 0x000fc400078e00c5 */
[----:B------:R-:W-:Y:S01]  /*aa40*/  IMAD.MOV.U32 R197, RZ, RZ, R196 ;  /* 0x000000ffffc57224 */ /* 0x000fe200078e00c4 */
[----:B------:R-:W-:-:S03]  /*aa50*/  MOV R196, R8 ;  /* 0x0000000800c47202 */ /* 0x000fc60000000f00 */
[----:B------:R-:W-:Y:S01]  /*aa60*/  FADD.FTZ R13, R11, R3 ;  /* 0x000000030b0d7221 */ /* 0x000fe20000010000 */
[----:B------:R-:W-:Y:S01]  /*aa70*/  FADD.FTZ R3, R9, R0 ;  /* 0x0000000009037221 */ /* 0x000fe20000010000 */
[----:B------:R-:W-:Y:S02]  /*aa80*/  MOV R199, R174 ;  /* 0x000000ae00c77202 */ /* 0x000fe40000000f00 */
[----:B------:R-:W-:Y:S02]  /*aa90*/  MOV R210, R192 ;  /* 0x000000c000d27202 */ /* 0x000fe40000000f00 */
[----:B------:R-:W-:Y:S02]  /*aaa0*/  MOV R174, R177 ;  /* 0x000000b100ae7202 */ /* 0x000fe40000000f00 */
[----:B------:R-:W-:Y:S01]  /*aab0*/  MOV R97, R196 ;  /* 0x000000c400617202 */ /* 0x000fe20000000f00 */
[----:B------:R-:W-:Y:S01]  /*aac0*/  IMAD.MOV.U32 R98, RZ, RZ, R199 ;  /* 0x000000ffff627224 */ /* 0x000fe200078e00c7 */
[----:B------:R-:W-:-:S02]  /*aad0*/  MOV R157, R146 ;  /* 0x00000092009d7202 */ /* 0x000fc40000000f00 */
[----:B------:R-:W-:Y:S02]  /*aae0*/  MOV R156, R147 ;  /* 0x00000093009c7202 */ /* 0x000fe40000000f00 */
[----:B------:R-:W-:Y:S02]  /*aaf0*/  MOV R99, R174 ;  /* 0x000000ae00637202 */ /* 0x000fe40000000f00 */
[----:B------:R-:W-:Y:S02]  /*ab00*/  MOV R103, R157 ;  /* 0x0000009d00677202 */ /* 0x000fe40000000f00 */
[----:B------:R-:W-:Y:S01]  /*ab10*/  MOV R106, R156 ;  /* 0x0000009c006a7202 */ /* 0x000fe20000000f00 */
[----:B------:R-:W-:Y:S01]  /*ab20*/  IMAD.MOV.U32 R107, RZ, RZ, R159 ;  /* 0x000000ffff6b7224 */ /* 0x000fe200078e009f */
[----:B------:R-:W-:Y:S02]  /*ab30*/  MOV R111, R158 ;  /* 0x0000009e006f7202 */ /* 0x000fe40000000f00 */
[----:B------:R-:W-:-:S02]  /*ab40*/  MOV R192, R185 ;  /* 0x000000b900c07202 */ /* 0x000fc40000000f00 */
[----:B------:R-:W-:Y:S01]  /*ab50*/  MOV R119, R141 ;  /* 0x0000008d00777202 */ /* 0x000fe20000000f00 */
[----:B----4-:R-:W-:Y:S01]  /*ab60*/  FADD.FTZ R2, R70, R2 ;  /* 0x0000000246027221 */ /* 0x010fe20000010000 */
[----:B------:R-:W-:Y:S01]  /*ab70*/  MOV R211, R176 ;  /* 0x000000b000d37202 */ /* 0x000fe20000000f00 */
[----:B------:R-:W-:Y:S01]  /*ab80*/  IMAD.MOV.U32 R231, RZ, RZ, R144 ;  /* 0x000000ffffe77224 */ /* 0x000fe200078e0090 */
[----:B------:R-:W1:Y:S01]  /*ab90*/  MUFU.EX2 R58, R58 ;  /* 0x0000003a003a7308 */ /* 0x000e620000000800 */
[----:B------:R-:W-:Y:S01]  /*aba0*/  FADD.FTZ R2, R228, R2 ;  /* 0x00000002e4027221 */ /* 0x000fe20000010000 */
[----:B------:R-:W-:Y:S01]  /*abb0*/  F2FP.BF16.F32.PACK_AB R16, R131, R202 ;  /* 0x000000ca8310723e */ /* 0x000fe200000010ff */
[----:B------:R-:W4:Y:S02]  /*abc0*/  LDSM.16.MT88.4 R144, [R217+0xb800] ;  /* 0x00b80000d990783b */ /* 0x000f240000004200 */
[----:B------:R-:W-:Y:S01]  /*abd0*/  FADD.FTZ R2, R222, R2 ;  /* 0x00000002de027221 */ /* 0x000fe20000010000 */
[----:B------:R-:W-:Y:S01]  /*abe0*/  F2FP.BF16.F32.PACK_AB R17, R109, R108 ;  /* 0x0000006c6d11723e */ /* 0x000fe200000010ff */
[----:B------:R-:W4:Y:S02]  /*abf0*/  LDSM.16.MT88.4 R176, [R218+0xb800] ;  /* 0x00b80000dab0783b */ /* 0x000f240000004200 */
[----:B------:R-:W-:Y:S01]  /*ac00*/  FADD.FTZ R2, R216, R2 ;  /* 0x00000002d8027221 */ /* 0x000fe20000010000 */
[----:B------:R-:W1:Y:S01]  /*ac10*/  MUFU.EX2 R46, R46 ;  /* 0x0000002e002e7308 */ /* 0x000e620000000800 */
[----:B------:R-:W-:Y:S01]  /*ac20*/  F2FP.BF16.F32.PACK_AB R18, R116, R130 ;  /* 0x000000827412723e */ /* 0x000fe200000010ff */
[----:B------:R1:W5:Y:S01]  /*ac30*/  LDL.LU R70, [R1+0x13c] ;  /* 0x00013c0001467983 */ /* 0x0003620000300800 */
[----:B------:R-:W-:Y:S01]  /*ac40*/  FADD.FTZ R12, R203, R2 ;  /* 0x00000002cb0c7221 */ /* 0x000fe20000010000 */
[----:B------:R-:W-:-:S02]  /*ac50*/  IMAD.MOV.U32 R203, RZ, RZ, R206 ;  /* 0x000000ffffcb7224 */ /* 0x000fc400078e00ce */
[----:B------:R-:W-:Y:S01]  /*ac60*/  FADD.FTZ R2, R175, R7 ;  /* 0x00000007af027221 */ /* 0x000fe20000010000 */
[----:B------:R-:W-:Y:S01]  /*ac70*/  IMAD.MOV.U32 R175, RZ, RZ, R193 ;  /* 0x000000ffffaf7224 */ /* 0x000fe200078e00c1 */
[----:B------:R-:W-:Y:S01]  /*ac80*/  MOV R193, R195 ;  /* 0x000000c300c17202 */ /* 0x000fe20000000f00 */
[----:B------:R-:W-:Y:S01]  /*ac90*/  IMAD.MOV.U32 R206, RZ, RZ, R173 ;  /* 0x000000ffffce7224 */ /* 0x000fe200078e00ad */
[----:B------:R-:W-:Y:S01]  /*aca0*/  MOV R173, R172 ;  /* 0x000000ac00ad7202 */ /* 0x000fe20000000f00 */
[----:B------:R-:W4:Y:S01]  /*acb0*/  MUFU.EX2 R126, R126 ;  /* 0x0000007e007e7308 */ /* 0x000f220000000800 */
[----:B------:R-:W-:Y:S01]  /*acc0*/  MOV R195, R203 ;  /* 0x000000cb00c37202 */ /* 0x000fe20000000f00 */
        /* <DEDUP_REMOVED lines=74> */
[----:B--2---:R-:W-:Y:S01]  /*b170*/  F2FP.BF16.F32.PACK_AB R19, R45, R110 ;  /* 0x0000006e2d13723e */ /* 0x004fe200000010ff */
[----:B------:R-:W-:Y:S01]  /*b180*/  FADD.FTZ R7, R131, R7 ;  /* 0x0000000783077221 */ /* 0x000fe20000010000 */
[----:B------:R-:W2:Y:S01]  /*b190*/  MUFU.EX2 R59, R59 ;  /* 0x0000003b003b7308 */ /* 0x000ea20000000800 */
[----:B------:R-:W-:Y:S01]  /*b1a0*/  FADD.FTZ R3, R109, R3 ;  /* 0x000000036d037221 */ /* 0x000fe20000010000 */
[----:B------:R-:W-:Y:S01]  /*b1b0*/  FADD.FTZ R0, R44, R0 ;  /* 0x000000002c007221 */ /* 0x000fe20000010000 */
[----:B------:R-:W-:Y:S01]  /*b1c0*/  FADD.FTZ R2, R105, R2 ;  /* 0x0000000269027221 */ /* 0x000fe20000010000 */
[----:B------:R-:W-:Y:S01]  /*b1d0*/  FADD.FTZ R7, R130, R7 ;  /* 0x0000000782077221 */ /* 0x000fe20000010000 */
[----:B------:R-:W-:-:S03]  /*b1e0*/  FADD.FTZ R3, R110, R3 ;  /* 0x000000036e037221 */ /* 0x000fc60000010000 */
[----:B------:R-:W2:Y:S01]  /*b1f0*/  MUFU.EX2 R47, R47 ;  /* 0x0000002f002f7308 */ /* 0x000ea20000000800 */
[----:B------:R-:W-:Y:S01]  /*b200*/  FADD.FTZ R0, R85, R0 ;  /* 0x0000000055007221 */ /* 0x000fe20000010000 */
[----:B------:R-:W-:Y:S01]  /*b210*/  HMMA.16816.F32.BF16 R36, R16, R20, R36 ;  /* 0x000000141024723c */ /* 0x000fe20000041824 */
[----:B------:R-:W-:Y:S01]  /*b220*/  FADD.FTZ R2, R100, R2 ;  /* 0x0000000264027221 */ /* 0x000fe20000010000 */
[----:B------:R-:W-:-:S04]  /*b230*/  FADD.FTZ R7, R116, R7 ;  /* 0x0000000774077221 */ /* 0x000fc80000010000 */
[----:B------:R-:W2:Y:S01]  /*b240*/  MUFU.EX2 R127, R127 ;  /* 0x0000007f007f7308 */ /* 0x000ea20000000800 */
[----:B------:R-:W-:Y:S01]  /*b250*/  HMMA.16816.F32.BF16 R52, R16, R22, R52 ;  /* 0x000000161034723c */ /* 0x000fe20000041834 */
[----:B------:R-:W2:Y:S01]  /*b260*/  LDSM.16.MT88.4 R20, [R219+0xb800] ;  /* 0x00b80000db14783b */ /* 0x000ea20000004200 */
[----:B------:R-:W-:-:S05]  /*b270*/  FADD.FTZ R3, R45, R3 ;  /* 0x000000032d037221 */ /* 0x000fca0000010000 */
[----:B------:R-:W2:Y:S01]  /*b280*/  MUFU.EX2 R68, R68 ;  /* 0x0000004400447308 */ /* 0x000ea20000000800 */
[----:B------:R-:W-:Y:S01]  /*b290*/  FADD.FTZ R0, R86, R0 ;  /* 0x0000000056007221 */ /* 0x000fe20000010000 */
[----:B------:R-:W-:Y:S01]  /*b2a0*/  FADD.FTZ R2, R88, R2 ;  /* 0x0000000258027221 */ /* 0x000fe20000010000 */
[----:B------:R2:W5:Y:S05]  /*b2b0*/  LDL.LU R71, [R1+0x138] ;  /* 0x0001380001477983 */ /* 0x00056a0000300800 */
[----:B------:R-:W2:Y:S01]  /*b2c0*/  MUFU.EX2 R56, R56 ;  /* 0x0000003800387308 */ /* 0x000ea20000000800 */
[----:B------:R-:W-:Y:S01]  /*b2d0*/  FADD.FTZ R7, R117, R7 ;  /* 0x0000000775077221 */ /* 0x000fe20000010000 */
[----:B------:R2:W5:Y:S01]  /*b2e0*/  LDL.LU R73, [R1+0x134] ;  /* 0x0001340001497983 */ /* 0x0005620000300800 */
[----:B---3--:R-:W-:-:S05]  /*b2f0*/  FADD.FTZ R3, R125, R3 ;  /* 0x000000037d037221 */ /* 0x008fca0000010000 */
[----:B------:R-:W3:Y:S01]  /*b300*/  MUFU.EX2 R128, R128 ;  /* 0x0000008000807308 */ /* 0x000ee20000000800 */
[----:B------:R3:W5:Y:S01]  /*b310*/  LDL.LU R248, [R1+0x130] ;  /* 0x0001300001f87983 */ /* 0x0007620000300800 */
[----:B-1----:R-:W-:-:S06]  /*b320*/  FADD.FTZ R0, R58, R0 ;  /* 0x000000003a007221 */ /* 0x002fcc0000010000 */
[----:B------:R-:W1:Y:S01]  /*b330*/  MUFU.EX2 R69, R69 ;  /* 0x0000004500457308 */ /* 0x000e620000000800 */
[----:B------:R1:W5:Y:S01]  /*b340*/  LDL.LU R228, [R1+0x12c] ;  /* 0x00012c0001e47983 */ /* 0x0003620000300800 */
[----:B------:R-:W-:-:S06]  /*b350*/  FADD.FTZ R2, R46, R2 ;  /* 0x000000022e027221 */ /* 0x000fcc0000010000 */
[----:B------:R-:W1:Y:S01]  /*b360*/  MUFU.EX2 R57, R57 ;  /* 0x0000003900397308 */ /* 0x000e620000000800 */
[----:B------:R1:W5:Y:S01]  /*b370*/  LDL.LU R225, [R1+0x128] ;  /* 0x0001280001e17983 */ /* 0x0003620000300800 */
[----:B------:R-:W-:Y:S01]  /*b380*/  FADD.FTZ R7, R112, R7 ;  /* 0x0000000770077221 */ /* 0x000fe20000010000 */
[----:B----4-:R-:W-:Y:S01]  /*b390*/  FADD.FTZ R3, R126, R3 ;  /* 0x000000037e037221 */ /* 0x010fe20000010000 */
[----:B--2---:R-:W-:Y:S01]  /*b3a0*/  FADD.FTZ R0, R59, R0 ;  /* 0x000000003b007221 */ /* 0x004fe20000010000 */
[----:B------:R2:W5:Y:S01]  /*b3b0*/  LDL.LU R224, [R1+0x124] ;  /* 0x0001240001e07983 */ /* 0x0005620000300800 */
[----:B------:R-:W-:Y:S01]  /*b3c0*/  FADD.FTZ R2, R47, R2 ;  /* 0x000000022f027221 */ /* 0x000fe20000010000 */
[----:B------:R-:W-:Y:S02]  /*b3d0*/  FADD.FTZ R7, R113, R7 ;  /* 0x0000000771077221 */ /* 0x000fe40000010000 */
[----:B------:R2:W5:Y:S01]  /*b3e0*/  LDL.LU R223, [R1+0x120] ;  /* 0x0001200001df7983 */ /* 0x0005620000300800 */
[----:B------:R-:W-:-:S03]  /*b3f0*/  FADD.FTZ R3, R127, R3 ;  /* 0x000000037f037221 */ /* 0x000fc60000010000 */
        /* <DEDUP_REMOVED lines=9> */
[----:B---3--:R-:W-:-:S03]  /*b490*/  FADD.FTZ R3, R128, R3 ;  /* 0x0000000380037221 */ /* 0x008fc60000010000 */
[----:B------:R2:W5:Y:S01]  /*b4a0*/  LDL.LU R200, [R1+0x10c] ;  /* 0x00010c0001c87983 */ /* 0x0005620000300800 */
[C---:B------:R-:W-:Y:S01]  /*b4b0*/  HMMA.16816.F32.BF16 R80, R16.reuse, R34, R80 ;  /* 0x000000221050723c */ /* 0x040fe20000041850 */
[----:B-1----:R-:W-:Y:S02]  /*b4c0*/  FADD.FTZ R0, R69, R0 ;  /* 0x0000000045007221 */ /* 0x002fe40000010000 */
[----:B------:R2:W5:Y:S03]  /*b4d0*/  LDL.LU R11, [R1+0x108] ;  /* 0x00010800010b7983 */ /* 0x0005660000300800 */
[----:B------:R-:W-:Y:S01]  /*b4e0*/  HMMA.16816.F32.BF16 R48, R16, R26, R48 ;  /* 0x0000001a1030723c */ /* 0x000fe20000041830 */
[----:B------:R2:W5:Y:S01]  /*b4f0*/  LDL.LU R10, [R1+0x104] ;  /* 0x00010400010a7983 */ /* 0x0005620000300800 */
[----:B------:R-:W-:-:S03]  /*b500*/  FADD.FTZ R2, R57, R2 ;  /* 0x0000000239027221 */ /* 0x000fc60000010000 */
        /* <DEDUP_REMOVED lines=36> */
[----:B------:R-:W-:Y:S01]  /*b750*/  ULDC UR4, c[0x0][0x2d0] ;  /* 0x0000b40000047ab9 */ /* 0x000fe20000000800 */
[----:B------:R-:W-:Y:S01]  /*b760*/  UIADD3 UR22, UR26, -0x2, URZ ;  /* 0xfffffffe1a167890 */ /* 0x000fe2000fffe03f */
[----:B-----5:R-:W-:Y:S01]  /*b770*/  ISETP.GE.AND P1, PT, R200, UR4, PT ;  /* 0x00000004c8007c0c */ /* 0x020fe2000bf26270 */
[----:B------:R-:W-:Y:S01]  /*b780*/  IMAD.U32 R7, RZ, RZ, UR6 ;  /* 0x00000006ff077e24 */ /* 0x000fe2000f8e00ff */
[----:B------:R-:W-:Y:S01]  /*b790*/  MOV R13, UR6 ;  /* 0x00000006000d7c02 */ /* 0x000fe20008000f00 */
[----:B------:R-:W-:Y:S01]  /*b7a0*/  USHF.R.S32.HI UR20, URZ, 0x1f, UR22 ;  /* 0x0000001f3f147899 */ /* 0x000fe20008011416 */
[----:B------:R-:W-:Y:S01]  /*b7b0*/  IMAD.U32 R26, RZ, RZ, UR6 ;  /* 0x00000006ff1a7e24 */ /* 0x000fe2000f8e00ff */
[----:B------:R-:W-:Y:S01]  /*b7c0*/  UIMAD UR4, UR13, UR22, URZ ;  /* 0x000000160d0472a4 */ /* 0x000fe2000f8e023f */
[----:B------:R-:W-:Y:S01]  /*b7d0*/  IMAD.U32 R2, RZ, RZ, UR22 ;  /* 0x00000016ff027e24 */ /* 0x000fe2000f8e00ff */
[----:B------:R-:W-:Y:S01]  /*b7e0*/  MOV R14, UR6 ;  /* 0x00000006000e7c02 */ /* 0x000fe20008000f00 */
[----:B------:R-:W-:Y:S01]  /*b7f0*/  IMAD.U32 R12, RZ, RZ, UR7 ;  /* 0x00000007ff0c7e24 */ /* 0x000fe2000f8e00ff */
[----:B------:R-:W-:Y:S01]  /*b800*/  UIMAD UR4, UR20, UR14, UR4 ;  /* 0x0000000e140472a4 */ /* 0x000fe2000f8e0204 */
[----:B------:R-:W-:Y:S01]  /*b810*/  IMAD.U32 R0, RZ, RZ, UR7 ;  /* 0x00000007ff007e24 */ /* 0x000fe2000f8e00ff */
[----:B------:R-:W-:-:S04]  /*b820*/  DEPBAR.LE SB0, 0x0 ;  /* 0x000080000000791a */ /* 0x000fc80000000000 */
[----:B------:R-:W1:Y:S01]  /*b830*/  @!P1 LDC.64 R24, c[0x0][0x220] ;  /* 0x00008800ff189b82 */ /* 0x000e620000000a00 */
[----:B------:R-:W-:-:S07]  /*b840*/  IMAD.U32 R21, RZ, RZ, UR6 ;  /* 0x00000006ff157e24 */ /* 0x000fce000f8e00ff */
[----:B------:R-:W-:Y:S01]  /*b850*/  BAR.SYNC.DEFER_BLOCKING 0x0 ;  /* 0x0000000000007b1d */ /* 0x000fe20000010000 */
[----:B------:R-:W-:-:S07]  /*b860*/  MOV R18, UR6 ;  /* 0x0000000600127c02 */ /* 0x000fce0008000f00 */
[----:B------:R-:W3:Y:S01]  /*b870*/  @!P1 LDC.64 R32, c[0x0][0x220] ;  /* 0x00008800ff209b82 */ /* 0x000ee20000000a00 */
[----:B------:R-:W-:Y:S01]  /*b880*/  VOTEU.ALL UP0, P1 ;  /* 0x00000000003f7886 */ /* 0x000fe20000800000 */
[----:B------:R-:W-:Y:S04]  /*b890*/  STL.64 [R1+0x108], R138 ;  /* 0x0001088a01007387 */ /* 0x000fe80000100a00 */
[----:B------:R-:W-:Y:S01]  /*b8a0*/  @!UP0 UIMAD UR27, UR7, 0x30, URZ ;  /* 0x00000030071b88a4 */ /* 0x000fe2000f8e023f */
[----:B------:R-:W-:Y:S01]  /*b8b0*/  STL.64 [R1+0x100], R136 ;  /* 0x0001008801007387 */ /* 0x000fe20000100a00 */
[----:B------:R-:W4:Y:S01]  /*b8c0*/  @!P1 LDC.64 R30, c[0x0][0x220] ;  /* 0x00008800ff1e9b82 */ /* 0x000f220000000a00 */
[----:B------:R-:W-:Y:S02]  /*b8d0*/  @!UP0 UIMAD UR21, UR7, 0x50, URZ ;  /* 0x00000050071588a4 */ /* 0x000fe4000f8e023f */
[----:B------:R-:W-:Y:S01]  /*b8e0*/  @!UP0 UIMAD UR20, UR7, 0x60, URZ ;  /* 0x00000060071488a4 */ /* 0x000fe2000f8e023f */
[----:B------:R-:W-:Y:S04]  /*b8f0*/  STL [R1+0xfc], R6 ;  /* 0x0000fc0601007387 */ /* 0x000fe80000100800 */
[----:B------:R-:W4:Y:S01]  /*b900*/  @!P1 LDC.64 R28, c[0x0][0x220] ;  /* 0x00008800ff1c9b82 */ /* 0x000f220000000a00 */
[----:B------:R-:W-:Y:S04]  /*b910*/  STL [R1+0xf8], R5 ;  /* 0x0000f80501007387 */ /* 0x000fe80000100800 */
[----:B------:R-:W-:Y:S03]  /*b920*/  @P1 STS.128 [R228+0x8000], RZ ;  /* 0x008000ffe4001388 */ /* 0x000fe60000000c00 */
[----:B------:R-:W4:Y:S08]  /*b930*/  @!P1 LDC.64 R34, c[0x0][0x220] ;  /* 0x00008800ff229b82 */ /* 0x000f300000000a00 */
[----:B------:R-:W4:Y:S01]  /*b940*/  @!P1 LDC.64 R36, c[0x0][0x220] ;  /* 0x00008800ff249b82 */ /* 0x000f220000000a00 */
[----:B--2---:R-:W-:-:S04]  /*b950*/  IMAD.WIDE.U32 R2, R2, UR14, R230 ;  /* 0x0000000e02027c25 */ /* 0x004fc8000f8e00e6 */
[----:B------:R-:W-:Y:S01]  /*b960*/  VIADD R3, R3, UR4 ;  /* 0x0000000403037c36 */ /* 0x000fe20008000000 */
[-C--:B------:R-:W-:Y:S01]  /*b970*/  @!P1 LEA R7, P2, R7, R2.reuse, 0x5 ;  /* 0x0000000207079211 */ /* 0x080fe200078428ff */
[----:B------:R-:W-:Y:S01]  /*b980*/  @!UP0 UIMAD UR4, UR7, 0x70, URZ ;  /* 0x00000070070488a4 */ /* 0x000fe2000f8e023f */
[-C--:B------:R-:W-:Y:S01]  /*b990*/  @!P1 LEA R26, P0, R26, R2.reuse, 0x6 ;  /* 0x000000021a1a9211 */ /* 0x080fe200078030ff */
[--C-:B------:R-:W-:Y:S01]  /*b9a0*/  @!P1 IMAD.MOV.U32 R17, RZ, RZ, R3.reuse ;  /* 0x000000ffff119224 */ /* 0x100fe200078e0003 */
[-C--:B------:R-:W-:Y:S01]  /*b9b0*/  @!P1 LEA.HI.X R27, R13, R3.reuse, R12, 0x5, P2 ;  /* 0x000000030d1b9211 */ /* 0x080fe200010f2c0c */
[----:B------:R-:W-:Y:S01]  /*b9c0*/  IMAD.U32 R12, RZ, RZ, UR6 ;  /* 0x00000006ff0c7e24 */ /* 0x000fe2000f8e00ff */
[-C--:B------:R-:W-:Y:S01]  /*b9d0*/  @!P1 LEA.HI.X R38, R14, R3.reuse, R0, 0x6, P0 ;  /* 0x000000030e269211 */ /* 0x080fe200000f3400 */
[--C-:B------:R-:W-:Y:S01]  /*b9e0*/  @!P1 IMAD.MOV.U32 R14, RZ, RZ, R2.reuse ;  /* 0x000000ffff0e9224 */ /* 0x100fe200078e0002 */
[-C--:B------:R-:W-:Y:S01]  /*b9f0*/  @!P1 MOV R15, R3.reuse ;  /* 0x00000003000f9202 */ /* 0x080fe20000000f00 */
[----:B------:R-:W-:Y:S01]  /*ba00*/  IMAD.U32 R0, RZ, RZ, UR6 ;  /* 0x00000006ff007e24 */ /* 0x000fe2000f8e00ff */
[----:B------:R-:W-:Y:S01]  /*ba10*/  @!P1 MOV R16, R2 ;  /* 0x0000000200109202 */ /* 0x000fe20000000f00 */
[----:B------:R-:W-:Y:S01]  /*ba20*/  @!P1 IMAD.WIDE.U32 R18, R18, 0x30, R2 ;  /* 0x0000003012129825 */ /* 0x000fe200078e0002 */
[----:B------:R-:W-:-:S02]  /*ba30*/  @!P1 MOV R13, R3 ;  /* 0x00000003000d9202 */ /* 0x000fc40000000f00 */
[----:B-1----:R-:W-:Y:S01]  /*ba40*/  @!P1 LEA R20, P2, R2, R24, 0x1 ;  /* 0x0000001802149211 */ /* 0x002fe200078408ff */
[----:B------:R-:W-:-:S04]  /*ba50*/  @!P1 IMAD.WIDE.U32 R14, R12, 0x60, R14 ;  /* 0x000000600c0e9825 */ /* 0x000fc800078e000e */
[----:B------:R-:W-:Y:S02]  /*ba60*/  @!P1 IMAD.MOV.U32 R12, RZ, RZ, R2 ;  /* 0x000000ffff0c9224 */ /* 0x000fe400078e0002 */
[----:B------:R-:W-:Y:S01]  /*ba70*/  @!P1 IMAD.WIDE.U32 R16, R0, 0x50, R16 ;  /* 0x0000005000109825 */ /* 0x000fe200078e0010 */
[----:B------:R-:W-:-:S03]  /*ba80*/  @!P1 IADD3 R0, P0, R2, UR16, RZ ;  /* 0x0000001002009c10 */ /* 0x000fc6000ff1e0ff */
[----:B------:R-:W-:Y:S01]  /*ba90*/  @!P1 IMAD.WIDE.U32 R12, R21, 0x70, R12 ;  /* 0x00000070150c9825 */ /* 0x000fe200078e000c */
[----:B------:R-:W-:Y:S02]  /*baa0*/  @!P1 LEA.HI.X R21, R2, R25, R3, 0x1, P2 ;  /* 0x0000001902159211 */ /* 0x000fe400010f0c03 */
[----:B------:R-:W-:Y:S01]  /*bab0*/  @!P1 IADD3.X R23, R3, UR15, RZ, P0, !PT ;  /* 0x0000000f03179c10 */ /* 0x000fe200087fe4ff */
[----:B------:R-:W1:Y:S01]  /*bac0*/  @!P1 LDC.64 R24, c[0x0][0x220] ;  /* 0x00008800ff189b82 */ /* 0x000e620000000a00 */
[C---:B---3--:R-:W-:Y:S01]  /*bad0*/  @!P1 LEA R22, P0, R0.reuse, R32, 0x1 ;  /* 0x0000002000169211 */ /* 0x048fe200078008ff */
[----:B------:R-:W-:Y:S01]  /*bae0*/  @!PT LDS RZ, [RZ] ;  /* 0x00000000fffff984 */ /* 0x000fe20000000800 */
[----:B------:R-:W-:Y:S01]  /*baf0*/  @!PT LDS RZ, [RZ] ;  /* 0x00000000fffff984 */ /* 0x000fe20000000800 */
[----:B------:R-:W-:Y:S01]  /*bb00*/  @!PT LDS RZ, [RZ] ;  /* 0x00000000fffff984 */ /* 0x000fe20000000800 */
[----:B------:R2:W-:Y:S03]  /*bb10*/  @!P1 LDGSTS.E.BYPASS.LTC128B.128 [R228+0x8000], desc[UR24][R20.64] ;  /* 0x0800000014e49fae */ /* 0x0005e6000b901d58 */
[----:B------:R-:W-:Y:S01]  /*bb20*/  @!P1 LEA.HI.X R23, R0, R33, R23, 0x1, P0 ;  /* 0x0000002100179211 */ /* 0x000fe200000f0c17 */
[----:B------:R-:W-:Y:S01]  /*bb30*/  @!P1 VIADD R0, R19, UR27 ;  /* 0x0000001b13009c36 */ /* 0x000fe20008000000 */
[C---:B----4-:R-:W-:Y:S01]  /*bb40*/  @!P1 LEA R2, P0, R7.reuse, R30, 0x1 ;  /* 0x0000001e07029211 */ /* 0x050fe200078008ff */
[----:B------:R-:W2:Y:S01]  /*bb50*/  @!P1 LDC.64 R32, c[0x0][0x220] ;  /* 0x00008800ff209b82 */ /* 0x000ea20000000a00 */
        /* <DEDUP_REMOVED lines=17> */
[C---:B--2---:R-:W-:Y:S01]  /*bc70*/  @!P1 LEA R20, P3, R16.reuse, R32, 0x1 ;  /* 0x0000002010149211 */ /* 0x044fe200078608ff */
[----:B------:R-:W-:Y:S01]  /*bc80*/  @!PT LDS RZ, [RZ] ;  /* 0x00000000fffff984 */ /* 0x000fe20000000800 */
[----:B------:R-:W-:Y:S01]  /*bc90*/  @!PT LDS RZ, [RZ] ;  /* 0x00000000fffff984 */ /* 0x000fe20000000800 */
[----:B------:R-:W-:Y:S01]  /*bca0*/  @!PT LDS RZ, [RZ] ;  /* 0x00000000fffff984 */ /* 0x000fe20000000800 */
[----:B------:R-:W-:Y:S03]  /*bcb0*/  @!P1 LDGSTS.E.BYPASS.LTC128B.128 [R228+0x9800], desc[UR24][R24.64] ;  /* 0x0980000018e49fae */ /* 0x000fe6000b901d58 */
[----:B------:R-:W-:Y:S01]  /*bcc0*/  @!P1 LEA.HI.X R21, R16, R33, R0, 0x1, P3 ;  /* 0x0000002110159211 */ /* 0x000fe200018f0c00 */
[----:B------:R-:W-:Y:S01]  /*bcd0*/  @P1 STS.128 [R228+0xa000], RZ ;  /* 0x00a000ffe4001388 */ /* 0x000fe20000000c00 */
[----:B---3--:R-:W-:-:S04]  /*bce0*/  @!P1 LEA R22, P0, R26, R28, 0x1 ;  /* 0x0000001c1a169211 */ /* 0x008fc800078008ff */
[----:B------:R-:W-:Y:S02]  /*bcf0*/  @!P1 LEA.HI.X R23, R26, R29, R38, 0x1, P0 ;  /* 0x0000001d1a179211 */ /* 0x000fe400000f0c26 */
[----:B----4-:R-:W-:-:S03]  /*bd00*/  @!P1 IADD3 R3, R15, UR20, RZ ;  /* 0x000000140f039c10 */ /* 0x010fc6000fffe0ff */
[----:B------:R-:W-:Y:S01]  /*bd10*/  @!PT LDS RZ, [RZ] ;  /* 0x00000000fffff984 */ /* 0x000fe20000000800 */
[----:B------:R-:W-:Y:S01]  /*bd20*/  @!PT LDS RZ, [RZ] ;  /* 0x00000000fffff984 */ /* 0x000fe20000000800 */
[----:B------:R-:W-:Y:S01]  /*bd30*/  @!PT LDS RZ, [RZ] ;  /* 0x00000000fffff984 */ /* 0x000fe20000000800 */
[----:B------:R-:W-:Y:S01]  /*bd40*/  @!P1 LDGSTS.E.BYPASS.LTC128B.128 [R228+0xa000], desc[UR24][R22.64] ;  /* 0x0a00000016e49fae */ /* 0x000fe2000b901d58 */
[----:B------:R-:W-:Y:S02]  /*bd50*/  @!P1 LEA R2, P0, R12, R36, 0x1 ;  /* 0x000000240c029211 */ /* 0x000fe400078008ff */
[----:B------:R-:W-:Y:S01]  /*bd60*/  @!P1 LEA.HI.X R19, R14, R35, R3, 0x1, P2 ;  /* 0x000000230e139211 */ /* 0x000fe200010f0c03 */
        /* <DEDUP_REMOVED lines=21> */
[----:B------:R-:W3:Y:S04]  /*bec0*/  LDSM.16.M88.4 R64, [R216+0x6000] ;  /* 0x00600000d840783b */ /* 0x000ee80000000200 */
[----:B------:R-:W4:Y:S04]  /*bed0*/  LDSM.16.M88.4 R60, [R216+0x6800] ;  /* 0x00680000d83c783b */ /* 0x000f280000000200 */
[----:B------:R-:W2:Y:S04]  /*bee0*/  LDSM.16.M88.4 R56, [R216+0x7000] ;  /* 0x00700000d838783b */ /* 0x000ea80000000200 */
[----:B------:R-:W2:Y:S04]  /*bef0*/  LDSM.16.M88.4 R52, [R216+0x7800] ;  /* 0x00780000d834783b */ /* 0x000ea80000000200 */
[----:B------:R-:W-:Y:S04]  /*bf00*/  LDSM.16.M88.4 R12, [R248+0x2000] ;  /* 0x00200000f80c783b */ /* 0x000fe80000000200 */
[----:B------:R-:W2:Y:S04]  /*bf10*/  LDSM.16.M88.4 R44, [R222+0x4800] ;  /* 0x00480000de2c783b */ /* 0x000ea80000000200 */
[----:B------:R-:W2:Y:S04]  /*bf20*/  LDSM.16.M88.4 R48, [R222+0x4000] ;  /* 0x00400000de30783b */ /* 0x000ea80000000200 */
[----:B------:R-:W-:Y:S04]  /*bf30*/  LDSM.16.M88.4 R40, [R222+0x5000] ;  /* 0x00500000de28783b */ /* 0x000fe80000000200 */
[----:B------:R-:W-:Y:S01]  /*bf40*/  LDSM.16.M88.4 R32, [R222+0x6000] ;  /* 0x00600000de20783b */ /* 0x000fe20000000200 */
[C---:B-1----:R-:W-:Y:S03]  /*bf50*/  HMMA.16816.F32.BF16 R108, R16.reuse, R84, RZ ;  /* 0x00000054106c723c */ /* 0x042fe600000418ff */
[----:B------:R-:W-:Y:S04]  /*bf60*/  LDSM.16.M88.4 R36, [R222+0x5800] ;  /* 0x00580000de24783b */ /* 0x000fe80000000200 */
[----:B------:R-:W-:Y:S01]  /*bf70*/  LDSM.16.M88.4 R28, [R222+0x6800] ;  /* 0x00680000de1c783b */ /* 0x000fe20000000200 */
[C---:B------:R-:W-:Y:S03]  /*bf80*/  HMMA.16816.F32.BF16 R112, R16.reuse, R88, RZ ;  /* 0x000000581070723c */ /* 0x040fe600000418ff */
[----:B------:R-:W-:Y:S03]  /*bf90*/  LDSM.16.M88.4 R24, [R248] ;  /* 0x00000000f818783b */ /* 0x000fe60000000200 */
[C---:B------:R-:W-:Y:S01]  /*bfa0*/  HMMA.16816.F32.BF16 R104, R16.reuse, R80, RZ ;  /* 0x000000501068723c */ /* 0x040fe200000418ff */
[----:B------:R-:W-:Y:S04]  /*bfb0*/  LDSM.16.M88.4 R20, [R224] ;  /* 0x00000000e014783b */ /* 0x000fe80000000200 */
[----:B------:R-:W1:Y:S01]  /*bfc0*/  LDSM.16.M88.4 R96, [R222+0x7000] ;  /* 0x00700000de60783b */ /* 0x000e620000000200 */
[C---:B------:R-:W-:Y:S03]  /*bfd0*/  HMMA.16816.F32.BF16 R100, R16.reuse, R76, RZ ;  /* 0x0000004c1064723c */ /* 0x040fe600000418ff */
[----:B------:R-:W1:Y:S03]  /*bfe0*/  LDSM.16.M88.4 R92, [R222+0x7800] ;  /* 0x00780000de5c783b */ /* 0x000e660000000200 */
[C---:B---3--:R-:W-:Y:S01]  /*bff0*/  HMMA.16816.F32.BF16 R212, R16.reuse, R64, RZ ;  /* 0x0000004010d4723c */ /* 0x048fe200000418ff */
[----:B------:R-:W0:Y:S05]  /*c000*/  LDGDEPBAR ;  /* 0x00000000000079af */ /* 0x000e2a0000000000 */
[C---:B----4-:R-:W-:Y:S06]  /*c010*/  HMMA.16816.F32.BF16 R204, R16.reuse, R60, RZ ;  /* 0x0000003c10cc723c */ /* 0x050fec00000418ff */
[C---:B--2---:R-:W-:Y:S06]  /*c020*/  HMMA.16816.F32.BF16 R128, R16.reuse, R56, RZ ;  /* 0x000000381080723c */ /* 0x044fec00000418ff */
        /* <DEDUP_REMOVED lines=9> */
[C---:B------:R-:W-:Y:S06]  /*c0c0*/  HMMA.16816.F32.BF16 R16, R12.reuse, R44, R108 ;  /* 0x0000002c0c10723c */ /* 0x040fec000004186c */
[C---:B------:R-:W-:Y:S06]  /*c0d0*/  HMMA.16816.F32.BF16 R136, R12.reuse, R48, R112 ;  /* 0x000000300c88723c */ /* 0x040fec0000041870 */
[----:B-1----:R-:W-:Y:S06]  /*c0e0*/  HMMA.16816.F32.BF16 R128, R12, R96, R128 ;  /* 0x000000600c80723c */ /* 0x002fec0000041880 */
[----:B------:R-:W-:Y:S06]  /*c0f0*/  HMMA.16816.F32.BF16 R108, R20, R88, RZ ;  /* 0x00000058146c723c */ /* 0x000fec00000418ff */
[----:B------:R-:W-:Y:S01]  /*c100*/  MOV R251, R17 ;  /* 0x0000001100fb7202 */ /* 0x000fe20000000f00 */
[----:B------:R-:W-:Y:S01]  /*c110*/  IMAD.MOV.U32 R250, RZ, RZ, R16 ;  /* 0x000000fffffa7224 */ /* 0x000fe200078e0010 */
[----:B------:R-:W-:Y:S01]  /*c120*/  MOV R248, R19 ;  /* 0x0000001300f87202 */ /* 0x000fe20000000f00 */
[----:B------:R-:W-:Y:S01]  /*c130*/  IMAD.MOV.U32 R249, RZ, RZ, R18 ;  /* 0x000000fffff97224 */ /* 0x000fe200078e0012 */
[----:B------:R-:W-:Y:S02]  /*c140*/  HMMA.16816.F32.BF16 R244, R12, R50, R244 ;  /* 0x000000320cf4723c */ /* 0x000fe400000418f4 */
[----:B------:R-:W-:Y:S01]  /*c150*/  IMAD.MOV.U32 R5, RZ, RZ, R136 ;  /* 0x000000ffff057224 */ /* 0x000fe200078e0088 */
[----:B------:R-:W-:Y:S01]  /*c160*/  MOV R3, R138 ;  /* 0x0000008a00037202 */ /* 0x000fe20000000f00 */
[----:B------:R-:W-:-:S02]  /*c170*/  IMAD.MOV.U32 R2, RZ, RZ, R139 ;  /* 0x000000ffff027224 */ /* 0x000fc400078e008b */
[C---:B------:R-:W-:Y:S01]  /*c180*/  HMMA.16816.F32.BF16 R16, R12.reuse, R40, R104 ;  /* 0x000000280c10723c */ /* 0x040fe20000041868 */
[----:B------:R-:W-:Y:S02]  /*c190*/  IMAD.MOV.U32 R0, RZ, RZ, R137 ;  /* 0x000000ffff007224 */ /* 0x000fe400078e0089 */
[----:B------:R-:W-:Y:S02]  /*c1a0*/  IMAD.MOV.U32 R88, RZ, RZ, R5 ;  /* 0x000000ffff587224 */ /* 0x000fe400078e0005 */
[----:B------:R-:W-:Y:S01]  /*c1b0*/  IMAD.MOV.U32 R5, RZ, RZ, R129 ;  /* 0x000000ffff057224 */ /* 0x000fe200078e0081 */
[----:B------:R-:W-:Y:S01]  /*c1c0*/  HMMA.16816.F32.BF16 R136, R12, R32, R212 ;  /* 0x000000200c88723c */ /* 0x000fe200000418d4 */
[----:B------:R-:W-:-:S05]  /*c1d0*/  IMAD.MOV.U32 R7, RZ, RZ, R131 ;  /* 0x000000ffff077224 */ /* 0x000fca00078e0083 */
[----:B------:R-:W-:Y:S06]  /*c1e0*/  HMMA.16816.F32.BF16 R104, R20, R84, RZ ;  /* 0x000000541468723c */ /* 0x000fec00000418ff */
[----:B------:R-:W-:Y:S01]  /*c1f0*/  HMMA.16816.F32.BF16 R240, R12, R46, R240 ;  /* 0x0000002e0cf0723c */ /* 0x000fe200000418f0 */
[----:B------:R-:W-:Y:S01]  /*c200*/  IMAD.MOV.U32 R84, RZ, RZ, R3 ;  /* 0x000000ffff547224 */ /* 0x000fe200078e0003 */
[----:B------:R-:W-:-:S04]  /*c210*/  MOV R85, R2 ;  /* 0x0000000200557202 */ /* 0x000fc80000000f00 */
        /* <DEDUP_REMOVED lines=11> */
[----:B------:R-:W-:-:S04]  /*c2d0*/  MOV R6, R130 ;  /* 0x0000008200067202 */ /* 0x000fc80000000f00 */
[----:B------:R-:W-:Y:S06]  /*c2e0*/  HMMA.16816.F32.BF16 R136, R12, R28, R204 ;  /* 0x0000001c0c88723c */ /* 0x000fec00000418cc */
[----:B------:R-:W-:Y:S06]  /*c2f0*/  HMMA.16816.F32.BF16 R100, R20, R80, RZ ;  /* 0x000000501464723c */ /* 0x000fec00000418ff */
[----:B------:R-:W-:Y:S01]  /*c300*/  HMMA.16816.F32.BF16 R204, R12, R38, R232 ;  /* 0x000000260ccc723c */ /* 0x000fe200000418e8 */
[----:B------:R-:W-:-:S05]  /*c310*/  IMAD.MOV.U32 R81, RZ, RZ, R0 ;  /* 0x000000ffff517224 */ /* 0x000fca00078e0000 */
[----:B------:R-:W-:Y:S01]  /*c320*/  IMAD.MOV.U32 R113, RZ, RZ, R17 ;  /* 0x000000ffff717224 */ /* 0x000fe200078e0011 */
[----:B------:R-:W-:Y:S01]  /*c330*/  MOV R112, R18 ;  /* 0x0000001200707202 */ /* 0x000fe20000000f00 */
[----:B------:R-:W-:Y:S01]  /*c340*/  IMAD.MOV.U32 R74, RZ, RZ, R19 ;  /* 0x000000ffff4a7224 */ /* 0x000fe200078e0013 */
[----:B------:R-:W-:Y:S01]  /*c350*/  HMMA.16816.F32.BF16 R232, R12, R94, R116 ;  /* 0x0000005e0ce8723c */ /* 0x000fe20000041874 */
[----:B------:R-:W-:Y:S02]  /*c360*/  IMAD.MOV.U32 R68, RZ, RZ, R16 ;  /* 0x000000ffff447224 */ /* 0x000fe400078e0010 */
[----:B------:R-:W-:Y:S01]  /*c370*/  MOV R213, R138 ;  /* 0x0000008a00d57202 */ /* 0x000fe20000000f00 */
[----:B------:R-:W-:Y:S02]  /*c380*/  IMAD.MOV.U32 R212, RZ, RZ, R139 ;  /* 0x000000ffffd47224 */ /* 0x000fe400078e008b */
[----:B------:R-:W-:Y:S01]  /*c390*/  HMMA.16816.F32.BF16 R16, R20, R76, RZ ;  /* 0x0000004c1410723c */ /* 0x000fe200000418ff */
[----:B------:R-:W-:-:S05]  /*c3a0*/  IMAD.MOV.U32 R80, RZ, RZ, R136 ;  /* 0x000000ffff507224 */ /* 0x000fca00078e0088 */
[----:B------:R-:W-:Y:S01]  /*c3b0*/  HMMA.16816.F32.BF16 R116, R24, R44, R104 ;  /* 0x0000002c1874723c */ /* 0x000fe20000041868 */
[----:B------:R-:W-:Y:S01]  /*c3c0*/  MOV R77, R137 ;  /* 0x00000089004d7202 */ /* 0x000fe20000000f00 */
[----:B------:R-:W-:-:S04]  /*c3d0*/  IMAD.MOV.U32 R76, RZ, RZ, R128 ;  /* 0x000000ffff4c7224 */ /* 0x000fc800078e0080 */
[C---:B------:R-:W-:Y:S06]  /*c3e0*/  HMMA.16816.F32.BF16 R136, R12.reuse, R92, R120 ;  /* 0x0000005c0c88723c */ /* 0x040fec0000041878 */
[C---:B------:R-:W-:Y:S06]  /*c3f0*/  HMMA.16816.F32.BF16 R120, R12.reuse, R30, R132 ;  /* 0x0000001e0c78723c */ /* 0x040fec0000041884 */
[----:B------:R-:W-:Y:S01]  /*c400*/  HMMA.16816.F32.BF16 R128, R12, R34, R208 ;  /* 0x000000220c80723c */ /* 0x000fe200000418d0 */
[----:B------:R-:W-:Y:S01]  /*c410*/  IMAD.MOV.U32 R133, RZ, RZ, R81 ;  /* 0x000000ffff857224 */ /* 0x000fe200078e0051 */
[----:B------:R-:W-:Y:S01]  /*c420*/  MOV R134, R84 ;  /* 0x0000005400867202 */ /* 0x000fe20000000f00 */
[----:B------:R-:W-:-:S02]  /*c430*/  IMAD.MOV.U32 R135, RZ, RZ, R85 ;  /* 0x000000ffff877224 */ /* 0x000fc400078e0055 */
[----:B------:R-:W-:Y:S01]  /*c440*/  IMAD.MOV.U32 R132, RZ, RZ, R88 ;  /* 0x000000ffff847224 */ /* 0x000fe200078e0058 */
[C---:B------:R-:W-:Y:S01]  /*c450*/  HMMA.16816.F32.BF16 R104, R20.reuse, R78, RZ ;  /* 0x0000004e1468723c */ /* 0x040fe200000418ff */
[----:B------:R-:W-:Y:S01]  /*c460*/  IMAD.MOV.U32 R210, RZ, RZ, R252 ;  /* 0x000000ffffd27224 */ /* 0x000fe200078e00fc */
[----:B------:R-:W-:Y:S01]  /*c470*/  MOV R208, R229 ;  /* 0x000000e500d07202 */ /* 0x000fe20000000f00 */
[----:B------:R-:W-:Y:S01]  /*c480*/  IMAD.MOV.U32 R211, RZ, RZ, R231 ;  /* 0x000000ffffd37224 */ /* 0x000fe200078e00e7 */
[----:B------:R-:W-:Y:S02]  /*c490*/  MOV R209, R89 ;  /* 0x0000005900d17202 */ /* 0x000fe40000000f00 */
[C---:B------:R-:W-:Y:S06]  /*c4a0*/  HMMA.16816.F32.BF16 R88, R20.reuse, R90, RZ ;  /* 0x0000005a1458723c */ /* 0x040fec00000418ff */
[----:B------:R-:W-:Y:S01]  /*c4b0*/  MOV R69, R120 ;  /* 0x0000007800457202 */ /* 0x000fe20000000f00 */
[----:B------:R-:W-:Y:S01]  /*c4c0*/  IMAD.MOV.U32 R3, RZ, RZ, R121 ;  /* 0x000000ffff037224 */ /* 0x000fe200078e0079 */
[----:B------:R-:W-:Y:S01]  /*c4d0*/  MOV R0, R123 ;  /* 0x0000007b00007202 */ /* 0x000fe20000000f00 */
[----:B------:R-:W-:Y:S01]  /*c4e0*/  IMAD.MOV.U32 R2, RZ, RZ, R122 ;  /* 0x000000ffff027224 */ /* 0x000fe200078e007a */
[----:B------:R-:W-:Y:S02]  /*c4f0*/  HMMA.16816.F32.BF16 R84, R20, R86, RZ ;  /* 0x000000561454723c */ /* 0x000fe400000418ff */
[----:B------:R-:W-:Y:S01]  /*c500*/  IMAD.MOV.U32 R227, RZ, RZ, R128 ;  /* 0x000000ffffe37224 */ /* 0x000fe200078e0080 */
[----:B------:R-:W-:Y:S01]  /*c510*/  MOV R226, R129 ;  /* 0x0000008100e27202 */ /* 0x000fe20000000f00 */
[----:B------:R-:W-:-:S02]  /*c520*/  IMAD.MOV.U32 R128, RZ, RZ, R77 ;  /* 0x000000ffff807224 */ /* 0x000fc400078e004d */
[----:B------:R-:W-:Y:S01]  /*c530*/  HMMA.16816.F32.BF16 R120, R12, R98, R124 ;  /* 0x000000620c78723c */ /* 0x000fe2000004187c */
[----:B------:R-:W-:Y:S01]  /*c540*/  IMAD.MOV.U32 R75, RZ, RZ, R131 ;  /* 0x000000ffff4b7224 */ /* 0x000fe200078e0083 */
[----:B------:R-:W-:Y:S01]  /*c550*/  MOV R131, R80 ;  /* 0x0000005000837202 */ /* 0x000fe20000000f00 */
[----:B------:R-:W-:Y:S02]  /*c560*/  IMAD.MOV.U32 R202, RZ, RZ, R130 ;  /* 0x000000ffffca7224 */ /* 0x000fe400078e0082 */
[----:B------:R-:W-:Y:S01]  /*c570*/  IMAD.MOV.U32 R129, RZ, RZ, R213 ;  /* 0x000000ffff817224 */ /* 0x000fe200078e00d5 */
[C---:B------:R-:W-:Y:S01]  /*c580*/  HMMA.16816.F32.BF16 R12, R20.reuse, R52, RZ ;  /* 0x00000034140c723c */ /* 0x040fe200000418ff */
[----:B------:R-:W-:Y:S01]  /*c590*/  IMAD.MOV.U32 R127, RZ, RZ, R76 ;  /* 0x000000ffff7f7224 */ /* 0x000fe200078e004c */
[----:B------:R-:W-:Y:S01]  /*c5a0*/  MOV R126, R250 ;  /* 0x000000fa007e7202 */ /* 0x000fe20000000f00 */
[----:B------:R-:W-:Y:S02]  /*c5b0*/  IMAD.MOV.U32 R130, RZ, RZ, R212 ;  /* 0x000000ffff827224 */ /* 0x000fe400078e00d4 */
[----:B------:R-:W-:Y:S01]  /*c5c0*/  IMAD.MOV.U32 R125, RZ, RZ, R251 ;  /* 0x000000ffff7d7224 */ /* 0x000fe200078e00fb */
[----:B------:R-:W-:Y:S01]  /*c5d0*/  HMMA.16816.F32.BF16 R76, R20, R64, RZ ;  /* 0x00000040144c723c */ /* 0x000fe200000418ff */
[----:B------:R-:W-:-:S02]  /*c5e0*/  IMAD.MOV.U32 R44, RZ, RZ, R128 ;  /* 0x000000ffff2c7224 */ /* 0x000fc400078e0080 */
[----:B------:R-:W-:-:S03]  /*c5f0*/  IMAD.MOV.U32 R45, RZ, RZ, R129 ;  /* 0x000000ffff2d7224 */ /* 0x000fc600078e0081 */
[----:B------:R-:W-:Y:S06]  /*c600*/  HMMA.16816.F32.BF16 R212, R24, R36, R16 ;  /* 0x0000002418d4723c */ /* 0x000fec0000041810 */
[----:B------:R-:W-:Y:S01]  /*c610*/  IMAD.MOV.U32 R124, RZ, RZ, R120 ;  /* 0x000000ffff7c7224 */ /* 0x000fe200078e0078 */
[----:B------:R-:W-:Y:S01]  /*c620*/  MOV R231, R122 ;  /* 0x0000007a00e77202 */ /* 0x000fe20000000f00 */
[----:B------:R-:W-:Y:S01]  /*c630*/  IMAD.MOV.U32 R252, RZ, RZ, R121 ;  /* 0x000000fffffc7224 */ /* 0x000fe200078e0079 */
[----:B------:R-:W-:Y:S01]  /*c640*/  HMMA.16816.F32.BF16 R16, R20, R56, RZ ;  /* 0x000000381410723c */ /* 0x000fe200000418ff */
[----:B------:R-:W-:Y:S01]  /*c650*/  IMAD.MOV.U32 R229, RZ, RZ, R123 ;  /* 0x000000ffffe57224 */ /* 0x000fe200078e007b */
[----:B------:R-:W-:Y:S01]  /*c660*/  MOV R37, R124 ;  /* 0x0000007c00257202 */ /* 0x000fe20000000f00 */
[----:B------:R-:W-:Y:S01]  /*c670*/  IMAD.MOV.U32 R36, RZ, RZ, R127 ;  /* 0x000000ffff247224 */ /* 0x000fe200078e007f */
[----:B------:R-:W-:Y:S01]  /*c680*/  MOV R124, R211 ;  /* 0x000000d3007c7202 */ /* 0x000fe20000000f00 */
[----:B------:R-:W-:Y:S01]  /*c690*/  IMAD.MOV.U32 R127, RZ, RZ, R210 ;  /* 0x000000ffff7f7224 */ /* 0x000fe200078e00d2 */
[----:B------:R-:W-:Y:S01]  /*c6a0*/  HMMA.16816.F32.BF16 R120, R24, R40, R100 ;  /* 0x000000281878723c */ /* 0x000fe20000041864 */
[----:B------:R-:W-:Y:S01]  /*c6b0*/  MOV R210, R203 ;  /* 0x000000cb00d27202 */ /* 0x000fe20000000f00 */
[----:B------:R-:W-:-:S04]  /*c6c0*/  IMAD.MOV.U32 R211, RZ, RZ, R115 ;  /* 0x000000ffffd37224 */ /* 0x000fc800078e0073 */
[----:B------:R-:W-:Y:S01]  /*c6d0*/  HMMA.16816.F32.BF16 R100, R20, R82, RZ ;  /* 0x000000521464723c */ /* 0x000fe200000418ff */
[----:B------:R-:W-:Y:S01]  /*c6e0*/  IMAD.MOV.U32 R40, RZ, RZ, R249 ;  /* 0x000000ffff287224 */ /* 0x000fe200078e00f9 */
[----:B------:R-:W-:-:S04]  /*c6f0*/  MOV R41, R248 ;  /* 0x000000f800297202 */ /* 0x000fc80000000f00 */
[C---:B------:R-:W-:Y:S06]  /*c700*/  HMMA.16816.F32.BF16 R80, R20.reuse, R66, RZ ;  /* 0x000000421450723c */ /* 0x040fec00000418ff */
[C---:B------:R-:W-:Y:S06]  /*c710*/  HMMA.16816.F32.BF16 R64, R20.reuse, R60, RZ ;  /* 0x0000003c1440723c */ /* 0x040fec00000418ff */
[----:B------:R-:W-:Y:S06]  /*c720*/  HMMA.16816.F32.BF16 R60, R20, R62, RZ ;  /* 0x0000003e143c723c */ /* 0x000fec00000418ff */
[----:B------:R-:W-:Y:S06]  /*c730*/  HMMA.16816.F32.BF16 R12, R24, R92, R12 ;  /* 0x0000005c180c723c */ /* 0x000fec000004180c */
[C---:B------:R-:W-:Y:S06]  /*c740*/  HMMA.16816.F32.BF16 R56, R20.reuse, R58, RZ ;  /* 0x0000003a1438723c */ /* 0x040fec00000418ff */
[----:B------:R-:W-:Y:S01]  /*c750*/  HMMA.16816.F32.BF16 R52, R20, R54, RZ ;  /* 0x000000361434723c */ /* 0x000fe200000418ff */
[----:B------:R-:W-:Y:S05]  /*c760*/  LDSM.16.M88.4 R20, [R4] ;  /* 0x000000000414783b */ /* 0x000fea0000000200 */
[C---:B------:R-:W-:Y:S06]  /*c770*/  HMMA.16816.F32.BF16 R108, R24.reuse, R48, R108 ;  /* 0x00000030186c723c */ /* 0x040fec000004186c */
[----:B------:R-:W-:Y:S01]  /*c780*/  HMMA.16816.F32.BF16 R248, R24, R32, R76 ;  /* 0x0000002018f8723c */ /* 0x000fe2000004184c */
[----:B------:R-:W-:Y:S01]  /*c790*/  MOV R48, R130 ;  /* 0x0000008200307202 */ /* 0x000fe20000000f00 */
[----:B------:R-:W-:-:S02]  /*c7a0*/  IMAD.MOV.U32 R49, RZ, RZ, R131 ;  /* 0x000000ffff317224 */ /* 0x000fc400078e0083 */
[----:B------:R-:W-:Y:S02]  /*c7b0*/  IMAD.MOV.U32 R203, RZ, RZ, R13 ;  /* 0x000000ffffcb7224 */ /* 0x000fe400078e000d */
[C---:B------:R-:W-:Y:S01]  /*c7c0*/  HMMA.16816.F32.BF16 R128, R24.reuse, R28, R64 ;  /* 0x0000001c1880723c */ /* 0x040fe20000041840 */
        /* <DEDUP_REMOVED lines=15> */
[----:B------:R-:W-:Y:S01]  /*c8c0*/  HMMA.16816.F32.BF16 R60, R24, R30, R60 ;  /* 0x0000001e183c723c */ /* 0x000fe2000004183c */
[----:B------:R-:W-:Y:S01]  /*c8d0*/  IMAD.MOV.U32 R126, RZ, RZ, R209 ;  /* 0x000000ffff7e7224 */ /* 0x000fe200078e00d1 */
[----:B------:R-:W1:Y:S01]  /*c8e0*/  LDSM.16.M88.4 R28, [R223+0x800] ;  /* 0x00080000df1c783b */ /* 0x000e620000000200 */
[----:B------:R-:W-:-:S02]  /*c8f0*/  IMAD.MOV.U32 R78, RZ, RZ, R45 ;  /* 0x000000ffff4e7224 */ /* 0x000fc400078e002d */
[----:B------:R-:W-:Y:S01]  /*c900*/  IMAD.MOV.U32 R79, RZ, RZ, R48 ;  /* 0x000000ffff4f7224 */ /* 0x000fe200078e0030 */
[C---:B------:R-:W-:Y:S01]  /*c910*/  HMMA.16816.F32.BF16 R44, R24.reuse, R46, R84 ;  /* 0x0000002e182c723c */ /* 0x040fe20000041854 */
[----:B------:R-:W-:Y:S02]  /*c920*/  IMAD.MOV.U32 R209, RZ, RZ, R230 ;  /* 0x000000ffffd17224 */ /* 0x000fe400078e00e6 */
[----:B------:R-:W-:Y:S02]  /*c930*/  IMAD.MOV.U32 R208, RZ, RZ, R114 ;  /* 0x000000ffffd07224 */ /* 0x000fe400078e0072 */
        /* <DEDUP_REMOVED lines=9> */
[----:B------:R2:W-:Y:S01]  /*c9d0*/  LDSM.16.M88.4 R12, [R4+0x2000] ;  /* 0x00200000040c783b */ /* 0x0005e20000000200 */
[----:B------:R-:W-:-:S02]  /*c9e0*/  IMAD.MOV.U32 R85, RZ, RZ, R33 ;  /* 0x000000ffff557224 */ /* 0x000fc400078e0021 */
[----:B------:R-:W-:Y:S01]  /*c9f0*/  IMAD.MOV.U32 R87, RZ, RZ, R41 ;  /* 0x000000ffff577224 */ /* 0x000fe200078e0029 */
[C---:B------:R-:W-:Y:S01]  /*ca00*/  HMMA.16816.F32.BF16 R88, R24.reuse, R34, R80 ;  /* 0x000000221858723c */ /* 0x040fe20000041850 */
[----:B------:R-:W3:Y:S04]  /*ca10*/  LDSM.16.M88.4 R32, [R223] ;  /* 0x00000000df20783b */ /* 0x000ee80000000200 */
[----:B------:R-:W4:Y:S01]  /*ca20*/  LDSM.16.M88.4 R16, [R223+0x1000] ;  /* 0x00100000df10783b */ /* 0x000f220000000200 */
[C---:B------:R-:W-:Y:S06]  /*ca30*/  HMMA.16816.F32.BF16 R40, R24.reuse, R42, R100 ;  /* 0x0000002a1828723c */ /* 0x040fec0000041864 */
[----:B------:R-:W-:Y:S01]  /*ca40*/  HMMA.16816.F32.BF16 R104, R24, R38, R104 ;  /* 0x000000261868723c */ /* 0x000fe20000041868 */
[----:B------:R-:W-:Y:S01]  /*ca50*/  MOV R100, R76 ;  /* 0x0000004c00647202 */ /* 0x000fe20000000f00 */
[----:B------:R-:W-:Y:S01]  /*ca60*/  IMAD.MOV.U32 R101, RZ, RZ, R77 ;  /* 0x000000ffff657224 */ /* 0x000fe200078e004d */
[----:B------:R-:W-:Y:S01]  /*ca70*/  MOV R103, R79 ;  /* 0x0000004f00677202 */ /* 0x000fe20000000f00 */
[----:B------:R-:W-:-:S02]  /*ca80*/  IMAD.MOV.U32 R102, RZ, RZ, R78 ;  /* 0x000000ffff667224 */ /* 0x000fc400078e004e */
[----:B------:R-:W-:Y:S01]  /*ca90*/  HMMA.16816.F32.BF16 R96, R24, R98, R56 ;  /* 0x000000621860723c */ /* 0x000fe20000041838 */
[----:B--2---:R-:W-:-:S05]  /*caa0*/  IMAD.MOV.U32 R4, RZ, RZ, R36 ;  /* 0x000000ffff047224 */ /* 0x004fca00078e0024 */
[----:B------:R-:W-:Y:S01]  /*cab0*/  HMMA.16816.F32.BF16 R92, R24, R94, R52 ;  /* 0x0000005e185c723c */ /* 0x000fe20000041834 */
[----:B------:R-:W2:Y:S05]  /*cac0*/  LDSM.16.M88.4 R24, [R223+0x2800] ;  /* 0x00280000df18783b */ /* 0x000eaa0000000200 */
[C---:B-1----:R-:W-:Y:S01]  /*cad0*/  HMMA.16816.F32.BF16 R56, R20.reuse, R28, R116 ;  /* 0x0000001c1438723c */ /* 0x042fe20000041874 */
[----:B------:R-:W-:Y:S01]  /*cae0*/  IMAD.MOV.U32 R52, RZ, RZ, R84 ;  /* 0x000000ffff347224 */ /* 0x000fe200078e0054 */
[----:B------:R-:W-:Y:S01]  /*caf0*/  MOV R53, R85 ;  /* 0x0000005500357202 */ /* 0x000fe20000000f00 */
[----:B------:R-:W-:Y:S02]  /*cb00*/  IMAD.MOV.U32 R54, RZ, RZ, R86 ;  /* 0x000000ffff367224 */ /* 0x000fe400078e0056 */
[----:B------:R-:W-:Y:S01]  /*cb10*/  IMAD.MOV.U32 R55, RZ, RZ, R87 ;  /* 0x000000ffff377224 */ /* 0x000fe200078e0057 */
[C---:B------:R-:W-:Y:S06]  /*cb20*/  HMMA.16816.F32.BF16 R44, R20.reuse, R30, R44 ;  /* 0x0000001e142c723c */ /* 0x040fec000004182c */
[----:B---3--:R-:W-:Y:S06]  /*cb30*/  HMMA.16816.F32.BF16 R80, R20, R32, R108 ;  /* 0x000000201450723c */ /* 0x008fec000004186c */
[-C--:B----4-:R-:W-:Y:S06]  /*cb40*/  HMMA.16816.F32.BF16 R116, R12, R16.reuse, R124 ;  /* 0x000000100c74723c */ /* 0x090fec000004187c */
[----:B------:R-:W-:Y:S06]  /*cb50*/  HMMA.16816.F32.BF16 R108, R20, R16, R120 ;  /* 0x00000010146c723c */ /* 0x000fec0000041878 */
[-C--:B------:R-:W-:Y:S06]  /*cb60*/  HMMA.16816.F32.BF16 R124, R12, R18.reuse, R236 ;  /* 0x000000120c7c723c */ /* 0x080fec00000418ec */
[----:B------:R-:W-:Y:S01]  /*cb70*/  HMMA.16816.F32.BF16 R40, R20, R18, R40 ;  /* 0x000000121428723c */ /* 0x000fe20000041828 */
[----:B------:R-:W1:Y:S01]  /*cb80*/  LDSM.16.M88.4 R16, [R223+0x3000] ;  /* 0x00300000df10783b */ /* 0x000e620000000200 */
[----:B------:R-:W-:Y:S01]  /*cb90*/  IMAD.MOV.U32 R236, RZ, RZ, R69 ;  /* 0x000000ffffec7224 */ /* 0x000fe200078e0045 */
[----:B------:R-:W-:Y:S01]  /*cba0*/  MOV R238, R2 ;  /* 0x0000000200ee7202 */ /* 0x000fe20000000f00 */
[----:B------:R-:W-:-:S02]  /*cbb0*/  IMAD.MOV.U32 R237, RZ, RZ, R3 ;  /* 0x000000ffffed7224 */ /* 0x000fc400078e0003 */
[----:B------:R-:W-:Y:S01]  /*cbc0*/  HMMA.16816.F32.BF16 R76, R12, R34, R244 ;  /* 0x000000220c4c723c */ /* 0x000fe200000418f4 */
[----:B------:R-:W-:-:S05]  /*cbd0*/  IMAD.MOV.U32 R239, RZ, RZ, R0 ;  /* 0x000000ffffef7224 */ /* 0x000fca00078e0000 */
[C---:B--2---:R-:W-:Y:S01]  /*cbe0*/  HMMA.16816.F32.BF16 R100, R12.reuse, R24, R100 ;  /* 0x000000180c64723c */ /* 0x044fe20000041864 */
[----:B------:R-:W-:Y:S01]  /*cbf0*/  IMAD.MOV.U32 R244, RZ, RZ, R37 ;  /* 0x000000fffff47224 */ /* 0x000fe200078e0025 */
[----:B------:R-:W-:Y:S01]  /*cc00*/  MOV R245, R252 ;  /* 0x000000fc00f57202 */ /* 0x000fe20000000f00 */
[----:B------:R-:W2:Y:S01]  /*cc10*/  LDSM.16.M88.4 R36, [R223+0x3800] ;  /* 0x00380000df24783b */ /* 0x000ea20000000200 */
[----:B------:R-:W-:Y:S02]  /*cc20*/  IMAD.MOV.U32 R246, RZ, RZ, R231 ;  /* 0x000000fffff67224 */ /* 0x000fe400078e00e7 */
[----:B------:R-:W-:Y:S01]  /*cc30*/  HMMA.16816.F32.BF16 R236, R12, R26, R236 ;  /* 0x0000001a0cec723c */ /* 0x000fe200000418ec */
[----:B------:R-:W-:-:S05]  /*cc40*/  IMAD.MOV.U32 R247, RZ, RZ, R229 ;  /* 0x000000fffff77224 */ /* 0x000fca00078e00e5 */
[----:B------:R-:W-:Y:S06]  /*cc50*/  HMMA.16816.F32.BF16 R84, R12, R32, R64 ;  /* 0x000000200c54723c */ /* 0x000fec0000041840 */
[----:B------:R-:W-:Y:S01]  /*cc60*/  HMMA.16816.F32.BF16 R64, R20, R34, R48 ;  /* 0x000000221440723c */ /* 0x000fe20000041830 */
[----:B------:R-:W3:Y:S05]  /*cc70*/  LDSM.16.M88.4 R32, [R223+0x1800] ;  /* 0x00180000df20783b */ /* 0x000eea0000000200 */
[----:B------:R-:W-:Y:S01]  /*cc80*/  HMMA.16816.F32.BF16 R52, R12, R28, R52 ;  /* 0x0000001c0c34723c */ /* 0x000fe20000041834 */
[----:B------:R-:W-:Y:S01]  /*cc90*/  MOV R69, R102 ;  /* 0x0000006600457202 */ /* 0x000fe20000000f00 */
[----:B------:R-:W-:-:S04]  /*cca0*/  IMAD.MOV.U32 R122, RZ, RZ, R103 ;  /* 0x000000ffff7a7224 */ /* 0x000fc800078e0067 */
[----:B------:R-:W-:Y:S01]  /*ccb0*/  HMMA.16816.F32.BF16 R48, R12, R30, R240 ;  /* 0x0000001e0c30723c */ /* 0x000fe200000418f0 */
[----:B------:R-:W4:Y:S01]  /*ccc0*/  LDSM.16.M88.4 R28, [R223+0x2000] ;  /* 0x00200000df1c783b */ /* 0x000f220000000200 */
[----:B------:R-:W-:Y:S01]  /*ccd0*/  IMAD.MOV.U32 R103, RZ, RZ, R238 ;  /* 0x000000ffff677224 */ /* 0x000fe200078e00ee */
[----:B------:R-:W-:-:S03]  /*cce0*/  MOV R102, R239 ;  /* 0x000000ef00667202 */ /* 0x000fc60000000f00 */
[C---:B-1----:R-:W-:Y:S01]  /*ccf0*/  HMMA.16816.F32.BF16 R4, R12.reuse, R16, R4 ;  /* 0x000000100c04723c */ /* 0x042fe20000041804 */
[----:B------:R-:W-:Y:S01]  /*cd00*/  MOV R243, R75 ;  /* 0x0000004b00f37202 */ /* 0x000fe20000000f00 */
[----:B------:R-:W-:Y:S01]  /*cd10*/  IMAD.MOV.U32 R75, RZ, RZ, R101 ;  /* 0x000000ffff4b7224 */ /* 0x000fe200078e0065 */
[----:B------:R-:W-:Y:S01]  /*cd20*/  MOV R240, R227 ;  /* 0x000000e300f07202 */ /* 0x000fe20000000f00 */
[----:B------:R-:W-:Y:S01]  /*cd30*/  IMAD.MOV.U32 R242, RZ, RZ, R202 ;  /* 0x000000fffff27224 */ /* 0x000fe200078e00ca */
[----:B------:R-:W-:Y:S01]  /*cd40*/  MOV R202, R237 ;  /* 0x000000ed00ca7202 */ /* 0x000fe20000000f00 */
[----:B------:R-:W-:Y:S01]  /*cd50*/  IMAD.MOV.U32 R101, RZ, RZ, R100 ;  /* 0x000000ffff657224 */ /* 0x000fe200078e0064 */
[----:B--2---:R-:W-:Y:S01]  /*cd60*/  HMMA.16816.F32.BF16 R232, R12, R38, R232 ;  /* 0x000000260ce8723c */ /* 0x004fe200000418e8 */
[----:B------:R-:W-:Y:S02]  /*cd70*/  IMAD.MOV.U32 R100, RZ, RZ, R236 ;  /* 0x000000ffff647224 */ /* 0x000fe400078e00ec */
[----:B------:R-:W-:-:S03]  /*cd80*/  IMAD.MOV.U32 R241, RZ, RZ, R226 ;  /* 0x000000fffff17224 */ /* 0x000fc600078e00e2 */
[C---:B------:R-:W-:Y:S06]  /*cd90*/  HMMA.16816.F32.BF16 R236, R12.reuse, R18, R244 ;  /* 0x000000120cec723c */ /* 0x040fec00000418f4 */
[C---:B------:R-:W-:Y:S06]  /*cda0*/  HMMA.16816.F32.BF16 R136, R12.reuse, R36, R136 ;  /* 0x000000240c88723c */ /* 0x040fec0000041888 */
[C---:B---3--:R-:W-:Y:S06]  /*cdb0*/  HMMA.16816.F32.BF16 R132, R12.reuse, R32, R132 ;  /* 0x000000200c84723c */ /* 0x048fec0000041884 */
[C---:B------:R-:W-:Y:S06]  /*cdc0*/  HMMA.16816.F32.BF16 R204, R12.reuse, R34, R204 ;  /* 0x000000220ccc723c */ /* 0x040fec00000418cc */
[----:B------:R-:W-:Y:S01]  /*cdd0*/  MOV R121, R237 ;  /* 0x000000ed00797202 */ /* 0x000fe20000000f00 */
[----:B------:R-:W-:Y:S01]  /*cde0*/  IMAD.MOV.U32 R120, RZ, RZ, R238 ;  /* 0x000000ffff787224 */ /* 0x000fe200078e00ee */
[C---:B----4-:R-:W-:Y:S01]  /*cdf0*/  HMMA.16816.F32.BF16 R208, R12.reuse, R28, R208 ;  /* 0x0000001c0cd0723c */ /* 0x050fe200000418d0 */
        /* <DEDUP_REMOVED lines=9> */
[----:B------:R1:W5:Y:S02]  /*ce90*/  LDL.LU.64 R138, [R1+0x108] ;  /* 0x00010800018a7983 */ /* 0x0003640000300a00 */
[----:B------:R-:W-:Y:S01]  /*cea0*/  MOV R13, R234 ;  /* 0x000000ea000d7202 */ /* 0x000fe20000000f00 */
[----:B------:R-:W-:Y:S01]  /*ceb0*/  IMAD.MOV.U32 R12, RZ, RZ, R235 ;  /* 0x000000ffff0c7224 */ /* 0x000fe200078e00eb */
[----:B------:R-:W-:Y:S01]  /*cec0*/  MOV R14, R121 ;  /* 0x00000079000e7202 */ /* 0x000fe20000000f00 */
[----:B------:R-:W-:Y:S01]  /*ced0*/  IMAD.MOV.U32 R15, RZ, RZ, R120 ;  /* 0x000000ffff0f7224 */ /* 0x000fe200078e0078 */
[C---:B------:R-:W-:Y:S01]  /*cee0*/  HMMA.16816.F32.BF16 R212, R20.reuse, R32, R212 ;  /* 0x0000002014d4723c */ /* 0x040fe200000418d4 */
[----:B------:R1:W5:Y:S05]  /*cef0*/  LDL.LU.64 R136, [R1+0x100] ;  /* 0x0001000001887983 */ /* 0x00036a0000300a00 */
[C---:B------:R-:W-:Y:S06]  /*cf00*/  HMMA.16816.F32.BF16 R236, R20.reuse, R30, R88 ;  /* 0x0000001e14ec723c */ /* 0x040fec0000041858 */
[----:B------:R-:W-:Y:S01]  /*cf10*/  HMMA.16816.F32.BF16 R232, R20, R24, R128 ;  /* 0x0000001814e8723c */ /* 0x000fe20000041880 */
[----:B------:R-:W-:Y:S01]  /*cf20*/  IMAD.MOV.U32 R88, RZ, RZ, R14 ;  /* 0x000000ffff587224 */ /* 0x000fe200078e000e */
[----:B------:R-:W-:Y:S01]  /*cf30*/  MOV R89, R15 ;  /* 0x0000000f00597202 */ /* 0x000fe20000000f00 */
[----:B------:R-:W-:Y:S01]  /*cf40*/  IMAD.MOV.U32 R90, RZ, RZ, R252 ;  /* 0x000000ffff5a7224 */ /* 0x000fe200078e00fc */
[----:B------:R-:W-:-:S02]  /*cf50*/  MOV R91, R231 ;  /* 0x000000e7005b7202 */ /* 0x000fc40000000f00 */
[----:B------:R-:W-:Y:S01]  /*cf60*/  HMMA.16816.F32.BF16 R244, R20, R34, R104 ;  /* 0x0000002214f4723c */ /* 0x000fe20000041868 */
[----:B------:R-:W-:Y:S01]  /*cf70*/  IMAD.MOV.U32 R128, RZ, RZ, R13 ;  /* 0x000000ffff807224 */ /* 0x000fe200078e000d */
[----:B------:R-:W-:Y:S01]  /*cf80*/  MOV R129, R12 ;  /* 0x0000000c00817202 */ /* 0x000fe20000000f00 */
[----:B------:R-:W-:-:S03]  /*cf90*/  IMAD.MOV.U32 R130, RZ, RZ, R3 ;  /* 0x000000ffff827224 */ /* 0x000fc600078e0003 */
[C---:B------:R-:W-:Y:S01]  /*cfa0*/  HMMA.16816.F32.BF16 R12, R20.reuse, R16, R112 ;  /* 0x00000010140c723c */ /* 0x040fe20000041870 */
        /* <DEDUP_REMOVED lines=9> */
[----:B------:R-:W-:Y:S01]  /*d040*/  LDSM.16.M88.4 R32, [R221] ;  /* 0x00000000dd20783b */ /* 0x000fe20000000200 */
[----:B------:R-:W-:Y:S01]  /*d050*/  IMAD.MOV.U32 R104, RZ, RZ, R0 ;  /* 0x000000ffff687224 */ /* 0x000fe200078e0000 */
[C---:B------:R-:W-:Y:S01]  /*d060*/  HMMA.16816.F32.BF16 R248, R20.reuse, R28, R248 ;  /* 0x0000001c14f8723c */ /* 0x040fe200000418f8 */
[----:B------:R-:W-:Y:S01]  /*d070*/  MOV R63, R2 ;  /* 0x00000002003f7202 */ /* 0x000fe20000000f00 */
[----:B------:R-:W-:Y:S01]  /*d080*/  LDSM.16.M88.4 R24, [R221+0x1000] ;  /* 0x00100000dd18783b */ /* 0x000fe20000000200 */
[----:B------:R-:W-:Y:S01]  /*d090*/  MOV R113, R203 ;  /* 0x000000cb00717202 */ /* 0x000fe20000000f00 */
[----:B------:R-:W-:Y:S01]  /*d0a0*/  IMAD.MOV.U32 R105, RZ, RZ, R75 ;  /* 0x000000ffff697224 */ /* 0x000fe200078e004b */
[----:B------:R-:W-:Y:S01]  /*d0b0*/  MOV R106, R69 ;  /* 0x00000045006a7202 */ /* 0x000fe20000000f00 */
[----:B------:R-:W-:Y:S01]  /*d0c0*/  LDSM.16.M88.4 R28, [R221+0x800] ;  /* 0x00080000dd1c783b */ /* 0x000fe20000000200 */
        /* <DEDUP_REMOVED lines=11> */
[----:B------:R-:W2:Y:S01]  /*d180*/  LDSM.16.M88.4 R16, [R225] ;  /* 0x00000000e110783b */ /* 0x000ea20000000200 */
[----:B------:R-:W-:-:S02]  /*d190*/  MOV R38, R121 ;  /* 0x0000007900267202 */ /* 0x000fc40000000f00 */
[----:B------:R-:W-:Y:S02]  /*d1a0*/  MOV R107, R202 ;  /* 0x000000ca006b7202 */ /* 0x000fe40000000f00 */
[----:B------:R-:W-:Y:S07]  /*d1b0*/  HMMA.16816.F32.BF16 R96, R20, R36, R112 ;  /* 0x000000241460723c */ /* 0x000fee0000041870 */
        /* <DEDUP_REMOVED lines=8> */
[----:B------:R-:W-:Y:S02]  /*d240*/  IMAD.MOV.U32 R20, RZ, RZ, R92 ;  /* 0x000000ffff147224 */ /* 0x000fe400078e005c */
[----:B------:R-:W-:Y:S01]  /*d250*/  MOV R68, R13 ;  /* 0x0000000d00447202 */ /* 0x000fe20000000f00 */
[----:B------:R-:W-:Y:S01]  /*d260*/  IMAD.MOV.U32 R0, RZ, RZ, R12 ;  /* 0x000000ffff007224 */ /* 0x000fe200078e000c */
[----:B------:R-:W-:Y:S01]  /*d270*/  MOV R230, R14 ;  /* 0x0000000e00e67202 */ /* 0x000fe20000000f00 */
[----:B------:R-:W-:Y:S02]  /*d280*/  IMAD.MOV.U32 R74, RZ, RZ, R15 ;  /* 0x000000ffff4a7224 */ /* 0x000fe400078e000f */
[----:B------:R-:W3:Y:S01]  /*d290*/  LDSM.16.M88.4 R12, [R225+0x2000] ;  /* 0x00200000e10c783b */ /* 0x000ee20000000200 */
[----:B------:R-:W-:Y:S01]  /*d2a0*/  IMAD.MOV.U32 R203, RZ, RZ, R96 ;  /* 0x000000ffffcb7224 */ /* 0x000fe200078e0060 */
[----:B------:R-:W-:Y:S01]  /*d2b0*/  MOV R202, R97 ;  /* 0x0000006100ca7202 */ /* 0x000fe20000000f00 */
[----:B------:R-:W-:Y:S01]  /*d2c0*/  IMAD.MOV.U32 R75, RZ, RZ, R98 ;  /* 0x000000ffff4b7224 */ /* 0x000fe200078e0062 */
[----:B------:R-:W-:Y:S01]  /*d2d0*/  MOV R69, R99 ;  /* 0x0000006300457202 */ /* 0x000fe20000000f00 */
[-C--:B--2---:R-:W-:Y:S06]  /*d2e0*/  HMMA.16816.F32.BF16 R120, R16, R32.reuse, R80 ;  /* 0x000000201078723c */ /* 0x084fec0000041850 */
[C---:B---3--:R-:W-:Y:S06]  /*d2f0*/  HMMA.16816.F32.BF16 R128, R12.reuse, R32, R84 ;  /* 0x000000200c80723c */ /* 0x048fec0000041854 */
[----:B------:R-:W-:Y:S01]  /*d300*/  HMMA.16816.F32.BF16 R112, R12, R34, R76 ;  /* 0x000000220c70723c */ /* 0x000fe2000004184c */
[----:B------:R-:W-:Y:S01]  /*d310*/  MOV R32, R105 ;  /* 0x0000006900207202 */ /* 0x000fe20000000f00 */
[----:B------:R-:W-:-:S04]  /*d320*/  IMAD.MOV.U32 R33, RZ, RZ, R106 ;  /* 0x000000ffff217224 */ /* 0x000fc800078e006a */
[C---:B------:R-:W-:Y:S01]  /*d330*/  HMMA.16816.F32.BF16 R84, R16.reuse, R24, R108 ;  /* 0x000000181054723c */ /* 0x040fe2000004186c */
[----:B------:R-:W-:Y:S01]  /*d340*/  MOV R76, R107 ;  /* 0x0000006b004c7202 */ /* 0x000fe20000000f00 */
[----:B------:R-:W-:Y:S01]  /*d350*/  IMAD.MOV.U32 R77, RZ, RZ, R103 ;  /* 0x000000ffff4d7224 */ /* 0x000fe200078e0067 */
[----:B------:R-:W-:Y:S01]  /*d360*/  MOV R78, R102 ;  /* 0x00000066004e7202 */ /* 0x000fe20000000f00 */
[----:B------:R-:W-:Y:S02]  /*d370*/  IMAD.MOV.U32 R79, RZ, RZ, R101 ;  /* 0x000000ffff4f7224 */ /* 0x000fe400078e0065 */
[----:B------:R-:W-:Y:S01]  /*d380*/  HMMA.16816.F32.BF16 R104, R16, R34, R64 ;  /* 0x000000221068723c */ /* 0x000fe20000041840 */
[----:B------:R-:W-:Y:S01]  /*d390*/  MOV R109, R32 ;  /* 0x00000020006d7202 */ /* 0x000fe20000000f00 */
[----:B------:R-:W-:Y:S01]  /*d3a0*/  IMAD.MOV.U32 R110, RZ, RZ, R33 ;  /* 0x000000ffff6e7224 */ /* 0x000fe200078e0021 */
[----:B------:R-:W-:Y:S01]  /*d3b0*/  MOV R111, R23 ;  /* 0x00000017006f7202 */ /* 0x000fe20000000f00 */
[----:B------:R-:W2:Y:S01]  /*d3c0*/  LDSM.16.M88.4 R32, [R221+0x1800] ;  /* 0x00180000dd20783b */ /* 0x000ea20000000200 */
[----:B------:R-:W-:Y:S01]  /*d3d0*/  IMAD.MOV.U32 R108, RZ, RZ, R79 ;  /* 0x000000ffff6c7224 */ /* 0x000fe200078e004f */
[----:B------:R-:W-:Y:S01]  /*d3e0*/  HMMA.16816.F32.BF16 R96, R12, R28, R52 ;  /* 0x0000001c0c60723c */ /* 0x000fe20000041834 */
[----:B------:R-:W-:-:S05]  /*d3f0*/  MOV R67, R100 ;  /* 0x0000006400437202 */ /* 0x000fca0000000f00 */
        /* <DEDUP_REMOVED lines=8> */
[----:B------:R-:W-:Y:S01]  /*d480*/  HMMA.16816.F32.BF16 R92, R12, R30, R48 ;  /* 0x0000001e0c5c723c */ /* 0x000fe20000041830 */
[----:B------:R-:W-:Y:S01]  /*d490*/  MOV R117, R76 ;  /* 0x0000004c00757202 */ /* 0x000fe20000000f00 */
[----:B------:R-:W-:Y:S01]  /*d4a0*/  IMAD.MOV.U32 R118, RZ, RZ, R77 ;  /* 0x000000ffff767224 */ /* 0x000fe200078e004d */
[----:B------:R-:W-:Y:S01]  /*d4b0*/  MOV R119, R78 ;  /* 0x0000004e00777202 */ /* 0x000fe20000000f00 */
[----:B------:R-:W-:-:S02]  /*d4c0*/  IMAD.MOV.U32 R116, RZ, RZ, R67 ;  /* 0x000000ffff747224 */ /* 0x000fc400078e0043 */
[----:B------:R-:W-:Y:S01]  /*d4d0*/  HMMA.16816.F32.BF16 R88, R16, R30, R44 ;  /* 0x0000001e1058723c */ /* 0x000fe2000004182c */
[----:B------:R-:W3:Y:S05]  /*d4e0*/  LDSM.16.M88.4 R28, [R221+0x2000] ;  /* 0x00200000dd1c783b */ /* 0x000eea0000000200 */
[----:B------:R-:W-:Y:S01]  /*d4f0*/  HMMA.16816.F32.BF16 R76, R12, R26, R124 ;  /* 0x0000001a0c4c723c */ /* 0x000fe2000004187c */
[----:B------:R-:W-:Y:S01]  /*d500*/  MOV R44, R38 ;  /* 0x00000026002c7202 */ /* 0x000fe20000000f00 */
[----:B------:R-:W-:Y:S01]  /*d510*/  IMAD.MOV.U32 R45, RZ, RZ, R39 ;  /* 0x000000ffff2d7224 */ /* 0x000fe200078e0027 */
[----:B------:R-:W-:Y:S01]  /*d520*/  MOV R46, R36 ;  /* 0x00000024002e7202 */ /* 0x000fe20000000f00 */
[----:B------:R-:W-:-:S02]  /*d530*/  IMAD.MOV.U32 R47, RZ, RZ, R37 ;  /* 0x000000ffff2f7224 */ /* 0x000fc400078e0025 */
[----:B------:R-:W-:Y:S01]  /*d540*/  LDSM.16.M88.4 R36, [R221+0x3800] ;  /* 0x00380000dd24783b */ /* 0x000fe20000000200 */
[----:B------:R-:W-:Y:S01]  /*d550*/  IMAD.MOV.U32 R126, RZ, RZ, R22 ;  /* 0x000000ffff7e7224 */ /* 0x000fe200078e0016 */
[----:B------:R-:W-:Y:S01]  /*d560*/  MOV R127, R21 ;  /* 0x00000015007f7202 */ /* 0x000fe20000000f00 */
[----:B------:R-:W-:Y:S01]  /*d570*/  IMAD.MOV.U32 R125, RZ, RZ, R20 ;  /* 0x000000ffff7d7224 */ /* 0x000fe200078e0014 */
[C---:B------:R-:W-:Y:S01]  /*d580*/  HMMA.16816.F32.BF16 R64, R16.reuse, R26, R40 ;  /* 0x0000001a1040723c */ /* 0x040fe20000041828 */
[----:B------:R-:W4:Y:S04]  /*d590*/  LDSM.16.M88.4 R20, [R221+0x3000] ;  /* 0x00300000dd14783b */ /* 0x000f280000000200 */
[----:B------:R-:W1:Y:S01]  /*d5a0*/  LDSM.16.M88.4 R24, [R221+0x2800] ;  /* 0x00280000dd18783b */ /* 0x000e620000000200 */
[-C--:B--2---:R-:W-:Y:S01]  /*d5b0*/  HMMA.16816.F32.BF16 R44, R16, R32.reuse, R44 ;  /* 0x00000020102c723c */ /* 0x084fe2000004182c */
[----:B------:R-:W-:Y:S01]  /*d5c0*/  MOV R40, R60 ;  /* 0x0000003c00287202 */ /* 0x000fe20000000f00 */
[----:B------:R-:W-:Y:S01]  /*d5d0*/  IMAD.MOV.U32 R41, RZ, RZ, R61 ;  /* 0x000000ffff297224 */ /* 0x000fe200078e003d */
[----:B------:R-:W-:Y:S01]  /*d5e0*/  MOV R42, R62 ;  /* 0x0000003e002a7202 */ /* 0x000fe20000000f00 */
[----:B------:R-:W-:Y:S01]  /*d5f0*/  IMAD.MOV.U32 R43, RZ, RZ, R63 ;  /* 0x000000ffff2b7224 */ /* 0x000fe200078e003f */
[----:B------:R-:W-:Y:S01]  /*d600*/  UISETP.GE.AND UP1, UPT, UR26, 0x3, UPT ;  /* 0x000000031a00788c */ /* 0x000fe2000bf26270 */
[----:B------:R-:W-:Y:S01]  /*d610*/  HMMA.16816.F32.BF16 R60, R12, R32, R132 ;  /* 0x000000200c3c723c */ /* 0x000fe20000041884 */
[----:B------:R-:W-:-:S06]  /*d620*/  DEPBAR.LE SB0, 0x0 ;  /* 0x000080000000791a */ /* 0x000fcc0000000000 */
[----:B------:R-:W-:Y:S01]  /*d630*/  MOV R132, R56 ;  /* 0x0000003800847202 */ /* 0x000fe20000000f00 */
[----:B------:R-:W-:Y:S01]  /*d640*/  IMAD.MOV.U32 R133, RZ, RZ, R57 ;  /* 0x000000ffff857224 */ /* 0x000fe200078e0039 */
[----:B------:R-:W-:Y:S01]  /*d650*/  MOV R134, R58 ;  /* 0x0000003a00867202 */ /* 0x000fe20000000f00 */
[----:B------:R-:W-:Y:S02]  /*d660*/  IMAD.MOV.U32 R135, RZ, RZ, R59 ;  /* 0x000000ffff877224 */ /* 0x000fe400078e003b */
[C---:B------:R-:W-:Y:S06]  /*d670*/  HMMA.16816.F32.BF16 R56, R12.reuse, R34, R204 ;  /* 0x000000220c38723c */ /* 0x040fec00000418cc */
[----:B---3--:R-:W-:Y:S01]  /*d680*/  HMMA.16816.F32.BF16 R48, R12, R30, R240 ;  /* 0x0000001e0c30723c */ /* 0x008fe200000418f0 */
[----:B------:R-:W-:Y:S01]  /*d690*/  MOV R204, R54 ;  /* 0x0000003600cc7202 */ /* 0x000fe20000000f00 */
[----:B------:R-:W-:Y:S01]  /*d6a0*/  IMAD.MOV.U32 R205, RZ, RZ, R55 ;  /* 0x000000ffffcd7224 */ /* 0x000fe200078e0037 */
[----:B------:R-:W-:Y:S01]  /*d6b0*/  MOV R206, R227 ;  /* 0x000000e300ce7202 */ /* 0x000fe20000000f00 */
[----:B------:R-:W-:-:S02]  /*d6c0*/  IMAD.MOV.U32 R207, RZ, RZ, R226 ;  /* 0x000000ffffcf7224 */ /* 0x000fc400078e00e2 */
[C---:B------:R-:W-:Y:S06]  /*d6d0*/  HMMA.16816.F32.BF16 R52, R12.reuse, R28, R208 ;  /* 0x0000001c0c34723c */ /* 0x040fec00000418d0 */
[C---:B----4-:R-:W-:Y:S06]  /*d6e0*/  HMMA.16816.F32.BF16 R208, R12.reuse, R20, R4 ;  /* 0x000000140cd0723c */ /* 0x050fec0000041804 */
[C---:B------:R-:W-:Y:S06]  /*d6f0*/  HMMA.16816.F32.BF16 R40, R12.reuse, R38, R40 ;  /* 0x000000260c28723c */ /* 0x040fec0000041828 */
[C---:B-1----:R-:W-:Y:S06]  /*d700*/  HMMA.16816.F32.BF16 R108, R12.reuse, R24, R108 ;  /* 0x000000180c6c723c */ /* 0x042fec000004186c */
[----:B------:R-:W-:Y:S06]  /*d710*/  HMMA.16816.F32.BF16 R116, R12, R26, R116 ;  /* 0x0000001a0c74723c */ /* 0x000fec0000041874 */
[----:B------:R-:W-:Y:S01]  /*d720*/  MOV R4, R208 ;  /* 0x000000d000047202 */ /* 0x000fe20000000f00 */
[----:B------:R-:W-:Y:S01]  /*d730*/  IMAD.MOV.U32 R242, RZ, RZ, R209 ;  /* 0x000000fffff27224 */ /* 0x000fe200078e00d1 */
[----:B------:R-:W-:Y:S01]  /*d740*/  MOV R241, R211 ;  /* 0x000000d300f17202 */ /* 0x000fe20000000f00 */
[----:B------:R-:W-:-:S02]  /*d750*/  IMAD.MOV.U32 R240, RZ, RZ, R210 ;  /* 0x000000fffff07224 */ /* 0x000fc400078e00d2 */
[----:B------:R-:W-:Y:S01]  /*d760*/  HMMA.16816.F32.BF16 R208, R12, R22, R132 ;  /* 0x000000160cd0723c */ /* 0x000fe20000041884 */
[----:B------:R-:W-:Y:S01]  /*d770*/  IMAD.MOV.U32 R243, RZ, RZ, R40 ;  /* 0x000000fffff37224 */ /* 0x000fe200078e0028 */
[----:B------:R-:W-:Y:S01]  /*d780*/  MOV R6, R41 ;  /* 0x0000002900067202 */ /* 0x000fe20000000f00 */
[----:B------:R-:W-:-:S15]  /*d790*/  IMAD.MOV.U32 R5, RZ, RZ, R43 ;  /* 0x000000ffff057224 */ /* 0x000fde00078e002b */
[----:B------:R-:W-:-:S06]  /*d7a0*/  NOP ;  /* 0x0000000000007918 */ /* 0x000fcc0000000000 */
[----:B------:R-:W-:Y:S01]  /*d7b0*/  MOV R133, R210 ;  /* 0x000000d200857202 */ /* 0x000fe20000000f00 */
[----:B------:R-:W-:Y:S01]  /*d7c0*/  IMAD.MOV.U32 R132, RZ, RZ, R208 ;  /* 0x000000ffff847224 */ /* 0x000fe200078e00d0 */
[----:B------:R-:W-:Y:S01]  /*d7d0*/  MOV R124, R209 ;  /* 0x000000d1007c7202 */ /* 0x000fe20000000f00 */
[----:B------:R-:W-:Y:S02]  /*d7e0*/  IMAD.MOV.U32 R7, RZ, RZ, R211 ;  /* 0x000000ffff077224 */ /* 0x000fe400078e00d3 */
[----:B------:R-:W-:Y:S07]  /*d7f0*/  HMMA.16816.F32.BF16 R208, R12, R36, R204 ;  /* 0x000000240cd0723c */ /* 0x000fee00000418cc */
[----:B------:R-:W-:-:S02]  /*d800*/  MOV R12, R42 ;  /* 0x0000002a000c7202 */ /* 0x000fc40000000f00 */
[C---:B------:R-:W-:Y:S06]  /*d810*/  HMMA.16816.F32.BF16 R40, R16.reuse, R34, R244 ;  /* 0x000000221028723c */ /* 0x040fec00000418f4 */
[----:B------:R-:W-:Y:S01]  /*d820*/  HMMA.16816.F32.BF16 R32, R16, R28, R248 ;  /* 0x0000001c1020723c */ /* 0x000fe200000418f8 */
[----:B------:R-:W-:Y:S02]  /*d830*/  IMAD.MOV.U32 R245, RZ, RZ, R0 ;  /* 0x000000fffff57224 */ /* 0x000fe400078e0000 */
[----:B------:R-:W-:Y:S01]  /*d840*/  FMUL.FTZ R0, R120, UR29 ;  /* 0x0000001d78007c20 */ /* 0x000fe20008410000 */
[----:B------:R-:W-:-:S02]  /*d850*/  MOV R247, R12 ;  /* 0x0000000c00f77202 */ /* 0x000fc40000000f00 */
[----:B------:R-:W-:Y:S01]  /*d860*/  MOV R246, R68 ;  /* 0x0000004400f67202 */ /* 0x000fe20000000f00 */
[----:B------:R1:W-:Y:S01]  /*d870*/  MUFU.TANH R134, R0 ;  /* 0x0000000000867308 */ /* 0x0003e20000002400 */
        /* <DEDUP_REMOVED lines=10> */
[C---:B------:R-:W-:Y:S01]  /*d920*/  HMMA.16816.F32.BF16 R24, R16.reuse, R26, R212 ;  /* 0x0000001a1018723c */ /* 0x040fe200000418d4 */
[----:B------:R-:W-:Y:S01]  /*d930*/  IMAD.MOV.U32 R226, RZ, RZ, R210 ;  /* 0x000000ffffe27224 */ /* 0x000fe200078e00d2 */
[----:B------:R-:W-:Y:S01]  /*d940*/  MOV R210, R127 ;  /* 0x0000007f00d27202 */ /* 0x000fe20000000f00 */
[----:B------:R-:W-:Y:S02]  /*d950*/  IMAD.MOV.U32 R211, RZ, RZ, R229 ;  /* 0x000000ffffd37224 */ /* 0x000fe400078e00e5 */
[----:B-1----:R-:W-:Y:S01]  /*d960*/  FMUL.FTZ R0, R121, UR29 ;  /* 0x0000001d79007c20 */ /* 0x002fe20008410000 */
[----:B------:R-:W-:Y:S01]  /*d970*/  IMAD.MOV.U32 R233, RZ, RZ, R243 ;  /* 0x000000ffffe97224 */ /* 0x000fe200078e00f3 */
[----:B------:R-:W-:Y:S01]  /*d980*/  MOV R232, R226 ;  /* 0x000000e200e87202 */ /* 0x000fe20000000f00 */
[----:B------:R-:W-:Y:S01]  /*d990*/  IMAD.MOV.U32 R213, RZ, RZ, R202 ;  /* 0x000000ffffd57224 */ /* 0x000fe200078e00ca */
[----:B------:R1:W-:Y:S01]  /*d9a0*/  MUFU.TANH R204, R0 ;  /* 0x0000000000cc7308 */ /* 0x0003e20000002400 */
[----:B------:R-:W-:Y:S01]  /*d9b0*/  MOV R212, R203 ;  /* 0x000000cb00d47202 */ /* 0x000fe20000000f00 */
[----:B------:R-:W-:Y:S01]  /*d9c0*/  IMAD.MOV.U32 R215, RZ, RZ, R69 ;  /* 0x000000ffffd77224 */ /* 0x000fe200078e0045 */
[----:B------:R-:W-:Y:S01]  /*d9d0*/  MOV R214, R75 ;  /* 0x0000004b00d67202 */ /* 0x000fe20000000f00 */
[----:B------:R-:W-:Y:S01]  /*d9e0*/  HMMA.16816.F32.BF16 R208, R16, R38, R208 ;  /* 0x0000002610d0723c */ /* 0x000fe200000418d0 */
[----:B-1----:R-:W-:-:S04]  /*d9f0*/  FMUL.FTZ R0, R122, UR29 ;  /* 0x0000001d7a007c20 */ /* 0x002fc80008410000 */
[----:B------:R1:W-:-:S15]  /*da00*/  MUFU.TANH R132, R0 ;  /* 0x0000000000847308 */ /* 0x0003de0000002400 */
[----:B------:R-:W-:-:S04]  /*da10*/  NOP ;  /* 0x0000000000007918 */ /* 0x000fc80000000000 */
[----:B------:R-:W-:Y:S01]  /*da20*/  FMUL.FTZ R211, R211, UR29 ;  /* 0x0000001dd3d37c20 */ /* 0x000fe20008410000 */
[----:B-1----:R-:W-:-:S04]  /*da30*/  FMUL.FTZ R0, R123, UR29 ;  /* 0x0000001d7b007c20 */ /* 0x002fc80008410000 */
        /* <DEDUP_REMOVED lines=90> */
[----:B------:R-:W-:-:S05]  /*dfe0*/  MOV R44, R245 ;  /* 0x000000f5002c7202 */ /* 0x000fca0000000f00 */
[----:B------:R1:W-:Y:S02]  /*dff0*/  MUFU.TANH R93, R0 ;  /* 0x00000000005d7308 */ /* 0x0003e40000002400 */
[----:B-1----:R-:W-:Y:S01]  /*e000*/  FMUL.FTZ R0, R45, UR29 ;  /* 0x0000001d2d007c20 */ /* 0x002fe20008410000 */
[----:B------:R-:W-:-:S05]  /*e010*/  IMAD.MOV.U32 R45, RZ, RZ, R246 ;  /* 0x000000ffff2d7224 */ /* 0x000fca00078e00f6 */
[----:B------:R1:W2:Y:S02]  /*e020*/  MUFU.TANH R229, R0 ;  /* 0x0000000000e57308 */ /* 0x0002a40000002400 */
[----:B-1----:R-:W-:Y:S01]  /*e030*/  FMUL.FTZ R0, R46, UR29 ;  /* 0x0000001d2e007c20 */ /* 0x002fe20008410000 */
[----:B------:R-:W-:-:S05]  /*e040*/  MOV R46, R230 ;  /* 0x000000e6002e7202 */ /* 0x000fca0000000f00 */
[----:B------:R1:W-:Y:S02]  /*e050*/  MUFU.TANH R79, R0 ;  /* 0x00000000004f7308 */ /* 0x0003e40000002400 */
[----:B-1----:R-:W-:Y:S01]  /*e060*/  FMUL.FTZ R0, R47, UR29 ;  /* 0x0000001d2f007c20 */ /* 0x002fe20008410000 */
[----:B------:R-:W-:-:S05]  /*e070*/  IMAD.MOV.U32 R47, RZ, RZ, R74 ;  /* 0x000000ffff2f7224 */ /* 0x000fca00078e004a */
        /* <DEDUP_REMOVED lines=14> */
[----:B------:R1:W-:Y:S02]  /*e160*/  MUFU.TANH R246, R0 ;  /* 0x0000000000f67308 */ /* 0x0003e40000002400 */
[----:B-1----:R-:W-:Y:S01]  /*e170*/  FMUL.FTZ R0, R42, UR29 ;  /* 0x0000001d2a007c20 */ /* 0x002fe20008410000 */
[----:B------:R-:W-:Y:S02]  /*e180*/  MOV R42, R3 ;  /* 0x00000003002a7202 */ /* 0x000fe40000000f00 */
[----:B------:R-:W1:Y:S03]  /*e190*/  S2R R3, SR_TID.X ;  /* 0x0000000000037919 */ /* 0x000e660000002100 */
[----:B------:R3:W-:Y:S02]  /*e1a0*/  MUFU.TANH R83, R0 ;  /* 0x0000000000537308 */ /* 0x0007e40000002400 */
[----:B---3--:R-:W-:Y:S01]  /*e1b0*/  FMUL.FTZ R0, R43, UR29 ;  /* 0x0000001d2b007c20 */ /* 0x008fe20008410000 */
[----:B------:R-:W-:-:S02]  /*e1c0*/  IMAD.MOV.U32 R43, RZ, RZ, R2 ;  /* 0x000000ffff2b7224 */ /* 0x000fc400078e0002 */
[----:B------:R-:W-:Y:S01]  /*e1d0*/  FMUL.FTZ R2, R109, UR29 ;  /* 0x0000001d6d027c20 */ /* 0x000fe20008410000 */
[----:B--2---:R-:W-:Y:S02]  /*e1e0*/  MOV R109, R229 ;  /* 0x000000e5006d7202 */ /* 0x004fe40000000f00 */
[----:B------:R2:W-:Y:S02]  /*e1f0*/  MUFU.TANH R245, R0 ;  /* 0x0000000000f57308 */ /* 0x0005e40000002400 */
[----:B------:R-:W-:Y:S06]  /*e200*/  HMMA.16816.F32.BF16 R40, R16, R20, R40 ;  /* 0x000000141028723c */ /* 0x000fec0000041828 */
[----:B------:R-:W-:Y:S01]  /*e210*/  MUFU.TANH R65, R2 ;  /* 0x0000000200417308 */ /* 0x000fe20000002400 */
[----:B-1----:R-:W-:-:S02]  /*e220*/  SHF.L.U32 R3, R3, 0x1, RZ ;  /* 0x0000000103037819 */ /* 0x002fc400000006ff */
[----:B------:R-:W-:Y:S02]  /*e230*/  MOV R21, R237 ;  /* 0x000000ed00157202 */ /* 0x000fe40000000f00 */
[----:B------:R-:W-:Y:S02]  /*e240*/  LOP3.LUT R3, R3, 0x6, RZ, 0xc0, !PT ;  /* 0x0000000603037812 */ /* 0x000fe400078ec0ff */
[----:B------:R-:W-:Y:S01]  /*e250*/  MOV R237, R242 ;  /* 0x000000f200ed7202 */ /* 0x000fe20000000f00 */
        /* <DEDUP_REMOVED lines=18> */
[----:B------:R1:W-:Y:S01]  /*e380*/  MUFU.TANH R81, R0 ;  /* 0x0000000000517308 */ /* 0x0003e20000002400 */
[----:B------:R-:W-:Y:S01]  /*e390*/  MOV R20, R52 ;  /* 0x0000003400147202 */ /* 0x000fe20000000f00 */
[----:B-1----:R-:W-:-:S06]  /*e3a0*/  FMUL.FTZ R0, R53, UR29 ;  /* 0x0000001d35007c20 */ /* 0x002fcc0008410000 */
[----:B------:R1:W2:Y:S02]  /*e3b0*/  MUFU.TANH R234, R0 ;  /* 0x0000000000ea7308 */ /* 0x0002a40000002400 */
[----:B-1----:R-:W-:Y:S01]  /*e3c0*/  FMUL.FTZ R0, R54, UR29 ;  /* 0x0000001d36007c20 */ /* 0x002fe20008410000 */
[----:B--2---:R-:W-:Y:S01]  /*e3d0*/  IMAD.MOV.U32 R39, RZ, RZ, R234 ;  /* 0x000000ffff277224 */ /* 0x004fe200078e00ea */
[----:B------:R-:W-:-:S04]  /*e3e0*/  MOV R234, R240 ;  /* 0x000000f000ea7202 */ /* 0x000fc80000000f00 */
[----:B------:R1:W-:Y:S02]  /*e3f0*/  MUFU.TANH R53, R0 ;  /* 0x0000000000357308 */ /* 0x0003e40000002400 */
[----:B-1----:R-:W-:Y:S01]  /*e400*/  FMUL.FTZ R0, R55, UR29 ;  /* 0x0000001d37007c20 */ /* 0x002fe20008410000 */
[----:B------:R-:W-:Y:S02]  /*e410*/  IMAD.MOV.U32 R55, RZ, RZ, R7 ;  /* 0x000000ffff377224 */ /* 0x000fe400078e0007 */
[----:B------:R-:W-:Y:S01]  /*e420*/  FMUL.FTZ R7, R24, UR29 ;  /* 0x0000001d18077c20 */ /* 0x000fe20008410000 */
[----:B------:R-:W-:Y:S02]  /*e430*/  MOV R24, R238 ;  /* 0x000000ee00187202 */ /* 0x000fe40000000f00 */
[----:B------:R1:W-:Y:S08]  /*e440*/  MUFU.TANH R248, R0 ;  /* 0x0000000000f87308 */ /* 0x0003f00000002400 */
[----:B------:R-:W-:Y:S01]  /*e450*/  MUFU.TANH R58, R7 ;  /* 0x00000007003a7308 */ /* 0x000fe20000002400 */
[----:B-1----:R-:W-:-:S07]  /*e460*/  FMUL.FTZ R0, R28, UR29 ;  /* 0x0000001d1c007c20 */ /* 0x002fce0008410000 */
[----:B------:R1:W-:Y:S02]  /*e470*/  MUFU.TANH R231, R0 ;  /* 0x0000000000e77308 */ /* 0x0003e40000002400 */
        /* <DEDUP_REMOVED lines=21> */
[----:B------:R1:W2:Y:S02]  /*e5d0*/  MUFU.TANH R57, R0 ;  /* 0x0000000000397308 */ /* 0x0002a40000002400 */
[----:B-1----:R-:W-:Y:S01]  /*e5e0*/  FMUL.FTZ R0, R15, UR29 ;  /* 0x0000001d0f007c20 */ /* 0x002fe20008410000 */
[----:B--2---:R-:W-:Y:S01]  /*e5f0*/  MOV R7, R57 ;  /* 0x0000003900077202 */ /* 0x004fe20000000f00 */
[----:B------:R-:W-:Y:S01]  /*e600*/  HMMA.16816.F32.BF16 R12, R16, R22, R44 ;  /* 0x00000016100c723c */ /* 0x000fe2000004182c */
[----:B------:R-:W-:-:S03]  /*e610*/  MOV R57, R232 ;  /* 0x000000e800397202 */ /* 0x000fc60000000f00 */
[----:B------:R1:W2:Y:S01]  /*e620*/  MUFU.TANH R28, R0 ;  /* 0x00000000001c7308 */ /* 0x0002a20000002400 */
[----:B------:R-:W-:Y:S02]  /*e630*/  IMAD.MOV.U32 R232, RZ, RZ, R233 ;  /* 0x000000ffffe87224 */ /* 0x000fe400078e00e9 */
[----:B------:R-:W-:Y:S01]  /*e640*/  IMAD.MOV.U32 R233, RZ, RZ, R237 ;  /* 0x000000ffffe97224 */ /* 0x000fe200078e00ed */
[----:B------:R-:W-:Y:S01]  /*e650*/  HMMA.16816.F32.BF16 R44, R16, R36, R212 ;  /* 0x00000024102c723c */ /* 0x000fe200000418d4 */
[----:B------:R-:W-:Y:S02]  /*e660*/  MOV R23, R231 ;  /* 0x000000e700177202 */ /* 0x000fe40000000f00 */
[----:B------:R-:W-:Y:S01]  /*e670*/  MOV R22, R232 ;  /* 0x000000e800167202 */ /* 0x000fe20000000f00 */
[----:B------:R-:W-:-:S03]  /*e680*/  IMAD.MOV.U32 R52, RZ, RZ, R233 ;  /* 0x000000ffff347224 */ /* 0x000fc600078e00e9 */
[----:B------:R-:W-:Y:S02]  /*e690*/  IMAD.MOV.U32 R215, RZ, RZ, R227 ;  /* 0x000000ffffd77224 */ /* 0x000fe400078e00e3 */
[----:B------:R-:W-:Y:S01]  /*e6a0*/  FMUL.FTZ R16, R25, UR29 ;  /* 0x0000001d19107c20 */ /* 0x000fe20008410000 */
[----:B------:R-:W-:Y:S01]  /*e6b0*/  MOV R19, R235 ;  /* 0x000000eb00137202 */ /* 0x000fe20000000f00 */
[----:B------:R-:W-:Y:S01]  /*e6c0*/  IMAD.MOV.U32 R25, RZ, RZ, R239 ;  /* 0x000000ffff197224 */ /* 0x000fe200078e00ef */
[----:B------:R-:W-:Y:S01]  /*e6d0*/  MOV R235, R206 ;  /* 0x000000ce00eb7202 */ /* 0x000fe20000000f00 */
[----:B------:R-:W-:Y:S02]  /*e6e0*/  IMAD.MOV.U32 R239, RZ, RZ, R241 ;  /* 0x000000ffffef7224 */ /* 0x000fe400078e00f1 */
[----:B-1----:R-:W-:Y:S01]  /*e6f0*/  FMUL.FTZ R0, R108, UR29 ;  /* 0x0000001d6c007c20 */ /* 0x002fe20008410000 */
[----:B------:R-:W-:Y:S01]  /*e700*/  FMUL.FTZ R17, R26, UR29 ;  /* 0x0000001d1a117c20 */ /* 0x000fe20008410000 */
[----:B------:R-:W-:Y:S01]  /*e710*/  FMUL.FTZ R18, R27, UR29 ;  /* 0x0000001d1b127c20 */ /* 0x000fe20008410000 */
[----:B------:R-:W-:Y:S01]  /*e720*/  MOV R108, R4 ;  /* 0x00000004006c7202 */ /* 0x000fe20000000f00 */
[----:B------:R1:W3:Y:S01]  /*e730*/  MUFU.TANH R64, R0 ;  /* 0x0000000000407308 */ /* 0x0002e20000002400 */
[----:B------:R-:W-:Y:S01]  /*e740*/  FMUL.FTZ R4, R111, UR29 ;  /* 0x0000001d6f047c20 */ /* 0x000fe20008410000 */
[----:B------:R-:W-:-:S06]  /*e750*/  IMAD.MOV.U32 R111, RZ, RZ, R230 ;  /* 0x000000ffff6f7224 */ /* 0x000fcc00078e00e6 */
[----:B------:R4:W-:Y:S08]  /*e760*/  MUFU.TANH R54, R17 ;  /* 0x0000001100367308 */ /* 0x0009f00000002400 */
[----:B------:R-:W-:Y:S01]  /*e770*/  MUFU.TANH R62, R16 ;  /* 0x00000010003e7308 */ /* 0x000fe20000002400 */
[----:B-1----:R-:W-:-:S05]  /*e780*/  IMAD.U32 R0, RZ, RZ, UR22 ;  /* 0x00000016ff007e24 */ /* 0x002fca000f8e00ff */
[----:B------:R-:W-:Y:S01]  /*e790*/  LEA R0, R0, R3, 0x7 ;  /* 0x0000000300007211 */ /* 0x000fe200078e38ff */
[----:B------:R-:W-:Y:S01]  /*e7a0*/  FMUL.FTZ R3, R110, UR29 ;  /* 0x0000001d6e037c20 */ /* 0x000fe20008410000 */
[----:B------:R-:W-:Y:S01]  /*e7b0*/  IMAD.MOV.U32 R110, RZ, RZ, R236 ;  /* 0x000000ffff6e7224 */ /* 0x000fe200078e00ec */
[----:B------:R-:W-:Y:S01]  /*e7c0*/  MOV R236, R247 ;  /* 0x000000f700ec7202 */ /* 0x000fe20000000f00 */
[----:B----4-:R-:W-:Y:S01]  /*e7d0*/  IMAD.MOV.U32 R17, RZ, RZ, R57 ;  /* 0x000000ffff117224 */ /* 0x010fe200078e0039 */
[----:B------:R-:W-:Y:S01]  /*e7e0*/  I2FP.F32.S32 R2, R0 ;  /* 0x0000000000027245 */ /* 0x000fe20000201400 */
[C---:B------:R-:W-:Y:S01]  /*e7f0*/  VIADD R37, R0.reuse, 0x1 ;  /* 0x0000000100257836 */ /* 0x040fe20000000000 */
[----:B------:R1:W4:Y:S01]  /*e800*/  MUFU.TANH R48, R3 ;  /* 0x0000000300307308 */ /* 0x0003220000002400 */
[C---:B------:R-:W-:Y:S01]  /*e810*/  VIADD R38, R0.reuse, 0x8 ;  /* 0x0000000800267836 */ /* 0x040fe20000000000 */
[----:B------:R-:W-:Y:S01]  /*e820*/  IADD3 R36, R0, 0x9, RZ ;  /* 0x0000000900247810 */ /* 0x000fe20007ffe0ff */
[C---:B------:R-:W-:Y:S01]  /*e830*/  FFMA.FTZ R214, R2.reuse, UR5, R134 ;  /* 0x0000000502d67c23 */ /* 0x040fe20008010086 */
[C---:B------:R-:W-:Y:S01]  /*e840*/  FFMA.FTZ R227, R2.reuse, UR5, R132 ;  /* 0x0000000502e37c23 */ /* 0x040fe20008010084 */
[C---:B------:R-:W-:Y:S01]  /*e850*/  FFMA.FTZ R240, R2.reuse, UR5, R122 ;  /* 0x0000000502f07c23 */ /* 0x040fe2000801007a */
[----:B------:R-:W-:Y:S01]  /*e860*/  FFMA.FTZ R238, R2, UR5, R120 ;  /* 0x0000000502ee7c23 */ /* 0x000fe20008010078 */
[----:B------:R-:W-:Y:S01]  /*e870*/  I2FP.F32.S32 R2, R38 ;  /* 0x0000002600027245 */ /* 0x000fe20000201400 */
[C---:B------:R-:W-:Y:S01]  /*e880*/  VIADD R35, R0.reuse, 0x10 ;  /* 0x0000001000237836 */ /* 0x040fe20000000000 */
[C---:B------:R-:W-:Y:S01]  /*e890*/  IADD3 R34, R0.reuse, 0x11, RZ ;  /* 0x0000001100227810 */ /* 0x040fe20007ffe0ff */
[----:B------:R-:W4:Y:S01]  /*e8a0*/  MUFU.TANH R56, R4 ;  /* 0x0000000400387308 */ /* 0x000f220000002400 */
[----:B------:R-:W-:Y:S01]  /*e8b0*/  IADD3 R33, R0, 0x18, RZ ;  /* 0x0000001800217810 */ /* 0x000fe20007ffe0ff */
[C---:B------:R-:W-:Y:S01]  /*e8c0*/  FFMA.FTZ R207, R2.reuse, UR5, R129 ;  /* 0x0000000502cf7c23 */ /* 0x040fe20008010081 */
[C---:B------:R-:W-:Y:S01]  /*e8d0*/  FFMA.FTZ R213, R2.reuse, UR5, R121 ;  /* 0x0000000502d57c23 */ /* 0x040fe20008010079 */
[C---:B------:R-:W-:Y:S01]  /*e8e0*/  FFMA.FTZ R246, R2.reuse, UR5, R105 ;  /* 0x0000000502f67c23 */ /* 0x040fe20008010069 */
[----:B------:R-:W-:Y:S01]  /*e8f0*/  FFMA.FTZ R242, R2, UR5, R104 ;  /* 0x0000000502f27c23 */ /* 0x000fe20008010068 */
[----:B------:R-:W-:Y:S01]  /*e900*/  I2FP.F32.S32 R2, R35 ;  /* 0x0000002300027245 */ /* 0x000fe20000201400 */
[----:B------:R-:W-:Y:S01]  /*e910*/  IMAD.MOV.U32 R104, RZ, RZ, R29 ;  /* 0x000000ffff687224 */ /* 0x000fe200078e001d */
[----:B-1----:R-:W-:Y:S01]  /*e920*/  I2FP.F32.S32 R3, R37 ;  /* 0x0000002500037245 */ /* 0x002fe20000201400 */
[C---:B------:R-:W-:Y:S01]  /*e930*/  VIADD R29, R0.reuse, 0x28 ;  /* 0x00000028001d7836 */ /* 0x040fe20000000000 */
[----:B------:R-:W-:Y:S01]  /*e940*/  IADD3 R32, R0, 0x19, RZ ;  /* 0x0000001900207810 */ /* 0x000fe20007ffe0ff */
[C---:B------:R-:W-:Y:S01]  /*e950*/  FFMA.FTZ R237, R2.reuse, UR5, R96 ;  /* 0x0000000502ed7c23 */ /* 0x040fe20008010060 */
[----:B------:R-:W-:Y:S01]  /*e960*/  MOV R96, R239 ;  /* 0x000000ef00607202 */ /* 0x000fe20000000f00 */
[C---:B------:R-:W-:Y:S01]  /*e970*/  FFMA.FTZ R212, R3.reuse, UR5, R204 ;  /* 0x0000000503d47c23 */ /* 0x040fe200080100cc */
[C---:B------:R-:W-:Y:S01]  /*e980*/  FFMA.FTZ R226, R3.reuse, UR5, R135 ;  /* 0x0000000503e27c23 */ /* 0x040fe20008010087 */
[C---:B------:R-:W-:Y:S01]  /*e990*/  FFMA.FTZ R247, R3.reuse, UR5, R133 ;  /* 0x0000000503f77c23 */ /* 0x040fe20008010085 */
[----:B------:R-:W-:Y:S01]  /*e9a0*/  FFMA.FTZ R243, R3, UR5, R126 ;  /* 0x0000000503f37c23 */ /* 0x000fe2000801007e */
[----:B------:R-:W-:Y:S01]  /*e9b0*/  I2FP.F32.S32 R3, R36 ;  /* 0x0000002400037245 */ /* 0x000fe20000201400 */
[----:B------:R-:W-:Y:S01]  /*e9c0*/  FFMA.FTZ R135, R2, UR5, R125 ;  /* 0x0000000502877c23 */ /* 0x000fe2000801007d */
[----:B------:R-:W-:Y:S01]  /*e9d0*/  MOV R105, R30 ;  /* 0x0000001e00697202 */ /* 0x000fe20000000f00 */
[C---:B------:R-:W-:Y:S01]  /*e9e0*/  VIADD R27, R0.reuse, 0x30 ;  /* 0x00000030001b7836 */ /* 0x040fe20000000000 */
[----:B------:R-:W-:Y:S01]  /*e9f0*/  IADD3 R30, R0, 0x21, RZ ;  /* 0x00000021001e7810 */ /* 0x000fe20007ffe0ff */
[----:B------:R-:W-:Y:S01]  /*ea00*/  FFMA.FTZ R204, R3, UR5, R203 ;  /* 0x0000000503cc7c23 */ /* 0x000fe200080100cb */
[----:B------:R-:W-:Y:S01]  /*ea10*/  FFMA.FTZ R203, R2, UR5, R112 ;  /* 0x0000000502cb7c23 */ /* 0x000fe20008010070 */
[----:B------:R-:W-:-:S02]  /*ea20*/  IMAD.MOV.U32 R112, RZ, RZ, R244 ;  /* 0x000000ffff707224 */ /* 0x000fc400078e00f4 */
[C---:B------:R-:W-:Y:S01]  /*ea30*/  FFMA.FTZ R206, R3.reuse, UR5, R131 ;  /* 0x0000000503ce7c23 */ /* 0x040fe20008010083 */
[C---:B------:R-:W-:Y:S01]  /*ea40*/  FFMA.FTZ R245, R3.reuse, UR5, R128 ;  /* 0x0000000503f57c23 */ /* 0x040fe20008010080 */
[----:B------:R-:W-:Y:S01]  /*ea50*/  FFMA.FTZ R241, R3, UR5, R114 ;  /* 0x0000000503f17c23 */ /* 0x000fe20008010072 */
[----:B------:R-:W-:Y:S01]  /*ea60*/  FFMA.FTZ R244, R2, UR5, R100 ;  /* 0x0000000502f47c23 */ /* 0x000fe20008010064 */
[----:B------:R-:W-:Y:S01]  /*ea70*/  I2FP.F32.S32 R3, R34 ;  /* 0x0000002200037245 */ /* 0x000fe20000201400 */
[----:B------:R-:W-:Y:S01]  /*ea80*/  IMAD.MOV.U32 R114, RZ, RZ, R59 ;  /* 0x000000ffff727224 */ /* 0x000fe200078e003b */
[----:B------:R-:W-:Y:S01]  /*ea90*/  I2FP.F32.S32 R2, R33 ;  /* 0x0000002100027245 */ /* 0x000fe20000201400 */
[----:B------:R-:W-:Y:S01]  /*eaa0*/  IMAD.MOV.U32 R59, RZ, RZ, R215 ;  /* 0x000000ffff3b7224 */ /* 0x000fe200078e00d7 */
[----:B------:R-:W-:Y:S01]  /*eab0*/  MOV R215, R236 ;  /* 0x000000ec00d77202 */ /* 0x000fe20000000f00 */
[----:B------:R-:W-:Y:S01]  /*eac0*/  FFMA.FTZ R239, R3, UR5, R107 ;  /* 0x0000000503ef7c23 */ /* 0x000fe2000801006b */
[----:B------:R-:W-:Y:S01]  /*ead0*/  MOV R107, R234 ;  /* 0x000000ea006b7202 */ /* 0x000fe20000000f00 */
[----:B------:R-:W-:Y:S01]  /*eae0*/  FFMA.FTZ R132, R2, UR5, R89 ;  /* 0x0000000502847c23 */ /* 0x000fe20008010059 */
[----:B------:R-:W-:-:S02]  /*eaf0*/  IMAD.MOV.U32 R89, RZ, RZ, R235 ;  /* 0x000000ffff597224 */ /* 0x000fc400078e00eb */
[C---:B------:R-:W-:Y:S01]  /*eb00*/  FFMA.FTZ R133, R3.reuse, UR5, R130 ;  /* 0x0000000503857c23 */ /* 0x040fe20008010082 */
[C---:B------:R-:W-:Y:S01]  /*eb10*/  FFMA.FTZ R134, R3.reuse, UR5, R124 ;  /* 0x0000000503867c23 */ /* 0x040fe2000801007c */
[----:B------:R-:W-:Y:S01]  /*eb20*/  FFMA.FTZ R236, R3, UR5, R97 ;  /* 0x0000000503ec7c23 */ /* 0x000fe20008010061 */
[C---:B------:R-:W-:Y:S01]  /*eb30*/  FFMA.FTZ R131, R2.reuse, UR5, R99 ;  /* 0x0000000502837c23 */ /* 0x040fe20008010063 */
[C---:B------:R-:W-:Y:S01]  /*eb40*/  FFMA.FTZ R235, R2.reuse, UR5, R88 ;  /* 0x0000000502eb7c23 */ /* 0x040fe20008010058 */
[----:B------:R-:W-:Y:S01]  /*eb50*/  FFMA.FTZ R234, R2, UR5, R68 ;  /* 0x0000000502ea7c23 */ /* 0x000fe20008010044 */
[----:B------:R-:W-:Y:S01]  /*eb60*/  FMUL.FTZ R3, R116, UR29 ;  /* 0x0000001d74037c20 */ /* 0x000fe20008410000 */
[----:B------:R-:W-:Y:S01]  /*eb70*/  I2FP.F32.S32 R2, R32 ;  /* 0x0000002000027245 */ /* 0x000fe20000201400 */
[----:B------:R-:W-:Y:S01]  /*eb80*/  IMAD.MOV.U32 R97, RZ, RZ, R61 ;  /* 0x000000ffff617224 */ /* 0x000fe200078e003d */
[----:B--2---:R-:W-:Y:S01]  /*eb90*/  MOV R99, R28 ;  /* 0x0000001c00637202 */ /* 0x004fe20000000f00 */
[----:B------:R1:W-:Y:S01]  /*eba0*/  MUFU.TANH R50, R3 ;  /* 0x0000000300327308 */ /* 0x0003e20000002400 */
[----:B------:R-:W-:Y:S01]  /*ebb0*/  IADD3 R28, R0, 0x29, RZ ;  /* 0x00000029001c7810 */ /* 0x000fe20007ffe0ff */
[C---:B------:R-:W-:Y:S01]  /*ebc0*/  FFMA.FTZ R129, R2.reuse, UR5, R205 ;  /* 0x0000000502817c23 */ /* 0x040fe200080100cd */
[C---:B------:R-:W-:Y:S01]  /*ebd0*/  FFMA.FTZ R130, R2.reuse, UR5, R127 ;  /* 0x0000000502827c23 */ /* 0x040fe2000801007f */
[C---:B------:R-:W-:Y:S01]  /*ebe0*/  FFMA.FTZ R233, R2.reuse, UR5, R113 ;  /* 0x0000000502e97c23 */ /* 0x040fe20008010071 */
[----:B------:R-:W-:Y:S01]  /*ebf0*/  FFMA.FTZ R232, R2, UR5, R94 ;  /* 0x0000000502e87c23 */ /* 0x000fe2000801005e */
[----:B------:R-:W-:Y:S01]  /*ec00*/  FMUL.FTZ R2, R118, UR29 ;  /* 0x0000001d76027c20 */ /* 0x000fe20008410000 */
[----:B------:R-:W-:Y:S01]  /*ec10*/  IMAD.MOV.U32 R68, RZ, RZ, R63 ;  /* 0x000000ffff447224 */ /* 0x000fe200078e003f */
[----:B------:R2:W-:Y:S01]  /*ec20*/  MUFU.TANH R61, R18 ;  /* 0x00000012003d7308 */ /* 0x0005e20000002400 */
[----:B------:R-:W-:Y:S01]  /*ec30*/  IADD3 R26, R0, 0x31, RZ ;  /* 0x00000031001a7810 */ /* 0x000fe20007ffe0ff */
[----:B------:R-:W-:Y:S01]  /*ec40*/  IMAD.MOV.U32 R100, RZ, RZ, R215 ;  /* 0x000000ffff647224 */ /* 0x000fe200078e00d7 */
[----:B------:R-:W-:-:S02]  /*ec50*/  MOV R88, R59 ;  /* 0x0000003b00587202 */ /* 0x000fc40000000f00 */
[-C--:B------:R-:W-:Y:S02]  /*ec60*/  ISETP.GE.AND P3, PT, R0, R9.reuse, PT ;  /* 0x000000090000720c */ /* 0x080fe40003f66270 */
[-C--:B------:R-:W-:Y:S01]  /*ec70*/  ISETP.GE.AND P0, PT, R37, R9.reuse, PT ;  /* 0x000000092500720c */ /* 0x080fe20003f06270 */
[----:B------:R3:W4:Y:S01]  /*ec80*/  MUFU.TANH R16, R2 ;  /* 0x0000000200107308 */ /* 0x0007220000002400 */
[----:B-1----:R-:W-:Y:S01]  /*ec90*/  FMUL.FTZ R3, R117, UR29 ;  /* 0x0000001d75037c20 */ /* 0x002fe20008410000 */
[----:B------:R-:W-:Y:S02]  /*eca0*/  FSEL R214, R214, -INF , !P3 ;  /* 0xff800000d6d67808 */ /* 0x000fe40005800000 */
[-C--:B------:R-:W-:Y:S02]  /*ecb0*/  ISETP.GE.AND P3, PT, R33, R9.reuse, PT ;  /* 0x000000092100720c */ /* 0x080fe40003f66270 */
[-C--:B------:R-:W-:Y:S02]  /*ecc0*/  ISETP.GE.AND P2, PT, R38, R9.reuse, PT ;  /* 0x000000092600720c */ /* 0x080fe40003f46270 */
[----:B------:R1:W4:Y:S01]  /*ecd0*/  MUFU.TANH R57, R3 ;  /* 0x0000000300397308 */ /* 0x0003220000002400 */
[----:B--2---:R-:W-:Y:S01]  /*ece0*/  IMAD.MOV.U32 R18, RZ, RZ, R31 ;  /* 0x000000ffff127224 */ /* 0x004fe200078e001f */
[----:B------:R-:W-:Y:S01]  /*ecf0*/  FSEL R212, R212, -INF , !P0 ;  /* 0xff800000d4d47808 */ /* 0x000fe20004000000 */
[----:B------:R-:W-:Y:S01]  /*ed00*/  VIADD R31, R0, 0x20 ;  /* 0x00000020001f7836 */ /* 0x000fe20000000000 */
[----:B------:R-:W-:Y:S01]  /*ed10*/  FSEL R131, R131, -INF , !P3 ;  /* 0xff80000083837808 */ /* 0x000fe20005800000 */
[----:B------:R-:W-:Y:S01]  /*ed20*/  IMAD.MOV.U32 R94, RZ, RZ, R18 ;  /* 0x000000ffff5e7224 */ /* 0x000fe200078e0012 */
[----:B------:R-:W-:Y:S01]  /*ed30*/  ISETP.GE.AND P0, PT, R32, R9, PT ;  /* 0x000000092000720c */ /* 0x000fe20003f06270 */
[----:B------:R-:W-:Y:S01]  /*ed40*/  IMAD.MOV.U32 R18, RZ, RZ, R114 ;  /* 0x000000ffff127224 */ /* 0x000fe200078e0072 */
[----:B------:R-:W-:-:S02]  /*ed50*/  I2FP.F32.S32 R4, R31 ;  /* 0x0000001f00047245 */ /* 0x000fc40000201400 */
[----:B---3--:R-:W-:Y:S02]  /*ed60*/  I2FP.F32.S32 R2, R29 ;  /* 0x0000001d00027245 */ /* 0x008fe40000201400 */
[----:B------:R-:W-:Y:S01]  /*ed70*/  FSEL R207, R207, -INF , !P2 ;  /* 0xff800000cfcf7808 */ /* 0x000fe20005000000 */
[C---:B------:R-:W-:Y:S01]  /*ed80*/  FFMA.FTZ R127, R4.reuse, UR5, R106 ;  /* 0x00000005047f7c23 */ /* 0x040fe2000801006a */
[----:B------:R-:W-:Y:S01]  /*ed90*/  FFMA.FTZ R128, R4, UR5, R90 ;  /* 0x0000000504807c23 */ /* 0x000fe2000801005a */
[C---:B------:R-:W-:Y:S01]  /*eda0*/  FFMA.FTZ R122, R2.reuse, UR5, R86 ;  /* 0x00000005027a7c23 */ /* 0x040fe20008010056 */
[C---:B------:R-:W-:Y:S01]  /*edb0*/  FFMA.FTZ R124, R2.reuse, UR5, R80 ;  /* 0x00000005027c7c23 */ /* 0x040fe20008010050 */
[----:B-1----:R-:W-:Y:S01]  /*edc0*/  I2FP.F32.S32 R3, R30 ;  /* 0x0000001e00037245 */ /* 0x002fe20000201400 */
[----:B------:R-:W-:Y:S01]  /*edd0*/  FFMA.FTZ R205, R2, UR5, R75 ;  /* 0x0000000502cd7c23 */ /* 0x000fe2000801004b */
[C---:B------:R-:W-:Y:S01]  /*ede0*/  FFMA.FTZ R231, R4.reuse, UR5, R84 ;  /* 0x0000000504e77c23 */ /* 0x040fe20008010054 */
[----:B------:R-:W-:Y:S01]  /*edf0*/  FFMA.FTZ R230, R4, UR5, R69 ;  /* 0x0000000504e67c23 */ /* 0x000fe20008010045 */
[----:B------:R-:W-:Y:S01]  /*ee00*/  FMUL.FTZ R4, R119, UR29 ;  /* 0x0000001d77047c20 */ /* 0x000fe20008410000 */
[C---:B------:R-:W-:Y:S01]  /*ee10*/  FFMA.FTZ R125, R3.reuse, UR5, R202 ;  /* 0x00000005037d7c23 */ /* 0x040fe200080100ca */
[----:B------:R-:W-:Y:S01]  /*ee20*/  FFMA.FTZ R202, R2, UR5, R66 ;  /* 0x0000000502ca7c23 */ /* 0x000fe20008010042 */
[----:B------:R-:W-:Y:S01]  /*ee30*/  I2FP.F32.S32 R2, R28 ;  /* 0x0000001c00027245 */ /* 0x000fe20000201400 */
[C---:B------:R-:W-:Y:S01]  /*ee40*/  FFMA.FTZ R126, R3.reuse, UR5, R123 ;  /* 0x00000005037e7c23 */ /* 0x040fe2000801007b */
[C---:B------:R-:W-:Y:S01]  /*ee50*/  FFMA.FTZ R229, R3.reuse, UR5, R103 ;  /* 0x0000000503e57c23 */ /* 0x040fe20008010067 */
[----:B------:R-:W-:Y:S01]  /*ee60*/  FFMA.FTZ R215, R3, UR5, R87 ;  /* 0x0000000503d77c23 */ /* 0x000fe20008010057 */
[----:B------:R-:W-:Y:S01]  /*ee70*/  FMUL.FTZ R3, R40, UR29 ;  /* 0x0000001d28037c20 */ /* 0x000fe20008410000 */
[C---:B------:R-:W-:Y:S01]  /*ee80*/  FFMA.FTZ R119, R2.reuse, UR5, R115 ;  /* 0x0000000502777c23 */ /* 0x040fe20008010073 */
[C---:B------:R-:W-:Y:S01]  /*ee90*/  FFMA.FTZ R120, R2.reuse, UR5, R102 ;  /* 0x0000000502787c23 */ /* 0x040fe20008010066 */
[C---:B------:R-:W-:Y:S01]  /*eea0*/  FFMA.FTZ R123, R2.reuse, UR5, R85 ;  /* 0x00000005027b7c23 */ /* 0x040fe20008010055 */
[----:B------:R-:W-:Y:S01]  /*eeb0*/  FFMA.FTZ R121, R2, UR5, R77 ;  /* 0x0000000502797c23 */ /* 0x000fe2000801004d */
[----:B------:R-:W-:Y:S01]  /*eec0*/  FMUL.FTZ R2, R41, UR29 ;  /* 0x0000001d29027c20 */ /* 0x000fe20008410000 */
[----:B------:R-:W-:Y:S01]  /*eed0*/  MOV R103, R25 ;  /* 0x0000001900677202 */ /* 0x000fe20000000f00 */
[C---:B------:R-:W-:Y:S01]  /*eee0*/  VIADD R25, R0.reuse, 0x38 ;  /* 0x0000003800197836 */ /* 0x040fe20000000000 */
[----:B------:R1:W-:Y:S01]  /*eef0*/  MUFU.TANH R51, R3 ;  /* 0x0000000300337308 */ /* 0x0003e20000002400 */
[----:B------:R-:W-:Y:S01]  /*ef00*/  IMAD.MOV.U32 R84, RZ, RZ, R39 ;  /* 0x000000ffff547224 */ /* 0x000fe200078e0027 */
[----:B------:R-:W-:Y:S01]  /*ef10*/  MOV R90, R97 ;  /* 0x00000061005a7202 */ /* 0x000fe20000000f00 */
[----:B------:R-:W-:Y:S01]  /*ef20*/  IMAD.MOV.U32 R69, RZ, RZ, R24 ;  /* 0x000000ffff457224 */ /* 0x000fe200078e0018 */
[C---:B------:R-:W-:Y:S01]  /*ef30*/  IADD3 R24, R0.reuse, 0x39, RZ ;  /* 0x0000003900187810 */ /* 0x040fe20007ffe0ff */
[----:B------:R-:W-:Y:S01]  /*ef40*/  IMAD.MOV.U32 R87, RZ, RZ, R96 ;  /* 0x000000ffff577224 */ /* 0x000fe200078e0060 */
[----:B------:R-:W-:Y:S01]  /*ef50*/  MOV R96, R19 ;  /* 0x0000001300607202 */ /* 0x000fe20000000f00 */
[----:B------:R-:W-:Y:S01]  /*ef60*/  IMAD.MOV.U32 R86, RZ, RZ, R23 ;  /* 0x000000ffff567224 */ /* 0x000fe200078e0017 */
[----:B------:R2:W-:Y:S01]  /*ef70*/  MUFU.TANH R63, R2 ;  /* 0x00000002003f7308 */ /* 0x0005e20000002400 */
[----:B------:R-:W-:Y:S01]  /*ef80*/  MOV R97, R112 ;  /* 0x0000007000617202 */ /* 0x000fe20000000f00 */
[C---:B------:R-:W-:Y:S01]  /*ef90*/  VIADD R23, R0.reuse, 0x40 ;  /* 0x0000004000177836 */ /* 0x040fe20000000000 */
[----:B------:R-:W-:Y:S01]  /*efa0*/  MOV R19, R110 ;  /* 0x0000006e00137202 */ /* 0x000fe20000000f00 */
[----:B------:R-:W-:Y:S01]  /*efb0*/  IMAD.MOV.U32 R75, RZ, RZ, R84 ;  /* 0x000000ffff4b7224 */ /* 0x000fe200078e0054 */
[----:B------:R-:W-:Y:S01]  /*efc0*/  MOV R84, R22 ;  /* 0x0000001600547202 */ /* 0x000fe20000000f00 */
[----:B------:R-:W-:Y:S01]  /*efd0*/  IMAD.MOV.U32 R40, RZ, RZ, R103 ;  /* 0x000000ffff287224 */ /* 0x000fe200078e0067 */
[----:B------:R-:W-:Y:S01]  /*efe0*/  IADD3 R22, R0, 0x41, RZ ;  /* 0x0000004100167810 */ /* 0x000fe20007ffe0ff */
[----:B------:R-:W3:Y:S01]  /*eff0*/  MUFU.TANH R49, R4 ;  /* 0x0000000400317308 */ /* 0x000ee20000002400 */
[----:B-1----:R-:W-:Y:S01]  /*f000*/  FMUL.FTZ R3, R42, UR29 ;  /* 0x0000001d2a037c20 */ /* 0x002fe20008410000 */
[----:B------:R-:W-:Y:S01]  /*f010*/  MOV R66, R69 ;  /* 0x0000004500427202 */ /* 0x000fe20000000f00 */
[----:B------:R-:W-:Y:S01]  /*f020*/  IMAD.MOV.U32 R69, RZ, RZ, R100 ;  /* 0x000000ffff457224 */ /* 0x000fe200078e0064 */
[----:B------:R-:W-:-:S02]  /*f030*/  MOV R80, R55 ;  /* 0x0000003700507202 */ /* 0x000fc40000000f00 */
[----:B------:R-:W-:Y:S02]  /*f040*/  ISETP.GE.AND P3, PT, R27, R9, PT ;  /* 0x000000091b00720c */ /* 0x000fe40003f66270 */
[----:B------:R1:W3:Y:S01]  /*f050*/  MUFU.TANH R41, R3 ;  /* 0x0000000300297308 */ /* 0x0002e20000002400 */
[----:B--2---:R-:W-:Y:S02]  /*f060*/  I2FP.F32.S32 R2, R27 ;  /* 0x0000001b00027245 */ /* 0x004fe40000201400 */
[----:B------:R-:W-:Y:S02]  /*f070*/  MOV R77, R80 ;  /* 0x00000050004d7202 */ /* 0x000fe40000000f00 */
[----:B------:R-:W-:Y:S01]  /*f080*/  ISETP.GE.AND P4, PT, R36, R9, PT ;  /* 0x000000092400720c */ /* 0x000fe20003f86270 */
[C---:B------:R-:W-:Y:S01]  /*f090*/  FFMA.FTZ R115, R2.reuse, UR5, R93 ;  /* 0x0000000502737c23 */ /* 0x040fe2000801005d */
[C---:B------:R-:W-:Y:S01]  /*f0a0*/  FFMA.FTZ R116, R2.reuse, UR5, R79 ;  /* 0x0000000502747c23 */ /* 0x040fe2000801004f */
[C---:B------:R-:W-:Y:S01]  /*f0b0*/  FFMA.FTZ R118, R2.reuse, UR5, R74 ;  /* 0x0000000502767c23 */ /* 0x040fe2000801004a */
[----:B------:R-:W-:Y:S01]  /*f0c0*/  FFMA.FTZ R117, R2, UR5, R60 ;  /* 0x0000000502757c23 */ /* 0x000fe2000801003c */
[----:B------:R-:W-:Y:S01]  /*f0d0*/  I2FP.F32.S32 R2, R26 ;  /* 0x0000001a00027245 */ /* 0x000fe20000201400 */
[----:B------:R-:W-:Y:S01]  /*f0e0*/  IMAD.MOV.U32 R79, RZ, RZ, R66 ;  /* 0x000000ffff4f7224 */ /* 0x000fe200078e0042 */
[----:B------:R-:W-:-:S02]  /*f0f0*/  MOV R66, R68 ;  /* 0x0000004400427202 */ /* 0x000fc40000000f00 */
[----:B------:R-:W-:Y:S01]  /*f100*/  MOV R68, R89 ;  /* 0x0000005900447202 */ /* 0x000fe20000000f00 */
[C---:B------:R-:W-:Y:S01]  /*f110*/  FFMA.FTZ R109, R2.reuse, UR5, R109 ;  /* 0x00000005026d7c23 */ /* 0x040fe2000801006d */
[C---:B------:R-:W-:Y:S01]  /*f120*/  FFMA.FTZ R111, R2.reuse, UR5, R111 ;  /* 0x00000005026f7c23 */ /* 0x040fe2000801006f */
[C---:B------:R-:W-:Y:S01]  /*f130*/  FFMA.FTZ R114, R2.reuse, UR5, R98 ;  /* 0x0000000502727c23 */ /* 0x040fe20008010062 */
[----:B------:R-:W-:Y:S01]  /*f140*/  FFMA.FTZ R113, R2, UR5, R82 ;  /* 0x0000000502717c23 */ /* 0x000fe20008010052 */
[----:B------:R-:W-:Y:S01]  /*f150*/  FMUL.FTZ R2, R108, UR29 ;  /* 0x0000001d6c027c20 */ /* 0x000fe20008410000 */
[----:B-1----:R-:W-:Y:S01]  /*f160*/  FMUL.FTZ R3, R43, UR29 ;  /* 0x0000001d2b037c20 */ /* 0x002fe20008410000 */
[----:B------:R-:W-:Y:S01]  /*f170*/  BAR.SYNC.DEFER_BLOCKING 0x0 ;  /* 0x0000000000007b1d */ /* 0x000fe20000010000 */
[-C--:B------:R-:W-:Y:S02]  /*f180*/  ISETP.GE.AND P2, PT, R31, R9.reuse, PT ;  /* 0x000000091f00720c */ /* 0x080fe40003f46270 */
[----:B------:R-:W-:-:S02]  /*f190*/  ISETP.GE.AND P6, PT, R35, R9, PT ;  /* 0x000000092300720c */ /* 0x000fc40003fc6270 */
[----:B------:R-:W-:Y:S01]  /*f1a0*/  FSEL R129, R129, -INF , !P0 ;  /* 0xff80000081817808 */ /* 0x000fe20004000000 */
[----:B------:R1:W2:Y:S01]  /*f1b0*/  MUFU.TANH R39, R2 ;  /* 0x0000000200277308 */ /* 0x0002a20000002400 */
[----:B------:R-:W-:Y:S02]  /*f1c0*/  FSEL R204, R204, -INF , !P4 ;  /* 0xff800000cccc7808 */ /* 0x000fe40006000000 */
[-C--:B------:R-:W-:Y:S02]  /*f1d0*/  ISETP.GE.AND P0, PT, R26, R9.reuse, PT ;  /* 0x000000091a00720c */ /* 0x080fe40003f06270 */
[----:B------:R-:W-:Y:S02]  /*f1e0*/  FSEL R127, R127, -INF , !P2 ;  /* 0xff8000007f7f7808 */ /* 0x000fe40005000000 */
[----:B------:R-:W-:Y:S01]  /*f1f0*/  ISETP.GE.AND P4, PT, R30, R9, PT ;  /* 0x000000091e00720c */ /* 0x000fe20003f86270 */
[----:B------:R4:W-:Y:S01]  /*f200*/  MUFU.TANH R59, R3 ;  /* 0x00000003003b7308 */ /* 0x0009e20000002400 */
[----:B------:R-:W-:-:S02]  /*f210*/  FSEL R135, R135, -INF , !P6 ;  /* 0xff80000087877808 */ /* 0x000fc40007000000 */
[-C--:B------:R-:W-:Y:S02]  /*f220*/  ISETP.GE.AND P2, PT, R25, R9.reuse, PT ;  /* 0x000000091900720c */ /* 0x080fe40003f46270 */
[-C--:B------:R-:W-:Y:S02]  /*f230*/  ISETP.GE.AND P5, PT, R34, R9.reuse, PT ;  /* 0x000000092200720c */ /* 0x080fe40003fa6270 */
[----:B------:R-:W-:Y:S02]  /*f240*/  ISETP.GE.AND P6, PT, R29, R9, PT ;  /* 0x000000091d00720c */ /* 0x000fe40003fc6270 */
[----:B-1----:R-:W-:Y:S02]  /*f250*/  I2FP.F32.S32 R2, R25 ;  /* 0x0000001900027245 */ /* 0x002fe40000201400 */
[----:B------:R-:W-:Y:S02]  /*f260*/  FSEL R109, R109, -INF , !P0 ;  /* 0xff8000006d6d7808 */ /* 0x000fe40004000000 */
[----:B------:R-:W-:Y:S01]  /*f270*/  FSEL R125, R125, -INF , !P4 ;  /* 0xff8000007d7d7808 */ /* 0x000fe20006000000 */
[C---:B------:R-:W-:Y:S01]  /*f280*/  FFMA.FTZ R106, R2.reuse, UR5, R101 ;  /* 0x00000005026a7c23 */ /* 0x040fe20008010065 */
[C---:B------:R-:W-:Y:S01]  /*f290*/  FFMA.FTZ R108, R2.reuse, UR5, R83 ;  /* 0x00000005026c7c23 */ /* 0x040fe20008010053 */
[C---:B------:R-:W-:Y:S01]  /*f2a0*/  FFMA.FTZ R112, R2.reuse, UR5, R76 ;  /* 0x0000000502707c23 */ /* 0x040fe2000801004c */
[----:B------:R-:W-:Y:S01]  /*f2b0*/  FFMA.FTZ R110, R2, UR5, R67 ;  /* 0x00000005026e7c23 */ /* 0x000fe20008010043 */
[----:B------:R-:W-:Y:S01]  /*f2c0*/  I2FP.F32.S32 R2, R24 ;  /* 0x0000001800027245 */ /* 0x000fe20000201400 */
[----:B----4-:R-:W-:Y:S01]  /*f2d0*/  FMUL.FTZ R3, R52, UR29 ;  /* 0x0000001d34037c20 */ /* 0x010fe20008410000 */
[----:B------:R-:W-:-:S02]  /*f2e0*/  FSEL R133, R133, -INF , !P5 ;  /* 0xff80000085857808 */ /* 0x000fc40006800000 */
[-C--:B------:R-:W-:Y:S01]  /*f2f0*/  ISETP.GE.AND P4, PT, R24, R9.reuse, PT ;  /* 0x000000091800720c */ /* 0x080fe20003f86270 */
[----:B------:R1:W-:Y:S01]  /*f300*/  MUFU.TANH R52, R3 ;  /* 0x0000000300347308 */ /* 0x0003e20000002400 */
[C---:B------:R-:W-:Y:S01]  /*f310*/  FFMA.FTZ R102, R2.reuse, UR5, R104 ;  /* 0x0000000502667c23 */ /* 0x040fe20008010068 */
[C---:B------:R-:W-:Y:S01]  /*f320*/  FFMA.FTZ R104, R2.reuse, UR5, R105 ;  /* 0x0000000502687c23 */ /* 0x040fe20008010069 */
[----:B------:R-:W-:Y:S01]  /*f330*/  FFMA.FTZ R105, R2, UR5, R92 ;  /* 0x0000000502697c23 */ /* 0x000fe2000801005c */
[----:B------:R-:W-:Y:S02]  /*f340*/  FSEL R122, R122, -INF , !P6 ;  /* 0xff8000007a7a7808 */ /* 0x000fe40007000000 */
[-C--:B------:R-:W-:Y:S02]  /*f350*/  ISETP.GE.AND P5, PT, R28, R9.reuse, PT ;  /* 0x000000091c00720c */ /* 0x080fe40003fa6270 */
[----:B------:R-:W-:Y:S02]  /*f360*/  ISETP.GE.AND P6, PT, R23, R9, PT ;  /* 0x000000091700720c */ /* 0x000fe40003fc6270 */
[----:B------:R-:W-:-:S02]  /*f370*/  FSEL R102, R102, -INF , !P4 ;  /* 0xff80000066667808 */ /* 0x000fc40006000000 */
[----:B------:R-:W-:Y:S02]  /*f380*/  FSEL R119, R119, -INF , !P5 ;  /* 0xff80000077777808 */ /* 0x000fe40006800000 */
[----:B------:R-:W-:Y:S01]  /*f390*/  ISETP.GE.AND P5, PT, R22, R9, PT ;  /* 0x000000091600720c */ /* 0x000fe20003fa6270 */
[----:B-1----:R-:W-:Y:S01]  /*f3a0*/  FMUL.FTZ R3, R107, UR29 ;  /* 0x0000001d6b037c20 */ /* 0x002fe20008410000 */
[----:B------:R-:W-:Y:S01]  /*f3b0*/  FFMA.FTZ R107, R2, UR5, R250 ;  /* 0x00000005026b7c23 */ /* 0x000fe200080100fa */
[----:B------:R-:W-:Y:S01]  /*f3c0*/  FMUL.FTZ R2, R87, UR29 ;  /* 0x0000001d57027c20 */ /* 0x000fe20008410000 */
[----:B------:R-:W-:Y:S01]  /*f3d0*/  MOV R87, R90 ;  /* 0x0000005a00577202 */ /* 0x000fe20000000f00 */
[----:B------:R-:W-:Y:S01]  /*f3e0*/  IMAD.MOV.U32 R90, RZ, RZ, R94 ;  /* 0x000000ffff5a7224 */ /* 0x000fe200078e005e */
[----:B------:R-:W-:Y:S01]  /*f3f0*/  MOV R94, R99 ;  /* 0x00000063005e7202 */ /* 0x000fe20000000f00 */
[----:B------:R1:W-:Y:S01]  /*f400*/  MUFU.TANH R42, R2 ;  /* 0x00000002002a7308 */ /* 0x0003e20000002400 */
[----:B------:R-:W-:Y:S01]  /*f410*/  MOV R93, R87 ;  /* 0x00000057005d7202 */ /* 0x000fe20000000f00 */
[----:B------:R-:W-:Y:S01]  /*f420*/  IMAD.MOV.U32 R85, RZ, RZ, R90 ;  /* 0x000000ffff557224 */ /* 0x000fe200078e005a */
[----:B------:R-:W-:Y:S01]  /*f430*/  MOV R90, R18 ;  /* 0x00000012005a7202 */ /* 0x000fe20000000f00 */
[----:B------:R-:W-:Y:S01]  /*f440*/  IMAD.MOV.U32 R18, RZ, RZ, R97 ;  /* 0x000000ffff127224 */ /* 0x000fe200078e0061 */
[----:B------:R-:W-:Y:S01]  /*f450*/  MOV R87, R21 ;  /* 0x0000001500577202 */ /* 0x000fe20000000f00 */
[----:B------:R-:W-:-:S02]  /*f460*/  VIADD R21, R0, 0x48 ;  /* 0x0000004800157836 */ /* 0x000fc40000000000 */
[----:B------:R-:W-:Y:S01]  /*f470*/  IMAD.MOV.U32 R80, RZ, RZ, R94 ;  /* 0x000000ffff507224 */ /* 0x000fe200078e005e */
[----:B------:R4:W2:Y:S01]  /*f480*/  MUFU.TANH R4, R3 ;  /* 0x0000000300047308 */ /* 0x0008a20000002400 */
[----:B-1----:R-:W-:-:S05]  /*f490*/  I2FP.F32.S32 R2, R23 ;  /* 0x0000001700027245 */ /* 0x002fca0000201400 */
[C---:B------:R-:W-:Y:S01]  /*f4a0*/  FFMA.FTZ R99, R2.reuse, UR5, R252 ;  /* 0x0000000502637c23 */ /* 0x040fe200080100fc */
[C---:B------:R-:W-:Y:S01]  /*f4b0*/  FFMA.FTZ R100, R2.reuse, UR5, R95 ;  /* 0x0000000502647c23 */ /* 0x040fe2000801005f */
[C---:B------:R-:W-:Y:S01]  /*f4c0*/  FFMA.FTZ R103, R2.reuse, UR5, R81 ;  /* 0x0000000502677c23 */ /* 0x040fe20008010051 */
[----:B------:R-:W-:Y:S01]  /*f4d0*/  FFMA.FTZ R101, R2, UR5, R53 ;  /* 0x0000000502657c23 */ /* 0x000fe20008010035 */
[----:B------:R-:W-:Y:S01]  /*f4e0*/  I2FP.F32.S32 R2, R22 ;  /* 0x0000001600027245 */ /* 0x000fe20000201400 */
[----:B----4-:R-:W-:Y:S01]  /*f4f0*/  FMUL.FTZ R3, R12, UR29 ;  /* 0x0000001d0c037c20 */ /* 0x010fe20008410000 */
[----:B------:R-:W-:-:S03]  /*f500*/  IMAD.MOV.U32 R252, RZ, RZ, R69 ;  /* 0x000000fffffc7224 */ /* 0x000fc600078e0045 */
[C---:B------:R-:W-:Y:S01]  /*f510*/  FFMA.FTZ R95, R2.reuse, UR5, R40 ;  /* 0x00000005025f7c23 */ /* 0x040fe20008010028 */
[C---:B------:R-:W-:Y:S01]  /*f520*/  FFMA.FTZ R96, R2.reuse, UR5, R96 ;  /* 0x0000000502607c23 */ /* 0x040fe20008010060 */
[C---:B------:R-:W-:Y:S01]  /*f530*/  FFMA.FTZ R98, R2.reuse, UR5, R75 ;  /* 0x0000000502627c23 */ /* 0x040fe2000801004b */
[----:B------:R-:W-:Y:S01]  /*f540*/  FFMA.FTZ R97, R2, UR5, R248 ;  /* 0x0000000502617c23 */ /* 0x000fe200080100f8 */
[----:B------:R-:W-:Y:S01]  /*f550*/  FMUL.FTZ R2, R14, UR29 ;  /* 0x0000001d0e027c20 */ /* 0x000fe20008410000 */
[----:B------:R-:W-:Y:S01]  /*f560*/  IMAD.MOV.U32 R75, RZ, RZ, R88 ;  /* 0x000000ffff4b7224 */ /* 0x000fe200078e0058 */
[----:B------:R1:W-:Y:S01]  /*f570*/  MUFU.TANH R55, R3 ;  /* 0x0000000300377308 */ /* 0x0003e20000002400 */
[----:B------:R-:W-:Y:S01]  /*f580*/  IMAD.MOV.U32 R88, RZ, RZ, R17 ;  /* 0x000000ffff587224 */ /* 0x000fe200078e0011 */
[----:B------:R-:W-:Y:S01]  /*f590*/  MOV R17, R20 ;  /* 0x0000001400117202 */ /* 0x000fe20000000f00 */
[----:B------:R-:W-:Y:S01]  /*f5a0*/  VIADD R20, R0, 0x49 ;  /* 0x0000004900147836 */ /* 0x000fe20000000000 */
[----:B------:R-:W-:-:S02]  /*f5b0*/  MOV R76, R75 ;  /* 0x0000004b004c7202 */ /* 0x000fc40000000f00 */
[----:B------:R-:W-:Y:S01]  /*f5c0*/  MOV R248, R17 ;  /* 0x0000001100f87202 */ /* 0x000fe20000000f00 */
[C---:B------:R-:W-:Y:S01]  /*f5d0*/  VIADD R17, R0.reuse, 0x58 ;  /* 0x0000005800117836 */ /* 0x040fe20000000000 */
[----:B------:R4:W-:Y:S01]  /*f5e0*/  MUFU.TANH R40, R2 ;  /* 0x0000000200287308 */ /* 0x0009e20000002400 */
[----:B------:R-:W-:Y:S02]  /*f5f0*/  IADD3 R14, R0, 0x61, RZ ;  /* 0x00000061000e7810 */ /* 0x000fe40007ffe0ff */
[----:B------:R-:W-:Y:S02]  /*f600*/  FSEL R95, R95, -INF , !P5 ;  /* 0xff8000005f5f7808 */ /* 0x000fe40006800000 */
[----:B------:R-:W-:Y:S01]  /*f610*/  ISETP.GE.AND P0, PT, R20, R9, PT ;  /* 0x000000091400720c */ /* 0x000fe20003f06270 */
[----:B-1----:R-:W-:Y:S01]  /*f620*/  FMUL.FTZ R3, R13, UR29 ;  /* 0x0000001d0d037c20 */ /* 0x002fe20008410000 */
[----:B------:R-:W-:-:S03]  /*f630*/  IMAD.MOV.U32 R13, RZ, RZ, R88 ;  /* 0x000000ffff0d7224 */ /* 0x000fc600078e0058 */
[----:B------:R1:W-:Y:S01]  /*f640*/  MUFU.TANH R250, R3 ;  /* 0x0000000300fa7308 */ /* 0x0003e20000002400 */
[----:B----4-:R-:W-:-:S05]  /*f650*/  I2FP.F32.S32 R2, R21 ;  /* 0x0000001500027245 */ /* 0x010fca0000201400 */
[C---:B------:R-:W-:Y:S01]  /*f660*/  FFMA.FTZ R86, R2.reuse, UR5, R86 ;  /* 0x0000000502567c23 */ /* 0x040fe20008010056 */
[C---:B------:R-:W-:Y:S01]  /*f670*/  FFMA.FTZ R89, R2.reuse, UR5, R249 ;  /* 0x0000000502597c23 */ /* 0x040fe200080100f9 */
[C---:B------:R-:W-:Y:S01]  /*f680*/  FFMA.FTZ R94, R2.reuse, UR5, R91 ;  /* 0x00000005025e7c23 */ /* 0x040fe2000801005b */
[----:B------:R-:W-:Y:S01]  /*f690*/  FFMA.FTZ R92, R2, UR5, R78 ;  /* 0x00000005025c7c23 */ /* 0x000fe2000801004e */
[----:B------:R-:W-:Y:S01]  /*f6a0*/  I2FP.F32.S32 R2, R20 ;  /* 0x0000001400027245 */ /* 0x000fe20000201400 */
[----:B-1----:R-:W-:-:S04]  /*f6b0*/  FMUL.FTZ R3, R15, UR29 ;  /* 0x0000001d0f037c20 */ /* 0x002fc80008410000 */
[C---:B------:R-:W-:Y:S01]  /*f6c0*/  FFMA.FTZ R82, R2.reuse, UR5, R93 ;  /* 0x0000000502527c23 */ /* 0x040fe2000801005d */
[C---:B------:R-:W-:Y:S01]  /*f6d0*/  FFMA.FTZ R93, R2.reuse, UR5, R90 ;  /* 0x00000005025d7c23 */ /* 0x040fe2000801005a */
[C---:B------:R-:W-:Y:S01]  /*f6e0*/  FFMA.FTZ R85, R2.reuse, UR5, R85 ;  /* 0x0000000502557c23 */ /* 0x040fe20008010055 */
[----:B------:R-:W-:Y:S01]  /*f6f0*/  FFMA.FTZ R90, R2, UR5, R251 ;  /* 0x00000005025a7c23 */ /* 0x000fe200080100fb */
[----:B------:R-:W-:Y:S01]  /*f700*/  FMUL.FTZ R2, R19, UR29 ;  /* 0x0000001d13027c20 */ /* 0x000fe20008410000 */
[C---:B------:R-:W-:Y:S01]  /*f710*/  IADD3 R19, R0.reuse, 0x50, RZ ;  /* 0x0000005000137810 */ /* 0x040fe20007ffe0ff */
[----:B------:R1:W-:Y:S01]  /*f720*/  MUFU.TANH R60, R3 ;  /* 0x00000003003c7308 */ /* 0x0003e20000002400 */
[----:B------:R-:W-:Y:S01]  /*f730*/  MOV R251, R84 ;  /* 0x0000005400fb7202 */ /* 0x000fe20000000f00 */
[----:B------:R-:W-:Y:S01]  /*f740*/  VIADD R15, R0, 0x60 ;  /* 0x00000060000f7836 */ /* 0x000fe20000000000 */
[----:B------:R-:W-:Y:S02]  /*f750*/  FSEL R82, R82, -INF , !P0 ;  /* 0xff80000052527808 */ /* 0x000fe40004000000 */
[----:B------:R-:W-:-:S03]  /*f760*/  ISETP.GE.AND P0, PT, R14, R9, PT ;  /* 0x000000090e00720c */ /* 0x000fc60003f06270 */
[----:B------:R4:W-:Y:S01]  /*f770*/  MUFU.TANH R53, R2 ;  /* 0x0000000200357308 */ /* 0x0009e20000002400 */
[----:B-1----:R-:W-:-:S07]  /*f780*/  FMUL.FTZ R3, R79, UR29 ;  /* 0x0000001d4f037c20 */ /* 0x002fce0008410000 */
[----:B------:R1:W2:Y:S01]  /*f790*/  MUFU.TANH R12, R3 ;  /* 0x00000003000c7308 */ /* 0x0002a20000002400 */
[----:B----4-:R-:W-:-:S05]  /*f7a0*/  I2FP.F32.S32 R2, R19 ;  /* 0x0000001300027245 */ /* 0x010fca0000201400 */
[----:B------:R-:W-:Y:S01]  /*f7b0*/  FFMA.FTZ R78, R2, UR5, R18 ;  /* 0x00000005024e7c23 */ /* 0x000fe20008010012 */
[----:B------:R-:W-:Y:S02]  /*f7c0*/  VIADD R18, R0, 0x51 ;  /* 0x0000005100127836 */ /* 0x000fe40000000000 */
[C---:B------:R-:W-:Y:S01]  /*f7d0*/  FFMA.FTZ R81, R2.reuse, UR5, R7 ;  /* 0x0000000502517c23 */ /* 0x040fe20008010007 */
[----:B------:R-:W-:Y:S02]  /*f7e0*/  FFMA.FTZ R91, R2, UR5, R64 ;  /* 0x00000005025b7c23 */ /* 0x000fe40008010040 */
[----:B------:R-:W-:Y:S01]  /*f7f0*/  ISETP.GE.AND P4, PT, R18, R9, PT ;  /* 0x000000091200720c */ /* 0x000fe20003f86270 */
[----:B-1----:R-:W-:Y:S01]  /*f800*/  FMUL.FTZ R3, R87, UR29 ;  /* 0x0000001d57037c20 */ /* 0x002fe20008410000 */
[----:B------:R-:W-:Y:S01]  /*f810*/  FFMA.FTZ R87, R2, UR5, R48 ;  /* 0x0000000502577c23 */ /* 0x000fe20008010030 */
[----:B------:R-:W-:Y:S02]  /*f820*/  I2FP.F32.S32 R2, R18 ;  /* 0x0000001200027245 */ /* 0x000fe40000201400 */
[----:B------:R1:W4:Y:S03]  /*f830*/  MUFU.TANH R7, R3 ;  /* 0x0000000300077308 */ /* 0x0003260000002400 */
[C---:B------:R-:W-:Y:S01]  /*f840*/  FFMA.FTZ R74, R2.reuse, UR5, R66 ;  /* 0x00000005024a7c23 */ /* 0x040fe20008010042 */
[C---:B------:R-:W-:Y:S01]  /*f850*/  FFMA.FTZ R88, R2.reuse, UR5, R65 ;  /* 0x0000000502587c23 */ /* 0x040fe20008010041 */
[----:B------:R-:W-:-:S03]  /*f860*/  FFMA.FTZ R83, R2, UR5, R56 ;  /* 0x0000000502537c23 */ /* 0x000fc60008010038 */
[----:B------:R-:W-:Y:S01]  /*f870*/  FSEL R74, R74, -INF , !P4 ;  /* 0xff8000004a4a7808 */ /* 0x000fe20006000000 */
[----:B-1----:R-:W-:Y:S01]  /*f880*/  FMUL.FTZ R3, R77, UR29 ;  /* 0x0000001d4d037c20 */ /* 0x002fe20008410000 */
[----:B------:R-:W-:Y:S01]  /*f890*/  FFMA.FTZ R77, R2, UR5, R80 ;  /* 0x00000005024d7c23 */ /* 0x000fe20008010050 */
[----:B------:R-:W-:Y:S02]  /*f8a0*/  FMUL.FTZ R2, R44, UR29 ;  /* 0x0000001d2c027c20 */ /* 0x000fe40008410000 */
[----:B------:R1:W4:Y:S08]  /*f8b0*/  MUFU.TANH R48, R3 ;  /* 0x0000000300307308 */ /* 0x0003300000002400 */
[----:B------:R3:W4:Y:S01]  /*f8c0*/  MUFU.TANH R44, R2 ;  /* 0x00000002002c7308 */ /* 0x0007220000002400 */
[----:B-1----:R-:W-:-:S07]  /*f8d0*/  FMUL.FTZ R3, R45, UR29 ;  /* 0x0000001d2d037c20 */ /* 0x002fce0008410000 */
[----:B------:R1:W-:Y:S01]  /*f8e0*/  MUFU.TANH R249, R3 ;  /* 0x0000000300f97308 */ /* 0x0003e20000002400 */
[----:B---3--:R-:W-:-:S05]  /*f8f0*/  I2FP.F32.S32 R2, R17 ;  /* 0x0000001100027245 */ /* 0x008fca0000201400 */
[----:B------:R-:W-:Y:S01]  /*f900*/  FFMA.FTZ R79, R2, UR5, R16 ;  /* 0x00000005024f7c23 */ /* 0x000fe20008010010 */
[----:B------:R-:W-:Y:S01]  /*f910*/  IADD3 R16, R0, 0x59, RZ ;  /* 0x0000005900107810 */ /* 0x000fe20007ffe0ff */
[C---:B------:R-:W-:Y:S01]  /*f920*/  FFMA.FTZ R66, R2.reuse, UR5, R58 ;  /* 0x0000000502427c23 */ /* 0x040fe2000801003a */
[C---:B------:R-:W-:Y:S01]  /*f930*/  FFMA.FTZ R69, R2.reuse, UR5, R54 ;  /* 0x0000000502457c23 */ /* 0x040fe20008010036 */
[----:B------:R-:W-:Y:S01]  /*f940*/  FFMA.FTZ R84, R2, UR5, R50 ;  /* 0x0000000502547c23 */ /* 0x000fe20008010032 */
[----:B------:R-:W-:Y:S02]  /*f950*/  I2FP.F32.S32 R2, R16 ;  /* 0x0000001000027245 */ /* 0x000fe40000201400 */
[----:B------:R-:W-:Y:S01]  /*f960*/  ISETP.GE.AND P5, PT, R16, R9, PT ;  /* 0x000000091000720c */ /* 0x000fe20003fa6270 */
[----:B-1----:R-:W-:Y:S02]  /*f970*/  FMUL.FTZ R3, R46, UR29 ;  /* 0x0000001d2e037c20 */ /* 0x002fe40008410000 */
[C---:B------:R-:W-:Y:S01]  /*f980*/  FFMA.FTZ R62, R2.reuse, UR5, R62 ;  /* 0x00000005023e7c23 */ /* 0x040fe2000801003e */
[C---:B------:R-:W-:Y:S01]  /*f990*/  FFMA.FTZ R65, R2.reuse, UR5, R61 ;  /* 0x0000000502417c23 */ /* 0x040fe2000801003d */
[C---:B------:R-:W-:Y:S01]  /*f9a0*/  FFMA.FTZ R80, R2.reuse, UR5, R57 ;  /* 0x0000000502507c23 */ /* 0x040fe20008010039 */
[----:B------:R-:W-:Y:S01]  /*f9b0*/  FFMA.FTZ R75, R2, UR5, R49 ;  /* 0x00000005024b7c23 */ /* 0x000fe20008010031 */
[----:B------:R-:W-:Y:S01]  /*f9c0*/  FMUL.FTZ R2, R47, UR29 ;  /* 0x0000001d2f027c20 */ /* 0x000fe20008410000 */
[----:B------:R1:W3:Y:S01]  /*f9d0*/  MUFU.TANH R43, R3 ;  /* 0x00000003002b7308 */ /* 0x0002e20000002400 */
[----:B------:R-:W-:-:S07]  /*f9e0*/  FMUL.FTZ R47, R252, UR29 ;  /* 0x0000001dfc2f7c20 */ /* 0x000fce0008410000 */
[----:B------:R2:W-:Y:S08]  /*f9f0*/  MUFU.TANH R54, R2 ;  /* 0x0000000200367308 */ /* 0x0005f00000002400 */
[----:B------:R-:W-:Y:S01]  /*fa00*/  MUFU.TANH R47, R47 ;  /* 0x0000002f002f7308 */ /* 0x000fe20000002400 */
[----:B-1----:R-:W-:Y:S01]  /*fa10*/  FMUL.FTZ R3, R76, UR29 ;  /* 0x0000001d4c037c20 */ /* 0x002fe20008410000 */
[----:B--2---:R-:W-:-:S05]  /*fa20*/  I2FP.F32.S32 R2, R15 ;  /* 0x0000000f00027245 */ /* 0x004fca0000201400 */
[C---:B------:R-:W-:Y:S01]  /*fa30*/  FFMA.FTZ R58, R2.reuse, UR5, R51 ;  /* 0x00000005023a7c23 */ /* 0x040fe20008010033 */
[C---:B------:R-:W-:Y:S01]  /*fa40*/  FFMA.FTZ R61, R2.reuse, UR5, R41 ;  /* 0x00000005023d7c23 */ /* 0x040fe20008010029 */
[C---:B------:R-:W-:Y:S01]  /*fa50*/  FFMA.FTZ R76, R2.reuse, UR5, R39 ;  /* 0x00000005024c7c23 */ /* 0x040fe20008010027 */
[----:B------:R-:W-:Y:S01]  /*fa60*/  FFMA.FTZ R67, R2, UR5, R4 ;  /* 0x0000000502437c23 */ /* 0x000fe20008010004 */
[----:B------:R-:W-:Y:S01]  /*fa70*/  I2FP.F32.S32 R2, R14 ;  /* 0x0000000e00027245 */ /* 0x000fe20000201400 */
[----:B------:R1:W2:Y:S01]  /*fa80*/  MUFU.TANH R39, R3 ;  /* 0x0000000300277308 */ /* 0x0002a20000002400 */
[----:B------:R-:W-:-:S03]  /*fa90*/  FMUL.FTZ R4, R248, UR29 ;  /* 0x0000001df8047c20 */ /* 0x000fc60008410000 */
[C---:B------:R-:W-:Y:S01]  /*faa0*/  FFMA.FTZ R57, R2.reuse, UR5, R63 ;  /* 0x0000000502397c23 */ /* 0x040fe2000801003f */
[C---:B------:R-:W-:Y:S01]  /*fab0*/  FFMA.FTZ R56, R2.reuse, UR5, R59 ;  /* 0x0000000502387c23 */ /* 0x040fe2000801003b */
[----:B------:R-:W-:-:S03]  /*fac0*/  FFMA.FTZ R63, R2, UR5, R42 ;  /* 0x00000005023f7c23 */ /* 0x000fc6000801002a */
[----:B------:R-:W-:Y:S01]  /*fad0*/  FSEL R57, R57, -INF , !P0 ;  /* 0xff80000039397808 */ /* 0x000fe20004000000 */
[----:B-1----:R-:W-:Y:S01]  /*fae0*/  FMUL.FTZ R3, R68, UR29 ;  /* 0x0000001d44037c20 */ /* 0x002fe20008410000 */
[----:B------:R-:W-:Y:S01]  /*faf0*/  FFMA.FTZ R68, R2, UR5, R52 ;  /* 0x0000000502447c23 */ /* 0x000fe20008010034 */
[----:B------:R-:W-:Y:S01]  /*fb00*/  FMUL.FTZ R2, R13, UR29 ;  /* 0x0000001d0d027c20 */ /* 0x000fe20008410000 */
[----:B------:R-:W-:Y:S01]  /*fb10*/  VIADD R13, R0, 0x68 ;  /* 0x00000068000d7836 */ /* 0x000fe20000000000 */
[----:B------:R-:W-:Y:S08]  /*fb20*/  MUFU.TANH R51, R3 ;  /* 0x0000000300337308 */ /* 0x000ff00000002400 */
[----:B------:R1:W2:Y:S02]  /*fb30*/  MUFU.TANH R3, R2 ;  /* 0x0000000200037308 */ /* 0x0002a40000002400 */
[----:B-1----:R-:W-:-:S05]  /*fb40*/  I2FP.F32.S32 R2, R13 ;  /* 0x0000000d00027245 */ /* 0x002fca0000201400 */
[----:B------:R-:W-:Y:S01]  /*fb50*/  FFMA.FTZ R64, R2, UR5, R12 ;  /* 0x0000000502407c23 */ /* 0x000fe2000801000c */
[----:B------:R-:W-:Y:S01]  /*fb60*/  IADD3 R12, R0, 0x69, RZ ;  /* 0x00000069000c7810 */ /* 0x000fe20007ffe0ff */
[C---:B------:R-:W-:Y:S01]  /*fb70*/  FFMA.FTZ R50, R2.reuse, UR5, R55 ;  /* 0x0000000502327c23 */ /* 0x040fe20008010037 */
[C---:B------:R-:W-:Y:S01]  /*fb80*/  FFMA.FTZ R49, R2.reuse, UR5, R40 ;  /* 0x0000000502317c23 */ /* 0x040fe20008010028 */
[----:B----4-:R-:W-:Y:S01]  /*fb90*/  FFMA.FTZ R59, R2, UR5, R7 ;  /* 0x00000005023b7c23 */ /* 0x010fe20008010007 */
[----:B------:R-:W-:Y:S01]  /*fba0*/  I2FP.F32.S32 R2, R12 ;  /* 0x0000000c00027245 */ /* 0x000fe20000201400 */
[----:B------:R-:W-:Y:S01]  /*fbb0*/  VIADD R7, R0, 0x70 ;  /* 0x0000007000077836 */ /* 0x000fe20000000000 */
[----:B------:R1:W4:Y:S01]  /*fbc0*/  MUFU.TANH R40, R4 ;  /* 0x0000000400287308 */ /* 0x0003220000002400 */
[----:B------:R-:W-:Y:S02]  /*fbd0*/  ISETP.GE.AND P4, PT, R12, R9, PT ;  /* 0x000000090c00720c */ /* 0x000fe40003f86270 */
[C---:B------:R-:W-:Y:S01]  /*fbe0*/  FFMA.FTZ R45, R2.reuse, UR5, R60 ;  /* 0x00000005022d7c23 */ /* 0x040fe2000801003c */
[C---:B------:R-:W-:Y:S01]  /*fbf0*/  FFMA.FTZ R46, R2.reuse, UR5, R250 ;  /* 0x00000005022e7c23 */ /* 0x040fe200080100fa */
[C---:B------:R-:W-:Y:S01]  /*fc00*/  FFMA.FTZ R60, R2.reuse, UR5, R53 ;  /* 0x00000005023c7c23 */ /* 0x040fe20008010035 */
[----:B------:R-:W-:Y:S01]  /*fc10*/  FFMA.FTZ R52, R2, UR5, R48 ;  /* 0x0000000502347c23 */ /* 0x000fe20008010030 */
[----:B------:R-:W-:Y:S01]  /*fc20*/  FMUL.FTZ R2, R210, UR29 ;  /* 0x0000001dd2027c20 */ /* 0x000fe20008410000 */
[----:B------:R-:W-:Y:S01]  /*fc30*/  FMUL.FTZ R53, R251, UR29 ;  /* 0x0000001dfb357c20 */ /* 0x000fe20008410000 */
[----:B------:R-:W-:-:S02]  /*fc40*/  FSEL R46, R46, -INF , !P4 ;  /* 0xff8000002e2e7808 */ /* 0x000fc40006000000 */
[----:B------:R-:W-:-:S03]  /*fc50*/  ISETP.GE.AND P4, PT, R37, R8, PT ;  /* 0x000000082500720c */ /* 0x000fc60003f86270 */
[----:B------:R-:W-:Y:S01]  /*fc60*/  MUFU.TANH R53, R53 ;  /* 0x0000003500357308 */ /* 0x000fe20000002400 */
[----:B-1----:R-:W-:-:S07]  /*fc70*/  FMUL.FTZ R4, R208, UR29 ;  /* 0x0000001dd0047c20 */ /* 0x002fce0008410000 */
[----:B------:R1:W-:Y:S08]  /*fc80*/  MUFU.TANH R208, R2 ;  /* 0x0000000200d07308 */ /* 0x0003f00000002400 */
[----:B------:R4:W4:Y:S01]  /*fc90*/  MUFU.TANH R248, R4 ;  /* 0x0000000400f87308 */ /* 0x0009220000002400 */
[----:B-1----:R-:W-:-:S05]  /*fca0*/  I2FP.F32.S32 R2, R7 ;  /* 0x0000000700027245 */ /* 0x002fca0000201400 */
[C---:B------:R-:W-:Y:S01]  /*fcb0*/  FFMA.FTZ R44, R2.reuse, UR5, R44 ;  /* 0x00000005022c7c23 */ /* 0x040fe2000801002c */
[C---:B---3--:R-:W-:Y:S01]  /*fcc0*/  FFMA.FTZ R43, R2.reuse, UR5, R43 ;  /* 0x00000005022b7c23 */ /* 0x048fe2000801002b */
[----:B--2---:R-:W-:Y:S01]  /*fcd0*/  FFMA.FTZ R55, R2, UR5, R39 ;  /* 0x0000000502377c23 */ /* 0x004fe20008010027 */
[----:B----4-:R-:W-:Y:S01]  /*fce0*/  IADD3 R4, R0, 0x71, RZ ;  /* 0x0000007100047810 */ /* 0x010fe20007ffe0ff */
[----:B------:R-:W-:Y:S01]  /*fcf0*/  FFMA.FTZ R48, R2, UR5, R3 ;  /* 0x0000000502307c23 */ /* 0x000fe20008010003 */
[----:B------:R-:W-:Y:S02]  /*fd00*/  VIADD R3, R0, 0x78 ;  /* 0x0000007800037836 */ /* 0x000fe40000000000 */
[----:B------:R-:W-:-:S05]  /*fd10*/  I2FP.F32.S32 R2, R4 ;  /* 0x0000000400027245 */ /* 0x000fca0000201400 */
[C---:B------:R-:W-:Y:S01]  /*fd20*/  FFMA.FTZ R41, R2.reuse, UR5, R54 ;  /* 0x0000000502297c23 */ /* 0x040fe20008010036 */
[C---:B------:R-:W-:Y:S01]  /*fd30*/  FFMA.FTZ R54, R2.reuse, UR5, R51 ;  /* 0x0000000502367c23 */ /* 0x040fe20008010033 */
[C---:B------:R-:W-:Y:S01]  /*fd40*/  FFMA.FTZ R42, R2.reuse, UR5, R249 ;  /* 0x00000005022a7c23 */ /* 0x040fe200080100f9 */
[----:B------:R-:W-:Y:S01]  /*fd50*/  FFMA.FTZ R51, R2, UR5, R40 ;  /* 0x0000000502337c23 */ /* 0x000fe20008010028 */
[----:B------:R-:W-:-:S05]  /*fd60*/  I2FP.F32.S32 R2, R3 ;  /* 0x0000000300027245 */ /* 0x000fca0000201400 */
[C---:B------:R-:W-:Y:S01]  /*fd70*/  FFMA.FTZ R40, R2.reuse, UR5, R248 ;  /* 0x0000000502287c23 */ /* 0x040fe200080100f8 */
[C---:B------:R-:W-:Y:S01]  /*fd80*/  FFMA.FTZ R39, R2.reuse, UR5, R208 ;  /* 0x0000000502277c23 */ /* 0x040fe200080100d0 */
[C---:B------:R-:W-:Y:S01]  /*fd90*/  FFMA.FTZ R53, R2.reuse, UR5, R53 ;  /* 0x0000000502357c23 */ /* 0x040fe20008010035 */
[----:B------:R-:W-:Y:S01]  /*fda0*/  FFMA.FTZ R47, R2, UR5, R47 ;  /* 0x00000005022f7c23 */ /* 0x000fe2000801002f */
[----:B------:R-:W-:Y:S02]  /*fdb0*/  FSEL R2, R115, -INF , !P3 ;  /* 0xff80000073027808 */ /* 0x000fe40005800000 */
[----:B------:R-:W-:-:S03]  /*fdc0*/  ISETP.GE.AND P3, PT, R21, R9, PT ;  /* 0x000000091500720c */ /* 0x000fc60003f66270 */
[----:B------:R1:W-:Y:S04]  /*fdd0*/  STL [R1+0x7c], R2 ;  /* 0x00007c0201007387 */ /* 0x0003e80000100800 */
[----:B------:R-:W-:Y:S01]  /*fde0*/  STL [R1+0x78], R109 ;  /* 0x0000786d01007387 */ /* 0x000fe20000100800 */
[----:B-1----:R-:W-:Y:S02]  /*fdf0*/  FSEL R2, R106, -INF , !P2 ;  /* 0xff8000006a027808 */ /* 0x002fe40005000000 */
        /* <DEDUP_REMOVED lines=8> */
[-C--:B------:R-:W-:Y:S02]  /*fe80*/  ISETP.GE.AND P3, PT, R15, R9.reuse, PT ;  /* 0x000000090f00720c */ /* 0x080fe40003f66270 */
[----:B------:R-:W-:Y:S01]  /*fe90*/  FSEL R86, R62, -INF , !P5 ;  /* 0xff8000003e567808 */ /* 0x000fe20006800000 */
[----:B------:R1:W-:Y:S01]  /*fea0*/  STL [R1+0x64], R2 ;  /* 0x0000640201007387 */ /* 0x0003e20000100800 */
[----:B------:R-:W-:-:S02]  /*feb0*/  ISETP.GE.AND P5, PT, R4, R9, PT ;  /* 0x000000090400720c */ /* 0x000fc40003fa6270 */
[----:B------:R-:W-:Y:S01]  /*fec0*/  FSEL R58, R58, -INF , !P3 ;  /* 0xff8000003a3a7808 */ /* 0x000fe20005800000 */
[----:B------:R-:W-:Y:S01]  /*fed0*/  STL [R1+0x60], R82 ;  /* 0x0000605201007387 */ /* 0x000fe20000100800 */
[----:B------:R-:W-:Y:S02]  /*fee0*/  ISETP.GE.AND P3, PT, R3, R9, PT ;  /* 0x000000090300720c */ /* 0x000fe40003f66270 */
[----:B------:R-:W-:Y:S02]  /*fef0*/  FSEL R42, R42, -INF , !P5 ;  /* 0xff8000002a2a7808 */ /* 0x000fe40006800000 */
[----:B------:R-:W-:Y:S02]  /*ff00*/  FSEL R40, R40, -INF , !P3 ;  /* 0xff80000028287808 */ /* 0x000fe40005800000 */
[-C--:B------:R-:W-:Y:S02]  /*ff10*/  ISETP.GE.AND P3, PT, R35, R8.reuse, PT ;  /* 0x000000082300720c */ /* 0x080fe40003f66270 */
[----:B------:R-:W-:-:S02]  /*ff20*/  ISETP.GE.AND P5, PT, R36, R8, PT ;  /* 0x000000082400720c */ /* 0x000fc40003fa6270 */
[----:B------:R-:W-:Y:S02]  /*ff30*/  FSEL R203, R203, -INF , !P3 ;  /* 0xff800000cbcb7808 */ /* 0x000fe40005800000 */
[-C--:B------:R-:W-:Y:S02]  /*ff40*/  ISETP.GE.AND P3, PT, R30, R8.reuse, PT ;  /* 0x000000081e00720c */ /* 0x080fe40003f66270 */
[----:B------:R-:W-:Y:S02]  /*ff50*/  FSEL R206, R206, -INF , !P5 ;  /* 0xff800000cece7808 */ /* 0x000fe40006800000 */
[----:B------:R-:W-:Y:S02]  /*ff60*/  FSEL R126, R126, -INF , !P3 ;  /* 0xff8000007e7e7808 */ /* 0x000fe40005800000 */
[----:B------:R-:W-:Y:S02]  /*ff70*/  ISETP.GE.AND P3, PT, R25, R8, PT ;  /* 0x000000081900720c */ /* 0x000fe40003f66270 */
[----:B-1----:R-:W-:-:S02]  /*ff80*/  FSEL R2, R78, -INF , !P2 ;  /* 0xff8000004e027808 */ /* 0x002fc40005000000 */
[----:B------:R-:W-:Y:S02]  /*ff90*/  ISETP.GE.AND P2, PT, R13, R9, PT ;  /* 0x000000090d00720c */ /* 0x000fe40003f46270 */
[-C--:B------:R-:W-:Y:S01]  /*ffa0*/  ISETP.GE.AND P5, PT, R31, R8.reuse, PT ;  /* 0x000000081f00720c */ /* 0x080fe20003fa6270 */
[----:B------:R1:W-:Y:S01]  /*ffb0*/  STL [R1+0x5c], R2 ;  /* 0x00005c0201007387 */ /* 0x0003e20000100800 */
[----:B------:R-:W-:Y:S02]  /*ffc0*/  FSEL R50, R50, -INF , !P2 ;  /* 0xff80000032327808 */ /* 0x000fe40005000000 */
[-C--:B------:R-:W-:Y:S01]  /*ffd0*/  ISETP.GE.AND P2, PT, R0, R8.reuse, PT ;  /* 0x000000080000720c */ /* 0x080fe20003f46270 */
[----:B------:R-:W-:Y:S01]  /*ffe0*/  STL [R1+0x58], R74 ;  /* 0x0000584a01007387 */ /* 0x000fe20000100800 */
[----:B------:R-:W-:Y:S02]  /*fff0*/  FSEL R128, R128, -INF , !P5 ;  /* 0xff80000080807808 */ /* 0x000fe40006800000 */
[----:B------:R-:W-:-:S02]  /*10000*/  ISETP.GE.AND P5, PT, R26, R8, PT ;  /* 0x000000081a00720c */ /* 0x000fc40003fa6270 */
[----:B-1----:R-:W-:Y:S02]  /*10010*/  FSEL R2, R66, -INF , !P6 ;  /* 0xff80000042027808 */ /* 0x002fe40007000000 */
[----:B------:R-:W-:-:S03]  /*10020*/  ISETP.GE.AND P6, PT, R7, R9, PT ;  /* 0x000000090700720c */ /* 0x000fc60003fc6270 */
[----:B------:R1:W-:Y:S01]  /*10030*/  STL [R1+0x54], R2 ;  /* 0x0000540201007387 */ /* 0x0003e20000100800 */
[----:B------:R-:W-:Y:S02]  /*10040*/  FSEL R62, R44, -INF , !P6 ;  /* 0xff8000002c3e7808 */ /* 0x000fe40007000000 */
[-C--:B------:R-:W-:Y:S01]  /*10050*/  ISETP.GE.AND P6, PT, R38, R8.reuse, PT ;  /* 0x000000082600720c */ /* 0x080fe20003fc6270 */
[----:B------:R2:W-:Y:S01]  /*10060*/  STL [R1+0x50], R58 ;  /* 0x0000503a01007387 */ /* 0x0005e20000100800 */
[----:B------:R-:W-:Y:S02]  /*10070*/  FSEL R44, R226, -INF , !P4 ;  /* 0xff800000e22c7808 */ /* 0x000fe40006000000 */
[-C--:B------:R-:W-:Y:S01]  /*10080*/  ISETP.GE.AND P4, PT, R33, R8.reuse, PT ;  /* 0x000000082100720c */ /* 0x080fe20003f86270 */
[----:B------:R3:W-:Y:S01]  /*10090*/  STL [R1+0x4c], R57 ;  /* 0x00004c3901007387 */ /* 0x0007e20000100800 */
[----:B------:R-:W-:Y:S02]  /*100a0*/  FSEL R213, R213, -INF , !P6 ;  /* 0xff800000d5d57808 */ /* 0x000fe40007000000 */
[----:B------:R-:W-:Y:S01]  /*100b0*/  ISETP.GE.AND P6, PT, R32, R8, PT ;  /* 0x000000082000720c */ /* 0x000fe20003fc6270 */
[----:B------:R-:W-:Y:S01]  /*100c0*/  STL [R1+0x48], R50 ;  /* 0x0000483201007387 */ /* 0x000fe20000100800 */
[----:B------:R-:W-:-:S02]  /*100d0*/  FSEL R132, R132, -INF , !P4 ;  /* 0xff80000084847808 */ /* 0x000fc40006000000 */
[-C--:B------:R-:W-:Y:S01]  /*100e0*/  ISETP.GE.AND P4, PT, R28, R8.reuse, PT ;  /* 0x000000081c00720c */ /* 0x080fe20003f86270 */
[----:B------:R-:W-:Y:S01]  /*100f0*/  STL [R1+0x44], R46 ;  /* 0x0000442e01007387 */ /* 0x000fe20000100800 */
[----:B------:R-:W-:Y:S02]  /*10100*/  FSEL R130, R130, -INF , !P6 ;  /* 0xff80000082827808 */ /* 0x000fe40007000000 */
[-C--:B------:R-:W-:Y:S01]  /*10110*/  ISETP.GE.AND P6, PT, R27, R8.reuse, PT ;  /* 0x000000081b00720c */ /* 0x080fe20003fc6270 */
[----:B------:R4:W-:Y:S01]  /*10120*/  STL [R1+0x40], R42 ;  /* 0x0000402a01007387 */ /* 0x0009e20000100800 */
[----:B------:R-:W-:Y:S02]  /*10130*/  FSEL R120, R120, -INF , !P4 ;  /* 0xff80000078787808 */ /* 0x000fe40006000000 */
[----:B------:R-:W-:Y:S01]  /*10140*/  ISETP.GE.AND P4, PT, R23, R8, PT ;  /* 0x000000081700720c */ /* 0x000fe20003f86270 */
[----:B------:R4:W-:Y:S01]  /*10150*/  STL [R1+0x3c], R40 ;  /* 0x00003c2801007387 */ /* 0x0009e20000100800 */
[----:B-1----:R-:W-:-:S02]  /*10160*/  IADD3 R2, R0, 0x79, RZ ;  /* 0x0000007900027810 */ /* 0x002fc40007ffe0ff */
[----:B--2---:R-:W-:Y:S02]  /*10170*/  FSEL R58, R116, -INF , !P6 ;  /* 0xff800000743a7808 */ /* 0x004fe40007000000 */
[-C--:B------:R-:W-:Y:S02]  /*10180*/  ISETP.GE.AND P6, PT, R22, R8.reuse, PT ;  /* 0x000000081600720c */ /* 0x080fe40003fc6270 */
[----:B---3--:R-:W-:Y:S02]  /*10190*/  FSEL R57, R111, -INF , !P5 ;  /* 0xff8000006f397808 */ /* 0x008fe40006800000 */
[-C--:B------:R-:W-:Y:S02]  /*101a0*/  ISETP.GE.AND P5, PT, R21, R8.reuse, PT ;  /* 0x000000081500720c */ /* 0x080fe40003fa6270 */
[----:B------:R-:W-:Y:S02]  /*101b0*/  FSEL R111, R96, -INF , !P6 ;  /* 0xff800000606f7808 */ /* 0x000fe40007000000 */
[----:B------:R-:W-:-:S02]  /*101c0*/  ISETP.GE.AND P6, PT, R17, R8, PT ;  /* 0x000000081100720c */ /* 0x000fc40003fc6270 */
[----:B------:R-:W-:Y:S01]  /*101d0*/  ISETP.GE.AND P0, PT, R2, R9, PT ;  /* 0x000000090200720c */ /* 0x000fe20003f06270 */
[----:B------:R-:W-:Y:S01]  /*101e0*/  FMUL.FTZ R9, R209, UR29 ;  /* 0x0000001dd1097c20 */ /* 0x000fe20008410000 */
[----:B------:R-:W-:Y:S02]  /*101f0*/  FSEL R89, R89, -INF , !P5 ;  /* 0xff80000059597808 */ /* 0x000fe40006800000 */
[----:B----4-:R-:W-:Y:S02]  /*10200*/  FSEL R42, R227, -INF , !P2 ;  /* 0xff800000e32a7808 */ /* 0x010fe40005000000 */
[----:B------:R-:W-:Y:S01]  /*10210*/  ISETP.GE.AND P2, PT, R34, R8, PT ;  /* 0x000000082200720c */ /* 0x000fe20003f46270 */
[----:B------:R-:W1:Y:S01]  /*10220*/  MUFU.TANH R9, R9 ;  /* 0x0000000900097308 */ /* 0x000e620000002400 */
[----:B------:R-:W-:Y:S02]  /*10230*/  FSEL R40, R108, -INF , !P3 ;  /* 0xff8000006c287808 */ /* 0x000fe40005800000 */
[----:B------:R-:W-:-:S02]  /*10240*/  FSEL R134, R134, -INF , !P2 ;  /* 0xff80000086867808 */ /* 0x000fc40005000000 */
[-C--:B------:R-:W-:Y:S01]  /*10250*/  ISETP.GE.AND P2, PT, R29, R8.reuse, PT ;  /* 0x000000081d00720c */ /* 0x080fe20003f46270 */
[----:B------:R2:W-:Y:S01]  /*10260*/  STL [R1+0x34], R40 ;  /* 0x0000342801007387 */ /* 0x0005e20000100800 */
[-C--:B------:R-:W-:Y:S02]  /*10270*/  ISETP.GE.AND P3, PT, R20, R8.reuse, PT ;  /* 0x000000081400720c */ /* 0x080fe40003f66270 */
[----:B------:R-:W-:Y:S02]  /*10280*/  FSEL R124, R124, -INF , !P2 ;  /* 0xff8000007c7c7808 */ /* 0x000fe40005000000 */
[----:B------:R-:W-:Y:S02]  /*10290*/  ISETP.GE.AND P2, PT, R24, R8, PT ;  /* 0x000000081800720c */ /* 0x000fe40003f46270 */
[----:B------:R-:W-:Y:S02]  /*102a0*/  FSEL R74, R85, -INF , !P3 ;  /* 0xff800000554a7808 */ /* 0x000fe40005800000 */
[----:B------:R-:W-:-:S02]  /*102b0*/  FSEL R66, R104, -INF , !P2 ;  /* 0xff80000068427808 */ /* 0x000fc40005000000 */
[-C--:B------:R-:W-:Y:S02]  /*102c0*/  ISETP.GE.AND P2, PT, R19, R8.reuse, PT ;  /* 0x000000081300720c */ /* 0x080fe40003f46270 */
[-C--:B------:R-:W-:Y:S01]  /*102d0*/  ISETP.GE.AND P3, PT, R15, R8.reuse, PT ;  /* 0x000000080f00720c */ /* 0x080fe20003f66270 */
[----:B------:R-:W-:Y:S01]  /*102e0*/  STL [R1+0x30], R66 ;  /* 0x0000304201007387 */ /* 0x000fe20000100800 */
[----:B------:R-:W-:Y:S02]  /*102f0*/  ISETP.GE.AND P5, PT, R16, R8, PT ;  /* 0x000000081000720c */ /* 0x000fe40003fa6270 */
[----:B------:R-:W-:Y:S02]  /*10300*/  FSEL R69, R69, -INF , !P6 ;  /* 0xff80000045457808 */ /* 0x000fe40007000000 */
[----:B------:R-:W-:Y:S02]  /*10310*/  FSEL R61, R61, -INF , !P3 ;  /* 0xff8000003d3d7808 */ /* 0x000fe40005800000 */
[----:B------:R-:W-:-:S02]  /*10320*/  FSEL R78, R65, -INF , !P5 ;  /* 0xff800000414e7808 */ /* 0x000fc40006800000 */
[-C--:B------:R-:W-:Y:S02]  /*10330*/  ISETP.GE.AND P6, PT, R12, R8.reuse, PT ;  /* 0x000000080c00720c */ /* 0x080fe40003fc6270 */
[----:B--2---:R-:W-:Y:S02]  /*10340*/  FSEL R40, R100, -INF , !P4 ;  /* 0xff80000064287808 */ /* 0x004fe40006000000 */
[-C--:B------:R-:W-:Y:S02]  /*10350*/  ISETP.GE.AND P4, PT, R18, R8.reuse, PT ;  /* 0x000000081200720c */ /* 0x080fe40003f86270 */
[-C--:B------:R-:W-:Y:S01]  /*10360*/  ISETP.GE.AND P5, PT, R7, R8.reuse, PT ;  /* 0x000000080700720c */ /* 0x080fe20003fa6270 */
[----:B------:R2:W-:Y:S01]  /*10370*/  STL [R1+0x2c], R40 ;  /* 0x00002c2801007387 */ /* 0x0005e20000100800 */
[----:B------:R-:W-:Y:S02]  /*10380*/  FSEL R109, R77, -INF , !P4 ;  /* 0xff8000004d6d7808 */ /* 0x000fe40006000000 */
[-C--:B------:R-:W-:Y:S01]  /*10390*/  ISETP.GE.AND P4, PT, R13, R8.reuse, PT ;  /* 0x000000080d00720c */ /* 0x080fe20003f86270 */
[----:B------:R-:W-:Y:S01]  /*103a0*/  STL [R1+0x28], R111 ;  /* 0x0000286f01007387 */ /* 0x000fe20000100800 */
[----:B------:R-:W-:-:S02]  /*103b0*/  ISETP.GE.AND P3, PT, R4, R8, PT ;  /* 0x000000080400720c */ /* 0x000fc40003f66270 */
[----:B------:R-:W-:Y:S01]  /*103c0*/  FSEL R45, R45, -INF , !P6 ;  /* 0xff8000002d2d7808 */ /* 0x000fe20007000000 */
[----:B------:R-:W-:Y:S01]  /*103d0*/  STL [R1+0x20], R74 ;  /* 0x0000204a01007387 */ /* 0x000fe20000100800 */
[----:B------:R-:W-:Y:S02]  /*103e0*/  ISETP.GE.AND P6, PT, R0, R11, PT ;  /* 0x0000000b0000720c */ /* 0x000fe40003fc6270 */
[----:B--2---:R-:W-:Y:S02]  /*103f0*/  FSEL R40, R81, -INF , !P2 ;  /* 0xff80000051287808 */ /* 0x004fe40005000000 */
[----:B------:R-:W-:-:S03]  /*10400*/  ISETP.GE.AND P2, PT, R14, R8, PT ;  /* 0x000000080e00720c */ /* 0x000fc60003f46270 */
[----:B------:R2:W-:Y:S01]  /*10410*/  STL [R1+0x1c], R40 ;  /* 0x00001c2801007387 */ /* 0x0005e20000100800 */
[----:B------:R-:W-:Y:S02]  /*10420*/  FSEL R77, R56, -INF , !P2 ;  /* 0xff800000384d7808 */ /* 0x000fe40005000000 */
[----:B------:R-:W-:Y:S01]  /*10430*/  ISETP.GE.AND P2, PT, R3, R8, PT ;  /* 0x000000080300720c */ /* 0x000fe20003f46270 */
[----:B------:R-:W-:Y:S03]  /*10440*/  STL [R1+0x18], R109 ;  /* 0x0000186d01007387 */ /* 0x000fe60000100800 */
[----:B------:R-:W-:Y:S01]  /*10450*/  FSEL R39, R39, -INF , !P2 ;  /* 0xff80000027277808 */ /* 0x000fe20005000000 */
[----:B------:R-:W-:Y:S01]  /*10460*/  STL [R1+0x14], R69 ;  /* 0x0000144501007387 */ /* 0x000fe20000100800 */
[----:B------:R-:W-:-:S03]  /*10470*/  ISETP.GE.AND P2, PT, R37, R10, PT ;  /* 0x0000000a2500720c */ /* 0x000fc60003f46270 */
[----:B------:R-:W-:Y:S01]  /*10480*/  STL [R1+0x10], R61 ;  /* 0x0000103d01007387 */ /* 0x000fe20000100800 */
[----:B--2---:R-:W-:Y:S02]  /*10490*/  FSEL R40, R49, -INF , !P4 ;  /* 0xff80000031287808 */ /* 0x004fe40006000000 */
[----:B------:R-:W-:Y:S02]  /*104a0*/  ISETP.GE.AND P4, PT, R2, R8, PT ;  /* 0x000000080200720c */ /* 0x000fe40003f86270 */
[----:B------:R-:W2:Y:S01]  /*104b0*/  MUFU.TANH R8, R211 ;  /* 0x000000d300087308 */ /* 0x000ea20000002400 */
[----:B------:R3:W-:Y:S02]  /*104c0*/  STL [R1+0xc], R40 ;  /* 0x00000c2801007387 */ /* 0x0007e40000100800 */
[----:B---3--:R-:W-:Y:S02]  /*104d0*/  FSEL R40, R43, -INF , !P5 ;  /* 0xff8000002b287808 */ /* 0x008fe40006800000 */
[----:B------:R-:W-:-:S02]  /*104e0*/  ISETP.GE.AND P5, PT, R0, R10, PT ;  /* 0x0000000a0000720c */ /* 0x000fc40003fa6270 */
[----:B------:R-:W-:Y:S01]  /*104f0*/  FSEL R0, R41, -INF , !P3 ;  /* 0xff80000029007808 */ /* 0x000fe20005800000 */
[----:B------:R3:W-:Y:S01]  /*10500*/  STL [R1+0x8], R40 ;  /* 0x0000082801007387 */ /* 0x0007e20000100800 */
[-C--:B------:R-:W-:Y:S02]  /*10510*/  ISETP.GE.AND P3, PT, R37, R11.reuse, PT ;  /* 0x0000000b2500720c */ /* 0x080fe40003f66270 */
[----:B------:R-:W-:Y:S01]  /*10520*/  FSEL R37, R240, -INF , !P6 ;  /* 0xff800000f0257808 */ /* 0x000fe20007000000 */
[----:B------:R4:W-:Y:S01]  /*10530*/  STL [R1+0x4], R0 ;  /* 0x0000040001007387 */ /* 0x0009e20000100800 */
[----:B------:R-:W-:-:S03]  /*10540*/  ISETP.GE.AND P6, PT, R36, R11, PT ;  /* 0x0000000b2400720c */ /* 0x000fc60003fc6270 */
[----:B------:R2:W-:Y:S01]  /*10550*/  STL [R1], R39 ;  /* 0x0000002701007387 */ /* 0x0005e20000100800 */
[----:B---3--:R-:W-:Y:S02]  /*10560*/  FSEL R40, R243, -INF , !P2 ;  /* 0xff800000f3287808 */ /* 0x008fe40005000000 */
[----:B------:R-:W-:Y:S02]  /*10570*/  ISETP.GE.AND P2, PT, R35, R10, PT ;  /* 0x0000000a2300720c */ /* 0x000fe40003f46270 */
[----:B----4-:R-:W-:Y:S02]  /*10580*/  I2FP.F32.S32 R0, R2 ;  /* 0x0000000200007245 */ /* 0x010fe40000201400 */
[----:B------:R-:W-:Y:S02]  /*10590*/  FSEL R237, R237, -INF , !P2 ;  /* 0xff800000eded7808 */ /* 0x000fe40005000000 */
[----:B------:R-:W-:Y:S01]  /*105a0*/  ISETP.GE.AND P2, PT, R32, R10, PT ;  /* 0x0000000a2000720c */ /* 0x000fe20003f46270 */
[C---:B-1----:R-:W-:Y:S01]  /*105b0*/  FFMA.FTZ R9, R0.reuse, UR5, R9 ;  /* 0x0000000500097c23 */ /* 0x042fe20008010009 */
[----:B--2---:R-:W-:-:S02]  /*105c0*/  FFMA.FTZ R8, R0, UR5, R8 ;  /* 0x0000000500087c23 */ /* 0x004fc40008010008 */
[----:B------:R-:W-:Y:S02]  /*105d0*/  FSEL R232, R232, -INF , !P2 ;  /* 0xff800000e8e87808 */ /* 0x000fe40005000000 */
[----:B------:R-:W-:Y:S02]  /*105e0*/  FSEL R104, R9, -INF , !P0 ;  /* 0xff80000009687808 */ /* 0x000fe40004000000 */
[----:B------:R-:W-:Y:S01]  /*105f0*/  FSEL R252, R8, -INF , !P4 ;  /* 0xff80000008fc7808 */ /* 0x000fe20006000000 */
[----:B------:R-:W-:Y:S01]  /*10600*/  FMUL.FTZ R8, R6, UR29 ;  /* 0x0000001d06087c20 */ /* 0x000fe20008410000 */
[C---:B------:R-:W-:Y:S01]  /*10610*/  ISETP.GE.AND P0, PT, R38.reuse, R11, PT ;  /* 0x0000000b2600720c */ /* 0x040fe20003f06270 */
[----:B------:R1:W5:Y:S01]  /*10620*/  LDL.LU R6, [R1+0xfc] ;  /* 0x0000fc0001067983 */ /* 0x0003620000300800 */
[----:B------:R-:W-:Y:S02]  /*10630*/  ISETP.GE.AND P4, PT, R38, R10, PT ;  /* 0x0000000a2600720c */ /* 0x000fe40003f86270 */
[----:B------:R-:W-:-:S02]  /*10640*/  FSEL R38, R238, -INF , !P5 ;  /* 0xff800000ee267808 */ /* 0x000fc40006800000 */
[-C--:B------:R-:W-:Y:S02]  /*10650*/  ISETP.GE.AND P5, PT, R36, R10.reuse, PT ;  /* 0x0000000a2400720c */ /* 0x080fe40003fa6270 */
[----:B------:R-:W-:Y:S02]  /*10660*/  FSEL R36, R247, -INF , !P3 ;  /* 0xff800000f7247808 */ /* 0x000fe40005800000 */
[-C--:B------:R-:W-:Y:S02]  /*10670*/  ISETP.GE.AND P3, PT, R35, R11.reuse, PT ;  /* 0x0000000b2300720c */ /* 0x080fe40003f66270 */
[----:B------:R-:W-:Y:S02]  /*10680*/  ISETP.GE.AND P2, PT, R29, R10, PT ;  /* 0x0000000a1d00720c */ /* 0x000fe40003f46270 */
[----:B------:R-:W-:Y:S02]  /*10690*/  FSEL R244, R244, -INF , !P3 ;  /* 0xff800000f4f47808 */ /* 0x000fe40005800000 */
[----:B------:R-:W-:-:S02]  /*106a0*/  ISETP.GE.AND P3, PT, R32, R11, PT ;  /* 0x0000000b2000720c */ /* 0x000fc40003f66270 */
[----:B------:R-:W-:Y:S02]  /*106b0*/  FSEL R202, R202, -INF , !P2 ;  /* 0xff800000caca7808 */ /* 0x000fe40005000000 */
[----:B------:R-:W-:Y:S02]  /*106c0*/  FSEL R233, R233, -INF , !P3 ;  /* 0xff800000e9e97808 */ /* 0x000fe40005800000 */
[-C--:B------:R-:W-:Y:S02]  /*106d0*/  ISETP.GE.AND P3, PT, R29, R11.reuse, PT ;  /* 0x0000000b1d00720c */ /* 0x080fe40003f66270 */
[C---:B------:R-:W-:Y:S02]  /*106e0*/  ISETP.GE.AND P2, PT, R26.reuse, R10, PT ;  /* 0x0000000a1a00720c */ /* 0x040fe40003f46270 */
[----:B------:R-:W-:Y:S02]  /*106f0*/  FSEL R205, R205, -INF , !P3 ;  /* 0xff800000cdcd7808 */ /* 0x000fe40005800000 */
[----:B------:R-:W-:-:S02]  /*10700*/  ISETP.GE.AND P3, PT, R26, R11, PT ;  /* 0x0000000b1a00720c */ /* 0x000fc40003f66270 */
[----:B------:R-:W-:Y:S02]  /*10710*/  FSEL R81, R113, -INF , !P2 ;  /* 0xff80000071517808 */ /* 0x000fe40005000000 */
[----:B------:R-:W-:Y:S02]  /*10720*/  FSEL R114, R114, -INF , !P3 ;  /* 0xff80000072727808 */ /* 0x000fe40005800000 */
[C---:B------:R-:W-:Y:S02]  /*10730*/  ISETP.GE.AND P3, PT, R23.reuse, R11, PT ;  /* 0x0000000b1700720c */ /* 0x040fe40003f66270 */
[----:B------:R-:W-:Y:S02]  /*10740*/  ISETP.GE.AND P2, PT, R23, R10, PT ;  /* 0x0000000a1700720c */ /* 0x000fe40003f46270 */
[----:B------:R-:W-:Y:S02]  /*10750*/  FSEL R39, R242, -INF , !P4 ;  /* 0xff800000f2277808 */ /* 0x000fe40006000000 */
[----:B------:R-:W-:-:S02]  /*10760*/  FSEL R242, R103, -INF , !P3 ;  /* 0xff80000067f27808 */ /* 0x000fc40005800000 */
[----:B------:R-:W-:Y:S02]  /*10770*/  FSEL R251, R101, -INF , !P2 ;  /* 0xff80000065fb7808 */ /* 0x000fe40005000000 */
[CC--:B------:R-:W-:Y:S02]  /*10780*/  ISETP.GE.AND P3, PT, R20.reuse, R11.reuse, PT ;  /* 0x0000000b1400720c */ /* 0x0c0fe40003f66270 */
[----:B------:R-:W-:Y:S02]  /*10790*/  ISETP.GE.AND P2, PT, R20, R10, PT ;  /* 0x0000000a1400720c */ /* 0x000fe40003f46270 */
[----:B------:R-:W-:Y:S02]  /*107a0*/  FSEL R226, R93, -INF , !P3 ;  /* 0xff8000005de27808 */ /* 0x000fe40005800000 */
[----:B------:R-:W-:Y:S02]  /*107b0*/  FSEL R248, R90, -INF , !P2 ;  /* 0xff8000005af87808 */ /* 0x000fe40005000000 */
[----:B------:R-:W-:-:S02]  /*107c0*/  ISETP.GE.AND P3, PT, R17, R11, PT ;  /* 0x0000000b1100720c */ /* 0x000fc40003f66270 */
[-C--:B------:R-:W-:Y:S02]  /*107d0*/  ISETP.GE.AND P2, PT, R17, R10.reuse, PT ;  /* 0x0000000a1100720c */ /* 0x080fe40003f46270 */
        /* <DEDUP_REMOVED lines=11> */
[-C--:B------:R-:W-:Y:S01]  /*10890*/  ISETP.GE.AND P2, PT, R7, R10.reuse, PT ;  /* 0x0000000a0700720c */ /* 0x080fe20003f46270 */
[----:B------:R-:W-:Y:S01]  /*108a0*/  FMUL.FTZ R7, R5, UR29 ;  /* 0x0000001d05077c20 */ /* 0x000fe20008410000 */
[----:B------:R-:W-:Y:S01]  /*108b0*/  FSEL R239, R239, -INF , !P0 ;  /* 0xff800000efef7808 */ /* 0x000fe20004000000 */
[----:B------:R1:W5:Y:S01]  /*108c0*/  LDL.LU R5, [R1+0xf8] ;  /* 0x0000f80001057983 */ /* 0x0003620000300800 */
[----:B------:R-:W-:Y:S02]  /*108d0*/  FSEL R236, R236, -INF , !P4 ;  /* 0xff800000ecec7808 */ /* 0x000fe40006000000 */
[C---:B------:R-:W-:Y:S02]  /*108e0*/  ISETP.GE.AND P0, PT, R31.reuse, R11, PT ;  /* 0x0000000b1f00720c */ /* 0x040fe40003f06270 */
[----:B------:R-:W-:Y:S02]  /*108f0*/  ISETP.GE.AND P4, PT, R31, R10, PT ;  /* 0x0000000a1f00720c */ /* 0x000fe40003f86270 */
[----:B------:R-:W-:-:S02]  /*10900*/  FSEL R231, R231, -INF , !P0 ;  /* 0xff800000e7e77808 */ /* 0x000fc40004000000 */
[----:B------:R-:W-:Y:S02]  /*10910*/  FSEL R230, R230, -INF , !P4 ;  /* 0xff800000e6e67808 */ /* 0x000fe40006000000 */
[C---:B------:R-:W-:Y:S02]  /*10920*/  ISETP.GE.AND P0, PT, R28.reuse, R11, PT ;  /* 0x0000000b1c00720c */ /* 0x040fe40003f06270 */
[----:B------:R-:W-:Y:S02]  /*10930*/  ISETP.GE.AND P4, PT, R28, R10, PT ;  /* 0x0000000a1c00720c */ /* 0x000fe40003f86270 */
[----:B------:R-:W-:Y:S02]  /*10940*/  FSEL R123, R123, -INF , !P0 ;  /* 0xff8000007b7b7808 */ /* 0x000fe40004000000 */
[----:B------:R-:W-:Y:S02]  /*10950*/  FSEL R121, R121, -INF , !P4 ;  /* 0xff80000079797808 */ /* 0x000fe40006000000 */
[----:B------:R-:W-:-:S02]  /*10960*/  FSEL R41, R241, -INF , !P5 ;  /* 0xff800000f1297808 */ /* 0x000fc40006800000 */
[CC--:B------:R-:W-:Y:S02]  /*10970*/  ISETP.GE.AND P0, PT, R25.reuse, R11.reuse, PT ;  /* 0x0000000b1900720c */ /* 0x0c0fe40003f06270 */
[-C--:B------:R-:W-:Y:S02]  /*10980*/  ISETP.GE.AND P4, PT, R25, R10.reuse, PT ;  /* 0x0000000a1900720c */ /* 0x080fe40003f86270 */
[C---:B------:R-:W-:Y:S02]  /*10990*/  ISETP.GE.AND P5, PT, R33.reuse, R10, PT ;  /* 0x0000000a2100720c */ /* 0x040fe40003fa6270 */
[----:B------:R-:W-:Y:S02]  /*109a0*/  ISETP.GE.AND P6, PT, R33, R11, PT ;  /* 0x0000000b2100720c */ /* 0x000fe40003fc6270 */
[----:B------:R-:W-:Y:S02]  /*109b0*/  FSEL R66, R112, -INF , !P0 ;  /* 0xff80000070427808 */ /* 0x000fe40004000000 */
[----:B------:R-:W-:-:S02]  /*109c0*/  FSEL R110, R110, -INF , !P4 ;  /* 0xff8000006e6e7808 */ /* 0x000fc40006000000 */
[----:B------:R-:W-:Y:S02]  /*109d0*/  FSEL R234, R234, -INF , !P5 ;  /* 0xff800000eaea7808 */ /* 0x000fe40006800000 */
[CC--:B------:R-:W-:Y:S02]  /*109e0*/  ISETP.GE.AND P0, PT, R22.reuse, R11.reuse, PT ;  /* 0x0000000b1600720c */ /* 0x0c0fe40003f06270 */
[-C--:B------:R-:W-:Y:S02]  /*109f0*/  ISETP.GE.AND P4, PT, R22, R10.reuse, PT ;  /* 0x0000000a1600720c */ /* 0x080fe40003f86270 */
[C---:B------:R-:W-:Y:S02]  /*10a00*/  ISETP.GE.AND P5, PT, R30.reuse, R10, PT ;  /* 0x0000000a1e00720c */ /* 0x040fe40003fa6270 */
[----:B------:R-:W-:Y:S02]  /*10a10*/  FSEL R235, R235, -INF , !P6 ;  /* 0xff800000ebeb7808 */ /* 0x000fe40007000000 */
[----:B------:R-:W-:-:S02]  /*10a20*/  ISETP.GE.AND P6, PT, R30, R11, PT ;  /* 0x0000000b1e00720c */ /* 0x000fc40003fc6270 */
[----:B------:R-:W-:Y:S02]  /*10a30*/  FSEL R240, R98, -INF , !P0 ;  /* 0xff80000062f07808 */ /* 0x000fe40004000000 */
[----:B------:R-:W-:Y:S02]  /*10a40*/  FSEL R250, R97, -INF , !P4 ;  /* 0xff80000061fa7808 */ /* 0x000fe40006000000 */
[----:B------:R-:W-:Y:S02]  /*10a50*/  FSEL R215, R215, -INF , !P5 ;  /* 0xff800000d7d77808 */ /* 0x000fe40006800000 */
[C---:B------:R-:W-:Y:S02]  /*10a60*/  ISETP.GE.AND P0, PT, R19.reuse, R11, PT ;  /* 0x0000000b1300720c */ /* 0x040fe40003f06270 */
[-C--:B------:R-:W-:Y:S02]  /*10a70*/  ISETP.GE.AND P4, PT, R19, R10.reuse, PT ;  /* 0x0000000a1300720c */ /* 0x080fe40003f86270 */
[----:B------:R-:W-:-:S02]  /*10a80*/  ISETP.GE.AND P5, PT, R27, R10, PT ;  /* 0x0000000a1b00720c */ /* 0x000fc40003fa6270 */
[----:B------:R-:W-:Y:S02]  /*10a90*/  FSEL R229, R229, -INF , !P6 ;  /* 0xff800000e5e57808 */ /* 0x000fe40007000000 */
[-C--:B------:R-:W-:Y:S02]  /*10aa0*/  ISETP.GE.AND P6, PT, R27, R11.reuse, PT ;  /* 0x0000000b1b00720c */ /* 0x080fe40003fc6270 */
[----:B------:R-:W-:Y:S02]  /*10ab0*/  FSEL R210, R91, -INF , !P0 ;  /* 0xff8000005bd27808 */ /* 0x000fe40004000000 */
[----:B------:R-:W-:Y:S02]  /*10ac0*/  FSEL R247, R87, -INF , !P4 ;  /* 0xff80000057f77808 */ /* 0x000fe40006000000 */
[----:B------:R-:W-:Y:S02]  /*10ad0*/  FSEL R117, R117, -INF , !P5 ;  /* 0xff80000075757808 */ /* 0x000fe40006800000 */
[----:B------:R-:W-:-:S02]  /*10ae0*/  ISETP.GE.AND P0, PT, R16, R11, PT ;  /* 0x0000000b1000720c */ /* 0x000fc40003f06270 */
[-C--:B------:R-:W-:Y:S02]  /*10af0*/  ISETP.GE.AND P4, PT, R16, R10.reuse, PT ;  /* 0x0000000a1000720c */ /* 0x080fe40003f86270 */
[----:B------:R-:W-:Y:S02]  /*10b00*/  ISETP.GE.AND P5, PT, R24, R10, PT ;  /* 0x0000000a1800720c */ /* 0x000fe40003fa6270 */
[----:B------:R-:W-:Y:S02]  /*10b10*/  FSEL R118, R118, -INF , !P6 ;  /* 0xff80000076767808 */ /* 0x000fe40007000000 */
[----:B------:R-:W-:Y:S02]  /*10b20*/  ISETP.GE.AND P6, PT, R24, R11, PT ;  /* 0x0000000b1800720c */ /* 0x000fe40003fc6270 */
[----:B------:R-:W-:Y:S02]  /*10b30*/  FSEL R101, R80, -INF , !P0 ;  /* 0xff80000050657808 */ /* 0x000fe40004000000 */
[----:B------:R-:W-:-:S02]  /*10b40*/  FSEL R243, R75, -INF , !P4 ;  /* 0xff8000004bf37808 */ /* 0x000fc40006000000 */
[----:B------:R-:W-:Y:S02]  /*10b50*/  FSEL R105, R105, -INF , !P5 ;  /* 0xff80000069697808 */ /* 0x000fe40006800000 */
[CC--:B------:R-:W-:Y:S02]  /*10b60*/  ISETP.GE.AND P0, PT, R13.reuse, R11.reuse, PT ;  /* 0x0000000b0d00720c */ /* 0x0c0fe40003f06270 */
[-C--:B------:R-:W-:Y:S02]  /*10b70*/  ISETP.GE.AND P4, PT, R13, R10.reuse, PT ;  /* 0x0000000a0d00720c */ /* 0x080fe40003f86270 */
[----:B------:R-:W-:Y:S02]  /*10b80*/  ISETP.GE.AND P5, PT, R21, R10, PT ;  /* 0x0000000a1500720c */ /* 0x000fe40003fa6270 */
[----:B------:R-:W-:Y:S01]  /*10b90*/  FSEL R107, R107, -INF , !P6 ;  /* 0xff8000006b6b7808 */ /* 0x000fe20007000000 */
[----:B------:R-:W2:Y:S01]  /*10ba0*/  MUFU.TANH R8, R8 ;  /* 0x0000000800087308 */ /* 0x000ea20000002400 */
[----:B------:R-:W-:-:S02]  /*10bb0*/  ISETP.GE.AND P6, PT, R21, R11, PT ;  /* 0x0000000b1500720c */ /* 0x000fc40003fc6270 */
[----:B------:R-:W-:Y:S02]  /*10bc0*/  FSEL R97, R64, -INF , !P0 ;  /* 0xff80000040617808 */ /* 0x000fe40004000000 */
[----:B------:R-:W-:Y:S02]  /*10bd0*/  FSEL R211, R59, -INF , !P4 ;  /* 0xff8000003bd37808 */ /* 0x000fe40006000000 */
[----:B------:R-:W-:Y:S02]  /*10be0*/  FSEL R249, R92, -INF , !P5 ;  /* 0xff8000005cf97808 */ /* 0x000fe40006800000 */
[C---:B------:R-:W-:Y:S02]  /*10bf0*/  ISETP.GE.AND P0, PT, R4.reuse, R11, PT ;  /* 0x0000000b0400720c */ /* 0x040fe40003f06270 */
[-C--:B------:R-:W-:Y:S02]  /*10c00*/  ISETP.GE.AND P4, PT, R4, R10.reuse, PT ;  /* 0x0000000a0400720c */ /* 0x080fe40003f86270 */
[----:B------:R-:W-:Y:S01]  /*10c10*/  ISETP.GE.AND P5, PT, R18, R10, PT ;  /* 0x0000000a1200720c */ /* 0x000fe20003fa6270 */
[----:B------:R-:W3:Y:S01]  /*10c20*/  MUFU.TANH R4, R7 ;  /* 0x0000000700047308 */ /* 0x000ee20000002400 */
[----:B------:R-:W-:-:S02]  /*10c30*/  FSEL R238, R94, -INF , !P6 ;  /* 0xff8000005eee7808 */ /* 0x000fc40007000000 */
[----:B------:R-:W-:Y:S02]  /*10c40*/  ISETP.GE.AND P6, PT, R18, R11, PT ;  /* 0x0000000b1200720c */ /* 0x000fe40003fc6270 */
[----:B------:R-:W-:Y:S02]  /*10c50*/  FSEL R246, R83, -INF , !P5 ;  /* 0xff80000053f67808 */ /* 0x000fe40006800000 */
[----:B------:R-:W-:Y:S02]  /*10c60*/  ISETP.GE.AND P5, PT, R15, R10, PT ;  /* 0x0000000a0f00720c */ /* 0x000fe40003fa6270 */
[----:B------:R-:W-:Y:S02]  /*10c70*/  FSEL R95, R54, -INF , !P0 ;  /* 0xff800000365f7808 */ /* 0x000fe40004000000 */
[----:B------:R-:W-:Y:S02]  /*10c80*/  FSEL R115, R88, -INF , !P6 ;  /* 0xff80000058737808 */ /* 0x000fe40007000000 */
[----:B------:R-:W-:-:S02]  /*10c90*/  PLOP3.LUT P0, PT, PT, PT, UP1, 0x80, 0x0 ;  /* 0x000000000000781c */ /* 0x000fc40003f0f018 */
[-C--:B------:R-:W-:Y:S02]  /*10ca0*/  ISETP.GE.AND P6, PT, R15, R11.reuse, PT ;  /* 0x0000000b0f00720c */ /* 0x080fe40003fc6270 */
[----:B------:R-:W-:Y:S02]  /*10cb0*/  FSEL R241, R67, -INF , !P5 ;  /* 0xff80000043f17808 */ /* 0x000fe40006800000 */
[----:B------:R-:W-:Y:S02]  /*10cc0*/  ISETP.GE.AND P5, PT, R12, R10, PT ;  /* 0x0000000a0c00720c */ /* 0x000fe40003fa6270 */
[----:B------:R-:W-:Y:S02]  /*10cd0*/  FSEL R100, R76, -INF , !P6 ;  /* 0xff8000004c647808 */ /* 0x000fe40007000000 */
[----:B------:R-:W-:Y:S02]  /*10ce0*/  ISETP.GE.AND P6, PT, R12, R11, PT ;  /* 0x0000000b0c00720c */ /* 0x000fe40003fc6270 */
[----:B------:R-:W-:-:S02]  /*10cf0*/  FSEL R116, R52, -INF , !P5 ;  /* 0xff80000034747808 */ /* 0x000fc40006800000 */
[----:B------:R-:W-:Y:S02]  /*10d00*/  FSEL R209, R48, -INF , !P2 ;  /* 0xff80000030d17808 */ /* 0x000fe40005000000 */
[CC--:B------:R-:W-:Y:S02]  /*10d10*/  ISETP.GE.AND P5, PT, R2.reuse, R11.reuse, PT ;  /* 0x0000000b0200720c */ /* 0x0c0fe40003fa6270 */
[----:B------:R-:W-:Y:S01]  /*10d20*/  ISETP.GE.AND P2, PT, R2, R10, PT ;  /* 0x0000000a0200720c */ /* 0x000fe20003f46270 */
[----:B--2---:R-:W-:Y:S01]  /*10d30*/  FFMA.FTZ R2, R0, UR5, R8 ;  /* 0x0000000500027c23 */ /* 0x004fe20008010008 */
[----:B------:R-:W-:Y:S01]  /*10d40*/  FSEL R108, R60, -INF , !P6 ;  /* 0xff8000003c6c7808 */ /* 0x000fe20007000000 */
[----:B---3--:R-:W-:Y:S01]  /*10d50*/  FFMA.FTZ R0, R0, UR5, R4 ;  /* 0x0000000500007c23 */ /* 0x008fe20008010004 */
[----:B------:R-:W-:Y:S02]  /*10d60*/  FSEL R96, R55, -INF , !P3 ;  /* 0xff80000037607808 */ /* 0x000fe40005800000 */
[----:B------:R-:W-:-:S02]  /*10d70*/  ISETP.GE.AND P6, PT, R3, R11, PT ;  /* 0x0000000b0300720c */ /* 0x000fc40003fc6270 */
[----:B------:R-:W-:Y:S02]  /*10d80*/  ISETP.GE.AND P3, PT, R3, R10, PT ;  /* 0x0000000a0300720c */ /* 0x000fe40003f66270 */
[----:B------:R-:W-:Y:S02]  /*10d90*/  FSEL R208, R51, -INF , !P4 ;  /* 0xff80000033d07808 */ /* 0x000fe40006000000 */
        /* <DEDUP_REMOVED lines=115> */
.L_x_571:
[----:B------:R-:W-:Y:S05]  /*114d0*/  BSYNC B0 ;  /* 0x0000000000007941 */ /* 0x000fea0003800000 */
.L_x_570:
[----:B------:R-:W0:Y:S02]  /*114e0*/  LDGDEPBAR ;  /* 0x00000000000079af */ /* 0x000e240000000000 */
.L_x_569:
[----:B------:R-:W3:Y:S04]  /*114f0*/  LDL.LU R80, [R1+0x7c] ;  /* 0x00007c0001507983 */ /* 0x000ee80000300800 */
[----:B------:R-:W4:Y:S04]  /*11500*/  LDL.LU R82, [R1+0x78] ;  /* 0x0000780001527983 */ /* 0x000f280000300800 */
[----:B------:R-:W4:Y:S04]  /*11510*/  LDL.LU R84, [R1+0x74] ;  /* 0x0000740001547983 */ /* 0x000f280000300800 */
[----:B------:R-:W4:Y:S04]  /*11520*/  LDL.LU R85, [R1+0x2c] ;  /* 0x00002c0001557983 */ /* 0x000f280000300800 */
[----:B------:R-:W4:Y:S04]  /*11530*/  LDL.LU R87, [R1+0x70] ;  /* 0x0000700001577983 */ /* 0x000f280000300800 */
[----:B------:R-:W4:Y:S01]  /*11540*/  LDL.LU R88, [R1+0x6c] ;  /* 0x00006c0001587983 */ /* 0x000f220000300800 */
[----:B------:R-:W-:-:S03]  /*11550*/  FMNMX.FTZ R0, R73, R214, !PT ;  /* 0x000000d649007209 */ /* 0x000fc60007810000 */
        /* <DEDUP_REMOVED lines=10> */
[----:B------:R-:W-:Y:S01]  /*11600*/  STL [R1+0x114], R223 ;  /* 0x000114df01007387 */ /* 0x000fe20000100800 */
[----:B------:R-:W-:Y:S02]  /*11610*/  FMNMX.FTZ R2, R131, R0, !PT ;  /* 0x0000000083027209 */ /* 0x000fe40007810000 */
        /* <DEDUP_REMOVED lines=16> */
[----:B-----5:R-:W-:Y:S01]  /*11720*/  STL [R1+0xfc], R6 ;  /* 0x0000fc0601007387 */ /* 0x020fe20000100800 */
[----:B------:R-:W-:-:S02]  /*11730*/  FMNMX.FTZ R2, R134, R2, !PT ;  /* 0x0000000286027209 */ /* 0x000fc40007810000 */
[----:B------:R-:W-:Y:S01]  /*11740*/  FMNMX.FTZ R0, R36, R0, !PT ;  /* 0x0000000024007209 */ /* 0x000fe20007810000 */
[----:B------:R1:W-:Y:S03]  /*11750*/  STL [R1+0xf8], R5 ;  /* 0x0000f80501007387 */ /* 0x0003e60000100800 */
[----:B------:R-:W-:Y:S01]  /*11760*/  FMNMX.FTZ R0, R35, R0, !PT ;  /* 0x0000000023007209 */ /* 0x000fe20007810000 */
[----:B--2---:R-:W-:Y:S03]  /*11770*/  LDSM.16.MT88.4 R16, [R217+0x8000] ;  /* 0x00800000d910783b */ /* 0x004fe60000004200 */
[----:B------:R-:W-:Y:S01]  /*11780*/  FMNMX.FTZ R0, R34, R0, !PT ;  /* 0x0000000022007209 */ /* 0x000fe20007810000 */
[----:B------:R-:W-:Y:S04]  /*11790*/  LDSM.16.MT88.4 R24, [R219+0x8000] ;  /* 0x00800000db18783b */ /* 0x000fe80000004200 */
[----:B------:R-:W-:Y:S04]  /*117a0*/  LDSM.16.MT88.4 R12, [R220+0x8000] ;  /* 0x00800000dc0c783b */ /* 0x000fe80000004200 */
[----:B-1----:R-:W2:Y:S04]  /*117b0*/  LDL.LU R5, [R1+0x64] ;  /* 0x0000640001057983 */ /* 0x002ea80000300800 */
[----:B------:R-:W2:Y:S04]  /*117c0*/  LDL.LU R56, [R1+0x4c] ;  /* 0x00004c0001387983 */ /* 0x000ea80000300800 */
        /* <DEDUP_REMOVED lines=8> */
[----:B------:R-:W2:Y:S01]  /*11850*/  LDL R10, [R1+0x30] ;  /* 0x00003000010a7983 */ /* 0x000ea20000100800 */
[----:B------:R-:W-:-:S03]  /*11860*/  MOV R6, R45 ;  /* 0x0000002d00067202 */ /* 0x000fc60000000f00 */
[----:B------:R1:W-:Y:S01]  /*11870*/  STL [R1+0x12c], R242 ;  /* 0x00012cf201007387 */ /* 0x0003e20000100800 */
[----:B---3--:R-:W-:Y:S02]  /*11880*/  FMNMX.FTZ R4, R80, R3, !PT ;  /* 0x0000000350047209 */ /* 0x008fe40007810000 */
[----:B------:R-:W-:Y:S02]  /*11890*/  FMNMX.FTZ R3, R132, R2, !PT ;  /* 0x0000000284037209 */ /* 0x000fe40007810000 */
[----:B----4-:R-:W-:Y:S02]  /*118a0*/  FMNMX.FTZ R4, R82, R4, !PT ;  /* 0x0000000452047209 */ /* 0x010fe40007810000 */
        /* <DEDUP_REMOVED lines=30> */
[----:B-1----:R-:W3:Y:S01]  /*11a90*/  LDL.LU R242, [R1] ;  /* 0x0000000001f27983 */ /* 0x002ee20000300800 */
[----:B------:R-:W-:Y:S02]  /*11aa0*/  FMNMX.FTZ R0, R234, R0, !PT ;  /* 0x00000000ea007209 */ /* 0x000fe40007810000 */
[----:B------:R-:W-:Y:S01]  /*11ab0*/  FMNMX.FTZ R3, R240, R3, !PT ;  /* 0x00000003f0037209 */ /* 0x000fe20007810000 */
[----:B------:R1:W-:Y:S01]  /*11ac0*/  STL [R1+0x130], R240 ;  /* 0x000130f001007387 */ /* 0x0003e20000100800 */
[----:B------:R-:W-:-:S02]  /*11ad0*/  FMNMX.FTZ R0, R232, R0, !PT ;  /* 0x00000000e8007209 */ /* 0x000fc40007810000 */
[----:B------:R-:W-:Y:S02]  /*11ae0*/  FMNMX.FTZ R3, R238, R3, !PT ;  /* 0x00000003ee037209 */ /* 0x000fe40007810000 */
[----:B------:R-:W-:Y:S02]  /*11af0*/  FMNMX.FTZ R0, R230, R0, !PT ;  /* 0x00000000e6007209 */ /* 0x000fe40007810000 */
[----:B------:R-:W-:Y:S02]  /*11b00*/  FMNMX.FTZ R3, R226, R3, !PT ;  /* 0x00000003e2037209 */ /* 0x000fe40007810000 */
[----:B------:R-:W-:-:S04]  /*11b10*/  FMNMX.FTZ R0, R215, R0, !PT ;  /* 0x00000000d7007209 */ /* 0x000fc80007810000 */
[----:B------:R-:W-:-:S04]  /*11b20*/  FMNMX.FTZ R0, R202, R0, !PT ;  /* 0x00000000ca007209 */ /* 0x000fc80007810000 */
[----:B------:R-:W-:Y:S01]  /*11b30*/  FMNMX.FTZ R0, R121, R0, !PT ;  /* 0x0000000079007209 */ /* 0x000fe20007810000 */
[----:B-1----:R-:W4:Y:S01]  /*11b40*/  LDL.LU R240, [R1+0x4] ;  /* 0x0000040001f07983 */ /* 0x002f220000300800 */
[----:B--2---:R-:W-:-:S03]  /*11b50*/  FMNMX.FTZ R7, R5, R7, !PT ;  /* 0x0000000705077209 */ /* 0x004fc60007810000 */
[----:B------:R1:W-:Y:S01]  /*11b60*/  STL [R1+0x134], R238 ;  /* 0x000134ee01007387 */ /* 0x0003e20000100800 */
[----:B------:R-:W-:Y:S02]  /*11b70*/  FMNMX.FTZ R4, R59, R4, !PT ;  /* 0x000000043b047209 */ /* 0x000fe40007810000 */
[----:B------:R-:W-:-:S04]  /*11b80*/  FMNMX.FTZ R7, R76, R7, !PT ;  /* 0x000000074c077209 */ /* 0x000fc80007810000 */
[----:B------:R-:W-:Y:S01]  /*11b90*/  FMNMX.FTZ R7, R79, R7, !PT ;  /* 0x000000074f077209 */ /* 0x000fe20007810000 */
[----:B-1----:R-:W2:Y:S03]  /*11ba0*/  LDL.LU R238, [R1+0x8] ;  /* 0x0000080001ee7983 */ /* 0x002ea60000300800 */
[----:B------:R-:W-:Y:S01]  /*11bb0*/  FMNMX.FTZ R7, R221, R7, !PT ;  /* 0x00000007dd077209 */ /* 0x000fe20007810000 */
[----:B------:R1:W-:Y:S03]  /*11bc0*/  STL [R1+0x138], R226 ;  /* 0x000138e201007387 */ /* 0x0003e60000100800 */
[----:B------:R-:W-:Y:S01]  /*11bd0*/  FMNMX.FTZ R7, R216, R7, !PT ;  /* 0x00000007d8077209 */ /* 0x000fe20007810000 */
[----:B------:R-:W-:-:S03]  /*11be0*/  IMAD.MOV.U32 R223, RZ, RZ, R8 ;  /* 0x000000ffffdf7224 */ /* 0x000fc600078e0008 */
        /* <DEDUP_REMOVED lines=9> */
[----:B------:R-:W-:Y:S01]  /*11c80*/  FMNMX.FTZ R7, R46, R7, !PT ;  /* 0x000000072e077209 */ /* 0x000fe20007810000 */
[----:B-1----:R-:W3:Y:S01]  /*11c90*/  LDL.LU R226, [R1+0xc] ;  /* 0x00000c0001e27983 */ /* 0x002ee20000300800 */
        /* <DEDUP_REMOVED lines=11> */
[----:B------:R-:W-:-:S03]  /*11d50*/  FMNMX.FTZ R4, R78, R4, !PT ;  /* 0x000000044e047209 */ /* 0x000fc60007810000 */
[----:B------:R-:W1:Y:S01]  /*11d60*/  SHFL.BFLY PT, R8, R0, 0x2, 0x1f ;  /* 0x0c401f0000087f89 */ /* 0x000e6200000e0000 */
        /* <DEDUP_REMOVED lines=15> */
[----:B------:R-:W-:-:S03]  /*11e60*/  FMNMX.FTZ R4, R246, R4, !PT ;  /* 0x00000004f6047209 */ /* 0x000fc60007810000 */
[----:B------:R-:W1:Y:S02]  /*11e70*/  SHFL.BFLY PT, R8, R0, 0x1, 0x1f ;  /* 0x0c201f0000087f89 */ /* 0x000e6400000e0000 */
[----:B-1----:R-:W-:-:S04]  /*11e80*/  FMNMX.FTZ R113, R0, R8, !PT ;  /* 0x0000000800717209 */ /* 0x002fc80007810000 */
[----:B------:R-:W-:Y:S02]  /*11e90*/  FSETP.NEU.FTZ.AND P4, PT, R113, -INF , PT ;  /* 0xff8000007100780b */ /* 0x000fe40003f9d000 */
[----:B---3--:R-:W-:-:S04]  /*11ea0*/  FMNMX.FTZ R7, R226, R7, !PT ;  /* 0x00000007e2077209 */ /* 0x008fc80007810000 */
[----:B------:R-:W-:-:S04]  /*11eb0*/  FMNMX.FTZ R7, R6, R7, !PT ;  /* 0x0000000706077209 */ /* 0x000fc80007810000 */
[----:B--2---:R-:W-:-:S04]  /*11ec0*/  FMNMX.FTZ R7, R238, R7, !PT ;  /* 0x00000007ee077209 */ /* 0x004fc80007810000 */
[----:B----4-:R-:W-:-:S04]  /*11ed0*/  FMNMX.FTZ R7, R240, R7, !PT ;  /* 0x00000007f0077209 */ /* 0x010fc80007810000 */
        /* <DEDUP_REMOVED lines=16> */
[----:B------:R-:W-:Y:S02]  /*11fe0*/  FMNMX.FTZ R0, R209, R3, !PT ;  /* 0x00000003d1007209 */ /* 0x000fe40007810000 */
[----:B-1----:R-:W-:Y:S02]  /*11ff0*/  FMNMX.FTZ R2, R2, R4, !PT ;  /* 0x0000000402027209 */ /* 0x002fe40007810000 */
[----:B------:R-:W-:-:S03]  /*12000*/  FMNMX.FTZ R0, R208, R0, !PT ;  /* 0x00000000d0007209 */ /* 0x000fc60007810000 */
[----:B------:R-:W1:Y:S01]  /*12010*/  SHFL.BFLY PT, R9, R2, 0x1, 0x1f ;  /* 0x0c201f0002097f89 */ /* 0x000e6200000e0000 */
[----:B------:R-:W-:-:S04]  /*12020*/  FMNMX.FTZ R0, R99, R0, !PT ;  /* 0x0000000063007209 */ /* 0x000fc80007810000 */
        /* <DEDUP_REMOVED lines=10> */
[----:B------:R-:W-:-:S03]  /*120d0*/  FSETP.NEU.FTZ.AND P3, PT, R112, -INF , PT ;  /* 0xff8000007000780b */ /* 0x000fc60003f7d000 */
[----:B------:R1:W2:Y:S01]  /*120e0*/  MUFU.EX2 R224, R2 ;  /* 0x0000000200e07308 */ /* 0x0002a20000000800 */
[----:B----4-:R-:W-:-:S07]  /*120f0*/  FFMA.FTZ R3, R212, UR23, -R4 ;  /* 0x00000017d4037c23 */ /* 0x010fce0008010804 */
[----:B------:R4:W-:Y:S01]  /*12100*/  MUFU.EX2 R11, R3 ;  /* 0x00000003000b7308 */ /* 0x0009e20000000800 */
[----:B---3--:R-:W-:Y:S01]  /*12110*/  FMNMX.FTZ R0, R0, R8, !PT ;  /* 0x0000000800007209 */ /* 0x008fe20007810000 */
[----:B-1----:R-:W-:-:S04]  /*12120*/  FFMA.FTZ R2, R204, UR23, -R4 ;  /* 0x00000017cc027c23 */ /* 0x002fc80008010804 */
[----:B------:R-:W1:Y:S02]  /*12130*/  SHFL.BFLY PT, R8, R0, 0x1, 0x1f ;  /* 0x0c201f0000087f89 */ /* 0x000e6400000e0000 */
[----:B------:R3:W-:Y:S01]  /*12140*/  MUFU.EX2 R43, R2 ;  /* 0x00000002002b7308 */ /* 0x0007e20000000800 */
[----:B----4-:R-:W-:-:S05]  /*12150*/  FMUL.FTZ R3, R112, UR23 ;  /* 0x0000001770037c20 */ /* 0x010fca0008410000 */
[----:B------:R-:W-:-:S05]  /*12160*/  FSEL R3, R3, RZ, P3 ;  /* 0x000000ff03037208 */ /* 0x000fca0001800000 */
[----:B---3--:R-:W-:Y:S01]  /*12170*/  FFMA.FTZ R2, R42, UR23, -R3 ;  /* 0x000000172a027c23 */ /* 0x008fe20008010803 */
[----:B--2---:R-:W-:-:S03]  /*12180*/  FMNMX.FTZ R111, R7, R10, !PT ;  /* 0x0000000a076f7209 */ /* 0x004fc60007810000 */
[----:B------:R2:W-:Y:S01]  /*12190*/  MUFU.EX2 R93, R2 ;  /* 0x00000002005d7308 */ /* 0x0005e20000000800 */
[----:B------:R-:W-:Y:S01]  /*121a0*/  FFMA.FTZ R7, R213, UR23, -R3 ;  /* 0x00000017d5077c23 */ /* 0x000fe20008010803 */
[----:B------:R-:W-:-:S06]  /*121b0*/  FSETP.NEU.FTZ.AND P2, PT, R111, -INF , PT ;  /* 0xff8000006f00780b */ /* 0x000fcc0003f5d000 */
[----:B------:R3:W4:Y:S01]  /*121c0*/  MUFU.EX2 R201, R7 ;  /* 0x0000000700c97308 */ /* 0x0007220000000800 */
[----:B--2---:R-:W-:-:S07]  /*121d0*/  FFMA.FTZ R2, R44, UR23, -R3 ;  /* 0x000000172c027c23 */ /* 0x004fce0008010803 */
[----:B------:R2:W-:Y:S01]  /*121e0*/  MUFU.EX2 R207, R2 ;  /* 0x0000000200cf7308 */ /* 0x0005e20000000800 */
[----:B---3--:R-:W-:-:S07]  /*121f0*/  FFMA.FTZ R7, R206, UR23, -R3 ;  /* 0x00000017ce077c23 */ /* 0x008fce0008010803 */
[----:B------:R3:W-:Y:S01]  /*12200*/  MUFU.EX2 R228, R7 ;  /* 0x0000000700e47308 */ /* 0x0007e20000000800 */
[----:B--2---:R-:W-:-:S05]  /*12210*/  FMUL.FTZ R2, R111, UR23 ;  /* 0x000000176f027c20 */ /* 0x004fca0008410000 */
[----:B------:R-:W-:Y:S02]  /*12220*/  FSEL R2, R2, RZ, P2 ;  /* 0x000000ff02027208 */ /* 0x000fe40001000000 */
[----:B-1----:R-:W-:-:S03]  /*12230*/  FMNMX.FTZ R109, R0, R8, !PT ;  /* 0x00000008006d7209 */ /* 0x002fc60007810000 */
[--C-:B---3--:R-:W-:Y:S01]  /*12240*/  FFMA.FTZ R7, R37, UR23, -R2.reuse ;  /* 0x0000001725077c23 */ /* 0x108fe20008010802 */
[----:B------:R-:W-:-:S03]  /*12250*/  FFMA.FTZ R0, R36, UR23, -R2 ;  /* 0x0000001724007c23 */ /* 0x000fc60008010802 */
[----:B------:R1:W-:Y:S08]  /*12260*/  MUFU.EX2 R204, R7 ;  /* 0x0000000700cc7308 */ /* 0x0003f00000000800 */
[----:B------:R-:W2:Y:S01]  /*12270*/  MUFU.EX2 R20, R0 ;  /* 0x0000000000147308 */ /* 0x000ea20000000800 */
[----:B-1----:R-:W-:-:S07]  /*12280*/  FFMA.FTZ R7, R35, UR23, -R2 ;  /* 0x0000001723077c23 */ /* 0x002fce0008010802 */
[----:B------:R-:W1:Y:S01]  /*12290*/  MUFU.EX2 R8, R7 ;  /* 0x0000000700087308 */ /* 0x000e620000000800 */
[----:B------:R-:W-:Y:S04]  /*122a0*/  STL [R1+0xc4], R224 ;  /* 0x0000c4e001007387 */ /* 0x000fe80000100800 */
[----:B----4-:R-:W-:Y:S04]  /*122b0*/  STL [R1+0xb8], R201 ;  /* 0x0000b8c901007387 */ /* 0x010fe80000100800 */
[----:B--2---:R-:W-:Y:S04]  /*122c0*/  STL [R1+0x9c], R20 ;  /* 0x00009c1401007387 */ /* 0x004fe80000100800 */
[----:B-1----:R1:W-:Y:S04]  /*122d0*/  STL [R1+0xa4], R8 ;  /* 0x0000a40801007387 */ /* 0x0023e80000100800 */
[----:B------:R2:W-:Y:S01]  /*122e0*/  STL [R1+0x124], R111 ;  /* 0x0001246f01007387 */ /* 0x0005e20000100800 */
[----:B-1----:R-:W-:-:S03]  /*122f0*/  FSEL R8, R111, RZ, P2 ;  /* 0x000000ff6f087208 */ /* 0x002fc60001000000 */
[----:B--2---:R-:W2:Y:S01]  /*12300*/  LDL.LU R111, [R1+0xa4] ;  /* 0x0000a400016f7983 */ /* 0x004ea20000300800 */
[C---:B------:R-:W-:Y:S01]  /*12310*/  FMUL.FTZ R0, R109.reuse, UR23 ;  /* 0x000000176d007c20 */ /* 0x040fe20008410000 */
[----:B------:R-:W-:Y:S01]  /*12320*/  FSETP.NEU.FTZ.AND P1, PT, R109, -INF , PT ;  /* 0xff8000006d00780b */ /* 0x000fe20003f3d000 */
[----:B------:R-:W-:-:S03]  /*12330*/  FFMA.FTZ R7, R34, UR23, -R2 ;  /* 0x0000001722077c23 */ /* 0x000fc60008010802 */
[----:B------:R-:W-:Y:S01]  /*12340*/  FSEL R0, R0, RZ, P1 ;  /* 0x000000ff00007208 */ /* 0x000fe20000800000 */
[----:B------:R1:W-:Y:S01]  /*12350*/  MUFU.EX2 R200, R7 ;  /* 0x0000000700c87308 */ /* 0x0003e20000000800 */
[----:B------:R-:W-:Y:S01]  /*12360*/  FADD.FTZ R8, R71, -R8 ;  /* 0x8000000847087221 */ /* 0x000fe20000010000 */
[----:B------:R-:W-:-:S03]  /*12370*/  FSEL R9, R113, RZ, P4 ;  /* 0x000000ff71097208 */ /* 0x000fc60002000000 */
[----:B------:R-:W-:Y:S01]  /*12380*/  FMUL.FTZ R8, R8, UR23 ;  /* 0x0000001708087c20 */ /* 0x000fe20008410000 */
[----:B-1----:R-:W-:-:S04]  /*12390*/  FFMA.FTZ R7, R38, UR23, -R0 ;  /* 0x0000001726077c23 */ /* 0x002fc80008010800 */
[----:B------:R1:W-:Y:S08]  /*123a0*/  MUFU.EX2 R103, R7 ;  /* 0x0000000700677308 */ /* 0x0003f00000000800 */
[----:B------:R3:W4:Y:S01]  /*123b0*/  MUFU.EX2 R65, R8 ;  /* 0x0000000800417308 */ /* 0x0007220000000800 */
[----:B-1----:R-:W-:-:S07]  /*123c0*/  FFMA.FTZ R7, R40, UR23, -R0 ;  /* 0x0000001728077c23 */ /* 0x002fce0008010800 */
[----:B------:R1:W4:Y:S01]  /*123d0*/  MUFU.EX2 R61, R7 ;  /* 0x00000007003d7308 */ /* 0x0003220000000800 */
[----:B---3--:R-:W-:-:S04]  /*123e0*/  FADD.FTZ R8, R73, -R9 ;  /* 0x8000000949087221 */ /* 0x008fc80000010000 */
[----:B------:R-:W-:Y:S01]  /*123f0*/  FMUL.FTZ R8, R8, UR23 ;  /* 0x0000001708087c20 */ /* 0x000fe20008410000 */
[----:B-1----:R-:W-:-:S04]  /*12400*/  FFMA.FTZ R7, R39, UR23, -R0 ;  /* 0x0000001727077c23 */ /* 0x002fc80008010800 */
[----:B------:R1:W-:Y:S08]  /*12410*/  MUFU.EX2 R60, R7 ;  /* 0x00000007003c7308 */ /* 0x0003f00000000800 */
[----:B------:R3:W-:Y:S01]  /*12420*/  MUFU.EX2 R37, R8 ;  /* 0x0000000800257308 */ /* 0x0007e20000000800 */
[----:B-1----:R-:W-:-:S07]  /*12430*/  FFMA.FTZ R7, R41, UR23, -R0 ;  /* 0x0000001729077c23 */ /* 0x002fce0008010800 */
[----:B------:R1:W4:Y:S01]  /*12440*/  MUFU.EX2 R63, R7 ;  /* 0x00000007003f7308 */ /* 0x0003220000000800 */
[----:B---3--:R-:W-:Y:S02]  /*12450*/  F2FP.BF16.F32.PACK_AB R8, R20, R204 ;  /* 0x000000cc1408723e */ /* 0x008fe400000010ff */
[----:B------:R-:W3:Y:S01]  /*12460*/  LDSM.16.MT88.4 R20, [R218+0x8000] ;  /* 0x00800000da14783b */ /* 0x000ee20000004200 */
[----:B-1----:R-:W-:-:S05]  /*12470*/  FSEL R7, R109, RZ, P1 ;  /* 0x000000ff6d077208 */ /* 0x002fca0000800000 */
[----:B------:R-:W-:-:S04]  /*12480*/  FADD.FTZ R7, R70, -R7 ;  /* 0x8000000746077221 */ /* 0x000fc80000010000 */
[----:B------:R-:W-:-:S06]  /*12490*/  FMUL.FTZ R64, R7, UR23 ;  /* 0x0000001707407c20 */ /* 0x000fcc0008410000 */
[----:B------:R-:W1:Y:S01]  /*124a0*/  MUFU.EX2 R64, R64 ;  /* 0x0000004000407308 */ /* 0x000e620000000800 */
[----:B------:R-:W-:Y:S01]  /*124b0*/  FSEL R7, R112, RZ, P3 ;  /* 0x000000ff70077208 */ /* 0x000fe20001800000 */
[----:B------:R-:W-:Y:S02]  /*124c0*/  IMAD.MOV.U32 R206, RZ, RZ, R11 ;  /* 0x000000ffffce7224 */ /* 0x000fe400078e000b */
[-C--:B----4-:R-:W-:Y:S02]  /*124d0*/  FMUL.FTZ R148, R148, R65.reuse ;  /* 0x0000004194947220 */ /* 0x090fe40000410000 */
[----:B------:R-:W-:Y:S01]  /*124e0*/  FADD.FTZ R7, R72, -R7 ;  /* 0x8000000748077221 */ /* 0x000fe20000010000 */
[----:B------:R-:W-:Y:S01]  /*124f0*/  FMUL.FTZ R149, R149, R65 ;  /* 0x0000004195957220 */ /* 0x000fe20000410000 */
[----:B------:R-:W-:Y:S02]  /*12500*/  F2FP.BF16.F32.PACK_AB R9, R61, R103 ;  /* 0x000000673d09723e */ /* 0x000fe400000010ff */
[----:B------:R-:W-:Y:S01]  /*12510*/  F2FP.BF16.F32.PACK_AB R11, R63, R60 ;  /* 0x0000003c3f0b723e */ /* 0x000fe200000010ff */
[----:B------:R-:W-:Y:S01]  /*12520*/  FMUL.FTZ R7, R7, UR23 ;  /* 0x0000001707077c20 */ /* 0x000fe20008410000 */
[-C--:B------:R-:W-:Y:S01]  /*12530*/  FMUL.FTZ R180, R180, R65.reuse ;  /* 0x00000041b4b47220 */ /* 0x080fe20000410000 */
[-C--:B------:R-:W-:Y:S01]  /*12540*/  FMUL.FTZ R181, R181, R65.reuse ;  /* 0x00000041b5b57220 */ /* 0x080fe20000410000 */
[-C--:B-1----:R-:W-:Y:S01]  /*12550*/  FMUL.FTZ R150, R150, R64.reuse ;  /* 0x0000004096967220 */ /* 0x082fe20000410000 */
[-C--:B------:R-:W-:Y:S01]  /*12560*/  FMUL.FTZ R151, R151, R64.reuse ;  /* 0x0000004097977220 */ /* 0x080fe20000410000 */
[-C--:B------:R-:W-:Y:S01]  /*12570*/  FMUL.FTZ R182, R182, R64.reuse ;  /* 0x00000040b6b67220 */ /* 0x080fe20000410000 */
[-C--:B------:R-:W-:Y:S01]  /*12580*/  FMUL.FTZ R183, R183, R64.reuse ;  /* 0x00000040b7b77220 */ /* 0x080fe20000410000 */
[----:B------:R1:W4:Y:S01]  /*12590*/  MUFU.EX2 R36, R7 ;  /* 0x0000000700247308 */ /* 0x0003220000000800 */
[-C--:B------:R-:W-:Y:S01]  /*125a0*/  FMUL.FTZ R188, R188, R65.reuse ;  /* 0x00000041bcbc7220 */ /* 0x080fe20000410000 */
[-C--:B------:R-:W-:Y:S01]  /*125b0*/  FMUL.FTZ R189, R189, R65.reuse ;  /* 0x00000041bdbd7220 */ /* 0x080fe20000410000 */
[-C--:B------:R-:W-:Y:S01]  /*125c0*/  FMUL.FTZ R190, R190, R64.reuse ;  /* 0x00000040bebe7220 */ /* 0x080fe20000410000 */
[-C--:B------:R-:W-:Y:S01]  /*125d0*/  FMUL.FTZ R191, R191, R64.reuse ;  /* 0x00000040bfbf7220 */ /* 0x080fe20000410000 */
[----:B-1----:R-:W-:Y:S01]  /*125e0*/  FFMA.FTZ R7, R135, UR23, -R4 ;  /* 0x0000001787077c23 */ /* 0x002fe20008010804 */
        /* <DEDUP_REMOVED lines=22> */
[-C--:B----4-:R-:W-:Y:S01]  /*12750*/  FMUL.FTZ R142, R142, R36.reuse ;  /* 0x000000248e8e7220 */ /* 0x090fe20000410000 */
        /* <DEDUP_REMOVED lines=29> */
[----:B--2---:R-:W-:-:S07]  /*12930*/  F2FP.BF16.F32.PACK_AB R10, R200, R111 ;  /* 0x0000006fc80a723e */ /* 0x004fce00000010ff */
[C---:B------:R-:W-:Y:S07]  /*12940*/  HMMA.16816.F32.BF16 R28, R8.reuse, R18, R148 ;  /* 0x00000012081c723c */ /* 0x040fee0000041894 */
[----:B------:R-:W-:Y:S02]  /*12950*/  MOV R148, R43 ;  /* 0x0000002b00947202 */ /* 0x000fe40000000f00 */
[C---:B---3--:R-:W-:Y:S01]  /*12960*/  HMMA.16816.F32.BF16 R40, R8.reuse, R22, R180 ;  /* 0x000000160828723c */ /* 0x048fe200000418b4 */
[----:B------:R1:W-:Y:S05]  /*12970*/  MUFU.EX2 R183, R7 ;  /* 0x0000000700b77308 */ /* 0x0003ea0000000800 */
[----:B------:R-:W-:Y:S01]  /*12980*/  HMMA.16816.F32.BF16 R72, R8, R24, R188 ;  /* 0x000000180848723c */ /* 0x000fe200000418bc */
[----:B-1----:R-:W-:-:S04]  /*12990*/  FFMA.FTZ R7, R133, UR23, -R4 ;  /* 0x0000001785077c23 */ /* 0x002fc80008010804 */
[----:B------:R1:W-:Y:S02]  /*129a0*/  MUFU.EX2 R190, R7 ;  /* 0x0000000700be7308 */ /* 0x0003e40000000800 */
[----:B-1----:R-:W-:-:S06]  /*129b0*/  FFMA.FTZ R7, R131, UR23, -R4 ;  /* 0x0000001783077c23 */ /* 0x002fcc0008010804 */
[----:B------:R1:W-:Y:S02]  /*129c0*/  MUFU.EX2 R191, R7 ;  /* 0x0000000700bf7308 */ /* 0x0003e40000000800 */
[----:B-1----:R-:W-:-:S06]  /*129d0*/  FFMA.FTZ R7, R129, UR23, -R4 ;  /* 0x0000001781077c23 */ /* 0x002fcc0008010804 */
[----:B------:R1:W-:Y:S02]  /*129e0*/  MUFU.EX2 R38, R7 ;  /* 0x0000000700267308 */ /* 0x0003e40000000800 */
[----:B-1----:R-:W-:-:S06]  /*129f0*/  FFMA.FTZ R7, R203, UR23, -R3 ;  /* 0x00000017cb077c23 */ /* 0x002fcc0008010803 */
[----:B------:R1:W-:Y:S01]  /*12a00*/  MUFU.EX2 R181, R7 ;  /* 0x0000000700b57308 */ /* 0x0003e20000000800 */
[----:B------:R-:W-:Y:S01]  /*12a10*/  HMMA.16816.F32.BF16 R68, R8, R26, R184 ;  /* 0x0000001a0844723c */ /* 0x000fe200000418b8 */
[----:B-1----:R-:W-:-:S06]  /*12a20*/  FFMA.FTZ R7, R134, UR23, -R3 ;  /* 0x0000001786077c23 */ /* 0x002fcc0008010803 */
[----:B------:R1:W-:Y:S01]  /*12a30*/  MUFU.EX2 R188, R7 ;  /* 0x0000000700bc7308 */ /* 0x0003e20000000800 */
[----:B------:R-:W-:Y:S01]  /*12a40*/  HMMA.16816.F32.BF16 R32, R8, R16, R136 ;  /* 0x000000100820723c */ /* 0x000fe20000041888 */
[----:B-1----:R-:W-:-:S06]  /*12a50*/  FFMA.FTZ R7, R244, UR23, -R2 ;  /* 0x00000017f4077c23 */ /* 0x002fcc0008010802 */
[----:B------:R1:W-:Y:S01]  /*12a60*/  MUFU.EX2 R182, R7 ;  /* 0x0000000700b67308 */ /* 0x0003e20000000800 */
[C---:B------:R-:W-:Y:S06]  /*12a70*/  HMMA.16816.F32.BF16 R52, R8.reuse, R12, R152 ;  /* 0x0000000c0834723c */ /* 0x040fec0000041898 */
[----:B------:R-:W-:Y:S01]  /*12a80*/  HMMA.16816.F32.BF16 R48, R8, R14, R164 ;  /* 0x0000000e0830723c */ /* 0x000fe200000418a4 */
[----:B-1----:R-:W-:-:S05]  /*12a90*/  FFMA.FTZ R7, R239, UR23, -R2 ;  /* 0x00000017ef077c23 */ /* 0x002fca0008010802 */
[----:B------:R-:W-:Y:S01]  /*12aa0*/  HMMA.16816.F32.BF16 R44, R8, R20, R168 ;  /* 0x00000014082c723c */ /* 0x000fe200000418a8 */
[----:B------:R1:W2:Y:S06]  /*12ab0*/  MUFU.EX2 R187, R7 ;  /* 0x0000000700bb7308 */ /* 0x0002ac0000000800 */
[----:B------:R-:W-:Y:S02]  /*12ac0*/  F2FP.BF16.F32.PACK_AB R8, R206, R92 ;  /* 0x0000005cce08723e */ /* 0x000fe400000010ff */
[----:B------:R-:W-:Y:S02]  /*12ad0*/  F2FP.BF16.F32.PACK_AB R9, R207, R93 ;  /* 0x0000005dcf09723e */ /* 0x000fe400000010ff */
[----:B------:R-:W-:-:S02]  /*12ae0*/  F2FP.BF16.F32.PACK_AB R10, R148, R224 ;  /* 0x000000e0940a723e */ /* 0x000fc400000010ff */
[----:B------:R-:W-:Y:S01]  /*12af0*/  F2FP.BF16.F32.PACK_AB R11, R228, R201 ;  /* 0x000000c9e40b723e */ /* 0x000fe200000010ff */
[----:B-1----:R-:W-:-:S04]  /*12b00*/  FFMA.FTZ R7, R235, UR23, -R2 ;  /* 0x00000017eb077c23 */ /* 0x002fc80008010802 */
[----:B------:R1:W-:Y:S02]  /*12b10*/  MUFU.EX2 R189, R7 ;  /* 0x0000000700bd7308 */ /* 0x0003e40000000800 */
[C---:B------:R-:W-:Y:S06]  /*12b20*/  HMMA.16816.F32.BF16 R140, R8.reuse, R16, R140 ;  /* 0x00000010088c723c */ /* 0x040fec000004188c */
        /* <DEDUP_REMOVED lines=17> */
[----:B------:R3:W4:Y:S08]  /*12c40*/  MUFU.EX2 R184, R7 ;  /* 0x0000000700b87308 */ /* 0x0007300000000800 */
[----:B------:R-:W-:Y:S01]  /*12c50*/  MUFU.EX2 R224, R8 ;  /* 0x0000000800e07308 */ /* 0x000fe20000000800 */
[----:B---3--:R-:W-:-:S07]  /*12c60*/  FFMA.FTZ R7, R234, UR23, -R0 ;  /* 0x00000017ea077c23 */ /* 0x008fce0008010800 */
[----:B------:R3:W1:Y:S02]  /*12c70*/  MUFU.EX2 R186, R7 ;  /* 0x0000000700ba7308 */ /* 0x0006640000000800 */
[----:B---3--:R-:W-:-:S06]  /*12c80*/  FFMA.FTZ R7, R132, UR23, -R3 ;  /* 0x0000001784077c23 */ /* 0x008fcc0008010803 */
[----:B------:R3:W-:Y:S01]  /*12c90*/  MUFU.EX2 R185, R7 ;  /* 0x0000000700b97308 */ /* 0x0007e20000000800 */
[----:B--2---:R-:W-:Y:S02]  /*12ca0*/  F2FP.BF16.F32.PACK_AB R8, R187, R182 ;  /* 0x000000b6bb08723e */ /* 0x004fe400000010ff */
[----:B----4-:R-:W-:Y:S01]  /*12cb0*/  F2FP.BF16.F32.PACK_AB R9, R184, R180 ;  /* 0x000000b4b809723e */ /* 0x010fe200000010ff */
[----:B---3--:R-:W-:-:S04]  /*12cc0*/  FFMA.FTZ R7, R130, UR23, -R3 ;  /* 0x0000001782077c23 */ /* 0x008fc80008010803 */
[----:B------:R2:W3:Y:S01]  /*12cd0*/  MUFU.EX2 R132, R7 ;  /* 0x0000000700847308 */ /* 0x0004e20000000800 */
[----:B------:R-:W-:Y:S02]  /*12ce0*/  F2FP.BF16.F32.PACK_AB R10, R225, R189 ;  /* 0x000000bde10a723e */ /* 0x000fe400000010ff */
[----:B-1----:R-:W-:Y:S01]  /*12cf0*/  F2FP.BF16.F32.PACK_AB R11, R224, R186 ;  /* 0x000000bae00b723e */ /* 0x002fe200000010ff */
[----:B------:R-:W-:Y:S02]  /*12d00*/  IMAD.MOV.U32 R130, RZ, RZ, R38 ;  /* 0x000000ffff827224 */ /* 0x000fe400078e0026 */
[----:B--2---:R-:W-:-:S04]  /*12d10*/  FFMA.FTZ R7, R127, UR23, -R4 ;  /* 0x000000177f077c23 */ /* 0x004fc80008010804 */
[----:B------:R1:W-:Y:S01]  /*12d20*/  MUFU.EX2 R129, R7 ;  /* 0x0000000700817308 */ /* 0x0003e20000000800 */
[----:B------:R-:W-:Y:S01]  /*12d30*/  HMMA.16816.F32.BF16 R32, R8, R24, R32 ;  /* 0x000000180820723c */ /* 0x000fe20000041820 */
[----:B------:R-:W-:-:S05]  /*12d40*/  MOV R138, R221 ;  /* 0x000000dd008a7202 */ /* 0x000fca0000000f00 */
[----:B------:R-:W-:Y:S01]  /*12d50*/  HMMA.16816.F32.BF16 R28, R8, R26, R28 ;  /* 0x0000001a081c723c */ /* 0x000fe2000004181c */
[----:B-1----:R-:W-:-:S04]  /*12d60*/  FFMA.FTZ R7, R125, UR23, -R4 ;  /* 0x000000177d077c23 */ /* 0x002fc80008010804 */
[----:B------:R1:W2:Y:S01]  /*12d70*/  MUFU.EX2 R131, R7 ;  /* 0x0000000700837308 */ /* 0x0002a20000000800 */
        /* <DEDUP_REMOVED lines=14> */
[----:B------:R3:W-:Y:S01]  /*12e60*/  STL [R1+0x128], R109 ;  /* 0x0001286d01007387 */ /* 0x0007e20000100800 */
[----:B------:R-:W-:Y:S01]  /*12e70*/  MOV R39, R77 ;  /* 0x0000004d00277202 */ /* 0x000fe20000000f00 */
[----:B------:R-:W-:Y:S01]  /*12e80*/  IMAD.MOV.U32 R38, RZ, RZ, R76 ;  /* 0x000000ffff267224 */ /* 0x000fe200078e004c */
[----:B------:R-:W-:Y:S01]  /*12e90*/  MOV R213, R78 ;  /* 0x0000004e00d57202 */ /* 0x000fe20000000f00 */
[----:B------:R-:W-:Y:S01]  /*12ea0*/  IMAD.MOV.U32 R139, RZ, RZ, R223 ;  /* 0x000000ffff8b7224 */ /* 0x000fe200078e00df */
[----:B------:R-:W-:Y:S01]  /*12eb0*/  HMMA.16816.F32.BF16 R140, R8, R24, R140 ;  /* 0x00000018088c723c */ /* 0x000fe2000004188c */
[----:B------:R-:W-:Y:S01]  /*12ec0*/  IMAD.MOV.U32 R136, RZ, RZ, R222 ;  /* 0x000000ffff887224 */ /* 0x000fe200078e00de */
[----:B------:R-:W-:-:S02]  /*12ed0*/  MOV R151, R200 ;  /* 0x000000c800977202 */ /* 0x000fc40000000f00 */
[----:B------:R-:W-:Y:S01]  /*12ee0*/  MOV R137, R216 ;  /* 0x000000d800897202 */ /* 0x000fe20000000f00 */
[----:B------:R-:W-:Y:S01]  /*12ef0*/  IMAD.MOV.U32 R149, RZ, RZ, R61 ;  /* 0x000000ffff957224 */ /* 0x000fe200078e003d */
[----:B------:R-:W-:Y:S01]  /*12f00*/  HMMA.16816.F32.BF16 R144, R8, R26, R144 ;  /* 0x0000001a0890723c */ /* 0x000fe20000041890 */
[----:B------:R-:W-:Y:S01]  /*12f10*/  LDSM.16.MT88.4 R24, [R219+0x9000] ;  /* 0x00900000db18783b */ /* 0x000fe20000004200 */
[----:B-1----:R-:W-:-:S04]  /*12f20*/  FFMA.FTZ R7, R128, UR23, -R3 ;  /* 0x0000001780077c23 */ /* 0x002fc80008010803 */
[C---:B------:R-:W-:Y:S01]  /*12f30*/  HMMA.16816.F32.BF16 R156, R8.reuse, R20, R156 ;  /* 0x00000014089c723c */ /* 0x040fe2000004189c */
[----:B--2---:R-:W-:Y:S01]  /*12f40*/  MOV R119, R131 ;  /* 0x0000008300777202 */ /* 0x004fe20000000f00 */
[----:B------:R-:W-:Y:S01]  /*12f50*/  IMAD.MOV.U32 R153, RZ, RZ, R56 ;  /* 0x000000ffff997224 */ /* 0x000fe200078e0038 */
[----:B------:R-:W-:Y:S01]  /*12f60*/  MOV R150, R63 ;  /* 0x0000003f00967202 */ /* 0x000fe20000000f00 */
[----:B------:R-:W-:Y:S01]  /*12f70*/  IMAD.MOV.U32 R167, RZ, RZ, R62 ;  /* 0x000000ffffa77224 */ /* 0x000fe200078e003e */
[----:B------:R-:W-:Y:S01]  /*12f80*/  MOV R155, R60 ;  /* 0x0000003c009b7202 */ /* 0x000fe20000000f00 */
[C---:B------:R-:W-:Y:S01]  /*12f90*/  HMMA.16816.F32.BF16 R160, R8.reuse, R22, R160 ;  /* 0x0000001608a0723c */ /* 0x040fe200000418a0 */
[----:B------:R-:W1:Y:S01]  /*12fa0*/  LDSM.16.MT88.4 R20, [R217+0x9000] ;  /* 0x00900000d914783b */ /* 0x000e620000004200 */
[----:B---3--:R-:W-:Y:S02]  /*12fb0*/  MOV R109, R79 ;  /* 0x0000004f006d7202 */ /* 0x008fe40000000f00 */
[----:B------:R-:W-:Y:S01]  /*12fc0*/  MOV R154, R59 ;  /* 0x0000003b009a7202 */ /* 0x000fe20000000f00 */
[----:B------:R-:W2:Y:S01]  /*12fd0*/  LDL.LU R164, [R1+0x80] ;  /* 0x0000800001a47983 */ /* 0x000ea20000300800 */
[----:B------:R-:W-:Y:S01]  /*12fe0*/  HMMA.16816.F32.BF16 R172, R8, R16, R172 ;  /* 0x0000001008ac723c */ /* 0x000fe200000418ac */
[----:B------:R-:W-:-:S02]  /*12ff0*/  MOV R152, R57 ;  /* 0x0000003900987202 */ /* 0x000fc40000000f00 */
[----:B------:R-:W-:Y:S01]  /*13000*/  MOV R166, R58 ;  /* 0x0000003a00a67202 */ /* 0x000fe20000000f00 */
[----:B------:R-:W3:Y:S02]  /*13010*/  LDL.LU R165, [R1+0x84] ;  /* 0x0000840001a57983 */ /* 0x000ee40000300800 */
[C---:B------:R-:W-:Y:S02]  /*13020*/  HMMA.16816.F32.BF16 R176, R8.reuse, R18, R176 ;  /* 0x0000001208b0723c */ /* 0x040fe400000418b0 */
[----:B------:R-:W4:Y:S04]  /*13030*/  LDSM.16.MT88.4 R16, [R220+0x9000] ;  /* 0x00900000dc10783b */ /* 0x000f280000004200 */
[C---:B------:R-:W-:Y:S06]  /*13040*/  HMMA.16816.F32.BF16 R76, R8.reuse, R12, R192 ;  /* 0x0000000c084c723c */ /* 0x040fec00000418c0 */
[----:B------:R-:W-:Y:S01]  /*13050*/  HMMA.16816.F32.BF16 R196, R8, R14, R196 ;  /* 0x0000000e08c4723c */ /* 0x000fe200000418c4 */
[----:B------:R1:W4:Y:S01]  /*13060*/  MUFU.EX2 R8, R7 ;  /* 0x0000000700087308 */ /* 0x0003220000000800 */
[----:B------:R-:W4:Y:S01]  /*13070*/  LDSM.16.MT88.4 R12, [R218+0x9000] ;  /* 0x00900000da0c783b */ /* 0x000f220000004200 */
        /* <DEDUP_REMOVED lines=13> */
[----:B------:R1:W-:Y:S01]  /*13150*/  MUFU.EX2 R222, R7 ;  /* 0x0000000700de7308 */ /* 0x0003e20000000800 */
[----:B------:R-:W-:Y:S01]  /*13160*/  MOV R215, R129 ;  /* 0x0000008100d77202 */ /* 0x000fe20000000f00 */
[----:B-1----:R-:W-:-:S06]  /*13170*/  FFMA.FTZ R7, R121, UR23, -R0 ;  /* 0x0000001779077c23 */ /* 0x002fcc0008010800 */
[----:B------:R1:W4:Y:S02]  /*13180*/  MUFU.EX2 R200, R7 ;  /* 0x0000000700c87308 */ /* 0x0003240000000800 */
[----:B-1----:R-:W-:-:S06]  /*13190*/  FFMA.FTZ R7, R126, UR23, -R3 ;  /* 0x000000177e077c23 */ /* 0x002fcc0008010803 */
[----:B------:R1:W2:Y:S01]  /*131a0*/  MUFU.EX2 R192, R7 ;  /* 0x0000000700c07308 */ /* 0x0002a20000000800 */
[----:B----4-:R-:W-:Y:S02]  /*131b0*/  IMAD.MOV.U32 R229, RZ, RZ, R8 ;  /* 0x000000ffffe57224 */ /* 0x010fe400078e0008 */
[----:B-1----:R-:W-:-:S05]  /*131c0*/  FFMA.FTZ R7, R124, UR23, -R3 ;  /* 0x000000177c077c23 */ /* 0x002fca0008010803 */
[----:B------:R1:W-:Y:S01]  /*131d0*/  MUFU.EX2 R129, R7 ;  /* 0x0000000700817308 */ /* 0x0003e20000000800 */
[----:B------:R-:W-:Y:S02]  /*131e0*/  F2FP.BF16.F32.PACK_AB R8, R212, R195 ;  /* 0x000000c3d408723e */ /* 0x000fe400000010ff */
[----:B------:R-:W-:Y:S02]  /*131f0*/  F2FP.BF16.F32.PACK_AB R9, R194, R193 ;  /* 0x000000c1c209723e */ /* 0x000fe400000010ff */
[----:B------:R-:W-:Y:S01]  /*13200*/  F2FP.BF16.F32.PACK_AB R10, R201, R223 ;  /* 0x000000dfc90a723e */ /* 0x000fe200000010ff */
[----:B-1----:R-:W-:-:S04]  /*13210*/  FFMA.FTZ R7, R120, UR23, -R3 ;  /* 0x0000001778077c23 */ /* 0x002fc80008010803 */
[----:B------:R1:W4:Y:S01]  /*13220*/  MUFU.EX2 R216, R7 ;  /* 0x0000000700d87308 */ /* 0x0003220000000800 */
[----:B------:R-:W-:-:S07]  /*13230*/  F2FP.BF16.F32.PACK_AB R11, R200, R222 ;  /* 0x000000dec80b723e */ /* 0x000fce00000010ff */
[C---:B------:R-:W-:Y:S06]  /*13240*/  HMMA.16816.F32.BF16 R60, R8.reuse, R20, R32 ;  /* 0x00000014083c723c */ /* 0x040fec0000041820 */
[----:B------:R-:W-:Y:S01]  /*13250*/  HMMA.16816.F32.BF16 R56, R8, R22, R28 ;  /* 0x000000160838723c */ /* 0x000fe2000004181c */
[----:B-1----:R-:W-:-:S05]  /*13260*/  FFMA.FTZ R7, R118, UR23, -R2 ;  /* 0x0000001776077c23 */ /* 0x002fca0008010802 */
[C---:B------:R-:W-:Y:S01]  /*13270*/  HMMA.16816.F32.BF16 R52, R8.reuse, R16, R52 ;  /* 0x000000100834723c */ /* 0x040fe20000041834 */
[----:B------:R1:W-:Y:S05]  /*13280*/  MUFU.EX2 R202, R7 ;  /* 0x0000000700ca7308 */ /* 0x0003ea0000000800 */
[C---:B------:R-:W-:Y:S06]  /*13290*/  HMMA.16816.F32.BF16 R48, R8.reuse, R18, R48 ;  /* 0x000000120830723c */ /* 0x040fec0000041830 */
[C---:B------:R-:W-:Y:S06]  /*132a0*/  HMMA.16816.F32.BF16 R44, R8.reuse, R12, R44 ;  /* 0x0000000c082c723c */ /* 0x040fec000004182c */
[C---:B------:R-:W-:Y:S06]  /*132b0*/  HMMA.16816.F32.BF16 R40, R8.reuse, R14, R40 ;  /* 0x0000000e0828723c */ /* 0x040fec0000041828 */
[C---:B------:R-:W-:Y:S06]  /*132c0*/  HMMA.16816.F32.BF16 R32, R8.reuse, R24, R72 ;  /* 0x000000180820723c */ /* 0x040fec0000041848 */
[----:B------:R-:W-:Y:S01]  /*132d0*/  HMMA.16816.F32.BF16 R28, R8, R26, R68 ;  /* 0x0000001a081c723c */ /* 0x000fe20000041844 */
[----:B-1----:R-:W-:Y:S01]  /*132e0*/  FFMA.FTZ R7, R114, UR23, -R2 ;  /* 0x0000001772077c23 */ /* 0x002fe20008010802 */
[----:B------:R-:W-:Y:S01]  /*132f0*/  MOV R118, R82 ;  /* 0x0000005200767202 */ /* 0x000fe20000000f00 */
[----:B------:R-:W-:Y:S01]  /*13300*/  IMAD.MOV.U32 R72, RZ, RZ, R91 ;  /* 0x000000ffff487224 */ /* 0x000fe200078e005b */
[----:B------:R-:W-:-:S03]  /*13310*/  MOV R74, R38 ;  /* 0x00000026004a7202 */ /* 0x000fc60000000f00 */
[----:B------:R-:W-:Y:S02]  /*13320*/  F2FP.BF16.F32.PACK_AB R8, R119, R215 ;  /* 0x000000d77708723e */ /* 0x000fe400000010ff */
[----:B--2---:R-:W-:Y:S02]  /*13330*/  F2FP.BF16.F32.PACK_AB R9, R192, R229 ;  /* 0x000000e5c009723e */ /* 0x004fe400000010ff */
[----:B------:R-:W-:Y:S02]  /*13340*/  F2FP.BF16.F32.PACK_AB R10, R221, R214 ;  /* 0x000000d6dd0a723e */ /* 0x000fe400000010ff */
[----:B----4-:R-:W-:Y:S01]  /*13350*/  F2FP.BF16.F32.PACK_AB R11, R216, R129 ;  /* 0x00000081d80b723e */ /* 0x010fe200000010ff */
[----:B------:R1:W2:Y:S01]  /*13360*/  MUFU.EX2 R122, R7 ;  /* 0x00000007007a7308 */ /* 0x0002a20000000800 */
[----:B------:R-:W-:Y:S01]  /*13370*/  MOV R124, R138 ;  /* 0x0000008a007c7202 */ /* 0x000fe20000000f00 */
[----:B------:R-:W-:Y:S01]  /*13380*/  IMAD.MOV.U32 R231, RZ, RZ, R152 ;  /* 0x000000ffffe77224 */ /* 0x000fe200078e0098 */
[----:B------:R-:W-:Y:S01]  /*13390*/  MOV R121, R136 ;  /* 0x0000008800797202 */ /* 0x000fe20000000f00 */
[----:B------:R-:W-:Y:S01]  /*133a0*/  IMAD.MOV.U32 R128, RZ, RZ, R213 ;  /* 0x000000ffff807224 */ /* 0x000fe200078e00d5 */
[----:B------:R-:W-:Y:S01]  /*133b0*/  MOV R127, R6 ;  /* 0x00000006007f7202 */ /* 0x000fe20000000f00 */
[----:B------:R-:W-:Y:S01]  /*133c0*/  HMMA.16816.F32.BF16 R176, R8, R14, R176 ;  /* 0x0000000e08b0723c */ /* 0x000fe200000418b0 */
        /* <DEDUP_REMOVED lines=9> */
[----:B------:R-:W4:Y:S01]  /*13460*/  LDSM.16.MT88.4 R68, [R219+0x9800] ;  /* 0x00980000db44783b */ /* 0x000f220000004200 */
[----:B-1----:R-:W-:Y:S01]  /*13470*/  FFMA.FTZ R7, R66, UR23, -R2 ;  /* 0x0000001742077c23 */ /* 0x002fe20008010802 */
[----:B------:R-:W-:-:S02]  /*13480*/  MOV R66, R118 ;  /* 0x0000007600427202 */ /* 0x000fc40000000f00 */
[----:B------:R-:W-:Y:S01]  /*13490*/  MOV R118, R15 ;  /* 0x0000000f00767202 */ /* 0x000fe20000000f00 */
[----:B------:R-:W-:Y:S01]  /*134a0*/  IMAD.MOV.U32 R15, RZ, RZ, R72 ;  /* 0x000000ffff0f7224 */ /* 0x000fe200078e0048 */
[----:B------:R-:W-:Y:S02]  /*134b0*/  MOV R72, R74 ;  /* 0x0000004a00487202 */ /* 0x000fe40000000f00 */
[----:B------:R-:W-:Y:S02]  /*134c0*/  MOV R74, R124 ;  /* 0x0000007c004a7202 */ /* 0x000fe40000000f00 */
[----:B------:R-:W-:Y:S01]  /*134d0*/  MOV R124, R121 ;  /* 0x00000079007c7202 */ /* 0x000fe20000000f00 */
[----:B------:R-:W-:Y:S02]  /*134e0*/  IMAD.MOV.U32 R121, RZ, RZ, R231 ;  /* 0x000000ffff797224 */ /* 0x000fe400078e00e7 */
[----:B------:R-:W3:Y:S01]  /*134f0*/  LDL.LU R231, [R1+0x44] ;  /* 0x0000440001e77983 */ /* 0x000ee20000300800 */
[----:B------:R1:W-:Y:S01]  /*13500*/  MUFU.EX2 R213, R7 ;  /* 0x0000000700d57308 */ /* 0x0003e20000000800 */
[----:B------:R-:W-:Y:S01]  /*13510*/  MOV R114, R80 ;  /* 0x0000005000727202 */ /* 0x000fe20000000f00 */
[----:B-1----:R-:W-:-:S06]  /*13520*/  FFMA.FTZ R7, R107, UR23, -R2 ;  /* 0x000000176b077c23 */ /* 0x002fcc0008010802 */
[----:B------:R1:W-:Y:S01]  /*13530*/  MUFU.EX2 R6, R7 ;  /* 0x0000000700067308 */ /* 0x0003e20000000800 */
[----:B------:R-:W-:Y:S01]  /*13540*/  HMMA.16816.F32.BF16 R172, R8, R12, R172 ;  /* 0x0000000c08ac723c */ /* 0x000fe200000418ac */
[----:B------:R-:W-:Y:S02]  /*13550*/  IMAD.MOV.U32 R14, RZ, RZ, R84 ;  /* 0x000000ffff0e7224 */ /* 0x000fe400078e0054 */
[----:B-1----:R-:W-:-:S04]  /*13560*/  FFMA.FTZ R7, R117, UR23, -R0 ;  /* 0x0000001775077c23 */ /* 0x002fc80008010800 */
[----:B------:R1:W-:Y:S01]  /*13570*/  MUFU.EX2 R123, R7 ;  /* 0x00000007007b7308 */ /* 0x0003e20000000800 */
[----:B------:R-:W-:Y:S02]  /*13580*/  MOV R13, R88 ;  /* 0x00000058000d7202 */ /* 0x000fe40000000f00 */
[----:B------:R-:W-:Y:S01]  /*13590*/  MOV R232, R167 ;  /* 0x000000a700e87202 */ /* 0x000fe20000000f00 */
[----:B-1----:R-:W-:-:S04]  /*135a0*/  FFMA.FTZ R7, R81, UR23, -R0 ;  /* 0x0000001751077c23 */ /* 0x002fc80008010800 */
[----:B------:R1:W4:Y:S02]  /*135b0*/  MUFU.EX2 R125, R7 ;  /* 0x00000007007d7308 */ /* 0x0003240000000800 */
[----:B-1----:R-:W-:-:S06]  /*135c0*/  FFMA.FTZ R7, R105, UR23, -R0 ;  /* 0x0000001769077c23 */ /* 0x002fcc0008010800 */
[----:B------:R1:W-:Y:S02]  /*135d0*/  MUFU.EX2 R5, R7 ;  /* 0x0000000700057308 */ /* 0x0003e40000000800 */
[----:B-1----:R-:W-:Y:S01]  /*135e0*/  FFMA.FTZ R7, R114, UR23, -R4 ;  /* 0x0000001772077c23 */ /* 0x002fe20008010804 */
        /* <DEDUP_REMOVED lines=9> */
[----:B------:R1:W-:Y:S02]  /*13680*/  MUFU.EX2 R234, R7 ;  /* 0x0000000700ea7308 */ /* 0x0003e40000000800 */
[----:B-1----:R-:W-:Y:S01]  /*13690*/  FFMA.FTZ R7, R66, UR23, -R4 ;  /* 0x0000001742077c23 */ /* 0x002fe20008010804 */
[----:B------:R-:W-:Y:S01]  /*136a0*/  MOV R66, R118 ;  /* 0x0000007600427202 */ /* 0x000fe20000000f00 */
[----:B------:R-:W-:Y:S01]  /*136b0*/  IMAD.MOV.U32 R118, RZ, RZ, R15 ;  /* 0x000000ffff767224 */ /* 0x000fe200078e000f */
[----:B------:R-:W-:Y:S02]  /*136c0*/  MOV R15, R72 ;  /* 0x00000048000f7202 */ /* 0x000fe40000000f00 */
[----:B------:R-:W-:Y:S01]  /*136d0*/  MOV R72, R74 ;  /* 0x0000004a00487202 */ /* 0x000fe20000000f00 */
[----:B------:R-:W-:Y:S01]  /*136e0*/  IMAD.MOV.U32 R74, RZ, RZ, R124 ;  /* 0x000000ffff4a7224 */ /* 0x000fe200078e007c */
[----:B------:R-:W-:-:S02]  /*136f0*/  MOV R124, R121 ;  /* 0x00000079007c7202 */ /* 0x000fc40000000f00 */
[----:B---3--:R-:W-:Y:S02]  /*13700*/  MOV R121, R231 ;  /* 0x000000e700797202 */ /* 0x008fe40000000f00 */
[----:B------:R-:W3:Y:S01]  /*13710*/  LDL.LU R231, [R1+0x48] ;  /* 0x0000480001e77983 */ /* 0x000ee20000300800 */
        /* <DEDUP_REMOVED lines=16> */
[----:B---3--:R-:W-:-:S02]  /*13820*/  MOV R126, R231 ;  /* 0x000000e7007e7202 */ /* 0x008fc40000000f00 */
[----:B------:R-:W3:Y:S01]  /*13830*/  LDL.LU R231, [R1+0x30] ;  /* 0x0000300001e77983 */ /* 0x000ee20000300800 */
[----:B------:R-:W-:Y:S01]  /*13840*/  FFMA.FTZ R12, R110, UR23, -R0 ;  /* 0x000000176e0c7c23 */ /* 0x000fe20008010800 */
[----:B------:R-:W-:Y:S01]  /*13850*/  IMAD.MOV.U32 R110, RZ, RZ, R107 ;  /* 0x000000ffff6e7224 */ /* 0x000fe200078e006b */
[----:B------:R-:W-:Y:S02]  /*13860*/  MOV R107, R114 ;  /* 0x00000072006b7202 */ /* 0x000fe40000000f00 */
[----:B------:R-:W-:Y:S01]  /*13870*/  MOV R114, R14 ;  /* 0x0000000e00727202 */ /* 0x000fe20000000f00 */
[----:B------:R-:W-:Y:S01]  /*13880*/  IMAD.MOV.U32 R14, RZ, RZ, R13 ;  /* 0x000000ffff0e7224 */ /* 0x000fe200078e000d */
[----:B------:R-:W-:Y:S02]  /*13890*/  MOV R13, R73 ;  /* 0x00000049000d7202 */ /* 0x000fe40000000f00 */
[----:B------:R-:W-:Y:S01]  /*138a0*/  MOV R73, R120 ;  /* 0x0000007800497202 */ /* 0x000fe20000000f00 */
[----:B------:R-:W-:-:S02]  /*138b0*/  IMAD.MOV.U32 R120, RZ, RZ, R126 ;  /* 0x000000ffff787224 */ /* 0x000fc400078e007e */
[----:B------:R-:W-:Y:S01]  /*138c0*/  IMAD.MOV.U32 R117, RZ, RZ, R66 ;  /* 0x000000ffff757224 */ /* 0x000fe200078e0042 */
[----:B------:R-:W-:Y:S02]  /*138d0*/  MOV R66, R118 ;  /* 0x0000007600427202 */ /* 0x000fe40000000f00 */
[----:B------:R-:W-:Y:S02]  /*138e0*/  MOV R236, R83 ;  /* 0x0000005300ec7202 */ /* 0x000fe40000000f00 */
[----:B------:R-:W-:Y:S01]  /*138f0*/  MOV R118, R15 ;  /* 0x0000000f00767202 */ /* 0x000fe20000000f00 */
[----:B------:R-:W-:Y:S01]  /*13900*/  IMAD.MOV.U32 R15, RZ, RZ, R72 ;  /* 0x000000ffff0f7224 */ /* 0x000fe200078e0048 */
[----:B------:R-:W-:Y:S02]  /*13910*/  MOV R72, R74 ;  /* 0x0000004a00487202 */ /* 0x000fe40000000f00 */
[----:B------:R-:W-:Y:S02]  /*13920*/  MOV R74, R124 ;  /* 0x0000007c004a7202 */ /* 0x000fe40000000f00 */
[----:B---3--:R-:W-:-:S02]  /*13930*/  MOV R126, R231 ;  /* 0x000000e7007e7202 */ /* 0x008fc40000000f00 */
[----:B------:R-:W3:Y:S01]  /*13940*/  LDL.LU R231, [R1+0x28] ;  /* 0x0000280001e77983 */ /* 0x000ee20000300800 */
[----:B------:R-:W-:Y:S01]  /*13950*/  IMAD.MOV.U32 R124, RZ, RZ, R230 ;  /* 0x000000ffff7c7224 */ /* 0x000fe200078e00e6 */
[----:B------:R-:W-:Y:S02]  /*13960*/  MOV R230, R236 ;  /* 0x000000ec00e67202 */ /* 0x000fe40000000f00 */
[----:B------:R1:W-:Y:S01]  /*13970*/  MUFU.EX2 R236, R7 ;  /* 0x0000000700ec7308 */ /* 0x0003e20000000800 */
        /* <DEDUP_REMOVED lines=9> */
[----:B------:R-:W-:Y:S02]  /*13a10*/  IMAD.MOV.U32 R230, RZ, RZ, R237 ;  /* 0x000000ffffe67224 */ /* 0x000fe400078e00ed */
[----:B------:R1:W-:Y:S02]  /*13a20*/  MUFU.EX2 R237, R7 ;  /* 0x0000000700ed7308 */ /* 0x0003e40000000800 */
        /* <DEDUP_REMOVED lines=9> */
[----:B------:R-:W3:Y:S01]  /*13ac0*/  LDL.LU R231, [R1+0x20] ;  /* 0x0000200001e77983 */ /* 0x000ee20000300800 */
        /* <DEDUP_REMOVED lines=9> */
[----:B------:R1:W-:Y:S01]  /*13b60*/  MUFU.EX2 R239, R7 ;  /* 0x0000000700ef7308 */ /* 0x0003e20000000800 */
[----:B------:R-:W-:-:S07]  /*13b70*/  MOV R244, R90 ;  /* 0x0000005a00f47202 */ /* 0x000fce0000000f00 */
[----:B------:R2:W4:Y:S01]  /*13b80*/  MUFU.EX2 R205, R12 ;  /* 0x0000000c00cd7308 */ /* 0x0005220000000800 */
[----:B-1----:R-:W-:Y:S01]  /*13b90*/  FFMA.FTZ R7, R105, UR23, -R4 ;  /* 0x0000001769077c23 */ /* 0x002fe20008010804 */
[----:B------:R-:W-:Y:S01]  /*13ba0*/  MOV R105, R117 ;  /* 0x0000007500697202 */ /* 0x000fe20000000f00 */
[----:B------:R-:W-:Y:S01]  /*13bb0*/  IMAD.MOV.U32 R117, RZ, RZ, R66 ;  /* 0x000000ffff757224 */ /* 0x000fe200078e0042 */
[----:B------:R-:W-:Y:S02]  /*13bc0*/  MOV R66, R118 ;  /* 0x0000007600427202 */ /* 0x000fe40000000f00 */
[----:B------:R-:W-:Y:S01]  /*13bd0*/  MOV R118, R15 ;  /* 0x0000000f00767202 */ /* 0x000fe20000000f00 */
[----:B------:R-:W-:Y:S01]  /*13be0*/  IMAD.MOV.U32 R15, RZ, RZ, R72 ;  /* 0x000000ffff0f7224 */ /* 0x000fe200078e0048 */
[----:B------:R-:W-:Y:S01]  /*13bf0*/  MOV R72, R74 ;  /* 0x0000004a00487202 */ /* 0x000fe20000000f00 */
[----:B--2---:R-:W-:Y:S01]  /*13c00*/  IMAD.MOV.U32 R12, RZ, RZ, R110 ;  /* 0x000000ffff0c7224 */ /* 0x004fe200078e006e */
[----:B------:R-:W-:Y:S01]  /*13c10*/  MOV R74, R124 ;  /* 0x0000007c004a7202 */ /* 0x000fe20000000f00 */
[----:B------:R-:W-:Y:S01]  /*13c20*/  IMAD.MOV.U32 R124, RZ, RZ, R230 ;  /* 0x000000ffff7c7224 */ /* 0x000fe200078e00e6 */
[----:B------:R-:W-:-:S02]  /*13c30*/  MOV R110, R107 ;  /* 0x0000006b006e7202 */ /* 0x000fc40000000f00 */
[----:B------:R-:W-:Y:S02]  /*13c40*/  MOV R230, R244 ;  /* 0x000000f400e67202 */ /* 0x000fe40000000f00 */
[----:B------:R-:W-:Y:S01]  /*13c50*/  MOV R107, R114 ;  /* 0x00000072006b7202 */ /* 0x000fe20000000f00 */
[----:B------:R1:W-:Y:S01]  /*13c60*/  MUFU.EX2 R244, R7 ;  /* 0x0000000700f47308 */ /* 0x0003e20000000800 */
        /* <DEDUP_REMOVED lines=21> */
[----:B---3--:R-:W-:Y:S02]  /*13dc0*/  MOV R126, R231 ;  /* 0x000000e7007e7202 */ /* 0x008fe40000000f00 */
[----:B------:R-:W2:Y:S03]  /*13dd0*/  LDL.LU R231, [R1+0x18] ;  /* 0x0000180001e77983 */ /* 0x000ea60000300800 */
[----:B------:R-:W-:Y:S01]  /*13de0*/  IMAD.MOV.U32 R124, RZ, RZ, R126 ;  /* 0x000000ffff7c7224 */ /* 0x000fe200078e007e */
[----:B------:R-:W-:-:S02]  /*13df0*/  MOV R126, R230 ;  /* 0x000000e6007e7202 */ /* 0x000fc40000000f00 */
[----:B------:R-:W3:Y:S01]  /*13e00*/  LDL.LU R230, [R1+0x14] ;  /* 0x0000140001e67983 */ /* 0x000ee20000300800 */
[C---:B------:R-:W-:Y:S06]  /*13e10*/  HMMA.16816.F32.BF16 R140, R8.reuse, R20, R140 ;  /* 0x00000014088c723c */ /* 0x040fec000004188c */
[C---:B------:R-:W-:Y:S06]  /*13e20*/  HMMA.16816.F32.BF16 R144, R8.reuse, R22, R144 ;  /* 0x000000160890723c */ /* 0x040fec0000041890 */
[C---:B------:R-:W-:Y:S06]  /*13e30*/  HMMA.16816.F32.BF16 R156, R8.reuse, R16, R156 ;  /* 0x00000010089c723c */ /* 0x040fec000004189c */
[C---:B------:R-:W-:Y:S06]  /*13e40*/  HMMA.16816.F32.BF16 R160, R8.reuse, R18, R160 ;  /* 0x0000001208a0723c */ /* 0x040fec00000418a0 */
[C---:B------:R-:W-:Y:S06]  /*13e50*/  HMMA.16816.F32.BF16 R76, R8.reuse, R24, R76 ;  /* 0x00000018084c723c */ /* 0x040fec000004184c */
[----:B------:R-:W-:Y:S01]  /*13e60*/  HMMA.16816.F32.BF16 R196, R8, R26, R196 ;  /* 0x0000001a08c4723c */ /* 0x000fe200000418c4 */
[----:B------:R-:W-:Y:S01]  /*13e70*/  FFMA.FTZ R92, R164, R37, R92 ;  /* 0x00000025a45c7223 */ /* 0x000fe2000001005c */
[----:B------:R-:W-:Y:S01]  /*13e80*/  FFMA.FTZ R93, R165, R36, R93 ;  /* 0x00000024a55d7223 */ /* 0x000fe2000001005d */
[----:B------:R-:W-:Y:S01]  /*13e90*/  MOV R109, R39 ;  /* 0x00000027006d7202 */ /* 0x000fe20000000f00 */
[----:B------:R-:W1:Y:S03]  /*13ea0*/  LDSM.16.MT88.4 R16, [R217+0x9800] ;  /* 0x00980000d910783b */ /* 0x000e660000004200 */
[----:B------:R-:W-:Y:S01]  /*13eb0*/  F2FP.BF16.F32.PACK_AB R8, R122, R202 ;  /* 0x000000ca7a08723e */ /* 0x000fe200000010ff */
[----:B------:R-:W1:Y:S01]  /*13ec0*/  LDSM.16.MT88.4 R20, [R220+0x9800] ;  /* 0x00980000dc14783b */ /* 0x000e620000004200 */
[----:B----4-:R-:W-:-:S02]  /*13ed0*/  F2FP.BF16.F32.PACK_AB R9, R125, R123 ;  /* 0x0000007b7d09723e */ /* 0x010fc400000010ff */
[----:B------:R-:W-:Y:S01]  /*13ee0*/  F2FP.BF16.F32.PACK_AB R10, R6, R213 ;  /* 0x000000d5060a723e */ /* 0x000fe200000010ff */
[----:B------:R-:W4:Y:S01]  /*13ef0*/  LDSM.16.MT88.4 R36, [R218+0x9800] ;  /* 0x00980000da24783b */ /* 0x000f220000004200 */
[----:B------:R-:W-:-:S07]  /*13f00*/  F2FP.BF16.F32.PACK_AB R11, R5, R205 ;  /* 0x000000cd050b723e */ /* 0x000fce00000010ff */
[----:B------:R-:W-:Y:S01]  /*13f10*/  HMMA.16816.F32.BF16 R84, R8, R68, R32 ;  /* 0x000000440854723c */ /* 0x000fe20000041820 */
        /* <DEDUP_REMOVED lines=17> */
[----:B---3--:R-:W-:Y:S01]  /*14030*/  MOV R126, R230 ;  /* 0x000000e6007e7202 */ /* 0x008fe20000000f00 */
[----:B------:R-:W-:Y:S02]  /*14040*/  IMAD.MOV.U32 R230, RZ, RZ, R128 ;  /* 0x000000ffffe67224 */ /* 0x000fe400078e0080 */
[----:B------:R-:W3:Y:S01]  /*14050*/  LDL.LU R128, [R1+0x10] ;  /* 0x0000100001807983 */ /* 0x000ee20000300800 */
[----:B------:R1:W-:Y:S01]  /*14060*/  MUFU.EX2 R35, R7 ;  /* 0x0000000700237308 */ /* 0x0003e20000000800 */
[----:B------:R-:W-:Y:S01]  /*14070*/  HMMA.16816.F32.BF16 R80, R8, R70, R28 ;  /* 0x000000460850723c */ /* 0x000fe2000004181c */
[----:B-1----:R-:W-:Y:S01]  /*14080*/  FFMA.FTZ R7, R12, UR23, -R4 ;  /* 0x000000170c077c23 */ /* 0x002fe20008010804 */
[----:B------:R-:W-:Y:S02]  /*14090*/  MOV R12, R105 ;  /* 0x00000069000c7202 */ /* 0x000fe40000000f00 */
[----:B------:R-:W-:-:S03]  /*140a0*/  MOV R105, R110 ;  /* 0x0000006e00697202 */ /* 0x000fc60000000f00 */
[----:B------:R1:W-:Y:S01]  /*140b0*/  MUFU.EX2 R28, R7 ;  /* 0x00000007001c7308 */ /* 0x0003e20000000800 */
[----:B------:R-:W-:Y:S02]  /*140c0*/  IMAD.MOV.U32 R110, RZ, RZ, R118 ;  /* 0x000000ffff6e7224 */ /* 0x000fe400078e0076 */
[----:B-1----:R-:W-:-:S05]  /*140d0*/  FFMA.FTZ R7, R12, UR23, -R4 ;  /* 0x000000170c077c23 */ /* 0x002fca0008010804 */
[----:B------:R1:W-:Y:S01]  /*140e0*/  MUFU.EX2 R27, R7 ;  /* 0x00000007001b7308 */ /* 0x0003e20000000800 */
[----:B------:R-:W-:Y:S01]  /*140f0*/  MOV R118, R14 ;  /* 0x0000000e00767202 */ /* 0x000fe20000000f00 */
[----:B-1----:R-:W-:-:S06]  /*14100*/  FFMA.FTZ R7, R105, UR23, -R4 ;  /* 0x0000001769077c23 */ /* 0x002fcc0008010804 */
[----:B------:R1:W-:Y:S01]  /*14110*/  MUFU.EX2 R26, R7 ;  /* 0x00000007001a7308 */ /* 0x0003e20000000800 */
[----:B------:R-:W-:Y:S01]  /*14120*/  MOV R14, R15 ;  /* 0x0000000f000e7202 */ /* 0x000fe20000000f00 */
[----:B------:R-:W-:Y:S01]  /*14130*/  IMAD.MOV.U32 R15, RZ, RZ, R13 ;  /* 0x000000ffff0f7224 */ /* 0x000fe200078e000d */
[----:B------:R-:W-:Y:S01]  /*14140*/  MOV R13, R72 ;  /* 0x00000048000d7202 */ /* 0x000fe20000000f00 */
[----:B-1----:R-:W-:-:S04]  /*14150*/  FFMA.FTZ R7, R110, UR23, -R4 ;  /* 0x000000176e077c23 */ /* 0x002fc80008010804 */
[----:B------:R1:W-:Y:S01]  /*14160*/  MUFU.EX2 R25, R7 ;  /* 0x0000000700197308 */ /* 0x0003e20000000800 */
[----:B------:R-:W-:Y:S01]  /*14170*/  MOV R72, R73 ;  /* 0x0000004900487202 */ /* 0x000fe20000000f00 */
[----:B------:R-:W-:Y:S01]  /*14180*/  IMAD.MOV.U32 R73, RZ, RZ, R74 ;  /* 0x000000ffff497224 */ /* 0x000fe200078e004a */
[----:B------:R-:W-:Y:S02]  /*14190*/  MOV R74, R120 ;  /* 0x00000078004a7202 */ /* 0x000fe40000000f00 */
[----:B------:R-:W-:Y:S01]  /*141a0*/  MOV R120, R124 ;  /* 0x0000007c00787202 */ /* 0x000fe20000000f00 */
[----:B-1----:R-:W-:-:S04]  /*141b0*/  FFMA.FTZ R7, R117, UR23, -R4 ;  /* 0x0000001775077c23 */ /* 0x002fc80008010804 */
[----:B------:R1:W-:Y:S01]  /*141c0*/  MUFU.EX2 R29, R7 ;  /* 0x00000007001d7308 */ /* 0x0003e20000000800 */
[----:B------:R-:W-:Y:S01]  /*141d0*/  IMAD.MOV.U32 R124, RZ, RZ, R126 ;  /* 0x000000ffff7c7224 */ /* 0x000fe200078e007e */
[----:B------:R-:W-:Y:S01]  /*141e0*/  MOV R126, R230 ;  /* 0x000000e6007e7202 */ /* 0x000fe20000000f00 */
[----:B------:R-:W-:Y:S02]  /*141f0*/  IMAD.MOV.U32 R133, RZ, RZ, R155 ;  /* 0x000000ffff857224 */ /* 0x000fe400078e009b */
[----:B-1----:R-:W-:-:S04]  /*14200*/  FFMA.FTZ R7, R107, UR23, -R4 ;  /* 0x000000176b077c23 */ /* 0x002fc80008010804 */
[----:B------:R1:W2:Y:S02]  /*14210*/  MUFU.EX2 R30, R7 ;  /* 0x00000007001e7308 */ /* 0x0002a40000000800 */
[----:B-1----:R-:W-:Y:S01]  /*14220*/  FFMA.FTZ R7, R118, UR23, -R4 ;  /* 0x0000001776077c23 */ /* 0x002fe20008010804 */
[----:B------:R-:W-:Y:S01]  /*14230*/  MOV R118, R14 ;  /* 0x0000000e00767202 */ /* 0x000fe20000000f00 */
[----:B------:R-:W-:Y:S01]  /*14240*/  IMAD.MOV.U32 R14, RZ, RZ, R15 ;  /* 0x000000ffff0e7224 */ /* 0x000fe200078e000f */
[----:B------:R-:W-:-:S03]  /*14250*/  MOV R15, R13 ;  /* 0x0000000d000f7202 */ /* 0x000fc60000000f00 */
[----:B------:R1:W-:Y:S01]  /*14260*/  MUFU.EX2 R31, R7 ;  /* 0x00000007001f7308 */ /* 0x0003e20000000800 */
[----:B------:R-:W-:Y:S01]  /*14270*/  MOV R13, R72 ;  /* 0x00000048000d7202 */ /* 0x000fe20000000f00 */
[----:B------:R-:W-:Y:S01]  /*14280*/  IMAD.MOV.U32 R72, RZ, RZ, R73 ;  /* 0x000000ffff487224 */ /* 0x000fe200078e0049 */
[----:B------:R-:W-:Y:S02]  /*14290*/  MOV R73, R74 ;  /* 0x0000004a00497202 */ /* 0x000fe40000000f00 */
[----:B------:R-:W-:Y:S01]  /*142a0*/  MOV R74, R75 ;  /* 0x0000004b004a7202 */ /* 0x000fe20000000f00 */
[----:B-1----:R-:W-:Y:S01]  /*142b0*/  FFMA.FTZ R7, R121, UR23, -R4 ;  /* 0x0000001779077c23 */ /* 0x002fe20008010804 */
[----:B------:R-:W-:Y:S01]  /*142c0*/  IMAD.MOV.U32 R121, RZ, RZ, R132 ;  /* 0x000000ffff797224 */ /* 0x000fe200078e0084 */
[----:B------:R-:W-:Y:S02]  /*142d0*/  MOV R132, R133 ;  /* 0x0000008500847202 */ /* 0x000fe40000000f00 */
[----:B------:R1:W-:Y:S01]  /*142e0*/  MUFU.EX2 R32, R7 ;  /* 0x0000000700207308 */ /* 0x0003e20000000800 */
[----:B------:R-:W-:Y:S01]  /*142f0*/  MOV R233, R154 ;  /* 0x0000009a00e97202 */ /* 0x000fe20000000f00 */
[----:B-1----:R-:W-:-:S06]  /*14300*/  FFMA.FTZ R7, R66, UR23, -R4 ;  /* 0x0000001742077c23 */ /* 0x002fcc0008010804 */
[----:B------:R1:W-:Y:S01]  /*14310*/  MUFU.EX2 R33, R7 ;  /* 0x0000000700217308 */ /* 0x0003e20000000800 */
[----:B------:R-:W-:Y:S01]  /*14320*/  MOV R131, R148 ;  /* 0x0000009400837202 */ /* 0x000fe20000000f00 */
[----:B------:R-:W-:Y:S01]  /*14330*/  IMAD.MOV.U32 R203, RZ, RZ, R150 ;  /* 0x000000ffffcb7224 */ /* 0x000fe200078e0096 */
[----:B------:R-:W-:Y:S01]  /*14340*/  MOV R134, R149 ;  /* 0x0000009500867202 */ /* 0x000fe20000000f00 */
[----:B------:R-:W-:Y:S01]  /*14350*/  HMMA.16816.F32.BF16 R136, R8, R16, R60 ;  /* 0x000000100888723c */ /* 0x000fe2000004183c */
        /* <DEDUP_REMOVED lines=10> */
[----:B------:R-:W-:Y:S01]  /*14400*/  HMMA.16816.F32.BF16 R148, R8, R18, R56 ;  /* 0x000000120894723c */ /* 0x000fe20000041838 */
[--C-:B------:R-:W-:Y:S01]  /*14410*/  FFMA.FTZ R117, R127, UR23, -R3.reuse ;  /* 0x000000177f757c23 */ /* 0x100fe20008010803 */
[----:B------:R-:W-:-:S04]  /*14420*/  FFMA.FTZ R127, R240, UR23, -R3 ;  /* 0x00000017f07f7c23 */ /* 0x000fc80008010803 */
[C---:B------:R-:W-:Y:S06]  /*14430*/  HMMA.16816.F32.BF16 R152, R8.reuse, R20, R52 ;  /* 0x000000140898723c */ /* 0x040fec0000041834 */
[C---:B------:R-:W-:Y:S06]  /*14440*/  HMMA.16816.F32.BF16 R164, R8.reuse, R22, R48 ;  /* 0x0000001608a4723c */ /* 0x040fec0000041830 */
[C---:B----4-:R-:W-:Y:S06]  /*14450*/  HMMA.16816.F32.BF16 R168, R8.reuse, R36, R44 ;  /* 0x0000002408a8723c */ /* 0x050fec000004182c */
[----:B------:R-:W-:Y:S07]  /*14460*/  HMMA.16816.F32.BF16 R88, R8, R38, R40 ;  /* 0x000000260858723c */ /* 0x000fee0000041828 */
[----:B------:R-:W-:Y:S01]  /*14470*/  FFMA.FTZ R11, R72, UR23, -R3 ;  /* 0x00000017480b7c23 */ /* 0x000fe20008010803 */
[----:B---3--:R-:W-:Y:S01]  /*14480*/  MOV R230, R128 ;  /* 0x0000008000e67202 */ /* 0x008fe20000000f00 */
[----:B------:R-:W-:Y:S01]  /*14490*/  IMAD.MOV.U32 R128, RZ, RZ, R109 ;  /* 0x000000ffff807224 */ /* 0x000fe200078e006d */
[----:B------:R-:W-:-:S02]  /*144a0*/  MOV R109, R226 ;  /* 0x000000e2006d7202 */ /* 0x000fc40000000f00 */
[----:B------:R-:W3:Y:S04]  /*144b0*/  LDL.LU R226, [R1+0x138] ;  /* 0x0001380001e27983 */ /* 0x000ee80000300800 */
[----:B------:R-:W4:Y:S04]  /*144c0*/  LDL.LU R75, [R1+0x8c] ;  /* 0x00008c00014b7983 */ /* 0x000f280000300800 */
[----:B------:R-:W3:Y:S01]  /*144d0*/  LDL.LU R133, [R1+0x88] ;  /* 0x0000880001857983 */ /* 0x000ee20000300800 */
[----:B------:R-:W-:Y:S02]  /*144e0*/  MOV R126, R230 ;  /* 0x000000e6007e7202 */ /* 0x000fe40000000f00 */
[----:B------:R-:W-:Y:S01]  /*144f0*/  MOV R230, R128 ;  /* 0x0000008000e67202 */ /* 0x000fe20000000f00 */
[----:B------:R-:W-:-:S02]  /*14500*/  IMAD.MOV.U32 R128, RZ, RZ, R109 ;  /* 0x000000ffff807224 */ /* 0x000fc400078e006d */
[--C-:B------:R-:W-:Y:S01]  /*14510*/  FFMA.FTZ R72, R126, UR23, -R3.reuse ;  /* 0x000000177e487c23 */ /* 0x100fe20008010803 */
[--C-:B------:R-:W-:Y:S01]  /*14520*/  FFMA.FTZ R126, R238, UR23, -R3.reuse ;  /* 0x00000017ee7e7c23 */ /* 0x100fe20008010803 */
[----:B------:R1:W-:Y:S01]  /*14530*/  MUFU.EX2 R109, R7 ;  /* 0x00000007006d7308 */ /* 0x0003e20000000800 */
[----:B------:R-:W3:Y:S04]  /*14540*/  LDL.LU R238, [R1+0x134] ;  /* 0x0001340001ee7983 */ /* 0x000ee80000300800 */
[----:B------:R-:W3:Y:S01]  /*14550*/  LDL.LU R240, [R1+0x130] ;  /* 0x0001300001f07983 */ /* 0x000ee20000300800 */
[--C-:B-1----:R-:W-:Y:S01]  /*14560*/  FFMA.FTZ R7, R74, UR23, -R4.reuse ;  /* 0x000000174a077c23 */ /* 0x102fe20008010804 */
[----:B------:R-:W-:Y:S01]  /*14570*/  FFMA.FTZ R4, R104, UR23, -R4 ;  /* 0x0000001768047c23 */ /* 0x000fe20008010804 */
[--C-:B------:R-:W-:Y:S01]  /*14580*/  FFMA.FTZ R104, R128, UR23, -R3.reuse ;  /* 0x0000001780687c23 */ /* 0x100fe20008010803 */
[----:B------:R-:W-:-:S02]  /*14590*/  FFMA.FTZ R128, R242, UR23, -R3 ;  /* 0x00000017f2807c23 */ /* 0x000fc40008010803 */
[----:B------:R-:W3:Y:S01]  /*145a0*/  LDL.LU R242, [R1+0x12c] ;  /* 0x00012c0001f27983 */ /* 0x000ee20000300800 */
[--C-:B------:R-:W-:Y:S01]  /*145b0*/  FFMA.FTZ R9, R233, UR23, -R3.reuse ;  /* 0x00000017e9097c23 */ /* 0x100fe20008010803 */
[--C-:B------:R-:W-:Y:S01]  /*145c0*/  FFMA.FTZ R8, R14, UR23, -R3.reuse ;  /* 0x000000170e087c23 */ /* 0x100fe20008010803 */
[----:B------:R-:W-:Y:S01]  /*145d0*/  FFMA.FTZ R10, R13, UR23, -R3 ;  /* 0x000000170d0a7c23 */ /* 0x000fe20008010803 */
[----:B------:R-:W-:Y:S01]  /*145e0*/  MOV R59, R215 ;  /* 0x000000d7003b7202 */ /* 0x000fe20000000f00 */
[----:B------:R-:W-:Y:S01]  /*145f0*/  IMAD.MOV.U32 R58, RZ, RZ, R229 ;  /* 0x000000ffff3a7224 */ /* 0x000fe200078e00e5 */
[----:B------:R-:W-:Y:S01]  /*14600*/  MOV R56, R214 ;  /* 0x000000d600387202 */ /* 0x000fe20000000f00 */
[----:B------:R1:W-:Y:S01]  /*14610*/  MUFU.EX2 R229, R8 ;  /* 0x0000000800e57308 */ /* 0x0003e20000000800 */
[----:B------:R-:W-:Y:S02]  /*14620*/  IMAD.MOV.U32 R55, RZ, RZ, R129 ;  /* 0x000000ffff377224 */ /* 0x000fe400078e0081 */
[----:B------:R-:W-:-:S05]  /*14630*/  FFMA.FTZ R63, R115, UR23, -R2 ;  /* 0x00000017733f7c23 */ /* 0x000fca0008010802 */
[----:B------:R2:W-:Y:S01]  /*14640*/  MUFU.EX2 R215, R10 ;  /* 0x0000000a00d77308 */ /* 0x0005e20000000800 */
[----:B------:R-:W-:-:S07]  /*14650*/  FFMA.FTZ R61, R124, UR23, -R3 ;  /* 0x000000177c3d7c23 */ /* 0x000fce0008010803 */
[----:B------:R-:W-:Y:S01]  /*14660*/  MUFU.EX2 R214, R11 ;  /* 0x0000000b00d67308 */ /* 0x000fe20000000800 */
[----:B-1----:R-:W-:Y:S01]  /*14670*/  F2FP.BF16.F32.PACK_AB R8, R235, R234 ;  /* 0x000000eaeb08723e */ /* 0x002fe200000010ff */
[----:B------:R-:W-:Y:S01]  /*14680*/  FFMA.FTZ R115, R211, UR23, -R0 ;  /* 0x00000017d3737c23 */ /* 0x000fe20008010800 */
[----:B--2---:R-:W-:-:S05]  /*14690*/  F2FP.BF16.F32.PACK_AB R10, R237, R236 ;  /* 0x000000eced0a723e */ /* 0x004fca00000010ff */
[----:B------:R1:W-:Y:S01]  /*146a0*/  MUFU.EX2 R24, R7 ;  /* 0x0000000700187308 */ /* 0x0003e20000000800 */
[--C-:B------:R-:W-:Y:S01]  /*146b0*/  FFMA.FTZ R60, R73, UR23, -R3.reuse ;  /* 0x00000017493c7c23 */ /* 0x100fe20008010803 */
        /* <DEDUP_REMOVED lines=14> */
[----:B------:R-:W-:-:S02]  /*147a0*/  MOV R54, R55 ;  /* 0x0000003700367202 */ /* 0x000fc40000000f00 */
[----:B------:R-:W-:Y:S02]  /*147b0*/  MOV R55, R56 ;  /* 0x0000003800377202 */ /* 0x000fe40000000f00 */
[----:B------:R-:W-:Y:S02]  /*147c0*/  MOV R95, R57 ;  /* 0x00000039005f7202 */ /* 0x000fe40000000f00 */
[----:B------:R-:W-:Y:S01]  /*147d0*/  MOV R94, R58 ;  /* 0x0000003a005e7202 */ /* 0x000fe20000000f00 */
[----:B------:R-:W-:Y:S01]  /*147e0*/  FFMA.FTZ R15, R248, UR23, -R0 ;  /* 0x00000017f80f7c23 */ /* 0x000fe20008010800 */
[----:B------:R-:W-:Y:S01]  /*147f0*/  IMAD.MOV.U32 R248, RZ, RZ, R122 ;  /* 0x000000fffff87224 */ /* 0x000fe200078e007a */
[----:B------:R-:W-:Y:S01]  /*14800*/  MOV R97, R30 ;  /* 0x0000001e00617202 */ /* 0x000fe20000000f00 */
[----:B----4-:R-:W-:Y:S01]  /*14810*/  FFMA.FTZ R74, R75, R65, R204 ;  /* 0x000000414b4a7223 */ /* 0x010fe200000100cc */
[----:B---3--:R-:W-:Y:S02]  /*14820*/  FFMA.FTZ R75, R133, R64, R103 ;  /* 0x00000040854b7223 */ /* 0x008fe40000010067 */
[----:B------:R1:W-:Y:S01]  /*14830*/  MUFU.EX2 R133, R4 ;  /* 0x0000000400857308 */ /* 0x0003e20000000800 */
[--C-:B------:R-:W-:Y:S01]  /*14840*/  FFMA.FTZ R65, R231, UR23, -R3.reuse ;  /* 0x00000017e7417c23 */ /* 0x100fe20008010803 */
[--C-:B------:R-:W-:Y:S01]  /*14850*/  FFMA.FTZ R103, R230, UR23, -R3.reuse ;  /* 0x00000017e6677c23 */ /* 0x100fe20008010803 */
[----:B-1----:R-:W-:-:S05]  /*14860*/  FFMA.FTZ R4, R232, UR23, -R3 ;  /* 0x00000017e8047c23 */ /* 0x002fca0008010803 */
[----:B------:R1:W-:Y:S08]  /*14870*/  MUFU.EX2 R232, R4 ;  /* 0x0000000400e87308 */ /* 0x0003f00000000800 */
[----:B------:R-:W-:Y:S01]  /*14880*/  MUFU.EX2 R231, R9 ;  /* 0x0000000900e77308 */ /* 0x000fe20000000800 */
[----:B-1----:R-:W-:-:S07]  /*14890*/  FFMA.FTZ R4, R114, UR23, -R3 ;  /* 0x0000001772047c23 */ /* 0x002fce0008010803 */
[----:B------:R1:W2:Y:S02]  /*148a0*/  MUFU.EX2 R233, R4 ;  /* 0x0000000400e97308 */ /* 0x0002a40000000800 */
[----:B-1----:R-:W-:-:S06]  /*148b0*/  FFMA.FTZ R4, R118, UR23, -R3 ;  /* 0x0000001776047c23 */ /* 0x002fcc0008010803 */
[----:B------:R-:W1:Y:S01]  /*148c0*/  MUFU.EX2 R230, R4 ;  /* 0x0000000400e67308 */ /* 0x000e620000000800 */
[----:B--2---:R-:W-:Y:S01]  /*148d0*/  F2FP.BF16.F32.PACK_AB R9, R233, R232 ;  /* 0x000000e8e909723e */ /* 0x004fe200000010ff */
[--C-:B------:R-:W-:Y:S01]  /*148e0*/  FFMA.FTZ R14, R240, UR23, -R2.reuse ;  /* 0x00000017f00e7c23 */ /* 0x100fe20008010802 */
[--C-:B------:R-:W-:Y:S01]  /*148f0*/  FFMA.FTZ R13, R238, UR23, -R2.reuse ;  /* 0x00000017ee0d7c23 */ /* 0x100fe20008010802 */
[--C-:B------:R-:W-:Y:S01]  /*14900*/  FFMA.FTZ R3, R242, UR23, -R2.reuse ;  /* 0x00000017f2037c23 */ /* 0x100fe20008010802 */
[--C-:B------:R-:W-:Y:S01]  /*14910*/  FFMA.FTZ R12, R226, UR23, -R2.reuse ;  /* 0x00000017e20c7c23 */ /* 0x100fe20008010802 */
[--C-:B------:R-:W-:Y:S01]  /*14920*/  FFMA.FTZ R64, R210, UR23, -R2.reuse ;  /* 0x00000017d2407c23 */ /* 0x100fe20008010802 */
[----:B------:R-:W-:Y:S01]  /*14930*/  FFMA.FTZ R118, R96, UR23, -R2 ;  /* 0x0000001760767c23 */ /* 0x000fe20008010802 */
[----:B------:R2:W-:Y:S01]  /*14940*/  MUFU.EX2 R211, R14 ;  /* 0x0000000e00d37308 */ /* 0x0005e20000000800 */
[----:B-1----:R-:W-:Y:S01]  /*14950*/  F2FP.BF16.F32.PACK_AB R11, R230, R231 ;  /* 0x000000e7e60b723e */ /* 0x002fe200000010ff */
[----:B------:R-:W-:-:S06]  /*14960*/  FFMA.FTZ R4, R250, UR23, -R0 ;  /* 0x00000017fa047c23 */ /* 0x000fcc0008010800 */
[----:B------:R1:W-:Y:S01]  /*14970*/  MUFU.EX2 R226, R7 ;  /* 0x0000000700e27308 */ /* 0x0003e20000000800 */
[----:B------:R-:W-:Y:S01]  /*14980*/  FFMA.FTZ R2, R249, UR23, -R0 ;  /* 0x00000017f9027c23 */ /* 0x000fe20008010800 */
[----:B------:R-:W-:Y:S01]  /*14990*/  MOV R249, R123 ;  /* 0x0000007b00f97202 */ /* 0x000fe20000000f00 */
[----:B------:R-:W-:Y:S01]  /*149a0*/  HMMA.16816.F32.BF16 R44, R8, R18, R144 ;  /* 0x00000012082c723c */ /* 0x000fe20000041890 */
[----:B--2---:R-:W-:-:S04]  /*149b0*/  IMAD.MOV.U32 R14, RZ, RZ, R212 ;  /* 0x000000ffff0e7224 */ /* 0x004fc800078e00d4 */
[----:B------:R2:W-:Y:S01]  /*149c0*/  MUFU.EX2 R212, R13 ;  /* 0x0000000d00d47308 */ /* 0x0005e20000000800 */
[--C-:B------:R-:W-:Y:S01]  /*149d0*/  FFMA.FTZ R123, R208, UR23, -R0.reuse ;  /* 0x00000017d07b7c23 */ /* 0x100fe20008010800 */
[----:B------:R-:W-:Y:S02]  /*149e0*/  MOV R146, R206 ;  /* 0x000000ce00927202 */ /* 0x000fe40000000f00 */
[----:B------:R-:W-:Y:S01]  /*149f0*/  MOV R147, R132 ;  /* 0x0000008400937202 */ /* 0x000fe20000000f00 */
[--C-:B-1----:R-:W-:Y:S01]  /*14a00*/  FFMA.FTZ R7, R251, UR23, -R0.reuse ;  /* 0x00000017fb077c23 */ /* 0x102fe20008010800 */
[----:B------:R-:W-:Y:S01]  /*14a10*/  IMAD.MOV.U32 R251, RZ, RZ, R59 ;  /* 0x000000fffffb7224 */ /* 0x000fe200078e003b */
[----:B------:R-:W-:Y:S01]  /*14a20*/  MOV R250, R124 ;  /* 0x0000007c00fa7202 */ /* 0x000fe20000000f00 */
[----:B------:R-:W-:Y:S01]  /*14a30*/  HMMA.16816.F32.BF16 R56, R8, R16, R140 ;  /* 0x000000100838723c */ /* 0x000fe2000004188c */
[----:B------:R1:W-:Y:S01]  /*14a40*/  MUFU.EX2 R208, R4 ;  /* 0x0000000400d07308 */ /* 0x0003e20000000800 */
[----:B------:R-:W-:Y:S01]  /*14a50*/  FFMA.FTZ R124, R99, UR23, -R0 ;  /* 0x00000017637c7c23 */ /* 0x000fe20008010800 */
[----:B--2---:R-:W-:Y:S01]  /*14a60*/  MOV R13, R130 ;  /* 0x00000082000d7202 */ /* 0x004fe20000000f00 */
[----:B------:R-:W-:-:S03]  /*14a70*/  IMAD.MOV.U32 R96, RZ, RZ, R29 ;  /* 0x000000ffff607224 */ /* 0x000fc600078e001d */
[----:B------:R-:W-:Y:S01]  /*14a80*/  MOV R141, R55 ;  /* 0x00000037008d7202 */ /* 0x000fe20000000f00 */
[----:B------:R-:W-:Y:S01]  /*14a90*/  IMAD.MOV.U32 R142, RZ, RZ, R54 ;  /* 0x000000ffff8e7224 */ /* 0x000fe200078e0036 */
[----:B------:R-:W-:Y:S01]  /*14aa0*/  MOV R140, R205 ;  /* 0x000000cd008c7202 */ /* 0x000fe20000000f00 */
[----:B------:R-:W-:Y:S01]  /*14ab0*/  IMAD.MOV.U32 R240, RZ, RZ, R32 ;  /* 0x000000fffff07224 */ /* 0x000fe200078e0020 */
[----:B------:R-:W-:Y:S01]  /*14ac0*/  MOV R99, R125 ;  /* 0x0000007d00637202 */ /* 0x000fe20000000f00 */
[--C-:B------:R-:W-:Y:S01]  /*14ad0*/  FFMA.FTZ R125, R98, UR23, -R0.reuse ;  /* 0x00000017627d7c23 */ /* 0x100fe20008010800 */
[----:B------:R-:W-:Y:S02]  /*14ae0*/  MOV R98, R213 ;  /* 0x000000d500627202 */ /* 0x000fe40000000f00 */
[----:B------:R-:W-:Y:S01]  /*14af0*/  MOV R238, R31 ;  /* 0x0000001f00ee7202 */ /* 0x000fe20000000f00 */
[----:B------:R-:W-:Y:S02]  /*14b00*/  IMAD.MOV.U32 R242, RZ, RZ, R33 ;  /* 0x000000fffff27224 */ /* 0x000fe400078e0021 */
[----:B------:R-:W-:Y:S01]  /*14b10*/  FFMA.FTZ R101, R243, UR23, -R0 ;  /* 0x00000017f3657c23 */ /* 0x000fe20008010800 */
[----:B-1----:R-:W-:Y:S01]  /*14b20*/  FADD.FTZ R4, R146, R92 ;  /* 0x0000005c92047221 */ /* 0x002fe20000010000 */
[----:B------:R-:W-:Y:S01]  /*14b30*/  MOV R146, R147 ;  /* 0x0000009300927202 */ /* 0x000fe20000000f00 */
[----:B------:R-:W-:Y:S01]  /*14b40*/  IMAD.MOV.U32 R147, RZ, RZ, R13 ;  /* 0x000000ffff937224 */ /* 0x000fe200078e000d */
[----:B------:R-:W-:Y:S01]  /*14b50*/  MOV R13, R14 ;  /* 0x0000000e000d7202 */ /* 0x000fe20000000f00 */
[--C-:B------:R-:W-:Y:S01]  /*14b60*/  FFMA.FTZ R110, R241, UR23, -R0.reuse ;  /* 0x00000017f16e7c23 */ /* 0x100fe20008010800 */
[----:B------:R-:W-:Y:S01]  /*14b70*/  MOV R14, R140 ;  /* 0x0000008c000e7202 */ /* 0x000fe20000000f00 */
[----:B------:R-:W-:Y:S01]  /*14b80*/  IMAD.MOV.U32 R140, RZ, RZ, R141 ;  /* 0x000000ffff8c7224 */ /* 0x000fe200078e008d */
[----:B------:R-:W-:Y:S01]  /*14b90*/  MOV R141, R142 ;  /* 0x0000008e008d7202 */ /* 0x000fe20000000f00 */
[--C-:B------:R-:W-:Y:S01]  /*14ba0*/  FFMA.FTZ R114, R227, UR23, -R0.reuse ;  /* 0x00000017e3727c23 */ /* 0x100fe20008010800 */
[----:B------:R-:W-:Y:S01]  /*14bb0*/  MOV R142, R98 ;  /* 0x00000062008e7202 */ /* 0x000fe20000000f00 */
[----:B------:R-:W-:Y:S01]  /*14bc0*/  IMAD.MOV.U32 R98, RZ, RZ, R99 ;  /* 0x000000ffff627224 */ /* 0x000fe200078e0063 */
[----:B------:R-:W-:Y:S01]  /*14bd0*/  MOV R99, R248 ;  /* 0x000000f800637202 */ /* 0x000fe20000000f00 */
[----:B------:R-:W-:Y:S01]  /*14be0*/  FFMA.FTZ R67, R247, UR23, -R0 ;  /* 0x00000017f7437c23 */ /* 0x000fe20008010800 */
        /* <DEDUP_REMOVED lines=11> */
[----:B------:R-:W-:Y:S01]  /*14ca0*/  FFMA.FTZ R122, R209, UR23, -R0 ;  /* 0x00000017d17a7c23 */ /* 0x000fe20008010800 */
[----:B------:R-:W-:Y:S01]  /*14cb0*/  MOV R240, R242 ;  /* 0x000000f200f07202 */ /* 0x000fe20000000f00 */
[----:B------:R-:W-:Y:S01]  /*14cc0*/  IMAD.MOV.U32 R242, RZ, RZ, R109 ;  /* 0x000000fffff27224 */ /* 0x000fe200078e006d */
[----:B------:R-:W-:Y:S01]  /*14cd0*/  MUFU.EX2 R210, R12 ;  /* 0x0000000c00d27308 */ /* 0x000fe20000000800 */
[----:B------:R-:W2:Y:S04]  /*14ce0*/  LDL.LU R109, [R1+0x128] ;  /* 0x00012800016d7983 */ /* 0x000ea80000300800 */
[----:B------:R-:W3:Y:S04]  /*14cf0*/  LDL.LU R145, [R1+0x9c] ;  /* 0x00009c0001917983 */ /* 0x000ee80000300800 */
[----:B------:R-:W4:Y:S01]  /*14d00*/  LDL.LU R144, [R1+0xc4] ;  /* 0x0000c40001907983 */ /* 0x000f220000300800 */
[----:B------:R1:W3:Y:S01]  /*14d10*/  MUFU.EX2 R213, R3 ;  /* 0x0000000300d57308 */ /* 0x0002e20000000800 */
[----:B------:R-:W-:Y:S01]  /*14d20*/  IMAD.MOV.U32 R252, RZ, RZ, R24 ;  /* 0x000000fffffc7224 */ /* 0x000fe200078e0018 */
[----:B------:R-:W-:Y:S01]  /*14d30*/  HMMA.16816.F32.BF16 R48, R8, R22, R160 ;  /* 0x000000160830723c */ /* 0x000fe200000418a0 */
[----:B------:R-:W-:Y:S01]  /*14d40*/  FFMA.FTZ R116, R116, UR23, -R0 ;  /* 0x0000001774747c23 */ /* 0x000fe20008010800 */
[----:B------:R-:W-:Y:S01]  /*14d50*/  LDSM.16.MT88.4 R16, [R219+0xa000] ;  /* 0x00a00000db10783b */ /* 0x000fe20000004200 */
[----:B-1----:R-:W-:-:S03]  /*14d60*/  MOV R3, R207 ;  /* 0x000000cf00037202 */ /* 0x002fc60000000f00 */
[----:B------:R3:W-:Y:S01]  /*14d70*/  MUFU.EX2 R207, R2 ;  /* 0x0000000200cf7308 */ /* 0x0007e20000000800 */
[----:B----4-:R-:W-:Y:S02]  /*14d80*/  FADD.FTZ R4, R144, R4 ;  /* 0x0000000490047221 */ /* 0x010fe40000010000 */
[----:B------:R-:W4:Y:S01]  /*14d90*/  LDL.LU R144, [R1+0xb8] ;  /* 0x0000b80001907983 */ /* 0x000f220000300800 */
[----:B---3--:R-:W-:-:S04]  /*14da0*/  FADD.FTZ R2, R145, R74 ;  /* 0x0000004a91027221 */ /* 0x008fc80000010000 */
[----:B------:R-:W-:Y:S02]  /*14db0*/  FADD.FTZ R2, R111, R2 ;  /* 0x000000026f027221 */ /* 0x000fe40000010000 */
[----:B------:R-:W3:Y:S01]  /*14dc0*/  LDL.LU R111, [R1+0x124] ;  /* 0x00012400016f7983 */ /* 0x000ee20000300800 */
[----:B------:R-:W-:-:S03]  /*14dd0*/  IMAD.MOV.U32 R243, RZ, RZ, R28 ;  /* 0x000000fffff37224 */ /* 0x000fc600078e001c */
[----:B------:R-:W1:Y:S01]  /*14de0*/  LDSM.16.MT88.4 R28, [R217+0xa000] ;  /* 0x00a00000d91c783b */ /* 0x000e620000004200 */
[----:B------:R-:W-:Y:S01]  /*14df0*/  MOV R145, R146 ;  /* 0x0000009200917202 */ /* 0x000fe20000000f00 */
[----:B------:R-:W-:Y:S01]  /*14e00*/  FADD.FTZ R3, R3, R93 ;  /* 0x0000005d03037221 */ /* 0x000fe20000010000 */
[----:B------:R-:W-:Y:S01]  /*14e10*/  MOV R146, R13 ;  /* 0x0000000d00927202 */ /* 0x000fe20000000f00 */
[----:B------:R-:W-:Y:S01]  /*14e20*/  IMAD.MOV.U32 R13, RZ, RZ, R14 ;  /* 0x000000ffff0d7224 */ /* 0x000fe200078e000e */
[----:B------:R-:W-:Y:S01]  /*14e30*/  MOV R241, R35 ;  /* 0x0000002300f17202 */ /* 0x000fe20000000f00 */
[----:B------:R-:W-:Y:S01]  /*14e40*/  IMAD.MOV.U32 R247, RZ, RZ, R25 ;  /* 0x000000fffff77224 */ /* 0x000fe200078e0019 */
[----:B------:R-:W-:Y:S01]  /*14e50*/  MOV R227, R34 ;  /* 0x0000002200e37202 */ /* 0x000fe20000000f00 */
[----:B------:R-:W2:Y:S01]  /*14e60*/  MUFU.EX2 R209, R7 ;  /* 0x0000000700d17308 */ /* 0x000ea20000000800 */
[----:B------:R-:W-:Y:S01]  /*14e70*/  MOV R245, R27 ;  /* 0x0000001b00f57202 */ /* 0x000fe20000000f00 */
[----:B------:R-:W-:Y:S01]  /*14e80*/  HMMA.16816.F32.BF16 R32, R8, R20, R156 ;  /* 0x000000140820723c */ /* 0x000fe2000004189c */
[----:B------:R-:W-:Y:S01]  /*14e90*/  MOV R246, R26 ;  /* 0x0000001a00f67202 */ /* 0x000fe20000000f00 */
[----:B------:R-:W-:Y:S01]  /*14ea0*/  LDSM.16.MT88.4 R20, [R218+0xa000] ;  /* 0x00a00000da14783b */ /* 0x000fe20000004200 */
[----:B------:R-:W-:-:S02]  /*14eb0*/  MOV R14, R140 ;  /* 0x0000008c000e7202 */ /* 0x000fc40000000f00 */
[----:B------:R-:W-:Y:S01]  /*14ec0*/  MOV R140, R141 ;  /* 0x0000008d008c7202 */ /* 0x000fe20000000f00 */
[----:B------:R2:W1:Y:S01]  /*14ed0*/  MUFU.EX2 R204, R15 ;  /* 0x0000000f00cc7308 */ /* 0x0004620000000800 */
[----:B------:R-:W1:Y:S01]  /*14ee0*/  LDSM.16.MT88.4 R24, [R220+0xa000] ;  /* 0x00a00000dc18783b */ /* 0x000e620000004200 */
[----:B------:R-:W-:Y:S01]  /*14ef0*/  IMAD.MOV.U32 R141, RZ, RZ, R142 ;  /* 0x000000ffff8d7224 */ /* 0x000fe200078e008e */
[----:B------:R-:W-:Y:S02]  /*14f00*/  MOV R142, R98 ;  /* 0x00000062008e7202 */ /* 0x000fe40000000f00 */
[----:B------:R-:W-:Y:S01]  /*14f10*/  MOV R98, R99 ;  /* 0x0000006300627202 */ /* 0x000fe20000000f00 */
[----:B------:R-:W-:Y:S01]  /*14f20*/  IMAD.MOV.U32 R99, RZ, RZ, R248 ;  /* 0x000000ffff637224 */ /* 0x000fe200078e00f8 */
[----:B------:R-:W-:Y:S02]  /*14f30*/  MOV R0, R134 ;  /* 0x0000008600007202 */ /* 0x000fe40000000f00 */
[----:B------:R-:W-:-:S02]  /*14f40*/  MOV R248, R249 ;  /* 0x000000f900f87202 */ /* 0x000fc40000000f00 */
        /* <DEDUP_REMOVED lines=9> */
[----:B------:R-:W-:Y:S01]  /*14fe0*/  HMMA.16816.F32.BF16 R76, R8, R68, R76 ;  /* 0x00000044084c723c */ /* 0x000fe2000004184c */
[----:B------:R-:W-:-:S02]  /*14ff0*/  F2FP.BF16.F32.PACK_AB R12, R244, R239 ;  /* 0x000000eff40c723e */ /* 0x000fc400000010ff */
[----:B--2---:R-:W-:-:S03]  /*15000*/  F2FP.BF16.F32.PACK_AB R15, R214, R215 ;  /* 0x000000d7d60f723e */ /* 0x004fc600000010ff */
[C---:B------:R-:W-:Y:S06]  /*15010*/  HMMA.16816.F32.BF16 R52, R8.reuse, R36, R172 ;  /* 0x000000240834723c */ /* 0x040fec00000418ac */
[C---:B------:R-:W-:Y:S06]  /*15020*/  HMMA.16816.F32.BF16 R40, R8.reuse, R38, R176 ;  /* 0x000000260828723c */ /* 0x040fec00000418b0 */
[----:B------:R-:W-:Y:S01]  /*15030*/  HMMA.16816.F32.BF16 R68, R8, R70, R196 ;  /* 0x000000460844723c */ /* 0x000fe200000418c4 */
[----:B------:R-:W-:Y:S01]  /*15040*/  MOV R175, R131 ;  /* 0x0000008300af7202 */ /* 0x000fe20000000f00 */
[----:B------:R-:W-:Y:S01]  /*15050*/  MUFU.EX2 R206, R72 ;  /* 0x0000004800ce7308 */ /* 0x000fe20000000800 */
[----:B------:R-:W-:Y:S01]  /*15060*/  MOV R132, R135 ;  /* 0x0000008700847202 */ /* 0x000fe20000000f00 */
[----:B------:R-:W-:Y:S01]  /*15070*/  IMAD.MOV.U32 R238, RZ, RZ, R240 ;  /* 0x000000ffffee7224 */ /* 0x000fe200078e00f0 */
[----:B------:R-:W-:Y:S01]  /*15080*/  MOV R143, R202 ;  /* 0x000000ca008f7202 */ /* 0x000fe20000000f00 */
[----:B------:R-:W-:Y:S01]  /*15090*/  LDSM.16.MT88.4 R36, [R220+0xa800] ;  /* 0x00a80000dc24783b */ /* 0x000fe20000004200 */
[----:B------:R-:W-:-:S02]  /*150a0*/  F2FP.BF16.F32.PACK_AB R8, R211, R213 ;  /* 0x000000d5d308723e */ /* 0x000fc400000010ff */
[----:B------:R-:W-:Y:S01]  /*150b0*/  F2FP.BF16.F32.PACK_AB R9, R208, R209 ;  /* 0x000000d1d009723e */ /* 0x000fe200000010ff */
[----:B------:R-:W-:Y:S01]  /*150c0*/  MUFU.EX2 R203, R62 ;  /* 0x0000003e00cb7308 */ /* 0x000fe20000000800 */
[----:B------:R-:W-:Y:S01]  /*150d0*/  F2FP.BF16.F32.PACK_AB R10, R210, R212 ;  /* 0x000000d4d20a723e */ /* 0x000fe200000010ff */
[----:B------:R-:W-:Y:S01]  /*150e0*/  LDSM.16.MT88.4 R176, [R218+0xb800] ;  /* 0x00b80000dab0783b */ /* 0x000fe20000004200 */
[----:B-1----:R-:W-:-:S05]  /*150f0*/  F2FP.BF16.F32.PACK_AB R11, R204, R207 ;  /* 0x000000cfcc0b723e */ /* 0x002fca00000010ff */
[----:B------:R-:W-:Y:S02]  /*15100*/  MUFU.EX2 R131, R73 ;  /* 0x0000004900837308 */ /* 0x000fe40000000800 */
[C---:B------:R-:W-:Y:S06]  /*15110*/  HMMA.16816.F32.BF16 R136, R8.reuse, R28, R136 ;  /* 0x0000001c0888723c */ /* 0x040fec0000041888 */
[C---:B------:R-:W-:Y:S01]  /*15120*/  HMMA.16816.F32.BF16 R148, R8.reuse, R30, R148 ;  /* 0x0000001e0894723c */ /* 0x040fe20000041894 */
[----:B------:R-:W-:Y:S02]  /*15130*/  MOV R240, R242 ;  /* 0x000000f200f07202 */ /* 0x000fe40000000f00 */
[----:B------:R-:W-:Y:S01]  /*15140*/  MOV R242, R252 ;  /* 0x000000fc00f27202 */ /* 0x000fe20000000f00 */
[----:B------:R-:W-:Y:S01]  /*15150*/  IMAD.MOV.U32 R252, RZ, RZ, R133 ;  /* 0x000000fffffc7224 */ /* 0x000fe200078e0085 */
[----:B------:R-:W-:Y:S08]  /*15160*/  MUFU.EX2 R135, R60 ;  /* 0x0000003c00877308 */ /* 0x000ff00000000800 */
[----:B------:R-:W-:Y:S08]  /*15170*/  MUFU.EX2 R205, R61 ;  /* 0x0000003d00cd7308 */ /* 0x000ff00000000800 */
[----:B------:R-:W-:Y:S08]  /*15180*/  MUFU.EX2 R133, R63 ;  /* 0x0000003f00857308 */ /* 0x000ff00000000800 */
[----:B------:R-:W-:Y:S08]  /*15190*/  MUFU.EX2 R202, R65 ;  /* 0x0000004100ca7308 */ /* 0x000ff00000000800 */
[----:B------:R-:W1:Y:S08]  /*151a0*/  MUFU.EX2 R134, R64 ;  /* 0x0000004000867308 */ /* 0x000e700000000800 */
[----:B------:R-:W-:Y:S08]  /*151b0*/  MUFU.EX2 R100, R100 ;  /* 0x0000006400647308 */ /* 0x000ff00000000800 */
[----:B------:R-:W-:Y:S08]  /*151c0*/  MUFU.EX2 R102, R102 ;  /* 0x0000006600667308 */ /* 0x000ff00000000800 */
[----:B------:R-:W2:Y:S01]  /*151d0*/  MUFU.EX2 R101, R101 ;  /* 0x0000006500657308 */ /* 0x000ea20000000800 */
[C---:B------:R-:W-:Y:S06]  /*151e0*/  HMMA.16816.F32.BF16 R152, R8.reuse, R24, R152 ;  /* 0x000000180898723c */ /* 0x040fec0000041898 */
[C---:B------:R-:W-:Y:S06]  /*151f0*/  HMMA.16816.F32.BF16 R164, R8.reuse, R26, R164 ;  /* 0x0000001a08a4723c */ /* 0x040fec00000418a4 */
[C---:B------:R-:W-:Y:S06]  /*15200*/  HMMA.16816.F32.BF16 R168, R8.reuse, R20, R168 ;  /* 0x0000001408a8723c */ /* 0x040fec00000418a8 */
[C---:B------:R-:W-:Y:S06]  /*15210*/  HMMA.16816.F32.BF16 R88, R8.reuse, R22, R88 ;  /* 0x000000160858723c */ /* 0x040fec0000041858 */
[C---:B------:R-:W-:Y:S06]  /*15220*/  HMMA.16816.F32.BF16 R84, R8.reuse, R16, R84 ;  /* 0x000000100854723c */ /* 0x040fec0000041854 */
[----:B------:R-:W-:Y:S07]  /*15230*/  HMMA.16816.F32.BF16 R80, R8, R18, R80 ;  /* 0x000000120850723c */ /* 0x000fee0000041850 */
[----:B-1----:R-:W-:-:S02]  /*15240*/  F2FP.BF16.F32.PACK_AB R8, R133, R134 ;  /* 0x000000868508723e */ /* 0x002fc400000010ff */
[----:B--2---:R-:W-:Y:S01]  /*15250*/  F2FP.BF16.F32.PACK_AB R11, R101, R102 ;  /* 0x00000066650b723e */ /* 0x004fe200000010ff */
[----:B------:R-:W-:Y:S08]  /*15260*/  MUFU.EX2 R105, R105 ;  /* 0x0000006900697308 */ /* 0x000ff00000000800 */
[----:B------:R-:W-:Y:S08]  /*15270*/  MUFU.EX2 R106, R106 ;  /* 0x0000006a006a7308 */ /* 0x000ff00000000800 */
[----:B------:R-:W-:Y:S08]  /*15280*/  MUFU.EX2 R107, R107 ;  /* 0x0000006b006b7308 */ /* 0x000ff00000000800 */
[----:B------:R-:W-:Y:S01]  /*15290*/  MUFU.EX2 R108, R108 ;  /* 0x0000006c006c7308 */ /* 0x000fe20000000800 */
[----:B----4-:R-:W-:Y:S01]  /*152a0*/  FADD.FTZ R3, R144, R3 ;  /* 0x0000000390037221 */ /* 0x010fe20000010000 */
        /* <DEDUP_REMOVED lines=18> */
[----:B------:R-:W-:Y:S02]  /*153d0*/  F2FP.BF16.F32.PACK_AB R13, R226, R229 ;  /* 0x000000e5e20d723e */ /* 0x000fe400000010ff */
[----:B------:R-:W-:-:S02]  /*153e0*/  F2FP.BF16.F32.PACK_AB R14, R241, R227 ;  /* 0x000000e3f10e723e */ /* 0x000fc400000010ff */
        /* <DEDUP_REMOVED lines=11> */
[----:B------:R-:W-:-:S05]  /*154a0*/  MOV R162, R97 ;  /* 0x0000006100a27202 */ /* 0x000fca0000000f00 */
[----:B------:R-:W-:Y:S01]  /*154b0*/  HMMA.16816.F32.BF16 R96, R12, R30, R44 ;  /* 0x0000001e0c60723c */ /* 0x000fe2000004182c */
[----:B------:R-:W1:Y:S01]  /*154c0*/  LDSM.16.MT88.4 R28, [R217+0xa800] ;  /* 0x00a80000d91c783b */ /* 0x000e620000004200 */
[----:B------:R-:W-:Y:S01]  /*154d0*/  IMAD.MOV.U32 R130, RZ, RZ, R132 ;  /* 0x000000ffff827224 */ /* 0x000fe200078e0084 */
[----:B------:R-:W-:-:S03]  /*154e0*/  MOV R132, R228 ;  /* 0x000000e400847202 */ /* 0x000fc60000000f00 */
[C---:B------:R-:W-:Y:S01]  /*154f0*/  HMMA.16816.F32.BF16 R60, R12.reuse, R24, R32 ;  /* 0x000000180c3c723c */ /* 0x040fe20000041820 */
[----:B------:R-:W-:Y:S01]  /*15500*/  MOV R161, R130 ;  /* 0x0000008200a17202 */ /* 0x000fe20000000f00 */
[----:B------:R-:W-:Y:S01]  /*15510*/  IMAD.MOV.U32 R160, RZ, RZ, R132 ;  /* 0x000000ffffa07224 */ /* 0x000fe200078e0084 */
[----:B------:R-:W2:Y:S01]  /*15520*/  MUFU.EX2 R130, R67 ;  /* 0x0000004300827308 */ /* 0x000ea20000000800 */
[----:B------:R-:W4:Y:S02]  /*15530*/  LDSM.16.MT88.4 R32, [R218+0xa800] ;  /* 0x00a80000da20783b */ /* 0x000f240000004200 */
[----:B------:R-:W-:Y:S02]  /*15540*/  HMMA.16816.F32.BF16 R44, R12, R22, R40 ;  /* 0x000000160c2c723c */ /* 0x000fe40000041828 */
[----:B------:R-:W3:Y:S03]  /*15550*/  LDSM.16.MT88.4 R40, [R219+0xa800] ;  /* 0x00a80000db28783b */ /* 0x000ee60000004200 */
[----:B------:R-:W2:Y:S01]  /*15560*/  MUFU.EX2 R132, R66 ;  /* 0x0000004200847308 */ /* 0x000ea20000000800 */
[----:B------:R-:W-:-:S02]  /*15570*/  MOV R156, R249 ;  /* 0x000000f9009c7202 */ /* 0x000fc40000000f00 */
[----:B------:R-:W-:Y:S01]  /*15580*/  MOV R163, R250 ;  /* 0x000000fa00a37202 */ /* 0x000fe20000000f00 */
[----:B------:R-:W-:Y:S01]  /*15590*/  HMMA.16816.F32.BF16 R56, R12, R20, R52 ;  /* 0x000000140c38723c */ /* 0x000fe20000041834 */
[----:B------:R-:W-:Y:S01]  /*155a0*/  MOV R249, R94 ;  /* 0x0000005e00f97202 */ /* 0x000fe20000000f00 */
[----:B------:R-:W-:Y:S01]  /*155b0*/  LDSM.16.MT88.4 R20, [R220+0xb000] ;  /* 0x00b00000dc14783b */ /* 0x000fe20000004200 */
[----:B------:R-:W-:-:S03]  /*155c0*/  MOV R250, R95 ;  /* 0x0000005f00fa7202 */ /* 0x000fc60000000f00 */
[C---:B------:R-:W-:Y:S01]  /*155d0*/  HMMA.16816.F32.BF16 R92, R12.reuse, R26, R48 ;  /* 0x0000001a0c5c723c */ /* 0x040fe20000041830 */
[----:B--2---:R-:W-:Y:S01]  /*155e0*/  F2FP.BF16.F32.PACK_AB R9, R100, R130 ;  /* 0x000000826409723e */ /* 0x004fe200000010ff */
[----:B------:R-:W2:Y:S04]  /*155f0*/  LDSM.16.MT88.4 R24, [R217+0xb000] ;  /* 0x00b00000d918783b */ /* 0x000ea80000004200 */
[C---:B------:R-:W-:Y:S01]  /*15600*/  HMMA.16816.F32.BF16 R48, R12.reuse, R16, R76 ;  /* 0x000000100c30723c */ /* 0x040fe2000004184c */
[----:B------:R-:W-:Y:S01]  /*15610*/  F2FP.BF16.F32.PACK_AB R10, R131, R132 ;  /* 0x00000084830a723e */ /* 0x000fe200000010ff */
[----:B------:R-:W-:Y:S08]  /*15620*/  MUFU.EX2 R110, R110 ;  /* 0x0000006e006e7308 */ /* 0x000ff00000000800 */
[----:B------:R-:W2:Y:S01]  /*15630*/  MUFU.EX2 R114, R114 ;  /* 0x0000007200727308 */ /* 0x000ea20000000800 */
[----:B------:R-:W-:Y:S01]  /*15640*/  HMMA.16816.F32.BF16 R52, R12, R18, R68 ;  /* 0x000000120c34723c */ /* 0x000fe20000041844 */
[----:B------:R-:W2:Y:S06]  /*15650*/  LDSM.16.MT88.4 R16, [R218+0xb000] ;  /* 0x00b00000da10783b */ /* 0x000eac0000004200 */
[----:B------:R-:W-:Y:S01]  /*15660*/  MUFU.EX2 R115, R115 ;  /* 0x0000007300737308 */ /* 0x000fe20000000800 */
[----:B------:R-:W-:-:S07]  /*15670*/  F2FP.BF16.F32.PACK_AB R12, R245, R243 ;  /* 0x000000f3f50c723e */ /* 0x000fce00000010ff */
[----:B------:R-:W2:Y:S01]  /*15680*/  MUFU.EX2 R116, R116 ;  /* 0x0000007400747308 */ /* 0x000ea20000000800 */
[----:B------:R-:W-:Y:S01]  /*15690*/  F2FP.BF16.F32.PACK_AB R13, R202, R135 ;  /* 0x00000087ca0d723e */ /* 0x000fe200000010ff */
[----:B------:R-:W-:Y:S01]  /*156a0*/  FADD.FTZ R4, R175, R4 ;  /* 0x00000004af047221 */ /* 0x000fe20000010000 */
[----:B------:R-:W-:Y:S01]  /*156b0*/  F2FP.BF16.F32.PACK_AB R14, R247, R246 ;  /* 0x000000f6f70e723e */ /* 0x000fe200000010ff */
[----:B------:R-:W-:Y:S01]  /*156c0*/  FADD.FTZ R0, R162, R0 ;  /* 0x00000000a2007221 */ /* 0x000fe20000010000 */
[----:B------:R-:W-:Y:S01]  /*156d0*/  F2FP.BF16.F32.PACK_AB R15, R205, R203 ;  /* 0x000000cbcd0f723e */ /* 0x000fe200000010ff */
[C---:B-1----:R-:W-:Y:S02]  /*156e0*/  HMMA.16816.F32.BF16 R136, R8.reuse, R28, R136 ;  /* 0x0000001c0888723c */ /* 0x042fe40000041888 */
[----:B------:R-:W1:Y:S01]  /*156f0*/  MUFU.EX2 R103, R103 ;  /* 0x0000006700677308 */ /* 0x000e620000000800 */
[----:B------:R-:W-:Y:S01]  /*15700*/  MOV R199, R158 ;  /* 0x0000009e00c77202 */ /* 0x000fe20000000f00 */
[----:B------:R1:W5:Y:S02]  /*15710*/  LDL.LU R228, [R1+0x120] ;  /* 0x0001200001e47983 */ /* 0x0003640000300800 */
[----:B------:R-:W-:Y:S06]  /*15720*/  HMMA.16816.F32.BF16 R148, R8, R30, R148 ;  /* 0x0000001e0894723c */ /* 0x000fec0000041894 */
[C---:B------:R-:W-:Y:S06]  /*15730*/  HMMA.16816.F32.BF16 R72, R12.reuse, R28, R72 ;  /* 0x0000001c0c48723c */ /* 0x040fec0000041848 */
[----:B------:R-:W-:Y:S01]  /*15740*/  HMMA.16816.F32.BF16 R64, R12, R30, R96 ;  /* 0x0000001e0c40723c */ /* 0x000fe20000041860 */
[----:B------:R-:W1:Y:S05]  /*15750*/  LDSM.16.MT88.4 R28, [R219+0xb000] ;  /* 0x00b00000db1c783b */ /* 0x000e6a0000004200 */
[C---:B------:R-:W-:Y:S06]  /*15760*/  HMMA.16816.F32.BF16 R152, R8.reuse, R36, R152 ;  /* 0x000000240898723c */ /* 0x040fec0000041898 */
[C---:B------:R-:W-:Y:S06]  /*15770*/  HMMA.16816.F32.BF16 R164, R8.reuse, R38, R164 ;  /* 0x0000002608a4723c */ /* 0x040fec00000418a4 */
[C---:B----4-:R-:W-:Y:S06]  /*15780*/  HMMA.16816.F32.BF16 R168, R8.reuse, R32, R168 ;  /* 0x0000002008a8723c */ /* 0x050fec00000418a8 */
[C---:B------:R-:W-:Y:S06]  /*15790*/  HMMA.16816.F32.BF16 R88, R8.reuse, R34, R88 ;  /* 0x000000220858723c */ /* 0x040fec0000041858 */
[C---:B---3--:R-:W-:Y:S06]  /*157a0*/  HMMA.16816.F32.BF16 R84, R8.reuse, R40, R84 ;  /* 0x000000280854723c */ /* 0x048fec0000041854 */
[----:B------:R-:W-:Y:S01]  /*157b0*/  HMMA.16816.F32.BF16 R80, R8, R42, R80 ;  /* 0x0000002a0850723c */ /* 0x000fe20000041850 */
[----:B------:R-:W-:Y:S01]  /*157c0*/  FADD.FTZ R3, R160, R3 ;  /* 0x00000003a0037221 */ /* 0x000fe20000010000 */
[----:B------:R-:W-:Y:S01]  /*157d0*/  FADD.FTZ R2, R161, R2 ;  /* 0x00000002a1027221 */ /* 0x000fe20000010000 */
[----:B------:R-:W-:-:S02]  /*157e0*/  FADD.FTZ R4, R183, R4 ;  /* 0x00000004b7047221 */ /* 0x000fc40000010000 */
[----:B------:R-:W-:Y:S01]  /*157f0*/  FADD.FTZ R3, R181, R3 ;  /* 0x00000003b5037221 */ /* 0x000fe20000010000 */
[----:B------:R-:W-:Y:S01]  /*15800*/  HMMA.16816.F32.BF16 R56, R12, R32, R56 ;  /* 0x000000200c38723c */ /* 0x000fe20000041838 */
[----:B------:R-:W-:Y:S01]  /*15810*/  FADD.FTZ R2, R182, R2 ;  /* 0x00000002b6027221 */ /* 0x000fe20000010000 */
[----:B------:R-:W-:Y:S01]  /*15820*/  MUFU.EX2 R104, R104 ;  /* 0x0000006800687308 */ /* 0x000fe20000000800 */
[----:B------:R-:W-:-:S03]  /*15830*/  F2FP.BF16.F32.PACK_AB R8, R106, R105 ;  /* 0x000000696a08723e */ /* 0x000fc600000010ff */
[C---:B------:R-:W-:Y:S01]  /*15840*/  HMMA.16816.F32.BF16 R44, R12.reuse, R34, R44 ;  /* 0x000000220c2c723c */ /* 0x040fe2000004182c */
[----:B--2---:R-:W-:Y:S01]  /*15850*/  F2FP.BF16.F32.PACK_AB R9, R114, R110 ;  /* 0x0000006e7209723e */ /* 0x004fe200000010ff */
[----:B------:R-:W-:Y:S01]  /*15860*/  FADD.FTZ R4, R190, R4 ;  /* 0x00000004be047221 */ /* 0x000fe20000010000 */
[----:B------:R-:W-:Y:S01]  /*15870*/  F2FP.BF16.F32.PACK_AB R10, R108, R107 ;  /* 0x0000006b6c0a723e */ /* 0x000fe200000010ff */
[----:B------:R-:W2:Y:S02]  /*15880*/  MUFU.EX2 R117, R117 ;  /* 0x0000007500757308 */ /* 0x000ea40000000800 */
[----:B------:R-:W-:Y:S01]  /*15890*/  HMMA.16816.F32.BF16 R60, R12, R36, R60 ;  /* 0x000000240c3c723c */ /* 0x000fe2000004183c */
[----:B------:R-:W-:Y:S01]  /*158a0*/  F2FP.BF16.F32.PACK_AB R11, R116, R115 ;  /* 0x00000073740b723e */ /* 0x000fe200000010ff */
[----:B------:R-:W-:-:S04]  /*158b0*/  FADD.FTZ R3, R188, R3 ;  /* 0x00000003bc037221 */ /* 0x000fc80000010000 */
[----:B------:R-:W-:Y:S01]  /*158c0*/  HMMA.16816.F32.BF16 R32, R12, R40, R48 ;  /* 0x000000280c20723c */ /* 0x000fe20000041830 */
[----:B------:R-:W-:Y:S01]  /*158d0*/  FADD.FTZ R2, R187, R2 ;  /* 0x00000002bb027221 */ /* 0x000fe20000010000 */
[----:B------:R-:W-:-:S04]  /*158e0*/  IMAD.MOV.U32 R158, RZ, RZ, R7 ;  /* 0x000000ffff9e7224 */ /* 0x000fc800078e0007 */
[----:B------:R-:W-:Y:S01]  /*158f0*/  HMMA.16816.F32.BF16 R36, R12, R38, R92 ;  /* 0x000000260c24723c */ /* 0x000fe2000004185c */
[----:B------:R-:W-:-:S05]  /*15900*/  FADD.FTZ R7, R191, R4 ;  /* 0x00000004bf077221 */ /* 0x000fca0000010000 */
[----:B------:R-:W-:Y:S01]  /*15910*/  HMMA.16816.F32.BF16 R40, R12, R42, R52 ;  /* 0x0000002a0c28723c */ /* 0x000fe20000041834 */
[----:B------:R-:W-:Y:S01]  /*15920*/  FADD.FTZ R4, R185, R3 ;  /* 0x00000003b9047221 */ /* 0x000fe20000010000 */
[----:B------:R-:W-:Y:S01]  /*15930*/  FADD.FTZ R0, R180, R0 ;  /* 0x00000000b4007221 */ /* 0x000fe20000010000 */
[----:B------:R-:W-:-:S03]  /*15940*/  FADD.FTZ R3, R189, R2 ;  /* 0x00000002bd037221 */ /* 0x000fc60000010000 */
        /* <DEDUP_REMOVED lines=8> */
[----:B------:R-:W1:Y:S01]  /*159d0*/  LDSM.16.MT88.4 R8, [R219+0xb800] ;  /* 0x00b80000db08783b */ /* 0x000e620000004200 */
[----:B------:R-:W-:-:S02]  /*159e0*/  F2FP.BF16.F32.PACK_AB R12, R249, R248 ;  /* 0x000000f8f90c723e */ /* 0x000fc400000010ff */
[----:B------:R-:W-:Y:S02]  /*159f0*/  F2FP.BF16.F32.PACK_AB R13, R103, R206 ;  /* 0x000000ce670d723e */ /* 0x000fe400000010ff */
[----:B------:R-:W-:Y:S02]  /*15a00*/  F2FP.BF16.F32.PACK_AB R14, R251, R250 ;  /* 0x000000fafb0e723e */ /* 0x000fe400000010ff */
[----:B--2---:R-:W-:Y:S01]  /*15a10*/  F2FP.BF16.F32.PACK_AB R15, R117, R104 ;  /* 0x00000068750f723e */ /* 0x004fe200000010ff */
[----:B------:R-:W-:Y:S01]  /*15a20*/  MUFU.EX2 R118, R118 ;  /* 0x0000007600767308 */ /* 0x000fe20000000800 */
[----:B------:R-:W-:-:S05]  /*15a30*/  MOV R198, R147 ;  /* 0x0000009300c67202 */ /* 0x000fca0000000f00 */
[C---:B------:R-:W-:Y:S02]  /*15a40*/  HMMA.16816.F32.BF16 R72, R12.reuse, R24, R72 ;  /* 0x000000180c48723c */ /* 0x040fe40000041848 */
[----:B------:R-:W2:Y:S04]  /*15a50*/  MUFU.EX2 R119, R119 ;  /* 0x0000007700777308 */ /* 0x000ea80000000800 */
[C---:B------:R-:W-:Y:S04]  /*15a60*/  HMMA.16816.F32.BF16 R64, R12.reuse, R26, R64 ;  /* 0x0000001a0c40723c */ /* 0x040fe80000041840 */
[----:B------:R-:W-:Y:S02]  /*15a70*/  MUFU.EX2 R120, R120 ;  /* 0x0000007800787308 */ /* 0x000fe40000000800 */
[----:B------:R-:W-:Y:S01]  /*15a80*/  HMMA.16816.F32.BF16 R60, R12, R20, R60 ;  /* 0x000000140c3c723c */ /* 0x000fe2000004183c */
[----:B------:R-:W-:-:S05]  /*15a90*/  FADD.FTZ R0, R184, R0 ;  /* 0x00000000b8007221 */ /* 0x000fca0000010000 */
[C---:B------:R-:W-:Y:S01]  /*15aa0*/  HMMA.16816.F32.BF16 R36, R12.reuse, R22, R36 ;  /* 0x000000160c24723c */ /* 0x040fe20000041824 */
[----:B------:R-:W-:Y:S05]  /*15ab0*/  MUFU.EX2 R121, R121 ;  /* 0x0000007900797308 */ /* 0x000fea0000000800 */
[C---:B------:R-:W-:Y:S03]  /*15ac0*/  HMMA.16816.F32.BF16 R56, R12.reuse, R16, R56 ;  /* 0x000000100c38723c */ /* 0x040fe60000041838 */
[----:B------:R-:W-:Y:S03]  /*15ad0*/  MUFU.EX2 R122, R122 ;  /* 0x0000007a007a7308 */ /* 0x000fe60000000800 */
[C---:B------:R-:W-:Y:S05]  /*15ae0*/  HMMA.16816.F32.BF16 R44, R12.reuse, R18, R44 ;  /* 0x000000120c2c723c */ /* 0x040fea000004182c */
[----:B------:R-:W3:Y:S01]  /*15af0*/  MUFU.EX2 R123, R123 ;  /* 0x0000007b007b7308 */ /* 0x000ee20000000800 */
[C---:B------:R-:W-:Y:S06]  /*15b00*/  HMMA.16816.F32.BF16 R32, R12.reuse, R28, R32 ;  /* 0x0000001c0c20723c */ /* 0x040fec0000041820 */
[----:B------:R-:W-:Y:S01]  /*15b10*/  HMMA.16816.F32.BF16 R40, R12, R30, R40 ;  /* 0x0000001e0c28723c */ /* 0x000fe20000041828 */
[----:B------:R-:W-:Y:S08]  /*15b20*/  MUFU.EX2 R124, R124 ;  /* 0x0000007c007c7308 */ /* 0x000ff00000000800 */
[----:B------:R-:W4:Y:S08]  /*15b30*/  MUFU.EX2 R125, R125 ;  /* 0x0000007d007d7308 */ /* 0x000f300000000800 */
[----:B------:R-:W-:Y:S08]  /*15b40*/  MUFU.EX2 R17, R126 ;  /* 0x0000007e00117308 */ /* 0x000ff00000000800 */
[----:B------:R-:W1:Y:S08]  /*15b50*/  MUFU.EX2 R16, R127 ;  /* 0x0000007f00107308 */ /* 0x000e700000000800 */
[----:B------:R-:W-:Y:S08]  /*15b60*/  MUFU.EX2 R14, R128 ;  /* 0x00000080000e7308 */ /* 0x000ff00000000800 */
[----:B------:R-:W1:Y:S01]  /*15b70*/  MUFU.EX2 R13, R129 ;  /* 0x00000081000d7308 */ /* 0x000e620000000800 */
[----:B------:R-:W-:Y:S01]  /*15b80*/  MOV R172, R157 ;  /* 0x0000009d00ac7202 */ /* 0x000fe20000000f00 */
[----:B------:R-:W-:Y:S01]  /*15b90*/  FADD.FTZ R0, R186, R0 ;  /* 0x00000000ba007221 */ /* 0x000fe20000010000 */
[----:B------:R-:W-:Y:S01]  /*15ba0*/  FADD.FTZ R2, R198, R7 ;  /* 0x00000007c6027221 */ /* 0x000fe20000010000 */
[----:B------:R-:W-:-:S02]  /*15bb0*/  IMAD.MOV.U32 R173, RZ, RZ, R156 ;  /* 0x000000ffffad7224 */ /* 0x000fc400078e009c */
[----:B------:R-:W-:Y:S01]  /*15bc0*/  FADD.FTZ R7, R199, R4 ;  /* 0x00000004c7077221 */ /* 0x000fe20000010000 */
[----:B------:R-:W-:Y:S01]  /*15bd0*/  FADD.FTZ R4, R225, R3 ;  /* 0x00000003e1047221 */ /* 0x000fe20000010000 */
[----:B------:R-:W-:Y:S01]  /*15be0*/  MOV R174, R163 ;  /* 0x000000a300ae7202 */ /* 0x000fe20000000f00 */
[----:B------:R-:W-:Y:S01]  /*15bf0*/  FADD.FTZ R3, R224, R0 ;  /* 0x00000000e0037221 */ /* 0x000fe20000010000 */
[----:B------:R-:W-:Y:S01]  /*15c00*/  MOV R157, R144 ;  /* 0x00000090009d7202 */ /* 0x000fe20000000f00 */
[----:B------:R-:W-:Y:S01]  /*15c10*/  FADD.FTZ R2, R172, R2 ;  /* 0x00000002ac027221 */ /* 0x000fe20000010000 */
[----:B------:R-:W-:Y:S01]  /*15c20*/  FADD.FTZ R0, R173, R7 ;  /* 0x00000007ad007221 */ /* 0x000fe20000010000 */
[----:B------:R-:W-:Y:S02]  /*15c30*/  IMAD.MOV.U32 R175, RZ, RZ, R146 ;  /* 0x000000ffffaf7224 */ /* 0x000fe400078e0092 */
[----:B------:R-:W-:Y:S01]  /*15c40*/  FADD.FTZ R4, R195, R4 ;  /* 0x00000004c3047221 */ /* 0x000fe20000010000 */
[----:B------:R-:W-:Y:S01]  /*15c50*/  FADD.FTZ R3, R193, R3 ;  /* 0x00000003c1037221 */ /* 0x000fe20000010000 */
[----:B--2---:R-:W-:Y:S01]  /*15c60*/  F2FP.BF16.F32.PACK_AB R184, R119, R118 ;  /* 0x0000007677b8723e */ /* 0x004fe200000010ff */
[----:B------:R-:W-:Y:S01]  /*15c70*/  FADD.FTZ R12, R174, R2 ;  /* 0x00000002ae0c7221 */ /* 0x000fe20000010000 */
[----:B---3--:R-:W-:Y:S01]  /*15c80*/  F2FP.BF16.F32.PACK_AB R185, R123, R122 ;  /* 0x0000007a7bb9723e */ /* 0x008fe200000010ff */
[----:B------:R-:W-:Y:S01]  /*15c90*/  IMAD.MOV.U32 R98, RZ, RZ, R157 ;  /* 0x000000ffff627224 */ /* 0x000fe200078e009d */
[----:B------:R-:W-:Y:S01]  /*15ca0*/  F2FP.BF16.F32.PACK_AB R186, R121, R120 ;  /* 0x0000007879ba723e */ /* 0x000fe200000010ff */
[----:B------:R-:W-:Y:S01]  /*15cb0*/  FADD.FTZ R7, R192, R0 ;  /* 0x00000000c0077221 */ /* 0x000fe20000010000 */
[----:B----4-:R-:W-:-:S02]  /*15cc0*/  F2FP.BF16.F32.PACK_AB R187, R125, R124 ;  /* 0x0000007c7dbb723e */ /* 0x010fc400000010ff */
[----:B------:R-:W-:Y:S02]  /*15cd0*/  MOV R99, R158 ;  /* 0x0000009e00637202 */ /* 0x000fe40000000f00 */
[----:B------:R-:W-:Y:S02]  /*15ce0*/  F2FP.BF16.F32.PACK_AB R196, R240, R238 ;  /* 0x000000eef0c4723e */ /* 0x000fe400000010ff */
[----:B-1----:R-:W-:Y:S02]  /*15cf0*/  F2FP.BF16.F32.PACK_AB R197, R16, R17 ;  /* 0x0000001110c5723e */ /* 0x002fe400000010ff */
        /* <DEDUP_REMOVED lines=9> */
[----:B------:R-:W-:Y:S01]  /*15d90*/  MOV R69, R142 ;  /* 0x0000008e00457202 */ /* 0x000fe20000000f00 */
[----:B------:R-:W-:Y:S01]  /*15da0*/  IMAD.MOV.U32 R68, RZ, RZ, R143 ;  /* 0x000000ffff447224 */ /* 0x000fe200078e008f */
[----:B------:R-:W-:Y:S01]  /*15db0*/  MOV R76, R141 ;  /* 0x0000008d004c7202 */ /* 0x000fe20000000f00 */
[----:B------:R-:W-:Y:S01]  /*15dc0*/  IMAD.MOV.U32 R77, RZ, RZ, R140 ;  /* 0x000000ffff4d7224 */ /* 0x000fe200078e008c */
[----:B------:R-:W-:Y:S01]  /*15dd0*/  HMMA.16816.F32.BF16 R192, R196, R8, R32 ;  /* 0x00000008c4c0723c */ /* 0x000fe20000041820 */
[----:B------:R-:W-:Y:S01]  /*15de0*/  FADD.FTZ R7, R201, R2 ;  /* 0x00000002c9077221 */ /* 0x000fe20000010000 */
[----:B------:R-:W-:Y:S01]  /*15df0*/  MOV R156, R145 ;  /* 0x00000091009c7202 */ /* 0x000fe20000000f00 */
[----:B------:R-:W-:Y:S04]  /*15e00*/  LDSM.16.MT88.4 R160, [R220+0xb800] ;  /* 0x00b80000dca0783b */ /* 0x000fe80000004200 */
        /* <DEDUP_REMOVED lines=100> */
[----:B-1----:R-:W-:Y:S01]  /*16450*/  HMMA.16816.F32.BF16 R136, R184, R144, R136 ;  /* 0x00000090b888723c */ /* 0x002fe20000041888 */
[----:B------:R-:W-:Y:S01]  /*16460*/  @UP1 UIADD3 UR26, UR26, -0x3, URZ ;  /* 0xfffffffd1a1a1890 */ /* 0x000fe2000fffe03f */
[----:B------:R-:W-:-:S04]  /*16470*/  IMAD.MOV.U32 R70, RZ, RZ, R109 ;  /* 0x000000ffff467224 */ /* 0x000fc800078e006d */
[----:B------:R-:W-:Y:S01]  /*16480*/  HMMA.16816.F32.BF16 R148, R184, R146, R148 ;  /* 0x00000092b894723c */ /* 0x000fe20000041894 */
[----:B------:R-:W-:-:S05]  /*16490*/  MOV R71, R111 ;  /* 0x0000006f00477202 */ /* 0x000fca0000000f00 */
[----:B------:R-:W-:Y:S01]  /*164a0*/  HMMA.16816.F32.BF16 R152, R184, R160, R152 ;  /* 0x000000a0b898723c */ /* 0x000fe20000041898 */
[----:B------:R-:W-:-:S05]  /*164b0*/  @P0 MOV R70, R109 ;  /* 0x0000006d00460202 */ /* 0x000fca0000000f00 */
[----:B------:R-:W-:Y:S01]  /*164c0*/  HMMA.16816.F32.BF16 R164, R184, R162, R164 ;  /* 0x000000a2b8a4723c */ /* 0x000fe200000418a4 */
[----:B------:R-:W-:-:S05]  /*164d0*/  @P0 MOV R71, R111 ;  /* 0x0000006f00470202 */ /* 0x000fca0000000f00 */
[C---:B------:R-:W-:Y:S06]  /*164e0*/  HMMA.16816.F32.BF16 R168, R184.reuse, R176, R168 ;  /* 0x000000b0b8a8723c */ /* 0x040fec00000418a8 */
[----:B------:R-:W-:Y:S06]  /*164f0*/  HMMA.16816.F32.BF16 R180, R184, R178, R180 ;  /* 0x000000b2b8b4723c */ /* 0x000fec00000418b4 */
[C---:B------:R-:W-:Y:S06]  /*16500*/  HMMA.16816.F32.BF16 R140, R196.reuse, R144, R72 ;  /* 0x00000090c48c723c */ /* 0x040fec0000041848 */
[----:B------:R-:W-:Y:S01]  /*16510*/  HMMA.16816.F32.BF16 R156, R196, R160, R60 ;  /* 0x000000a0c49c723c */ /* 0x000fe2000004183c */
[----:B------:R-:W-:-:S05]  /*16520*/  MOV R72, R112 ;  /* 0x0000007000487202 */ /* 0x000fca0000000f00 */
[----:B------:R-:W-:Y:S01]  /*16530*/  HMMA.16816.F32.BF16 R172, R196, R176, R56 ;  /* 0x000000b0c4ac723c */ /* 0x000fe20000041838 */
[----:B------:R-:W-:Y:S01]  /*16540*/  MOV R73, R113 ;  /* 0x0000007100497202 */ /* 0x000fe20000000f00 */
[----:B------:R-:W-:-:S04]  /*16550*/  @P0 IMAD.MOV.U32 R73, RZ, RZ, R113 ;  /* 0x000000ffff490224 */ /* 0x000fc800078e0071 */
[----:B------:R-:W-:Y:S01]  /*16560*/  HMMA.16816.F32.BF16 R144, R196, R146, R64 ;  /* 0x00000092c490723c */ /* 0x000fe20000041840 */
[----:B------:R-:W-:-:S05]  /*16570*/  @P0 MOV R72, R112 ;  /* 0x0000007000480202 */ /* 0x000fca0000000f00 */
[C---:B------:R-:W-:Y:S06]  /*16580*/  HMMA.16816.F32.BF16 R160, R196.reuse, R162, R36 ;  /* 0x000000a2c4a0723c */ /* 0x040fec0000041824 */
[----:B------:R-:W-:Y:S06]  /*16590*/  HMMA.16816.F32.BF16 R176, R196, R178, R44 ;  /* 0x000000b2c4b0723c */ /* 0x000fec000004182c */
[-C--:B------:R-:W-:Y:S06]  /*165a0*/  HMMA.16816.F32.BF16 R184, R184, R10.reuse, R80 ;  /* 0x0000000ab8b8723c */ /* 0x080fec0000041850 */
[----:B------:R-:W-:Y:S01]  /*165b0*/  HMMA.16816.F32.BF16 R196, R196, R10, R40 ;  /* 0x0000000ac4c4723c */ /* 0x000fe20000041828 */
[----:B------:R-:W-:-:S08]  /*165c0*/  NOP ;  /* 0x0000000000007918 */ /* 0x000fd00000000000 */
[----:B--2---:R-:W-:-:S15]  /*165d0*/  @P0 BRA `(.L_x_572) ;  /* 0x0000000000040947 */ /* 0x004fde0003800000 */
.L_x_568:
[----:B------:R-:W-:-:S12]  /*165e0*/  UIADD3 UR26, UR22, -0x1, URZ ;  /* 0xffffffff161a7890 */ /* 0x000fd8000fffe03f */
.L_x_572:
[----:B------:R-:W-:-:S13]  /*165f0*/  ISETP.LE.AND P0, PT, RZ, UR26, PT ;  /* 0x0000001aff007c0c */ /* 0x000fda000bf03270 */
[----:B------:R-:W-:Y:S05]  /*16600*/  @!P0 BRA `(.L_x_573) ;  /* 0x0000007800d88947 */ /* 0x000fea0003800000 */
[----:B------:R-:W-:Y:S01]  /*16610*/  ULDC UR4, c[0x0][0x2d0] ;  /* 0x0000b40000047ab9 */ /* 0x000fe20000000800 */
[----:B------:R-:W-:Y:S01]  /*16620*/  UIMAD.WIDE.U32 UR36, UR6, 0x30, URZ ;  /* 0x00000030062478a5 */ /* 0x000fe2000f8e003f */
[----:B-----5:R-:W-:Y:S01]  /*16630*/  ISETP.GE.AND P0, PT, R200, UR4, PT ;  /* 0x00000004c8007c0c */ /* 0x020fe2000bf06270 */
[----:B------:R-:W-:Y:S01]  /*16640*/  UIMAD UR33, UR7, 0x30, URZ ;  /* 0x00000030072178a4 */ /* 0x000fe2000f8e023f */
        /* <DEDUP_REMOVED lines=10> */
[----:B------:R-:W1:Y:S01]  /*166f0*/  @!P0 LDC.64 R8, c[0x0][0x220] ;  /* 0x00008800ff088b82 */ /* 0x000e620000000a00 */
[----:B------:R-:W-:Y:S01]  /*16700*/  UIMAD UR40, UR7, 0x70, URZ ;  /* 0x00000070072878a4 */ /* 0x000fe2000f8e023f */
[----:B------:R-:W-:Y:S01]  /*16710*/  LEA R226, R5, R224, 0x1 ;  /* 0x000000e005e27211 */ /* 0x000fe200078e08ff */
        /* <DEDUP_REMOVED lines=43> */
[----:B--2---:R-:W3:Y:S02]  /*169d0*/  LDL.LU.64 R2, [R1+0xf0] ;  /* 0x0000f00001027983 */ /* 0x004ee40000300a00 */
[----:B---3--:R-:W-:-:S05]  /*169e0*/  IMAD.MOV.U32 R3, RZ, RZ, R9 ;  /* 0x000000ffff037224 */ /* 0x008fca00078e0009 */
[----:B------:R1:W-:Y:S01]  /*169f0*/  STL.64 [R1+0x90], R2 ;  /* 0x0000900201007387 */ /* 0x0003e20000100a00 */
[----:B------:R-:W-:Y:S05]  /*16a00*/  BRA `(.L_x_574) ;  /* 0x0000000400747947 */ /* 0x000fea0003800000 */
.L_x_576:
[----:B-1----:R-:W2:Y:S01]  /*16a10*/  LDL.64 R2, [R1+0xe0] ;  /* 0x0000e00001027983 */ /* 0x002ea20000100a00 */
[----:B------:R-:W1:Y:S01]  /*16a20*/  @!P0 LDC.64 R8, c[0x0][0x218] ;  /* 0x00008600ff088b82 */ /* 0x000e620000000a00 */
[----:B------:R-:W-:Y:S02]  /*16a30*/  UIADD3 UR45, UR26, -0x1, URZ ;  /* 0xffffffff1a2d7890 */ /* 0x000fe4000fffe03f */
[----:B------:R-:W3:Y:S02]  /*16a40*/  LDL.64 R12, [R1+0xd8] ;  /* 0x0000d800010c7983 */ /* 0x000ee40000100a00 */
[----:B------:R-:W-:Y:S02]  /*16a50*/  USHF.R.S32.HI UR9, URZ, 0x1f, UR45 ;  /* 0x0000001f3f097899 */ /* 0x000fe4000801142d */
[----:B------:R4:W-:Y:S01]  /*16a60*/  @P0 STS.128 [R228+0x4000], RZ ;  /* 0x004000ffe4000388 */ /* 0x0009e20000000c00 */
[----:B------:R-:W-:Y:S01]  /*16a70*/  UIMAD.WIDE.U32 UR56, UR45, UR6, URZ ;  /* 0x000000062d3872a5 */ /* 0x000fe2000f8e003f */
[----:B------:R-:W5:Y:S01]  /*16a80*/  @!P0 LDC.64 R6, c[0x0][0x218] ;  /* 0x00008600ff068b82 */ /* 0x000f620000000a00 */
[----:B------:R-:W-:Y:S04]  /*16a90*/  UIMAD UR9, UR9, UR6, URZ ;  /* 0x00000006090972a4 */ /* 0x000fe8000f8e023f */
[----:B------:R-:W-:Y:S01]  /*16aa0*/  UIMAD UR9, UR45, UR7, UR9 ;  /* 0x000000072d0972a4 */ /* 0x000fe2000f8e0209 */
[----:B------:R-:W-:Y:S02]  /*16ab0*/  IMAD.U32 R0, RZ, RZ, UR56 ;  /* 0x00000038ff007e24 */ /* 0x000fe4000f8e00ff */
[----:B------:R-:W4:Y:S01]  /*16ac0*/  @!P0 LDC.64 R10, c[0x0][0x218] ;  /* 0x00008600ff0a8b82 */ /* 0x000f220000000a00 */
[----:B------:R-:W-:Y:S01]  /*16ad0*/  UIADD3 UR9, UR57, UR9, URZ ;  /* 0x0000000939097290 */ /* 0x000fe2000fffe03f */
[----:B------:R-:W-:Y:S06]  /*16ae0*/  IMAD.U32 R4, RZ, RZ, UR56 ;  /* 0x00000038ff047e24 */ /* 0x000fec000f8e00ff */
[----:B------:R-:W4:Y:S08]  /*16af0*/  @!P0 LDC.64 R18, c[0x0][0x218] ;  /* 0x00008600ff128b82 */ /* 0x000f300000000a00 */
[----:B------:R-:W4:Y:S08]  /*16b00*/  @!P0 LDC.64 R16, c[0x0][0x218] ;  /* 0x00008600ff108b82 */ /* 0x000f300000000a00 */
[----:B------:R-:W4:Y:S01]  /*16b10*/  @!P0 LDC.64 R14, c[0x0][0x218] ;  /* 0x00008600ff0e8b82 */ /* 0x000f220000000a00 */
[----:B--2---:R-:W-:Y:S01]  /*16b20*/  LEA R0, P3, R0, R2, 0x7 ;  /* 0x0000000200007211 */ /* 0x004fe200078638ff */
[----:B------:R-:W-:Y:S03]  /*16b30*/  IMAD.U32 R2, RZ, RZ, UR9 ;  /* 0x00000009ff027e24 */ /* 0x000fe6000f8e00ff */
[----:B-1----:R-:W-:Y:S02]  /*16b40*/  @!P0 LEA R8, P4, R0, R8, 0x1 ;  /* 0x0000000800088211 */ /* 0x002fe400078808ff */
[----:B---3--:R-:W-:Y:S02]  /*16b50*/  LEA.HI.X R2, R4, R13, R2, 0x7, P3 ;  /* 0x0000000d04027211 */ /* 0x008fe400018f3c02 */
[C---:B------:R-:W-:Y:S01]  /*16b60*/  @!P0 IADD3 R3, P2, R0.reuse, UR12, RZ ;  /* 0x0000000c00038c10 */ /* 0x040fe2000ff5e0ff */
[----:B------:R-:W1:Y:S01]  /*16b70*/  @!P0 LDC.64 R12, c[0x0][0x218] ;  /* 0x00008600ff0c8b82 */ /* 0x000e620000000a00 */
        /* <DEDUP_REMOVED lines=24> */
[----:B--2---:R-:W2:Y:S01]  /*16d00*/  @!P0 LDC.64 R8, c[0x0][0x218] ;  /* 0x00008600ff088b82 */ /* 0x004ea20000000a00 */
[----:B----4-:R-:W-:Y:S02]  /*16d10*/  @!P0 IADD3 R7, P5, R0, UR48, RZ ;  /* 0x0000003000078c10 */ /* 0x010fe4000ffbe0ff */
[C---:B-----5:R-:W-:Y:S02]  /*16d20*/  @!P0 LEA R4, P2, R3.reuse, R18, 0x1 ;  /* 0x0000001203048211 */ /* 0x060fe400078408ff */
[----:B------:R-:W-:Y:S04]  /*16d30*/  @!P0 IADD3.X R5, R2, UR41, RZ, P3, !PT ;  /* 0x0000002902058c10 */ /* 0x000fe80009ffe4ff */
[----:B------:R-:W-:Y:S02]  /*16d40*/  @!P0 LEA.HI.X R5, R3, R19, R5, 0x1, P2 ;  /* 0x0000001303058211 */ /* 0x000fe400010f0c05 */
[----:B------:R-:W-:Y:S03]  /*16d50*/  @!P0 IADD3 R3, P2, R0, UR32, RZ ;  /* 0x0000002000038c10 */ /* 0x000fe6000ff5e0ff */
[----:B------:R-:W-:Y:S01]  /*16d60*/  @!PT LDS RZ, [RZ] ;  /* 0x00000000fffff984 */ /* 0x000fe20000000800 */
[----:B------:R-:W-:Y:S01]  /*16d70*/  @!PT LDS RZ, [RZ] ;  /* 0x00000000fffff984 */ /* 0x000fe20000000800 */
[----:B------:R-:W-:Y:S01]  /*16d80*/  @!PT LDS RZ, [RZ] ;  /* 0x00000000fffff984 */ /* 0x000fe20000000800 */
[----:B------:R4:W-:Y:S01]  /*16d90*/  @!P0 LDGSTS.E.BYPASS.LTC128B.128 [R228+0x5800], desc[UR24][R4.64] ;  /* 0x0580000004e48fae */ /* 0x0009e2000b901d58 */
[C---:B-1----:R-:W-:Y:S02]  /*16da0*/  @!P0 LEA R10, P3, R3.reuse, R12, 0x1 ;  /* 0x0000000c030a8211 */ /* 0x042fe400078608ff */
        /* <DEDUP_REMOVED lines=11> */
[C---:B----4-:R-:W-:Y:S02]  /*16e60*/  @!P0 IADD3 R5, P2, R0.reuse, UR50, RZ ;  /* 0x0000003200058c10 */ /* 0x050fe4000ff5e0ff */
[----:B------:R-:W-:Y:S02]  /*16e70*/  @!P0 IADD3 R0, P3, R0, UR54, RZ ;  /* 0x0000003600008c10 */ /* 0x000fe4000ff7e0ff */
[C---:B--2---:R-:W-:Y:S02]  /*16e80*/  @!P0 LEA R8, P6, R5.reuse, R8, 0x1 ;  /* 0x0000000805088211 */ /* 0x044fe400078c08ff */
        /* <DEDUP_REMOVED lines=21> */
.L_x_574:
        /* <DEDUP_REMOVED lines=8> */
[----:B-----5:R-:W5:Y:S04]  /*17060*/  LDL R7, [R1+0xd0] ;  /* 0x0000d00001077983 */ /* 0x020f680000100800 */
        /* <DEDUP_REMOVED lines=91> */
[----:B------:R-:W0:Y:S08]  /*17620*/  LDGDEPBAR ;  /* 0x00000000000079af */ /* 0x000e300000000000 */
[----:B------:R-:W5:Y:S08]  /*17630*/  LDSM.16.M88.4 R48, [R216+0x5000] ;  /* 0x00500000d830783b */ /* 0x000f700000000200 */
[----:B------:R-:W3:Y:S01]  /*17640*/  LDSM.16.M88.4 R64, [R216+0x5800] ;  /* 0x00580000d840783b */ /* 0x000ee20000000200 */
[-C--:B--2---:R-:W-:Y:S07]  /*17650*/  HMMA.16816.F32.BF16 R4, R128, R16.reuse, RZ ;  /* 0x000000108004723c */ /* 0x084fee00000418ff */
[----:B------:R-:W2:Y:S01]  /*17660*/  LDSM.16.M88.4 R80, [R216+0x6000] ;  /* 0x00600000d850783b */ /* 0x000ea20000000200 */
[C---:B-1----:R-:W-:Y:S07]  /*17670*/  HMMA.16816.F32.BF16 R8, R124.reuse, R16, RZ ;  /* 0x000000107c08723c */ /* 0x042fee00000418ff */
[----:B------:R-:W1:Y:S01]  /*17680*/  LDSM.16.M88.4 R96, [R216+0x6800] ;  /* 0x00680000d860783b */ /* 0x000e620000000200 */
[-C--:B------:R-:W-:Y:S06]  /*17690*/  HMMA.16816.F32.BF16 R12, R124, R18.reuse, RZ ;  /* 0x000000127c0c723c */ /* 0x080fec00000418ff */
[C---:B------:R-:W-:Y:S01]  /*176a0*/  HMMA.16816.F32.BF16 R16, R128.reuse, R18, RZ ;  /* 0x000000128010723c */ /* 0x040fe200000418ff */
[----:B------:R-:W1:Y:S05]  /*176b0*/  LDSM.16.M88.4 R112, [R216+0x7000] ;  /* 0x00700000d870783b */ /* 0x000e6a0000000200 */
[-C--:B----4-:R-:W-:Y:S03]  /*176c0*/  HMMA.16816.F32.BF16 R20, R128, R32.reuse, RZ ;  /* 0x000000208014723c */ /* 0x090fe600000418ff */
[----:B------:R-:W4:Y:S03]  /*176d0*/  LDSM.16.M88.4 R200, [R216+0x7800] ;  /* 0x00780000d8c8783b */ /* 0x000f260000000200 */
[C---:B------:R-:W-:Y:S05]  /*176e0*/  HMMA.16816.F32.BF16 R24, R124.reuse, R32, RZ ;  /* 0x000000207c18723c */ /* 0x040fea00000418ff */
[----:B------:R-:W-:Y:S01]  /*176f0*/  LDSM.16.M88.4 R204, [R226] ;  /* 0x00000000e2cc783b */ /* 0x000fe20000000200 */
[-C--:B------:R-:W-:Y:S06]  /*17700*/  HMMA.16816.F32.BF16 R28, R124, R34.reuse, RZ ;  /* 0x000000227c1c723c */ /* 0x080fec00000418ff */
[C---:B------:R-:W-:Y:S01]  /*17710*/  HMMA.16816.F32.BF16 R32, R128.reuse, R34, RZ ;  /* 0x000000228020723c */ /* 0x040fe200000418ff */
[----:B------:R-:W4:Y:S05]  /*17720*/  LDSM.16.M88.4 R208, [R222+0x4000] ;  /* 0x00400000ded0783b */ /* 0x000f2a0000000200 */
[-C--:B-----5:R-:W-:Y:S03]  /*17730*/  HMMA.16816.F32.BF16 R36, R128, R48.reuse, RZ ;  /* 0x000000308024723c */ /* 0x0a0fe600000418ff */
[----:B------:R-:W5:Y:S03]  /*17740*/  LDSM.16.M88.4 R212, [R226+0x2000] ;  /* 0x00200000e2d4783b */ /* 0x000f660000000200 */
[C---:B------:R-:W-:Y:S06]  /*17750*/  HMMA.16816.F32.BF16 R40, R124.reuse, R48, RZ ;  /* 0x000000307c28723c */ /* 0x040fec00000418ff */
        /* <DEDUP_REMOVED lines=18> */
[-C--:B----4-:R-:W-:Y:S06]  /*17880*/  HMMA.16816.F32.BF16 R116, R128, R200.reuse, RZ ;  /* 0x000000c88074723c */ /* 0x090fec00000418ff */
[C---:B------:R-:W-:Y:S06]  /*17890*/  HMMA.16816.F32.BF16 R120, R124.reuse, R200, RZ ;  /* 0x000000c87c78723c */ /* 0x040fec00000418ff */
[-C--:B------:R-:W-:Y:S06]  /*178a0*/  HMMA.16816.F32.BF16 R124, R124, R202.reuse, RZ ;  /* 0x000000ca7c7c723c */ /* 0x080fec00000418ff */
[----:B------:R-:W-:Y:S01]  /*178b0*/  HMMA.16816.F32.BF16 R128, R128, R202, RZ ;  /* 0x000000ca8080723c */ /* 0x000fe200000418ff */
[----:B------:R-:W1:Y:S05]  /*178c0*/  LDSM.16.M88.4 R200, [R222+0x4800] ;  /* 0x00480000dec8783b */ /* 0x000e6a0000000200 */
[-C--:B------:R-:W-:Y:S06]  /*178d0*/  HMMA.16816.F32.BF16 R4, R204, R208.reuse, R4 ;  /* 0x000000d0cc04723c */ /* 0x080fec0000041804 */
[C---:B-----5:R-:W-:Y:S06]  /*178e0*/  HMMA.16816.F32.BF16 R8, R212.reuse, R208, R8 ;  /* 0x000000d0d408723c */ /* 0x060fec0000041808 */
        /* <DEDUP_REMOVED lines=38> */
[----:B------:R-:W2:Y:S08]  /*17b50*/  LDSM.16.M88.4 R200, [R227+0x2000] ;  /* 0x00200000e3c8783b */ /* 0x000eb00000000200 */
        /* <DEDUP_REMOVED lines=68> */
[----:B------:R-:W-:Y:S10]  /*17fa0*/  MUFU.TANH R243, R8 ;  /* 0x0000000800f37308 */ /* 0x000ff40000002400 */
[----:B------:R-:W-:Y:S10]  /*17fb0*/  MUFU.TANH R241, R11 ;  /* 0x0000000b00f17308 */ /* 0x000ff40000002400 */
[----:B-1----:R1:W3:Y:S10]  /*17fc0*/  MUFU.TANH R0, R5 ;  /* 0x0000000500007308 */ /* 0x0022f40000002400 */
[----:B------:R4:W-:Y:S10]  /*17fd0*/  MUFU.TANH R246, R9 ;  /* 0x0000000900f67308 */ /* 0x0009f40000002400 */
[----:B--2---:R-:W-:Y:S01]  /*17fe0*/  MUFU.TANH R2, R17 ;  /* 0x0000001100027308 */ /* 0x004fe20000002400 */
[----:B-1----:R-:W1:Y:S09]  /*17ff0*/  LDSM.16.M88.4 R4, [R221+0x800] ;  /* 0x00080000dd04783b */ /* 0x002e720000000200 */
[----:B------:R-:W-:Y:S01]  /*18000*/  MUFU.TANH R239, R14 ;  /* 0x0000000e00ef7308 */ /* 0x000fe20000002400 */
[----:B----4-:R-:W2:Y:S09]  /*18010*/  LDSM.16.M88.4 R8, [R221+0x1000] ;  /* 0x00100000dd08783b */ /* 0x010eb20000000200 */
[----:B------:R-:W-:Y:S01]  /*18020*/  MUFU.TANH R245, R12 ;  /* 0x0000000c00f57308 */ /* 0x000fe20000002400 */
[----:B---3--:R3:W-:Y:S09]  /*18030*/  STL [R1+0x38], R0 ;  /* 0x0000380001007387 */ /* 0x0087f20000100800 */
[----:B------:R-:W-:Y:S10]  /*18040*/  MUFU.TANH R236, R15 ;  /* 0x0000000f00ec7308 */ /* 0x000ff40000002400 */
[----:B------:R-:W-:Y:S10]  /*18050*/  MUFU.TANH R244, R13 ;  /* 0x0000000d00f47308 */ /* 0x000ff40000002400 */
[----:B------:R-:W-:Y:S01]  /*18060*/  MUFU.TANH R230, R18 ;  /* 0x0000001200e67308 */ /* 0x000fe20000002400 */
[-C--:B-1----:R-:W-:Y:S06]  /*18070*/  HMMA.16816.F32.BF16 R20, R212, R4.reuse, R20 ;  /* 0x00000004d414723c */ /* 0x082fec0000041814 */
[C---:B------:R-:W-:Y:S03]  /*18080*/  HMMA.16816.F32.BF16 R24, R204.reuse, R4, R24 ;  /* 0x00000004cc18723c */ /* 0x040fe60000041818 */
[----:B---3--:R-:W1:Y:S03]  /*18090*/  MUFU.TANH R0, R16 ;  /* 0x0000001000007308 */ /* 0x008e660000002400 */
[-C--:B------:R-:W-:Y:S06]  /*180a0*/  HMMA.16816.F32.BF16 R28, R204, R6.reuse, R28 ;  /* 0x00000006cc1c723c */ /* 0x080fec000004181c */
[C---:B------:R-:W-:Y:S01]  /*180b0*/  HMMA.16816.F32.BF16 R32, R212.reuse, R6, R32 ;  /* 0x00000006d420723c */ /* 0x040fe20000041820 */
[----:B------:R-:W3:Y:S05]  /*180c0*/  LDSM.16.M88.4 R4, [R221+0x1800] ;  /* 0x00180000dd04783b */ /* 0x000eea0000000200 */
[-C--:B--2---:R-:W-:Y:S03]  /*180d0*/  HMMA.16816.F32.BF16 R36, R212, R8.reuse, R36 ;  /* 0x00000008d424723c */ /* 0x084fe60000041824 */
[----:B-1----:R1:W-:Y:S02]  /*180e0*/  STL [R1+0x24], R0 ;  /* 0x0000240001007387 */ /* 0x0023e40000100800 */
[----:B------:R-:W-:Y:S01]  /*180f0*/  FMUL.FTZ R20, R20, UR8 ;  /* 0x0000000814147c20 */ /* 0x000fe20008410000 */
[C---:B------:R-:W-:Y:S01]  /*18100*/  HMMA.16816.F32.BF16 R40, R204.reuse, R8, R40 ;  /* 0x00000008cc28723c */ /* 0x040fe20000041828 */
[----:B------:R-:W-:Y:S04]  /*18110*/  STL [R1+0x2c], R2 ;  /* 0x00002c0201007387 */ /* 0x000fe80000100800 */
[----:B------:R-:W-:Y:S01]  /*18120*/  FMUL.FTZ R22, R22, UR8 ;  /* 0x0000000816167c20 */ /* 0x000fe20008410000 */
[-C--:B------:R-:W-:Y:S05]  /*18130*/  HMMA.16816.F32.BF16 R44, R204, R10.reuse, R44 ;  /* 0x0000000acc2c723c */ /* 0x080fea000004182c */
[----:B------:R-:W-:Y:S01]  /*18140*/  FMUL.FTZ R21, R21, UR8 ;  /* 0x0000000815157c20 */ /* 0x000fe20008410000 */
[C---:B------:R-:W-:Y:S01]  /*18150*/  HMMA.16816.F32.BF16 R48, R212.reuse, R10, R48 ;  /* 0x0000000ad430723c */ /* 0x040fe20000041830 */
[----:B------:R-:W2:Y:S04]  /*18160*/  LDSM.16.M88.4 R8, [R221+0x2000] ;  /* 0x00200000dd08783b */ /* 0x000ea80000000200 */
[----:B------:R-:W-:Y:S01]  /*18170*/  FMUL.FTZ R34, R34, UR8 ;  /* 0x0000000822227c20 */ /* 0x000fe20008410000 */
[----:B------:R-:W-:Y:S01]  /*18180*/  FMUL.FTZ R33, R33, UR8 ;  /* 0x0000000821217c20 */ /* 0x000fe20008410000 */
[----:B------:R-:W-:Y:S01]  /*18190*/  FMUL.FTZ R27, R27, UR8 ;  /* 0x000000081b1b7c20 */ /* 0x000fe20008410000 */
[----:B------:R-:W-:Y:S01]  /*181a0*/  FMUL.FTZ R38, R38, UR8 ;  /* 0x0000000826267c20 */ /* 0x000fe20008410000 */
[----:B------:R-:W-:Y:S02]  /*181b0*/  MUFU.TANH R203, R34 ;  /* 0x0000002200cb7308 */ /* 0x000fe40000002400 */
[----:B------:R-:W-:Y:S01]  /*181c0*/  FMUL.FTZ R23, R23, UR8 ;  /* 0x0000000817177c20 */ /* 0x000fe20008410000 */
[----:B------:R-:W-:Y:S01]  /*181d0*/  FMUL.FTZ R37, R37, UR8 ;  /* 0x0000000825257c20 */ /* 0x000fe20008410000 */
[----:B------:R-:W-:Y:S01]  /*181e0*/  FMUL.FTZ R42, R42, UR8 ;  /* 0x000000082a2a7c20 */ /* 0x000fe20008410000 */
[----:B------:R-:W-:Y:S01]  /*181f0*/  FMUL.FTZ R26, R26, UR8 ;  /* 0x000000081a1a7c20 */ /* 0x000fe20008410000 */
[----:B------:R-:W-:Y:S01]  /*18200*/  FMUL.FTZ R25, R25, UR8 ;  /* 0x0000000819197c20 */ /* 0x000fe20008410000 */
[----:B------:R-:W-:Y:S03]  /*18210*/  FMUL.FTZ R30, R30, UR8 ;  /* 0x000000081e1e7c20 */ /* 0x000fe60008410000 */
[----:B-1----:R-:W1:Y:S01]  /*18220*/  MUFU.TANH R0, R19 ;  /* 0x0000001300007308 */ /* 0x002e620000002400 */
[-C--:B---3--:R-:W-:Y:S03]  /*18230*/  HMMA.16816.F32.BF16 R52, R212, R4.reuse, R52 ;  /* 0x00000004d434723c */ /* 0x088fe60000041834 */
[----:B------:R-:W-:Y:S01]  /*18240*/  FMUL.FTZ R28, R28, UR8 ;  /* 0x000000081c1c7c20 */ /* 0x000fe20008410000 */
[----:B------:R-:W-:Y:S01]  /*18250*/  FMUL.FTZ R35, R35, UR8 ;  /* 0x0000000823237c20 */ /* 0x000fe20008410000 */
[----:B------:R-:W-:Y:S01]  /*18260*/  FMUL.FTZ R39, R39, UR8 ;  /* 0x0000000827277c20 */ /* 0x000fe20008410000 */
[C---:B------:R-:W-:Y:S03]  /*18270*/  HMMA.16816.F32.BF16 R56, R204.reuse, R4, R56 ;  /* 0x00000004cc38723c */ /* 0x040fe60000041838 */
[----:B------:R-:W-:Y:S02]  /*18280*/  MUFU.TANH R34, R33 ;  /* 0x0000002100227308 */ /* 0x000fe40000002400 */
[----:B------:R-:W-:Y:S01]  /*18290*/  FMUL.FTZ R40, R40, UR8 ;  /* 0x0000000828287c20 */ /* 0x000fe20008410000 */
[-C--:B------:R-:W-:Y:S07]  /*182a0*/  HMMA.16816.F32.BF16 R60, R204, R6.reuse, R60 ;  /* 0x00000006cc3c723c */ /* 0x080fee000004183c */
[----:B------:R-:W-:Y:S01]  /*182b0*/  MUFU.TANH R231, R27 ;  /* 0x0000001b00e77308 */ /* 0x000fe20000002400 */
[----:B-1----:R1:W-:Y:S03]  /*182c0*/  STL [R1+0x28], R0 ;  /* 0x0000280001007387 */ /* 0x0023e60000100800 */
[----:B------:R-:W-:Y:S01]  /*182d0*/  FMUL.FTZ R45, R45, UR8 ;  /* 0x000000082d2d7c20 */ /* 0x000fe20008410000 */
[C---:B------:R-:W-:Y:S01]  /*182e0*/  HMMA.16816.F32.BF16 R64, R212.reuse, R6, R64 ;  /* 0x00000006d440723c */ /* 0x040fe20000041840 */
[----:B------:R-:W3:Y:S04]  /*182f0*/  LDSM.16.M88.4 R4, [R221+0x2800] ;  /* 0x00280000dd04783b */ /* 0x000ee80000000200 */
[----:B------:R-:W-:Y:S01]  /*18300*/  MUFU.TANH R33, R38 ;  /* 0x0000002600217308 */ /* 0x000fe20000002400 */
[-C--:B--2---:R-:W-:Y:S05]  /*18310*/  HMMA.16816.F32.BF16 R68, R212, R8.reuse, R68 ;  /* 0x00000008d444723c */ /* 0x084fea0000041844 */
[----:B------:R-:W-:Y:S01]  /*18320*/  FMUL.FTZ R44, R44, UR8 ;  /* 0x000000082c2c7c20 */ /* 0x000fe20008410000 */
[C---:B------:R-:W-:Y:S03]  /*18330*/  HMMA.16816.F32.BF16 R72, R204.reuse, R8, R72 ;  /* 0x00000008cc48723c */ /* 0x040fe60000041848 */
[----:B------:R-:W-:Y:S02]  /*18340*/  MUFU.TANH R211, R23 ;  /* 0x0000001700d37308 */ /* 0x000fe40000002400 */
[----:B------:R-:W-:Y:S01]  /*18350*/  FMUL.FTZ R47, R47, UR8 ;  /* 0x000000082f2f7c20 */ /* 0x000fe20008410000 */
[-C--:B------:R-:W-:Y:S07]  /*18360*/  HMMA.16816.F32.BF16 R76, R204, R10.reuse, R76 ;  /* 0x0000000acc4c723c */ /* 0x080fee000004184c */
[----:B------:R-:W-:Y:S01]  /*18370*/  MUFU.TANH R27, R37 ;  /* 0x00000025001b7308 */ /* 0x000fe20000002400 */
[----:B------:R-:W-:Y:S01]  /*18380*/  FMUL.FTZ R50, R50, UR8 ;  /* 0x0000000832327c20 */ /* 0x000fe20008410000 */
[C---:B------:R-:W-:Y:S01]  /*18390*/  HMMA.16816.F32.BF16 R80, R212.reuse, R10, R80 ;  /* 0x0000000ad450723c */ /* 0x040fe20000041850 */
[----:B------:R-:W2:Y:S07]  /*183a0*/  LDSM.16.M88.4 R8, [R221+0x3000] ;  /* 0x00300000dd08783b */ /* 0x000eae0000000200 */
[----:B-1----:R-:W1:Y:S03]  /*183b0*/  MUFU.TANH R0, R20 ;  /* 0x0000001400007308 */ /* 0x002e660000002400 */
        /* <DEDUP_REMOVED lines=10> */
[-C--:B---3--:R-:W-:Y:S05]  /*18460*/  HMMA.16816.F32.BF16 R84, R212, R4.reuse, R84 ;  /* 0x00000004d454723c */ /* 0x088fea0000041854 */
[----:B------:R-:W-:Y:S01]  /*18470*/  MUFU.TANH R233, R26 ;  /* 0x0000001a00e97308 */ /* 0x000fe20000002400 */
[----:B-1----:R-:W-:Y:S01]  /*18480*/  STL [R1+0x1c], R0 ;  /* 0x00001c0001007387 */ /* 0x002fe20000100800 */
[----:B------:R-:W-:Y:S01]  /*18490*/  FMUL.FTZ R65, R65, UR8 ;  /* 0x0000000841417c20 */ /* 0x000fe20008410000 */
[C---:B------:R-:W-:Y:S07]  /*184a0*/  HMMA.16816.F32.BF16 R88, R204.reuse, R4, R88 ;  /* 0x00000004cc58723c */ /* 0x040fee0000041858 */
[----:B------:R-:W-:Y:S01]  /*184b0*/  MUFU.TANH R240, R25 ;  /* 0x0000001900f07308 */ /* 0x000fe20000002400 */
[-C--:B------:R-:W-:Y:S03]  /*184c0*/  HMMA.16816.F32.BF16 R92, R204, R6.reuse, R92 ;  /* 0x00000006cc5c723c */ /* 0x080fe6000004185c */
[----:B------:R-:W-:Y:S03]  /*184d0*/  FMUL.FTZ R67, R67, UR8 ;  /* 0x0000000843437c20 */ /* 0x000fe60008410000 */
[C---:B------:R-:W-:Y:S03]  /*184e0*/  HMMA.16816.F32.BF16 R96, R212.reuse, R6, R96 ;  /* 0x00000006d460723c */ /* 0x040fe60000041860 */
[----:B------:R-:W-:Y:S01]  /*184f0*/  MUFU.TANH R210, R30 ;  /* 0x0000001e00d27308 */ /* 0x000fe20000002400 */
[----:B------:R-:W1:Y:S01]  /*18500*/  LDSM.16.M88.4 R4, [R221+0x3800] ;  /* 0x00380000dd04783b */ /* 0x000e620000000200 */
[----:B------:R-:W-:Y:S01]  /*18510*/  FMUL.FTZ R24, R24, UR8 ;  /* 0x0000000818187c20 */ /* 0x000fe20008410000 */
[----:B------:R-:W-:Y:S07]  /*18520*/  DEPBAR.LE SB0, 0x0 ;  /* 0x000080000000791a */ /* 0x000fee0000000000 */
[----:B------:R-:W-:Y:S01]  /*18530*/  MUFU.TANH R238, R28 ;  /* 0x0000001c00ee7308 */ /* 0x000fe20000002400 */
[----:B------:R-:W-:Y:S01]  /*18540*/  BAR.SYNC.DEFER_BLOCKING 0x0 ;  /* 0x0000000000007b1d */ /* 0x000fe20000010000 */
[-C--:B--2---:R-:W-:Y:S05]  /*18550*/  HMMA.16816.F32.BF16 R100, R212, R8.reuse, R100 ;  /* 0x00000008d464723c */ /* 0x084fea0000041864 */
[----:B------:R-:W-:Y:S03]  /*18560*/  FMUL.FTZ R31, R31, UR8 ;  /* 0x000000081f1f7c20 */ /* 0x000fe60008410000 */
[----:B------:R-:W-:Y:S01]  /*18570*/  MUFU.TANH R201, R35 ;  /* 0x0000002300c97308 */ /* 0x000fe20000002400 */
[C---:B------:R-:W-:Y:S04]  /*18580*/  HMMA.16816.F32.BF16 R104, R204.reuse, R8, R104 ;  /* 0x00000008cc68723c */ /* 0x040fe80000041868 */
[----:B------:R-:W-:Y:S01]  /*18590*/  FMUL.FTZ R29, R29, UR8 ;  /* 0x000000081d1d7c20 */ /* 0x000fe20008410000 */
[----:B------:R-:W-:Y:S01]  /*185a0*/  FMUL.FTZ R32, R32, UR8 ;  /* 0x0000000820207c20 */ /* 0x000fe20008410000 */
[-C--:B------:R-:W-:Y:S03]  /*185b0*/  HMMA.16816.F32.BF16 R108, R204, R10.reuse, R108 ;  /* 0x0000000acc6c723c */ /* 0x080fe6000004186c */
[----:B------:R-:W-:Y:S02]  /*185c0*/  MUFU.TANH R37, R39 ;  /* 0x0000002700257308 */ /* 0x000fe40000002400 */
[----:B------:R-:W-:Y:S01]  /*185d0*/  FMUL.FTZ R48, R48, UR8 ;  /* 0x0000000830307c20 */ /* 0x000fe20008410000 */
[C---:B------:R-:W-:Y:S07]  /*185e0*/  HMMA.16816.F32.BF16 R112, R212.reuse, R10, R112 ;  /* 0x0000000ad470723c */ /* 0x040fee0000041870 */
[----:B------:R-:W-:Y:S01]  /*185f0*/  MUFU.TANH R232, R40 ;  /* 0x0000002800e87308 */ /* 0x000fe20000002400 */
[----:B------:R-:W-:Y:S03]  /*18600*/  FMUL.FTZ R36, R36, UR8 ;  /* 0x0000000824247c20 */ /* 0x000fe60008410000 */
[----:B------:R-:W-:Y:S01]  /*18610*/  FMUL.FTZ R41, R41, UR8 ;  /* 0x0000000829297c20 */ /* 0x000fe20008410000 */
[----:B------:R-:W-:Y:S01]  /*18620*/  FMUL.FTZ R46, R46, UR8 ;  /* 0x000000082e2e7c20 */ /* 0x000fe20008410000 */
[----:B------:R-:W-:Y:S04]  /*18630*/  FMUL.FTZ R49, R49, UR8 ;  /* 0x0000000831317c20 */ /* 0x000fe80008410000 */
[----:B------:R-:W-:Y:S01]  /*18640*/  MUFU.TANH R42, R45 ;  /* 0x0000002d002a7308 */ /* 0x000fe20000002400 */
[-C--:B-1----:R-:W-:Y:S03]  /*18650*/  HMMA.16816.F32.BF16 R116, R212, R4.reuse, R116 ;  /* 0x00000004d474723c */ /* 0x082fe60000041874 */
[----:B------:R-:W-:Y:S01]  /*18660*/  FMUL.FTZ R55, R55, UR8 ;  /* 0x0000000837377c20 */ /* 0x000fe20008410000 */
[----:B------:R-:W-:Y:S01]  /*18670*/  FMUL.FTZ R58, R58, UR8 ;  /* 0x000000083a3a7c20 */ /* 0x000fe20008410000 */
[----:B------:R-:W-:Y:S01]  /*18680*/  FMUL.FTZ R57, R57, UR8 ;  /* 0x0000000839397c20 */ /* 0x000fe20008410000 */
[C---:B------:R-:W-:Y:S03]  /*18690*/  HMMA.16816.F32.BF16 R120, R204.reuse, R4, R120 ;  /* 0x00000004cc78723c */ /* 0x040fe60000041878 */
[----:B------:R-:W-:Y:S02]  /*186a0*/  MUFU.TANH R23, R66 ;  /* 0x0000004200177308 */ /* 0x000fe40000002400 */
[----:B------:R-:W-:Y:S01]  /*186b0*/  FMUL.FTZ R61, R61, UR8 ;  /* 0x000000083d3d7c20 */ /* 0x000fe20008410000 */
[----:B------:R-:W-:Y:S01]  /*186c0*/  FMUL.FTZ R64, R64, UR8 ;  /* 0x0000000840407c20 */ /* 0x000fe20008410000 */
[----:B------:R-:W-:Y:S01]  /*186d0*/  FMUL.FTZ R70, R70, UR8 ;  /* 0x0000000846467c20 */ /* 0x000fe20008410000 */
[----:B------:R-:W-:Y:S05]  /*186e0*/  FMUL.FTZ R72, R72, UR8 ;  /* 0x0000000848487c20 */ /* 0x000fea0008410000 */
[----:B------:R1:W-:Y:S01]  /*186f0*/  MUFU.TANH R208, R44 ;  /* 0x0000002c00d07308 */ /* 0x0003e20000002400 */
[-C--:B------:R-:W-:Y:S03]  /*18700*/  HMMA.16816.F32.BF16 R124, R204, R6.reuse, R124 ;  /* 0x00000006cc7c723c */ /* 0x080fe6000004187c */
[----:B------:R-:W-:Y:S01]  /*18710*/  FMUL.FTZ R73, R73, UR8 ;  /* 0x0000000849497c20 */ /* 0x000fe20008410000 */
[----:B------:R-:W-:Y:S01]  /*18720*/  FMUL.FTZ R43, R43, UR8 ;  /* 0x000000082b2b7c20 */ /* 0x000fe20008410000 */
[----:B------:R-:W-:Y:S01]  /*18730*/  FMUL.FTZ R54, R54, UR8 ;  /* 0x0000000836367c20 */ /* 0x000fe20008410000 */
[----:B------:R-:W-:Y:S03]  /*18740*/  FMUL.FTZ R74, R74, UR8 ;  /* 0x000000084a4a7c20 */ /* 0x000fe60008410000 */
[----:B------:R2:W-:Y:S02]  /*18750*/  MUFU.TANH R39, R47 ;  /* 0x0000002f00277308 */ /* 0x0005e40000002400 */
[----:B------:R-:W-:Y:S01]  /*18760*/  FMUL.FTZ R75, R75, UR8 ;  /* 0x000000084b4b7c20 */ /* 0x000fe20008410000 */
[----:B------:R-:W-:Y:S04]  /*18770*/  HMMA.16816.F32.BF16 R128, R212, R6, R128 ;  /* 0x00000006d480723c */ /* 0x000fe80000041880 */
[----:B------:R-:W-:Y:S01]  /*18780*/  FMUL.FTZ R76, R76, UR8 ;  /* 0x000000084c4c7c20 */ /* 0x000fe20008410000 */
[----:B------:R-:W-:Y:S02]  /*18790*/  FMUL.FTZ R77, R77, UR8 ;  /* 0x000000084d4d7c20 */ /* 0x000fe40008410000 */
[----:B------:R3:W-:Y:S01]  /*187a0*/  MUFU.TANH R45, R50 ;  /* 0x00000032002d7308 */ /* 0x0007e20000002400 */
[----:B-1----:R-:W-:Y:S03]  /*187b0*/  FMUL.FTZ R44, R85, UR8 ;  /* 0x00000008552c7c20 */ /* 0x002fe60008410000 */
[----:B------:R-:W-:Y:S01]  /*187c0*/  FMUL.FTZ R90, R90, UR8 ;  /* 0x000000085a5a7c20 */ /* 0x000fe20008410000 */
[----:B------:R-:W-:Y:S01]  /*187d0*/  FMUL.FTZ R88, R88, UR8 ;  /* 0x0000000858587c20 */ /* 0x000fe20008410000 */
[----:B------:R-:W-:Y:S01]  /*187e0*/  FMUL.FTZ R91, R91, UR8 ;  /* 0x000000085b5b7c20 */ /* 0x000fe20008410000 */
[----:B------:R-:W-:Y:S03]  /*187f0*/  FMUL.FTZ R89, R89, UR8 ;  /* 0x0000000859597c20 */ /* 0x000fe60008410000 */
[----:B------:R1:W-:Y:S01]  /*18800*/  MUFU.TANH R252, R51 ;  /* 0x0000003300fc7308 */ /* 0x0003e20000002400 */
[----:B--2---:R-:W-:Y:S01]  /*18810*/  FMUL.FTZ R47, R84, UR8 ;  /* 0x00000008542f7c20 */ /* 0x004fe20008410000 */
[----:B------:R-:W-:Y:S01]  /*18820*/  FMUL.FTZ R94, R94, UR8 ;  /* 0x000000085e5e7c20 */ /* 0x000fe20008410000 */
[----:B------:R-:W-:Y:S01]  /*18830*/  FMUL.FTZ R92, R92, UR8 ;  /* 0x000000085c5c7c20 */ /* 0x000fe20008410000 */
[----:B------:R-:W-:Y:S06]  /*18840*/  FMUL.FTZ R95, R95, UR8 ;  /* 0x000000085f5f7c20 */ /* 0x000fec0008410000 */
[----:B------:R2:W-:Y:S01]  /*18850*/  MUFU.TANH R35, R52 ;  /* 0x0000003400237308 */ /* 0x0005e20000002400 */
[----:B---3--:R-:W-:Y:S09]  /*18860*/  FMUL.FTZ R50, R81, UR8 ;  /* 0x0000000851327c20 */ /* 0x008ff20008410000 */
[----:B------:R3:W-:Y:S01]  /*18870*/  MUFU.TANH R250, R53 ;  /* 0x0000003500fa7308 */ /* 0x0007e20000002400 */
[----:B-1----:R-:W-:Y:S09]  /*18880*/  FMUL.FTZ R51, R87, UR8 ;  /* 0x0000000857337c20 */ /* 0x002ff20008410000 */
[----:B------:R1:W-:Y:S01]  /*18890*/  MUFU.TANH R28, R56 ;  /* 0x00000038001c7308 */ /* 0x0003e20000002400 */
[----:B--2---:R-:W-:Y:S09]  /*188a0*/  FMUL.FTZ R52, R80, UR8 ;  /* 0x0000000850347c20 */ /* 0x004ff20008410000 */
        /* <DEDUP_REMOVED lines=12> */
[----:B------:R-:W2:Y:S01]  /*18970*/  MUFU.TANH R2, R22 ;  /* 0x0000001600027308 */ /* 0x000ea20000002400 */
[----:B---3--:R-:W-:Y:S09]  /*18980*/  FMUL.FTZ R65, R78, UR8 ;  /* 0x000000084e417c20 */ /* 0x008ff20008410000 */
[----:B------:R-:W3:Y:S01]  /*18990*/  MUFU.TANH R0, R21 ;  /* 0x0000001500007308 */ /* 0x000ee20000002400 */
[----:B-1----:R-:W-:Y:S09]  /*189a0*/  FMUL.FTZ R67, R71, UR8 ;  /* 0x0000000847437c20 */ /* 0x002ff20008410000 */
[----:B------:R1:W4:Y:S01]  /*189b0*/  MUFU.TANH R242, R24 ;  /* 0x0000001800f27308 */ /* 0x0003220000002400 */
[----:B--2---:R1:W-:Y:S09]  /*189c0*/  STL [R1+0x18], R2 ;  /* 0x0000180201007387 */ /* 0x0043f20000100800 */
[----:B------:R1:W2:Y:S01]  /*189d0*/  MUFU.TANH R209, R31 ;  /* 0x0000001f00d17308 */ /* 0x0002a20000002400 */
[----:B---3--:R1:W-:Y:S09]  /*189e0*/  STL [R1+0x20], R0 ;  /* 0x0000200001007387 */ /* 0x0083f20000100800 */
[----:B------:R1:W3:Y:S10]  /*189f0*/  MUFU.TANH R235, R29 ;  /* 0x0000001d00eb7308 */ /* 0x0002f40000002400 */
[----:B------:R1:W1:Y:S10]  /*18a00*/  MUFU.TANH R200, R32 ;  /* 0x0000002000c87308 */ /* 0x0002740000002400 */
        /* <DEDUP_REMOVED lines=9> */
[----:B------:R-:W1:Y:S10]  /*18aa0*/  MUFU.TANH R36, R36 ;  /* 0x0000002400247308 */ /* 0x000e740000002400 */
[----:B------:R1:W1:Y:S10]  /*18ab0*/  MUFU.TANH R202, R43 ;  /* 0x0000002b00ca7308 */ /* 0x0002740000002400 */
[----:B------:R1:W1:Y:S10]  /*18ac0*/  MUFU.TANH R41, R54 ;  /* 0x0000003600297308 */ /* 0x0002740000002400 */
[----:B------:R-:W1:Y:S10]  /*18ad0*/  MUFU.TANH R63, R63 ;  /* 0x0000003f003f7308 */ /* 0x000e740000002400 */
[----:B------:R-:W1:Y:S10]  /*18ae0*/  MUFU.TANH R70, R70 ;  /* 0x0000004600467308 */ /* 0x000e740000002400 */
[----:B------:R-:W1:Y:S10]  /*18af0*/  MUFU.TANH R60, R60 ;  /* 0x0000003c003c7308 */ /* 0x000e740000002400 */
[----:B------:R-:W1:Y:S10]  /*18b00*/  MUFU.TANH R67, R67 ;  /* 0x0000004300437308 */ /* 0x000e740000002400 */
[----:B------:R1:W1:Y:S10]  /*18b10*/  MUFU.TANH R21, R74 ;  /* 0x0000004a00157308 */ /* 0x0002740000002400 */
[----:B------:R-:W1:Y:S10]  /*18b20*/  MUFU.TANH R72, R72 ;  /* 0x0000004800487308 */ /* 0x000e740000002400 */
[----:B------:R1:W1:Y:S10]  /*18b30*/  MUFU.TANH R22, R75 ;  /* 0x0000004b00167308 */ /* 0x0002740000002400 */
[----:B------:R-:W1:Y:S10]  /*18b40*/  MUFU.TANH R73, R73 ;  /* 0x0000004900497308 */ /* 0x000e740000002400 */
        /* <DEDUP_REMOVED lines=16> */
[----:B------:R1:W1:Y:S10]  /*18c50*/  MUFU.TANH R49, R94 ;  /* 0x0000005e00317308 */ /* 0x0002740000002400 */
[----:B------:R1:W1:Y:S10]  /*18c60*/  MUFU.TANH R57, R92 ;  /* 0x0000005c00397308 */ /* 0x0002740000002400 */
[----:B------:R1:W1:Y:S01]  /*18c70*/  MUFU.TANH R46, R95 ;  /* 0x0000005f002e7308 */ /* 0x0002620000002400 */
[----:B--234-:R-:W-:Y:S05]  /*18c80*/  @P1 BRA `(.L_x_576) ;  /* 0xffffffdc00601947 */ /* 0x01cfea000383ffff */
.L_x_575:
[----:B-1----:R-:W2:Y:S01]  /*18c90*/  LDL.LU R2, [R1+0x24] ;  /* 0x0000240001027983 */ /* 0x002ea20000300800 */
[----:B------:R-:W-:Y:S01]  /*18ca0*/  MOV R0, UR26 ;  /* 0x0000001a00007c02 */ /* 0x000fe20008000f00 */
[----:B------:R-:W-:Y:S01]  /*18cb0*/  FMUL.FTZ R100, R100, UR8 ;  /* 0x0000000864647c20 */ /* 0x000fe20008410000 */
[----:B---3--:R-:W-:Y:S01]  /*18cc0*/  MOV R7, R36 ;  /* 0x0000002400077202 */ /* 0x008fe20000000f00 */
[----:B------:R-:W3:Y:S01]  /*18cd0*/  LDL.LU R13, [R1+0x34] ;  /* 0x00003400010d7983 */ /* 0x000ee20000300800 */
[----:B------:R-:W-:Y:S01]  /*18ce0*/  FMUL.FTZ R106, R106, UR8 ;  /* 0x000000086a6a7c20 */ /* 0x000fe20008410000 */
[----:B------:R-:W-:Y:S01]  /*18cf0*/  FMUL.FTZ R101, R101, UR8 ;  /* 0x0000000865657c20 */ /* 0x000fe20008410000 */
[----:B------:R-:W-:Y:S01]  /*18d00*/  FMUL.FTZ R96, R96, UR8 ;  /* 0x0000000860607c20 */ /* 0x000fe20008410000 */
[----:B------:R-:W4:Y:S01]  /*18d10*/  LDL.LU R12, [R1+0x30] ;  /* 0x00003000010c7983 */ /* 0x000f220000300800 */
[----:B------:R-:W-:Y:S01]  /*18d20*/  FMUL.FTZ R102, R102, UR8 ;  /* 0x0000000866667c20 */ /* 0x000fe20008410000 */
[----:B------:R-:W-:Y:S01]  /*18d30*/  FMUL.FTZ R93, R93, UR8 ;  /* 0x000000085d5d7c20 */ /* 0x000fe20008410000 */
[----:B------:R-:W1:Y:S01]  /*18d40*/  MUFU.TANH R36, R96 ;  /* 0x0000006000247308 */ /* 0x000e620000002400 */
[----:B------:R-:W4:Y:S01]  /*18d50*/  LDL.LU R11, [R1+0x28] ;  /* 0x00002800010b7983 */ /* 0x000f220000300800 */
[----:B------:R-:W-:Y:S01]  /*18d60*/  FMUL.FTZ R97, R97, UR8 ;  /* 0x0000000861617c20 */ /* 0x000fe20008410000 */
[----:B------:R-:W-:Y:S01]  /*18d70*/  FMUL.FTZ R103, R103, UR8 ;  /* 0x0000000867677c20 */ /* 0x000fe20008410000 */
[----:B------:R-:W-:Y:S01]  /*18d80*/  FMUL.FTZ R99, R99, UR8 ;  /* 0x0000000863637c20 */ /* 0x000fe20008410000 */
[----:B------:R-:W4:Y:S01]  /*18d90*/  LDL.LU R10, [R1+0x2c] ;  /* 0x00002c00010a7983 */ /* 0x000f220000300800 */
[----:B------:R-:W-:Y:S01]  /*18da0*/  FMUL.FTZ R107, R107, UR8 ;  /* 0x000000086b6b7c20 */ /* 0x000fe20008410000 */
[----:B------:R-:W-:Y:S03]  /*18db0*/  FMUL.FTZ R98, R98, UR8 ;  /* 0x0000000862627c20 */ /* 0x000fe60008410000 */
[----:B------:R-:W-:Y:S01]  /*18dc0*/  MUFU.TANH R54, R93 ;  /* 0x0000005d00367308 */ /* 0x000fe20000002400 */
[----:B------:R-:W4:Y:S01]  /*18dd0*/  LDL.LU R5, [R1+0x20] ;  /* 0x0000200001057983 */ /* 0x000f220000300800 */
[----:B------:R-:W-:Y:S01]  /*18de0*/  FMUL.FTZ R105, R105, UR8 ;  /* 0x0000000869697c20 */ /* 0x000fe20008410000 */
[----:B------:R-:W-:Y:S01]  /*18df0*/  FMUL.FTZ R104, R104, UR8 ;  /* 0x0000000868687c20 */ /* 0x000fe20008410000 */
[----:B------:R-:W-:Y:S01]  /*18e00*/  FMUL.FTZ R112, R112, UR8 ;  /* 0x0000000870707c20 */ /* 0x000fe20008410000 */
[----:B------:R-:W4:Y:S01]  /*18e10*/  LDL.LU R9, [R1+0x38] ;  /* 0x0000380001097983 */ /* 0x000f220000300800 */
[----:B------:R-:W-:Y:S01]  /*18e20*/  FMUL.FTZ R114, R114, UR8 ;  /* 0x0000000872727c20 */ /* 0x000fe20008410000 */
[----:B------:R-:W-:Y:S03]  /*18e30*/  FMUL.FTZ R111, R111, UR8 ;  /* 0x000000086f6f7c20 */ /* 0x000fe60008410000 */
[----:B------:R-:W1:Y:S01]  /*18e40*/  MUFU.TANH R43, R98 ;  /* 0x00000062002b7308 */ /* 0x000e620000002400 */
[----:B------:R-:W4:Y:S01]  /*18e50*/  LDL.LU R8, [R1+0x1c] ;  /* 0x00001c0001087983 */ /* 0x000f220000300800 */
[----:B------:R-:W-:Y:S01]  /*18e60*/  FMUL.FTZ R110, R110, UR8 ;  /* 0x000000086e6e7c20 */ /* 0x000fe20008410000 */
[----:B------:R-:W-:Y:S01]  /*18e70*/  FMUL.FTZ R108, R108, UR8 ;  /* 0x000000086c6c7c20 */ /* 0x000fe20008410000 */
[----:B------:R-:W-:Y:S01]  /*18e80*/  FMUL.FTZ R109, R109, UR8 ;  /* 0x000000086d6d7c20 */ /* 0x000fe20008410000 */
[----:B------:R-:W4:Y:S01]  /*18e90*/  LDL.LU R6, [R1+0x18] ;  /* 0x0000180001067983 */ /* 0x000f220000300800 */
[----:B------:R-:W-:Y:S01]  /*18ea0*/  FMUL.FTZ R113, R113, UR8 ;  /* 0x0000000871717c20 */ /* 0x000fe20008410000 */
[----:B------:R-:W-:Y:S01]  /*18eb0*/  FMUL.FTZ R115, R115, UR8 ;  /* 0x0000000873737c20 */ /* 0x000fe20008410000 */
[----:B------:R-:W-:Y:S01]  /*18ec0*/  FMUL.FTZ R116, R116, UR8 ;  /* 0x0000000874747c20 */ /* 0x000fe20008410000 */
[----:B------:R-:W1:Y:S01]  /*18ed0*/  S2R R3, SR_TID.X ;  /* 0x0000000000037919 */ /* 0x000e620000002100 */
[----:B------:R-:W-:Y:S01]  /*18ee0*/  FMUL.FTZ R118, R118, UR8 ;  /* 0x0000000876767c20 */ /* 0x000fe20008410000 */
[----:B------:R-:W-:Y:S01]  /*18ef0*/  FMUL.FTZ R120, R120, UR8 ;  /* 0x0000000878787c20 */ /* 0x000fe20008410000 */
[----:B------:R-:W-:Y:S01]  /*18f00*/  MUFU.TANH R19, R116 ;  /* 0x0000007400137308 */ /* 0x000fe20000002400 */
[----:B------:R-:W-:Y:S01]  /*18f10*/  FMUL.FTZ R122, R122, UR8 ;  /* 0x000000087a7a7c20 */ /* 0x000fe20008410000 */
[----:B------:R-:W-:Y:S01]  /*18f20*/  FMUL.FTZ R117, R117, UR8 ;  /* 0x0000000875757c20 */ /* 0x000fe20008410000 */
[----:B------:R-:W-:Y:S01]  /*18f30*/  FMUL.FTZ R119, R119, UR8 ;  /* 0x0000000877777c20 */ /* 0x000fe20008410000 */
[----:B------:R-:W-:Y:S01]  /*18f40*/  FMUL.FTZ R123, R123, UR8 ;  /* 0x000000087b7b7c20 */ /* 0x000fe20008410000 */
[----:B------:R-:W-:Y:S01]  /*18f50*/  FMUL.FTZ R121, R121, UR8 ;  /* 0x0000000879797c20 */ /* 0x000fe20008410000 */
[----:B------:R-:W-:Y:S01]  /*18f60*/  STL [R1+0x118], R228 ;  /* 0x000118e401007387 */ /* 0x000fe20000100800 */
[----:B------:R-:W-:Y:S03]  /*18f70*/  FMUL.FTZ R129, R129, UR8 ;  /* 0x0000000881817c20 */ /* 0x000fe60008410000 */
[----:B------:R-:W-:Y:S01]  /*18f80*/  MUFU.TANH R18, R117 ;  /* 0x0000007500127308 */ /* 0x000fe20000002400 */
[----:B------:R-:W-:Y:S01]  /*18f90*/  FMUL.FTZ R131, R131, UR8 ;  /* 0x0000000883837c20 */ /* 0x000fe20008410000 */
[----:B------:R-:W-:Y:S01]  /*18fa0*/  FMUL.FTZ R126, R126, UR8 ;  /* 0x000000087e7e7c20 */ /* 0x000fe20008410000 */
[----:B------:R-:W-:Y:S01]  /*18fb0*/  FMUL.FTZ R127, R127, UR8 ;  /* 0x000000087f7f7c20 */ /* 0x000fe20008410000 */
[----:B------:R-:W-:Y:S01]  /*18fc0*/  FMUL.FTZ R125, R125, UR8 ;  /* 0x000000087d7d7c20 */ /* 0x000fe20008410000 */
[----:B------:R-:W-:Y:S01]  /*18fd0*/  FMUL.FTZ R124, R124, UR8 ;  /* 0x000000087c7c7c20 */ /* 0x000fe20008410000 */
[----:B------:R-:W-:Y:S01]  /*18fe0*/  STL [R1+0x114], R227 ;  /* 0x000114e301007387 */ /* 0x000fe20000100800 */
[----:B------:R-:W-:Y:S03]  /*18ff0*/  UIADD3 UR26, UR26, -0x1, URZ ;  /* 0xffffffff1a1a7890 */ /* 0x000fe6000fffe03f */
[----:B------:R-:W-:Y:S04]  /*19000*/  STL [R1+0x110], R226 ;  /* 0x000110e201007387 */ /* 0x000fe80000100800 */
[----:B------:R-:W-:Y:S04]  /*19010*/  STL [R1+0x10c], R225 ;  /* 0x00010ce101007387 */ /* 0x000fe80000100800 */
[----:B------:R-:W-:Y:S04]  /*19020*/  STL [R1+0x108], R224 ;  /* 0x000108e001007387 */ /* 0x000fe80000100800 */
[----:B------:R-:W-:Y:S04]  /*19030*/  STL [R1+0x104], R223 ;  /* 0x000104df01007387 */ /* 0x000fe80000100800 */
[----:B------:R-:W-:Y:S04]  /*19040*/  STL [R1+0x100], R222 ;  /* 0x000100de01007387 */ /* 0x000fe80000100800 */
[----:B------:R-:W-:Y:S04]  /*19050*/  STL [R1+0xfc], R221 ;  /* 0x0000fcdd01007387 */ /* 0x000fe80000100800 */
[----:B------:R-:W-:Y:S01]  /*19060*/  STL [R1+0xf8], R216 ;  /* 0x0000f8d801007387 */ /* 0x000fe20000100800 */
[----:B-1----:R-:W-:Y:S04]  /*19070*/  SHF.L.U32 R3, R3, 0x1, RZ ;  /* 0x0000000103037819 */ /* 0x002fe800000006ff */
[----:B------:R-:W-:Y:S04]  /*19080*/  LOP3.LUT R3, R3, 0x6, RZ, 0xc0, !PT ;  /* 0x0000000603037812 */ /* 0x000fe800078ec0ff */
[----:B------:R-:W-:Y:S04]  /*19090*/  LEA R0, R0, R3, 0x7 ;  /* 0x0000000300007211 */ /* 0x000fe800078e38ff */
[----:B------:R-:W-:Y:S05]  /*190a0*/  I2FP.F32.S32 R3, R0 ;  /* 0x0000000000037245 */ /* 0x000fea0000201400 */
[C---:B------:R-:W-:Y:S01]  /*190b0*/  FFMA.FTZ R234, R3.reuse, UR5, R234 ;  /* 0x0000000503ea7c23 */ /* 0x040fe200080100ea */
[C---:B------:R-:W-:Y:S01]  /*190c0*/  FFMA.FTZ R243, R3.reuse, UR5, R243 ;  /* 0x0000000503f37c23 */ /* 0x040fe200080100f3 */
[----:B--2---:R-:W-:Y:S02]  /*190d0*/  MOV R4, R2 ;  /* 0x0000000200047202 */ /* 0x004fe40000000f00 */
[C---:B------:R-:W-:Y:S01]  /*190e0*/  IADD3 R2, R0.reuse, 0x1, RZ ;  /* 0x0000000100027810 */ /* 0x040fe20007ffe0ff */
[C---:B---3--:R-:W-:Y:S03]  /*190f0*/  FFMA.FTZ R16, R3.reuse, UR5, R13 ;  /* 0x0000000503107c23 */ /* 0x048fe6000801000d */
[----:B------:R-:W-:Y:S01]  /*19100*/  I2FP.F32.S32 R2, R2 ;  /* 0x0000000200027245 */ /* 0x000fe20000201400 */
[----:B----4-:R-:W-:Y:S01]  /*19110*/  FFMA.FTZ R214, R3, UR5, R12 ;  /* 0x0000000503d67c23 */ /* 0x010fe2000801000c */
[----:B------:R-:W-:Y:S03]  /*19120*/  IADD3 R3, R0, 0x8, RZ ;  /* 0x0000000800037810 */ /* 0x000fe60007ffe0ff */
[C---:B------:R-:W-:Y:S01]  /*19130*/  FFMA.FTZ R241, R2.reuse, UR5, R241 ;  /* 0x0000000502f17c23 */ /* 0x040fe200080100f1 */
[C---:B------:R-:W-:Y:S01]  /*19140*/  FFMA.FTZ R246, R2.reuse, UR5, R246 ;  /* 0x0000000502f67c23 */ /* 0x040fe200080100f6 */
[----:B------:R-:W-:Y:S01]  /*19150*/  FFMA.FTZ R237, R2, UR5, R237 ;  /* 0x0000000502ed7c23 */ /* 0x000fe200080100ed */
[----:B------:R-:W-:Y:S02]  /*19160*/  MOV R13, R11 ;  /* 0x0000000b000d7202 */ /* 0x000fe40000000f00 */
[----:B------:R-:W-:Y:S02]  /*19170*/  MOV R14, R10 ;  /* 0x0000000a000e7202 */ /* 0x000fe40000000f00 */
[----:B------:R-:W-:Y:S02]  /*19180*/  I2FP.F32.S32 R3, R3 ;  /* 0x0000000300037245 */ /* 0x000fe40000201400 */
[----:B------:R-:W-:Y:S02]  /*19190*/  MOV R10, R5 ;  /* 0x00000005000a7202 */ /* 0x000fe40000000f00 */
[----:B------:R-:W-:Y:S01]  /*191a0*/  IADD3 R5, R0, 0x10, RZ ;  /* 0x0000001000057810 */ /* 0x000fe20007ffe0ff */
[C---:B------:R-:W-:Y:S01]  /*191b0*/  FFMA.FTZ R239, R3.reuse, UR5, R239 ;  /* 0x0000000503ef7c23 */ /* 0x040fe200080100ef */
[----:B------:R-:W-:Y:S01]  /*191c0*/  FFMA.FTZ R215, R2, UR5, R9 ;  /* 0x0000000502d77c23 */ /* 0x000fe20008010009 */
[----:B------:R-:W-:Y:S01]  /*191d0*/  IADD3 R2, R0, 0x9, RZ ;  /* 0x0000000900027810 */ /* 0x000fe20007ffe0ff */
[C---:B------:R-:W-:Y:S01]  /*191e0*/  FFMA.FTZ R245, R3.reuse, UR5, R245 ;  /* 0x0000000503f57c23 */ /* 0x040fe200080100f5 */
[C---:B------:R-:W-:Y:S01]  /*191f0*/  FFMA.FTZ R17, R3.reuse, UR5, R4 ;  /* 0x0000000503117c23 */ /* 0x040fe20008010004 */
[----:B------:R-:W-:Y:S01]  /*19200*/  MOV R12, R8 ;  /* 0x00000008000c7202 */ /* 0x000fe20000000f00 */
[----:B------:R-:W-:Y:S01]  /*19210*/  FFMA.FTZ R230, R3, UR5, R230 ;  /* 0x0000000503e67c23 */ /* 0x000fe200080100e6 */
[----:B------:R-:W-:Y:S02]  /*19220*/  I2FP.F32.S32 R2, R2 ;  /* 0x0000000200027245 */ /* 0x000fe40000201400 */
[----:B------:R-:W-:Y:S02]  /*19230*/  MOV R8, R7 ;  /* 0x0000000700087202 */ /* 0x000fe40000000f00 */
[----:B------:R-:W-:Y:S01]  /*19240*/  MOV R7, R39 ;  /* 0x0000002700077202 */ /* 0x000fe20000000f00 */
[C---:B------:R-:W-:Y:S01]  /*19250*/  FFMA.FTZ R213, R2.reuse, UR5, R13 ;  /* 0x0000000502d57c23 */ /* 0x040fe2000801000d */
[----:B------:R-:W1:Y:S01]  /*19260*/  MUFU.TANH R39, R99 ;  /* 0x0000006300277308 */ /* 0x000e620000002400 */
[----:B------:R-:W-:Y:S01]  /*19270*/  MOV R13, R8 ;  /* 0x00000008000d7202 */ /* 0x000fe20000000f00 */
[C---:B------:R-:W-:Y:S01]  /*19280*/  FFMA.FTZ R236, R2.reuse, UR5, R236 ;  /* 0x0000000502ec7c23 */ /* 0x040fe200080100ec */
[----:B------:R-:W-:Y:S01]  /*19290*/  I2FP.F32.S32 R3, R5 ;  /* 0x0000000500037245 */ /* 0x000fe20000201400 */
[C---:B------:R-:W-:Y:S01]  /*192a0*/  FFMA.FTZ R244, R2.reuse, UR5, R244 ;  /* 0x0000000502f47c23 */ /* 0x040fe200080100f4 */
[----:B------:R-:W-:Y:S01]  /*192b0*/  MOV R11, R6 ;  /* 0x00000006000b7202 */ /* 0x000fe20000000f00 */
[----:B------:R-:W-:Y:S01]  /*192c0*/  FFMA.FTZ R207, R2, UR5, R14 ;  /* 0x0000000502cf7c23 */ /* 0x000fe2000801000e */
[----:B------:R-:W-:Y:S01]  /*192d0*/  MOV R8, R7 ;  /* 0x0000000700087202 */ /* 0x000fe20000000f00 */
[C---:B------:R-:W-:Y:S01]  /*192e0*/  FFMA.FTZ R206, R3.reuse, UR5, R12 ;  /* 0x0000000503ce7c23 */ /* 0x040fe2000801000c */
[----:B------:R-:W-:Y:S01]  /*192f0*/  MOV R9, R29 ;  /* 0x0000001d00097202 */ /* 0x000fe20000000f00 */
[C---:B------:R-:W-:Y:S01]  /*19300*/  FFMA.FTZ R233, R3.reuse, UR5, R233 ;  /* 0x0000000503e97c23 */ /* 0x040fe200080100e9 */
[----:B------:R2:W-:Y:S01]  /*19310*/  MUFU.TANH R29, R100 ;  /* 0x00000064001d7308 */ /* 0x0005e20000002400 */
[----:B------:R-:W-:Y:S01]  /*19320*/  MOV R7, R42 ;  /* 0x0000002a00077202 */ /* 0x000fe20000000f00 */
[C---:B------:R-:W-:Y:S01]  /*19330*/  FFMA.FTZ R242, R3.reuse, UR5, R242 ;  /* 0x0000000503f27c23 */ /* 0x040fe200080100f2 */
[----:B------:R-:W-:Y:S01]  /*19340*/  MOV R12, R33 ;  /* 0x00000021000c7202 */ /* 0x000fe20000000f00 */
[----:B------:R-:W-:Y:S01]  /*19350*/  FFMA.FTZ R212, R3, UR5, R11 ;  /* 0x0000000503d47c23 */ /* 0x000fe2000801000b */
[C---:B------:R-:W-:Y:S02]  /*19360*/  IADD3 R4, R0.reuse, 0x11, RZ ;  /* 0x0000001100047810 */ /* 0x040fe40007ffe0ff */
[----:B------:R-:W-:Y:S03]  /*19370*/  MOV R11, R27 ;  /* 0x0000001b000b7202 */ /* 0x000fe60000000f00 */
[----:B------:R3:W-:Y:S01]  /*19380*/  MUFU.TANH R42, R106 ;  /* 0x0000006a002a7308 */ /* 0x0007e20000002400 */
[C---:B------:R-:W-:Y:S02]  /*19390*/  IADD3 R3, R0.reuse, 0x18, RZ ;  /* 0x0000001800037810 */ /* 0x040fe40007ffe0ff */
[----:B------:R-:W-:Y:S02]  /*193a0*/  I2FP.F32.S32 R2, R4 ;  /* 0x0000000400027245 */ /* 0x000fe40000201400 */
[----:B------:R-:W-:Y:S02]  /*193b0*/  I2FP.F32.S32 R3, R3 ;  /* 0x0000000300037245 */ /* 0x000fe40000201400 */
[----:B------:R-:W-:Y:S03]  /*193c0*/  IADD3 R5, R0, 0x20, RZ ;  /* 0x0000002000057810 */ /* 0x000fe60007ffe0ff */
[----:B------:R4:W-:Y:S01]  /*193d0*/  MUFU.TANH R27, R101 ;  /* 0x00000065001b7308 */ /* 0x0009e20000002400 */
[C---:B------:R-:W-:Y:S01]  /*193e0*/  FFMA.FTZ R204, R2.reuse, UR5, R10 ;  /* 0x0000000502cc7c23 */ /* 0x040fe2000801000a */
[C---:B------:R-:W-:Y:S01]  /*193f0*/  FFMA.FTZ R210, R3.reuse, UR5, R210 ;  /* 0x0000000503d27c23 */ /* 0x040fe200080100d2 */
[C---:B------:R-:W-:Y:S01]  /*19400*/  FFMA.FTZ R238, R3.reuse, UR5, R238 ;  /* 0x0000000503ee7c23 */ /* 0x040fe200080100ee */
[C---:B------:R-:W-:Y:S01]  /*19410*/  FFMA.FTZ R200, R3.reuse, UR5, R200 ;  /* 0x0000000503c87c23 */ /* 0x040fe200080100c8 */
[----:B------:R-:W-:Y:S01]  /*19420*/  FFMA.FTZ R203, R3, UR5, R203 ;  /* 0x0000000503cb7c23 */ /* 0x000fe200080100cb */
[----:B------:R-:W-:Y:S01]  /*19430*/  MOV R10, R37 ;  /* 0x00000025000a7202 */ /* 0x000fe20000000f00 */
[C---:B------:R-:W-:Y:S03]  /*19440*/  FFMA.FTZ R231, R2.reuse, UR5, R231 ;  /* 0x0000000502e77c23 */ /* 0x040fe600080100e7 */
[----:B------:R1:W-:Y:S01]  /*19450*/  MUFU.TANH R37, R102 ;  /* 0x0000006600257308 */ /* 0x0003e20000002400 */
[----:B------:R-:W-:Y:S01]  /*19460*/  I2FP.F32.S32 R3, R5 ;  /* 0x0000000500037245 */ /* 0x000fe20000201400 */
[C---:B------:R-:W-:Y:S01]  /*19470*/  FFMA.FTZ R240, R2.reuse, UR5, R240 ;  /* 0x0000000502f07c23 */ /* 0x040fe200080100f0 */
[----:B------:R-:W-:Y:S01]  /*19480*/  MOV R6, R34 ;  /* 0x0000002200067202 */ /* 0x000fe20000000f00 */
[----:B------:R-:W-:Y:S01]  /*19490*/  FFMA.FTZ R211, R2, UR5, R211 ;  /* 0x0000000502d37c23 */ /* 0x000fe200080100d3 */
[C---:B------:R-:W-:Y:S01]  /*194a0*/  IADD3 R2, R0.reuse, 0x19, RZ ;  /* 0x0000001900027810 */ /* 0x040fe20007ffe0ff */
[C---:B--2---:R-:W-:Y:S01]  /*194b0*/  FFMA.FTZ R100, R3.reuse, UR5, R13 ;  /* 0x0000000503647c23 */ /* 0x044fe2000801000d */
[C---:B---3--:R-:W-:Y:S03]  /*194c0*/  FFMA.FTZ R106, R3.reuse, UR5, R12 ;  /* 0x00000005036a7c23 */ /* 0x048fe6000801000c */
[----:B------:R2:W3:Y:S01]  /*194d0*/  MUFU.TANH R34, R97 ;  /* 0x0000006100227308 */ /* 0x0004e20000002400 */
[C---:B------:R-:W-:Y:S01]  /*194e0*/  FFMA.FTZ R205, R3.reuse, UR5, R38 ;  /* 0x0000000503cd7c23 */ /* 0x040fe20008010026 */
[----:B------:R-:W-:Y:S01]  /*194f0*/  FFMA.FTZ R232, R3, UR5, R232 ;  /* 0x0000000503e87c23 */ /* 0x000fe200080100e8 */
[C---:B------:R-:W-:Y:S02]  /*19500*/  IADD3 R3, R0.reuse, 0x28, RZ ;  /* 0x0000002800037810 */ /* 0x040fe40007ffe0ff */
[----:B------:R-:W-:Y:S02]  /*19510*/  I2FP.F32.S32 R2, R2 ;  /* 0x0000000200027245 */ /* 0x000fe40000201400 */
[----:B------:R-:W-:Y:S03]  /*19520*/  I2FP.F32.S32 R3, R3 ;  /* 0x0000000300037245 */ /* 0x000fe60000201400 */
[----:B------:R3:W-:Y:S01]  /*19530*/  MUFU.TANH R33, R103 ;  /* 0x0000006700217308 */ /* 0x0007e20000002400 */
[----:B------:R-:W-:Y:S01]  /*19540*/  IADD3 R4, R0, 0x21, RZ ;  /* 0x0000002100047810 */ /* 0x000fe20007ffe0ff */
[C---:B------:R-:W-:Y:S01]  /*19550*/  FFMA.FTZ R235, R2.reuse, UR5, R235 ;  /* 0x0000000502eb7c23 */ /* 0x040fe200080100eb */
[C---:B------:R-:W-:Y:S01]  /*19560*/  FFMA.FTZ R209, R2.reuse, UR5, R209 ;  /* 0x0000000502d17c23 */ /* 0x040fe200080100d1 */
[C---:B------:R-:W-:Y:S01]  /*19570*/  FFMA.FTZ R96, R3.reuse, UR5, R45 ;  /* 0x0000000503607c23 */ /* 0x040fe2000801002d */
[C---:B------:R-:W-:Y:S01]  /*19580*/  FFMA.FTZ R89, R3.reuse, UR5, R251 ;  /* 0x0000000503597c23 */ /* 0x040fe200080100fb */
[C---:B----4-:R-:W-:Y:S01]  /*19590*/  FFMA.FTZ R101, R2.reuse, UR5, R6 ;  /* 0x0000000502657c23 */ /* 0x050fe20008010006 */
[----:B------:R-:W-:Y:S03]  /*195a0*/  FFMA.FTZ R201, R2, UR5, R201 ;  /* 0x0000000502c97c23 */ /* 0x000fe600080100c9 */
[----:B------:R4:W4:Y:S01]  /*195b0*/  MUFU.TANH R38, R107 ;  /* 0x0000006b00267308 */ /* 0x0009220000002400 */
[----:B------:R-:W-:Y:S01]  /*195c0*/  I2FP.F32.S32 R2, R4 ;  /* 0x0000000400027245 */ /* 0x000fe20000201400 */
[C---:B------:R-:W-:Y:S01]  /*195d0*/  FFMA.FTZ R208, R3.reuse, UR5, R208 ;  /* 0x0000000503d07c23 */ /* 0x040fe200080100d0 */
[----:B------:R-:W-:Y:S02]  /*195e0*/  MOV R6, R48 ;  /* 0x0000003000067202 */ /* 0x000fe40000000f00 */
[----:B------:R-:W-:Y:S01]  /*195f0*/  IADD3 R5, R0, 0x30, RZ ;  /* 0x0000003000057810 */ /* 0x000fe20007ffe0ff */
[C---:B-1----:R-:W-:Y:S01]  /*19600*/  FFMA.FTZ R102, R2.reuse, UR5, R10 ;  /* 0x0000000502667c23 */ /* 0x042fe2000801000a */
[----:B--2---:R-:W-:Y:S03]  /*19610*/  FFMA.FTZ R97, R2, UR5, R11 ;  /* 0x0000000502617c23 */ /* 0x004fe6000801000b */
[----:B------:R1:W-:Y:S01]  /*19620*/  MUFU.TANH R45, R105 ;  /* 0x00000069002d7308 */ /* 0x0003e20000002400 */
[----:B---3--:R-:W-:Y:S01]  /*19630*/  FFMA.FTZ R103, R3, UR5, R9 ;  /* 0x0000000503677c23 */ /* 0x008fe20008010009 */
[----:B------:R-:W-:Y:S01]  /*19640*/  I2FP.F32.S32 R3, R5 ;  /* 0x0000000500037245 */ /* 0x000fe20000201400 */
[----:B------:R-:W-:Y:S01]  /*19650*/  FMUL.FTZ R11, R130, UR8 ;  /* 0x00000008820b7c20 */ /* 0x000fe20008410000 */
[C---:B------:R-:W-:Y:S01]  /*19660*/  FFMA.FTZ R202, R2.reuse, UR5, R202 ;  /* 0x0000000502ca7c23 */ /* 0x040fe200080100ca */
[----:B------:R-:W-:Y:S01]  /*19670*/  FFMA.FTZ R229, R2, UR5, R229 ;  /* 0x0000000502e57c23 */ /* 0x000fe200080100e5 */
[C---:B------:R-:W-:Y:S01]  /*19680*/  IADD3 R2, R0.reuse, 0x29, RZ ;  /* 0x0000002900027810 */ /* 0x040fe20007ffe0ff */
[C---:B------:R-:W-:Y:S03]  /*19690*/  FFMA.FTZ R95, R3.reuse, UR5, R31 ;  /* 0x00000005035f7c23 */ /* 0x040fe6000801001f */
[----:B------:R2:W3:Y:S01]  /*196a0*/  MUFU.TANH R48, R104 ;  /* 0x0000006800307308 */ /* 0x0004e20000002400 */
[C---:B------:R-:W-:Y:S01]  /*196b0*/  IADD3 R4, R0.reuse, 0x31, RZ ;  /* 0x0000003100047810 */ /* 0x040fe20007ffe0ff */
[C---:B------:R-:W-:Y:S01]  /*196c0*/  FFMA.FTZ R84, R3.reuse, UR5, R35 ;  /* 0x0000000503547c23 */ /* 0x040fe20008010023 */
[----:B------:R-:W-:Y:S01]  /*196d0*/  I2FP.F32.S32 R2, R2 ;  /* 0x0000000200027245 */ /* 0x000fe20000201400 */
[C---:B------:R-:W-:Y:S01]  /*196e0*/  FFMA.FTZ R91, R3.reuse, UR5, R41 ;  /* 0x00000005035b7c23 */ /* 0x040fe20008010029 */
[----:B------:R-:W-:Y:S05]  /*196f0*/  IADD3 R5, R0, 0x40, RZ ;  /* 0x0000004000057810 */ /* 0x000fea0007ffe0ff */
[----:B------:R-:W-:Y:S01]  /*19700*/  MUFU.TANH R35, R110 ;  /* 0x0000006e00237308 */ /* 0x000fe20000002400 */
[C---:B------:R-:W-:Y:S01]  /*19710*/  FFMA.FTZ R99, R2.reuse, UR5, R8 ;  /* 0x0000000502637c23 */ /* 0x040fe20008010008 */
[C---:B----4-:R-:W-:Y:S01]  /*19720*/  FFMA.FTZ R107, R2.reuse, UR5, R7 ;  /* 0x00000005026b7c23 */ /* 0x050fe20008010007 */
[C---:B------:R-:W-:Y:S01]  /*19730*/  FFMA.FTZ R86, R2.reuse, UR5, R6 ;  /* 0x0000000502567c23 */ /* 0x040fe20008010006 */
[----:B------:R-:W-:Y:S01]  /*19740*/  FFMA.FTZ R93, R2, UR5, R252 ;  /* 0x00000005025d7c23 */ /* 0x000fe200080100fc */
[----:B------:R-:W-:Y:S01]  /*19750*/  I2FP.F32.S32 R2, R4 ;  /* 0x0000000400027245 */ /* 0x000fe20000201400 */
[----:B-1----:R-:W-:Y:S01]  /*19760*/  FFMA.FTZ R105, R3, UR5, R28 ;  /* 0x0000000503697c23 */ /* 0x002fe2000801001c */
[C---:B------:R-:W-:Y:S03]  /*19770*/  IADD3 R3, R0.reuse, 0x38, RZ ;  /* 0x0000003800037810 */ /* 0x040fe60007ffe0ff */
[----:B------:R-:W-:Y:S01]  /*19780*/  MUFU.TANH R41, R108 ;  /* 0x0000006c00297308 */ /* 0x000fe20000002400 */
[----:B------:R-:W-:Y:S01]  /*19790*/  IADD3 R4, R0, 0x41, RZ ;  /* 0x0000004100047810 */ /* 0x000fe20007ffe0ff */
[C---:B------:R-:W-:Y:S01]  /*197a0*/  FFMA.FTZ R81, R2.reuse, UR5, R250 ;  /* 0x0000000502517c23 */ /* 0x040fe200080100fa */
[C---:B------:R-:W-:Y:S01]  /*197b0*/  FFMA.FTZ R92, R2.reuse, UR5, R40 ;  /* 0x00000005025c7c23 */ /* 0x040fe20008010028 */
[C---:B------:R-:W-:Y:S01]  /*197c0*/  FFMA.FTZ R88, R2.reuse, UR5, R249 ;  /* 0x0000000502587c23 */ /* 0x040fe200080100f9 */
[----:B--2---:R-:W-:Y:S01]  /*197d0*/  FFMA.FTZ R104, R2, UR5, R32 ;  /* 0x0000000502687c23 */ /* 0x004fe20008010020 */
[----:B------:R-:W-:Y:S01]  /*197e0*/  IADD3 R2, R0, 0x39, RZ ;  /* 0x0000003900027810 */ /* 0x000fe20007ffe0ff */
[----:B------:R-:W-:Y:S03]  /*197f0*/  FMUL.FTZ R8, R128, UR8 ;  /* 0x0000000880087c20 */ /* 0x000fe60008410000 */
[----:B------:R-:W-:Y:S01]  /*19800*/  MUFU.TANH R28, R114 ;  /* 0x00000072001c7308 */ /* 0x000fe20000002400 */
[----:B------:R-:W-:Y:S02]  /*19810*/  I2FP.F32.S32 R3, R3 ;  /* 0x0000000300037245 */ /* 0x000fe40000201400 */
[----:B------:R-:W-:Y:S02]  /*19820*/  I2FP.F32.S32 R2, R2 ;  /* 0x0000000200027245 */ /* 0x000fe40000201400 */
[----:B------:R-:W-:Y:S01]  /*19830*/  IADD3 R6, R0, 0x61, RZ ;  /* 0x0000006100067810 */ /* 0x000fe20007ffe0ff */
[C---:B------:R-:W-:Y:S01]  /*19840*/  FFMA.FTZ R98, R3.reuse, UR5, R26 ;  /* 0x0000000503627c23 */ /* 0x040fe2000801001a */
[C---:B------:R-:W-:Y:S03]  /*19850*/  FFMA.FTZ R80, R3.reuse, UR5, R23 ;  /* 0x0000000503507c23 */ /* 0x040fe60008010017 */
[----:B------:R-:W-:Y:S01]  /*19860*/  MUFU.TANH R32, R111 ;  /* 0x0000006f00207308 */ /* 0x000fe20000002400 */
[C---:B------:R-:W-:Y:S01]  /*19870*/  FFMA.FTZ R85, R3.reuse, UR5, R30 ;  /* 0x0000000503557c23 */ /* 0x040fe2000801001e */
[----:B------:R-:W-:Y:S01]  /*19880*/  FFMA.FTZ R74, R3, UR5, R24 ;  /* 0x00000005034a7c23 */ /* 0x000fe20008010018 */
[C---:B------:R-:W-:Y:S01]  /*19890*/  FFMA.FTZ R83, R2.reuse, UR5, R248 ;  /* 0x0000000502537c23 */ /* 0x040fe200080100f8 */
[C---:B------:R-:W-:Y:S01]  /*198a0*/  FFMA.FTZ R94, R2.reuse, UR5, R247 ;  /* 0x00000005025e7c23 */ /* 0x040fe200080100f7 */
[----:B------:R-:W-:Y:S01]  /*198b0*/  I2FP.F32.S32 R3, R5 ;  /* 0x0000000500037245 */ /* 0x000fe20000201400 */
[C---:B------:R-:W-:Y:S01]  /*198c0*/  FFMA.FTZ R66, R2.reuse, UR5, R66 ;  /* 0x0000000502427c23 */ /* 0x040fe20008010042 */
[----:B------:R-:W-:Y:S03]  /*198d0*/  FFMA.FTZ R77, R2, UR5, R25 ;  /* 0x00000005024d7c23 */ /* 0x000fe60008010019 */
[----:B------:R-:W1:Y:S01]  /*198e0*/  MUFU.TANH R23, R112 ;  /* 0x0000007000177308 */ /* 0x000e620000002400 */
[----:B------:R-:W-:Y:S01]  /*198f0*/  I2FP.F32.S32 R2, R4 ;  /* 0x0000000400027245 */ /* 0x000fe20000201400 */
[C---:B------:R-:W-:Y:S01]  /*19900*/  FFMA.FTZ R63, R3.reuse, UR5, R63 ;  /* 0x00000005033f7c23 */ /* 0x040fe2000801003f */
[C---:B------:R-:W-:Y:S01]  /*19910*/  FFMA.FTZ R90, R3.reuse, UR5, R72 ;  /* 0x00000005035a7c23 */ /* 0x040fe20008010048 */
[C---:B------:R-:W-:Y:S01]  /*19920*/  FFMA.FTZ R79, R3.reuse, UR5, R21 ;  /* 0x00000005034f7c23 */ /* 0x040fe20008010015 */
[----:B------:R-:W-:Y:S01]  /*19930*/  FFMA.FTZ R75, R3, UR5, R70 ;  /* 0x00000005034b7c23 */ /* 0x000fe20008010046 */
[----:B------:R-:W-:Y:S01]  /*19940*/  FFMA.FTZ R60, R2, UR5, R60 ;  /* 0x00000005023c7c23 */ /* 0x000fe2000801003c */
[----:B------:R-:W-:Y:S03]  /*19950*/  IADD3 R3, R0, 0x48, RZ ;  /* 0x0000004800037810 */ /* 0x000fe60007ffe0ff */
[----:B------:R-:W-:Y:S01]  /*19960*/  MUFU.TANH R40, R109 ;  /* 0x0000006d00287308 */ /* 0x000fe20000002400 */
[C---:B------:R-:W-:Y:S01]  /*19970*/  FFMA.FTZ R76, R2.reuse, UR5, R22 ;  /* 0x00000005024c7c23 */ /* 0x040fe20008010016 */
[C---:B------:R-:W-:Y:S01]  /*19980*/  FFMA.FTZ R87, R2.reuse, UR5, R73 ;  /* 0x0000000502577c23 */ /* 0x040fe20008010049 */
[----:B------:R-:W-:Y:S01]  /*19990*/  FFMA.FTZ R67, R2, UR5, R67 ;  /* 0x0000000502437c23 */ /* 0x000fe20008010043 */
[C---:B------:R-:W-:Y:S02]  /*199a0*/  IADD3 R2, R0.reuse, 0x49, RZ ;  /* 0x0000004900027810 */ /* 0x040fe40007ffe0ff */
[----:B------:R-:W-:Y:S04]  /*199b0*/  I2FP.F32.S32 R3, R3 ;  /* 0x0000000300037245 */ /* 0x000fe80000201400 */
[----:B------:R-:W2:Y:S01]  /*199c0*/  MUFU.TANH R21, R113 ;  /* 0x0000007100157308 */ /* 0x000ea20000002400 */
[----:B------:R-:W-:Y:S02]  /*199d0*/  I2FP.F32.S32 R2, R2 ;  /* 0x0000000200027245 */ /* 0x000fe40000201400 */
[C---:B------:R-:W-:Y:S01]  /*199e0*/  IADD3 R5, R0.reuse, 0x50, RZ ;  /* 0x0000005000057810 */ /* 0x040fe20007ffe0ff */
[C---:B------:R-:W-:Y:S01]  /*199f0*/  FFMA.FTZ R52, R3.reuse, UR5, R52 ;  /* 0x0000000503347c23 */ /* 0x040fe20008010034 */
[----:B------:R-:W-:Y:S01]  /*19a00*/  IADD3 R4, R0, 0x51, RZ ;  /* 0x0000005100047810 */ /* 0x000fe20007ffe0ff */
[C---:B------:R-:W-:Y:S01]  /*19a10*/  FFMA.FTZ R65, R3.reuse, UR5, R65 ;  /* 0x0000000503417c23 */ /* 0x040fe20008010041 */
[C---:B------:R-:W-:Y:S03]  /*19a20*/  FFMA.FTZ R82, R3.reuse, UR5, R20 ;  /* 0x0000000503527c23 */ /* 0x040fe60008010014 */
[----:B------:R-:W4:Y:S01]  /*19a30*/  MUFU.TANH R26, R115 ;  /* 0x00000073001a7308 */ /* 0x000f220000002400 */
[----:B------:R-:W-:Y:S01]  /*19a40*/  FFMA.FTZ R59, R3, UR5, R59 ;  /* 0x00000005033b7c23 */ /* 0x000fe2000801003b */
[----:B------:R-:W-:Y:S01]  /*19a50*/  I2FP.F32.S32 R3, R5 ;  /* 0x0000000500037245 */ /* 0x000fe20000201400 */
[C---:B------:R-:W-:Y:S01]  /*19a60*/  FFMA.FTZ R50, R2.reuse, UR5, R50 ;  /* 0x0000000502327c23 */ /* 0x040fe20008010032 */
[C---:B------:R-:W-:Y:S01]  /*19a70*/  FFMA.FTZ R62, R2.reuse, UR5, R62 ;  /* 0x00000005023e7c23 */ /* 0x040fe2000801003e */
[C---:B------:R-:W-:Y:S01]  /*19a80*/  FFMA.FTZ R78, R2.reuse, UR5, R78 ;  /* 0x00000005024e7c23 */ /* 0x040fe2000801004e */
[----:B------:R-:W-:Y:S01]  /*19a90*/  FFMA.FTZ R56, R2, UR5, R56 ;  /* 0x0000000502387c23 */ /* 0x000fe20008010038 */
[----:B------:R-:W-:Y:S03]  /*19aa0*/  I2FP.F32.S32 R2, R4 ;  /* 0x0000000400027245 */ /* 0x000fe60000201400 */
[----:B------:R-:W4:Y:S01]  /*19ab0*/  MUFU.TANH R22, R118 ;  /* 0x0000007600167308 */ /* 0x000f220000002400 */
[C---:B------:R-:W-:Y:S01]  /*19ac0*/  FFMA.FTZ R53, R3.reuse, UR5, R53 ;  /* 0x0000000503357c23 */ /* 0x040fe20008010035 */
[C---:B------:R-:W-:Y:S01]  /*19ad0*/  FFMA.FTZ R64, R3.reuse, UR5, R64 ;  /* 0x0000000503407c23 */ /* 0x040fe20008010040 */
[C---:B------:R-:W-:Y:S01]  /*19ae0*/  FFMA.FTZ R47, R3.reuse, UR5, R47 ;  /* 0x00000005032f7c23 */ /* 0x040fe2000801002f */
[----:B------:R-:W-:Y:S01]  /*19af0*/  FFMA.FTZ R58, R3, UR5, R58 ;  /* 0x00000005033a7c23 */ /* 0x000fe2000801003a */
[C---:B------:R-:W-:Y:S01]  /*19b00*/  FFMA.FTZ R55, R2.reuse, UR5, R55 ;  /* 0x0000000502377c23 */ /* 0x040fe20008010037 */
[C---:B------:R-:W-:Y:S01]  /*19b10*/  FFMA.FTZ R44, R2.reuse, UR5, R44 ;  /* 0x00000005022c7c23 */ /* 0x040fe2000801002c */
[----:B------:R-:W-:Y:S03]  /*19b20*/  FFMA.FTZ R51, R2, UR5, R51 ;  /* 0x0000000502337c23 */ /* 0x000fe60008010033 */
[----:B------:R-:W4:Y:S01]  /*19b30*/  MUFU.TANH R25, R122 ;  /* 0x0000007a00197308 */ /* 0x000f220000002400 */
[----:B------:R-:W-:Y:S01]  /*19b40*/  IADD3 R3, R0, 0x58, RZ ;  /* 0x0000005800037810 */ /* 0x000fe20007ffe0ff */
[----:B------:R-:W-:Y:S01]  /*19b50*/  FFMA.FTZ R61, R2, UR5, R61 ;  /* 0x00000005023d7c23 */ /* 0x000fe2000801003d */
[C---:B------:R-:W-:Y:S02]  /*19b60*/  IADD3 R2, R0.reuse, 0x59, RZ ;  /* 0x0000005900027810 */ /* 0x040fe40007ffe0ff */
[----:B------:R-:W-:Y:S02]  /*19b70*/  I2FP.F32.S32 R3, R3 ;  /* 0x0000000300037245 */ /* 0x000fe40000201400 */
[----:B------:R-:W-:Y:S03]  /*19b80*/  I2FP.F32.S32 R2, R2 ;  /* 0x0000000200027245 */ /* 0x000fe60000201400 */
[----:B------:R-:W4:Y:S01]  /*19b90*/  MUFU.TANH R31, R120 ;  /* 0x00000078001f7308 */ /* 0x000f220000002400 */
[----:B------:R-:W-:Y:S01]  /*19ba0*/  IADD3 R4, R0, 0x60, RZ ;  /* 0x0000006000047810 */ /* 0x000fe20007ffe0ff */
[C---:B------:R-:W-:Y:S01]  /*19bb0*/  FFMA.FTZ R36, R3.reuse, UR5, R36 ;  /* 0x0000000503247c23 */ /* 0x040fe20008010024 */
[C---:B------:R-:W-:Y:S01]  /*19bc0*/  FFMA.FTZ R43, R3.reuse, UR5, R43 ;  /* 0x00000005032b7c23 */ /* 0x040fe2000801002b */
[C---:B------:R-:W-:Y:S01]  /*19bd0*/  FFMA.FTZ R49, R3.reuse, UR5, R49 ;  /* 0x0000000503317c23 */ /* 0x040fe20008010031 */
[----:B------:R-:W-:Y:S01]  /*19be0*/  FFMA.FTZ R57, R3, UR5, R57 ;  /* 0x0000000503397c23 */ /* 0x000fe20008010039 */
[C---:B------:R-:W-:Y:S01]  /*19bf0*/  FFMA.FTZ R54, R2.reuse, UR5, R54 ;  /* 0x0000000502367c23 */ /* 0x040fe20008010036 */
[C---:B------:R-:W-:Y:S03]  /*19c00*/  FFMA.FTZ R39, R2.reuse, UR5, R39 ;  /* 0x0000000502277c23 */ /* 0x040fe60008010027 */
[----:B------:R-:W4:Y:S01]  /*19c10*/  MUFU.TANH R20, R119 ;  /* 0x0000007700147308 */ /* 0x000f220000002400 */
[----:B------:R-:W-:Y:S01]  /*19c20*/  I2FP.F32.S32 R3, R4 ;  /* 0x0000000400037245 */ /* 0x000fe20000201400 */
[C---:B------:R-:W-:Y:S01]  /*19c30*/  FFMA.FTZ R34, R2.reuse, UR5, R34 ;  /* 0x0000000502227c23 */ /* 0x040fe20008010022 */
[----:B------:R-:W-:Y:S01]  /*19c40*/  FFMA.FTZ R46, R2, UR5, R46 ;  /* 0x00000005022e7c23 */ /* 0x000fe2000801002e */
[----:B------:R-:W-:Y:S02]  /*19c50*/  I2FP.F32.S32 R2, R6 ;  /* 0x0000000600027245 */ /* 0x000fe40000201400 */
[C---:B------:R-:W-:Y:S01]  /*19c60*/  IADD3 R5, R0.reuse, 0x68, RZ ;  /* 0x0000006800057810 */ /* 0x040fe20007ffe0ff */
[C---:B------:R-:W-:Y:S03]  /*19c70*/  FFMA.FTZ R37, R3.reuse, UR5, R37 ;  /* 0x0000000503257c23 */ /* 0x040fe60008010025 */
[----:B------:R-:W4:Y:S01]  /*19c80*/  MUFU.TANH R24, R123 ;  /* 0x0000007b00187308 */ /* 0x000f220000002400 */
[----:B------:R-:W-:Y:S01]  /*19c90*/  IADD3 R4, R0, 0x69, RZ ;  /* 0x0000006900047810 */ /* 0x000fe20007ffe0ff */
[C---:B------:R-:W-:Y:S01]  /*19ca0*/  FFMA.FTZ R38, R2.reuse, UR5, R38 ;  /* 0x0000000502267c23 */ /* 0x040fe20008010026 */
[C---:B------:R-:W-:Y:S01]  /*19cb0*/  FFMA.FTZ R29, R3.reuse, UR5, R29 ;  /* 0x00000005031d7c23 */ /* 0x040fe2000801001d */
[C---:B------:R-:W-:Y:S01]  /*19cc0*/  FFMA.FTZ R42, R3.reuse, UR5, R42 ;  /* 0x00000005032a7c23 */ /* 0x040fe2000801002a */
[----:B---3--:R-:W-:Y:S01]  /*19cd0*/  FFMA.FTZ R48, R3, UR5, R48 ;  /* 0x0000000503307c23 */ /* 0x008fe20008010030 */
[----:B------:R-:W-:Y:S01]  /*19ce0*/  I2FP.F32.S32 R3, R5 ;  /* 0x0000000500037245 */ /* 0x000fe20000201400 */
[C---:B------:R-:W-:Y:S03]  /*19cf0*/  FFMA.FTZ R27, R2.reuse, UR5, R27 ;  /* 0x00000005021b7c23 */ /* 0x040fe6000801001b */
[----:B------:R-:W3:Y:S01]  /*19d00*/  MUFU.TANH R30, R121 ;  /* 0x00000079001e7308 */ /* 0x000ee20000002400 */
[C---:B------:R-:W-:Y:S01]  /*19d10*/  FFMA.FTZ R33, R2.reuse, UR5, R33 ;  /* 0x0000000502217c23 */ /* 0x040fe20008010021 */
[----:B------:R-:W-:Y:S01]  /*19d20*/  FFMA.FTZ R45, R2, UR5, R45 ;  /* 0x00000005022d7c23 */ /* 0x000fe2000801002d */
[----:B------:R-:W-:Y:S01]  /*19d30*/  I2FP.F32.S32 R2, R4 ;  /* 0x0000000400027245 */ /* 0x000fe20000201400 */
[C---:B-1----:R-:W-:Y:S01]  /*19d40*/  FFMA.FTZ R23, R3.reuse, UR5, R23 ;  /* 0x0000000503177c23 */ /* 0x042fe20008010017 */
[C---:B------:R-:W-:Y:S01]  /*19d50*/  FFMA.FTZ R35, R3.reuse, UR5, R35 ;  /* 0x0000000503237c23 */ /* 0x040fe20008010023 */
[C---:B------:R-:W-:Y:S01]  /*19d60*/  FFMA.FTZ R28, R3.reuse, UR5, R28 ;  /* 0x00000005031c7c23 */ /* 0x040fe2000801001c */
[----:B------:R-:W-:Y:S03]  /*19d70*/  FFMA.FTZ R41, R3, UR5, R41 ;  /* 0x0000000503297c23 */ /* 0x000fe60008010029 */
[----:B------:R-:W1:Y:S01]  /*19d80*/  MUFU.TANH R8, R8 ;  /* 0x0000000800087308 */ /* 0x000e620000002400 */
[C---:B--2---:R-:W-:Y:S01]  /*19d90*/  FFMA.FTZ R21, R2.reuse, UR5, R21 ;  /* 0x0000000502157c23 */ /* 0x044fe20008010015 */
[----:B------:R-:W-:Y:S01]  /*19da0*/  FFMA.FTZ R32, R2, UR5, R32 ;  /* 0x0000000502207c23 */ /* 0x000fe20008010020 */
[----:B------:R-:W-:Y:S01]  /*19db0*/  IADD3 R3, R0, 0x70, RZ ;  /* 0x0000007000037810 */ /* 0x000fe20007ffe0ff */
[C---:B------:R-:W-:Y:S01]  /*19dc0*/  FFMA.FTZ R40, R2.reuse, UR5, R40 ;  /* 0x0000000502287c23 */ /* 0x040fe20008010028 */
[----:B----4-:R-:W-:Y:S01]  /*19dd0*/  FFMA.FTZ R26, R2, UR5, R26 ;  /* 0x00000005021a7c23 */ /* 0x010fe2000801001a */
[----:B------:R-:W-:Y:S04]  /*19de0*/  IADD3 R2, R0, 0x71, RZ ;  /* 0x0000007100027810 */ /* 0x000fe80007ffe0ff */
[----:B------:R-:W2:Y:S01]  /*19df0*/  MUFU.TANH R11, R11 ;  /* 0x0000000b000b7308 */ /* 0x000ea20000002400 */
[----:B------:R-:W-:Y:S02]  /*19e00*/  I2FP.F32.S32 R3, R3 ;  /* 0x0000000300037245 */ /* 0x000fe40000201400 */
[----:B------:R-:W-:Y:S02]  /*19e10*/  I2FP.F32.S32 R2, R2 ;  /* 0x0000000200027245 */ /* 0x000fe40000201400 */
        /* <DEDUP_REMOVED lines=8> */
[----:B---3--:R-:W-:Y:S01]  /*19ea0*/  FFMA.FTZ R30, R2, UR5, R30 ;  /* 0x00000005021e7c23 */ /* 0x008fe2000801001e */
[----:B------:R-:W-:Y:S02]  /*19eb0*/  FMNMX.FTZ R3, R214, R133, !PT ;  /* 0x00000085d6037209 */ /* 0x000fe40007810000 */
[----:B------:R-:W-:Y:S02]  /*19ec0*/  FMNMX.FTZ R2, R234, R134, !PT ;  /* 0x00000086ea027209 */ /* 0x000fe40007810000 */
[----:B------:R-:W-:Y:S02]  /*19ed0*/  FMNMX.FTZ R6, R243, R135, !PT ;  /* 0x00000087f3067209 */ /* 0x000fe40007810000 */
[----:B------:R-:W-:Y:S02]  /*19ee0*/  FMNMX.FTZ R7, R215, R5, !PT ;  /* 0x00000005d7077209 */ /* 0x000fe40007810000 */
[----:B------:R-:W-:Y:S02]  /*19ef0*/  FMNMX.FTZ R5, R237, R3, !PT ;  /* 0x00000003ed057209 */ /* 0x000fe40007810000 */
[----:B------:R-:W-:Y:S02]  /*19f00*/  FMNMX.FTZ R3, R246, R6, !PT ;  /* 0x00000006f6037209 */ /* 0x000fe40007810000 */
[----:B------:R-:W3:Y:S01]  /*19f10*/  MUFU.TANH R6, R126 ;  /* 0x0000007e00067308 */ /* 0x000ee20000002400 */
        /* <DEDUP_REMOVED lines=69> */
[----:B------:R-:W-:Y:S01]  /*1a370*/  MUFU.TANH R3, R127 ;  /* 0x0000007f00037308 */ /* 0x000fe20000002400 */
[----:B------:R-:W-:Y:S02]  /*1a380*/  FMNMX.FTZ R10, R50, R7, !PT ;  /* 0x00000007320a7209 */ /* 0x000fe40007810000 */
[----:B------:R-:W-:Y:S02]  /*1a390*/  FMNMX.FTZ R2, R62, R2, !PT ;  /* 0x000000023e027209 */ /* 0x000fe40007810000 */
[----:B------:R-:W-:Y:S02]  /*1a3a0*/  FMNMX.FTZ R5, R78, R5, !PT ;  /* 0x000000054e057209 */ /* 0x000fe40007810000 */
[----:B------:R-:W-:Y:S03]  /*1a3b0*/  FMNMX.FTZ R10, R47, R10, !PT ;  /* 0x0000000a2f0a7209 */ /* 0x000fe60007810000 */
[----:B------:R-:W4:Y:S01]  /*1a3c0*/  MUFU.TANH R7, R129 ;  /* 0x0000008100077308 */ /* 0x000f220000002400 */
        /* <DEDUP_REMOVED lines=24> */
[C---:B------:R-:W-:Y:S02]  /*1a550*/  IADD3 R4, R0.reuse, 0x78, RZ ;  /* 0x0000007800047810 */ /* 0x040fe40007ffe0ff */
[----:B------:R-:W-:Y:S02]  /*1a560*/  FMNMX.FTZ R12, R33, R12, !PT ;  /* 0x0000000c210c7209 */ /* 0x000fe40007810000 */
[----:B------:R-:W-:Y:S02]  /*1a570*/  FMNMX.FTZ R5, R21, R2, !PT ;  /* 0x0000000215057209 */ /* 0x000fe40007810000 */
[----:B------:R-:W-:Y:S02]  /*1a580*/  I2FP.F32.S32 R4, R4 ;  /* 0x0000000400047245 */ /* 0x000fe40000201400 */
[----:B------:R-:W-:Y:S02]  /*1a590*/  FMNMX.FTZ R9, R45, R9, !PT ;  /* 0x000000092d097209 */ /* 0x000fe40007810000 */
[----:B------:R-:W-:Y:S01]  /*1a5a0*/  IADD3 R0, R0, 0x79, RZ ;  /* 0x0000007900007810 */ /* 0x000fe20007ffe0ff */
[----:B-1----:R-:W-:Y:S01]  /*1a5b0*/  FFMA.FTZ R8, R4, UR5, R8 ;  /* 0x0000000504087c23 */ /* 0x002fe20008010008 */
[----:B------:R-:W-:Y:S01]  /*1a5c0*/  FMNMX.FTZ R12, R28, R12, !PT ;  /* 0x0000000c1c0c7209 */ /* 0x000fe20007810000 */
[C---:B--2---:R-:W-:Y:S01]  /*1a5d0*/  FFMA.FTZ R11, R4.reuse, UR5, R11 ;  /* 0x00000005040b7c23 */ /* 0x044fe2000801000b */
[----:B------:R-:W-:Y:S01]  /*1a5e0*/  FMNMX.FTZ R2, R35, R13, !PT ;  /* 0x0000000d23027209 */ /* 0x000fe20007810000 */
[----:B---3--:R-:W-:Y:S01]  /*1a5f0*/  FFMA.FTZ R6, R4, UR5, R6 ;  /* 0x0000000504067c23 */ /* 0x008fe20008010006 */
[----:B------:R-:W-:Y:S02]  /*1a600*/  FMNMX.FTZ R5, R19, R5, !PT ;  /* 0x0000000513057209 */ /* 0x000fe40007810000 */
[----:B------:R-:W-:Y:S02]  /*1a610*/  I2FP.F32.S32 R0, R0 ;  /* 0x0000000000007245 */ /* 0x000fe40000201400 */
[----:B------:R-:W-:Y:S02]  /*1a620*/  FMNMX.FTZ R13, R41, R9, !PT ;  /* 0x00000009290d7209 */ /* 0x000fe40007810000 */
[----:B------:R-:W-:Y:S01]  /*1a630*/  FMNMX.FTZ R9, R26, R12, !PT ;  /* 0x0000000c1a097209 */ /* 0x000fe20007810000 */
[----:B----4-:R-:W-:Y:S01]  /*1a640*/  FFMA.FTZ R7, R0, UR5, R7 ;  /* 0x0000000500077c23 */ /* 0x010fe20008010007 */
[----:B------:R-:W1:Y:S01]  /*1a650*/  MUFU.TANH R12, R124 ;  /* 0x0000007c000c7308 */ /* 0x000e620000002400 */
[----:B------:R-:W-:Y:S01]  /*1a660*/  FMNMX.FTZ R14, R32, R2, !PT ;  /* 0x00000002200e7209 */ /* 0x000fe20007810000 */
[----:B------:R-:W-:Y:S01]  /*1a670*/  FFMA.FTZ R10, R0, UR5, R10 ;  /* 0x00000005000a7c23 */ /* 0x000fe2000801000a */
[----:B------:R-:W-:Y:S02]  /*1a680*/  FMNMX.FTZ R2, R18, R5, !PT ;  /* 0x0000000512027209 */ /* 0x000fe40007810000 */
[----:B------:R-:W-:Y:S02]  /*1a690*/  FMNMX.FTZ R5, R22, R9, !PT ;  /* 0x0000000916057209 */ /* 0x000fe40007810000 */
[----:B------:R-:W-:Y:S03]  /*1a6a0*/  FMNMX.FTZ R2, R8, R2, !PT ;  /* 0x0000000208027209 */ /* 0x000fe60007810000 */
[----:B------:R-:W2:Y:S01]  /*1a6b0*/  MUFU.TANH R9, R125 ;  /* 0x0000007d00097308 */ /* 0x000ea20000002400 */
[----:B------:R-:W-:Y:S02]  /*1a6c0*/  FMNMX.FTZ R5, R20, R5, !PT ;  /* 0x0000000514057209 */ /* 0x000fe40007810000 */
[----:B------:R-:W-:Y:S02]  /*1a6d0*/  FMNMX.FTZ R73, R7, R2, !PT ;  /* 0x0000000207497209 */ /* 0x000fe40007810000 */
[----:B------:R-:W-:Y:S02]  /*1a6e0*/  FMNMX.FTZ R2, R25, R14, !PT ;  /* 0x0000000e19027209 */ /* 0x000fe40007810000 */
[----:B------:R-:W-:Y:S01]  /*1a6f0*/  FMNMX.FTZ R5, R11, R5, !PT ;  /* 0x000000050b057209 */ /* 0x000fe20007810000 */
[----:B------:R-:W3:Y:S01]  /*1a700*/  SHFL.BFLY PT, R14, R73, 0x2, 0x1f ;  /* 0x0c401f00490e7f89 */ /* 0x000ee200000e0000 */
[----:B------:R-:W-:Y:S01]  /*1a710*/  FMNMX.FTZ R2, R24, R2, !PT ;  /* 0x0000000218027209 */ /* 0x000fe20007810000 */
[----:B-1----:R-:W-:Y:S01]  /*1a720*/  FFMA.FTZ R12, R4, UR5, R12 ;  /* 0x00000005040c7c23 */ /* 0x002fe2000801000c */
[----:B------:R-:W-:Y:S01]  /*1a730*/  FMNMX.FTZ R72, R10, R5, !PT ;  /* 0x000000050a487209 */ /* 0x000fe20007810000 */
[----:B------:R-:W-:Y:S01]  /*1a740*/  FFMA.FTZ R5, R0, UR5, R3 ;  /* 0x0000000500057c23 */ /* 0x000fe20008010003 */
[----:B------:R-:W-:Y:S02]  /*1a750*/  FMNMX.FTZ R2, R6, R2, !PT ;  /* 0x0000000206027209 */ /* 0x000fe40007810000 */
[----:B------:R-:W-:Y:S01]  /*1a760*/  FMNMX.FTZ R13, R40, R13, !PT ;  /* 0x0000000d280d7209 */ /* 0x000fe20007810000 */
[----:B------:R-:W1:Y:S01]  /*1a770*/  SHFL.BFLY PT, R3, R72, 0x2, 0x1f ;  /* 0x0c401f0048037f89 */ /* 0x000e6200000e0000 */
[----:B------:R-:W-:Y:S01]  /*1a780*/  FMNMX.FTZ R2, R5, R2, !PT ;  /* 0x0000000205027209 */ /* 0x000fe20007810000 */
[----:B--2---:R-:W-:Y:S01]  /*1a790*/  FFMA.FTZ R9, R0, UR5, R9 ;  /* 0x0000000500097c23 */ /* 0x004fe20008010009 */
[----:B------:R-:W-:Y:S05]  /*1a7a0*/  FMNMX.FTZ R13, R31, R13, !PT ;  /* 0x0000000d1f0d7209 */ /* 0x000fea0007810000 */
[----:B------:R-:W2:Y:S01]  /*1a7b0*/  SHFL.BFLY PT, R0, R2, 0x2, 0x1f ;  /* 0x0c401f0002007f89 */ /* 0x000ea200000e0000 */
[----:B------:R-:W-:Y:S04]  /*1a7c0*/  FMNMX.FTZ R4, R30, R13, !PT ;  /* 0x0000000d1e047209 */ /* 0x000fe80007810000 */
[----:B------:R-:W-:Y:S04]  /*1a7d0*/  FMNMX.FTZ R4, R12, R4, !PT ;  /* 0x000000040c047209 */ /* 0x000fe80007810000 */
[----:B------:R-:W-:Y:S02]  /*1a7e0*/  FMNMX.FTZ R4, R9, R4, !PT ;  /* 0x0000000409047209 */ /* 0x000fe40007810000 */
[----:B---3--:R-:W-:Y:S03]  /*1a7f0*/  FMNMX.FTZ R73, R73, R14, !PT ;  /* 0x0000000e49497209 */ /* 0x008fe60007810000 */
[----:B------:R-:W3:Y:S08]  /*1a800*/  SHFL.BFLY PT, R71, R4, 0x2, 0x1f ;  /* 0x0c401f0004477f89 */ /* 0x000ef000000e0000 */
[----:B------:R-:W4:Y:S01]  /*1a810*/  SHFL.BFLY PT, R13, R73, 0x1, 0x1f ;  /* 0x0c201f00490d7f89 */ /* 0x000f2200000e0000 */
[----:B-1----:R-:W-:Y:S07]  /*1a820*/  FMNMX.FTZ R72, R72, R3, !PT ;  /* 0x0000000348487209 */ /* 0x002fee0007810000 */
[----:B------:R-:W1:Y:S01]  /*1a830*/  SHFL.BFLY PT, R14, R72, 0x1, 0x1f ;  /* 0x0c201f00480e7f89 */ /* 0x000e6200000e0000 */
[----:B--2---:R-:W-:Y:S07]  /*1a840*/  FMNMX.FTZ R2, R2, R0, !PT ;  /* 0x0000000002027209 */ /* 0x004fee0007810000 */
[----:B------:R-:W2:Y:S01]  /*1a850*/  SHFL.BFLY PT, R3, R2, 0x1, 0x1f ;  /* 0x0c201f0002037f89 */ /* 0x000ea200000e0000 */
[----:B---3--:R-:W-:Y:S02]  /*1a860*/  FMNMX.FTZ R71, R4, R71, !PT ;  /* 0x0000004704477209 */ /* 0x008fe40007810000 */
[----:B----4-:R-:W-:Y:S05]  /*1a870*/  FMNMX.FTZ R73, R73, R13, !PT ;  /* 0x0000000d49497209 */ /* 0x010fea0007810000 */
[----:B------:R-:W3:Y:S01]  /*1a880*/  SHFL.BFLY PT, R15, R71, 0x1, 0x1f ;  /* 0x0c201f00470f7f89 */ /* 0x000ee200000e0000 */
[C---:B------:R-:W-:Y:S01]  /*1a890*/  FSETP.NEU.FTZ.AND P2, PT, R73.reuse, -INF , PT ;  /* 0xff8000004900780b */ /* 0x040fe20003f5d000 */
[----:B------:R-:W-:Y:S01]  /*1a8a0*/  FADD.FTZ R0, -R73, R132 ;  /* 0x0000008449007221 */ /* 0x000fe20000010100 */
[----:B-1----:R-:W-:Y:S05]  /*1a8b0*/  FMNMX.FTZ R72, R72, R14, !PT ;  /* 0x0000000e48487209 */ /* 0x002fea0007810000 */
[----:B------:R1:W-:Y:S01]  /*1a8c0*/  STL [R1+0x11c], R73 ;  /* 0x00011c4901007387 */ /* 0x0003e20000100800 */
[----:B------:R-:W-:Y:S01]  /*1a8d0*/  FMUL.FTZ R4, R0, UR4 ;  /* 0x0000000400047c20 */ /* 0x000fe20008410000 */
[C---:B------:R-:W-:Y:S01]  /*1a8e0*/  FSETP.NEU.FTZ.AND P3, PT, R72.reuse, -INF , PT ;  /* 0xff8000004800780b */ /* 0x040fe20003f7d000 */
[----:B------:R-:W-:Y:S01]  /*1a8f0*/  FADD.FTZ R0, -R72, R133 ;  /* 0x0000008548007221 */ /* 0x000fe20000010100 */
[----:B--2---:R-:W-:Y:S01]  /*1a900*/  FMNMX.FTZ R70, R2, R3, !PT ;  /* 0x0000000302467209 */ /* 0x004fe20007810000 */
[----:B------:R2:W-:Y:S01]  /*1a910*/  MUFU.EX2 R69, R4 ;  /* 0x0000000400457308 */ /* 0x0005e20000000800 */
[----:B------:R4:W-:Y:S01]  /*1a920*/  STL [R1+0x120], R72 ;  /* 0x0001204801007387 */ /* 0x0009e20000100800 */
[----:B------:R-:W-:Y:S01]  /*1a930*/  FMUL.FTZ R2, R0, UR4 ;  /* 0x0000000400027c20 */ /* 0x000fe20008410000 */
[----:B------:R-:W-:Y:S01]  /*1a940*/  FMUL.FTZ R13, R72, UR4 ;  /* 0x00000004480d7c20 */ /* 0x000fe20008410000 */
[----:B------:R-:W-:Y:S06]  /*1a950*/  FADD.FTZ R0, -R70, R134 ;  /* 0x0000008646007221 */ /* 0x000fec0000010100 */
[----:B------:R1:W4:Y:S01]  /*1a960*/  MUFU.EX2 R68, R2 ;  /* 0x0000000200447308 */ /* 0x0003220000000800 */
[----:B------:R-:W-:Y:S01]  /*1a970*/  FMUL.FTZ R0, R0, UR4 ;  /* 0x0000000400007c20 */ /* 0x000fe20008410000 */
[----:B---3--:R-:W-:Y:S08]  /*1a980*/  FMNMX.FTZ R71, R71, R15, !PT ;  /* 0x0000000f47477209 */ /* 0x008ff00007810000 */
[----:B------:R3:W4:Y:S01]  /*1a990*/  MUFU.EX2 R3, R0 ;  /* 0x0000000000037308 */ /* 0x0007220000000800 */
[----:B--2---:R-:W-:Y:S05]  /*1a9a0*/  FMUL.FTZ R4, R73, UR4 ;  /* 0x0000000449047c20 */ /* 0x004fea0008410000 */
[----:B------:R-:W-:Y:S02]  /*1a9b0*/  FSEL R4, R4, RZ, P2 ;  /* 0x000000ff04047208 */ /* 0x000fe40001000000 */
[----:B------:R-:W-:Y:S01]  /*1a9c0*/  FSETP.NEU.FTZ.AND P2, PT, R70, -INF , PT ;  /* 0xff8000004600780b */ /* 0x000fe20003f5d000 */
[----:B-1----:R-:W-:Y:S02]  /*1a9d0*/  FADD.FTZ R2, -R71, R135 ;  /* 0x0000008747027221 */ /* 0x002fe40000010100 */
[--C-:B------:R-:W-:Y:S01]  /*1a9e0*/  FFMA.FTZ R227, R50, UR4, -R4.reuse ;  /* 0x0000000432e37c23 */ /* 0x100fe20008010804 */
[--C-:B------:R-:W-:Y:S01]  /*1a9f0*/  FFMA.FTZ R116, R86, UR4, -R4.reuse ;  /* 0x0000000456747c23 */ /* 0x100fe20008010804 */
[--C-:B------:R-:W-:Y:S01]  /*1aa00*/  FFMA.FTZ R247, R81, UR4, -R4.reuse ;  /* 0x0000000451f77c23 */ /* 0x100fe20008010804 */
[--C-:B------:R-:W-:Y:S01]  /*1aa10*/  FFMA.FTZ R248, R84, UR4, -R4.reuse ;  /* 0x0000000454f87c23 */ /* 0x100fe20008010804 */
[--C-:B------:R-:W-:Y:S01]  /*1aa20*/  FFMA.FTZ R73, R60, UR4, -R4.reuse ;  /* 0x000000043c497c23 */ /* 0x100fe20008010804 */
[--C-:B------:R-:W-:Y:S01]  /*1aa30*/  FFMA.FTZ R228, R52, UR4, -R4.reuse ;  /* 0x0000000434e47c23 */ /* 0x100fe20008010804 */
[----:B---3--:R-:W-:Y:S01]  /*1aa40*/  FMUL.FTZ R0, R2, UR4 ;  /* 0x0000000402007c20 */ /* 0x008fe20008410000 */
[--C-:B------:R-:W-:Y:S01]  /*1aa50*/  FFMA.FTZ R2, R16, UR4, -R4.reuse ;  /* 0x0000000410027c23 */ /* 0x100fe20008010804 */
[--C-:B------:R-:W-:Y:S01]  /*1aa60*/  FFMA.FTZ R225, R44, UR4, -R4.reuse ;  /* 0x000000042ce17c23 */ /* 0x100fe20008010804 */
[--C-:B------:R-:W-:Y:S01]  /*1aa70*/  FFMA.FTZ R224, R36, UR4, -R4.reuse ;  /* 0x0000000424e07c23 */ /* 0x100fe20008010804 */
[--C-:B------:R-:W-:Y:S01]  /*1aa80*/  FFMA.FTZ R223, R34, UR4, -R4.reuse ;  /* 0x0000000422df7c23 */ /* 0x100fe20008010804 */
[----:B------:R1:W-:Y:S01]  /*1aa90*/  MUFU.EX2 R111, R2 ;  /* 0x00000002006f7308 */ /* 0x0003e20000000800 */
[--C-:B------:R-:W-:Y:S01]  /*1aaa0*/  FFMA.FTZ R16, R207, UR4, -R4.reuse ;  /* 0x00000004cf107c23 */ /* 0x100fe20008010804 */
[--C-:B----4-:R-:W-:Y:S01]  /*1aab0*/  FFMA.FTZ R72, R29, UR4, -R4.reuse ;  /* 0x000000041d487c23 */ /* 0x110fe20008010804 */
[--C-:B------:R-:W-:Y:S01]  /*1aac0*/  FFMA.FTZ R81, R23, UR4, -R4.reuse ;  /* 0x0000000417517c23 */ /* 0x100fe20008010804 */
[--C-:B------:R-:W-:Y:S01]  /*1aad0*/  FFMA.FTZ R50, R21, UR4, -R4.reuse ;  /* 0x0000000415327c23 */ /* 0x100fe20008010804 */
[--C-:B------:R-:W-:Y:S01]  /*1aae0*/  FFMA.FTZ R200, R200, UR4, -R4.reuse ;  /* 0x00000004c8c87c23 */ /* 0x100fe20008010804 */
[--C-:B------:R-:W-:Y:S01]  /*1aaf0*/  FFMA.FTZ R101, R101, UR4, -R4.reuse ;  /* 0x0000000465657c23 */ /* 0x100fe20008010804 */
[--C-:B------:R-:W-:Y:S03]  /*1ab00*/  FFMA.FTZ R118, R97, UR4, -R4.reuse ;  /* 0x0000000461767c23 */ /* 0x100fe60008010804 */
[----:B------:R-:W2:Y:S01]  /*1ab10*/  MUFU.EX2 R0, R0 ;  /* 0x0000000000007308 */ /* 0x000ea20000000800 */
        /* <DEDUP_REMOVED lines=14> */
[--C-:B------:R-:W-:Y:S01]  /*1ac00*/  FFMA.FTZ R122, R27, UR4, -R4.reuse ;  /* 0x000000041b7a7c23 */ /* 0x100fe20008010804 */
[----:B------:R-:W-:Y:S01]  /*1ac10*/  FFMA.FTZ R207, R8, UR4, -R4 ;  /* 0x0000000408cf7c23 */ /* 0x000fe20008010804 */
[----:B------:R-:W-:Y:S01]  /*1ac20*/  FSEL R4, R13, RZ, P3 ;  /* 0x000000ff0d047208 */ /* 0x000fe20001800000 */
[----:B------:R-:W-:Y:S03]  /*1ac30*/  FMUL.FTZ R19, R68, R147 ;  /* 0x0000009344137220 */ /* 0x000fe60000410000 */
[----:B------:R4:W-:Y:S01]  /*1ac40*/  MUFU.EX2 R215, R17 ;  /* 0x0000001100d77308 */ /* 0x0009e20000000800 */
[----:B-1----:R-:W-:Y:S01]  /*1ac50*/  FMUL.FTZ R2, R70, UR4 ;  /* 0x0000000446027c20 */ /* 0x002fe20008410000 */
[----:B------:R-:W-:Y:S01]  /*1ac60*/  FMUL.FTZ R13, R71, UR4 ;  /* 0x00000004470d7c20 */ /* 0x000fe20008410000 */
[--C-:B------:R-:W-:Y:S01]  /*1ac70*/  FFMA.FTZ R7, R237, UR4, -R4.reuse ;  /* 0x00000004ed077c23 */ /* 0x100fe20008010804 */
[--C-:B------:R-:W-:Y:S01]  /*1ac80*/  FFMA.FTZ R63, R20, UR4, -R4.reuse ;  /* 0x00000004143f7c23 */ /* 0x100fe20008010804 */
[--C-:B------:R-:W-:Y:S01]  /*1ac90*/  FFMA.FTZ R222, R53, UR4, -R4.reuse ;  /* 0x0000000435de7c23 */ /* 0x100fe20008010804 */
[--C-:B------:R-:W-:Y:S01]  /*1aca0*/  FFMA.FTZ R221, R51, UR4, -R4.reuse ;  /* 0x0000000433dd7c23 */ /* 0x100fe20008010804 */
[----:B------:R-:W-:Y:S03]  /*1acb0*/  MOV R147, R81 ;  /* 0x0000005100937202 */ /* 0x000fe60000000f00 */
[----:B------:R1:W-:Y:S01]  /*1acc0*/  MUFU.EX2 R110, R7 ;  /* 0x00000007006e7308 */ /* 0x0003e20000000800 */
[--C-:B------:R-:W-:Y:S01]  /*1acd0*/  FFMA.FTZ R8, R214, UR4, -R4.reuse ;  /* 0x00000004d6087c23 */ /* 0x100fe20008010804 */
[----:B------:R-:W-:Y:S01]  /*1ace0*/  FSEL R2, R2, RZ, P2 ;  /* 0x000000ff02027208 */ /* 0x000fe20001000000 */
[--C-:B------:R-:W-:Y:S01]  /*1acf0*/  FFMA.FTZ R112, R93, UR4, -R4.reuse ;  /* 0x000000045d707c23 */ /* 0x100fe20008010804 */
[--C-:B------:R-:W-:Y:S01]  /*1ad00*/  FFMA.FTZ R132, R80, UR4, -R4.reuse ;  /* 0x0000000450847c23 */ /* 0x100fe20008010804 */
[--C-:B------:R-:W-:Y:S01]  /*1ad10*/  FFMA.FTZ R80, R39, UR4, -R4.reuse ;  /* 0x0000000427507c23 */ /* 0x100fe20008010804 */
[----:B------:R-:W-:Y:S01]  /*1ad20*/  FFMA.FTZ R203, R203, UR4, -R4 ;  /* 0x00000004cbcb7c23 */ /* 0x000fe20008010804 */
[----:B------:R-:W-:Y:S03]  /*1ad30*/  FFMA.FTZ R128, R92, UR4, -R2 ;  /* 0x000000045c807c23 */ /* 0x000fe60008010802 */
[----:B------:R2:W-:Y:S01]  /*1ad40*/  MUFU.EX2 R109, R8 ;  /* 0x00000008006d7308 */ /* 0x0005e20000000800 */
[--C-:B---3--:R-:W-:Y:S01]  /*1ad50*/  FFMA.FTZ R14, R230, UR4, -R4.reuse ;  /* 0x00000004e60e7c23 */ /* 0x108fe20008010804 */
[----:B----4-:R-:W-:Y:S01]  /*1ad60*/  FFMA.FTZ R17, R10, UR4, -R4 ;  /* 0x000000040a117c23 */ /* 0x010fe20008010804 */
[--C-:B------:R-:W-:Y:S01]  /*1ad70*/  FFMA.FTZ R10, R234, UR4, -R2.reuse ;  /* 0x00000004ea0a7c23 */ /* 0x100fe20008010802 */
[----:B------:R-:W-:Y:S01]  /*1ad80*/  FFMA.FTZ R93, R210, UR4, -R2 ;  /* 0x00000004d25d7c23 */ /* 0x000fe20008010802 */
[--C-:B------:R-:W-:Y:S01]  /*1ad90*/  FFMA.FTZ R201, R201, UR4, -R4.reuse ;  /* 0x00000004c9c97c23 */ /* 0x100fe20008010804 */
[----:B------:R-:W-:Y:S01]  /*1ada0*/  FFMA.FTZ R114, R102, UR4, -R4 ;  /* 0x0000000466727c23 */ /* 0x000fe20008010804 */
[----:B------:R-:W-:Y:S03]  /*1adb0*/  FFMA.FTZ R102, R55, UR4, -R2 ;  /* 0x0000000437667c23 */ /* 0x000fe60008010802 */
[----:B------:R3:W-:Y:S01]  /*1adc0*/  MUFU.EX2 R230, R16 ;  /* 0x0000001000e67308 */ /* 0x0007e20000000800 */
[----:B------:R-:W-:Y:S01]  /*1add0*/  FFMA.FTZ R15, R213, UR4, -R4 ;  /* 0x00000004d50f7c23 */ /* 0x000fe20008010804 */
[----:B-1----:R-:W-:Y:S01]  /*1ade0*/  FFMA.FTZ R7, R239, UR4, -R2 ;  /* 0x00000004ef077c23 */ /* 0x002fe20008010802 */
[----:B------:R-:W-:Y:S01]  /*1adf0*/  FFMA.FTZ R113, R96, UR4, -R4 ;  /* 0x0000000460717c23 */ /* 0x000fe20008010804 */
[----:B------:R-:W-:Y:S01]  /*1ae00*/  FFMA.FTZ R96, R231, UR4, -R2 ;  /* 0x00000004e7607c23 */ /* 0x000fe20008010802 */
[--C-:B------:R-:W-:Y:S01]  /*1ae10*/  FFMA.FTZ R130, R91, UR4, -R4.reuse ;  /* 0x000000045b827c23 */ /* 0x100fe20008010804 */
[--C-:B------:R-:W-:Y:S01]  /*1ae20*/  FFMA.FTZ R44, R26, UR4, -R4.reuse ;  /* 0x000000041a2c7c23 */ /* 0x100fe20008010804 */
[----:B------:R-:W-:Y:S03]  /*1ae30*/  FFMA.FTZ R100, R11, UR4, -R4 ;  /* 0x000000040b647c23 */ /* 0x000fe60008010804 */
[----:B------:R-:W-:Y:S01]  /*1ae40*/  MUFU.EX2 R213, R14 ;  /* 0x0000000e00d57308 */ /* 0x000fe20000000800 */
[--C-:B--2---:R-:W-:Y:S01]  /*1ae50*/  FFMA.FTZ R8, R241, UR4, -R2.reuse ;  /* 0x00000004f1087c23 */ /* 0x104fe20008010802 */
[--C-:B------:R-:W-:Y:S01]  /*1ae60*/  FFMA.FTZ R97, R233, UR4, -R2.reuse ;  /* 0x00000004e9617c23 */ /* 0x100fe20008010802 */
[--C-:B------:R-:W-:Y:S01]  /*1ae70*/  FFMA.FTZ R91, R209, UR4, -R2.reuse ;  /* 0x00000004d15b7c23 */ /* 0x100fe20008010802 */
[--C-:B------:R-:W-:Y:S01]  /*1ae80*/  FFMA.FTZ R205, R205, UR4, -R2.reuse ;  /* 0x00000004cdcd7c23 */ /* 0x100fe20008010802 */
[--C-:B------:R-:W-:Y:S01]  /*1ae90*/  FFMA.FTZ R129, R95, UR4, -R2.reuse ;  /* 0x000000045f817c23 */ /* 0x100fe20008010802 */
[----:B------:R-:W-:Y:S01]  /*1aea0*/  FFMA.FTZ R125, R83, UR4, -R2 ;  /* 0x00000004537d7c23 */ /* 0x000fe20008010802 */
[----:B------:R-:W-:Y:S03]  /*1aeb0*/  MOV R83, R120 ;  /* 0x0000007800537202 */ /* 0x000fe60000000f00 */
[----:B------:R1:W-:Y:S01]  /*1aec0*/  MUFU.EX2 R92, R10 ;  /* 0x0000000a005c7308 */ /* 0x0003e20000000800 */
[--C-:B---3--:R-:W-:Y:S01]  /*1aed0*/  FFMA.FTZ R16, R43, UR4, -R4.reuse ;  /* 0x000000042b107c23 */ /* 0x108fe20008010804 */
[----:B------:R-:W-:Y:S01]  /*1aee0*/  FFMA.FTZ R43, R37, UR4, -R4 ;  /* 0x00000004252b7c23 */ /* 0x000fe20008010804 */
[----:B------:R-:W-:Y:S01]  /*1aef0*/  FFMA.FTZ R234, R65, UR4, -R2 ;  /* 0x0000000441ea7c23 */ /* 0x000fe20008010802 */
[C---:B------:R-:W-:Y:S01]  /*1af00*/  FMUL.FTZ R26, R3.reuse, R154 ;  /* 0x0000009a031a7220 */ /* 0x040fe20000410000 */
[----:B------:R-:W-:Y:S01]  /*1af10*/  FMUL.FTZ R27, R3, R155 ;  /* 0x0000009b031b7220 */ /* 0x000fe20000410000 */
[----:B------:R-:W-:Y:S01]  /*1af20*/  FMUL.FTZ R29, R0, R165 ;  /* 0x000000a5001d7220 */ /* 0x000fe20000410000 */
[----:B------:R-:W-:Y:S03]  /*1af30*/  FMUL.FTZ R34, R68, R162 ;  /* 0x000000a244227220 */ /* 0x000fe60000410000 */
[----:B------:R2:W-:Y:S01]  /*1af40*/  MUFU.EX2 R210, R7 ;  /* 0x0000000700d27308 */ /* 0x0005e20000000800 */
[--C-:B------:R-:W-:Y:S01]  /*1af50*/  FFMA.FTZ R250, R59, UR4, -R4.reuse ;  /* 0x000000043bfa7c23 */ /* 0x100fe20008010804 */
[----:B------:R-:W-:Y:S01]  /*1af60*/  MOV R59, R216 ;  /* 0x000000d8003b7202 */ /* 0x000fe20000000f00 */
[--C-:B------:R-:W-:Y:S01]  /*1af70*/  FFMA.FTZ R216, R22, UR4, -R4.reuse ;  /* 0x0000000416d87c23 */ /* 0x100fe20008010804 */
[----:B------:R-:W-:Y:S01]  /*1af80*/  FFMA.FTZ R123, R106, UR4, -R4 ;  /* 0x000000046a7b7c23 */ /* 0x000fe20008010804 */
[----:B------:R-:W-:Y:S01]  /*1af90*/  FFMA.FTZ R106, R99, UR4, -R2 ;  /* 0x00000004636a7c23 */ /* 0x000fe20008010802 */
[----:B------:R-:W3:Y:S01]  /*1afa0*/  LDSM.16.MT88.4 R20, [R217+0x8000] ;  /* 0x00800000d914783b */ /* 0x000ee20000004200 */
[----:B------:R-:W-:Y:S03]  /*1afb0*/  FSETP.NEU.FTZ.AND P3, PT, R71, -INF , PT ;  /* 0xff8000004700780b */ /* 0x000fe60003f7d000 */
[----:B------:R-:W4:Y:S01]  /*1afc0*/  MUFU.EX2 R99, R8 ;  /* 0x0000000800637308 */ /* 0x000f220000000800 */
[--C-:B------:R-:W-:Y:S01]  /*1afd0*/  FFMA.FTZ R249, R56, UR4, -R4.reuse ;  /* 0x0000000438f97c23 */ /* 0x100fe20008010804 */
[--C-:B------:R-:W-:Y:S01]  /*1afe0*/  FFMA.FTZ R60, R212, UR4, -R4.reuse ;  /* 0x00000004d43c7c23 */ /* 0x100fe20008010804 */
[--C-:B------:R-:W-:Y:S01]  /*1aff0*/  FFMA.FTZ R211, R211, UR4, -R4.reuse ;  /* 0x00000004d3d37c23 */ /* 0x100fe20008010804 */
[--C-:B------:R-:W-:Y:S01]  /*1b000*/  FFMA.FTZ R133, R88, UR4, -R4.reuse ;  /* 0x0000000458857c23 */ /* 0x100fe20008010804 */
[--C-:B------:R-:W-:Y:S01]  /*1b010*/  FFMA.FTZ R131, R77, UR4, -R4.reuse ;  /* 0x000000044d837c23 */ /* 0x100fe20008010804 */
[--C-:B------:R-:W-:Y:S01]  /*1b020*/  FFMA.FTZ R252, R75, UR4, -R4.reuse ;  /* 0x000000044bfc7c23 */ /* 0x100fe20008010804 */
[--C-:B------:R-:W-:Y:S03]  /*1b030*/  FFMA.FTZ R251, R67, UR4, -R4.reuse ;  /* 0x0000000443fb7c23 */ /* 0x100fe60008010804 */
[----:B------:R-:W4:Y:S01]  /*1b040*/  MUFU.EX2 R214, R15 ;  /* 0x0000000f00d67308 */ /* 0x000f220000000800 */
[--C-:B------:R-:W-:Y:S01]  /*1b050*/  FFMA.FTZ R18, R33, UR4, -R4.reuse ;  /* 0x0000000421127c23 */ /* 0x100fe20008010804 */
[----:B------:R-:W-:Y:S01]  /*1b060*/  FFMA.FTZ R56, R28, UR4, -R4 ;  /* 0x000000041c387c23 */ /* 0x000fe20008010804 */
[----:B------:R-:W-:Y:S01]  /*1b070*/  FSEL R4, R13, RZ, P3 ;  /* 0x000000ff0d047208 */ /* 0x000fe20001800000 */
[--C-:B------:R-:W-:Y:S01]  /*1b080*/  FFMA.FTZ R241, R58, UR4, -R2.reuse ;  /* 0x000000043af17c23 */ /* 0x100fe20008010802 */
[--C-:B------:R-:W-:Y:S01]  /*1b090*/  FFMA.FTZ R58, R46, UR4, -R2.reuse ;  /* 0x000000042e3a7c23 */ /* 0x100fe20008010802 */
[----:B------:R-:W-:Y:S01]  /*1b0a0*/  MOV R46, R226 ;  /* 0x000000e2002e7202 */ /* 0x000fe20000000f00 */
[--C-:B------:R-:W-:Y:S03]  /*1b0b0*/  FFMA.FTZ R11, R236, UR4, -R2.reuse ;  /* 0x00000004ec0b7c23 */ /* 0x100fe60008010802 */
[----:B------:R-:W-:Y:S01]  /*1b0c0*/  MUFU.EX2 R206, R206 ;  /* 0x000000ce00ce7308 */ /* 0x000fe20000000800 */
[--C-:B------:R-:W-:Y:S01]  /*1b0d0*/  FFMA.FTZ R108, R103, UR4, -R2.reuse ;  /* 0x00000004676c7c23 */ /* 0x100fe20008010802 */
[--C-:B------:R-:W-:Y:S01]  /*1b0e0*/  FFMA.FTZ R233, R62, UR4, -R2.reuse ;  /* 0x000000043ee97c23 */ /* 0x100fe20008010802 */
[--C-:B-1----:R-:W-:Y:S01]  /*1b0f0*/  FFMA.FTZ R10, R38, UR4, -R2.reuse ;  /* 0x00000004260a7c23 */ /* 0x102fe20008010802 */
        /* <DEDUP_REMOVED lines=13> */
[----:B------:R-:W-:Y:S01]  /*1b1d0*/  FFMA.FTZ R2, R5, UR4, -R2 ;  /* 0x0000000405027c23 */ /* 0x000fe20008010802 */
[--C-:B--2---:R-:W-:Y:S01]  /*1b1e0*/  FFMA.FTZ R7, R246, UR4, -R4.reuse ;  /* 0x00000004f6077c23 */ /* 0x104fe20008010804 */
[--C-:B------:R-:W-:Y:S01]  /*1b1f0*/  FFMA.FTZ R74, R238, UR4, -R4.reuse ;  /* 0x00000004ee4a7c23 */ /* 0x100fe20008010804 */
[--C-:B------:R-:W-:Y:S01]  /*1b200*/  FFMA.FTZ R6, R245, UR4, -R4.reuse ;  /* 0x00000004f5067c23 */ /* 0x100fe20008010804 */
[--C-:B------:R-:W-:Y:S01]  /*1b210*/  FFMA.FTZ R5, R244, UR4, -R4.reuse ;  /* 0x00000004f4057c23 */ /* 0x100fe20008010804 */
[--C-:B------:R-:W-:Y:S01]  /*1b220*/  FFMA.FTZ R120, R98, UR4, -R4.reuse ;  /* 0x0000000462787c23 */ /* 0x100fe20008010804 */
[--C-:B------:R-:W-:Y:S03]  /*1b230*/  FFMA.FTZ R238, R57, UR4, -R4.reuse ;  /* 0x0000000439ee7c23 */ /* 0x100fe60008010804 */
[----:B------:R-:W-:Y:S01]  /*1b240*/  MUFU.EX2 R211, R211 ;  /* 0x000000d300d37308 */ /* 0x000fe20000000800 */
[--C-:B------:R-:W-:Y:S01]  /*1b250*/  FFMA.FTZ R98, R94, UR4, -R4.reuse ;  /* 0x000000045e627c23 */ /* 0x100fe20008010804 */
[----:B------:R-:W-:Y:S01]  /*1b260*/  MOV R57, R207 ;  /* 0x000000cf00397202 */ /* 0x000fe20000000f00 */
[----:B------:R-:W2:Y:S01]  /*1b270*/  LDSM.16.MT88.4 R36, [R220+0x8000] ;  /* 0x00800000dc24783b */ /* 0x000ea20000004200 */
[--C-:B------:R-:W-:Y:S01]  /*1b280*/  FFMA.FTZ R89, R235, UR4, -R4.reuse ;  /* 0x00000004eb597c23 */ /* 0x100fe20008010804 */
[--C-:B------:R-:W-:Y:S01]  /*1b290*/  FFMA.FTZ R90, R90, UR4, -R4.reuse ;  /* 0x000000045a5a7c23 */ /* 0x100fe20008010804 */
[--C-:B------:R-:W-:Y:S01]  /*1b2a0*/  FFMA.FTZ R235, R54, UR4, -R4.reuse ;  /* 0x0000000436eb7c23 */ /* 0x100fe20008010804 */
[----:B----4-:R-:W-:Y:S03]  /*1b2b0*/  F2FP.BF16.F32.PACK_AB R65, R99, R92 ;  /* 0x0000005c6341723e */ /* 0x010fe600000010ff */
[----:B------:R4:W-:Y:S01]  /*1b2c0*/  MUFU.EX2 R94, R7 ;  /* 0x00000007005e7308 */ /* 0x0009e20000000800 */
[--C-:B------:R-:W-:Y:S01]  /*1b2d0*/  FFMA.FTZ R8, R243, UR4, -R4.reuse ;  /* 0x00000004f3087c23 */ /* 0x100fe20008010804 */
[--C-:B------:R-:W-:Y:S01]  /*1b2e0*/  FFMA.FTZ R88, R242, UR4, -R4.reuse ;  /* 0x00000004f2587c23 */ /* 0x100fe20008010804 */
[----:B------:R-:W2:Y:S01]  /*1b2f0*/  LDSM.16.MT88.4 R52, [R218+0x8000] ;  /* 0x00800000da34783b */ /* 0x000ea20000004200 */
[--C-:B------:R-:W-:Y:S01]  /*1b300*/  FFMA.FTZ R107, R107, UR4, -R4.reuse ;  /* 0x000000046b6b7c23 */ /* 0x100fe20008010804 */
[----:B------:R-:W-:Y:S01]  /*1b310*/  F2FP.BF16.F32.PACK_AB R79, R214, R213 ;  /* 0x000000d5d64f723e */ /* 0x000fe200000010ff */
[C---:B-1----:R-:W-:Y:S01]  /*1b320*/  FMUL.FTZ R11, R3.reuse, R139 ;  /* 0x0000008b030b7220 */ /* 0x042fe20000410000 */
[----:B------:R-:W-:Y:S03]  /*1b330*/  FMUL.FTZ R15, R3, R151 ;  /* 0x00000097030f7220 */ /* 0x000fe60000410000 */
[----:B------:R-:W-:Y:S01]  /*1b340*/  MUFU.EX2 R207, R6 ;  /* 0x0000000600cf7308 */ /* 0x000fe20000000800 */
[----:B------:R-:W-:Y:S01]  /*1b350*/  MOV R85, R18 ;  /* 0x0000001200557202 */ /* 0x000fe20000000f00 */
[----:B------:R-:W-:Y:S01]  /*1b360*/  FMUL.FTZ R18, R68, R146 ;  /* 0x0000009244127220 */ /* 0x000fe20000410000 */
[C---:B------:R-:W-:Y:S01]  /*1b370*/  FMUL.FTZ R24, R0.reuse, R152 ;  /* 0x0000009800187220 */ /* 0x040fe20000410000 */
[C---:B------:R-:W-:Y:S01]  /*1b380*/  FMUL.FTZ R25, R0.reuse, R153 ;  /* 0x0000009900197220 */ /* 0x040fe20000410000 */
[----:B------:R-:W-:Y:S01]  /*1b390*/  FMUL.FTZ R28, R0, R164 ;  /* 0x000000a4001c7220 */ /* 0x000fe20000410000 */
[C---:B------:R-:W-:Y:S01]  /*1b3a0*/  FMUL.FTZ R32, R69.reuse, R160 ;  /* 0x000000a045207220 */ /* 0x040fe20000410000 */
[----:B------:R-:W-:Y:S03]  /*1b3b0*/  FMUL.FTZ R33, R69, R161 ;  /* 0x000000a145217220 */ /* 0x000fe60000410000 */
[----:B------:R1:W-:Y:S01]  /*1b3c0*/  MUFU.EX2 R209, R5 ;  /* 0x0000000500d17308 */ /* 0x0003e20000000800 */
[C---:B----4-:R-:W-:Y:S01]  /*1b3d0*/  FMUL.FTZ R7, R68.reuse, R143 ;  /* 0x0000008f44077220 */ /* 0x050fe20000410000 */
[C---:B------:R-:W-:Y:S01]  /*1b3e0*/  FMUL.FTZ R35, R68.reuse, R163 ;  /* 0x000000a344237220 */ /* 0x040fe20000410000 */
[----:B------:R-:W-:Y:S01]  /*1b3f0*/  FMUL.FTZ R42, R3, R170 ;  /* 0x000000aa032a7220 */ /* 0x000fe20000410000 */
[----:B------:R-:W-:Y:S01]  /*1b400*/  MOV R146, R50 ;  /* 0x0000003200927202 */ /* 0x000fe20000000f00 */
[----:B------:R-:W-:Y:S01]  /*1b410*/  FMUL.FTZ R50, R68, R178 ;  /* 0x000000b244327220 */ /* 0x000fe20000410000 */
[----:B------:R-:W-:Y:S01]  /*1b420*/  MOV R164, R102 ;  /* 0x0000006600a47202 */ /* 0x000fe20000000f00 */
[--C-:B------:R-:W-:Y:S03]  /*1b430*/  FFMA.FTZ R202, R87, UR4, -R4.reuse ;  /* 0x0000000457ca7c23 */ /* 0x100fe60008010804 */
[----:B------:R4:W3:Y:S01]  /*1b440*/  MUFU.EX2 R95, R8 ;  /* 0x00000008005f7308 */ /* 0x0008e20000000800 */
[----:B------:R-:W-:Y:S01]  /*1b450*/  MOV R49, R122 ;  /* 0x0000007a00317202 */ /* 0x000fe20000000f00 */
        /* <DEDUP_REMOVED lines=21> */
[----:B------:R-:W-:Y:S03]  /*1b5b0*/  FFMA.FTZ R48, R30, UR4, -R4 ;  /* 0x000000041e307c23 */ /* 0x000fe60008010804 */
[----:B------:R-:W-:Y:S01]  /*1b5c0*/  MUFU.EX2 R178, R116 ;  /* 0x0000007400b27308 */ /* 0x000fe20000000800 */
[C---:B------:R-:W-:Y:S01]  /*1b5d0*/  FMUL.FTZ R4, R69.reuse, R140 ;  /* 0x0000008c45047220 */ /* 0x040fe20000410000 */
[----:B-1----:R-:W-:Y:S01]  /*1b5e0*/  FMUL.FTZ R5, R69, R141 ;  /* 0x0000008d45057220 */ /* 0x002fe20000410000 */
[----:B------:R-:W-:Y:S01]  /*1b5f0*/  FMUL.FTZ R6, R68, R142 ;  /* 0x0000008e44067220 */ /* 0x000fe20000410000 */
[----:B------:R-:W-:Y:S01]  /*1b600*/  F2FP.BF16.F32.PACK_AB R78, R230, R215 ;  /* 0x000000d7e64e723e */ /* 0x000fe200000010ff */
[C---:B----4-:R-:W-:Y:S01]  /*1b610*/  FMUL.FTZ R8, R0.reuse, R136 ;  /* 0x0000008800087220 */ /* 0x050fe20000410000 */
[----:B------:R-:W-:Y:S01]  /*1b620*/  F2FP.BF16.F32.PACK_AB R76, R115, R111 ;  /* 0x0000006f734c723e */ /* 0x000fe200000010ff */
[----:B------:R-:W-:Y:S03]  /*1b630*/  FMUL.FTZ R9, R0, R137 ;  /* 0x0000008900097220 */ /* 0x000fe60000410000 */
[----:B------:R-:W-:Y:S01]  /*1b640*/  MUFU.EX2 R123, R123 ;  /* 0x0000007b007b7308 */ /* 0x000fe20000000800 */
[----:B------:R-:W-:Y:S01]  /*1b650*/  F2FP.BF16.F32.PACK_AB R77, R110, R109 ;  /* 0x0000006d6e4d723e */ /* 0x000fe200000010ff */
[----:B------:R-:W-:Y:S01]  /*1b660*/  FMUL.FTZ R12, R0, R148 ;  /* 0x00000094000c7220 */ /* 0x000fe20000410000 */
[----:B------:R-:W-:Y:S01]  /*1b670*/  MOV R41, R10 ;  /* 0x0000000a00297202 */ /* 0x000fe20000000f00 */
[C---:B------:R-:W-:Y:S01]  /*1b680*/  FMUL.FTZ R10, R3.reuse, R138 ;  /* 0x0000008a030a7220 */ /* 0x040fe20000410000 */
[----:B---3--:R-:W-:Y:S01]  /*1b690*/  F2FP.BF16.F32.PACK_AB R64, R94, R95 ;  /* 0x0000005f5e40723e */ /* 0x008fe200000010ff */
[----:B------:R-:W-:Y:S01]  /*1b6a0*/  FMUL.FTZ R30, R3, R166 ;  /* 0x000000a6031e7220 */ /* 0x000fe20000410000 */
[----:B------:R-:W-:Y:S03]  /*1b6b0*/  F2FP.BF16.F32.PACK_AB R67, R212, R210 ;  /* 0x000000d2d443723e */ /* 0x000fe600000010ff */
[----:B------:R-:W-:Y:S01]  /*1b6c0*/  MUFU.EX2 R160, R113 ;  /* 0x0000007100a07308 */ /* 0x000fe20000000800 */
[----:B------:R-:W-:Y:S01]  /*1b6d0*/  F2FP.BF16.F32.PACK_AB R66, R209, R207 ;  /* 0x000000cfd142723e */ /* 0x000fe200000010ff */
[-C--:B------:R-:W-:Y:S01]  /*1b6e0*/  HMMA.16816.F32.BF16 R4, R76, R20.reuse, R4 ;  /* 0x000000144c04723c */ /* 0x080fe20000041804 */
[----:B--2---:R-:W2:Y:S04]  /*1b6f0*/  LDL.LU R96, [R1+0x88] ;  /* 0x0000880001607983 */ /* 0x004ea80000300800 */
[----:B------:R-:W-:Y:S03]  /*1b700*/  MOV R45, R14 ;  /* 0x0000000e002d7202 */ /* 0x000fe60000000f00 */
[----:B------:R-:W-:Y:S03]  /*1b710*/  MUFU.EX2 R163, R112 ;  /* 0x0000007000a37308 */ /* 0x000fe60000000800 */
[----:B------:R-:W-:Y:S01]  /*1b720*/  MOV R104, R13 ;  /* 0x0000000d00687202 */ /* 0x000fe20000000f00 */
[----:B------:R-:W-:Y:S01]  /*1b730*/  FMUL.FTZ R14, R3, R150 ;  /* 0x00000096030e7220 */ /* 0x000fe20000410000 */
[C---:B------:R-:W-:Y:S04]  /*1b740*/  HMMA.16816.F32.BF16 R8, R64.reuse, R20, R8 ;  /* 0x000000144008723c */ /* 0x040fe80000041808 */
[C---:B------:R-:W-:Y:S01]  /*1b750*/  FMUL.FTZ R13, R0.reuse, R149 ;  /* 0x00000095000d7220 */ /* 0x040fe20000410000 */
[----:B------:R-:W-:Y:S01]  /*1b760*/  MUFU.EX2 R126, R126 ;  /* 0x0000007e007e7308 */ /* 0x000fe20000000800 */
[----:B------:R-:W-:Y:S01]  /*1b770*/  MOV R82, R17 ;  /* 0x0000001100527202 */ /* 0x000fe20000000f00 */
[C---:B------:R-:W-:Y:S01]  /*1b780*/  FMUL.FTZ R17, R69.reuse, R145 ;  /* 0x0000009145117220 */ /* 0x040fe20000410000 */
[----:B------:R-:W-:Y:S03]  /*1b790*/  MOV R61, R16 ;  /* 0x00000010003d7202 */ /* 0x000fe60000000f00 */
[C---:B------:R-:W-:Y:S01]  /*1b7a0*/  FMUL.FTZ R16, R69.reuse, R144 ;  /* 0x0000009045107220 */ /* 0x040fe20000410000 */
[-C--:B------:R-:W-:Y:S03]  /*1b7b0*/  HMMA.16816.F32.BF16 R12, R64, R22.reuse, R12 ;  /* 0x00000016400c723c */ /* 0x080fe6000004180c */
[----:B------:R-:W-:Y:S01]  /*1b7c0*/  MUFU.EX2 R124, R124 ;  /* 0x0000007c007c7308 */ /* 0x000fe20000000800 */
[C---:B------:R-:W-:Y:S01]  /*1b7d0*/  FMUL.FTZ R20, R69.reuse, R156 ;  /* 0x0000009c45147220 */ /* 0x040fe20000410000 */
[----:B------:R-:W-:Y:S01]  /*1b7e0*/  FMUL.FTZ R21, R69, R157 ;  /* 0x0000009d45157220 */ /* 0x000fe20000410000 */
[----:B------:R-:W-:Y:S01]  /*1b7f0*/  FMUL.FTZ R31, R3, R167 ;  /* 0x000000a7031f7220 */ /* 0x000fe20000410000 */
[C---:B------:R-:W-:Y:S06]  /*1b800*/  HMMA.16816.F32.BF16 R16, R76.reuse, R22, R16 ;  /* 0x000000164c10723c */ /* 0x040fec0000041810 */
[----:B------:R-:W-:Y:S01]  /*1b810*/  MUFU.EX2 R229, R229 ;  /* 0x000000e500e57308 */ /* 0x000fe20000000800 */
[----:B------:R-:W-:Y:S01]  /*1b820*/  MOV R149, R85 ;  /* 0x0000005500957202 */ /* 0x000fe20000000f00 */
[----:B------:R-:W-:Y:S03]  /*1b830*/  FMUL.FTZ R40, R0, R168 ;  /* 0x000000a800287220 */ /* 0x000fe60000410000 */
[C---:B------:R-:W-:Y:S01]  /*1b840*/  FMUL.FTZ R22, R68.reuse, R158 ;  /* 0x0000009e44167220 */ /* 0x040fe20000410000 */
[C---:B------:R-:W-:Y:S04]  /*1b850*/  FMUL.FTZ R23, R68.reuse, R159 ;  /* 0x0000009f44177220 */ /* 0x040fe80000410000 */
[----:B------:R-:W-:Y:S01]  /*1b860*/  MUFU.EX2 R208, R208 ;  /* 0x000000d000d07308 */ /* 0x000fe20000000800 */
[----:B------:R-:W-:Y:S02]  /*1b870*/  MOV R143, R82 ;  /* 0x00000052008f7202 */ /* 0x000fe40000000f00 */
[----:B------:R-:W-:Y:S01]  /*1b880*/  MOV R148, R83 ;  /* 0x0000005300947202 */ /* 0x000fe20000000f00 */
[-C--:B------:R-:W-:Y:S03]  /*1b890*/  HMMA.16816.F32.BF16 R20, R76, R36.reuse, R20 ;  /* 0x000000244c14723c */ /* 0x080fe60000041814 */
[----:B------:R-:W-:Y:S03]  /*1b8a0*/  MOV R85, R80 ;  /* 0x0000005000557202 */ /* 0x000fe60000000f00 */
[----:B------:R-:W-:Y:S01]  /*1b8b0*/  MUFU.EX2 R161, R107 ;  /* 0x0000006b00a17308 */ /* 0x000fe20000000800 */
[----:B------:R-:W1:Y:S01]  /*1b8c0*/  LDSM.16.MT88.4 R80, [R219+0x8000] ;  /* 0x00800000db50783b */ /* 0x000e620000004200 */
[C---:B------:R-:W-:Y:S04]  /*1b8d0*/  HMMA.16816.F32.BF16 R24, R64.reuse, R36, R24 ;  /* 0x000000244018723c */ /* 0x040fe80000041818 */
[----:B------:R-:W-:Y:S04]  /*1b8e0*/  MOV R170, R41 ;  /* 0x0000002900aa7202 */ /* 0x000fe80000000f00 */
[----:B------:R-:W-:Y:S01]  /*1b8f0*/  MUFU.EX2 R159, R135 ;  /* 0x00000087009f7308 */ /* 0x000fe20000000800 */
[-C--:B------:R-:W-:Y:S03]  /*1b900*/  HMMA.16816.F32.BF16 R28, R64, R38.reuse, R28 ;  /* 0x00000026401c723c */ /* 0x080fe6000004181c */
[C---:B------:R-:W-:Y:S01]  /*1b910*/  FMUL.FTZ R36, R69.reuse, R172 ;  /* 0x000000ac45247220 */ /* 0x040fe20000410000 */
[----:B------:R-:W-:Y:S02]  /*1b920*/  FMUL.FTZ R37, R69, R173 ;  /* 0x000000ad45257220 */ /* 0x000fe40000410000 */
[C---:B------:R-:W-:Y:S03]  /*1b930*/  HMMA.16816.F32.BF16 R32, R76.reuse, R38, R32 ;  /* 0x000000264c20723c */ /* 0x040fe60000041820 */
[----:B------:R-:W-:Y:S02]  /*1b940*/  MUFU.EX2 R167, R134 ;  /* 0x0000008600a77308 */ /* 0x000fe40000000800 */
[----:B------:R-:W-:Y:S01]  /*1b950*/  MOV R144, R43 ;  /* 0x0000002b00907202 */ /* 0x000fe20000000f00 */
[C---:B------:R-:W-:Y:S01]  /*1b960*/  FMUL.FTZ R43, R3.reuse, R171 ;  /* 0x000000ab032b7220 */ /* 0x040fe20000410000 */
[C---:B------:R-:W-:Y:S01]  /*1b970*/  FMUL.FTZ R38, R68.reuse, R174 ;  /* 0x000000ae44267220 */ /* 0x040fe20000410000 */
[----:B------:R-:W-:Y:S05]  /*1b980*/  FMUL.FTZ R39, R68, R175 ;  /* 0x000000af44277220 */ /* 0x000fea0000410000 */
[----:B------:R-:W-:Y:S01]  /*1b990*/  MUFU.EX2 R152, R133 ;  /* 0x0000008500987308 */ /* 0x000fe20000000800 */
[C---:B------:R-:W-:Y:S01]  /*1b9a0*/  FMUL.FTZ R41, R0.reuse, R169 ;  /* 0x000000a900297220 */ /* 0x040fe20000410000 */
[----:B------:R-:W-:Y:S02]  /*1b9b0*/  MOV R138, R87 ;  /* 0x00000057008a7202 */ /* 0x000fe40000000f00 */
[----:B------:R-:W-:Y:S01]  /*1b9c0*/  MOV R87, R44 ;  /* 0x0000002c00577202 */ /* 0x000fe20000000f00 */
[-C--:B------:R-:W-:Y:S05]  /*1b9d0*/  HMMA.16816.F32.BF16 R36, R76, R52.reuse, R36 ;  /* 0x000000344c24723c */ /* 0x080fea0000041824 */
[----:B------:R-:W-:Y:S01]  /*1b9e0*/  MUFU.EX2 R155, R132 ;  /* 0x00000084009b7308 */ /* 0x000fe20000000800 */
[----:B------:R-:W-:Y:S01]  /*1b9f0*/  MOV R151, R45 ;  /* 0x0000002d00977202 */ /* 0x000fe20000000f00 */
[C---:B------:R-:W-:Y:S01]  /*1ba00*/  FMUL.FTZ R44, R0.reuse, R180 ;  /* 0x000000b4002c7220 */ /* 0x040fe20000410000 */
[----:B------:R-:W-:Y:S03]  /*1ba10*/  MOV R139, R46 ;  /* 0x0000002e008b7202 */ /* 0x000fe60000000f00 */
[C---:B------:R-:W-:Y:S01]  /*1ba20*/  FMUL.FTZ R46, R3.reuse, R182 ;  /* 0x000000b6032e7220 */ /* 0x040fe20000410000 */
[----:B------:R-:W-:Y:S01]  /*1ba30*/  MOV R136, R47 ;  /* 0x0000002f00887202 */ /* 0x000fe20000000f00 */
[----:B------:R-:W-:Y:S01]  /*1ba40*/  FMUL.FTZ R47, R3, R183 ;  /* 0x000000b7032f7220 */ /* 0x000fe20000410000 */
[C---:B------:R-:W-:Y:S01]  /*1ba50*/  HMMA.16816.F32.BF16 R40, R64.reuse, R52, R40 ;  /* 0x000000344028723c */ /* 0x040fe20000041828 */
[----:B------:R-:W-:Y:S03]  /*1ba60*/  MUFU.EX2 R158, R131 ;  /* 0x00000083009e7308 */ /* 0x000fe60000000800 */
[----:B------:R-:W-:Y:S01]  /*1ba70*/  FMUL.FTZ R45, R0, R181 ;  /* 0x000000b5002d7220 */ /* 0x000fe20000410000 */
[----:B------:R-:W-:Y:S02]  /*1ba80*/  MOV R142, R61 ;  /* 0x0000003d008e7202 */ /* 0x000fe40000000f00 */
[----:B------:R-:W-:Y:S01]  /*1ba90*/  MOV R145, R51 ;  /* 0x0000003300917202 */ /* 0x000fe20000000f00 */
[C---:B------:R-:W-:Y:S03]  /*1baa0*/  FMUL.FTZ R51, R68.reuse, R179 ;  /* 0x000000b344337220 */ /* 0x040fe60000410000 */
[----:B------:R-:W-:Y:S01]  /*1bab0*/  MUFU.EX2 R154, R127 ;  /* 0x0000007f009a7308 */ /* 0x000fe20000000800 */
[----:B------:R-:W-:Y:S01]  /*1bac0*/  MOV R140, R48 ;  /* 0x00000030008c7202 */ /* 0x000fe20000000f00 */
[C---:B------:R-:W-:Y:S01]  /*1bad0*/  FMUL.FTZ R48, R69.reuse, R176 ;  /* 0x000000b045307220 */ /* 0x040fe20000410000 */
[----:B------:R-:W-:Y:S01]  /*1bae0*/  MOV R61, R49 ;  /* 0x00000031003d7202 */ /* 0x000fe20000000f00 */
[C---:B------:R-:W-:Y:S01]  /*1baf0*/  FMUL.FTZ R49, R69.reuse, R177 ;  /* 0x000000b145317220 */ /* 0x040fe20000410000 */
[-C--:B------:R-:W-:Y:S05]  /*1bb00*/  HMMA.16816.F32.BF16 R44, R64, R54.reuse, R44 ;  /* 0x00000036402c723c */ /* 0x080fea000004182c */
[----:B------:R-:W-:Y:S01]  /*1bb10*/  MUFU.EX2 R177, R200 ;  /* 0x000000c800b17308 */ /* 0x000fe20000000800 */
[----:B------:R-:W-:Y:S01]  /*1bb20*/  MOV R175, R104 ;  /* 0x0000006800af7202 */ /* 0x000fe20000000f00 */
[C---:B------:R-:W-:Y:S01]  /*1bb30*/  FMUL.FTZ R52, R69.reuse, R192 ;  /* 0x000000c045347220 */ /* 0x040fe20000410000 */
[----:B------:R-:W-:Y:S01]  /*1bb40*/  FMUL.FTZ R53, R69, R193 ;  /* 0x000000c145357220 */ /* 0x000fe20000410000 */
[C---:B------:R-:W-:Y:S06]  /*1bb50*/  HMMA.16816.F32.BF16 R48, R76.reuse, R54, R48 ;  /* 0x000000364c30723c */ /* 0x040fec0000041830 */
[----:B------:R3:W-:Y:S01]  /*1bb60*/  MUFU.EX2 R104, R60 ;  /* 0x0000003c00687308 */ /* 0x0007e20000000800 */
[----:B------:R-:W-:Y:S01]  /*1bb70*/  MOV R192, R61 ;  /* 0x0000003d00c07202 */ /* 0x000fe20000000f00 */
[C---:B------:R-:W-:Y:S03]  /*1bb80*/  FMUL.FTZ R54, R68.reuse, R194 ;  /* 0x000000c244367220 */ /* 0x040fe60000410000 */
[----:B------:R-:W-:Y:S01]  /*1bb90*/  FMUL.FTZ R55, R68, R195 ;  /* 0x000000c344377220 */ /* 0x000fe20000410000 */
[----:B------:R-:W-:Y:S04]  /*1bba0*/  MOV R150, R59 ;  /* 0x0000003b00967202 */ /* 0x000fe80000000f00 */
[----:B------:R-:W-:Y:S01]  /*1bbb0*/  MUFU.EX2 R179, R101 ;  /* 0x0000006500b37308 */ /* 0x000fe20000000800 */
[----:B------:R-:W-:Y:S01]  /*1bbc0*/  MOV R61, R56 ;  /* 0x00000038003d7202 */ /* 0x000fe20000000f00 */
[C---:B------:R-:W-:Y:S01]  /*1bbd0*/  FMUL.FTZ R59, R3.reuse, R191 ;  /* 0x000000bf033b7220 */ /* 0x040fe20000410000 */
[----:B------:R-:W-:Y:S01]  /*1bbe0*/  MOV R171, R62 ;  /* 0x0000003e00ab7202 */ /* 0x000fe20000000f00 */
[C---:B------:R-:W-:Y:S01]  /*1bbf0*/  FMUL.FTZ R56, R0.reuse, R188 ;  /* 0x000000bc00387220 */ /* 0x040fe20000410000 */
[C---:B------:R-:W-:Y:S01]  /*1bc00*/  FMUL.FTZ R62, R3.reuse, R186 ;  /* 0x000000ba033e7220 */ /* 0x040fe20000410000 */
[----:B------:R-:W-:Y:S01]  /*1bc10*/  MOV R188, R87 ;  /* 0x0000005700bc7202 */ /* 0x000fe20000000f00 */
[-C--:B-1----:R-:W-:Y:S03]  /*1bc20*/  HMMA.16816.F32.BF16 R52, R76, R80.reuse, R52 ;  /* 0x000000504c34723c */ /* 0x082fe60000041834 */
[----:B------:R1:W-:Y:S01]  /*1bc30*/  MUFU.EX2 R101, R88 ;  /* 0x0000005800657308 */ /* 0x0003e20000000800 */
[----:B------:R-:W-:Y:S01]  /*1bc40*/  MOV R191, R85 ;  /* 0x0000005500bf7202 */ /* 0x000fe20000000f00 */
[C---:B---3--:R-:W-:Y:S01]  /*1bc50*/  FMUL.FTZ R60, R0.reuse, R184 ;  /* 0x000000b8003c7220 */ /* 0x048fe20000410000 */
[----:B------:R-:W-:Y:S02]  /*1bc60*/  MOV R195, R84 ;  /* 0x0000005400c37202 */ /* 0x000fe40000000f00 */
[----:B------:R-:W-:Y:S05]  /*1bc70*/  MOV R186, R86 ;  /* 0x0000005600ba7202 */ /* 0x000fea0000000f00 */
[----:B------:R-:W-:Y:S01]  /*1bc80*/  MUFU.EX2 R176, R117 ;  /* 0x0000007500b07308 */ /* 0x000fe20000000800 */
[----:B------:R-:W3:Y:S01]  /*1bc90*/  LDSM.16.MT88.4 R84, [R217+0x8800] ;  /* 0x00880000d954783b */ /* 0x000ee20000004200 */
[----:B------:R-:W-:Y:S01]  /*1bca0*/  MOV R141, R57 ;  /* 0x00000039008d7202 */ /* 0x000fe20000000f00 */
[C---:B------:R-:W-:Y:S01]  /*1bcb0*/  FMUL.FTZ R57, R0.reuse, R189 ;  /* 0x000000bd00397220 */ /* 0x040fe20000410000 */
[----:B------:R-:W-:Y:S01]  /*1bcc0*/  MOV R137, R58 ;  /* 0x0000003a00897202 */ /* 0x000fe20000000f00 */
[C---:B------:R-:W-:Y:S01]  /*1bcd0*/  FMUL.FTZ R58, R3.reuse, R190 ;  /* 0x000000be033a7220 */ /* 0x040fe20000410000 */
[----:B------:R-:W-:Y:S04]  /*1bce0*/  MOV R182, R100 ;  /* 0x0000006400b67202 */ /* 0x000fe80000000f00 */
[----:B------:R4:W4:Y:S01]  /*1bcf0*/  MUFU.EX2 R100, R97 ;  /* 0x0000006100647308 */ /* 0x0009220000000800 */
[----:B------:R-:W-:Y:S01]  /*1bd00*/  MOV R168, R63 ;  /* 0x0000003f00a87202 */ /* 0x000fe20000000f00 */
[----:B------:R-:W-:Y:S01]  /*1bd10*/  FMUL.FTZ R63, R3, R187 ;  /* 0x000000bb033f7220 */ /* 0x000fe20000410000 */
[----:B------:R-:W-:Y:S01]  /*1bd20*/  MOV R184, R61 ;  /* 0x0000003d00b87202 */ /* 0x000fe20000000f00 */
[C---:B------:R-:W-:Y:S06]  /*1bd30*/  HMMA.16816.F32.BF16 R56, R64.reuse, R80, R56 ;  /* 0x000000504038723c */ /* 0x040fec0000041838 */
[----:B------:R-:W-:Y:S01]  /*1bd40*/  MUFU.EX2 R157, R125 ;  /* 0x0000007d009d7308 */ /* 0x000fe20000000800 */
[----:B------:R-:W-:Y:S01]  /*1bd50*/  FMUL.FTZ R61, R0, R185 ;  /* 0x000000b9003d7220 */ /* 0x000fe20000410000 */
[----:B-1----:R-:W-:Y:S03]  /*1bd60*/  MOV R88, R175 ;  /* 0x000000af00587202 */ /* 0x002fe60000000f00 */
[----:B------:R-:W-:Y:S02]  /*1bd70*/  MOV R194, R145 ;  /* 0x0000009100c27202 */ /* 0x000fe40000000f00 */
[----:B------:R-:W-:Y:S01]  /*1bd80*/  MOV R189, R147 ;  /* 0x0000009300bd7202 */ /* 0x000fe20000000f00 */
[-C--:B------:R-:W-:Y:S02]  /*1bd90*/  HMMA.16816.F32.BF16 R60, R64, R82.reuse, R60 ;  /* 0x00000052403c723c */ /* 0x080fe4000004183c */
[----:B------:R-:W1:Y:S01]  /*1bda0*/  MUFU.EX2 R145, R203 ;  /* 0x000000cb00917308 */ /* 0x000e620000000800 */
[----:B------:R-:W-:Y:S02]  /*1bdb0*/  MOV R190, R146 ;  /* 0x0000009200be7202 */ /* 0x000fe40000000f00 */
[----:B------:R-:W-:Y:S02]  /*1bdc0*/  MOV R200, R144 ;  /* 0x0000009000c87202 */ /* 0x000fe40000000f00 */
[C---:B------:R-:W-:Y:S01]  /*1bdd0*/  FMUL.FTZ R64, R69.reuse, R196 ;  /* 0x000000c445407220 */ /* 0x040fe20000410000 */
[----:B------:R-:W-:Y:S04]  /*1bde0*/  FMUL.FTZ R65, R69, R197 ;  /* 0x000000c545417220 */ /* 0x000fe80000410000 */
[----:B------:R-:W-:Y:S01]  /*1bdf0*/  MUFU.EX2 R144, R93 ;  /* 0x0000005d00907308 */ /* 0x000fe20000000800 */
[C---:B------:R-:W-:Y:S01]  /*1be00*/  FMUL.FTZ R66, R68.reuse, R198 ;  /* 0x000000c644427220 */ /* 0x040fe20000410000 */
[----:B------:R-:W-:Y:S01]  /*1be10*/  FMUL.FTZ R67, R68, R199 ;  /* 0x000000c744437220 */ /* 0x000fe20000410000 */
[----:B------:R-:W-:Y:S02]  /*1be20*/  MOV R187, R150 ;  /* 0x0000009600bb7202 */ /* 0x000fe40000000f00 */
[----:B----4-:R-:W-:Y:S05]  /*1be30*/  MOV R97, R105 ;  /* 0x0000006900617202 */ /* 0x010fea0000000f00 */
[----:B------:R-:W4:Y:S01]  /*1be40*/  MUFU.EX2 R147, R91 ;  /* 0x0000005b00937308 */ /* 0x000f220000000800 */
[----:B------:R-:W-:Y:S01]  /*1be50*/  F2FP.BF16.F32.PACK_AB R81, R102, R100 ;  /* 0x000000646651723e */ /* 0x000fe200000010ff */
[----:B------:R-:W-:Y:S04]  /*1be60*/  HMMA.16816.F32.BF16 R64, R76, R82, R64 ;  /* 0x000000524c40723c */ /* 0x000fe80000041840 */
[----:B------:R-:W-:Y:S04]  /*1be70*/  MOV R180, R141 ;  /* 0x0000008d00b47202 */ /* 0x000fe80000000f00 */
[----:B------:R-:W-:Y:S03]  /*1be80*/  MUFU.EX2 R146, R74 ;  /* 0x0000004a00927308 */ /* 0x000fe60000000800 */
[----:B------:R-:W-:Y:S02]  /*1be90*/  F2FP.BF16.F32.PACK_AB R78, R179, R177 ;  /* 0x000000b1b34e723e */ /* 0x000fe400000010ff */
[----:B-1----:R-:W-:Y:S02]  /*1bea0*/  F2FP.BF16.F32.PACK_AB R79, R162, R145 ;  /* 0x00000091a24f723e */ /* 0x002fe400000010ff */
[----:B------:R-:W-:Y:S03]  /*1beb0*/  F2FP.BF16.F32.PACK_AB R76, R204, R206 ;  /* 0x000000cecc4c723e */ /* 0x000fe600000010ff */
[----:B------:R-:W1:Y:S01]  /*1bec0*/  MUFU.EX2 R150, R89 ;  /* 0x0000005900967308 */ /* 0x000e620000000800 */
[----:B------:R-:W-:Y:S02]  /*1bed0*/  F2FP.BF16.F32.PACK_AB R77, R211, R104 ;  /* 0x00000068d34d723e */ /* 0x000fe400000010ff */
[----:B----4-:R-:W-:Y:S02]  /*1bee0*/  F2FP.BF16.F32.PACK_AB R83, R147, R144 ;  /* 0x000000909353723e */ /* 0x010fe400000010ff */
[----:B------:R-:W-:Y:S02]  /*1bef0*/  MOV R165, R148 ;  /* 0x0000009400a57202 */ /* 0x000fe40000000f00 */
[----:B------:R-:W-:Y:S01]  /*1bf00*/  MOV R174, R103 ;  /* 0x0000006700ae7202 */ /* 0x000fe20000000f00 */
[-C--:B---3--:R-:W-:Y:S02]  /*1bf10*/  HMMA.16816.F32.BF16 R4, R76, R84.reuse, R4 ;  /* 0x000000544c04723c */ /* 0x088fe40000041804 */
[----:B------:R-:W3:Y:S01]  /*1bf20*/  MUFU.EX2 R105, R75 ;  /* 0x0000004b00697308 */ /* 0x000ee20000000800 */
[----:B------:R-:W-:Y:S02]  /*1bf30*/  MOV R169, R149 ;  /* 0x0000009500a97202 */ /* 0x000fe40000000f00 */
[----:B------:R-:W-:Y:S02]  /*1bf40*/  MOV R203, R136 ;  /* 0x0000008800cb7202 */ /* 0x000fe40000000f00 */
[----:B------:R-:W-:Y:S05]  /*1bf50*/  MOV R173, R151 ;  /* 0x0000009700ad7202 */ /* 0x000fea0000000f00 */
[----:B------:R-:W-:Y:S01]  /*1bf60*/  MUFU.EX2 R141, R118 ;  /* 0x00000076008d7308 */ /* 0x000fe20000000800 */
[----:B-1----:R-:W-:Y:S02]  /*1bf70*/  F2FP.BF16.F32.PACK_AB R82, R150, R146 ;  /* 0x000000929652723e */ /* 0x002fe400000010ff */
[----:B------:R-:W-:Y:S02]  /*1bf80*/  MOV R172, R138 ;  /* 0x0000008a00ac7202 */ /* 0x000fe40000000f00 */
[----:B------:R-:W-:Y:S05]  /*1bf90*/  MOV R193, R143 ;  /* 0x0000008f00c17202 */ /* 0x000fea0000000f00 */
[----:B------:R1:W-:Y:S01]  /*1bfa0*/  MUFU.EX2 R136, R119 ;  /* 0x0000007700887308 */ /* 0x0003e20000000800 */
[----:B---3--:R-:W-:Y:S02]  /*1bfb0*/  F2FP.BF16.F32.PACK_AB R80, R105, R101 ;  /* 0x000000656950723e */ /* 0x008fe400000010ff */
[----:B------:R-:W-:Y:S02]  /*1bfc0*/  MOV R181, R142 ;  /* 0x0000008e00b57202 */ /* 0x000fe40000000f00 */
[----:B------:R-:W-:Y:S02]  /*1bfd0*/  MOV R183, R140 ;  /* 0x0000008c00b77202 */ /* 0x000fe40000000f00 */
[----:B------:R-:W-:Y:S01]  /*1bfe0*/  MOV R185, R137 ;  /* 0x0000008900b97202 */ /* 0x000fe20000000f00 */
[C---:B------:R-:W-:Y:S02]  /*1bff0*/  HMMA.16816.F32.BF16 R8, R80.reuse, R84, R8 ;  /* 0x000000545008723c */ /* 0x040fe40000041808 */
[----:B------:R-:W3:Y:S02]  /*1c000*/  MUFU.EX2 R103, R205 ;  /* 0x000000cd00677308 */ /* 0x000ee40000000800 */
[----:B------:R-:W-:Y:S02]  /*1c010*/  MOV R201, R139 ;  /* 0x0000008b00c97202 */ /* 0x000fe40000000f00 */
[-C--:B------:R-:W-:Y:S06]  /*1c020*/  HMMA.16816.F32.BF16 R12, R80, R86.reuse, R12 ;  /* 0x00000056500c723c */ /* 0x080fec000004180c */
[----:B------:R-:W-:Y:S01]  /*1c030*/  MUFU.EX2 R166, R98 ;  /* 0x0000006200a67308 */ /* 0x000fe20000000800 */
[----:B------:R-:W-:Y:S01]  /*1c040*/  MOV R75, R168 ;  /* 0x000000a8004b7202 */ /* 0x000fe20000000f00 */
[C---:B------:R-:W-:Y:S01]  /*1c050*/  HMMA.16816.F32.BF16 R16, R76.reuse, R86, R16 ;  /* 0x000000564c10723c */ /* 0x040fe20000041810 */
[----:B------:R-:W4:Y:S07]  /*1c060*/  LDSM.16.MT88.4 R84, [R220+0x8800] ;  /* 0x00880000dc54783b */ /* 0x000f2e0000004200 */
[----:B------:R-:W-:Y:S03]  /*1c070*/  MUFU.EX2 R148, R108 ;  /* 0x0000006c00947308 */ /* 0x000fe60000000800 */
[----:B------:R-:W-:Y:S07]  /*1c080*/  MOV R199, R75 ;  /* 0x0000004b00c77202 */ /* 0x000fee0000000f00 */
        /* <DEDUP_REMOVED lines=11> */
[----:B------:R-:W-:Y:S01]  /*1c140*/  MUFU.EX2 R128, R252 ;  /* 0x000000fc00807308 */ /* 0x000fe20000000800 */
[----:B--2---:R-:W-:Y:S03]  /*1c150*/  FFMA.FTZ R3, R3, R96, R92 ;  /* 0x0000006003037223 */ /* 0x004fe6000001005c */
[----:B------:R-:W-:Y:S01]  /*1c160*/  MOV R96, R97 ;  /* 0x0000006100607202 */ /* 0x000fe20000000f00 */
[----:B------:R-:W-:Y:S05]  /*1c170*/  FADD.FTZ R3, R99, R3 ;  /* 0x0000000363037221 */ /* 0x000fea0000010000 */
[----:B------:R2:W-:Y:S01]  /*1c180*/  MUFU.EX2 R125, R96 ;  /* 0x00000060007d7308 */ /* 0x0005e20000000800 */
[----:B------:R-:W-:Y:S02]  /*1c190*/  MOV R97, R201 ;  /* 0x000000c900617202 */ /* 0x000fe40000000f00 */
[----:B------:R-:W-:Y:S02]  /*1c1a0*/  MOV R201, R203 ;  /* 0x000000cb00c97202 */ /* 0x000fe40000000f00 */
[----:B------:R-:W-:Y:S02]  /*1c1b0*/  MOV R203, R185 ;  /* 0x000000b900cb7202 */ /* 0x000fe40000000f00 */
[----:B------:R-:W-:Y:S03]  /*1c1c0*/  MOV R185, R184 ;  /* 0x000000b800b97202 */ /* 0x000fe60000000f00 */
[----:B------:R-:W3:Y:S01]  /*1c1d0*/  MUFU.EX2 R149, R114 ;  /* 0x0000007200957308 */ /* 0x000ee20000000800 */
[----:B------:R-:W-:Y:S02]  /*1c1e0*/  MOV R196, R203 ;  /* 0x000000cb00c47202 */ /* 0x000fe40000000f00 */
[----:B------:R-:W-:Y:S02]  /*1c1f0*/  MOV R184, R187 ;  /* 0x000000bb00b87202 */ /* 0x000fe40000000f00 */
[----:B-1----:R-:W-:Y:S02]  /*1c200*/  MOV R119, R196 ;  /* 0x000000c400777202 */ /* 0x002fe40000000f00 */
[----:B------:R-:W-:Y:S03]  /*1c210*/  MOV R196, R88 ;  /* 0x0000005800c47202 */ /* 0x000fe60000000f00 */
[----:B------:R-:W1:Y:S01]  /*1c220*/  MUFU.EX2 R137, R129 ;  /* 0x0000008100897308 */ /* 0x000e620000000800 */
[----:B--2---:R-:W-:Y:S02]  /*1c230*/  MOV R96, R97 ;  /* 0x0000006100607202 */ /* 0x004fe40000000f00 */
[----:B------:R-:W-:Y:S02]  /*1c240*/  MOV R187, R189 ;  /* 0x000000bd00bb7202 */ /* 0x000fe40000000f00 */
[----:B------:R-:W-:Y:S02]  /*1c250*/  MOV R189, R170 ;  /* 0x000000aa00bd7202 */ /* 0x000fe40000000f00 */
[----:B------:R-:W-:Y:S03]  /*1c260*/  MOV R170, R72 ;  /* 0x0000004800aa7202 */ /* 0x000fe60000000f00 */
[----:B------:R-:W-:Y:S01]  /*1c270*/  MUFU.EX2 R139, R122 ;  /* 0x0000007a008b7308 */ /* 0x000fe20000000800 */
[----:B------:R-:W2:Y:S01]  /*1c280*/  LDL.LU R72, [R1+0x120] ;  /* 0x0001200001487983 */ /* 0x000ea20000300800 */
[----:B------:R-:W-:Y:S02]  /*1c290*/  MOV R93, R96 ;  /* 0x00000060005d7202 */ /* 0x000fe40000000f00 */
[----:B------:R-:W-:Y:S01]  /*1c2a0*/  MOV R97, R189 ;  /* 0x000000bd00617202 */ /* 0x000fe20000000f00 */
[-C--:B----4-:R-:W-:Y:S03]  /*1c2b0*/  HMMA.16816.F32.BF16 R36, R76, R84.reuse, R36 ;  /* 0x000000544c24723c */ /* 0x090fe60000041824 */
[----:B------:R-:W-:Y:S02]  /*1c2c0*/  MOV R91, R93 ;  /* 0x0000005d005b7202 */ /* 0x000fe40000000f00 */
[----:B------:R-:W4:Y:S01]  /*1c2d0*/  MUFU.EX2 R153, R121 ;  /* 0x0000007900997308 */ /* 0x000f220000000800 */
[----:B------:R-:W-:Y:S01]  /*1c2e0*/  MOV R189, R170 ;  /* 0x000000aa00bd7202 */ /* 0x000fe20000000f00 */
[C---:B------:R-:W-:Y:S04]  /*1c2f0*/  HMMA.16816.F32.BF16 R40, R80.reuse, R84, R40 ;  /* 0x000000545028723c */ /* 0x040fe80000041828 */
[----:B------:R-:W-:Y:S02]  /*1c300*/  MOV R170, R174 ;  /* 0x000000ae00aa7202 */ /* 0x000fe40000000f00 */
[-C--:B------:R-:W-:Y:S02]  /*1c310*/  HMMA.16816.F32.BF16 R44, R80, R86.reuse, R44 ;  /* 0x00000056502c723c */ /* 0x080fe4000004182c */
[----:B------:R-:W4:Y:S03]  /*1c320*/  MUFU.EX2 R156, R120 ;  /* 0x00000078009c7308 */ /* 0x000f260000000800 */
[----:B------:R-:W-:Y:S01]  /*1c330*/  MOV R174, R164 ;  /* 0x000000a400ae7202 */ /* 0x000fe20000000f00 */
[C---:B------:R-:W-:Y:S01]  /*1c340*/  HMMA.16816.F32.BF16 R48, R76.reuse, R86, R48 ;  /* 0x000000564c30723c */ /* 0x040fe20000041830 */
[----:B------:R-:W3:Y:S05]  /*1c350*/  LDSM.16.MT88.4 R84, [R219+0x8800] ;  /* 0x00880000db54783b */ /* 0x000eea0000004200 */
[----:B------:R1:W-:Y:S01]  /*1c360*/  MUFU.EX2 R164, R73 ;  /* 0x0000004900a47308 */ /* 0x0003e20000000800 */
[----:B------:R-:W-:Y:S04]  /*1c370*/  MOV R197, R91 ;  /* 0x0000005b00c57202 */ /* 0x000fe80000000f00 */
[----:B------:R-:W-:Y:S04]  /*1c380*/  MOV R91, R165 ;  /* 0x000000a5005b7202 */ /* 0x000fe80000000f00 */
[----:B------:R-:W-:Y:S01]  /*1c390*/  MOV R118, R91 ;  /* 0x0000005b00767202 */ /* 0x000fe20000000f00 */
[----:B------:R-:W-:Y:S01]  /*1c3a0*/  MUFU.EX2 R165, R251 ;  /* 0x000000fb00a57308 */ /* 0x000fe20000000800 */
[----:B------:R-:W-:Y:S02]  /*1c3b0*/  MOV R93, R174 ;  /* 0x000000ae005d7202 */ /* 0x000fe40000000f00 */
[----:B------:R-:W-:Y:S02]  /*1c3c0*/  MOV R96, R170 ;  /* 0x000000aa00607202 */ /* 0x000fe40000000f00 */
[----:B------:R-:W-:Y:S02]  /*1c3d0*/  MOV R198, R197 ;  /* 0x000000c500c67202 */ /* 0x000fe40000000f00 */
[----:B------:R-:W-:Y:S01]  /*1c3e0*/  MOV R75, R96 ;  /* 0x00000060004b7202 */ /* 0x000fe20000000f00 */
[----:B-1----:R-:W2:Y:S02]  /*1c3f0*/  LDL.LU R73, [R1+0x11c] ;  /* 0x00011c0001497983 */ /* 0x002ea40000300800 */
        /* <DEDUP_REMOVED lines=10> */
[----:B------:R-:W-:Y:S01]  /*1c4a0*/  MUFU.EX2 R171, R250 ;  /* 0x000000fa00ab7308 */ /* 0x000fe20000000800 */
[----:B-1----:R1:W5:Y:S01]  /*1c4b0*/  LDL.LU R228, [R1+0x118] ;  /* 0x0001180001e47983 */ /* 0x0023620000300800 */
[----:B------:R-:W-:Y:S01]  /*1c4c0*/  MOV R93, R97 ;  /* 0x00000061005d7202 */ /* 0x000fe20000000f00 */
[-C--:B---3--:R-:W-:Y:S03]  /*1c4d0*/  HMMA.16816.F32.BF16 R52, R76, R84.reuse, R52 ;  /* 0x000000544c34723c */ /* 0x088fe60000041834 */
[----:B------:R-:W-:Y:S04]  /*1c4e0*/  MOV R97, R190 ;  /* 0x000000be00617202 */ /* 0x000fe80000000f00 */
[----:B------:R-:W-:Y:S01]  /*1c4f0*/  MUFU.EX2 R175, R249 ;  /* 0x000000f900af7308 */ /* 0x000fe20000000800 */
[----:B----4-:R1:W5:Y:S01]  /*1c500*/  LDL.LU R227, [R1+0x114] ;  /* 0x0001140001e37983 */ /* 0x0103620000300800 */
[C---:B------:R-:W-:Y:S03]  /*1c510*/  HMMA.16816.F32.BF16 R56, R80.reuse, R84, R56 ;  /* 0x000000545038723c */ /* 0x040fe60000041838 */
[----:B------:R-:W3:Y:S01]  /*1c520*/  LDL.LU R89, [R1+0x80] ;  /* 0x0000800001597983 */ /* 0x000ee20000300800 */
[----:B------:R-:W-:Y:S02]  /*1c530*/  MOV R190, R200 ;  /* 0x000000c800be7202 */ /* 0x000fe40000000f00 */
[-C--:B------:R-:W-:Y:S01]  /*1c540*/  HMMA.16816.F32.BF16 R60, R80, R86.reuse, R60 ;  /* 0x00000056503c723c */ /* 0x080fe2000004183c */
[----:B------:R-:W4:Y:S01]  /*1c550*/  LDSM.16.MT88.4 R80, [R217+0x9000] ;  /* 0x00900000d950783b */ /* 0x000f220000004200 */
[----:B------:R-:W-:Y:S03]  /*1c560*/  MUFU.EX2 R122, R237 ;  /* 0x000000ed007a7308 */ /* 0x000fe60000000800 */
[----:B------:R-:W-:Y:S01]  /*1c570*/  F2FP.BF16.F32.PACK_AB R85, R126, R103 ;  /* 0x000000677e55723e */ /* 0x000fe200000010ff */
[----:B------:R-:W-:Y:S03]  /*1c580*/  HMMA.16816.F32.BF16 R64, R76, R86, R64 ;  /* 0x000000564c40723c */ /* 0x000fe60000041840 */
[----:B------:R1:W5:Y:S03]  /*1c590*/  LDL.LU R226, [R1+0x110] ;  /* 0x0001100001e27983 */ /* 0x0003660000300800 */
[----:B------:R-:W1:Y:S01]  /*1c5a0*/  MUFU.EX2 R133, R236 ;  /* 0x000000ec00857308 */ /* 0x000e620000000800 */
[----:B------:R-:W-:Y:S04]  /*1c5b0*/  F2FP.BF16.F32.PACK_AB R84, R229, R124 ;  /* 0x0000007ce554723e */ /* 0x000fe800000010ff */
[----:B------:R-:W-:Y:S02]  /*1c5c0*/  F2FP.BF16.F32.PACK_AB R78, R178, R176 ;  /* 0x000000b0b24e723e */ /* 0x000fe400000010ff */
[----:B------:R-:W-:Y:S03]  /*1c5d0*/  F2FP.BF16.F32.PACK_AB R79, R163, R160 ;  /* 0x000000a0a34f723e */ /* 0x000fe600000010ff */
[----:B------:R-:W-:Y:S01]  /*1c5e0*/  MUFU.EX2 R168, R234 ;  /* 0x000000ea00a87308 */ /* 0x000fe20000000800 */
[----:B------:R-:W-:Y:S02]  /*1c5f0*/  F2FP.BF16.F32.PACK_AB R76, R141, R136 ;  /* 0x000000888d4c723e */ /* 0x000fe400000010ff */
[----:B------:R-:W-:Y:S02]  /*1c600*/  F2FP.BF16.F32.PACK_AB R77, R149, R123 ;  /* 0x0000007b954d723e */ /* 0x000fe400000010ff */
[----:B------:R-:W-:Y:S02]  /*1c610*/  F2FP.BF16.F32.PACK_AB R87, R151, R148 ;  /* 0x000000949757723e */ /* 0x000fe400000010ff */
[----:B------:R-:W-:Y:S03]  /*1c620*/  F2FP.BF16.F32.PACK_AB R86, R161, R208 ;  /* 0x000000d0a156723e */ /* 0x000fe600000010ff */
[----:B------:R-:W1:Y:S01]  /*1c630*/  MUFU.EX2 R173, R233 ;  /* 0x000000e900ad7308 */ /* 0x000e620000000800 */
[----:B------:R-:W-:Y:S02]  /*1c640*/  MOV R200, R169 ;  /* 0x000000a900c87202 */ /* 0x000fe40000000f00 */
[----:B------:R-:W-:Y:S02]  /*1c650*/  MOV R117, R118 ;  /* 0x0000007600757202 */ /* 0x000fe40000000f00 */
[----:B------:R-:W-:Y:S02]  /*1c660*/  MOV R118, R197 ;  /* 0x000000c500767202 */ /* 0x000fe40000000f00 */
[----:B------:R-:W-:Y:S03]  /*1c670*/  MOV R116, R117 ;  /* 0x0000007500747202 */ /* 0x000fe60000000f00 */
[----:B------:R-:W1:Y:S01]  /*1c680*/  MUFU.EX2 R131, R202 ;  /* 0x000000ca00837308 */ /* 0x000e620000000800 */
[----:B------:R-:W-:Y:S02]  /*1c690*/  MOV R197, R75 ;  /* 0x0000004b00c57202 */ /* 0x000fe40000000f00 */
[----:B------:R-:W-:Y:S02]  /*1c6a0*/  MOV R114, R116 ;  /* 0x0000007400727202 */ /* 0x000fe40000000f00 */
[----:B------:R-:W-:Y:S01]  /*1c6b0*/  MOV R75, R93 ;  /* 0x0000005d004b7202 */ /* 0x000fe20000000f00 */
[-C--:B----4-:R-:W-:Y:S04]  /*1c6c0*/  HMMA.16816.F32.BF16 R4, R76, R80.reuse, R4 ;  /* 0x000000504c04723c */ /* 0x090fe80000041804 */
[----:B------:R-:W-:Y:S01]  /*1c6d0*/  MUFU.EX2 R135, R232 ;  /* 0x000000e800877308 */ /* 0x000fe20000000800 */
[----:B------:R-:W-:Y:S02]  /*1c6e0*/  MOV R93, R96 ;  /* 0x00000060005d7202 */ /* 0x000fe40000000f00 */
[----:B------:R-:W-:Y:S01]  /*1c6f0*/  MOV R96, R97 ;  /* 0x0000006100607202 */ /* 0x000fe20000000f00 */
[C---:B------:R-:W-:Y:S06]  /*1c700*/  HMMA.16816.F32.BF16 R8, R84.reuse, R80, R8 ;  /* 0x000000505408723c */ /* 0x040fec0000041808 */
[----:B------:R-:W4:Y:S01]  /*1c710*/  MUFU.EX2 R169, R231 ;  /* 0x000000e700a97308 */ /* 0x000f220000000800 */
[----:B------:R-:W-:Y:S01]  /*1c720*/  MOV R97, R187 ;  /* 0x000000bb00617202 */ /* 0x000fe20000000f00 */
[-C--:B------:R-:W-:Y:S08]  /*1c730*/  HMMA.16816.F32.BF16 R12, R84, R82.reuse, R12 ;  /* 0x00000052540c723c */ /* 0x080ff0000004180c */
[----:B------:R-:W-:Y:S01]  /*1c740*/  MUFU.EX2 R172, R172 ;  /* 0x000000ac00ac7308 */ /* 0x000fe20000000800 */
[C---:B------:R-:W-:Y:S01]  /*1c750*/  HMMA.16816.F32.BF16 R16, R76.reuse, R82, R16 ;  /* 0x000000524c10723c */ /* 0x040fe20000041810 */
[----:B------:R-:W1:Y:S03]  /*1c760*/  LDSM.16.MT88.4 R80, [R220+0x9000] ;  /* 0x00900000dc50783b */ /* 0x000e660000004200 */
[----:B------:R-:W-:Y:S02]  /*1c770*/  MOV R187, R194 ;  /* 0x000000c200bb7202 */ /* 0x000fe40000000f00 */
[----:B------:R-:W-:Y:S03]  /*1c780*/  MOV R194, R193 ;  /* 0x000000c100c27202 */ /* 0x000fe60000000f00 */
[----:B------:R-:W-:Y:S02]  /*1c790*/  MUFU.EX2 R181, R181 ;  /* 0x000000b500b57308 */ /* 0x000fe40000000800 */
[----:B------:R-:W-:Y:S02]  /*1c7a0*/  MOV R193, R180 ;  /* 0x000000b400c17202 */ /* 0x000fe40000000f00 */
[----:B------:R-:W-:Y:S02]  /*1c7b0*/  MOV R180, R183 ;  /* 0x000000b700b47202 */ /* 0x000fe40000000f00 */
[----:B------:R-:W-:Y:S04]  /*1c7c0*/  MOV R183, R182 ;  /* 0x000000b600b77202 */ /* 0x000fe80000000f00 */
        /* <DEDUP_REMOVED lines=15> */
[----:B------:R4:W-:Y:S01]  /*1c8c0*/  MUFU.EX2 R193, R224 ;  /* 0x000000e000c17308 */ /* 0x0009e20000000800 */
[-C--:B-1----:R-:W-:Y:S01]  /*1c8d0*/  HMMA.16816.F32.BF16 R20, R76, R80.reuse, R20 ;  /* 0x000000504c14723c */ /* 0x082fe20000041814 */
[----:B----4-:R4:W5:Y:S02]  /*1c8e0*/  LDL.LU R225, [R1+0x10c] ;  /* 0x00010c0001e17983 */ /* 0x0109640000300800 */
[----:B------:R-:W-:Y:S02]  /*1c8f0*/  MOV R197, R75 ;  /* 0x0000004b00c57202 */ /* 0x000fe40000000f00 */
[----:B------:R-:W-:Y:S01]  /*1c900*/  MOV R75, R93 ;  /* 0x0000005d004b7202 */ /* 0x000fe20000000f00 */
[C---:B------:R-:W-:Y:S03]  /*1c910*/  HMMA.16816.F32.BF16 R24, R84.reuse, R80, R24 ;  /* 0x000000505418723c */ /* 0x040fe60000041818 */
[----:B------:R-:W-:Y:S02]  /*1c920*/  MUFU.EX2 R119, R240 ;  /* 0x000000f000777308 */ /* 0x000fe40000000800 */
[----:B------:R-:W-:Y:S01]  /*1c930*/  MOV R93, R96 ;  /* 0x00000060005d7202 */ /* 0x000fe20000000f00 */
[-C--:B------:R-:W-:Y:S07]  /*1c940*/  HMMA.16816.F32.BF16 R28, R84, R82.reuse, R28 ;  /* 0x00000052541c723c */ /* 0x080fee000004181c */
[----:B------:R-:W-:Y:S01]  /*1c950*/  MUFU.EX2 R127, R239 ;  /* 0x000000ef007f7308 */ /* 0x000fe20000000800 */
[----:B------:R4:W5:Y:S03]  /*1c960*/  LDL.LU R224, [R1+0x108] ;  /* 0x0001080001e07983 */ /* 0x0009660000300800 */
[----:B------:R-:W-:Y:S01]  /*1c970*/  MOV R96, R97 ;  /* 0x0000006100607202 */ /* 0x000fe20000000f00 */
[C---:B------:R-:W-:Y:S01]  /*1c980*/  HMMA.16816.F32.BF16 R32, R76.reuse, R82, R32 ;  /* 0x000000524c20723c */ /* 0x040fe20000041820 */
[----:B------:R-:W1:Y:S03]  /*1c990*/  LDSM.16.MT88.4 R80, [R218+0x9000] ;  /* 0x00900000da50783b */ /* 0x000e660000004200 */
[----:B------:R-:W-:Y:S01]  /*1c9a0*/  MOV R97, R187 ;  /* 0x000000bb00617202 */ /* 0x000fe20000000f00 */
[----:B------:R-:W-:Y:S01]  /*1c9b0*/  MUFU.EX2 R132, R238 ;  /* 0x000000ee00847308 */ /* 0x000fe20000000800 */
[----:B------:R-:W-:Y:S02]  /*1c9c0*/  MOV R187, R194 ;  /* 0x000000c200bb7202 */ /* 0x000fe40000000f00 */
[----:B------:R-:W-:Y:S03]  /*1c9d0*/  MOV R113, R116 ;  /* 0x0000007400717202 */ /* 0x000fe60000000f00 */
[----:B------:R-:W-:Y:S04]  /*1c9e0*/  MOV R116, R117 ;  /* 0x0000007500747202 */ /* 0x000fe80000000f00 */
        /* <DEDUP_REMOVED lines=11> */
[----:B----4-:R4:W5:Y:S01]  /*1caa0*/  LDL.LU R223, [R1+0x104] ;  /* 0x0001040001df7983 */ /* 0x0109620000300800 */
[----:B------:R-:W-:Y:S02]  /*1cab0*/  MOV R113, R116 ;  /* 0x0000007400717202 */ /* 0x000fe40000000f00 */
[----:B------:R-:W-:Y:S02]  /*1cac0*/  MOV R116, R117 ;  /* 0x0000007500747202 */ /* 0x000fe40000000f00 */
[----:B------:R-:W-:Y:S02]  /*1cad0*/  MOV R117, R197 ;  /* 0x000000c500757202 */ /* 0x000fe40000000f00 */
[----:B------:R-:W-:Y:S02]  /*1cae0*/  MOV R197, R75 ;  /* 0x0000004b00c57202 */ /* 0x000fe40000000f00 */
[----:B------:R-:W-:Y:S01]  /*1caf0*/  MUFU.EX2 R192, R192 ;  /* 0x000000c000c07308 */ /* 0x000fe20000000800 */
[----:B------:R-:W-:Y:S01]  /*1cb00*/  MOV R75, R93 ;  /* 0x0000005d004b7202 */ /* 0x000fe20000000f00 */
[-C--:B-1----:R-:W-:Y:S03]  /*1cb10*/  HMMA.16816.F32.BF16 R36, R76, R80.reuse, R36 ;  /* 0x000000504c24723c */ /* 0x082fe60000041824 */
[----:B------:R-:W-:Y:S01]  /*1cb20*/  MOV R93, R96 ;  /* 0x00000060005d7202 */ /* 0x000fe20000000f00 */
[----:B------:R4:W5:Y:S02]  /*1cb30*/  LDL.LU R222, [R1+0x100] ;  /* 0x0001000001de7983 */ /* 0x0009640000300800 */
[C---:B------:R-:W-:Y:S02]  /*1cb40*/  HMMA.16816.F32.BF16 R40, R84.reuse, R80, R40 ;  /* 0x000000505428723c */ /* 0x040fe40000041828 */
[----:B------:R-:W-:Y:S03]  /*1cb50*/  MUFU.EX2 R190, R190 ;  /* 0x000000be00be7308 */ /* 0x000fe60000000800 */
[----:B------:R-:W-:Y:S01]  /*1cb60*/  MOV R96, R183 ;  /* 0x000000b700607202 */ /* 0x000fe20000000f00 */
[-C--:B------:R-:W-:Y:S06]  /*1cb70*/  HMMA.16816.F32.BF16 R44, R84, R82.reuse, R44 ;  /* 0x00000052542c723c */ /* 0x080fec000004182c */
[----:B------:R1:W-:Y:S01]  /*1cb80*/  MUFU.EX2 R183, R221 ;  /* 0x000000dd00b77308 */ /* 0x0003e20000000800 */
[----:B------:R-:W-:Y:S01]  /*1cb90*/  MOV R205, R112 ;  /* 0x0000007000cd7202 */ /* 0x000fe20000000f00 */
[C---:B------:R-:W-:Y:S01]  /*1cba0*/  HMMA.16816.F32.BF16 R48, R76.reuse, R82, R48 ;  /* 0x000000524c30723c */ /* 0x040fe20000041830 */
[----:B------:R-:W4:Y:S03]  /*1cbb0*/  LDSM.16.MT88.4 R80, [R219+0x9000] ;  /* 0x00900000db50783b */ /* 0x000f260000004200 */
[----:B------:R-:W-:Y:S04]  /*1cbc0*/  MOV R106, R205 ;  /* 0x000000cd006a7202 */ /* 0x000fe80000000f00 */
[----:B------:R-:W-:Y:S03]  /*1cbd0*/  MUFU.EX2 R200, R200 ;  /* 0x000000c800c87308 */ /* 0x000fe60000000800 */
[----:B------:R-:W-:Y:S02]  /*1cbe0*/  MOV R112, R113 ;  /* 0x0000007100707202 */ /* 0x000fe40000000f00 */
[----:B------:R-:W-:Y:S02]  /*1cbf0*/  MOV R113, R116 ;  /* 0x0000007400717202 */ /* 0x000fe40000000f00 */
[----:B------:R-:W-:Y:S01]  /*1cc00*/  MOV R247, R106 ;  /* 0x0000006a00f77202 */ /* 0x000fe20000000f00 */
[----:B-1----:R1:W5:Y:S01]  /*1cc10*/  LDL.LU R221, [R1+0xfc] ;  /* 0x0000fc0001dd7983 */ /* 0x0023620000300800 */
[----:B------:R-:W-:Y:S01]  /*1cc20*/  MOV R205, R113 ;  /* 0x0000007100cd7202 */ /* 0x000fe20000000f00 */
        /* <DEDUP_REMOVED lines=16> */
[-C--:B----4-:R-:W-:Y:S03]  /*1cd30*/  HMMA.16816.F32.BF16 R52, R76, R80.reuse, R52 ;  /* 0x000000504c34723c */ /* 0x090fe60000041834 */
[----:B------:R-:W-:Y:S02]  /*1cd40*/  MOV R107, R205 ;  /* 0x000000cd006b7202 */ /* 0x000fe40000000f00 */
[----:B------:R-:W-:Y:S01]  /*1cd50*/  MOV R205, R112 ;  /* 0x0000007000cd7202 */ /* 0x000fe20000000f00 */
[C---:B------:R-:W-:Y:S05]  /*1cd60*/  HMMA.16816.F32.BF16 R56, R84.reuse, R80, R56 ;  /* 0x000000505438723c */ /* 0x040fea0000041838 */
[----:B------:R-:W-:Y:S01]  /*1cd70*/  MOV R112, R198 ;  /* 0x000000c600707202 */ /* 0x000fe20000000f00 */
[-C--:B------:R-:W-:Y:S01]  /*1cd80*/  HMMA.16816.F32.BF16 R60, R84, R82.reuse, R60 ;  /* 0x00000052543c723c */ /* 0x080fe2000004183c */
[----:B------:R-:W4:Y:S01]  /*1cd90*/  LDSM.16.MT88.4 R84, [R217+0x9800] ;  /* 0x00980000d954783b */ /* 0x000f220000004200 */
[----:B------:R-:W-:Y:S03]  /*1cda0*/  MUFU.EX2 R205, R205 ;  /* 0x000000cd00cd7308 */ /* 0x000fe60000000800 */
[----:B------:R-:W-:Y:S01]  /*1cdb0*/  MOV R198, R96 ;  /* 0x0000006000c67202 */ /* 0x000fe20000000f00 */
[----:B------:R-:W-:Y:S03]  /*1cdc0*/  HMMA.16816.F32.BF16 R64, R76, R82, R64 ;  /* 0x000000524c40723c */ /* 0x000fe60000041840 */
[----:B------:R-:W-:Y:S02]  /*1cdd0*/  LDSM.16.MT88.4 R96, [R219+0xa000] ;  /* 0x00a00000db60783b */ /* 0x000fe40000004200 */
[----:B------:R-:W-:Y:S02]  /*1cde0*/  F2FP.BF16.F32.PACK_AB R81, R140, R137 ;  /* 0x000000898c51723e */ /* 0x000fe400000010ff */
[----:B------:R-:W-:Y:S04]  /*1cdf0*/  F2FP.BF16.F32.PACK_AB R76, R143, R142 ;  /* 0x0000008e8f4c723e */ /* 0x000fe800000010ff */
[----:B------:R-:W-:Y:S02]  /*1ce00*/  F2FP.BF16.F32.PACK_AB R78, R167, R159 ;  /* 0x0000009fa74e723e */ /* 0x000fe400000010ff */
[----:B------:R-:W-:Y:S02]  /*1ce10*/  F2FP.BF16.F32.PACK_AB R77, R152, R138 ;  /* 0x0000008a984d723e */ /* 0x000fe400000010ff */
[----:B------:R-:W-:Y:S02]  /*1ce20*/  F2FP.BF16.F32.PACK_AB R79, R158, R155 ;  /* 0x0000009b9e4f723e */ /* 0x000fe400000010ff */
[----:B------:R-:W-:Y:S02]  /*1ce30*/  F2FP.BF16.F32.PACK_AB R83, R157, R154 ;  /* 0x0000009a9d53723e */ /* 0x000fe400000010ff */
[----:B------:R-:W-:Y:S02]  /*1ce40*/  F2FP.BF16.F32.PACK_AB R80, R153, R139 ;  /* 0x0000008b9950723e */ /* 0x000fe400000010ff */
[----:B------:R-:W-:Y:S02]  /*1ce50*/  F2FP.BF16.F32.PACK_AB R82, R166, R156 ;  /* 0x0000009ca652723e */ /* 0x000fe400000010ff */
[----:B------:R-:W-:Y:S02]  /*1ce60*/  MOV R248, R108 ;  /* 0x0000006c00f87202 */ /* 0x000fe40000000f00 */
[----:B------:R-:W-:Y:S02]  /*1ce70*/  MOV R108, R116 ;  /* 0x00000074006c7202 */ /* 0x000fe40000000f00 */
[----:B------:R2:W-:Y:S01]  /*1ce80*/  MUFU.EX2 R129, R248 ;  /* 0x000000f800817308 */ /* 0x0005e20000000800 */
[----:B-1----:R-:W-:Y:S01]  /*1ce90*/  MOV R247, R74 ;  /* 0x0000004a00f77202 */ /* 0x002fe20000000f00 */
[-C--:B----4-:R-:W-:Y:S08]  /*1cea0*/  HMMA.16816.F32.BF16 R4, R76, R84.reuse, R4 ;  /* 0x000000544c04723c */ /* 0x090ff00000041804 */
[----:B------:R-:W-:Y:S01]  /*1ceb0*/  MUFU.EX2 R116, R241 ;  /* 0x000000f100747308 */ /* 0x000fe20000000800 */
[C---:B------:R-:W-:Y:S04]  /*1cec0*/  HMMA.16816.F32.BF16 R8, R80.reuse, R84, R8 ;  /* 0x000000545008723c */ /* 0x040fe80000041808 */
[----:B--2---:R-:W-:Y:S02]  /*1ced0*/  MOV R248, R107 ;  /* 0x0000006b00f87202 */ /* 0x004fe40000000f00 */
[-C--:B------:R-:W-:Y:S03]  /*1cee0*/  HMMA.16816.F32.BF16 R12, R80, R86.reuse, R12 ;  /* 0x00000056500c723c */ /* 0x080fe6000004180c */
[----:B------:R1:W-:Y:S02]  /*1cef0*/  MUFU.EX2 R202, R248 ;  /* 0x000000f800ca7308 */ /* 0x0003e40000000800 */
[----:B------:R-:W-:Y:S01]  /*1cf00*/  MOV R107, R201 ;  /* 0x000000c9006b7202 */ /* 0x000fe20000000f00 */
[C---:B------:R-:W-:Y:S01]  /*1cf10*/  HMMA.16816.F32.BF16 R16, R76.reuse, R86, R16 ;  /* 0x000000564c10723c */ /* 0x040fe20000041810 */
[----:B------:R-:W2:Y:S04]  /*1cf20*/  LDSM.16.MT88.4 R84, [R220+0x9800] ;  /* 0x00980000dc54783b */ /* 0x000ea80000004200 */
[----:B------:R-:W-:Y:S02]  /*1cf30*/  MOV R201, R188 ;  /* 0x000000bc00c97202 */ /* 0x000fe40000000f00 */
[----:B------:R4:W-:Y:S01]  /*1cf40*/  MUFU.EX2 R120, R107 ;  /* 0x0000006b00787308 */ /* 0x0009e20000000800 */
[----:B---3--:R-:W-:Y:S02]  /*1cf50*/  FFMA.FTZ R69, R69, R89, R111 ;  /* 0x0000005945457223 */ /* 0x008fe4000001006f */
[----:B------:R-:W-:Y:S02]  /*1cf60*/  LDSM.16.MT88.4 R88, [R217+0xa000] ;  /* 0x00a00000d958783b */ /* 0x000fe40000004200 */
[----:B------:R-:W-:Y:S05]  /*1cf70*/  FADD.FTZ R69, R115, R69 ;  /* 0x0000004573457221 */ /* 0x000fea0000010000 */
[----:B------:R-:W-:Y:S01]  /*1cf80*/  MUFU.EX2 R188, R235 ;  /* 0x000000eb00bc7308 */ /* 0x000fe20000000800 */
[----:B------:R-:W-:Y:S01]  /*1cf90*/  FADD.FTZ R74, R215, R69 ;  /* 0x00000045d74a7221 */ /* 0x000fe20000010000 */
[----:B-1----:R-:W-:Y:S08]  /*1cfa0*/  MOV R248, R114 ;  /* 0x0000007200f87202 */ /* 0x002ff00000000f00 */
[----:B------:R-:W-:Y:S01]  /*1cfb0*/  MUFU.EX2 R201, R201 ;  /* 0x000000c900c97308 */ /* 0x000fe20000000800 */
[----:B----4-:R-:W-:Y:S09]  /*1cfc0*/  MOV R107, R112 ;  /* 0x00000070006b7202 */ /* 0x010ff20000000f00 */
[----:B------:R-:W-:Y:S10]  /*1cfd0*/  MUFU.EX2 R107, R107 ;  /* 0x0000006b006b7308 */ /* 0x000ff40000000800 */
[----:B------:R1:W-:Y:S01]  /*1cfe0*/  MUFU.EX2 R115, R106 ;  /* 0x0000006a00737308 */ /* 0x0003e20000000800 */
[-C--:B--2---:R-:W-:Y:S09]  /*1cff0*/  HMMA.16816.F32.BF16 R20, R76, R84.reuse, R20 ;  /* 0x000000544c14723c */ /* 0x084ff20000041814 */
[----:B------:R-:W-:Y:S01]  /*1d000*/  MUFU.EX2 R114, R242 ;  /* 0x000000f200727308 */ /* 0x000fe20000000800 */
[C---:B------:R-:W-:Y:S06]  /*1d010*/  HMMA.16816.F32.BF16 R24, R80.reuse, R84, R24 ;  /* 0x000000545018723c */ /* 0x040fec0000041818 */
[-C--:B------:R-:W-:Y:S03]  /*1d020*/  HMMA.16816.F32.BF16 R28, R80, R86.reuse, R28 ;  /* 0x00000056501c723c */ /* 0x080fe6000004181c */
[----:B------:R-:W-:Y:S02]  /*1d030*/  MUFU.EX2 R112, R244 ;  /* 0x000000f400707308 */ /* 0x000fe40000000800 */
[----:B-1----:R-:W-:Y:S01]  /*1d040*/  MOV R106, R108 ;  /* 0x0000006c006a7202 */ /* 0x002fe20000000f00 */
[C---:B------:R-:W-:Y:S01]  /*1d050*/  HMMA.16816.F32.BF16 R32, R76.reuse, R86, R32 ;  /* 0x000000564c20723c */ /* 0x040fe20000041820 */
[----:B------:R-:W1:Y:S06]  /*1d060*/  LDSM.16.MT88.4 R84, [R218+0x9800] ;  /* 0x00980000da54783b */ /* 0x000e6c0000004200 */
[----:B------:R-:W-:Y:S01]  /*1d070*/  MUFU.EX2 R111, R245 ;  /* 0x000000f5006f7308 */ /* 0x000fe20000000800 */
[----:B------:R-:W-:Y:S09]  /*1d080*/  MOV R108, R113 ;  /* 0x00000071006c7202 */ /* 0x000ff20000000f00 */
[----:B------:R-:W2:Y:S10]  /*1d090*/  MUFU.EX2 R108, R108 ;  /* 0x0000006c006c7308 */ /* 0x000eb40000000800 */
[----:B------:R-:W-:Y:S10]  /*1d0a0*/  MUFU.EX2 R106, R106 ;  /* 0x0000006a006a7308 */ /* 0x000ff40000000800 */
[----:B------:R-:W3:Y:S01]  /*1d0b0*/  MUFU.EX2 R113, R243 ;  /* 0x000000f300717308 */ /* 0x000ee20000000800 */
[-C--:B-1----:R-:W-:Y:S06]  /*1d0c0*/  HMMA.16816.F32.BF16 R36, R76, R84.reuse, R36 ;  /* 0x000000544c24723c */ /* 0x082fec0000041824 */
[C---:B------:R-:W-:Y:S06]  /*1d0d0*/  HMMA.16816.F32.BF16 R40, R80.reuse, R84, R40 ;  /* 0x000000545028723c */ /* 0x040fec0000041828 */
[-C--:B------:R-:W-:Y:S06]  /*1d0e0*/  HMMA.16816.F32.BF16 R44, R80, R86.reuse, R44 ;  /* 0x00000056502c723c */ /* 0x080fec000004182c */
[C---:B------:R-:W-:Y:S01]  /*1d0f0*/  HMMA.16816.F32.BF16 R48, R76.reuse, R86, R48 ;  /* 0x000000564c30723c */ /* 0x040fe20000041830 */
[----:B------:R-:W1:Y:S05]  /*1d100*/  LDSM.16.MT88.4 R84, [R219+0x9800] ;  /* 0x00980000db54783b */ /* 0x000e6a0000004200 */
[-C--:B-1----:R-:W-:Y:S06]  /*1d110*/  HMMA.16816.F32.BF16 R52, R76, R84.reuse, R52 ;  /* 0x000000544c34723c */ /* 0x082fec0000041834 */
[C---:B------:R-:W-:Y:S01]  /*1d120*/  HMMA.16816.F32.BF16 R56, R80.reuse, R84, R56 ;  /* 0x000000545038723c */ /* 0x040fe20000041838 */
[----:B------:R-:W4:Y:S05]  /*1d130*/  LDL.LU R84, [R1+0x84] ;  /* 0x0000840001547983 */ /* 0x000f2a0000300800 */
[-C--:B------:R-:W-:Y:S06]  /*1d140*/  HMMA.16816.F32.BF16 R60, R80, R86.reuse, R60 ;  /* 0x00000056503c723c */ /* 0x080fec000004183c */
        /* <DEDUP_REMOVED lines=9> */
[-C--:B------:R-:W-:Y:S06]  /*1d1e0*/  HMMA.16816.F32.BF16 R4, R76, R88.reuse, R4 ;  /* 0x000000584c04723c */ /* 0x080fec0000041804 */
[C---:B------:R-:W-:Y:S06]  /*1d1f0*/  HMMA.16816.F32.BF16 R8, R80.reuse, R88, R8 ;  /* 0x000000585008723c */ /* 0x040fec0000041808 */
[-C--:B------:R-:W-:Y:S06]  /*1d200*/  HMMA.16816.F32.BF16 R12, R80, R90.reuse, R12 ;  /* 0x0000005a500c723c */ /* 0x080fec000004180c */
[C---:B------:R-:W-:Y:S01]  /*1d210*/  HMMA.16816.F32.BF16 R16, R76.reuse, R90, R16 ;  /* 0x0000005a4c10723c */ /* 0x040fe20000041810 */
[----:B------:R-:W-:Y:S04]  /*1d220*/  LDSM.16.MT88.4 R88, [R220+0xa800] ;  /* 0x00a80000dc58783b */ /* 0x000fe80000004200 */
[----:B----4-:R-:W-:Y:S04]  /*1d230*/  FFMA.FTZ R68, R68, R84, R109 ;  /* 0x0000005444447223 */ /* 0x010fe8000001006d */
[----:B------:R-:W4:Y:S01]  /*1d240*/  LDL.LU R84, [R1+0x8c] ;  /* 0x00008c0001547983 */ /* 0x000f220000300800 */
[----:B------:R-:W-:Y:S01]  /*1d250*/  MUFU.EX2 R109, R248 ;  /* 0x000000f8006d7308 */ /* 0x000fe20000000800 */
[----:B------:R-:W-:Y:S02]  /*1d260*/  FADD.FTZ R75, R110, R68 ;  /* 0x000000446e4b7221 */ /* 0x000fe40000010000 */
[----:B------:R1:W5:Y:S02]  /*1d270*/  LDL.LU R216, [R1+0xf8] ;  /* 0x0000f80001d87983 */ /* 0x0003640000300800 */
[----:B------:R-:W-:Y:S05]  /*1d280*/  FADD.FTZ R69, R213, R75 ;  /* 0x0000004bd5457221 */ /* 0x000fea0000010000 */
[----:B------:R-:W1:Y:S01]  /*1d290*/  MUFU.EX2 R110, R247 ;  /* 0x000000f7006e7308 */ /* 0x000e620000000800 */
[----:B------:R-:W-:Y:S04]  /*1d2a0*/  FADD.FTZ R69, R214, R69 ;  /* 0x00000045d6457221 */ /* 0x000fe80000010000 */
[----:B------:R-:W-:Y:S05]  /*1d2b0*/  FADD.FTZ R69, R104, R69 ;  /* 0x0000004568457221 */ /* 0x000fea0000010000 */
[----:B------:R2:W-:Y:S02]  /*1d2c0*/  MUFU.EX2 R104, R198 ;  /* 0x000000c600687308 */ /* 0x0005e40000000800 */
[----:B--2---:R-:W-:Y:S01]  /*1d2d0*/  F2FP.BF16.F32.PACK_AB R198, R107, R108 ;  /* 0x0000006c6bc6723e */ /* 0x004fe200000010ff */
[----:B----4-:R-:W-:Y:S02]  /*1d2e0*/  FFMA.FTZ R0, R0, R84, R95 ;  /* 0x0000005400007223 */ /* 0x010fe4000001005f */
[----:B------:R-:W2:Y:S02]  /*1d2f0*/  LDSM.16.MT88.4 R84, [R220+0xa000] ;  /* 0x00a00000dc54783b */ /* 0x000ea40000004200 */
[----:B------:R-:W-:Y:S01]  /*1d300*/  FADD.FTZ R68, R94, R0 ;  /* 0x000000005e447221 */ /* 0x000fe20000010000 */
[----:B------:R-:W-:Y:S03]  /*1d310*/  FADD.FTZ R0, R210, R3 ;  /* 0x00000003d2007221 */ /* 0x000fe60000010000 */
[----:B------:R-:W-:Y:S01]  /*1d320*/  FADD.FTZ R68, R207, R68 ;  /* 0x00000044cf447221 */ /* 0x000fe20000010000 */
[----:B------:R-:W-:Y:S01]  /*1d330*/  FADD.FTZ R3, R212, R0 ;  /* 0x00000000d4037221 */ /* 0x000fe20000010000 */
[----:B------:R-:W4:Y:S01]  /*1d340*/  LDSM.16.MT88.4 R92, [R218+0xa000] ;  /* 0x00a00000da5c783b */ /* 0x000f220000004200 */
        /* <DEDUP_REMOVED lines=15> */
[----:B------:R-:W-:Y:S01]  /*1d440*/  LDSM.16.MT88.4 R144, [R217+0xb800] ;  /* 0x00b80000d990783b */ /* 0x000fe20000004200 */
[----:B------:R-:W-:Y:S01]  /*1d450*/  FADD.FTZ R0, R103, R0 ;  /* 0x0000000067007221 */ /* 0x000fe20000010000 */
[----:B------:R-:W-:Y:S01]  /*1d460*/  FADD.FTZ R68, R162, R75 ;  /* 0x0000004ba2447221 */ /* 0x000fe20000010000 */
[----:B------:R-:W-:Y:S01]  /*1d470*/  FADD.FTZ R3, R150, R69 ;  /* 0x0000004596037221 */ /* 0x000fe20000010000 */
[----:B------:R-:W-:Y:S01]  /*1d480*/  MUFU.EX2 R75, R195 ;  /* 0x000000c3004b7308 */ /* 0x000fe20000000800 */
[----:B------:R-:W-:Y:S01]  /*1d490*/  FADD.FTZ R69, R136, R74 ;  /* 0x0000004a88457221 */ /* 0x000fe20000010000 */
[----:B------:R-:W-:Y:S01]  /*1d4a0*/  FADD.FTZ R74, R123, R68 ;  /* 0x000000447b4a7221 */ /* 0x000fe20000010000 */
[----:B------:R-:W-:Y:S01]  /*1d4b0*/  FADD.FTZ R68, R124, R3 ;  /* 0x000000037c447221 */ /* 0x000fe20000010000 */
[----:B------:R-:W-:Y:S01]  /*1d4c0*/  LDSM.16.MT88.4 R100, [R219+0xb000] ;  /* 0x00b00000db64783b */ /* 0x000fe20000004200 */
[----:B------:R-:W-:Y:S01]  /*1d4d0*/  FADD.FTZ R69, R141, R69 ;  /* 0x000000458d457221 */ /* 0x000fe20000010000 */
[----:B------:R-:W-:Y:S01]  /*1d4e0*/  FADD.FTZ R3, R126, R0 ;  /* 0x000000007e037221 */ /* 0x000fe20000010000 */
[----:B------:R-:W-:Y:S03]  /*1d4f0*/  FADD.FTZ R0, R229, R68 ;  /* 0x00000044e5007221 */ /* 0x000fe60000010000 */
[----:B------:R-:W1:Y:S01]  /*1d500*/  MUFU.EX2 R105, R199 ;  /* 0x000000c700697308 */ /* 0x000e620000000800 */
[----:B------:R-:W-:Y:S01]  /*1d510*/  FADD.FTZ R68, R176, R69 ;  /* 0x00000045b0447221 */ /* 0x000fe20000010000 */
[-C--:B--2---:R-:W-:Y:S03]  /*1d520*/  HMMA.16816.F32.BF16 R20, R76, R84.reuse, R20 ;  /* 0x000000544c14723c */ /* 0x084fe60000041814 */
[----:B------:R-:W-:Y:S01]  /*1d530*/  FADD.FTZ R3, R148, R3 ;  /* 0x0000000394037221 */ /* 0x000fe20000010000 */
[----:B------:R-:W-:Y:S02]  /*1d540*/  FADD.FTZ R0, R208, R0 ;  /* 0x00000000d0007221 */ /* 0x000fe40000010000 */
[C---:B------:R-:W-:Y:S05]  /*1d550*/  HMMA.16816.F32.BF16 R24, R80.reuse, R84, R24 ;  /* 0x000000545018723c */ /* 0x040fea0000041818 */
[----:B------:R-:W-:Y:S01]  /*1d560*/  FADD.FTZ R69, R151, R3 ;  /* 0x0000000397457221 */ /* 0x000fe20000010000 */
[-C--:B------:R-:W-:Y:S05]  /*1d570*/  HMMA.16816.F32.BF16 R28, R80, R86.reuse, R28 ;  /* 0x00000056501c723c */ /* 0x080fea000004181c */
[----:B------:R-:W-:Y:S01]  /*1d580*/  FADD.FTZ R3, R161, R0 ;  /* 0x00000000a1037221 */ /* 0x000fe20000010000 */
[C---:B------:R-:W-:Y:S01]  /*1d590*/  HMMA.16816.F32.BF16 R32, R76.reuse, R86, R32 ;  /* 0x000000564c20723c */ /* 0x040fe20000041820 */
[----:B------:R-:W2:Y:S05]  /*1d5a0*/  LDSM.16.MT88.4 R84, [R217+0xa800] ;  /* 0x00a80000d954783b */ /* 0x000eaa0000004200 */
[-C--:B----4-:R-:W-:Y:S06]  /*1d5b0*/  HMMA.16816.F32.BF16 R36, R76, R92.reuse, R36 ;  /* 0x0000005c4c24723c */ /* 0x090fec0000041824 */
[C---:B------:R-:W-:Y:S06]  /*1d5c0*/  HMMA.16816.F32.BF16 R40, R80.reuse, R92, R40 ;  /* 0x0000005c5028723c */ /* 0x040fec0000041828 */
[-C--:B------:R-:W-:Y:S06]  /*1d5d0*/  HMMA.16816.F32.BF16 R44, R80, R94.reuse, R44 ;  /* 0x0000005e502c723c */ /* 0x080fec000004182c */
[C---:B------:R-:W-:Y:S01]  /*1d5e0*/  HMMA.16816.F32.BF16 R48, R76.reuse, R94, R48 ;  /* 0x0000005e4c30723c */ /* 0x040fe20000041830 */
[----:B------:R-:W4:Y:S05]  /*1d5f0*/  LDSM.16.MT88.4 R92, [R218+0xa800] ;  /* 0x00a80000da5c783b */ /* 0x000f2a0000004200 */
[-C--:B------:R-:W-:Y:S06]  /*1d600*/  HMMA.16816.F32.BF16 R52, R76, R96.reuse, R52 ;  /* 0x000000604c34723c */ /* 0x080fec0000041834 */
[C---:B------:R-:W-:Y:S06]  /*1d610*/  HMMA.16816.F32.BF16 R56, R80.reuse, R96, R56 ;  /* 0x000000605038723c */ /* 0x040fec0000041838 */
[-C--:B------:R-:W-:Y:S06]  /*1d620*/  HMMA.16816.F32.BF16 R60, R80, R98.reuse, R60 ;  /* 0x00000062503c723c */ /* 0x080fec000004183c */
[----:B------:R-:W-:Y:S01]  /*1d630*/  HMMA.16816.F32.BF16 R64, R76, R98, R64 ;  /* 0x000000624c40723c */ /* 0x000fe20000041840 */
[----:B------:R-:W3:Y:S04]  /*1d640*/  LDSM.16.MT88.4 R96, [R219+0xa800] ;  /* 0x00a80000db60783b */ /* 0x000ee80000004200 */
        /* <DEDUP_REMOVED lines=23> */
[-C--:B---3--:R-:W-:Y:S06]  /*1d7c0*/  HMMA.16816.F32.BF16 R52, R76, R96.reuse, R52 ;  /* 0x000000604c34723c */ /* 0x088fec0000041834 */
[C---:B------:R-:W-:Y:S01]  /*1d7d0*/  HMMA.16816.F32.BF16 R56, R80.reuse, R96, R56 ;  /* 0x000000605038723c */ /* 0x040fe20000041838 */
[----:B------:R1:W-:Y:S05]  /*1d7e0*/  MUFU.EX2 R97, R196 ;  /* 0x000000c400617308 */ /* 0x0003ea0000000800 */
[-C--:B------:R-:W-:Y:S05]  /*1d7f0*/  HMMA.16816.F32.BF16 R60, R80, R98.reuse, R60 ;  /* 0x00000062503c723c */ /* 0x080fea000004183c */
[----:B------:R-:W-:Y:S01]  /*1d800*/  MUFU.EX2 R96, R185 ;  /* 0x000000b900607308 */ /* 0x000fe20000000800 */
[----:B------:R-:W-:Y:S05]  /*1d810*/  HMMA.16816.F32.BF16 R64, R76, R98, R64 ;  /* 0x000000624c40723c */ /* 0x000fea0000041840 */
[----:B------:R-:W-:Y:S04]  /*1d820*/  F2FP.BF16.F32.PACK_AB R81, R118, R120 ;  /* 0x000000787651723e */ /* 0x000fe800000010ff */
[----:B------:R3:W4:Y:S02]  /*1d830*/  MUFU.EX2 R98, R197 ;  /* 0x000000c500627308 */ /* 0x0007240000000800 */
        /* <DEDUP_REMOVED lines=8> */
[----:B-1----:R-:W-:Y:S02]  /*1d8c0*/  F2FP.BF16.F32.PACK_AB R196, R109, R110 ;  /* 0x0000006e6dc4723e */ /* 0x002fe400000010ff */
[----:B---3--:R-:W-:Y:S01]  /*1d8d0*/  F2FP.BF16.F32.PACK_AB R197, R105, R106 ;  /* 0x0000006a69c5723e */ /* 0x008fe200000010ff */
[C---:B------:R-:W-:Y:S01]  /*1d8e0*/  HMMA.16816.F32.BF16 R8, R80.reuse, R84, R8 ;  /* 0x000000545008723c */ /* 0x040fe20000041808 */
[----:B------:R-:W1:Y:S04]  /*1d8f0*/  MUFU.EX2 R84, R186 ;  /* 0x000000ba00547308 */ /* 0x000e680000000800 */
[----:B----4-:R-:W-:Y:S01]  /*1d900*/  F2FP.BF16.F32.PACK_AB R199, R98, R104 ;  /* 0x0000006862c7723e */ /* 0x010fe200000010ff */
[-C--:B------:R-:W-:Y:S05]  /*1d910*/  HMMA.16816.F32.BF16 R12, R80, R86.reuse, R12 ;  /* 0x00000056500c723c */ /* 0x080fea000004180c */
[----:B------:R-:W-:Y:S01]  /*1d920*/  MUFU.EX2 R85, R246 ;  /* 0x000000f600557308 */ /* 0x000fe20000000800 */
[----:B------:R-:W-:Y:S01]  /*1d930*/  F2FP.BF16.F32.PACK_AB R185, R96, R97 ;  /* 0x0000006160b9723e */ /* 0x000fe200000010ff */
[C---:B------:R-:W-:Y:S08]  /*1d940*/  HMMA.16816.F32.BF16 R16, R76.reuse, R86, R16 ;  /* 0x000000564c10723c */ /* 0x040ff00000041810 */
[----:B------:R2:W-:Y:S01]  /*1d950*/  MUFU.EX2 R87, R2 ;  /* 0x0000000200577308 */ /* 0x0005e20000000800 */
[-C--:B------:R-:W-:Y:S03]  /*1d960*/  HMMA.16816.F32.BF16 R20, R76, R88.reuse, R20 ;  /* 0x000000584c14723c */ /* 0x080fe60000041814 */
[----:B-1----:R-:W-:Y:S03]  /*1d970*/  F2FP.BF16.F32.PACK_AB R186, R75, R84 ;  /* 0x000000544bba723e */ /* 0x002fe600000010ff */
[C---:B------:R-:W-:Y:S03]  /*1d980*/  HMMA.16816.F32.BF16 R24, R80.reuse, R88, R24 ;  /* 0x000000585018723c */ /* 0x040fe60000041818 */
[----:B------:R-:W1:Y:S03]  /*1d990*/  MUFU.EX2 R88, R184 ;  /* 0x000000b800587308 */ /* 0x000e660000000800 */
[-C--:B------:R-:W-:Y:S07]  /*1d9a0*/  HMMA.16816.F32.BF16 R28, R80, R90.reuse, R28 ;  /* 0x0000005a501c723c */ /* 0x080fee000004181c */
[----:B------:R1:W3:Y:S01]  /*1d9b0*/  MUFU.EX2 R86, R187 ;  /* 0x000000bb00567308 */ /* 0x0002e20000000800 */
[----:B--2---:R-:W-:Y:S01]  /*1d9c0*/  FADD.FTZ R2, R149, R74 ;  /* 0x0000004a95027221 */ /* 0x004fe20000010000 */
[C---:B------:R-:W-:Y:S04]  /*1d9d0*/  HMMA.16816.F32.BF16 R32, R76.reuse, R90, R32 ;  /* 0x0000005a4c20723c */ /* 0x040fe80000041820 */
[----:B------:R-:W-:Y:S02]  /*1d9e0*/  FADD.FTZ R2, R160, R2 ;  /* 0x00000002a0027221 */ /* 0x000fe40000010000 */
[-C--:B------:R-:W-:Y:S05]  /*1d9f0*/  HMMA.16816.F32.BF16 R36, R76, R92.reuse, R36 ;  /* 0x0000005c4c24723c */ /* 0x080fea0000041824 */
[----:B------:R-:W-:Y:S01]  /*1da00*/  FADD.FTZ R74, R178, R68 ;  /* 0x00000044b24a7221 */ /* 0x000fe20000010000 */
[C---:B------:R-:W-:Y:S01]  /*1da10*/  HMMA.16816.F32.BF16 R40, R80.reuse, R92, R40 ;  /* 0x0000005c5028723c */ /* 0x040fe20000041828 */
[----:B------:R-:W-:Y:S04]  /*1da20*/  LDSM.16.MT88.4 R176, [R218+0xb800] ;  /* 0x00b80000dab0783b */ /* 0x000fe80000004200 */
[----:B------:R-:W-:Y:S01]  /*1da30*/  FADD.FTZ R68, R163, R2 ;  /* 0x00000002a3447221 */ /* 0x000fe20000010000 */
[-C--:B------:R-:W-:Y:S03]  /*1da40*/  HMMA.16816.F32.BF16 R44, R80, R94.reuse, R44 ;  /* 0x0000005e502c723c */ /* 0x080fe6000004182c */
[----:B------:R-:W2:Y:S02]  /*1da50*/  LDSM.16.MT88.4 R160, [R220+0xb800] ;  /* 0x00b80000dca0783b */ /* 0x000ea40000004200 */
        /* <DEDUP_REMOVED lines=11> */
[----:B-1----:R-:W-:Y:S01]  /*1db10*/  F2FP.BF16.F32.PACK_AB R187, R87, R88 ;  /* 0x0000005857bb723e */ /* 0x002fe200000010ff */
[-C--:B------:R-:W-:Y:S05]  /*1db20*/  HMMA.16816.F32.BF16 R140, R196, R144.reuse, R4 ;  /* 0x00000090c48c723c */ /* 0x080fea0000041804 */
[----:B---3--:R-:W-:Y:S01]  /*1db30*/  F2FP.BF16.F32.PACK_AB R184, R86, R85 ;  /* 0x0000005556b8723e */ /* 0x008fe200000010ff */
[----:B------:R-:W-:Y:S01]  /*1db40*/  FADD.FTZ R0, R152, R69 ;  /* 0x0000004598007221 */ /* 0x000fe20000010000 */
[----:B------:R-:W-:Y:S01]  /*1db50*/  FADD.FTZ R5, R159, R74 ;  /* 0x0000004a9f057221 */ /* 0x000fe20000010000 */
[----:B------:R-:W-:Y:S03]  /*1db60*/  FADD.FTZ R3, R154, R3 ;  /* 0x000000039a037221 */ /* 0x000fe60000010000 */
        /* <DEDUP_REMOVED lines=8> */
[----:B------:R-:W-:Y:S05]  /*1dbf0*/  FADD.FTZ R8, R125, R5 ;  /* 0x000000057d087221 */ /* 0x000fea0000010000 */
[----:B------:R-:W-:Y:S01]  /*1dc00*/  FADD.FTZ R2, R156, R2 ;  /* 0x000000029c027221 */ /* 0x000fe20000010000 */
[----:B------:R-:W-:Y:S01]  /*1dc10*/  FADD.FTZ R8, R164, R8 ;  /* 0x00000008a4087221 */ /* 0x000fe20000010000 */
[-C--:B--2---:R-:W-:Y:S03]  /*1dc20*/  HMMA.16816.F32.BF16 R156, R196, R160.reuse, R20 ;  /* 0x000000a0c49c723c */ /* 0x084fe60000041814 */
        /* <DEDUP_REMOVED lines=8> */
[----:B------:R-:W-:Y:S02]  /*1dcb0*/  FADD.FTZ R3, R165, R3 ;  /* 0x00000003a5037221 */ /* 0x000fe40000010000 */
        /* <DEDUP_REMOVED lines=26> */
[----:B------:R-:W-:Y:S01]  /*1de60*/  MOV R133, R72 ;  /* 0x0000004800857202 */ /* 0x000fe20000000f00 */
        /* <DEDUP_REMOVED lines=13> */
[-C--:B-1----:R-:W-:Y:S03]  /*1df40*/  HMMA.16816.F32.BF16 R192, R196, R4.reuse, R52 ;  /* 0x00000004c4c0723c */ /* 0x082fe60000041834 */
[----:B------:R-:W-:Y:S01]  /*1df50*/  FADD.FTZ R3, R115, R3 ;  /* 0x0000000373037221 */ /* 0x000fe20000010000 */
[----:B------:R-:W-:Y:S01]  /*1df60*/  FADD.FTZ R9, R202, R9 ;  /* 0x00000009ca097221 */ /* 0x000fe20000010000 */
        /* <DEDUP_REMOVED lines=24> */
[----:B------:R-:W-:Y:S01]  /*1e0f0*/  MOV R135, R71 ;  /* 0x0000004700877202 */ /* 0x000fe20000000f00 */
[----:B------:R2:W-:Y:S01]  /*1e100*/  STL [R1+0x88], R5 ;  /* 0x0000880501007387 */ /* 0x0005e20000100800 */
[----:B------:R-:W-:Y:S01]  /*1e110*/  FADD.FTZ R2, R98, R2 ;  /* 0x0000000262027221 */ /* 0x000fe20000010000 */
[----:B------:R-:W-:Y:S02]  /*1e120*/  FADD.FTZ R0, R75, R0 ;  /* 0x000000004b007221 */ /* 0x000fe40000010000 */
[----:B------:R2:W-:Y:S04]  /*1e130*/  STL [R1+0x80], R3 ;  /* 0x0000800301007387 */ /* 0x0005e80000100800 */
[----:B------:R2:W-:Y:S04]  /*1e140*/  STL [R1+0x84], R2 ;  /* 0x0000840201007387 */ /* 0x0005e80000100800 */
[----:B------:R2:W-:Y:S01]  /*1e150*/  STL [R1+0x8c], R0 ;  /* 0x00008c0001007387 */ /* 0x0005e20000100800 */
[----:B------:R-:W-:Y:S05]  /*1e160*/  @P1 BRA `(.L_x_574) ;  /* 0xffffff8c009c1947 */ /* 0x000fea000383ffff */
.L_x_573:
[----:B--2---:R-:W2:Y:S04]  /*1e170*/  LDL.LU R2, [R1+0x80] ;  /* 0x0000800001027983 */ /* 0x004ea80000300800 */
        /* <DEDUP_REMOVED lines=58> */
.L_x_577:
        /* <DEDUP_REMOVED lines=22> */
.L_x_578:
        /* <DEDUP_REMOVED lines=251> */
.L_x_580:
[----:B------:R-:W-:Y:S05]  /*1f630*/  BSYNC B0 ;  /* 0x0000000000007941 */ /* 0x000fea0003800000 */
.L_x_579:
        /* <DEDUP_REMOVED lines=45> */
.L_x_582:
[----:B------:R-:W-:Y:S05]  /*1f910*/  BSYNC B0 ;  /* 0x0000000000007941 */ /* 0x000fea0003800000 */
.L_x_581:
        /* <DEDUP_REMOVED lines=18> */
.L_x_584:
[----:B------:R-:W-:Y:S05]  /*1fa40*/  BSYNC B0 ;  /* 0x0000000000007941 */ /* 0x000fea0003800000 */
.L_x_583:
        /* <DEDUP_REMOVED lines=16> */
.L_x_586:
[----:B------:R-:W-:Y:S05]  /*1fb50*/  BSYNC B0 ;  /* 0x0000000000007941 */ /* 0x000fea0003800000 */
.L_x_585:
        /* <DEDUP_REMOVED lines=16> */
.L_x_588:
[----:B------:R-:W-:Y:S05]  /*1fc60*/  BSYNC B0 ;  /* 0x0000000000007941 */ /* 0x000fea0003800000 */
.L_x_587:
        /* <DEDUP_REMOVED lines=16> */
.L_x_590:
[----:B------:R-:W-:Y:S05]  /*1fd70*/  BSYNC B0 ;  /* 0x0000000000007941 */ /* 0x000fea0003800000 */
.L_x_589:
        /* <DEDUP_REMOVED lines=16> */
.L_x_592:
[----:B------:R-:W-:Y:S05]  /*1fe80*/  BSYNC B0 ;  /* 0x0000000000007941 */ /* 0x000fea0003800000 */
.L_x_591:
        /* <DEDUP_REMOVED lines=16> */
.L_x_594:
[----:B------:R-:W-:Y:S05]  /*1ff90*/  BSYNC B0 ;  /* 0x0000000000007941 */ /* 0x000fea0003800000 */
.L_x_593:
        /* <DEDUP_REMOVED lines=15> */
.L_x_514:
        /* <DEDUP_REMOVED lines=88> */
.L_x_596:
[----:B------:R-:W-:Y:S05]  /*20610*/  BSYNC B0 ;  /* 0x0000000000007941 */ /* 0x000fea0003800000 */
.L_x_595:
        /* <DEDUP_REMOVED lines=16> */
.L_x_598:
[----:B------:R-:W-:Y:S05]  /*20720*/  BSYNC B0 ;  /* 0x0000000000007941 */ /* 0x000fea0003800000 */
.L_x_597:
        /* <DEDUP_REMOVED lines=16> */
.L_x_600:
[----:B------:R-:W-:Y:S05]  /*20830*/  BSYNC B0 ;  /* 0x0000000000007941 */ /* 0x000fea0003800000 */
.L_x_599:
        /* <DEDUP_REMOVED lines=16> */
.L_x_602:
[----:B------:R-:W-:Y:S05]  /*20940*/  BSYNC B0 ;  /* 0x0000000000007941 */ /* 0x000fea0003800000 */
.L_x_601:
        /* <DEDUP_REMOVED lines=16> */
.L_x_604:
[----:B------:R-:W-:Y:S05]  /*20a50*/  BSYNC B0 ;  /* 0x0000000000007941 */ /* 0x000fea0003800000 */
.L_x_603:
        /* <DEDUP_REMOVED lines=25> */
.L_x_606:
[----:B------:R-:W-:Y:S05]  /*20bf0*/  BSYNC B0 ;  /* 0x0000000000007941 */ /* 0x000fea0003800000 */
.L_x_605:
        /* <DEDUP_REMOVED lines=19> */
.L_x_608:
[----:B------:R-:W-:Y:S05]  /*20d30*/  BSYNC B0 ;  /* 0x0000000000007941 */ /* 0x000fea0003800000 */
.L_x_607:
        /* <DEDUP_REMOVED lines=16> */
.L_x_610:
[----:B------:R-:W-:Y:S05]  /*20e40*/  BSYNC B0 ;  /* 0x0000000000007941 */ /* 0x000fea0003800000 */
.L_x_609:
        /* <DEDUP_REMOVED lines=11> */
.L_x_612:
[----:B------:R-:W-:Y:S05]  /*20f00*/  BSYNC B0 ;  /* 0x0000000000007941 */ /* 0x000fea0003800000 */
.L_x_611:
        /* <DEDUP_REMOVED lines=11> */
.L_x_614:
[----:B------:R-:W-:Y:S05]  /*20fc0*/  BSYNC B0 ;  /* 0x0000000000007941 */ /* 0x000fea0003800000 */
.L_x_613:
        /* <DEDUP_REMOVED lines=10> */
.L_x_616:
[----:B------:R-:W-:Y:S05]  /*21070*/  BSYNC B0 ;  /* 0x0000000000007941 */ /* 0x000fea0003800000 */
.L_x_615:
        /* <DEDUP_REMOVED lines=10> */
.L_x_618:
[----:B------:R-:W-:Y:S05]  /*21120*/  BSYNC B0 ;  /* 0x0000000000007941 */ /* 0x000fea0003800000 */
.L_x_617:
        /* <DEDUP_REMOVED lines=10> */
.L_x_620:
[----:B------:R-:W-:Y:S05]  /*211d0*/  BSYNC B0 ;  /* 0x0000000000007941 */ /* 0x000fea0003800000 */
.L_x_619:
        /* <DEDUP_REMOVED lines=10> */
.L_x_622:
[----:B------:R-:W-:Y:S05]  /*21280*/  BSYNC B0 ;  /* 0x0000000000007941 */ /* 0x000fea0003800000 */
.L_x_621:
        /* <DEDUP_REMOVED lines=10> */
.L_x_624:
[----:B------:R-:W-:Y:S05]  /*21330*/  BSYNC B0 ;  /* 0x0000000000007941 */ /* 0x000fea0003800000 */
.L_x_623:
        /* <DEDUP_REMOVED lines=10> */
.L_x_625:
        /* <DEDUP_REMOVED lines=10> */
.L_x_1422:


//--------------------- .text._ZN5flash16flash_fwd_kernelI23Flash_fwd_kernel_traitsILi64ELi128ELi64ELi4ELb0ELb0EN7cutlass10bfloat16_tE19Flash_kernel_traitsILi64ELi128ELi64ELi4ES3_EELb1ELb1ELb0ELb0ELb0ELb0ELb0ELb0EEEvNS_16Flash_fwd_paramsE --------------------------
	.section	.text._ZN5flash16flash_fwd_kernelI23Flash_fwd_kernel_traitsILi64ELi128ELi64ELi4ELb0ELb0EN7cutlass10bfloat16_tE19Flash_kernel_traitsILi64ELi128ELi64ELi4ES3_EELb1ELb1ELb0ELb0ELb0ELb0ELb0ELb0EEEvNS_16Flash_fwd_paramsE,"ax",@progbits
	.align	128
        .global         _ZN5flash16flash_fwd_kernelI23Flash_fwd_kernel_traitsILi64ELi128ELi64ELi4ELb0ELb0EN7cutlass10bfloat16_tE19Flash_kernel_traitsILi64ELi128ELi64ELi4ES3_EELb1ELb1ELb0ELb0ELb0ELb0ELb0ELb0EEEvNS_16Flash_fwd_paramsE
        .type           _ZN5flash16flash_fwd_kernelI23Flash_fwd_kernel_traitsILi64ELi128ELi64ELi4ELb0ELb0EN7cutlass10bfloat16_tE19Flash_kernel_traitsILi64ELi128ELi64ELi4ES3_EELb1ELb1ELb0ELb0ELb0ELb0ELb0ELb0EEEvNS_16Flash_fwd_paramsE,@function
        .size           _ZN5flash16flash_fwd_kernelI23Flash_fwd_kernel_traitsILi64ELi128ELi64ELi4ELb0ELb0EN7cutlass10bfloat16_tE19Flash_kernel_traitsILi64ELi128ELi64ELi4ES3_EELb1ELb1ELb0ELb0ELb0ELb0ELb0ELb0EEEvNS_16Flash_fwd_paramsE,(.L_x_1423 - _ZN5flash16flash_fwd_kernelI23Flash_fwd_kernel_traitsILi64ELi128ELi64ELi4ELb0ELb0EN7cutlass10bfloat16_tE19Flash_kernel_traitsILi64ELi128ELi64ELi4ES3_EELb1ELb1ELb0ELb0ELb0ELb0ELb0ELb0EEEvNS_16Flash_fwd_paramsE)
        .other          _ZN5flash16flash_fwd_kernelI23Flash_fwd_kernel_traitsILi64ELi128ELi64ELi4ELb0ELb0EN7cutlass10bfloat16_tE19Flash_kernel_traitsILi64ELi128ELi64ELi4ES3_EELb1ELb1ELb0ELb0ELb0ELb0ELb0ELb0EEEvNS_16Flash_fwd_paramsE,@"STO_CUDA_ENTRY STV_DEFAULT"
_ZN5flash16flash_fwd_kernelI23Flash_fwd_kernel_traitsILi64ELi128ELi64ELi4ELb0ELb0EN7cutlass10bfloat16_tE19Flash_kernel_traitsILi64ELi128ELi64ELi4ES3_EELb1ELb1ELb0ELb0ELb0ELb0ELb0ELb0EEEvNS_16Flash_fwd_paramsE:
.text._ZN5flash16flash_fwd_kernelI23Flash_fwd_kernel_traitsILi64ELi128ELi64ELi4ELb0ELb0EN7cutlass10bfloat16_tE19Flash_kernel_traitsILi64ELi128ELi64ELi4ES3_EELb1ELb1ELb0ELb0ELb0ELb0ELb0ELb0EEEvNS_16Flash_fwd_paramsE:
[----:B------:R-:W1:Y:S08]  /*0000*/  LDC R1, c[0x0][0x28] ;  /* 0x00000a00ff017b82 */ /* 0x000e700000000800 */
[----:B------:R-:W2:Y:S01]  /*0010*/  LDC R10, c[0x0][0x3a8] ;  /* 0x0000ea00ff0a7b82 */ /* 0x000ea20000000800 */
[----:B------:R-:W-:Y:S01]  /*0020*/  ULDC.U8 UR4, c[0x0][0x3b4] ;  /* 0x0000ed0000047ab9 */ /* 0x000fe20000000000 */
[----:B------:R-:W-:Y:S01]  /*0030*/  ULDC.64 UR22, c[0x0][0x3a0] ;  /* 0x0000e80000167ab9 */ /* 0x000fe20000000a00 */
[----:B------:R-:W-:Y:S01]  /*0040*/  ISETP.NE.AND P3, PT, RZ, UR4, PT ;  /* 0x00000004ff007c0c */ /* 0x000fe2000bf65270 */
[----:B------:R-:W-:Y:S01]  /*0050*/  IMAD.U32 R2, RZ, RZ, UR22 ;  /* 0x00000016ff027e24 */ /* 0x000fe2000f8e00ff */
[----:B------:R-:W-:Y:S01]  /*0060*/  ULDC.64 UR20, c[0x0][0x208] ;  /* 0x0000820000147ab9 */ /* 0x000fe20000000a00 */
[----:B------:R-:W-:-:S02]  /*0070*/  IMAD.U32 R3, RZ, RZ, UR23 ;  /* 0x00000017ff037e24 */ /* 0x000fc4000f8e00ff */
[----:B------:R-:W3:Y:S01]  /*0080*/  LDC R11, c[0x0][0x3ac] ;  /* 0x0000eb00ff0b7b82 */ /* 0x000ee20000000800 */
[----:B-1----:R-:W-:-:S07]  /*0090*/  VIADD R1, R1, 0xffffff80 ;  /* 0xffffff8001017836 */ /* 0x002fce0000000000 */
[----:B------:R2:W4:Y:S01]  /*00a0*/  @P3 LDG.E.64 R4, desc[UR20][R2.64] ;  /* 0x0000001402043981 */ /* 0x000522000c1e1b00 */
[----:B------:R-:W1:Y:S01]  /*00b0*/  LDC.64 R6, c[0x0][0x300] ;  /* 0x0000c000ff067b82 */ /* 0x000e620000000a00 */
[----:B------:R-:W1:Y:S01]  /*00c0*/  S2R R147, SR_CTAID.X ;  /* 0x0000000000937919 */ /* 0x000e620000002500 */
[----:B------:R-:W1:Y:S06]  /*00d0*/  S2R R18, SR_CTAID.Y ;  /* 0x0000000000127919 */ /* 0x000e6c0000002600 */
[----:B------:R-:W1:Y:S01]  /*00e0*/  LDC.64 R8, c[0x0][0x2f0] ;  /* 0x0000bc00ff087b82 */ /* 0x000e620000000a00 */
[----:B------:R-:W1:Y:S01]  /*00f0*/  S2R R29, SR_CTAID.Z ;  /* 0x00000000001d7919 */ /* 0x000e620000002700 */
[----:B------:R-:W1:Y:S06]  /*0100*/  S2R R145, SR_TID.X ;  /* 0x0000000000917919 */ /* 0x000e6c0000002100 */
[----:B------:R-:W4:Y:S01]  /*0110*/  LDC.64 R14, c[0x0][0x2f0] ;  /* 0x0000bc00ff0e7b82 */ /* 0x000f220000000a00 */
[----:B--2---:R-:W-:-:S02]  /*0120*/  @P3 IMAD.MOV.U32 R2, RZ, RZ, R10 ;  /* 0x000000ffff023224 */ /* 0x004fc400078e000a */
[----:B---3--:R-:W-:-:S06]  /*0130*/  @P3 IMAD.MOV.U32 R3, RZ, RZ, R11 ;  /* 0x000000ffff033224 */ /* 0x008fcc00078e000b */
[----:B------:R-:W2:Y:S01]  /*0140*/  @P3 LDG.E.64 R2, desc[UR20][R2.64] ;  /* 0x0000001402023981 */ /* 0x000ea2000c1e1b00 */
[----:B-1----:R-:W-:Y:S01]  /*0150*/  ISETP.NE.U32.AND P0, PT, R6, RZ, PT ;  /* 0x000000ff0600720c */ /* 0x002fe20003f05070 */
[----:B------:R-:W-:Y:S01]  /*0160*/  IMAD.MOV.U32 R24, RZ, RZ, -0x1 ;  /* 0xffffffffff187424 */ /* 0x000fe200078e00ff */
[----:B------:R-:W-:Y:S02]  /*0170*/  ISETP.NE.U32.AND P4, PT, R8, RZ, PT ;  /* 0x000000ff0800720c */ /* 0x000fe40003f85070 */
[----:B------:R-:W-:Y:S01]  /*0180*/  ISETP.NE.AND.EX P1, PT, R7, RZ, PT, P0 ;  /* 0x000000ff0700720c */ /* 0x000fe20003f25300 */
[----:B------:R-:W1:Y:S01]  /*0190*/  LDC.U8 R8, c[0x0][0x3c2] ;  /* 0x0000f080ff087b82 */ /* 0x000e620000000000 */
[----:B------:R-:W-:Y:S02]  /*01a0*/  ISETP.NE.AND.EX P0, PT, R9, RZ, PT, P4 ;  /* 0x000000ff0900720c */ /* 0x000fe40003f05340 */
[----:B------:R-:W-:-:S05]  /*01b0*/  LOP3.LUT R0, R29, R147, R18, 0xfe, !PT ;  /* 0x000000931d007212 */ /* 0x000fca00078efe12 */
[----:B------:R-:W3:Y:S01]  /*01c0*/  LDC.64 R6, c[0x0][0x2f8] ;  /* 0x0000be00ff067b82 */ /* 0x000ee20000000a00 */
[----:B------:R-:W-:-:S07]  /*01d0*/  LOP3.LUT P2, RZ, R0, R145, RZ, 0xfc, !PT ;  /* 0x0000009100ff7212 */ /* 0x000fce000784fcff */
[----:B------:R-:W2:Y:S08]  /*01e0*/  @P3 LDC R0, c[0x0][0x3b0] ;  /* 0x0000ec00ff003b82 */ /* 0x000eb00000000800 */
[----:B------:R-:W1:Y:S01]  /*01f0*/  @!P2 LDC.64 R12, c[0x0][0x3b8] ;  /* 0x0000ee00ff0cab82 */ /* 0x000e620000000a00 */
[----:B----4-:R-:W-:Y:S02]  /*0200*/  @P3 R2UR UR22, R4 ;  /* 0x00000000041632ca */ /* 0x010fe400000e0000 */
[----:B------:R-:W-:-:S11]  /*0210*/  @P3 R2UR UR23, R5 ;  /* 0x00000000051732ca */ /* 0x000fd600000e0000 */
[----:B------:R-:W-:Y:S02]  /*0220*/  IMAD.U32 R4, RZ, RZ, UR22 ;  /* 0x00000016ff047e24 */ /* 0x000fe4000f8e00ff */
[----:B------:R-:W-:-:S05]  /*0230*/  IMAD.U32 R5, RZ, RZ, UR23 ;  /* 0x00000017ff057e24 */ /* 0x000fca000f8e00ff */
[----:B-1----:R1:W-:Y:S01]  /*0240*/  @!P2 STG.E.64 desc[UR20][R12.64], R4 ;  /* 0x000000040c00a986 */ /* 0x0023e2000c101b14 */
[----:B--2---:R-:W-:-:S05]  /*0250*/  @P3 IADD3 R10, P5, R2, R0, RZ ;  /* 0x00000000020a3210 */ /* 0x004fca0007fbe0ff */
[----:B------:R-:W-:Y:S02]  /*0260*/  @P3 IMAD.X R11, RZ, RZ, R3, P5 ;  /* 0x000000ffff0b3224 */ /* 0x000fe400028e0603 */
[----:B------:R-:W-:Y:S02]  /*0270*/  @!P2 IMAD.MOV.U32 R2, RZ, RZ, R10 ;  /* 0x000000ffff02a224 */ /* 0x000fe400078e000a */
[----:B------:R-:W-:-:S05]  /*0280*/  @!P2 IMAD.MOV.U32 R3, RZ, RZ, R11 ;  /* 0x000000ffff03a224 */ /* 0x000fca00078e000b */
[----:B------:R2:W-:Y:S01]  /*0290*/  @!P2 STG.E.64 desc[UR20][R12.64+0x8], R2 ;  /* 0x000008020c00a986 */ /* 0x0005e2000c101b14 */
[----:B-1----:R-:W-:Y:S02]  /*02a0*/  IMAD.WIDE R4, R18, 0x4, R14 ;  /* 0x0000000412047825 */ /* 0x002fe400078e020e */
[----:B------:R-:W1:Y:S03]  /*02b0*/  LDC R14, c[0x0][0x270] ;  /* 0x00009c00ff0e7b82 */ /* 0x000e660000000800 */
[----:B------:R-:W4:Y:S04]  /*02c0*/  @P0 LDG.E R24, desc[UR20][R4.64] ;  /* 0x0000001404180981 */ /* 0x000f28000c1e1900 */
[----:B------:R-:W4:Y:S01]  /*02d0*/  @P0 LDG.E R0, desc[UR20][R4.64+0x4] ;  /* 0x0000041404000981 */ /* 0x000f22000c1e1900 */
[----:B--2---:R-:W2:Y:S08]  /*02e0*/  @P1 LDC.64 R2, c[0x0][0x300] ;  /* 0x0000c000ff021b82 */ /* 0x004eb00000000a00 */
[----:B------:R-:W1:Y:S01]  /*02f0*/  LDC.64 R12, c[0x0][0x2f8] ;  /* 0x0000be00ff0c7b82 */ /* 0x000e620000000a00 */
[----:B------:R-:W-:-:S02]  /*0300*/  ISETP.NE.AND P3, PT, R8, RZ, PT ;  /* 0x000000ff0800720c */ /* 0x000fc40003f65270 */
[----:B---3--:R-:W-:Y:S01]  /*0310*/  ISETP.EQ.U32.AND P2, PT, R6, RZ, PT ;  /* 0x000000ff0600720c */ /* 0x008fe20003f42070 */
[----:B------:R-:W-:Y:S01]  /*0320*/  IMAD.MOV.U32 R8, RZ, RZ, RZ ;  /* 0x000000ffff087224 */ /* 0x000fe200078e00ff */
[----:B------:R-:W-:Y:S02]  /*0330*/  SHF.R.S32.HI R27, RZ, 0x1f, R145 ;  /* 0x0000001fff1b7819 */ /* 0x000fe40000011491 */
[----:B------:R-:W-:Y:S02]  /*0340*/  ISETP.EQ.OR.EX P2, PT, R7, RZ, !P3, P2 ;  /* 0x000000ff0700720c */ /* 0x000fe40005f42720 */
[----:B------:R-:W-:Y:S01]  /*0350*/  LEA.HI R136, R27, R145, RZ, 0x5 ;  /* 0x000000911b887211 */ /* 0x000fe200078f28ff */
[----:B--2---:R-:W-:-:S05]  /*0360*/  @P1 IMAD.WIDE R2, R18, 0x4, R2 ;  /* 0x0000000412021825 */ /* 0x004fca00078e0202 */
[----:B------:R2:W5:Y:S01]  /*0370*/  @P1 LDG.E R8, desc[UR20][R2.64] ;  /* 0x0000001402081981 */ /* 0x000562000c1e1900 */
[----:B------:R-:W-:Y:S02]  /*0380*/  IMAD.MOV.U32 R9, RZ, RZ, -0x1 ;  /* 0xffffffffff097424 */ /* 0x000fe400078e00ff */
[----:B-1----:R-:W-:-:S05]  /*0390*/  IMAD.WIDE R12, R18, 0x4, R12 ;  /* 0x00000004120c7825 */ /* 0x002fca00078e020c */
[----:B------:R1:W5:Y:S01]  /*03a0*/  @!P2 LDG.E R9, desc[UR20][R12.64] ;  /* 0x000000140c09a981 */ /* 0x000362000c1e1900 */
[----:B--2---:R-:W-:-:S05]  /*03b0*/  LOP3.LUT R2, R136, 0xffffffe0, RZ, 0xc0, !PT ;  /* 0xffffffe088027812 */ /* 0x004fca00078ec0ff */
[----:B------:R-:W-:-:S05]  /*03c0*/  IMAD.IADD R137, R145, 0x1, -R2 ;  /* 0x0000000191897824 */ /* 0x000fca00078e0a02 */
[----:B------:R-:W-:Y:S01]  /*03d0*/  SHF.R.S32.HI R2, RZ, 0x1f, R137 ;  /* 0x0000001fff027819 */ /* 0x000fe20000011489 */
[----:B----4-:R-:W-:Y:S02]  /*03e0*/  @P0 IMAD.IADD R66, R0, 0x1, -R24 ;  /* 0x0000000100420824 */ /* 0x010fe400078e0a18 */
[----:B------:R-:W-:-:S04]  /*03f0*/  IMAD R0, R18, R14, R29 ;  /* 0x0000000e12007224 */ /* 0x000fc800078e021d */
[----:B------:R-:W2:Y:S01]  /*0400*/  @!P0 LDC R66, c[0x0][0x2c4] ;  /* 0x0000b100ff428b82 */ /* 0x000ea20000000800 */
[----:B------:R-:W-:Y:S01]  /*0410*/  ISETP.NE.U32.AND P0, PT, R6, RZ, PT ;  /* 0x000000ff0600720c */ /* 0x000fe20003f05070 */
[----:B------:R-:W-:-:S03]  /*0420*/  IMAD.SHL.U32 R0, R0, 0x20, RZ ;  /* 0x0000002000007824 */ /* 0x000fc600078e00ff */
[----:B------:R-:W-:Y:S02]  /*0430*/  ISETP.NE.AND.EX P2, PT, R7, RZ, PT, P0 ;  /* 0x000000ff0700720c */ /* 0x000fe40003f45300 */
[----:B------:R-:W-:Y:S01]  /*0440*/  IADD3 R150, P1, P0, R0, R10, R137 ;  /* 0x0000000a00967210 */ /* 0x000fe2000783e089 */
[----:B------:R1:W-:Y:S04]  /*0450*/  STL [R1+0x54], R24 ;  /* 0x0000541801007387 */ /* 0x0003e80000100800 */
[----:B------:R1:W-:Y:S01]  /*0460*/  STL [R1+0x74], R150 ;  /* 0x0000749601007387 */ /* 0x0003e20000100800 */
[----:B------:R-:W-:-:S04]  /*0470*/  SHF.R.S32.HI R0, RZ, 0x1f, R0 ;  /* 0x0000001fff007819 */ /* 0x000fc80000011400 */
[----:B------:R-:W-:Y:S01]  /*0480*/  IADD3.X R148, R0, R11, R2, P1, P0 ;  /* 0x0000000b00947210 */ /* 0x000fe20000fe0402 */
[----:B------:R-:W-:Y:S06]  /*0490*/  @!P2 BRA `(.L_x_626) ;  /* 0x000000000010a947 */ /* 0x000fec0003800000 */
[----:B------:R-:W3:Y:S02]  /*04a0*/  @P3 LDG.E R0, desc[UR20][R12.64+0x4] ;  /* 0x000004140c003981 */ /* 0x000ee4000c1e1900 */
[----:B---3-5:R-:W-:-:S06]  /*04b0*/  @P3 IADD3 R4, R0, -R9, RZ ;  /* 0x8000000900043210 */ /* 0x028fcc0007ffe0ff */
[----:B------:R4:W5:Y:S01]  /*04c0*/  @!P3 LDG.E R4, desc[UR20][R12.64] ;  /* 0x000000140c04b981 */ /* 0x000962000c1e1900 */
[----:B------:R-:W-:Y:S05]  /*04d0*/  BRA `(.L_x_627) ;  /* 0x0000000000047947 */ /* 0x000fea0003800000 */
.L_x_626:
[----:B------:R-:W3:Y:S02]  /*04e0*/  LDC R4, c[0x0][0x2c8] ;  /* 0x0000b200ff047b82 */ /* 0x000ee40000000800 */
.L_x_627:
[----:B------:R-:W1:Y:S02]  /*04f0*/  LDC.64 R2, c[0x0][0x308] ;  /* 0x0000c200ff027b82 */ /* 0x000e640000000a00 */
[----:B-1----:R-:W-:-:S04]  /*0500*/  ISETP.NE.U32.AND P0, PT, R2, RZ, PT ;  /* 0x000000ff0200720c */ /* 0x002fc80003f05070 */
[----:B------:R-:W-:-:S13]  /*0510*/  ISETP.NE.AND.EX P0, PT, R3, RZ, PT, P0 ;  /* 0x000000ff0300720c */ /* 0x000fda0003f05300 */
[----:B------:R-:W1:Y:S01]  /*0520*/  @P0 LDC.64 R2, c[0x0][0x308] ;  /* 0x0000c200ff020b82 */ /* 0x000e620000000a00 */
[----:B------:R-:W-:-:S07]  /*0530*/  IMAD.SHL.U32 R146, R147, 0x80, RZ ;  /* 0x0000008093927824 */ /* 0x000fce00078e00ff */
[----:B------:R-:W3:Y:S01]  /*0540*/  @!P0 LDC R5, c[0x0][0x2cc] ;  /* 0x0000b300ff058b82 */ /* 0x000ee20000000800 */
[----:B--2---:R-:W-:Y:S01]  /*0550*/  ISETP.GT.AND P1, PT, R66, R146, PT ;  /* 0x000000924200720c */ /* 0x004fe20003f24270 */
[----:B-1----:R-:W-:-:S05]  /*0560*/  @P0 IMAD.WIDE R2, R18, 0x4, R2 ;  /* 0x0000000412020825 */ /* 0x002fca00078e0202 */
[----:B------:R1:W5:Y:S01]  /*0570*/  @P0 LDG.E R0, desc[UR20][R2.64] ;  /* 0x0000001402000981 */ /* 0x000362000c1e1900 */
[----:B------:R-:W2:Y:S06]  /*0580*/  @!P0 LDC.64 R2, c[0x0][0x318] ;  /* 0x0000c600ff028b82 */ /* 0x000eac0000000a00 */
[----:B-1-3--:R-:W-:Y:S05]  /*0590*/  @!P1 EXIT ;  /* 0x000000000000994d */ /* 0x00afea0003800000 */
[----:B------:R-:W1:Y:S01]  /*05a0*/  LDC R149, c[0x0][0x398] ;  /* 0x0000e600ff957b82 */ /* 0x000e620000000800 */
[----:B--2---:R-:W-:Y:S01]  /*05b0*/  @!P0 ISETP.NE.U32.AND P1, PT, R2, RZ, PT ;  /* 0x000000ff0200820c */ /* 0x004fe20003f25070 */
[----:B-----5:R-:W-:-:S03]  /*05c0*/  @P0 IMAD.IADD R64, R0, 0x1, -R8 ;  /* 0x0000000100400824 */ /* 0x020fc600078e0a08 */
[----:B------:R-:W-:-:S04]  /*05d0*/  @!P0 ISETP.NE.AND.EX P1, PT, R3, RZ, PT, P1 ;  /* 0x000000ff0300820c */ /* 0x000fc80003f25310 */
[----:B------:R-:W-:-:S04]  /*05e0*/  @!P0 SEL R0, R5, RZ, P1 ;  /* 0x000000ff05008207 */ /* 0x000fc80000800000 */
[----:B------:R-:W-:Y:S02]  /*05f0*/  @!P0 IADD3 R64, R0, R4, -R8 ;  /* 0x0000000400408210 */ /* 0x000fe40007ffe808 */
[----:B------:R-:W-:-:S03]  /*0600*/  IADD3 R0, -R66, 0xbf, R146 ;  /* 0x000000bf42007810 */ /* 0x000fc60007ffe192 */
[----:B------:R-:W-:-:S05]  /*0610*/  VIADD R2, R64, 0x3f ;  /* 0x0000003f40027836 */ /* 0x000fca0000000000 */
[----:B------:R-:W-:Y:S02]  /*0620*/  SHF.R.S32.HI R3, RZ, 0x1f, R2 ;  /* 0x0000001fff037819 */ /* 0x000fe40000011402 */
[----:B-1----:R-:W-:Y:S02]  /*0630*/  IADD3 R0, R0, R149, R64 ;  /* 0x0000009500007210 */ /* 0x002fe40007ffe040 */
[----:B------:R-:W-:Y:S02]  /*0640*/  LEA.HI R2, R3, R2, RZ, 0x6 ;  /* 0x0000000203027211 */ /* 0x000fe400078f30ff */
[----:B------:R-:W-:Y:S02]  /*0650*/  SHF.R.S32.HI R4, RZ, 0x1f, R0 ;  /* 0x0000001fff047819 */ /* 0x000fe40000011400 */
[----:B------:R-:W-:Y:S02]  /*0660*/  SHF.R.S32.HI R2, RZ, 0x6, R2 ;  /* 0x00000006ff027819 */ /* 0x000fe40000011402 */
[----:B------:R-:W-:-:S04]  /*0670*/  LEA.HI R0, R4, R0, RZ, 0x6 ;  /* 0x0000000004007211 */ /* 0x000fc800078f30ff */
[----:B------:R-:W-:-:S04]  /*0680*/  SHF.R.S32.HI R0, RZ, 0x6, R0 ;  /* 0x00000006ff007819 */ /* 0x000fc80000011400 */
[----:B------:R-:W-:-:S04]  /*0690*/  VIMNMX R248, R2, R0, PT ;  /* 0x0000000002f87248 */ /* 0x000fc80003fe0100 */
[----:B------:R-:W-:-:S13]  /*06a0*/  ISETP.GE.AND P0, PT, R248, 0x1, PT ;  /* 0x00000001f800780c */ /* 0x000fda0003f06270 */
[----:B------:R-:W-:Y:S05]  /*06b0*/  @!P0 BRA `(.L_x_628) ;  /* 0x0000014c00988947 */ /* 0x000fea0003800000 */
[----:B------:R-:W1:Y:S01]  /*06c0*/  LDC R30, c[0x0][0x278] ;  /* 0x00009e00ff1e7b82 */ /* 0x000e620000000800 */
[----:B------:R-:W-:Y:S02]  /*06d0*/  ISETP.NE.AND P1, PT, R24, -0x1, PT ;  /* 0xffffffff1800780c */ /* 0x000fe40003f25270 */
[----:B------:R-:W-:Y:S02]  /*06e0*/  ISETP.NE.AND P0, PT, R9, -0x1, PT ;  /* 0xffffffff0900780c */ /* 0x000fe40003f05270 */
[----:B------:R-:W-:Y:S02]  /*06f0*/  LEA.HI R11, R27, R145, RZ, 0x3 ;  /* 0x000000911b0b7211 */ /* 0x000fe400078f18ff */
[----:B------:R-:W-:Y:S02]  /*0700*/  IADD3 R21, -R146, R66, RZ ;  /* 0x0000004292157210 */ /* 0x000fe40007ffe1ff */
[----:B------:R-:W-:-:S03]  /*0710*/  SHF.R.S32.HI R10, RZ, 0x3, R11 ;  /* 0x00000003ff0a7819 */ /* 0x000fc6000001140b */
[----:B------:R2:W-:Y:S02]  /*0720*/  STL [R1+0x50], R21 ;  /* 0x0000501501007387 */ /* 0x0005e40000100800 */
[----:B------:R-:W3:Y:S01]  /*0730*/  @!P1 LDC.64 R14, c[0x0][0x228] ;  /* 0x00008a00ff0e9b82 */ /* 0x000ee20000000a00 */
[C---:B------:R-:W-:Y:S02]  /*0740*/  VIADD R4, R10.reuse, 0x40 ;  /* 0x000000400a047836 */ /* 0x040fe40000000000 */
[----:B------:R-:W-:Y:S02]  /*0750*/  VIADD R5, R10, 0x70 ;  /* 0x000000700a057836 */ /* 0x000fe40000000000 */
[----:B------:R-:W-:Y:S01]  /*0760*/  @P0 IMAD.IADD R6, R8, 0x1, R9 ;  /* 0x0000000108060824 */ /* 0x000fe200078e0209 */
[----:B------:R-:W-:Y:S02]  /*0770*/  ISETP.GE.AND P4, PT, R4, R21, PT ;  /* 0x000000150400720c */ /* 0x000fe40003f86270 */
[----:B------:R-:W4:Y:S01]  /*0780*/  @P0 LDC.64 R240, c[0x0][0x250] ;  /* 0x00009400fff00b82 */ /* 0x000f220000000a00 */
[----:B------:R-:W-:-:S02]  /*0790*/  @P0 IADD3 R4, R8, R9, RZ ;  /* 0x0000000908040210 */ /* 0x000fc40007ffe0ff */
[----:B-1----:R-:W-:-:S05]  /*07a0*/  IABS R0, R30 ;  /* 0x0000001e00007213 */ /* 0x002fca0000000000 */
[----:B------:R-:W-:Y:S01]  /*07b0*/  IMAD.MOV.U32 R28, RZ, RZ, R0 ;  /* 0x000000ffff1c7224 */ /* 0x000fe200078e0000 */
[----:B------:R-:W1:Y:S01]  /*07c0*/  @P0 LDC.64 R232, c[0x0][0x248] ;  /* 0x00009200ffe80b82 */ /* 0x000e620000000a00 */
[----:B------:R-:W-:Y:S02]  /*07d0*/  IADD3 R0, R10, 0x60, RZ ;  /* 0x000000600a007810 */ /* 0x000fe40007ffe0ff */
[----:B------:R-:W5:Y:S02]  /*07e0*/  I2F.RP R2, R28 ;  /* 0x0000001c00027306 */ /* 0x000f640000209400 */
[----:B------:R-:W-:-:S03]  /*07f0*/  ISETP.GE.AND P2, PT, R0, R21, PT ;  /* 0x000000150000720c */ /* 0x000fc60003f46270 */
[----:B------:R-:W2:Y:S01]  /*0800*/  @P1 LDC.64 R16, c[0x0][0x240] ;  /* 0x00009000ff101b82 */ /* 0x000ea20000000a00 */
[----:B------:R-:W-:Y:S02]  /*0810*/  P2R R25, PR, RZ, 0x4 ;  /* 0x00000004ff197803 */ /* 0x000fe40000000000 */
[----:B------:R-:W-:Y:S01]  /*0820*/  ISETP.GE.AND P2, PT, R5, R21, PT ;  /* 0x000000150500720c */ /* 0x000fe20003f46270 */
[----:B----4-:R-:W-:-:S03]  /*0830*/  @P0 IMAD R12, R4, R241, RZ ;  /* 0x000000f1040c0224 */ /* 0x010fc600078e02ff */
[----:B------:R-:W-:Y:S01]  /*0840*/  P2R R26, PR, RZ, 0x4 ;  /* 0x00000004ff1a7803 */ /* 0x000fe20000000000 */
[----:B------:R-:W-:Y:S01]  /*0850*/  @P0 IMAD.WIDE.U32 R4, R4, R240, RZ ;  /* 0x000000f004040225 */ /* 0x000fe200078e00ff */
[----:B-----5:R-:W4:Y:S03]  /*0860*/  MUFU.RCP R2, R2 ;  /* 0x0000000200027308 */ /* 0x020f260000001000 */
[----:B------:R-:W-:Y:S01]  /*0870*/  @P0 IMAD.IADD R23, R5, 0x1, R12 ;  /* 0x0000000105170824 */ /* 0x000fe200078e020c */
[----:B------:R-:W-:Y:S01]  /*0880*/  @P0 MOV R22, R4 ;  /* 0x0000000400160202 */ /* 0x000fe20000000f00 */
[C---:B-1----:R-:W-:Y:S01]  /*0890*/  @P0 IMAD R9, R6.reuse, R233, RZ ;  /* 0x000000e906090224 */ /* 0x042fe200078e02ff */
[----:B------:R-:W-:Y:S01]  /*08a0*/  LOP3.LUT R12, R11, 0xfffffff8, RZ, 0xc0, !PT ;  /* 0xfffffff80b0c7812 */ /* 0x000fe200078ec0ff */
[----:B------:R-:W-:-:S04]  /*08b0*/  @P0 IMAD.WIDE.U32 R6, R6, R232, RZ ;  /* 0x000000e806060225 */ /* 0x000fc800078e00ff */
[----:B------:R-:W-:Y:S01]  /*08c0*/  @P0 IMAD.IADD R20, R7, 0x1, R9 ;  /* 0x0000000107140824 */ /* 0x000fe200078e0209 */
[----:B------:R-:W-:Y:S01]  /*08d0*/  @P0 MOV R19, R6 ;  /* 0x0000000600130202 */ /* 0x000fe20000000f00 */
[----:B----4-:R-:W-:-:S04]  /*08e0*/  VIADD R2, R2, 0xffffffe ;  /* 0x0ffffffe02027836 */ /* 0x010fc80000000000 */
[----:B------:R1:W4:Y:S02]  /*08f0*/  F2I.FTZ.U32.TRUNC.NTZ R3, R2 ;  /* 0x0000000200037305 */ /* 0x000324000021f000 */
[----:B-1----:R-:W-:Y:S02]  /*0900*/  VIADD R2, R10, 0x50 ;  /* 0x000000500a027836 */ /* 0x002fe40000000000 */
[----:B----4-:R-:W-:-:S03]  /*0910*/  IMAD.MOV R0, RZ, RZ, -R3 ;  /* 0x000000ffff007224 */ /* 0x010fc600078e0a03 */
[----:B------:R-:W-:Y:S01]  /*0920*/  ISETP.GE.AND P5, PT, R2, R21, PT ;  /* 0x000000150200720c */ /* 0x000fe20003fa6270 */
[----:B------:R-:W-:Y:S01]  /*0930*/  IMAD R0, R0, R28, RZ ;  /* 0x0000001c00007224 */ /* 0x000fe200078e02ff */
[----:B------:R-:W-:-:S05]  /*0940*/  @!P1 SHF.R.S32.HI R2, RZ, 0x1f, R18 ;  /* 0x0000001fff029819 */ /* 0x000fca0000011412 */
[----:B---3--:R-:W-:-:S04]  /*0950*/  @!P1 IMAD R2, R2, R14, RZ ;  /* 0x0000000e02029224 */ /* 0x008fc800078e02ff */
[----:B------:R-:W-:Y:S01]  /*0960*/  @!P1 IMAD R15, R18, R15, R2 ;  /* 0x0000000f120f9224 */ /* 0x000fe200078e0202 */
[----:B------:R-:W-:-:S05]  /*0970*/  MOV R2, RZ ;  /* 0x000000ff00027202 */ /* 0x000fca0000000f00 */
[----:B------:R-:W-:Y:S01]  /*0980*/  IMAD.HI.U32 R13, R3, R0, R2 ;  /* 0x00000000030d7227 */ /* 0x000fe200078e0002 */
[----:B--2---:R-:W-:Y:S06]  /*0990*/  @P0 BRA `(.L_x_629) ;  /* 0x0000000000340947 */ /* 0x004fec0003800000 */
[----:B------:R-:W1:Y:S01]  /*09a0*/  LDC.64 R232, c[0x0][0x248] ;  /* 0x00009200ffe87b82 */ /* 0x000e620000000a00 */
[----:B------:R-:W-:Y:S02]  /*09b0*/  SHF.R.S32.HI R0, RZ, 0x1f, R8 ;  /* 0x0000001fff007819 */ /* 0x000fe40000011408 */
[----:B------:R-:W-:-:S05]  /*09c0*/  SHF.R.S32.HI R6, RZ, 0x1f, R18 ;  /* 0x0000001fff067819 */ /* 0x000fca0000011412 */
[----:B------:R-:W2:Y:S01]  /*09d0*/  LDC.64 R4, c[0x0][0x230] ;  /* 0x00008c00ff047b82 */ /* 0x000ea20000000a00 */
[-C--:B-1----:R-:W-:Y:S02]  /*09e0*/  IMAD R0, R0, R232.reuse, RZ ;  /* 0x000000e800007224 */ /* 0x082fe400078e02ff */
[----:B------:R-:W-:-:S04]  /*09f0*/  IMAD.WIDE.U32 R2, R8, R232, RZ ;  /* 0x000000e808027225 */ /* 0x000fc800078e00ff */
[----:B------:R-:W-:Y:S02]  /*0a00*/  IMAD R0, R8, R233, R0 ;  /* 0x000000e908007224 */ /* 0x000fe400078e0200 */
[----:B--2---:R-:W-:-:S03]  /*0a10*/  IMAD R6, R6, R4, RZ ;  /* 0x0000000406067224 */ /* 0x004fc600078e02ff */
[----:B------:R-:W-:Y:S01]  /*0a20*/  IADD3 R3, R3, R0, RZ ;  /* 0x0000000003037210 */ /* 0x000fe20007ffe0ff */
[C---:B------:R-:W-:Y:S02]  /*0a30*/  IMAD R5, R18.reuse, R5, R6 ;  /* 0x0000000512057224 */ /* 0x040fe400078e0206 */
[----:B------:R-:W-:-:S05]  /*0a40*/  IMAD.WIDE.U32 R2, R18, R4, R2 ;  /* 0x0000000412027225 */ /* 0x000fca00078e0002 */
[----:B------:R-:W-:Y:S02]  /*0a50*/  IADD3 R20, R3, R5, RZ ;  /* 0x0000000503147210 */ /* 0x000fe40007ffe0ff */
[----:B------:R-:W-:Y:S02]  /*0a60*/  MOV R19, R2 ;  /* 0x0000000200137202 */ /* 0x000fe40000000f00 */
.L_x_629:
[----:B------:R-:W-:Y:S05]  /*0a70*/  @P0 BRA `(.L_x_630) ;  /* 0x0000000000340947 */ /* 0x000fea0003800000 */
        /* <DEDUP_REMOVED lines=12> */
[----:B------:R-:W-:-:S07]  /*0b40*/  MOV R22, R2 ;  /* 0x0000000200167202 */ /* 0x000fce0000000f00 */
.L_x_630:
[----:B------:R-:W-:Y:S01]  /*0b50*/  IMAD.IADD R32, R145, 0x1, -R12 ;  /* 0x0000000191207824 */ /* 0x000fe200078e0a0c */
[----:B------:R-:W1:Y:S01]  /*0b60*/  S2UR UR4, SR_CgaCtaId ;  /* 0x00000000000479c3 */ /* 0x000e620000008800 */
[----:B------:R-:W-:Y:S01]  /*0b70*/  IMAD.SHL.U32 R0, R10, 0x40, RZ ;  /* 0x000000400a007824 */ /* 0x000fe200078e00ff */
[----:B------:R-:W-:Y:S01]  /*0b80*/  SHF.R.S32.HI R11, RZ, 0x1f, R10 ;  /* 0x0000001fff0b7819 */ /* 0x000fe2000001140a */
[----:B------:R-:W-:Y:S01]  /*0b90*/  @!P1 IMAD.WIDE.U32 R2, R18, R14, RZ ;  /* 0x0000000e12029225 */ /* 0x000fe200078e00ff */
[----:B------:R-:W-:Y:S01]  /*0ba0*/  SHF.L.U32 R178, R32, 0x3, RZ ;  /* 0x0000000320b27819 */ /* 0x000fe200000006ff */
[----:B------:R-:W-:Y:S01]  /*0bb0*/  ULDC.64 UR6, c[0x0][0x258] ;  /* 0x0000960000067ab9 */ /* 0x000fe20000000a00 */
[----:B------:R-:W-:Y:S01]  /*0bc0*/  IABS R6, R29 ;  /* 0x0000001d00067213 */ /* 0x000fe20000000000 */
[----:B------:R-:W-:Y:S01]  /*0bd0*/  @P1 IMAD.WIDE.U32 R4, R24, R16, RZ ;  /* 0x0000001018041225 */ /* 0x000fe200078e00ff */
[----:B------:R-:W-:Y:S01]  /*0be0*/  LOP3.LUT R0, R0, 0x1c0, RZ, 0xc0, !PT ;  /* 0x000001c000007812 */ /* 0x000fe200078ec0ff */
[----:B------:R-:W-:Y:S01]  /*0bf0*/  UMOV UR5, 0x400 ;  /* 0x0000040000057882 */ /* 0x000fe20000000000 */
[----:B------:R-:W-:Y:S01]  /*0c00*/  SHF.R.S32.HI R179, RZ, 0x1f, R178 ;  /* 0x0000001fffb37819 */ /* 0x000fe200000114b2 */
[----:B------:R-:W-:Y:S01]  /*0c10*/  IMAD.WIDE R34, R147, 0x80, R10 ;  /* 0x0000008093227825 */ /* 0x000fe200078e020a */
[----:B------:R-:W-:Y:S01]  /*0c20*/  @!P1 MOV R4, R2 ;  /* 0x0000000200049202 */ /* 0x000fe20000000f00 */
[----:B------:R-:W-:Y:S01]  /*0c30*/  BSSY B0, `(.L_x_631) ;  /* 0x0000030000007945 */ /* 0x000fe20003800000 */
[----:B------:R-:W-:Y:S01]  /*0c40*/  SHF.R.U32.HI R7, RZ, 0x3, R0 ;  /* 0x00000003ff077819 */ /* 0x000fe20000011600 */
[----:B------:R-:W-:Y:S01]  /*0c50*/  IMAD.MOV.U32 R16, RZ, RZ, R6 ;  /* 0x000000ffff107224 */ /* 0x000fe200078e0006 */
[----:B------:R-:W-:Y:S01]  /*0c60*/  LOP3.LUT R6, R0, 0x38, R178, 0xf8, !PT ;  /* 0x0000003800067812 */ /* 0x000fe200078ef8b2 */
[----:B------:R-:W-:Y:S01]  /*0c70*/  @P1 IMAD R0, R24, R17, R5 ;  /* 0x0000001118001224 */ /* 0x000fe200078e0205 */
[----:B------:R2:W-:Y:S01]  /*0c80*/  STL.64 [R1+0x28], R178 ;  /* 0x000028b201007387 */ /* 0x0005e20000100a00 */
[----:B------:R-:W-:Y:S01]  /*0c90*/  IADD3 R2, P0, R178, R4, RZ ;  /* 0x00000004b2027210 */ /* 0x000fe20007f1e0ff */
[----:B------:R-:W-:Y:S01]  /*0ca0*/  @!P1 IMAD.IADD R0, R3, 0x1, R15 ;  /* 0x0000000103009824 */ /* 0x000fe200078e020f */
[----:B------:R-:W-:Y:S01]  /*0cb0*/  LEA.HI R8, R27, R145, RZ, 0x6 ;  /* 0x000000911b087211 */ /* 0x000fe200078f30ff */
[----:B------:R2:W-:Y:S01]  /*0cc0*/  STL.64 [R1+0x20], R34 ;  /* 0x0000202201007387 */ /* 0x0005e20000100a00 */
[----:B------:R-:W-:Y:S01]  /*0cd0*/  IMAD.HI.U32 R14, R13, R16, RZ ;  /* 0x000000100d0e7227 */ /* 0x000fe200078e00ff */
[----:B------:R-:W-:Y:S01]  /*0ce0*/  LOP3.LUT R5, R6, R7, RZ, 0x3c, !PT ;  /* 0x0000000706057212 */ /* 0x000fe200078e3cff */
[----:B-1----:R-:W-:Y:S01]  /*0cf0*/  ULEA UR4, UR4, UR5, 0x18 ;  /* 0x0000000504047291 */ /* 0x002fe2000f8ec03f */
[C---:B------:R-:W-:Y:S01]  /*0d00*/  IADD3 R12, R10.reuse, 0x10, RZ ;  /* 0x000000100a0c7810 */ /* 0x040fe20007ffe0ff */
[----:B------:R-:W-:Y:S01]  /*0d10*/  IMAD.X R3, R179, 0x1, R0, P0 ;  /* 0x00000001b3037824 */ /* 0x000fe200000e0600 */
[-C--:B------:R-:W-:Y:S01]  /*0d20*/  ISETP.GE.AND P0, PT, R10, R21.reuse, PT ;  /* 0x000000150a00720c */ /* 0x080fe20003f06270 */
[----:B------:R-:W-:Y:S01]  /*0d30*/  IMAD.SHL.U32 R6, R8, 0x8, RZ ;  /* 0x0000000808067824 */ /* 0x000fe200078e00ff */
[----:B------:R-:W-:Y:S01]  /*0d40*/  SHF.R.S32.HI R0, RZ, 0x1f, R29 ;  /* 0x0000001fff007819 */ /* 0x000fe2000001141d */
[----:B------:R-:W-:Y:S01]  /*0d50*/  IMAD.MOV R7, RZ, RZ, -R14 ;  /* 0x000000ffff077224 */ /* 0x000fe200078e0a0e */
[----:B------:R-:W-:Y:S01]  /*0d60*/  ISETP.GE.AND P3, PT, R12, R21, PT ;  /* 0x000000150c00720c */ /* 0x000fe20003f66270 */
[----:B------:R-:W-:Y:S01]  /*0d70*/  IMAD.WIDE.U32 R8, R29, UR6, R2 ;  /* 0x000000061d087c25 */ /* 0x000fe2000f8e0002 */
[----:B------:R-:W-:-:S02]  /*0d80*/  LOP3.LUT R5, R5, 0xfffffe00, R6, 0xf8, !PT ;  /* 0xfffffe0005057812 */ /* 0x000fc400078ef806 */
[----:B------:R-:W-:Y:S01]  /*0d90*/  IADD3 R13, R10, 0x20, RZ ;  /* 0x000000200a0d7810 */ /* 0x000fe20007ffe0ff */
[----:B------:R-:W-:Y:S01]  /*0da0*/  IMAD R0, R0, UR6, RZ ;  /* 0x0000000600007c24 */ /* 0x000fe2000f8e02ff */
[----:B------:R-:W-:Y:S01]  /*0db0*/  LEA R191, R5, UR4, 0x1 ;  /* 0x0000000405bf7c11 */ /* 0x000fe2000f8e08ff */
[----:B------:R-:W-:Y:S02]  /*0dc0*/  IMAD R16, R28, R7, R16 ;  /* 0x000000071c107224 */ /* 0x000fe400078e0210 */
[----:B------:R-:W-:Y:S02]  /*0dd0*/  IMAD R0, R29, UR7, R0 ;  /* 0x000000071d007c24 */ /* 0x000fe4000f8e0200 */
[----:B------:R-:W-:Y:S01]  /*0de0*/  VIADD R18, R10, 0x30 ;  /* 0x000000300a127836 */ /* 0x000fe20000000000 */
[----:B------:R-:W-:Y:S02]  /*0df0*/  ISETP.GT.U32.AND P1, PT, R28, R16, PT ;  /* 0x000000101c00720c */ /* 0x000fe40003f24070 */
[----:B------:R-:W-:Y:S01]  /*0e00*/  IADD3 R7, R9, R0, RZ ;  /* 0x0000000009077210 */ /* 0x000fe20007ffe0ff */
[----:B------:R-:W-:Y:S10]  /*0e10*/  @P0 BRA `(.L_x_632) ;  /* 0x0000000000440947 */ /* 0x000ff40003800000 */
        /* <DEDUP_REMOVED lines=17> */
.L_x_632:
[----:B------:R-:W-:Y:S05]  /*0f30*/  BSYNC B0 ;  /* 0x0000000000007941 */ /* 0x000fea0003800000 */
.L_x_631:
[----:B------:R-:W-:Y:S01]  /*0f40*/  VIADD R65, R248, 0xffffffff ;  /* 0xfffffffff8417836 */ /* 0x000fe20000000000 */
[----:B------:R-:W-:Y:S01]  /*0f50*/  BSSY B0, `(.L_x_633) ;  /* 0x000001b000007945 */ /* 0x000fe20003800000 */
[----:B------:R-:W-:Y:S01]  /*0f60*/  @!P1 IMAD.IADD R16, R16, 0x1, -R28 ;  /* 0x0000000110109824 */ /* 0x000fe200078e0a1c */
[----:B------:R-:W-:Y:S01]  /*0f70*/  @!P1 IADD3 R14, R14, 0x1, RZ ;  /* 0x000000010e0e9810 */ /* 0x000fe20007ffe0ff */
[----:B------:R-:W-:Y:S01]  /*0f80*/  IMAD R15, R65, -0x40, R64 ;  /* 0xffffffc0410f7824 */ /* 0x000fe200078e0240 */
[-C--:B------:R-:W-:Y:S02]  /*0f90*/  ISETP.GE.AND P2, PT, R13, R21.reuse, PT ;  /* 0x000000150d00720c */ /* 0x080fe40003f46270 */
[----:B------:R-:W-:Y:S01]  /*0fa0*/  ISETP.GE.AND P1, PT, R18, R21, PT ;  /* 0x000000151200720c */ /* 0x000fe20003f26270 */
[----:B------:R-:W-:-:S12]  /*0fb0*/  @P3 BRA `(.L_x_634) ;  /* 0x0000000000503947 */ /* 0x000fd80003800000 */
        /* <DEDUP_REMOVED lines=8> */
[----:B---3--:R-:W-:Y:S02]  /*1040*/  IMAD R4, R2, UR6, RZ ;  /* 0x0000000602047c24 */ /* 0x008fe4000f8e02ff */
        /* <DEDUP_REMOVED lines=11> */
.L_x_634:
[----:B------:R-:W-:Y:S05]  /*1100*/  BSYNC B0 ;  /* 0x0000000000007941 */ /* 0x000fea0003800000 */
.L_x_633:
[----:B------:R-:W-:Y:S01]  /*1110*/  ISETP.GE.AND P0, PT, R12, R15, PT ;  /* 0x0000000f0c00720c */ /* 0x000fe20003f06270 */
[----:B------:R-:W-:Y:S03]  /*1120*/  BSSY B0, `(.L_x_635) ;  /* 0x0000017000007945 */ /* 0x000fe60003800000 */
[----:B------:R-:W-:Y:S01]  /*1130*/  P2R R24, PR, RZ, 0x1 ;  /* 0x00000001ff187803 */ /* 0x000fe20000000000 */
[----:B------:R-:W-:Y:S08]  /*1140*/  @P2 BRA `(.L_x_636) ;  /* 0x0000000000502947 */ /* 0x000ff00003800000 */
        /* <DEDUP_REMOVED lines=20> */
.L_x_636:
[----:B------:R-:W-:Y:S05]  /*1290*/  BSYNC B0 ;  /* 0x0000000000007941 */ /* 0x000fea0003800000 */
.L_x_635:
[----:B------:R-:W-:Y:S01]  /*12a0*/  BSSY B0, `(.L_x_637) ;  /* 0x0000017000007945 */ /* 0x000fe20003800000 */
[----:B------:R-:W-:-:S03]  /*12b0*/  ISETP.GE.AND P6, PT, R12, R15, PT ;  /* 0x0000000f0c00720c */ /* 0x000fc60003fc6270 */
[----:B------:R-:W-:Y:S10]  /*12c0*/  @P1 BRA `(.L_x_638) ;  /* 0x0000000000501947 */ /* 0x000ff40003800000 */
        /* <DEDUP_REMOVED lines=20> */
.L_x_638:
[----:B------:R-:W-:Y:S05]  /*1410*/  BSYNC B0 ;  /* 0x0000000000007941 */ /* 0x000fea0003800000 */
.L_x_637:
        /* <DEDUP_REMOVED lines=24> */
.L_x_640:
[----:B------:R-:W-:Y:S05]  /*15a0*/  BSYNC B0 ;  /* 0x0000000000007941 */ /* 0x000fea0003800000 */
.L_x_639:
[----:B------:R-:W-:Y:S01]  /*15b0*/  BSSY B0, `(.L_x_641) ;  /* 0x0000018000007945 */ /* 0x000fe20003800000 */
[----:B------:R-:W-:Y:S02]  /*15c0*/  ISETP.GE.AND P3, PT, R13, R15, PT ;  /* 0x0000000f0d00720c */ /* 0x000fe40003f66270 */
[----:B------:R-:W-:Y:S01]  /*15d0*/  LOP3.LUT R12, R29, R30, RZ, 0x3c, !PT ;  /* 0x0000001e1d0c7212 */ /* 0x000fe200078e3cff */
        /* <DEDUP_REMOVED lines=21> */
.L_x_642:
[----:B------:R-:W-:Y:S05]  /*1730*/  BSYNC B0 ;  /* 0x0000000000007941 */ /* 0x000fea0003800000 */
.L_x_641:
[----:B------:R-:W-:Y:S01]  /*1740*/  ISETP.NE.AND P0, PT, R25, RZ, PT ;  /* 0x000000ff1900720c */ /* 0x000fe20003f05270 */
[----:B------:R-:W-:Y:S01]  /*1750*/  BSSY B0, `(.L_x_643) ;  /* 0x0000017000007945 */ /* 0x000fe20003800000 */
[----:B------:R-:W-:-:S11]  /*1760*/  ISETP.GE.AND P2, PT, R12, RZ, PT ;  /* 0x000000ff0c00720c */ /* 0x000fd60003f46270 */
        /* <DEDUP_REMOVED lines=21> */
.L_x_644:
[----:B------:R-:W-:Y:S05]  /*18c0*/  BSYNC B0 ;  /* 0x0000000000007941 */ /* 0x000fea0003800000 */
.L_x_643:
[----:B------:R-:W-:Y:S01]  /*18d0*/  ISETP.NE.AND P0, PT, R26, RZ, PT ;  /* 0x000000ff1a00720c */ /* 0x000fe20003f05270 */
[----:B------:R-:W-:Y:S01]  /*18e0*/  BSSY B0, `(.L_x_645) ;  /* 0x0000018000007945 */ /* 0x000fe20003800000 */
[----:B------:R-:W-:Y:S02]  /*18f0*/  ISETP.GE.U32.AND P1, PT, R16, R28, PT ;  /* 0x0000001c1000720c */ /* 0x000fe40003f26070 */
[----:B------:R-:W-:-:S09]  /*1900*/  LEA.HI R12, R27, R145, RZ, 0x4 ;  /* 0x000000911b0c7211 */ /* 0x000fd200078f20ff */
        /* <DEDUP_REMOVED lines=9> */
[----:B------:R-:W-:Y:S02]  /*19a0*/  IMAD R6, R2, UR6, RZ ;  /* 0x0000000602067c24 */ /* 0x000fe4000f8e02ff */
[----:B------:R-:W-:-:S04]  /*19b0*/  IMAD.MOV.U32 R2, RZ, RZ, R8 ;  /* 0x000000ffff027224 */ /* 0x000fc800078e0008 */
[----:B---3--:R-:W-:-:S04]  /*19c0*/  IMAD.WIDE.U32 R4, R0, UR6, R2 ;  /* 0x0000000600047c25 */ /* 0x008fc8000f8e0002 */
        /* <DEDUP_REMOVED lines=9> */
.L_x_646:
[----:B------:R-:W-:Y:S05]  /*1a60*/  BSYNC B0 ;  /* 0x0000000000007941 */ /* 0x000fea0003800000 */
.L_x_645:
[----:B------:R-:W-:Y:S01]  /*1a70*/  @P1 VIADD R14, R14, 0x1 ;  /* 0x000000010e0e1836 */ /* 0x000fe20000000000 */
[----:B------:R-:W-:Y:S01]  /*1a80*/  ISETP.NE.AND P1, PT, R30, RZ, PT ;  /* 0x000000ff1e00720c */ /* 0x000fe20003f25270 */
[-C--:B---3--:R-:W-:Y:S01]  /*1a90*/  IMAD R4, R11, R232.reuse, RZ ;  /* 0x000000e80b047224 */ /* 0x088fe200078e02ff */
[----:B------:R-:W-:Y:S01]  /*1aa0*/  LOP3.LUT R7, R12, 0xfffffff0, RZ, 0xc0, !PT ;  /* 0xfffffff00c077812 */ /* 0x000fe200078ec0ff */
[----:B------:R-:W-:Y:S01]  /*1ab0*/  IMAD.WIDE.U32 R2, R10, R232, R178 ;  /* 0x000000e80a027225 */ /* 0x000fe200078e00b2 */
[----:B------:R-:W-:Y:S01]  /*1ac0*/  ULDC.64 UR6, c[0x0][0x260] ;  /* 0x0000980000067ab9 */ /* 0x000fe20000000a00 */
[----:B------:R-:W-:Y:S01]  /*1ad0*/  SHF.R.S32.HI R16, RZ, 0x4, R12 ;  /* 0x00000004ff107819 */ /* 0x000fe2000001140c */
[----:B------:R-:W-:Y:S01]  /*1ae0*/  BSSY B0, `(.L_x_647) ;  /* 0x000003b000007945 */ /* 0x000fe20003800000 */
[----:B------:R-:W-:Y:S01]  /*1af0*/  IMAD.IADD R7, R145, 0x1, -R7 ;  /* 0x0000000191077824 */ /* 0x000fe200078e0a07 */
[----:B------:R-:W-:Y:S01]  /*1b00*/  SHF.L.U64.HI R144, R232, 0x6, R233 ;  /* 0x00000006e8907819 */ /* 0x000fe200000102e9 */
[----:B------:R-:W-:Y:S01]  /*1b10*/  IMAD.MOV.U32 R0, RZ, RZ, R14 ;  /* 0x000000ffff007224 */ /* 0x000fe200078e000e */
[----:B------:R-:W-:Y:S01]  /*1b20*/  LEA.HI R12, R12, R16, RZ, 0x1 ;  /* 0x000000100c0c7211 */ /* 0x000fe200078f08ff */
[----:B------:R-:W-:Y:S01]  /*1b30*/  IMAD R5, R10, R233, R4 ;  /* 0x000000e90a057224 */ /* 0x000fe200078e0204 */
[----:B------:R-:W-:Y:S01]  /*1b40*/  IADD3 R4, P0, R19, R2, RZ ;  /* 0x0000000213047210 */ /* 0x000fe20007f1e0ff */
[----:B------:R-:W-:Y:S01]  /*1b50*/  IMAD R6, R11, R240, RZ ;  /* 0x000000f00b067224 */ /* 0x000fe200078e02ff */
[----:B------:R-:W-:Y:S01]  /*1b60*/  SHF.R.S32.HI R2, RZ, 0x1f, R7 ;  /* 0x0000001fff027819 */ /* 0x000fe20000011407 */
[----:B------:R-:W-:Y:S01]  /*1b70*/  IMAD.SHL.U32 R67, R232, 0x40, RZ ;  /* 0x00000040e8437824 */ /* 0x000fe200078e00ff */
[----:B------:R-:W-:Y:S01]  /*1b80*/  @!P2 IADD3 R0, -R0, RZ, RZ ;  /* 0x000000ff0000a210 */ /* 0x000fe20007ffe1ff */
[----:B------:R-:W-:Y:S01]  /*1b90*/  IMAD R9, R10, R241, R6 ;  /* 0x000000f10a097224 */ /* 0x000fe200078e0206 */
[----:B------:R-:W-:Y:S01]  /*1ba0*/  @!P1 LOP3.LUT R0, RZ, R30, RZ, 0x33, !PT ;  /* 0x0000001eff009212 */ /* 0x000fe200078e33ff */
[----:B------:R-:W-:Y:S01]  /*1bb0*/  IMAD.MOV.U32 R33, RZ, RZ, 0x20 ;  /* 0x00000020ff217424 */ /* 0x000fe200078e00ff */
[----:B------:R-:W-:-:S02]  /*1bc0*/  IADD3.X R5, R20, R3, R5, P0, !PT ;  /* 0x0000000314057210 */ /* 0x000fc400007fe405 */
[----:B------:R-:W-:Y:S01]  /*1bd0*/  LEA.HI R14, R2, R7, RZ, 0x3 ;  /* 0x00000007020e7211 */ /* 0x000fe200078f18ff */
[----:B------:R-:W-:Y:S01]  /*1be0*/  IMAD.WIDE.U32 R2, R10, R240, R178 ;  /* 0x000000f00a027225 */ /* 0x000fe200078e00b2 */
[----:B------:R-:W-:Y:S02]  /*1bf0*/  SHF.R.S32.HI R8, RZ, 0x1f, R0 ;  /* 0x0000001fff087819 */ /* 0x000fe40000011400 */
[----:B------:R-:W-:Y:S01]  /*1c00*/  LOP3.LUT R13, R14, 0xfffffff8, RZ, 0xc0, !PT ;  /* 0xfffffff80e0d7812 */ /* 0x000fe200078ec0ff */
[----:B------:R-:W-:Y:S01]  /*1c10*/  IMAD.WIDE.U32 R26, R0, UR6, R4 ;  /* 0x00000006001a7c25 */ /* 0x000fe2000f8e0004 */
[----:B------:R-:W-:Y:S02]  /*1c20*/  IADD3 R6, P0, R22, R2, RZ ;  /* 0x0000000216067210 */ /* 0x000fe40007f1e0ff */
[----:B------:R-:W-:Y:S01]  /*1c30*/  LOP3.LUT R12, R12, 0xfffffffe, RZ, 0xc0, !PT ;  /* 0xfffffffe0c0c7812 */ /* 0x000fe200078ec0ff */
[----:B------:R-:W-:Y:S01]  /*1c40*/  IMAD R2, R8, UR6, RZ ;  /* 0x0000000608027c24 */ /* 0x000fe2000f8e02ff */
[----:B------:R3:W-:Y:S01]  /*1c50*/  STL.64 [R1+0x38], R26 ;  /* 0x0000381a01007387 */ /* 0x0007e20000100a00 */
[----:B------:R-:W-:Y:S01]  /*1c60*/  IMAD.IADD R13, R7, 0x1, -R13 ;  /* 0x00000001070d7824 */ /* 0x000fe200078e0a0d */
[----:B------:R-:W-:Y:S01]  /*1c70*/  IADD3.X R7, R23, R3, R9, P0, !PT ;  /* 0x0000000317077210 */ /* 0x000fe200007fe409 */
[----:B------:R-:W-:Y:S01]  /*1c80*/  IMAD R3, R0, UR7, R2 ;  /* 0x0000000700037c24 */ /* 0x000fe2000f8e0202 */
[----:B------:R-:W-:Y:S01]  /*1c90*/  ULDC.64 UR6, c[0x0][0x268] ;  /* 0x00009a0000067ab9 */ /* 0x000fe20000000a00 */
[----:B------:R-:W-:Y:S01]  /*1ca0*/  IMAD.MOV.U32 R154, RZ, RZ, R26 ;  /* 0x000000ffff9a7224 */ /* 0x000fe200078e001a */
[----:B------:R-:W-:Y:S01]  /*1cb0*/  ISETP.GE.AND P0, PT, R10, R15, PT ;  /* 0x0000000f0a00720c */ /* 0x000fe20003f06270 */
[----:B------:R-:W-:Y:S01]  /*1cc0*/  IMAD.WIDE.U32 R22, R0, UR6, R6 ;  /* 0x0000000600167c25 */ /* 0x000fe2000f8e0006 */
[----:B------:R-:W-:-:S02]  /*1cd0*/  IADD3 R155, R27, R3, RZ ;  /* 0x000000031b9b7210 */ /* 0x000fc40007ffe0ff */
[----:B------:R-:W-:Y:S01]  /*1ce0*/  R2P PR, R13, 0x6 ;  /* 0x000000060d007804 */ /* 0x000fe20000000000 */
[----:B------:R-:W-:Y:S01]  /*1cf0*/  IMAD.IADD R16, R16, 0x1, -R12 ;  /* 0x0000000110107824 */ /* 0x000fe200078e0a0c */
[----:B------:R-:W-:Y:S01]  /*1d00*/  SHF.R.S32.HI R12, RZ, 0x1f, R65 ;  /* 0x0000001fff0c7819 */ /* 0x000fe20000011441 */
[----:B------:R3:W-:Y:S01]  /*1d10*/  STL.64 [R1+0x30], R154 ;  /* 0x0000309a01007387 */ /* 0x0007e20000100a00 */
[----:B------:R-:W-:Y:S01]  /*1d20*/  IMAD R2, R144, R65, RZ ;  /* 0x0000004190027224 */ /* 0x000fe200078e02ff */
[----:B------:R-:W-:Y:S01]  /*1d30*/  MOV R4, 0x10 ;  /* 0x0000001000047802 */ /* 0x000fe20000000f00 */
[----:B------:R-:W-:Y:S01]  /*1d40*/  IMAD R5, R8, UR6, RZ ;  /* 0x0000000608057c24 */ /* 0x000fe2000f8e02ff */
[----:B------:R3:W-:Y:S01]  /*1d50*/  STL.64 [R1+0x68], R22 ;  /* 0x0000681601007387 */ /* 0x0007e20000100a00 */
[-C--:B------:R-:W-:Y:S01]  /*1d60*/  IMAD R8, R12, R67.reuse, R2 ;  /* 0x000000430c087224 */ /* 0x080fe200078e0202 */
[----:B------:R-:W-:Y:S01]  /*1d70*/  SEL R4, R4, 0xfffffff0, !P1 ;  /* 0xfffffff004047807 */ /* 0x000fe20004800000 */
[----:B------:R-:W-:Y:S01]  /*1d80*/  IMAD.WIDE.U32 R2, R65, R67, R154 ;  /* 0x0000004341027225 */ /* 0x000fe200078e009a */
[----:B------:R-:W-:-:S03]  /*1d90*/  ISETP.GE.AND P1, PT, R18, R15, PT ;  /* 0x0000000f1200720c */ /* 0x000fc60003f26270 */
[----:B------:R-:W-:Y:S01]  /*1da0*/  IMAD R17, R0, UR7, R5 ;  /* 0x0000000700117c24 */ /* 0x000fe2000f8e0205 */
[----:B------:R-:W-:Y:S02]  /*1db0*/  SEL R5, R33, 0xffffffe0, !P2 ;  /* 0xffffffe021057807 */ /* 0x000fe40005000000 */
[----:B------:R-:W-:Y:S01]  /*1dc0*/  IADD3 R7, R3, R8, RZ ;  /* 0x0000000803077210 */ /* 0x000fe20007ffe0ff */
        /* <DEDUP_REMOVED lines=12> */
.L_x_648:
[----:B------:R-:W-:Y:S05]  /*1e90*/  BSYNC B0 ;  /* 0x0000000000007941 */ /* 0x000fea0003800000 */
.L_x_647:
[C---:B------:R-:W-:Y:S01]  /*1ea0*/  SHF.L.U64.HI R151, R232.reuse, 0x4, R233 ;  /* 0x00000004e8977819 */ /* 0x040fe200000102e9 */
[----:B------:R-:W-:Y:S01]  /*1eb0*/  IMAD.SHL.U32 R152, R232, 0x10, RZ ;  /* 0x00000010e8987824 */ /* 0x000fe200078e00ff */
[----:B------:R-:W-:Y:S01]  /*1ec0*/  ISETP.NE.AND P0, PT, R24, RZ, PT ;  /* 0x000000ff1800720c */ /* 0x000fe20003f05270 */
[----:B------:R-:W-:Y:S02]  /*1ed0*/  BSSY B0, `(.L_x_649) ;  /* 0x0000011000007945 */ /* 0x000fe40003800000 */
[----:B------:R1:W-:Y:S04]  /*1ee0*/  STL [R1+0x1c], R151 ;  /* 0x00001c9701007387 */ /* 0x0003e80000100800 */
[----:B------:R1:W-:Y:S06]  /*1ef0*/  STL [R1+0x40], R152 ;  /* 0x0000409801007387 */ /* 0x0003ec0000100800 */
[----:B------:R-:W-:Y:S05]  /*1f00*/  @P0 BRA `(.L_x_650) ;  /* 0x0000000000340947 */ /* 0x000fea0003800000 */
[----:B------:R-:W-:Y:S02]  /*1f10*/  ULDC UR5, c[0x0][0x2d0] ;  /* 0x0000b40000057ab9 */ /* 0x000fe40000000800 */
[----:B------:R-:W-:-:S13]  /*1f20*/  ISETP.GE.AND P0, PT, R178, UR5, PT ;  /* 0x00000005b2007c0c */ /* 0x000fda000bf06270 */
[----:B------:R1:W-:Y:S01]  /*1f30*/  @P0 STS.128 [R191+0x4800], RZ ;  /* 0x004800ffbf000388 */ /* 0x0003e20000000c00 */
[----:B------:R-:W-:Y:S05]  /*1f40*/  @P0 BRA `(.L_x_650) ;  /* 0x0000000000240947 */ /* 0x000fea0003800000 */
[----:B------:R-:W-:Y:S01]  /*1f50*/  IADD3 R0, P0, R152, R2, RZ ;  /* 0x0000000298007210 */ /* 0x000fe20007f1e0ff */
[----:B------:R-:W-:-:S04]  /*1f60*/  ULDC.64 UR6, c[0x0][0x218] ;  /* 0x0000860000067ab9 */ /* 0x000fc80000000a00 */
[----:B-1----:R-:W-:Y:S01]  /*1f70*/  IMAD.X R9, R151, 0x1, R7, P0 ;  /* 0x0000000197097824 */ /* 0x002fe200000e0607 */
[----:B------:R-:W-:-:S04]  /*1f80*/  LEA R8, P0, R0, UR6, 0x1 ;  /* 0x0000000600087c11 */ /* 0x000fc8000f8008ff */
[----:B------:R-:W-:-:S05]  /*1f90*/  LEA.HI.X R9, R0, UR7, R9, 0x1, P0 ;  /* 0x0000000700097c11 */ /* 0x000fca00080f0c09 */
[----:B------:R-:W-:Y:S01]  /*1fa0*/  @!PT LDS RZ, [RZ] ;  /* 0x00000000fffff984 */ /* 0x000fe20000000800 */
[----:B------:R-:W-:Y:S01]  /*1fb0*/  @!PT LDS RZ, [RZ] ;  /* 0x00000000fffff984 */ /* 0x000fe20000000800 */
[----:B------:R-:W-:Y:S01]  /*1fc0*/  @!PT LDS RZ, [RZ] ;  /* 0x00000000fffff984 */ /* 0x000fe20000000800 */
[----:B------:R1:W-:Y:S04]  /*1fd0*/  LDGSTS.E.BYPASS.LTC128B.128 [R191+0x4800], desc[UR20][R8.64] ;  /* 0x0480000008bf7fae */ /* 0x0003e8000b901d54 */
.L_x_650:
[----:B------:R-:W-:Y:S05]  /*1fe0*/  BSYNC B0 ;  /* 0x0000000000007941 */ /* 0x000fea0003800000 */
.L_x_649:
[----:B------:R-:W-:Y:S01]  /*1ff0*/  ISETP.NE.AND P0, PT, R21, RZ, PT ;  /* 0x000000ff1500720c */ /* 0x000fe20003f05270 */
[----:B------:R-:W-:-:S12]  /*2000*/  BSSY B0, `(.L_x_651) ;  /* 0x000000f000007945 */ /* 0x000fd80003800000 */
[----:B------:R-:W-:Y:S05]  /*2010*/  @P0 BRA `(.L_x_652) ;  /* 0x0000000000340947 */ /* 0x000fea0003800000 */
[----:B------:R-:W-:Y:S02]  /*2020*/  ULDC UR5, c[0x0][0x2d0] ;  /* 0x0000b40000057ab9 */ /* 0x000fe40000000800 */
[----:B------:R-:W-:-:S13]  /*2030*/  ISETP.GE.AND P0, PT, R178, UR5, PT ;  /* 0x00000005b2007c0c */ /* 0x000fda000bf06270 */
[----:B------:R1:W-:Y:S01]  /*2040*/  @P0 STS.128 [R191+0x5000], RZ ;  /* 0x005000ffbf000388 */ /* 0x0003e20000000c00 */
[----:B------:R-:W-:Y:S05]  /*2050*/  @P0 BRA `(.L_x_652) ;  /* 0x0000000000240947 */ /* 0x000fea0003800000 */
[----:B------:R-:W-:Y:S01]  /*2060*/  LEA R0, P0, R232, R2, 0x5 ;  /* 0x00000002e8007211 */ /* 0x000fe200078028ff */
[----:B------:R-:W-:-:S03]  /*2070*/  ULDC.64 UR6, c[0x0][0x218] ;  /* 0x0000860000067ab9 */ /* 0x000fc60000000a00 */
[----:B-1----:R-:W-:Y:S02]  /*2080*/  LEA.HI.X R9, R232, R7, R233, 0x5, P0 ;  /* 0x00000007e8097211 */ /* 0x002fe400000f2ce9 */
[----:B------:R-:W-:-:S04]  /*2090*/  LEA R8, P0, R0, UR6, 0x1 ;  /* 0x0000000600087c11 */ /* 0x000fc8000f8008ff */
[----:B------:R-:W-:-:S05]  /*20a0*/  LEA.HI.X R9, R0, UR7, R9, 0x1, P0 ;  /* 0x0000000700097c11 */ /* 0x000fca00080f0c09 */
[----:B------:R-:W-:Y:S01]  /*20b0*/  @!PT LDS RZ, [RZ] ;  /* 0x00000000fffff984 */ /* 0x000fe20000000800 */
[----:B------:R-:W-:Y:S01]  /*20c0*/  @!PT LDS RZ, [RZ] ;  /* 0x00000000fffff984 */ /* 0x000fe20000000800 */
[----:B------:R-:W-:Y:S01]  /*20d0*/  @!PT LDS RZ, [RZ] ;  /* 0x00000000fffff984 */ /* 0x000fe20000000800 */
[----:B------:R1:W-:Y:S04]  /*20e0*/  LDGSTS.E.BYPASS.LTC128B.128 [R191+0x5000], desc[UR20][R8.64] ;  /* 0x0500000008bf7fae */ /* 0x0003e8000b901d54 */
.L_x_652:
[----:B------:R-:W-:Y:S05]  /*20f0*/  BSYNC B0 ;  /* 0x0000000000007941 */ /* 0x000fea0003800000 */
.L_x_651:
[----:B------:R-:W-:Y:S04]  /*2100*/  BSSY B0, `(.L_x_653) ;  /* 0x0000011000007945 */ /* 0x000fe80003800000 */
[----:B------:R-:W-:Y:S05]  /*2110*/  @P1 BRA `(.L_x_654) ;  /* 0x00000000003c1947 */ /* 0x000fea0003800000 */
[----:B------:R-:W-:Y:S02]  /*2120*/  ULDC UR5, c[0x0][0x2d0] ;  /* 0x0000b40000057ab9 */ /* 0x000fe40000000800 */
[----:B------:R-:W-:-:S13]  /*2130*/  ISETP.GE.AND P0, PT, R178, UR5, PT ;  /* 0x00000005b2007c0c */ /* 0x000fda000bf06270 */
[----:B------:R1:W-:Y:S01]  /*2140*/  @P0 STS.128 [R191+0x5800], RZ ;  /* 0x005800ffbf000388 */ /* 0x0003e20000000c00 */
[----:B------:R-:W-:Y:S05]  /*2150*/  @P0 BRA `(.L_x_654) ;  /* 0x00000000002c0947 */ /* 0x000fea0003800000 */
[----:B------:R-:W-:Y:S01]  /*2160*/  MOV R6, R2 ;  /* 0x0000000200067202 */ /* 0x000fe20000000f00 */
[----:B------:R-:W-:Y:S01]  /*2170*/  IMAD R0, R233, 0x30, RZ ;  /* 0x00000030e9007824 */ /* 0x000fe200078e02ff */
[----:B------:R-:W-:-:S03]  /*2180*/  ULDC.64 UR6, c[0x0][0x218] ;  /* 0x0000860000067ab9 */ /* 0x000fc60000000a00 */
[----:B------:R-:W-:-:S05]  /*2190*/  IMAD.WIDE.U32 R6, R232, 0x30, R6 ;  /* 0x00000030e8067825 */ /* 0x000fca00078e0006 */
[----:B------:R-:W-:Y:S02]  /*21a0*/  IADD3 R0, R7, R0, RZ ;  /* 0x0000000007007210 */ /* 0x000fe40007ffe0ff */
[----:B------:R-:W-:-:S04]  /*21b0*/  LEA R2, P0, R6, UR6, 0x1 ;  /* 0x0000000606027c11 */ /* 0x000fc8000f8008ff */
[----:B------:R-:W-:-:S05]  /*21c0*/  LEA.HI.X R3, R6, UR7, R0, 0x1, P0 ;  /* 0x0000000706037c11 */ /* 0x000fca00080f0c00 */
[----:B------:R-:W-:Y:S01]  /*21d0*/  @!PT LDS RZ, [RZ] ;  /* 0x00000000fffff984 */ /* 0x000fe20000000800 */
[----:B------:R-:W-:Y:S01]  /*21e0*/  @!PT LDS RZ, [RZ] ;  /* 0x00000000fffff984 */ /* 0x000fe20000000800 */
[----:B------:R-:W-:Y:S01]  /*21f0*/  @!PT LDS RZ, [RZ] ;  /* 0x00000000fffff984 */ /* 0x000fe20000000800 */
[----:B------:R1:W-:Y:S04]  /*2200*/  LDGSTS.E.BYPASS.LTC128B.128 [R191+0x5800], desc[UR20][R2.64] ;  /* 0x0580000002bf7fae */ /* 0x0003e8000b901d54 */
.L_x_654:
[----:B------:R-:W-:Y:S05]  /*2210*/  BSYNC B0 ;  /* 0x0000000000007941 */ /* 0x000fea0003800000 */
.L_x_653:
[----:B------:R-:W0:Y:S01]  /*2220*/  LDGDEPBAR ;  /* 0x00000000000079af */ /* 0x000e220000000000 */
[----:B------:R-:W-:Y:S01]  /*2230*/  ISETP.GE.AND P0, PT, R10, R15, PT ;  /* 0x0000000f0a00720c */ /* 0x000fe20003f06270 */
[----:B------:R-:W-:Y:S01]  /*2240*/  IMAD.SHL.U32 R0, R32, 0x40, RZ ;  /* 0x0000004020007824 */ /* 0x000fe200078e00ff */
[----:B------:R-:W-:Y:S01]  /*2250*/  SHF.L.U64.HI R19, R240, 0x6, R241 ;  /* 0x00000006f0137819 */ /* 0x000fe200000102f1 */
[----:B-1----:R-:W-:Y:S01]  /*2260*/  IMAD.SHL.U32 R2, R13, 0x40, RZ ;  /* 0x000000400d027824 */ /* 0x002fe200078e00ff */
[----:B------:R-:W-:Y:S01]  /*2270*/  SHF.R.S32.HI R136, RZ, 0x5, R136 ;  /* 0x00000005ff887819 */ /* 0x000fe20000011488 */
[----:B------:R-:W-:Y:S01]  /*2280*/  IMAD.SHL.U32 R3, R10, 0x8, RZ ;  /* 0x000000080a037824 */ /* 0x000fe200078e00ff */
[----:B------:R-:W-:Y:S01]  /*2290*/  LOP3.LUT R0, R0, 0x1c0, RZ, 0xc0, !PT ;  /* 0x000001c000007812 */ /* 0x000fe200078ec0ff */
[----:B------:R-:W-:Y:S01]  /*22a0*/  IMAD.SHL.U32 R9, R240, 0x40, RZ ;  /* 0x00000040f0097824 */ /* 0x000fe200078e00ff */
[----:B------:R-:W-:Y:S01]  /*22b0*/  LOP3.LUT R2, R2, 0x1c0, RZ, 0xc0, !PT ;  /* 0x000001c002027812 */ /* 0x000fe200078ec0ff */
[----:B------:R-:W-:Y:S01]  /*22c0*/  IMAD.SHL.U32 R6, R16, 0x8, RZ ;  /* 0x0000000810067824 */ /* 0x000fe200078e00ff */
[----:B------:R1:W-:Y:S01]  /*22d0*/  STL [R1+0x44], R19 ;  /* 0x0000441301007387 */ /* 0x0003e20000100800 */
[----:B------:R-:W-:Y:S01]  /*22e0*/  IMAD.IADD R11, R23, 0x1, R17 ;  /* 0x00000001170b7824 */ /* 0x000fe200078e0211 */
[----:B------:R-:W-:Y:S01]  /*22f0*/  LOP3.LUT R7, R0, 0x8, R3, 0xf8, !PT ;  /* 0x0000000800077812 */ /* 0x000fe200078ef803 */
[----:B------:R-:W-:Y:S01]  /*2300*/  IMAD.MOV.U32 R10, RZ, RZ, R22 ;  /* 0x000000ffff0a7224 */ /* 0x000fe200078e0016 */
[----:B------:R1:W-:Y:S01]  /*2310*/  STL [R1+0x18], R9 ;  /* 0x0000180901007387 */ /* 0x0003e20000100800 */
[----:B------:R-:W-:Y:S01]  /*2320*/  IMAD.SHL.U32 R8, R14, 0x40, RZ ;  /* 0x000000400e087824 */ /* 0x000fe200078e00ff */
[----:B------:R-:W-:Y:S01]  /*2330*/  LOP3.LUT R3, R2, 0x8, R6, 0xf8, !PT ;  /* 0x0000000802037812 */ /* 0x000fe200078ef806 */
[----:B------:R-:W-:Y:S01]  /*2340*/  BSSY B0, `(.L_x_655) ;  /* 0x0000020000007945 */ /* 0x000fe20003800000 */
[----:B------:R1:W-:Y:S01]  /*2350*/  STL.64 [R1+0x60], R10 ;  /* 0x0000600a01007387 */ /* 0x0003e20000100a00 */
[----:B------:R-:W-:-:S02]  /*2360*/  SHF.R.U32.HI R2, RZ, 0x3, R2 ;  /* 0x00000003ff027819 */ /* 0x000fc40000011602 */
[----:B------:R-:W-:Y:S01]  /*2370*/  LOP3.LUT R139, R8, 0xfffffe00, RZ, 0xc0, !PT ;  /* 0xfffffe00088b7812 */ /* 0x000fe200078ec0ff */
[----:B------:R-:W-:-:S04]  /*2380*/  DEPBAR.LE SB0, 0x0 ;  /* 0x000080000000791a */ /* 0x000fc80000000000 */
[----:B------:R-:W-:Y:S01]  /*2390*/  BAR.SYNC.DEFER_BLOCKING 0x0 ;  /* 0x0000000000007b1d */ /* 0x000fe20000010000 */
[----:B------:R-:W-:Y:S01]  /*23a0*/  LOP3.LUT R138, R3, R2, RZ, 0x3c, !PT ;  /* 0x00000002038a7212 */ /* 0x000fe200078e3cff */
[----:B------:R-:W-:Y:S01]  /*23b0*/  IMAD R2, R136, 0x400, R139 ;  /* 0x0000040088027824 */ /* 0x000fe200078e028b */
[----:B------:R-:W-:Y:S01]  /*23c0*/  SHF.R.U32.HI R0, RZ, 0x3, R0 ;  /* 0x00000003ff007819 */ /* 0x000fe20000011600 */
[----:B------:R-:W-:Y:S01]  /*23d0*/  IMAD R3, R19, R65, RZ ;  /* 0x0000004113037224 */ /* 0x000fe200078e02ff */
[----:B------:R-:W-:Y:S01]  /*23e0*/  ISETP.GE.AND P1, PT, R18, R15, PT ;  /* 0x0000000f1200720c */ /* 0x000fe20003f26270 */
[----:B------:R-:W-:Y:S01]  /*23f0*/  IMAD.IADD R2, R138, 0x1, R2 ;  /* 0x000000018a027824 */ /* 0x000fe200078e0202 */
[----:B------:R-:W-:Y:S01]  /*2400*/  LOP3.LUT R0, R7, R0, RZ, 0x3c, !PT ;  /* 0x0000000007007212 */ /* 0x000fe200078e3cff */
[----:B------:R-:W-:-:S03]  /*2410*/  IMAD R6, R12, R9, R3 ;  /* 0x000000090c067224 */ /* 0x000fc600078e0203 */
[----:B------:R-:W-:Y:S01]  /*2420*/  LEA R183, R2, UR4, 0x1 ;  /* 0x0000000402b77c11 */ /* 0x000fe2000f8e08ff */
[----:B------:R-:W-:Y:S02]  /*2430*/  IMAD R0, R16, 0x200, R0 ;  /* 0x0000020010007824 */ /* 0x000fe400078e0200 */
[----:B------:R-:W-:-:S03]  /*2440*/  IMAD.WIDE.U32 R2, R65, R9, R10 ;  /* 0x0000000941027225 */ /* 0x000fc600078e000a */
[----:B------:R-:W-:Y:S01]  /*2450*/  LEA R176, R0, UR4, 0x1 ;  /* 0x0000000400b07c11 */ /* 0x000fe2000f8e08ff */
        /* <DEDUP_REMOVED lines=9> */
[----:B-1----:R-:W-:-:S05]  /*24f0*/  LEA.HI.X R9, R2, UR7, R7, 0x1, P0 ;  /* 0x0000000702097c11 */ /* 0x002fca00080f0c07 */
[----:B------:R-:W-:Y:S01]  /*2500*/  @!PT LDS RZ, [RZ] ;  /* 0x00000000fffff984 */ /* 0x000fe20000000800 */
[----:B------:R-:W-:Y:S01]  /*2510*/  @!PT LDS RZ, [RZ] ;  /* 0x00000000fffff984 */ /* 0x000fe20000000800 */
[----:B------:R-:W-:Y:S01]  /*2520*/  @!PT LDS RZ, [RZ] ;  /* 0x00000000fffff984 */ /* 0x000fe20000000800 */
[----:B------:R1:W-:Y:S04]  /*2530*/  LDGSTS.E.BYPASS.LTC128B.128 [R191+0x6000], desc[UR20][R8.64] ;  /* 0x0600000008bf7fae */ /* 0x0003e8000b901d54 */
.L_x_656:
[----:B------:R-:W-:Y:S05]  /*2540*/  BSYNC B0 ;  /* 0x0000000000007941 */ /* 0x000fea0003800000 */
.L_x_655:
[C---:B-1----:R-:W-:Y:S01]  /*2550*/  SHF.L.U64.HI R8, R240.reuse, 0x4, R241 ;  /* 0x00000004f0087819 */ /* 0x042fe200000102f1 */
[----:B------:R1:W-:Y:S01]  /*2560*/  @P6 STS.128 [R191+0x6800], RZ ;  /* 0x006800ffbf006388 */ /* 0x0003e20000000c00 */
[----:B------:R-:W-:Y:S01]  /*2570*/  SHF.L.U32 R0, R240, 0x4, RZ ;  /* 0x00000004f0007819 */ /* 0x000fe200000006ff */
[----:B------:R-:W-:Y:S02]  /*2580*/  BSSY B0, `(.L_x_657) ;  /* 0x0000011000007945 */ /* 0x000fe40003800000 */
[----:B------:R1:W-:Y:S04]  /*2590*/  STL [R1+0x48], R8 ;  /* 0x0000480801007387 */ /* 0x0003e80000100800 */
[----:B------:R1:W-:Y:S01]  /*25a0*/  STL [R1+0x4c], R0 ;  /* 0x00004c0001007387 */ /* 0x0003e20000100800 */
[----:B------:R-:W-:Y:S05]  /*25b0*/  @P6 BRA `(.L_x_658) ;  /* 0x0000000000346947 */ /* 0x000fea0003800000 */
[----:B------:R-:W-:Y:S02]  /*25c0*/  ULDC UR5, c[0x0][0x2d0] ;  /* 0x0000b40000057ab9 */ /* 0x000fe40000000800 */
[----:B------:R-:W-:-:S13]  /*25d0*/  ISETP.GE.AND P0, PT, R178, UR5, PT ;  /* 0x00000005b2007c0c */ /* 0x000fda000bf06270 */
[----:B------:R1:W-:Y:S01]  /*25e0*/  @P0 STS.128 [R191+0x6800], RZ ;  /* 0x006800ffbf000388 */ /* 0x0003e20000000c00 */
[----:B------:R-:W-:Y:S05]  /*25f0*/  @P0 BRA `(.L_x_658) ;  /* 0x0000000000240947 */ /* 0x000fea0003800000 */
[----:B-1----:R-:W-:Y:S01]  /*2600*/  IADD3 R0, P0, R0, R2, RZ ;  /* 0x0000000200007210 */ /* 0x002fe20007f1e0ff */
[----:B------:R-:W-:-:S04]  /*2610*/  ULDC.64 UR6, c[0x0][0x220] ;  /* 0x0000880000067ab9 */ /* 0x000fc80000000a00 */
[----:B------:R-:W-:Y:S01]  /*2620*/  IMAD.X R9, R8, 0x1, R7, P0 ;  /* 0x0000000108097824 */ /* 0x000fe200000e0607 */
[----:B------:R-:W-:-:S04]  /*2630*/  LEA R8, P0, R0, UR6, 0x1 ;  /* 0x0000000600087c11 */ /* 0x000fc8000f8008ff */
[----:B------:R-:W-:-:S05]  /*2640*/  LEA.HI.X R9, R0, UR7, R9, 0x1, P0 ;  /* 0x0000000700097c11 */ /* 0x000fca00080f0c09 */
[----:B------:R-:W-:Y:S01]  /*2650*/  @!PT LDS RZ, [RZ] ;  /* 0x00000000fffff984 */ /* 0x000fe20000000800 */
[----:B------:R-:W-:Y:S01]  /*2660*/  @!PT LDS RZ, [RZ] ;  /* 0x00000000fffff984 */ /* 0x000fe20000000800 */
[----:B------:R-:W-:Y:S01]  /*2670*/  @!PT LDS RZ, [RZ] ;  /* 0x00000000fffff984 */ /* 0x000fe20000000800 */
[----:B------:R1:W-:Y:S04]  /*2680*/  LDGSTS.E.BYPASS.LTC128B.128 [R191+0x6800], desc[UR20][R8.64] ;  /* 0x0680000008bf7fae */ /* 0x0003e8000b901d54 */
.L_x_658:
[----:B------:R-:W-:Y:S05]  /*2690*/  BSYNC B0 ;  /* 0x0000000000007941 */ /* 0x000fea0003800000 */
.L_x_657:
[----:B------:R1:W-:Y:S01]  /*26a0*/  @P3 STS.128 [R191+0x7000], RZ ;  /* 0x007000ffbf003388 */ /* 0x0003e20000000c00 */
[----:B------:R-:W-:Y:S04]  /*26b0*/  BSSY B0, `(.L_x_659) ;  /* 0x000000f000007945 */ /* 0x000fe80003800000 */
[----:B------:R-:W-:Y:S05]  /*26c0*/  @P3 BRA `(.L_x_660) ;  /* 0x0000000000343947 */ /* 0x000fea0003800000 */
[----:B------:R-:W-:Y:S02]  /*26d0*/  ULDC UR5, c[0x0][0x2d0] ;  /* 0x0000b40000057ab9 */ /* 0x000fe40000000800 */
[----:B------:R-:W-:-:S13]  /*26e0*/  ISETP.GE.AND P0, PT, R178, UR5, PT ;  /* 0x00000005b2007c0c */ /* 0x000fda000bf06270 */
[----:B------:R1:W-:Y:S01]  /*26f0*/  @P0 STS.128 [R191+0x7000], RZ ;  /* 0x007000ffbf000388 */ /* 0x0003e20000000c00 */
[----:B------:R-:W-:Y:S05]  /*2700*/  @P0 BRA `(.L_x_660) ;  /* 0x0000000000240947 */ /* 0x000fea0003800000 */
[----:B-1----:R-:W-:Y:S01]  /*2710*/  LEA R0, P0, R240, R2, 0x5 ;  /* 0x00000002f0007211 */ /* 0x002fe200078028ff */
[----:B------:R-:W-:-:S03]  /*2720*/  ULDC.64 UR6, c[0x0][0x220] ;  /* 0x0000880000067ab9 */ /* 0x000fc60000000a00 */
[----:B------:R-:W-:Y:S02]  /*2730*/  LEA.HI.X R9, R240, R7, R241, 0x5, P0 ;  /* 0x00000007f0097211 */ /* 0x000fe400000f2cf1 */
[----:B------:R-:W-:-:S04]  /*2740*/  LEA R8, P0, R0, UR6, 0x1 ;  /* 0x0000000600087c11 */ /* 0x000fc8000f8008ff */
[----:B------:R-:W-:-:S05]  /*2750*/  LEA.HI.X R9, R0, UR7, R9, 0x1, P0 ;  /* 0x0000000700097c11 */ /* 0x000fca00080f0c09 */
[----:B------:R-:W-:Y:S01]  /*2760*/  @!PT LDS RZ, [RZ] ;  /* 0x00000000fffff984 */ /* 0x000fe20000000800 */
[----:B------:R-:W-:Y:S01]  /*2770*/  @!PT LDS RZ, [RZ] ;  /* 0x00000000fffff984 */ /* 0x000fe20000000800 */
[----:B------:R-:W-:Y:S01]  /*2780*/  @!PT LDS RZ, [RZ] ;  /* 0x00000000fffff984 */ /* 0x000fe20000000800 */
[----:B------:R1:W-:Y:S04]  /*2790*/  LDGSTS.E.BYPASS.LTC128B.128 [R191+0x7000], desc[UR20][R8.64] ;  /* 0x0700000008bf7fae */ /* 0x0003e8000b901d54 */
.L_x_660:
[----:B------:R-:W-:Y:S05]  /*27a0*/  BSYNC B0 ;  /* 0x0000000000007941 */ /* 0x000fea0003800000 */
.L_x_659:
        /* <DEDUP_REMOVED lines=8> */
[----:B-1----:R-:W-:Y:S01]  /*2830*/  IMAD R0, R241, 0x30, RZ ;  /* 0x00000030f1007824 */ /* 0x002fe200078e02ff */
        /* <DEDUP_REMOVED lines=9> */
.L_x_662:
[----:B------:R-:W-:Y:S05]  /*28d0*/  BSYNC B0 ;  /* 0x0000000000007941 */ /* 0x000fea0003800000 */
.L_x_661:
[----:B------:R-:W-:Y:S01]  /*28e0*/  LDSM.16.M88.4 R12, [R183] ;  /* 0x00000000b70c783b */ /* 0x000fe20000000200 */
[----:B------:R-:W-:Y:S01]  /*28f0*/  R2P PR, R32, 0x6 ;  /* 0x0000000620007804 */ /* 0x000fe20000000000 */
[--C-:B------:R-:W-:Y:S01]  /*2900*/  IMAD R186, R4, 0x2, R183.reuse ;  /* 0x0000000204ba7824 */ /* 0x100fe200078e02b7 */
[----:B------:R-:W5:Y:S01]  /*2910*/  LDC.U8 R234, c[0x0][0x388] ;  /* 0x0000e200ffea7b82 */ /* 0x000f620000000000 */
[----:B------:R-:W4:Y:S01]  /*2920*/  LDSM.16.M88.4 R16, [R176+0x4000] ;  /* 0x00400000b010783b */ /* 0x000f220000000200 */
[C---:B-1----:R-:W-:Y:S01]  /*2930*/  VIADD R2, R176.reuse, 0x4000 ;  /* 0x00004000b0027836 */ /* 0x042fe20000000000 */
[----:B------:R-:W-:Y:S01]  /*2940*/  SEL R0, R33, 0xffffffe0, !P1 ;  /* 0xffffffe021007807 */ /* 0x000fe20004800000 */
[C---:B------:R-:W-:Y:S01]  /*2950*/  VIADD R187, R176.reuse, 0x4040 ;  /* 0x00004040b0bb7836 */ /* 0x040fe20000000000 */
[----:B------:R-:W1:Y:S01]  /*2960*/  LDSM.16.M88.4 R8, [R183+0x2000] ;  /* 0x00200000b708783b */ /* 0x000e620000000200 */
[----:B------:R-:W-:Y:S01]  /*2970*/  IMAD R184, R5, 0x2, R183 ;  /* 0x0000000205b87824 */ /* 0x000fe200078e02b7 */
[----:B------:R-:W-:Y:S01]  /*2980*/  UIADD3 UR18, UR23, 0x646e171e, URZ ;  /* 0x646e171e17127890 */ /* 0x000fe2000fffe03f */
[----:B------:R-:W-:Y:S01]  /*2990*/  IMAD.IADD R182, R176, 0x1, R0 ;  /* 0x00000001b0b67824 */ /* 0x000fe200078e0200 */
[----:B---3--:R-:W3:Y:S01]  /*29a0*/  LDSM.16.M88.4 R20, [R176+0x4800] ;  /* 0x00480000b014783b */ /* 0x008ee20000000200 */
[----:B------:R-:W-:Y:S01]  /*29b0*/  IMAD R185, R4, 0x2, R184 ;  /* 0x0000000204b97824 */ /* 0x000fe200078e02b8 */
[----:B------:R-:W-:Y:S01]  /*29c0*/  UIADD3 UR17, UR22, -0x4ab325aa, URZ ;  /* 0xb54cda5616117890 */ /* 0x000fe2000fffe03f */
[----:B------:R-:W-:Y:S01]  /*29d0*/  @P2 VIADD R187, R2, 0xffffffc0 ;  /* 0xffffffc002bb2836 */ /* 0x000fe20000000000 */
[----:B------:R-:W3:Y:S01]  /*29e0*/  LDSM.16.M88.4 R28, [R176+0x5800] ;  /* 0x00580000b01c783b */ /* 0x000ee20000000200 */
[----:B------:R-:W-:-:S02]  /*29f0*/  IMAD R2, R136, 0x10, R146 ;  /* 0x0000001088027824 */ /* 0x000fc400078e0292 */
[----:B------:R-:W-:Y:S01]  /*2a00*/  IMAD.IADD R181, R0, 0x1, R187 ;  /* 0x0000000100b57824 */ /* 0x000fe200078e02bb */
[----:B------:R-:W3:Y:S01]  /*2a10*/  LDSM.16.M88.4 R24, [R176+0x5000] ;  /* 0x00500000b018783b */ /* 0x000ee20000000200 */
[----:B------:R-:W-:Y:S01]  /*2a20*/  SHF.R.S32.HI R0, RZ, 0x1f, R137 ;  /* 0x0000001fff007819 */ /* 0x000fe20000011489 */
[----:B------:R-:W-:Y:S02]  /*2a30*/  IMAD.SHL.U32 R145, R145, 0x2, RZ ;  /* 0x0000000291917824 */ /* 0x000fe400078e00ff */
[----:B------:R-:W-:Y:S01]  /*2a40*/  LDSM.16.M88.4 R44, [R182+0x4000] ;  /* 0x00400000b62c783b */ /* 0x000fe20000000200 */
[----:B------:R-:W-:Y:S01]  /*2a50*/  LEA.HI R0, R0, R137, RZ, 0x2 ;  /* 0x0000008900007211 */ /* 0x000fe200078f10ff */
[----:B------:R-:W-:Y:S01]  /*2a60*/  IMAD R251, R147, 0x8, R136 ;  /* 0x0000000893fb7824 */ /* 0x000fe200078e0288 */
[----:B------:R-:W-:Y:S01]  /*2a70*/  LOP3.LUT R250, R145, 0x6, RZ, 0xc0, !PT ;  /* 0x0000000691fa7812 */ /* 0x000fe200078ec0ff */
[----:B------:R-:W-:Y:S01]  /*2a80*/  LDSM.16.M88.4 R40, [R182+0x4800] ;  /* 0x00480000b628783b */ /* 0x000fe20000000200 */
[----:B------:R-:W-:Y:S01]  /*2a90*/  SHF.R.S32.HI R3, RZ, 0x2, R0 ;  /* 0x00000002ff037819 */ /* 0x000fe20000011400 */
[----:B------:R-:W-:-:S02]  /*2aa0*/  IMAD.MOV.U32 R156, RZ, RZ, R65 ;  /* 0x000000ffff9c7224 */ /* 0x000fc400078e0041 */
[----:B--2---:R-:W-:Y:S01]  /*2ab0*/  LDSM.16.M88.4 R32, [R182+0x5800] ;  /* 0x00580000b620783b */ /* 0x004fe20000000200 */
[----:B------:R-:W-:Y:S01]  /*2ac0*/  IADD3 R2, R2, 0x1, R3 ;  /* 0x0000000102027810 */ /* 0x000fe20007ffe003 */
[----:B------:R-:W-:Y:S02]  /*2ad0*/  IMAD R0, R65, 0x40, R250 ;  /* 0x0000004041007824 */ /* 0x000fe400078e02fa */
[----:B------:R-:W-:Y:S01]  /*2ae0*/  LDSM.16.M88.4 R132, [R187+0x1800] ;  /* 0x00180000bb84783b */ /* 0x000fe20000000200 */
[----:B------:R-:W-:Y:S01]  /*2af0*/  IADD3 R2, R64, R2, -R66 ;  /* 0x0000000240027210 */ /* 0x000fe20007ffe842 */
[C---:B------:R-:W-:Y:S02]  /*2b00*/  VIADD R6, R0.reuse, 0x9 ;  /* 0x0000000900067836 */ /* 0x040fe40000000000 */
[----:B------:R2:W-:Y:S01]  /*2b10*/  STL [R1+0x78], R3 ;  /* 0x0000780301007387 */ /* 0x0005e20000100800 */
[----:B------:R-:W-:Y:S02]  /*2b20*/  VIADD R7, R0, 0x8 ;  /* 0x0000000800077836 */ /* 0x000fe40000000000 */
[----:B-----5:R-:W-:Y:S01]  /*2b30*/  IMAD R198, R234, 0x10000, R234 ;  /* 0x00010000eac67824 */ /* 0x020fe200078e02ea */
[----:B----4-:R-:W-:Y:S01]  /*2b40*/  HMMA.16816.F32.BF16 R100, R12, R16, RZ ;  /* 0x000000100c64723c */ /* 0x010fe200000418ff */
[----:B------:R-:W0:Y:S01]  /*2b50*/  LDGDEPBAR ;  /* 0x00000000000079af */ /* 0x000e220000000000 */
[----:B------:R-:W-:-:S02]  /*2b60*/  VIADD R190, R187, 0x800 ;  /* 0x00000800bbbe7836 */ /* 0x000fc40000000000 */
[C---:B------:R-:W-:Y:S01]  /*2b70*/  VIADD R189, R187.reuse, 0x1000 ;  /* 0x00001000bbbd7836 */ /* 0x040fe20000000000 */
[----:B------:R-:W-:Y:S01]  /*2b80*/  STL [R1+0x58], R251 ;  /* 0x000058fb01007387 */ /* 0x000fe20000100800 */
[----:B-1----:R-:W-:Y:S01]  /*2b90*/  HMMA.16816.F32.BF16 R36, R8, R16, RZ ;  /* 0x000000100824723c */ /* 0x002fe200000418ff */
[----:B------:R-:W-:-:S05]  /*2ba0*/  VIADD R188, R187, 0x1800 ;  /* 0x00001800bbbc7836 */ /* 0x000fca0000000000 */
[-C--:B------:R-:W-:Y:S06]  /*2bb0*/  HMMA.16816.F32.BF16 R52, R8, R18.reuse, RZ ;  /* 0x000000120834723c */ /* 0x080fec00000418ff */
[----:B------:R-:W-:Y:S01]  /*2bc0*/  HMMA.16816.F32.BF16 R96, R12, R18, RZ ;  /* 0x000000120c60723c */ /* 0x000fe200000418ff */
[----:B------:R-:W1:Y:S01]  /*2bd0*/  LDSM.16.M88.4 R16, [R186+0x2000] ;  /* 0x00200000ba10783b */ /* 0x000e620000000200 */
[----:B--2---:R-:W-:Y:S02]  /*2be0*/  IMAD.IADD R3, R2, 0x1, R149 ;  /* 0x0000000102037824 */ /* 0x004fe400078e0295 */
[----:B------:R-:W-:-:S02]  /*2bf0*/  VIADD R2, R0, 0x1 ;  /* 0x0000000100027836 */ /* 0x000fc40000000000 */
[C---:B---3--:R-:W-:Y:S06]  /*2c00*/  HMMA.16816.F32.BF16 R48, R8.reuse, R20, RZ ;  /* 0x000000140830723c */ /* 0x048fec00000418ff */
[C---:B------:R-:W-:Y:S06]  /*2c10*/  HMMA.16816.F32.BF16 R56, R8.reuse, R22, RZ ;  /* 0x000000160838723c */ /* 0x040fec00000418ff */
[C---:B------:R-:W-:Y:S06]  /*2c20*/  HMMA.16816.F32.BF16 R68, R8.reuse, R28, RZ ;  /* 0x0000001c0844723c */ /* 0x040fec00000418ff */
[C---:B------:R-:W-:Y:S06]  /*2c30*/  HMMA.16816.F32.BF16 R72, R8.reuse, R24, RZ ;  /* 0x000000180848723c */ /* 0x040fec00000418ff */
[C---:B------:R-:W-:Y:S06]  /*2c40*/  HMMA.16816.F32.BF16 R80, R8.reuse, R26, RZ ;  /* 0x0000001a0850723c */ /* 0x040fec00000418ff */
[----:B------:R-:W-:Y:S01]  /*2c50*/  HMMA.16816.F32.BF16 R60, R8, R30, RZ ;  /* 0x0000001e083c723c */ /* 0x000fe200000418ff */
[----:B------:R-:W2:Y:S05]  /*2c60*/  LDSM.16.M88.4 R8, [R186] ;  /* 0x00000000ba08783b */ /* 0x000eaa0000000200 */
[C---:B------:R-:W-:Y:S06]  /*2c70*/  HMMA.16816.F32.BF16 R76, R12.reuse, R20, RZ ;  /* 0x000000140c4c723c */ /* 0x040fec00000418ff */
[C---:B------:R-:W-:Y:S01]  /*2c80*/  HMMA.16816.F32.BF16 R84, R12.reuse, R22, RZ ;  /* 0x000000160c54723c */ /* 0x040fe200000418ff */
[----:B------:R-:W3:Y:S05]  /*2c90*/  LDSM.16.M88.4 R20, [R182+0x5000] ;  /* 0x00500000b614783b */ /* 0x000eea0000000200 */
[C---:B------:R-:W-:Y:S06]  /*2ca0*/  HMMA.16816.F32.BF16 R104, R12.reuse, R28, RZ ;  /* 0x0000001c0c68723c */ /* 0x040fec00000418ff */
[C---:B------:R-:W-:Y:S06]  /*2cb0*/  HMMA.16816.F32.BF16 R92, R12.reuse, R24, RZ ;  /* 0x000000180c5c723c */ /* 0x040fec00000418ff */
[C---:B------:R-:W-:Y:S01]  /*2cc0*/  HMMA.16816.F32.BF16 R108, R12.reuse, R26, RZ ;  /* 0x0000001a0c6c723c */ /* 0x040fe200000418ff */
[----:B------:R-:W-:Y:S05]  /*2cd0*/  LDSM.16.M88.4 R24, [R184] ;  /* 0x00000000b818783b */ /* 0x000fea0000000200 */
[----:B------:R-:W-:Y:S01]  /*2ce0*/  HMMA.16816.F32.BF16 R28, R12, R30, RZ ;  /* 0x0000001e0c1c723c */ /* 0x000fe200000418ff */
[----:B------:R-:W-:Y:S05]  /*2cf0*/  LDSM.16.M88.4 R12, [R184+0x2000] ;  /* 0x00200000b80c783b */ /* 0x000fea0000000200 */
[C---:B-1----:R-:W-:Y:S01]  /*2d00*/  HMMA.16816.F32.BF16 R116, R16.reuse, R44, R36 ;  /* 0x0000002c1074723c */ /* 0x042fe20000041824 */
[----:B------:R-:W1:Y:S05]  /*2d10*/  LDSM.16.M88.4 R36, [R187] ;  /* 0x00000000bb24783b */ /* 0x000e6a0000000200 */
[C---:B------:R-:W-:Y:S01]  /*2d20*/  HMMA.16816.F32.BF16 R128, R16.reuse, R46, R52 ;  /* 0x0000002e1080723c */ /* 0x040fe20000041834 */
[----:B------:R-:W-:Y:S05]  /*2d30*/  LDSM.16.M88.4 R52, [R187+0x1000] ;  /* 0x00100000bb34783b */ /* 0x000fea0000000200 */
[C---:B------:R-:W-:Y:S01]  /*2d40*/  HMMA.16816.F32.BF16 R124, R16.reuse, R40, R48 ;  /* 0x00000028107c723c */ /* 0x040fe20000041830 */
[----:B------:R-:W4:Y:S05]  /*2d50*/  LDSM.16.M88.4 R48, [R187+0x800] ;  /* 0x00080000bb30783b */ /* 0x000f2a0000000200 */
[C---:B------:R-:W-:Y:S06]  /*2d60*/  HMMA.16816.F32.BF16 R120, R16.reuse, R42, R56 ;  /* 0x0000002a1078723c */ /* 0x040fec0000041838 */
[----:B------:R-:W-:Y:S06]  /*2d70*/  HMMA.16816.F32.BF16 R56, R16, R34, R60 ;  /* 0x000000221038723c */ /* 0x000fec000004183c */
[----:B--2---:R-:W-:Y:S06]  /*2d80*/  HMMA.16816.F32.BF16 R60, R8, R44, R100 ;  /* 0x0000002c083c723c */ /* 0x004fec0000041864 */
[C---:B---3--:R-:W-:Y:S06]  /*2d90*/  HMMA.16816.F32.BF16 R88, R16.reuse, R20, R72 ;  /* 0x000000141058723c */ /* 0x048fec0000041848 */
[----:B------:R-:W-:Y:S06]  /*2da0*/  HMMA.16816.F32.BF16 R112, R16, R32, R68 ;  /* 0x000000201070723c */ /* 0x000fec0000041844 */
[----:B------:R-:W-:Y:S06]  /*2db0*/  HMMA.16816.F32.BF16 R72, R8, R46, R96 ;  /* 0x0000002e0848723c */ /* 0x000fec0000041860 */
[----:B------:R-:W-:Y:S01]  /*2dc0*/  HMMA.16816.F32.BF16 R80, R16, R22, R80 ;  /* 0x000000161050723c */ /* 0x000fe20000041850 */
[----:B------:R-:W-:Y:S05]  /*2dd0*/  LDSM.16.M88.4 R16, [R185+0x2000] ;  /* 0x00200000b910783b */ /* 0x000fea0000000200 */
[C---:B------:R-:W-:Y:S06]  /*2de0*/  HMMA.16816.F32.BF16 R68, R8.reuse, R20, R92 ;  /* 0x000000140844723c */ /* 0x040fec000004185c */
[C---:B------:R-:W-:Y:S01]  /*2df0*/  HMMA.16816.F32.BF16 R44, R8.reuse, R22, R108 ;  /* 0x00000016082c723c */ /* 0x040fe2000004186c */
[----:B------:R-:W-:Y:S05]  /*2e00*/  LDSM.16.M88.4 R20, [R185] ;  /* 0x00000000b914783b */ /* 0x000fea0000000200 */
[C---:B------:R-:W-:Y:S01]  /*2e10*/  HMMA.16816.F32.BF16 R140, R8.reuse, R34, R28 ;  /* 0x00000022088c723c */ /* 0x040fe2000004181c */
[----:B------:R-:W2:Y:S05]  /*2e20*/  LDSM.16.M88.4 R28, [R181] ;  /* 0x00000000b51c783b */ /* 0x000eaa0000000200 */
[C---:B------:R-:W-:Y:S06]  /*2e30*/  HMMA.16816.F32.BF16 R76, R8.reuse, R40, R76 ;  /* 0x00000028084c723c */ /* 0x040fec000004184c */
[C---:B------:R-:W-:Y:S01]  /*2e40*/  HMMA.16816.F32.BF16 R104, R8.reuse, R32, R104 ;  /* 0x000000200868723c */ /* 0x040fe20000041868 */
[----:B------:R-:W3:Y:S05]  /*2e50*/  LDSM.16.M88.4 R32, [R181+0x800] ;  /* 0x00080000b520783b */ /* 0x000eea0000000200 */
[----:B------:R-:W-:Y:S06]  /*2e60*/  HMMA.16816.F32.BF16 R84, R8, R42, R84 ;  /* 0x0000002a0854723c */ /* 0x000fec0000041854 */
[-C--:B-1----:R-:W-:Y:S06]  /*2e70*/  HMMA.16816.F32.BF16 R8, R24, R36.reuse, R60 ;  /* 0x000000241808723c */ /* 0x082fec000004183c */
[C---:B------:R-:W-:Y:S06]  /*2e80*/  HMMA.16816.F32.BF16 R40, R12.reuse, R36, R116 ;  /* 0x000000240c28723c */ /* 0x040fec0000041874 */
[C---:B------:R-:W-:Y:S06]  /*2e90*/  HMMA.16816.F32.BF16 R92, R12.reuse, R38, R128 ;  /* 0x000000260c5c723c */ /* 0x040fec0000041880 */
[C---:B----4-:R-:W-:Y:S06]  /*2ea0*/  HMMA.16816.F32.BF16 R96, R12.reuse, R48, R124 ;  /* 0x000000300c60723c */ /* 0x050fec000004187c */
        /* <DEDUP_REMOVED lines=8> */
[-C--:B--2---:R-:W-:Y:S06]  /*2f30*/  HMMA.16816.F32.BF16 R44, R20, R28.reuse, R8 ;  /* 0x0000001c142c723c */ /* 0x084fec0000041808 */
[----:B------:R-:W-:Y:S01]  /*2f40*/  HMMA.16816.F32.BF16 R56, R16, R28, R40 ;  /* 0x0000001c1038723c */ /* 0x000fe20000041828 */
[----:B------:R-:W-:-:S02]  /*2f50*/  VIMNMX R9, R3, R64, PT ;  /* 0x0000004003097248 */ /* 0x000fc40003fe0100 */
[C-C-:B------:R-:W-:Y:S02]  /*2f60*/  VIADDMNMX R10, R3.reuse, 0x8, R64.reuse, PT ;  /* 0x00000008030a7846 */ /* 0x140fe40003800140 */
[C---:B------:R-:W-:Y:S01]  /*2f70*/  ISETP.GE.AND P0, PT, R2.reuse, R9, PT ;  /* 0x000000090200720c */ /* 0x040fe20003f06270 */
[C---:B------:R-:W-:Y:S01]  /*2f80*/  HMMA.16816.F32.BF16 R36, R20.reuse, R30, R36 ;  /* 0x0000001e1424723c */ /* 0x040fe20000041824 */
[----:B------:R-:W-:Y:S02]  /*2f90*/  VIADDMNMX R11, R3, 0x40, R64, PT ;  /* 0x00000040030b7846 */ /* 0x000fe40003800140 */
[C---:B------:R-:W-:Y:S02]  /*2fa0*/  ISETP.GE.AND P5, PT, R2.reuse, R10, PT ;  /* 0x0000000a0200720c */ /* 0x040fe40003fa6270 */
[----:B------:R-:W-:Y:S01]  /*2fb0*/  ISETP.GE.AND P6, PT, R2, R11, PT ;  /* 0x0000000b0200720c */ /* 0x000fe20003fc6270 */
[----:B---3--:R-:W-:Y:S01]  /*2fc0*/  HMMA.16816.F32.BF16 R40, R20, R32, R12 ;  /* 0x000000201428723c */ /* 0x008fe2000004180c */
[----:B------:R-:W-:-:S02]  /*2fd0*/  ISETP.GE.AND P3, PT, R6, R9, PT ;  /* 0x000000090600720c */ /* 0x000fc40003f66270 */
[----:B------:R-:W-:-:S03]  /*2fe0*/  ISETP.GE.AND P2, PT, R7, R9, PT ;  /* 0x000000090700720c */ /* 0x000fc60003f46270 */
[----:B------:R-:W-:Y:S01]  /*2ff0*/  HMMA.16816.F32.BF16 R60, R24, R52, R68 ;  /* 0x00000034183c723c */ /* 0x000fe20000041844 */
[----:B------:R-:W-:Y:S01]  /*3000*/  VIADDMNMX R12, R3, 0x48, R64, PT ;  /* 0x00000048030c7846 */ /* 0x000fe20003800140 */
[----:B------:R-:W-:Y:S01]  /*3010*/  VIADD R3, R0, 0x10 ;  /* 0x0000001000037836 */ /* 0x000fe20000000000 */
[----:B------:R-:W-:Y:S02]  /*3020*/  FSEL R66, R45, -INF , !P0 ;  /* 0xff8000002d427808 */ /* 0x000fe40004000000 */
[----:B------:R-:W-:Y:S01]  /*3030*/  ISETP.GE.AND P1, PT, R2, R12, PT ;  /* 0x0000000c0200720c */ /* 0x000fe20003f26270 */
[----:B------:R-:W-:Y:S01]  /*3040*/  HMMA.16816.F32.BF16 R52, R16, R30, R92 ;  /* 0x0000001e1034723c */ /* 0x000fe2000004185c */
[----:B------:R-:W1:Y:S01]  /*3050*/  LDSM.16.M88.4 R28, [R181+0x1000] ;  /* 0x00100000b51c783b */ /* 0x000e620000000200 */
[C---:B------:R-:W-:Y:S01]  /*3060*/  ISETP.GE.AND P0, PT, R0.reuse, R10, PT ;  /* 0x0000000a0000720c */ /* 0x040fe20003f06270 */
[----:B------:R-:W-:Y:S01]  /*3070*/  VIADD R2, R0, 0x11 ;  /* 0x0000001100027836 */ /* 0x000fe20000000000 */
[----:B------:R-:W-:-:S02]  /*3080*/  P2R R8, PR, RZ, 0x2 ;  /* 0x00000002ff087803 */ /* 0x000fc40000000000 */
[----:B------:R-:W-:Y:S01]  /*3090*/  HMMA.16816.F32.BF16 R84, R24, R50, R84 ;  /* 0x000000321854723c */ /* 0x000fe20000041854 */
[-C--:B------:R-:W-:Y:S02]  /*30a0*/  ISETP.GE.AND P1, PT, R0, R9.reuse, PT ;  /* 0x000000090000720c */ /* 0x080fe40003f26270 */
[----:B------:R-:W-:Y:S02]  /*30b0*/  ISETP.GE.AND P4, PT, R3, R9, PT ;  /* 0x000000090300720c */ /* 0x000fe40003f86270 */
[----:B------:R-:W-:Y:S01]  /*30c0*/  FSEL R64, R44, -INF , !P1 ;  /* 0xff8000002c407808 */ /* 0x000fe20004800000 */
[C---:B------:R-:W-:Y:S01]  /*30d0*/  HMMA.16816.F32.BF16 R48, R16.reuse, R32, R96 ;  /* 0x000000201030723c */ /* 0x040fe20000041860 */
[----:B------:R-:W-:Y:S02]  /*30e0*/  FSEL R95, R46, -INF , !P0 ;  /* 0xff8000002e5f7808 */ /* 0x000fe40004000000 */
[----:B------:R-:W-:Y:S02]  /*30f0*/  FSEL R118, R47, -INF , !P5 ;  /* 0xff8000002f767808 */ /* 0x000fe40006800000 */
[----:B------:R-:W-:Y:S01]  /*3100*/  ISETP.GE.AND P0, PT, R7, R12, PT ;  /* 0x0000000c0700720c */ /* 0x000fe20003f06270 */
[----:B------:R-:W-:Y:S01]  /*3110*/  HMMA.16816.F32.BF16 R44, R16, R34, R100 ;  /* 0x00000022102c723c */ /* 0x000fe20000041864 */
[----:B------:R-:W-:-:S02]  /*3120*/  FSEL R79, R37, -INF , !P3 ;  /* 0xff800000254f7808 */ /* 0x000fc40005800000 */
[----:B------:R-:W-:Y:S02]  /*3130*/  FSEL R93, R40, -INF , !P4 ;  /* 0xff800000285d7808 */ /* 0x000fe40006000000 */
[----:B------:R-:W-:Y:S01]  /*3140*/  FSEL R76, R36, -INF , !P2 ;  /* 0xff800000244c7808 */ /* 0x000fe20005000000 */
[C---:B------:R-:W-:Y:S01]  /*3150*/  HMMA.16816.F32.BF16 R68, R24.reuse, R132, R104 ;  /* 0x000000841844723c */ /* 0x040fe20000041868 */
[C---:B------:R-:W-:Y:S02]  /*3160*/  ISETP.GE.AND P3, PT, R7.reuse, R10, PT ;  /* 0x0000000a0700720c */ /* 0x040fe40003f66270 */
[----:B------:R-:W-:Y:S02]  /*3170*/  ISETP.GE.AND P4, PT, R7, R11, PT ;  /* 0x0000000b0700720c */ /* 0x000fe40003f86270 */
[----:B------:R-:W-:Y:S01]  /*3180*/  ISETP.GE.AND P1, PT, R2, R9, PT ;  /* 0x000000090200720c */ /* 0x000fe20003f26270 */
[----:B------:R-:W-:Y:S01]  /*3190*/  HMMA.16816.F32.BF16 R24, R24, R134, R140 ;  /* 0x000000861818723c */ /* 0x000fe2000004188c */
[----:B------:R-:W-:-:S02]  /*31a0*/  P2R R7, PR, RZ, 0x1 ;  /* 0x00000001ff077803 */ /* 0x000fc40000000000 */
[-C--:B------:R-:W-:Y:S02]  /*31b0*/  ISETP.GE.AND P2, PT, R6, R10.reuse, PT ;  /* 0x0000000a0600720c */ /* 0x080fe40003f46270 */
[-C--:B------:R-:W-:Y:S02]  /*31c0*/  ISETP.GE.AND P0, PT, R2, R10.reuse, PT ;  /* 0x0000000a0200720c */ /* 0x080fe40003f06270 */
[----:B------:R-:W-:Y:S02]  /*31d0*/  FSEL R78, R41, -INF , !P1 ;  /* 0xff800000294e7808 */ /* 0x000fe40004800000 */
[----:B------:R-:W-:Y:S02]  /*31e0*/  FSEL R120, R39, -INF , !P2 ;  /* 0xff80000027787808 */ /* 0x000fe40005000000 */
[----:B------:R-:W-:Y:S02]  /*31f0*/  ISETP.GE.AND P1, PT, R3, R10, PT ;  /* 0x0000000a0300720c */ /* 0x000fe40003f26270 */
[----:B------:R-:W-:-:S02]  /*3200*/  FSEL R131, R43, -INF , !P0 ;  /* 0xff8000002b837808 */ /* 0x000fc40004000000 */
[-C--:B------:R-:W-:Y:S02]  /*3210*/  ISETP.GE.AND P2, PT, R6, R11.reuse, PT ;  /* 0x0000000b0600720c */ /* 0x080fe40003f46270 */
[----:B------:R-:W-:Y:S02]  /*3220*/  ISETP.GE.AND P0, PT, R0, R11, PT ;  /* 0x0000000b0000720c */ /* 0x000fe40003f06270 */
[----:B------:R-:W-:Y:S02]  /*3230*/  FSEL R119, R38, -INF , !P3 ;  /* 0xff80000026777808 */ /* 0x000fe40005800000 */
[----:B------:R-:W-:Y:S01]  /*3240*/  HMMA.16816.F32.BF16 R36, R20, R34, R84 ;  /* 0x000000221424723c */ /* 0x000fe20000041854 */
[----:B------:R-:W-:Y:S01]  /*3250*/  FSEL R127, R42, -INF , !P1 ;  /* 0xff8000002a7f7808 */ /* 0x000fe20004800000 */
[----:B------:R-:W2:Y:S01]  /*3260*/  LDSM.16.M88.4 R32, [R181+0x1800] ;  /* 0x00180000b520783b */ /* 0x000ea20000000200 */
[----:B------:R-:W-:Y:S01]  /*3270*/  FSEL R92, R57, -INF , !P6 ;  /* 0xff800000395c7808 */ /* 0x000fe20007000000 */
[----:B------:R-:W-:-:S04]  /*3280*/  DEPBAR.LE SB0, 0x0 ;  /* 0x000080000000791a */ /* 0x000fc80000000000 */
[----:B------:R-:W-:Y:S01]  /*3290*/  FSEL R53, R53, -INF , !P2 ;  /* 0xff80000035357808 */ /* 0x000fe20005000000 */
[----:B-1----:R-:W-:Y:S01]  /*32a0*/  HMMA.16816.F32.BF16 R40, R20, R30, R72 ;  /* 0x0000001e1428723c */ /* 0x002fe20000041848 */
[----:B------:R-:W-:Y:S01]  /*32b0*/  BAR.SYNC.DEFER_BLOCKING 0x0 ;  /* 0x0000000000007b1d */ /* 0x000fe20000010000 */
[-C--:B------:R-:W-:Y:S02]  /*32c0*/  ISETP.GE.AND P1, PT, R6, R12.reuse, PT ;  /* 0x0000000c0600720c */ /* 0x080fe40003f26270 */
[----:B------:R-:W-:Y:S02]  /*32d0*/  FSEL R77, R56, -INF , !P0 ;  /* 0xff800000384d7808 */ /* 0x000fe40004000000 */
[C---:B------:R-:W-:Y:S02]  /*32e0*/  ISETP.GE.AND P2, PT, R2.reuse, R11, PT ;  /* 0x0000000b0200720c */ /* 0x040fe40003f46270 */
[-C--:B------:R-:W-:Y:S01]  /*32f0*/  ISETP.GE.AND P6, PT, R2, R12.reuse, PT ;  /* 0x0000000c0200720c */ /* 0x080fe20003fc6270 */
[C---:B------:R-:W-:Y:S01]  /*3300*/  VIADD R2, R0.reuse, 0x18 ;  /* 0x0000001800027836 */ /* 0x040fe20000000000 */
[----:B------:R-:W-:-:S02]  /*3310*/  ISETP.GE.AND P0, PT, R0, R12, PT ;  /* 0x0000000c0000720c */ /* 0x000fc40003f06270 */
[----:B------:R-:W-:Y:S02]  /*3320*/  P2R R6, PR, RZ, 0x2 ;  /* 0x00000002ff067803 */ /* 0x000fe40000000000 */
[CC--:B------:R-:W-:Y:S02]  /*3330*/  ISETP.GE.AND P1, PT, R3.reuse, R11.reuse, PT ;  /* 0x0000000b0300720c */ /* 0x0c0fe40003f26270 */
[----:B------:R-:W-:Y:S01]  /*3340*/  ISETP.GE.AND P3, PT, R3, R12, PT ;  /* 0x0000000c0300720c */ /* 0x000fe20003f66270 */
[----:B------:R-:W-:Y:S01]  /*3350*/  VIADD R3, R0, 0x19 ;  /* 0x0000001900037836 */ /* 0x000fe20000000000 */
[----:B------:R-:W-:Y:S02]  /*3360*/  FSEL R94, R58, -INF , !P0 ;  /* 0xff8000003a5e7808 */ /* 0x000fe40004000000 */
[----:B------:R-:W-:Y:S02]  /*3370*/  ISETP.NE.AND P5, PT, R8, RZ, PT ;  /* 0x000000ff0800720c */ /* 0x000fe40003fa5270 */
[----:B------:R-:W-:-:S02]  /*3380*/  ISETP.GE.AND P0, PT, R2, R11, PT ;  /* 0x0000000b0200720c */ /* 0x000fc40003f06270 */
[----:B------:R-:W-:Y:S02]  /*3390*/  FSEL R84, R59, -INF , !P5 ;  /* 0xff8000003b547808 */ /* 0x000fe40006800000 */
[----:B------:R-:W-:Y:S01]  /*33a0*/  FSEL R87, R44, -INF , !P0 ;  /* 0xff8000002c577808 */ /* 0x000fe20004000000 */
[-C--:B------:R-:W-:Y:S01]  /*33b0*/  HMMA.16816.F32.BF16 R56, R20, R28.reuse, R60 ;  /* 0x0000001c1438723c */ /* 0x080fe2000004183c */
[----:B------:R-:W-:Y:S02]  /*33c0*/  ISETP.GE.AND P0, PT, R3, R11, PT ;  /* 0x0000000b0300720c */ /* 0x000fe40003f06270 */
[----:B------:R-:W-:Y:S02]  /*33d0*/  P2R R8, PR, RZ, 0x8 ;  /* 0x00000008ff087803 */ /* 0x000fe40000000000 */
[----:B------:R-:W-:Y:S01]  /*33e0*/  FSEL R86, R49, -INF , !P2 ;  /* 0xff80000031567808 */ /* 0x000fe20005000000 */
[----:B------:R-:W-:Y:S01]  /*33f0*/  HMMA.16816.F32.BF16 R60, R16, R28, R88 ;  /* 0x0000001c103c723c */ /* 0x000fe20000041858 */
[----:B------:R-:W-:-:S02]  /*3400*/  ISETP.NE.AND P2, PT, R7, RZ, PT ;  /* 0x000000ff0700720c */ /* 0x000fc40003f45270 */
[----:B------:R-:W-:Y:S02]  /*3410*/  FSEL R100, R45, -INF , !P0 ;  /* 0xff8000002d647808 */ /* 0x000fe40004000000 */
[----:B------:R-:W-:Y:S02]  /*3420*/  FSEL R52, R52, -INF , !P4 ;  /* 0xff80000034347808 */ /* 0x000fe40006000000 */
[----:B------:R-:W-:Y:S02]  /*3430*/  ISETP.NE.AND P0, PT, R8, RZ, PT ;  /* 0x000000ff0800720c */ /* 0x000fe40003f05270 */
        /* <DEDUP_REMOVED lines=9> */
[----:B------:R-:W-:Y:S01]  /*34d0*/  HMMA.16816.F32.BF16 R48, R16, R30, R80 ;  /* 0x0000001e1030723c */ /* 0x000fe20000041850 */
[----:B------:R-:W-:Y:S02]  /*34e0*/  ISETP.NE.AND P1, PT, R6, RZ, PT ;  /* 0x000000ff0600720c */ /* 0x000fe40003f25270 */
[----:B------:R-:W-:-:S02]  /*34f0*/  FSEL R44, R36, -INF , !P5 ;  /* 0xff800000242c7808 */ /* 0x000fc40006800000 */
[----:B------:R-:W-:Y:S01]  /*3500*/  FSEL R55, R55, -INF , !P1 ;  /* 0xff80000037377808 */ /* 0x000fe20004800000 */
[C---:B--2---:R-:W-:Y:S01]  /*3510*/  HMMA.16816.F32.BF16 R28, R16.reuse, R32, R112 ;  /* 0x00000020101c723c */ /* 0x044fe20000041870 */
[----:B------:R-:W-:Y:S02]  /*3520*/  FSEL R80, R37, -INF , !P2 ;  /* 0xff80000025507808 */ /* 0x000fe40005000000 */
[C---:B------:R-:W-:Y:S02]  /*3530*/  ISETP.GE.AND P2, PT, R2.reuse, R11, PT ;  /* 0x0000000b0200720c */ /* 0x040fe40003f46270 */
[----:B------:R-:W-:Y:S01]  /*3540*/  ISETP.GE.AND P1, PT, R3, R10, PT ;  /* 0x0000000a0300720c */ /* 0x000fe20003f26270 */
[----:B------:R-:W-:Y:S01]  /*3550*/  HMMA.16816.F32.BF16 R16, R16, R34, R108 ;  /* 0x000000221010723c */ /* 0x000fe2000004186c */
[----:B------:R-:W-:Y:S02]  /*3560*/  P2R R6, PR, RZ, 0x4 ;  /* 0x00000004ff067803 */ /* 0x000fe40000000000 */
[----:B------:R-:W-:-:S02]  /*3570*/  ISETP.GE.AND P2, PT, R2, R12, PT ;  /* 0x0000000c0200720c */ /* 0x000fc40003f46270 */
[----:B------:R-:W-:Y:S02]  /*3580*/  ISETP.GE.AND P0, PT, R3, R12, PT ;  /* 0x0000000c0300720c */ /* 0x000fe40003f06270 */
[C---:B------:R-:W-:Y:S02]  /*3590*/  ISETP.GE.AND P6, PT, R2.reuse, R9, PT ;  /* 0x000000090200720c */ /* 0x040fe40003fc6270 */
[----:B------:R-:W-:Y:S01]  /*35a0*/  ISETP.GE.AND P5, PT, R2, R10, PT ;  /* 0x0000000a0200720c */ /* 0x000fe20003fa6270 */
[----:B------:R-:W-:Y:S01]  /*35b0*/  VIADD R2, R0, 0x21 ;  /* 0x0000002100027836 */ /* 0x000fe20000000000 */
[----:B------:R-:W-:Y:S02]  /*35c0*/  P2R R3, PR, RZ, 0x4 ;  /* 0x00000004ff037803 */ /* 0x000fe40000000000 */
[----:B------:R-:W-:Y:S02]  /*35d0*/  FSEL R124, R56, -INF , !P6 ;  /* 0xff800000387c7808 */ /* 0x000fe40007000000 */
[----:B------:R-:W-:-:S02]  /*35e0*/  FSEL R123, R47, -INF , !P0 ;  /* 0xff8000002f7b7808 */ /* 0x000fc40004000000 */
[----:B------:R-:W-:Y:S01]  /*35f0*/  ISETP.NE.AND P6, PT, R3, RZ, PT ;  /* 0x000000ff0300720c */ /* 0x000fe20003fc5270 */
[----:B------:R-:W-:Y:S01]  /*3600*/  VIADD R3, R0, 0x28 ;  /* 0x0000002800037836 */ /* 0x000fe20000000000 */
[----:B------:R-:W-:Y:S02]  /*3610*/  ISETP.GE.AND P0, PT, R2, R10, PT ;  /* 0x0000000a0200720c */ /* 0x000fe40003f06270 */
[----:B------:R-:W-:Y:S02]  /*3620*/  FSEL R126, R38, -INF , !P4 ;  /* 0xff800000267e7808 */ /* 0x000fe40006000000 */
[----:B------:R-:W-:Y:S02]  /*3630*/  FSEL R130, R39, -INF , !P1 ;  /* 0xff80000027827808 */ /* 0x000fe40004800000 */
[----:B------:R-:W-:Y:S01]  /*3640*/  HMMA.16816.F32.BF16 R36, R20, R32, R68 ;  /* 0x000000201424723c */ /* 0x000fe20000041844 */
[C---:B------:R-:W-:Y:S02]  /*3650*/  ISETP.GE.AND P1, PT, R2.reuse, R9, PT ;  /* 0x000000090200720c */ /* 0x040fe40003f26270 */
[----:B------:R-:W-:-:S02]  /*3660*/  ISETP.GE.AND P2, PT, R2, R11, PT ;  /* 0x0000000b0200720c */ /* 0x000fc40003f46270 */
[----:B------:R-:W-:Y:S01]  /*3670*/  ISETP.GE.AND P4, PT, R2, R12, PT ;  /* 0x0000000c0200720c */ /* 0x000fe20003f86270 */
[----:B------:R-:W-:Y:S01]  /*3680*/  VIADD R2, R0, 0x29 ;  /* 0x0000002900027836 */ /* 0x000fe20000000000 */
[----:B------:R-:W-:Y:S01]  /*3690*/  FSEL R166, R59, -INF , !P0 ;  /* 0xff8000003ba67808 */ /* 0x000fe20004000000 */
[----:B------:R-:W-:Y:S01]  /*36a0*/  HMMA.16816.F32.BF16 R20, R20, R34, R24 ;  /* 0x000000221414723c */ /* 0x000fe20000041818 */
[----:B------:R-:W-:Y:S02]  /*36b0*/  ISETP.GE.AND P0, PT, R3, R10, PT ;  /* 0x0000000a0300720c */ /* 0x000fe40003f06270 */
[----:B------:R-:W-:Y:S02]  /*36c0*/  FSEL R164, R58, -INF , !P5 ;  /* 0xff8000003aa47808 */ /* 0x000fe40006800000 */
[----:B------:R-:W-:Y:S02]  /*36d0*/  ISETP.NE.AND P5, PT, R6, RZ, PT ;  /* 0x000000ff0600720c */ /* 0x000fe40003fa5270 */
[----:B------:R-:W-:-:S02]  /*36e0*/  FSEL R125, R57, -INF , !P1 ;  /* 0xff800000397d7808 */ /* 0x000fc40004800000 */
[----:B------:R-:W-:Y:S02]  /*36f0*/  P2R R6, PR, RZ, 0x1 ;  /* 0x00000001ff067803 */ /* 0x000fe40000000000 */
[-C--:B------:R-:W-:Y:S02]  /*3700*/  ISETP.GE.AND P1, PT, R3, R11.reuse, PT ;  /* 0x0000000b0300720c */ /* 0x080fe40003f26270 */
[----:B------:R-:W-:Y:S02]  /*3710*/  ISETP.GE.AND P0, PT, R2, R11, PT ;  /* 0x0000000b0200720c */ /* 0x000fe40003f06270 */
[----:B------:R-:W-:Y:S02]  /*3720*/  FSEL R141, R61, -INF , !P2 ;  /* 0xff8000003d8d7808 */ /* 0x000fe40005000000 */
[----:B------:R-:W-:Y:S02]  /*3730*/  FSEL R142, R48, -INF , !P1 ;  /* 0xff800000308e7808 */ /* 0x000fe40004800000 */
[----:B------:R-:W-:-:S02]  /*3740*/  FSEL R143, R49, -INF , !P0 ;  /* 0xff800000318f7808 */ /* 0x000fc40004000000 */
[----:B------:R-:W-:Y:S02]  /*3750*/  FSEL R122, R46, -INF , !P3 ;  /* 0xff8000002e7a7808 */ /* 0x000fe40005800000 */
[----:B------:R-:W-:Y:S02]  /*3760*/  FSEL R140, R60, -INF , !P5 ;  /* 0xff8000003c8c7808 */ /* 0x000fe40006800000 */
[CC--:B------:R-:W-:Y:S02]  /*3770*/  ISETP.GE.AND P2, PT, R2.reuse, R9.reuse, PT ;  /* 0x000000090200720c */ /* 0x0c0fe40003f46270 */
        /* <DEDUP_REMOVED lines=9> */
[----:B------:R-:W-:-:S02]  /*3810*/  ISETP.GE.AND P4, PT, R2, R9, PT ;  /* 0x000000090200720c */ /* 0x000fc40003f86270 */
[C---:B------:R-:W-:Y:S02]  /*3820*/  ISETP.GE.AND P3, PT, R2.reuse, R10, PT ;  /* 0x0000000a0200720c */ /* 0x040fe40003f66270 */
[C---:B------:R-:W-:Y:S02]  /*3830*/  ISETP.GE.AND P6, PT, R2.reuse, R11, PT ;  /* 0x0000000b0200720c */ /* 0x040fe40003fc6270 */
[-C--:B------:R-:W-:Y:S01]  /*3840*/  ISETP.GE.AND P5, PT, R2, R12.reuse, PT ;  /* 0x0000000c0200720c */ /* 0x080fe20003fa6270 */
[----:B------:R-:W-:Y:S01]  /*3850*/  VIADD R2, R0, 0x31 ;  /* 0x0000003100027836 */ /* 0x000fe20000000000 */
[----:B------:R-:W-:Y:S02]  /*3860*/  FSEL R158, R36, -INF , !P4 ;  /* 0xff800000249e7808 */ /* 0x000fe40006000000 */
[----:B------:R-:W-:Y:S02]  /*3870*/  FSEL R129, R41, -INF , !P2 ;  /* 0xff80000029817808 */ /* 0x000fe40005000000 */
[----:B------:R-:W-:-:S02]  /*3880*/  ISETP.GE.AND P4, PT, R2, R12, PT ;  /* 0x0000000c0200720c */ /* 0x000fc40003f86270 */
[----:B------:R-:W-:Y:S02]  /*3890*/  ISETP.NE.AND P2, PT, R6, RZ, PT ;  /* 0x000000ff0600720c */ /* 0x000fe40003f45270 */
[----:B------:R-:W-:Y:S02]  /*38a0*/  P2R R3, PR, RZ, 0x10 ;  /* 0x00000010ff037803 */ /* 0x000fe40000000000 */
[----:B------:R-:W-:Y:S02]  /*38b0*/  FSEL R147, R51, -INF , !P0 ;  /* 0xff80000033937808 */ /* 0x000fe40004000000 */
[----:B------:R-:W-:Y:S02]  /*38c0*/  FSEL R160, R42, -INF , !P2 ;  /* 0xff8000002aa07808 */ /* 0x000fe40005000000 */
[----:B------:R-:W-:Y:S02]  /*38d0*/  FSEL R162, R43, -INF , !P1 ;  /* 0xff8000002ba27808 */ /* 0x000fe40004800000 */
[----:B------:R-:W-:-:S02]  /*38e0*/  ISETP.GE.AND P1, PT, R2, R9, PT ;  /* 0x000000090200720c */ /* 0x000fc40003f26270 */
[C---:B------:R-:W-:Y:S02]  /*38f0*/  ISETP.GE.AND P0, PT, R2.reuse, R10, PT ;  /* 0x0000000a0200720c */ /* 0x040fe40003f06270 */
[----:B------:R-:W-:Y:S01]  /*3900*/  ISETP.GE.AND P2, PT, R2, R11, PT ;  /* 0x0000000b0200720c */ /* 0x000fe20003f46270 */
[----:B------:R-:W-:Y:S01]  /*3910*/  VIADD R2, R0, 0x38 ;  /* 0x0000003800027836 */ /* 0x000fe20000000000 */
[----:B------:R-:W-:Y:S01]  /*3920*/  FSEL R161, R28, -INF , !P6 ;  /* 0xff8000001ca17808 */ /* 0x000fe20007000000 */
[----:B------:R-:W-:Y:S01]  /*3930*/  VIADD R0, R0, 0x39 ;  /* 0x0000003900007836 */ /* 0x000fe20000000000 */
[----:B------:R-:W-:Y:S02]  /*3940*/  ISETP.NE.AND P6, PT, R3, RZ, PT ;  /* 0x000000ff0300720c */ /* 0x000fe40003fc5270 */
[----:B------:R-:W-:Y:S02]  /*3950*/  FSEL R193, R39, -INF , !P0 ;  /* 0xff80000027c17808 */ /* 0x000fe40004000000 */
[----:B------:R-:W-:-:S02]  /*3960*/  FSEL R169, R31, -INF , !P6 ;  /* 0xff8000001fa97808 */ /* 0x000fc40007000000 */
[----:B------:R-:W-:Y:S02]  /*3970*/  ISETP.GE.AND P6, PT, R248, 0x2, PT ;  /* 0x00000002f800780c */ /* 0x000fe40003fc6270 */
[-C--:B------:R-:W-:Y:S02]  /*3980*/  ISETP.GE.AND P0, PT, R0, R11.reuse, PT ;  /* 0x0000000b0000720c */ /* 0x080fe40003f06270 */
[----:B------:R-:W-:Y:S02]  /*3990*/  P2R R6, PR, RZ, 0x20 ;  /* 0x00000020ff067803 */ /* 0x000fe40000000000 */
[----:B------:R-:W-:Y:S02]  /*39a0*/  FSEL R157, R37, -INF , !P1 ;  /* 0xff800000259d7808 */ /* 0x000fe40004800000 */
[----:B------:R-:W-:Y:S02]  /*39b0*/  FSEL R167, R17, -INF , !P0 ;  /* 0xff80000011a77808 */ /* 0x000fe40004000000 */
[----:B------:R-:W-:-:S02]  /*39c0*/  ISETP.GE.AND P1, PT, R2, R11, PT ;  /* 0x0000000b0200720c */ /* 0x000fc40003f26270 */
[----:B------:R-:W-:Y:S02]  /*39d0*/  ISETP.NE.AND P0, PT, R6, RZ, PT ;  /* 0x000000ff0600720c */ /* 0x000fe40003f05270 */
[----:B------:R-:W-:Y:S02]  /*39e0*/  FSEL R175, R38, -INF , !P3 ;  /* 0xff80000026af7808 */ /* 0x000fe40005800000 */
[----:B------:R-:W-:Y:S02]  /*39f0*/  FSEL R163, R29, -INF , !P2 ;  /* 0xff8000001da37808 */ /* 0x000fe40005000000 */
[----:B------:R-:W-:Y:S02]  /*3a00*/  FSEL R165, R16, -INF , !P1 ;  /* 0xff80000010a57808 */ /* 0x000fe40004800000 */
[----:B------:R-:W-:Y:S02]  /*3a10*/  FSEL R168, R30, -INF , !P0 ;  /* 0xff8000001ea87808 */ /* 0x000fe40004000000 */
[----:B------:R-:W-:-:S02]  /*3a20*/  ISETP.GE.AND P5, PT, R2, R9, PT ;  /* 0x000000090200720c */ /* 0x000fc40003fa6270 */
[C---:B------:R-:W-:Y:S02]  /*3a30*/  ISETP.GE.AND P4, PT, R2.reuse, R10, PT ;  /* 0x0000000a0200720c */ /* 0x040fe40003f86270 */
[----:B------:R-:W-:Y:S02]  /*3a40*/  ISETP.GE.AND P3, PT, R2, R12, PT ;  /* 0x0000000c0200720c */ /* 0x000fe40003f66270 */
[C---:B------:R-:W-:Y:S02]  /*3a50*/  ISETP.GE.AND P2, PT, R0.reuse, R9, PT ;  /* 0x000000090000720c */ /* 0x040fe40003f46270 */
[C---:B------:R-:W-:Y:S02]  /*3a60*/  ISETP.GE.AND P1, PT, R0.reuse, R10, PT ;  /* 0x0000000a0000720c */ /* 0x040fe40003f26270 */
[----:B------:R-:W-:Y:S01]  /*3a70*/  ISETP.GE.AND P0, PT, R0, R12, PT ;  /* 0x0000000c0000720c */ /* 0x000fe20003f06270 */
[----:B------:R-:W-:Y:S01]  /*3a80*/  IMAD.IADD R0, R139, 0x1, R138 ;  /* 0x000000018b007824 */ /* 0x000fe200078e028a */
[----:B------:R-:W-:-:S02]  /*3a90*/  FSEL R170, R18, -INF , !P3 ;  /* 0xff80000012aa7808 */ /* 0x000fc40005800000 */
[----:B------:R-:W-:Y:S02]  /*3aa0*/  FSEL R171, R19, -INF , !P0 ;  /* 0xff80000013ab7808 */ /* 0x000fe40004000000 */
[----:B------:R-:W-:Y:S02]  /*3ab0*/  FSEL R172, R20, -INF , !P5 ;  /* 0xff80000014ac7808 */ /* 0x000fe40006800000 */
[----:B------:R-:W-:Y:S02]  /*3ac0*/  FSEL R173, R21, -INF , !P2 ;  /* 0xff80000015ad7808 */ /* 0x000fe40005000000 */
[----:B------:R-:W-:Y:S02]  /*3ad0*/  FSEL R174, R22, -INF , !P4 ;  /* 0xff80000016ae7808 */ /* 0x000fe40006000000 */
[----:B------:R-:W-:Y:S01]  /*3ae0*/  FSEL R192, R23, -INF , !P1 ;  /* 0xff80000017c07808 */ /* 0x000fe20004800000 */
[----:B------:R-:W-:Y:S06]  /*3af0*/  @!P6 BRA `(.L_x_663) ;  /* 0x0000000000d0e947 */ /* 0x000fec0003800000 */
[----:B------:R-:W-:Y:S01]  /*3b00*/  ULDC UR5, c[0x0][0x2d0] ;  /* 0x0000b40000057ab9 */ /* 0x000fe20000000800 */
[----:B------:R-:W-:Y:S01]  /*3b10*/  VIADD R2, R248, 0xfffffffe ;  /* 0xfffffffef8027836 */ /* 0x000fe20000000000 */
[----:B------:R-:W-:Y:S01]  /*3b20*/  ISETP.GE.AND P0, PT, R178, UR5, PT ;  /* 0x00000005b2007c0c */ /* 0x000fe2000bf06270 */
[----:B------:R-:W-:Y:S02]  /*3b30*/  BSSY B0, `(.L_x_664) ;  /* 0x000002f000007945 */ /* 0x000fe40003800000 */
[----:B------:R-:W-:Y:S01]  /*3b40*/  IMAD R6, R144, R2, RZ ;  /* 0x0000000290067224 */ /* 0x000fe200078e02ff */
[----:B------:R-:W-:Y:S01]  /*3b50*/  SHF.R.S32.HI R7, RZ, 0x1f, R2 ;  /* 0x0000001fff077819 */ /* 0x000fe20000011402 */
[----:B------:R-:W-:-:S04]  /*3b60*/  IMAD.WIDE.U32 R2, R2, R67, R154 ;  /* 0x0000004302027225 */ /* 0x000fc800078e009a */
[----:B------:R-:W-:-:S04]  /*3b70*/  IMAD R7, R7, R67, R6 ;  /* 0x0000004307077224 */ /* 0x000fc800078e0206 */
[----:B------:R-:W1:Y:S01]  /*3b80*/  @!P0 LDC.64 R18, c[0x0][0x218] ;  /* 0x00008600ff128b82 */ /* 0x000e620000000a00 */
[-C--:B------:R-:W-:Y:S01]  /*3b90*/  @!P0 IADD3 R6, P4, R152, R2.reuse, RZ ;  /* 0x0000000298068210 */ /* 0x080fe20007f9e0ff */
[----:B------:R-:W-:Y:S01]  /*3ba0*/  IMAD.IADD R7, R3, 0x1, R7 ;  /* 0x0000000103077824 */ /* 0x000fe200078e0207 */
[C---:B------:R-:W-:Y:S01]  /*3bb0*/  @!P0 LEA R8, P2, R232.reuse, R2, 0x5 ;  /* 0x00000002e8088211 */ /* 0x040fe200078428ff */
[----:B------:R2:W-:Y:S02]  /*3bc0*/  @P0 STS.128 [R191+0x4000], RZ ;  /* 0x004000ffbf000388 */ /* 0x0005e40000000c00 */
[----:B------:R-:W-:Y:S01]  /*3bd0*/  @!P0 IMAD.X R13, R151, 0x1, R7, P4 ;  /* 0x00000001970d8824 */ /* 0x000fe200020e0607 */
[----:B------:R-:W-:Y:S01]  /*3be0*/  @!P0 LEA.HI.X R15, R232, R7, R233, 0x5, P2 ;  /* 0x00000007e80f8211 */ /* 0x000fe200010f2ce9 */
[----:B------:R-:W3:Y:S08]  /*3bf0*/  @!P0 LDC.64 R16, c[0x0][0x218] ;  /* 0x00008600ff108b82 */ /* 0x000ef00000000a00 */
[----:B------:R-:W4:Y:S01]  /*3c00*/  @!P0 LDC.64 R20, c[0x0][0x218] ;  /* 0x00008600ff148b82 */ /* 0x000f220000000a00 */
[----:B-1----:R-:W-:-:S04]  /*3c10*/  @!P0 LEA R18, P5, R2, R18, 0x1 ;  /* 0x0000001202128211 */ /* 0x002fc800078a08ff */
[----:B------:R-:W-:Y:S02]  /*3c20*/  @!P0 LEA.HI.X R19, R2, R19, R7, 0x1, P5 ;  /* 0x0000001302138211 */ /* 0x000fe400028f0c07 */
[----:B---3--:R-:W-:-:S03]  /*3c30*/  @!P0 LEA R16, P3, R6, R16, 0x1 ;  /* 0x0000001006108211 */ /* 0x008fc600078608ff */
[----:B------:R-:W-:Y:S01]  /*3c40*/  @!PT LDS RZ, [RZ] ;  /* 0x00000000fffff984 */ /* 0x000fe20000000800 */
[----:B------:R-:W-:Y:S01]  /*3c50*/  @!PT LDS RZ, [RZ] ;  /* 0x00000000fffff984 */ /* 0x000fe20000000800 */
[----:B------:R-:W-:Y:S01]  /*3c60*/  @!PT LDS RZ, [RZ] ;  /* 0x00000000fffff984 */ /* 0x000fe20000000800 */
[----:B------:R2:W-:Y:S01]  /*3c70*/  @!P0 LDGSTS.E.BYPASS.LTC128B.128 [R191+0x4000], desc[UR20][R18.64] ;  /* 0x0400000012bf8fae */ /* 0x0005e2000b901d54 */
[----:B------:R-:W-:-:S03]  /*3c80*/  @!P0 LEA.HI.X R17, R6, R17, R13, 0x1, P3 ;  /* 0x0000001106118211 */ /* 0x000fc600018f0c0d */
[----:B------:R2:W-:Y:S01]  /*3c90*/  @P0 STS.128 [R191+0x4800], RZ ;  /* 0x004800ffbf000388 */ /* 0x0005e20000000c00 */
[----:B----4-:R-:W-:-:S03]  /*3ca0*/  @!P0 LEA R14, P1, R8, R20, 0x1 ;  /* 0x00000014080e8211 */ /* 0x010fc600078208ff */
        /* <DEDUP_REMOVED lines=23> */
.L_x_665:
[----:B------:R-:W-:Y:S05]  /*3e20*/  BSYNC B0 ;  /* 0x0000000000007941 */ /* 0x000fea0003800000 */
.L_x_664:
[----:B------:R-:W0:Y:S02]  /*3e30*/  LDGDEPBAR ;  /* 0x00000000000079af */ /* 0x000e240000000000 */
.L_x_663:
[----:B-1----:R-:W-:Y:S01]  /*3e40*/  FMNMX.FTZ R2, R64, R66, !PT ;  /* 0x0000004240027209 */ /* 0x002fe20007810000 */
[----:B------:R-:W-:Y:S01]  /*3e50*/  IMAD.WIDE.U32 R246, R150, -0x2daee0ad, RZ ;  /* 0xd2511f5396f67825 */ /* 0x000fe200078e00ff */
[----:B------:R-:W-:Y:S01]  /*3e60*/  FMNMX.FTZ R13, R94, R84, !PT ;  /* 0x000000545e0d7209 */ /* 0x000fe20007810000 */
[----:B------:R-:W-:Y:S01]  /*3e70*/  UIADD3 UR16, UR22, -0x61c88647, URZ ;  /* 0x9e3779b916107890 */ /* 0x000fe2000fffe03f */
[----:B------:R-:W-:Y:S01]  /*3e80*/  FMNMX.FTZ R2, R76, R2, !PT ;  /* 0x000000024c027209 */ /* 0x000fe20007810000 */
[----:B--2---:R-:W-:Y:S01]  /*3e90*/  IMAD.WIDE.U32 R18, R251, -0x326172a9, RZ ;  /* 0xcd9e8d57fb127825 */ /* 0x004fe200078e00ff */
[----:B------:R-:W-:Y:S01]  /*3ea0*/  LOP3.LUT R252, R148, UR22, RZ, 0x3c, !PT ;  /* 0x0000001694fc7c12 */ /* 0x000fe2000f8e3cff */
[----:B------:R-:W-:Y:S01]  /*3eb0*/  UIADD3 UR15, UR23, -0x4498517b, URZ ;  /* 0xbb67ae85170f7890 */ /* 0x000fe2000fffe03f */
[----:B------:R-:W-:Y:S01]  /*3ec0*/  FMNMX.FTZ R2, R79, R2, !PT ;  /* 0x000000024f027209 */ /* 0x000fe20007810000 */
[----:B------:R-:W-:Y:S01]  /*3ed0*/  VIADD R17, R251, 0x4 ;  /* 0x00000004fb117836 */ /* 0x000fe20000000000 */
[----:B------:R-:W-:Y:S01]  /*3ee0*/  LOP3.LUT R14, R19, R252, RZ, 0x3c, !PT ;  /* 0x000000fc130e7212 */ /* 0x000fe200078e3cff */
[----:B------:R-:W-:Y:S01]  /*3ef0*/  STL [R1+0x5c], R252 ;  /* 0x00005cfc01007387 */ /* 0x000fe20000100800 */
[----:B------:R-:W-:Y:S01]  /*3f00*/  FMNMX.FTZ R2, R93, R2, !PT ;  /* 0x000000025d027209 */ /* 0x000fe20007810000 */
[----:B------:R-:W-:Y:S01]  /*3f10*/  UIADD3 UR13, UR23, 0x76cf5d0a, URZ ;  /* 0x76cf5d0a170d7890 */ /* 0x000fe2000fffe03f */
[----:B------:R-:W-:Y:S01]  /*3f20*/  LEA R177, R0, UR4, 0x1 ;  /* 0x0000000400b17c11 */ /* 0x000fe2000f8e08ff */
[----:B------:R-:W-:Y:S01]  /*3f30*/  STL [R1+0x70], R17 ;  /* 0x0000701101007387 */ /* 0x000fe20000100800 */
[----:B------:R-:W-:Y:S01]  /*3f40*/  FMNMX.FTZ R2, R78, R2, !PT ;  /* 0x000000024e027209 */ /* 0x000fe20007810000 */
[----:B------:R-:W-:Y:S01]  /*3f50*/  ULDC UR19, c[0x0][0x2ec] ;  /* 0x0000bb0000137ab9 */ /* 0x000fe20000000800 */
[----:B------:R-:W-:Y:S01]  /*3f60*/  UIADD3 UR14, UR22, 0x3c6ef372, URZ ;  /* 0x3c6ef372160e7890 */ /* 0x000fe2000fffe03f */
[--C-:B------:R-:W-:Y:S01]  /*3f70*/  IMAD R178, R5, 0x2, R177.reuse ;  /* 0x0000000205b27824 */ /* 0x100fe200078e02b1 */
[----:B------:R-:W-:Y:S01]  /*3f80*/  FMNMX.FTZ R2, R44, R2, !PT ;  /* 0x000000022c027209 */ /* 0x000fe20007810000 */
[----:B------:R-:W-:Y:S01]  /*3f90*/  UIADD3 UR11, UR23, 0x32370b8f, URZ ;  /* 0x32370b8f170b7890 */ /* 0x000fe2000fffe03f */
[----:B------:R-:W-:Y:S01]  /*3fa0*/  IMAD R180, R4, 0x2, R177 ;  /* 0x0000000204b47824 */ /* 0x000fe200078e02b1 */
[----:B------:R-:W-:Y:S01]  /*3fb0*/  UIADD3 UR12, UR22, -0x255992d5, URZ ;  /* 0xdaa66d2b160c7890 */ /* 0x000fe2000fffe03f */
[----:B------:R-:W-:Y:S01]  /*3fc0*/  FMNMX.FTZ R2, R80, R2, !PT ;  /* 0x0000000250027209 */ /* 0x000fe20007810000 */
[----:B------:R-:W-:Y:S01]  /*3fd0*/  UIADD3 UR10, UR22, 0x78dde6e4, URZ ;  /* 0x78dde6e4160a7890 */ /* 0x000fe2000fffe03f */
[----:B------:R-:W-:Y:S01]  /*3fe0*/  IMAD R179, R4, 0x2, R178 ;  /* 0x0000000204b37824 */ /* 0x000fe200078e02b2 */
[----:B------:R-:W-:Y:S01]  /*3ff0*/  UIADD3 UR9, UR23, -0x126145ec, URZ ;  /* 0xed9eba1417097890 */ /* 0x000fe2000fffe03f */
[----:B------:R-:W-:Y:S01]  /*4000*/  FMNMX.FTZ R2, R124, R2, !PT ;  /* 0x000000027c027209 */ /* 0x000fe20007810000 */
[----:B------:R-:W-:Y:S01]  /*4010*/  UIADD3 UR5, UR23, -0x56f99767, URZ ;  /* 0xa906689917057890 */ /* 0x000fe2000fffe03f */
[----:B------:R-:W-:Y:S01]  /*4020*/  LDSM.16.MT88.4 R36, [R177+0x6000] ;  /* 0x00600000b124783b */ /* 0x000fe20000004200 */
[----:B------:R-:W-:Y:S01]  /*4030*/  UIADD3 UR8, UR22, 0x1715609d, URZ ;  /* 0x1715609d16087890 */ /* 0x000fe2000fffe03f */
[----:B------:R-:W-:-:S02]  /*4040*/  FMNMX.FTZ R2, R125, R2, !PT ;  /* 0x000000027d027209 */ /* 0x000fc40007810000 */
[----:B------:R-:W-:Y:S02]  /*4050*/  LDSM.16.MT88.4 R40, [R178+0x6000] ;  /* 0x00600000b228783b */ /* 0x000fe40000004200 */
[----:B------:R-:W-:Y:S02]  /*4060*/  FMNMX.FTZ R2, R128, R2, !PT ;  /* 0x0000000280027209 */ /* 0x000fe40007810000 */
[----:B------:R-:W-:Y:S02]  /*4070*/  LDSM.16.MT88.4 R48, [R179+0x6000] ;  /* 0x00600000b330783b */ /* 0x000fe40000004200 */
[----:B------:R-:W-:-:S04]  /*4080*/  FMNMX.FTZ R2, R129, R2, !PT ;  /* 0x0000000281027209 */ /* 0x000fc80007810000 */
[----:B------:R-:W-:-:S04]  /*4090*/  FMNMX.FTZ R2, R158, R2, !PT ;  /* 0x000000029e027209 */ /* 0x000fc80007810000 */
[----:B------:R-:W-:Y:S02]  /*40a0*/  FMNMX.FTZ R3, R157, R2, !PT ;  /* 0x000000029d037209 */ /* 0x000fe40007810000 */
[----:B------:R-:W-:Y:S02]  /*40b0*/  FMNMX.FTZ R2, R77, R92, !PT ;  /* 0x0000005c4d027209 */ /* 0x000fe40007810000 */
[----:B------:R-:W-:Y:S02]  /*40c0*/  FMNMX.FTZ R3, R172, R3, !PT ;  /* 0x00000003ac037209 */ /* 0x000fe40007810000 */
[----:B------:R-:W-:Y:S02]  /*40d0*/  FMNMX.FTZ R2, R52, R2, !PT ;  /* 0x0000000234027209 */ /* 0x000fe40007810000 */
[----:B------:R-:W-:Y:S02]  /*40e0*/  FMNMX.FTZ R3, R173, R3, !PT ;  /* 0x00000003ad037209 */ /* 0x000fe40007810000 */
[----:B------:R-:W-:-:S03]  /*40f0*/  FMNMX.FTZ R2, R53, R2, !PT ;  /* 0x0000000235027209 */ /* 0x000fc60007810000 */
[----:B------:R-:W1:Y:S01]  /*4100*/  SHFL.BFLY PT, R97, R3, 0x2, 0x1f ;  /* 0x0c401f0003617f89 */ /* 0x000e6200000e0000 */
[----:B------:R-:W-:Y:S01]  /*4110*/  FMNMX.FTZ R6, R85, R2, !PT ;  /* 0x0000000255067209 */ /* 0x000fe20007810000 */
[----:B------:R-:W-:-:S03]  /*4120*/  IMAD.SHL.U32 R2, R156, 0x2, RZ ;  /* 0x000000029c027824 */ /* 0x000fc600078e00ff */
[----:B------:R-:W-:Y:S01]  /*4130*/  FMNMX.FTZ R6, R86, R6, !PT ;  /* 0x0000000656067209 */ /* 0x000fe20007810000 */
[----:B------:R-:W-:Y:S01]  /*4140*/  VIADD R7, R2, 0x1 ;  /* 0x0000000102077836 */ /* 0x000fe20000000000 */
[----:B------:R-:W-:Y:S02]  /*4150*/  LOP3.LUT R8, R247, UR23, R2, 0x96, !PT ;  /* 0x00000017f7087c12 */ /* 0x000fe4000f8e9602 */
[----:B------:R-:W-:Y:S02]  /*4160*/  FMNMX.FTZ R2, R87, R6, !PT ;  /* 0x0000000657027209 */ /* 0x000fe40007810000 */
[----:B------:R-:W-:Y:S01]  /*4170*/  LOP3.LUT R6, R247, UR23, R7, 0x96, !PT ;  /* 0x00000017f7067c12 */ /* 0x000fe2000f8e9607 */
[----:B------:R-:W-:Y:S01]  /*4180*/  IMAD.WIDE.U32 R20, R8, -0x326172a9, RZ ;  /* 0xcd9e8d5708147825 */ /* 0x000fe200078e00ff */
[----:B------:R-:W-:-:S03]  /*4190*/  FMNMX.FTZ R2, R100, R2, !PT ;  /* 0x0000000264027209 */ /* 0x000fc60007810000 */
[----:B------:R-:W-:Y:S01]  /*41a0*/  IMAD.WIDE.U32 R26, R6, -0x326172a9, RZ ;  /* 0xcd9e8d57061a7825 */ /* 0x000fe200078e00ff */
[----:B------:R-:W-:Y:S02]  /*41b0*/  FMNMX.FTZ R2, R140, R2, !PT ;  /* 0x000000028c027209 */ /* 0x000fe40007810000 */
[----:B------:R-:W-:Y:S02]  /*41c0*/  FMNMX.FTZ R6, R54, R13, !PT ;  /* 0x0000000d36067209 */ /* 0x000fe40007810000 */
[----:B------:R-:W-:Y:S02]  /*41d0*/  FMNMX.FTZ R7, R141, R2, !PT ;  /* 0x000000028d077209 */ /* 0x000fe40007810000 */
[----:B------:R-:W-:Y:S02]  /*41e0*/  FMNMX.FTZ R8, R55, R6, !PT ;  /* 0x0000000637087209 */ /* 0x000fe40007810000 */
[----:B-1----:R-:W-:Y:S01]  /*41f0*/  FMNMX.FTZ R97, R3, R97, !PT ;  /* 0x0000006103617209 */ /* 0x002fe20007810000 */
[----:B------:R-:W-:Y:S01]  /*4200*/  IMAD.WIDE.U32 R2, R17, -0x326172a9, RZ ;  /* 0xcd9e8d5711027825 */ /* 0x000fe200078e00ff */
[----:B------:R-:W-:-:S02]  /*4210*/  FMNMX.FTZ R13, R142, R7, !PT ;  /* 0x000000078e0d7209 */ /* 0x000fc40007810000 */
[--C-:B------:R-:W-:Y:S01]  /*4220*/  LOP3.LUT R16, R21, UR16, R18.reuse, 0x96, !PT ;  /* 0x0000001015107c12 */ /* 0x100fe2000f8e9612 */
[----:B------:R-:W-:Y:S01]  /*4230*/  IMAD.WIDE.U32 R6, R14, -0x2daee0ad, RZ ;  /* 0xd2511f530e067825 */ /* 0x000fe200078e00ff */
[----:B------:R-:W-:Y:S01]  /*4240*/  FMNMX.FTZ R13, R143, R13, !PT ;  /* 0x0000000d8f0d7209 */ /* 0x000fe20007810000 */
[----:B------:R-:W1:Y:S01]  /*4250*/  SHFL.BFLY PT, R17, R97, 0x1, 0x1f ;  /* 0x0c201f0061117f89 */ /* 0x000e6200000e0000 */
[----:B------:R-:W-:Y:S01]  /*4260*/  LOP3.LUT R14, R3, R252, RZ, 0x3c, !PT ;  /* 0x000000fc030e7212 */ /* 0x000fe200078e3cff */
[----:B------:R-:W-:Y:S01]  /*4270*/  IMAD.WIDE.U32 R32, R16, -0x2daee0ad, RZ ;  /* 0xd2511f5310207825 */ /* 0x000fe200078e00ff */
[----:B------:R-:W-:Y:S02]  /*4280*/  FMNMX.FTZ R3, R101, R8, !PT ;  /* 0x0000000865037209 */ /* 0x000fe40007810000 */
[----:B------:R-:W-:Y:S02]  /*4290*/  LOP3.LUT R15, R27, UR16, R18, 0x96, !PT ;  /* 0x000000101b0f7c12 */ /* 0x000fe4000f8e9612 */
[----:B------:R-:W-:-:S02]  /*42a0*/  FMNMX.FTZ R8, R161, R13, !PT ;  /* 0x0000000da1087209 */ /* 0x000fc40007810000 */
[--C-:B------:R-:W-:Y:S01]  /*42b0*/  LOP3.LUT R24, R21, UR16, R2.reuse, 0x96, !PT ;  /* 0x0000001015187c12 */ /* 0x100fe2000f8e9602 */
[----:B------:R-:W-:Y:S01]  /*42c0*/  IMAD.WIDE.U32 R30, R15, -0x2daee0ad, RZ ;  /* 0xd2511f530f1e7825 */ /* 0x000fe200078e00ff */
[----:B------:R-:W-:Y:S02]  /*42d0*/  LOP3.LUT R18, R27, UR16, R2, 0x96, !PT ;  /* 0x000000101b127c12 */ /* 0x000fe4000f8e9602 */
[----:B------:R-:W-:Y:S01]  /*42e0*/  FMNMX.FTZ R2, R121, R3, !PT ;  /* 0x0000000379027209 */ /* 0x000fe20007810000 */
[----:B------:R-:W-:Y:S01]  /*42f0*/  IMAD.WIDE.U32 R24, R24, -0x2daee0ad, RZ ;  /* 0xd2511f5318187825 */ /* 0x000fe200078e00ff */
[----:B------:R-:W-:Y:S02]  /*4300*/  FMNMX.FTZ R3, R163, R8, !PT ;  /* 0x00000008a3037209 */ /* 0x000fe40007810000 */
[----:B------:R-:W-:Y:S01]  /*4310*/  FMNMX.FTZ R2, R122, R2, !PT ;  /* 0x000000027a027209 */ /* 0x000fe20007810000 */
[----:B------:R-:W-:Y:S01]  /*4320*/  IMAD.WIDE.U32 R18, R18, -0x2daee0ad, RZ ;  /* 0xd2511f5312127825 */ /* 0x000fe200078e00ff */
[----:B------:R-:W-:-:S02]  /*4330*/  LOP3.LUT R13, R7, UR15, R246, 0x96, !PT ;  /* 0x0000000f070d7c12 */ /* 0x000fc4000f8e96f6 */
[----:B------:R-:W-:Y:S02]  /*4340*/  FMNMX.FTZ R7, R165, R3, !PT ;  /* 0x00000003a5077209 */ /* 0x000fe40007810000 */
[----:B------:R-:W-:Y:S01]  /*4350*/  FMNMX.FTZ R8, R123, R2, !PT ;  /* 0x000000027b087209 */ /* 0x000fe20007810000 */
[----:B------:R-:W-:Y:S01]  /*4360*/  IMAD.WIDE.U32 R2, R14, -0x2daee0ad, RZ ;  /* 0xd2511f530e027825 */ /* 0x000fe200078e00ff */
[----:B------:R-:W-:Y:S02]  /*4370*/  FMNMX.FTZ R7, R167, R7, !PT ;  /* 0x00000007a7077209 */ /* 0x000fe40007810000 */
[--C-:B------:R-:W-:Y:S01]  /*4380*/  LOP3.LUT R28, R33, UR13, R6.reuse, 0x96, !PT ;  /* 0x0000000d211c7c12 */ /* 0x100fe2000f8e9606 */
[----:B------:R-:W-:Y:S01]  /*4390*/  IMAD.WIDE.U32 R58, R13, -0x326172a9, RZ ;  /* 0xcd9e8d570d3a7825 */ /* 0x000fe200078e00ff */
[----:B------:R-:W-:Y:S01]  /*43a0*/  LOP3.LUT R144, R31, UR13, R6, 0x96, !PT ;  /* 0x0000000d1f907c12 */ /* 0x000fe2000f8e9606 */
[----:B------:R-:W2:Y:S01]  /*43b0*/  SHFL.BFLY PT, R16, R7, 0x2, 0x1f ;  /* 0x0c401f0007107f89 */ /* 0x000ea200000e0000 */
[----:B------:R-:W-:Y:S01]  /*43c0*/  FMNMX.FTZ R6, R146, R8, !PT ;  /* 0x0000000892067209 */ /* 0x000fe20007810000 */
[----:B------:R-:W-:Y:S01]  /*43d0*/  IMAD.WIDE.U32 R28, R28, -0x326172a9, RZ ;  /* 0xcd9e8d571c1c7825 */ /* 0x000fe200078e00ff */
[----:B------:R-:W-:-:S02]  /*43e0*/  LOP3.LUT R8, R3, UR15, R246, 0x96, !PT ;  /* 0x0000000f03087c12 */ /* 0x000fc4000f8e96f6 */
[----:B------:R-:W-:Y:S02]  /*43f0*/  FMNMX.FTZ R3, R159, R6, !PT ;  /* 0x000000069f037209 */ /* 0x000fe40007810000 */
[----:B------:R-:W-:Y:S01]  /*4400*/  FMNMX.FTZ R6, R95, R118, !PT ;  /* 0x000000765f067209 */ /* 0x000fe20007810000 */
[----:B------:R-:W-:Y:S01]  /*4410*/  IMAD.WIDE.U32 R56, R8, -0x326172a9, RZ ;  /* 0xcd9e8d5708387825 */ /* 0x000fe200078e00ff */
[----:B------:R-:W-:Y:S02]  /*4420*/  FMNMX.FTZ R3, R145, R3, !PT ;  /* 0x0000000391037209 */ /* 0x000fe40007810000 */
[----:B-1----:R-:W-:Y:S02]  /*4430*/  FMNMX.FTZ R97, R97, R17, !PT ;  /* 0x0000001161617209 */ /* 0x002fe40007810000 */
[----:B------:R-:W-:Y:S02]  /*4440*/  FMNMX.FTZ R3, R147, R3, !PT ;  /* 0x0000000393037209 */ /* 0x000fe40007810000 */
[----:B------:R-:W-:Y:S01]  /*4450*/  FMNMX.FTZ R6, R119, R6, !PT ;  /* 0x0000000677067209 */ /* 0x000fe20007810000 */
[----:B------:R-:W-:Y:S01]  /*4460*/  FMUL.FTZ R8, R97, UR19 ;  /* 0x0000001361087c20 */ /* 0x000fe20008410000 */
[----:B------:R-:W-:-:S02]  /*4470*/  FMNMX.FTZ R3, R168, R3, !PT ;  /* 0x00000003a8037209 */ /* 0x000fc40007810000 */
[----:B------:R-:W-:Y:S02]  /*4480*/  FMNMX.FTZ R6, R120, R6, !PT ;  /* 0x0000000678067209 */ /* 0x000fe40007810000 */
[----:B------:R-:W-:Y:S02]  /*4490*/  FSETP.NEU.FTZ.AND P0, PT, R97, -INF , PT ;  /* 0xff8000006100780b */ /* 0x000fe40003f1d000 */
[----:B------:R-:W-:Y:S02]  /*44a0*/  FMNMX.FTZ R3, R169, R3, !PT ;  /* 0x00000003a9037209 */ /* 0x000fe40007810000 */
[----:B------:R-:W-:Y:S02]  /*44b0*/  FMNMX.FTZ R13, R127, R6, !PT ;  /* 0x000000067f0d7209 */ /* 0x000fe40007810000 */
[----:B------:R-:W-:Y:S02]  /*44c0*/  FSEL R8, R8, RZ, P0 ;  /* 0x000000ff08087208 */ /* 0x000fe40000000000 */
[----:B------:R-:W-:-:S02]  /*44d0*/  FMNMX.FTZ R6, R170, R3, !PT ;  /* 0x00000003aa067209 */ /* 0x000fc40007810000 */
[----:B--2---:R-:W-:Y:S01]  /*44e0*/  FMNMX.FTZ R3, R7, R16, !PT ;  /* 0x0000001007037209 */ /* 0x004fe20007810000 */
[----:B------:R-:W-:Y:S01]  /*44f0*/  FFMA.FTZ R7, R64, UR19, -R8 ;  /* 0x0000001340077c23 */ /* 0x000fe20008010808 */
[----:B------:R-:W-:Y:S02]  /*4500*/  FMNMX.FTZ R6, R171, R6, !PT ;  /* 0x00000006ab067209 */ /* 0x000fe40007810000 */
[----:B------:R-:W-:Y:S01]  /*4510*/  FMNMX.FTZ R13, R131, R13, !PT ;  /* 0x0000000d830d7209 */ /* 0x000fe20007810000 */
[----:B------:R1:W-:Y:S01]  /*4520*/  MUFU.EX2 R249, R7 ;  /* 0x0000000700f97308 */ /* 0x0003e20000000800 */
[C---:B------:R-:W-:Y:S01]  /*4530*/  LOP3.LUT R22, R59.reuse, UR14, R20, 0x96, !PT ;  /* 0x0000000e3b167c12 */ /* 0x040fe2000f8e9614 */
[----:B------:R-:W2:Y:S01]  /*4540*/  SHFL.BFLY PT, R16, R6, 0x2, 0x1f ;  /* 0x0c401f0006107f89 */ /* 0x000ea200000e0000 */
[----:B------:R-:W-:Y:S02]  /*4550*/  FMNMX.FTZ R13, R126, R13, !PT ;  /* 0x0000000d7e0d7209 */ /* 0x000fe40007810000 */
[--C-:B------:R-:W-:Y:S01]  /*4560*/  LOP3.LUT R14, R59, UR14, R26.reuse, 0x96, !PT ;  /* 0x0000000e3b0e7c12 */ /* 0x100fe2000f8e961a */
[----:B------:R-:W-:Y:S01]  /*4570*/  IMAD.WIDE.U32 R22, R22, -0x2daee0ad, RZ ;  /* 0xd2511f5316167825 */ /* 0x000fe200078e00ff */
[----:B------:R-:W-:-:S02]  /*4580*/  LOP3.LUT R15, R57, UR14, R26, 0x96, !PT ;  /* 0x0000000e390f7c12 */ /* 0x000fc4000f8e961a */
[--C-:B------:R-:W-:Y:S01]  /*4590*/  LOP3.LUT R26, R25, UR13, R2.reuse, 0x96, !PT ;  /* 0x0000000d191a7c12 */ /* 0x100fe2000f8e9602 */
[----:B------:R-:W-:Y:S01]  /*45a0*/  IMAD.WIDE.U32 R116, R14, -0x2daee0ad, RZ ;  /* 0xd2511f530e747825 */ /* 0x000fe200078e00ff */
[----:B------:R-:W-:-:S03]  /*45b0*/  LOP3.LUT R59, R19, UR13, R2, 0x96, !PT ;  /* 0x0000000d133b7c12 */ /* 0x000fc6000f8e9602 */
[----:B------:R-:W-:Y:S01]  /*45c0*/  FFMA.FTZ R2, R76, UR19, -R8 ;  /* 0x000000134c027c23 */ /* 0x000fe20008010808 */
[----:B------:R-:W-:Y:S01]  /*45d0*/  LOP3.LUT R20, R57, UR14, R20, 0x96, !PT ;  /* 0x0000000e39147c12 */ /* 0x000fe2000f8e9614 */
[----:B------:R-:W3:Y:S01]  /*45e0*/  SHFL.BFLY PT, R14, R3, 0x1, 0x1f ;  /* 0x0c201f00030e7f89 */ /* 0x000ee200000e0000 */
[----:B------:R-:W-:Y:S01]  /*45f0*/  IMAD.WIDE.U32 R98, R15, -0x2daee0ad, RZ ;  /* 0xd2511f530f627825 */ /* 0x000fe200078e00ff */
[----:B------:R-:W-:Y:S03]  /*4600*/  MUFU.EX2 R238, R2 ;  /* 0x0000000200ee7308 */ /* 0x000fe60000000800 */
[----:B-1----:R-:W-:Y:S01]  /*4610*/  FFMA.FTZ R7, R66, UR19, -R8 ;  /* 0x0000001342077c23 */ /* 0x002fe20008010808 */
[----:B------:R-:W-:Y:S01]  /*4620*/  LOP3.LUT R17, R23, UR11, R32, 0x96, !PT ;  /* 0x0000000b17117c12 */ /* 0x000fe2000f8e9620 */
[----:B------:R-:W-:Y:S01]  /*4630*/  IMAD.WIDE.U32 R20, R20, -0x2daee0ad, RZ ;  /* 0xd2511f5314147825 */ /* 0x000fe200078e00ff */
[----:B------:R-:W-:-:S02]  /*4640*/  LOP3.LUT R57, R99, UR11, R18, 0x96, !PT ;  /* 0x0000000b63397c12 */ /* 0x000fc4000f8e9612 */
[----:B------:R-:W-:Y:S01]  /*4650*/  LOP3.LUT R18, R29, UR12, R58, 0x96, !PT ;  /* 0x0000000c1d127c12 */ /* 0x000fe2000f8e963a */
[----:B------:R-:W-:Y:S01]  /*4660*/  IMAD.WIDE.U32 R26, R26, -0x326172a9, RZ ;  /* 0xcd9e8d571a1a7825 */ /* 0x000fe200078e00ff */
[----:B------:R1:W-:Y:S01]  /*4670*/  MUFU.EX2 R245, R7 ;  /* 0x0000000700f57308 */ /* 0x0003e20000000800 */
[----:B------:R-:W-:Y:S02]  /*4680*/  LOP3.LUT R24, R21, UR11, R24, 0x96, !PT ;  /* 0x0000000b15187c12 */ /* 0x000fe4000f8e9618 */
[----:B--2---:R-:W-:Y:S01]  /*4690*/  FMNMX.FTZ R21, R6, R16, !PT ;  /* 0x0000001006157209 */ /* 0x004fe20007810000 */
[----:B------:R-:W-:Y:S01]  /*46a0*/  IMAD.WIDE.U32 R18, R18, -0x2daee0ad, RZ ;  /* 0xd2511f5312127825 */ /* 0x000fe200078e00ff */
[----:B------:R-:W-:-:S03]  /*46b0*/  LOP3.LUT R117, R117, UR11, R30, 0x96, !PT ;  /* 0x0000000b75757c12 */ /* 0x000fc6000f8e961e */
[----:B------:R-:W-:Y:S01]  /*46c0*/  SHFL.BFLY PT, R29, R21, 0x1, 0x1f ;  /* 0x0c201f00151d7f89 */ /* 0x000fe200000e0000 */
[----:B------:R-:W-:Y:S01]  /*46d0*/  IMAD.WIDE.U32 R24, R24, -0x326172a9, RZ ;  /* 0xcd9e8d5718187825 */ /* 0x000fe200078e00ff */
[----:B------:R-:W-:-:S03]  /*46e0*/  LOP3.LUT R22, R19, UR9, R22, 0x96, !PT ;  /* 0x0000000913167c12 */ /* 0x000fc6000f8e9616 */
[----:B------:R-:W-:Y:S01]  /*46f0*/  IMAD.WIDE.U32 R16, R17, -0x326172a9, RZ ;  /* 0xcd9e8d5711107825 */ /* 0x000fe200078e00ff */
[----:B---3--:R-:W-:Y:S02]  /*4700*/  FMNMX.FTZ R3, R3, R14, !PT ;  /* 0x0000000e03037209 */ /* 0x008fe40007810000 */
[----:B------:R-:W-:Y:S01]  /*4710*/  LOP3.LUT R14, R27, UR12, R56, 0x96, !PT ;  /* 0x0000000c1b0e7c12 */ /* 0x000fe2000f8e9638 */
[----:B------:R-:W-:Y:S01]  /*4720*/  IMAD.WIDE.U32 R22, R22, -0x326172a9, RZ ;  /* 0xcd9e8d5716167825 */ /* 0x000fe200078e00ff */
[----:B-1----:R-:W-:Y:S02]  /*4730*/  FMNMX.FTZ R7, R130, R13, !PT ;  /* 0x0000000d82077209 */ /* 0x002fe40007810000 */
[----:B------:R-:W-:Y:S01]  /*4740*/  FSETP.NEU.FTZ.AND P0, PT, R3, -INF , PT ;  /* 0xff8000000300780b */ /* 0x000fe20003f1d000 */
[----:B------:R-:W-:Y:S01]  /*4750*/  IMAD.WIDE.U32 R14, R14, -0x2daee0ad, RZ ;  /* 0xd2511f530e0e7825 */ /* 0x000fe200078e00ff */
[----:B------:R-:W-:Y:S02]  /*4760*/  FMNMX.FTZ R7, R164, R7, !PT ;  /* 0x00000007a4077209 */ /* 0x000fe40007810000 */
[----:B------:R-:W-:-:S02]  /*4770*/  LOP3.LUT R13, R25, UR10, R26, 0x96, !PT ;  /* 0x0000000a190d7c12 */ /* 0x000fc4000f8e961a */
[----:B------:R-:W-:Y:S01]  /*4780*/  FMNMX.FTZ R2, R166, R7, !PT ;  /* 0x00000007a6027209 */ /* 0x000fe20007810000 */
[----:B------:R-:W-:Y:S01]  /*4790*/  FFMA.FTZ R7, R79, UR19, -R8 ;  /* 0x000000134f077c23 */ /* 0x000fe20008010808 */
[----:B------:R-:W-:Y:S01]  /*47a0*/  LOP3.LUT R17, R17, UR10, R28, 0x96, !PT ;  /* 0x0000000a11117c12 */ /* 0x000fe2000f8e961c */
[----:B------:R-:W-:Y:S01]  /*47b0*/  IMAD.WIDE.U32 R30, R13, -0x2daee0ad, RZ ;  /* 0xd2511f530d1e7825 */ /* 0x000fe200078e00ff */
[----:B------:R-:W-:Y:S01]  /*47c0*/  FMNMX.FTZ R2, R160, R2, !PT ;  /* 0x00000002a0027209 */ /* 0x000fe20007810000 */
[----:B------:R1:W-:Y:S01]  /*47d0*/  MUFU.EX2 R236, R7 ;  /* 0x0000000700ec7308 */ /* 0x0003e20000000800 */
[----:B------:R-:W-:Y:S01]  /*47e0*/  LOP3.LUT R15, R15, UR9, R20, 0x96, !PT ;  /* 0x000000090f0f7c12 */ /* 0x000fe2000f8e9614 */
        /* <DEDUP_REMOVED lines=11> */
[----:B------:R-:W-:-:S03]  /*48a0*/  FMNMX.FTZ R6, R174, R6, !PT ;  /* 0x00000006ae067209 */ /* 0x000fc60007810000 */
[----:B-1----:R-:W-:Y:S01]  /*48b0*/  FFMA.FTZ R7, R93, UR19, -R8 ;  /* 0x000000135d077c23 */ /* 0x002fe20008010808 */
[----:B------:R-:W-:Y:S02]  /*48c0*/  LOP3.LUT R24, R17, UR8, R24, 0x96, !PT ;  /* 0x0000000811187c12 */ /* 0x000fe4000f8e9618 */
[----:B------:R-:W-:Y:S01]  /*48d0*/  FMNMX.FTZ R6, R192, R6, !PT ;  /* 0x00000006c0067209 */ /* 0x000fe20007810000 */
[----:B------:R1:W-:Y:S01]  /*48e0*/  MUFU.EX2 R231, R7 ;  /* 0x0000000700e77308 */ /* 0x0003e20000000800 */
[----:B------:R-:W-:Y:S02]  /*48f0*/  LOP3.LUT R23, R14, 0xff, RZ, 0xc0, !PT ;  /* 0x000000ff0e177812 */ /* 0x000fe400078ec0ff */
[----:B------:R-:W-:Y:S01]  /*4900*/  SHF.R.U32.HI R19, RZ, 0x18, R14 ;  /* 0x00000018ff137819 */ /* 0x000fe2000001160e */
[----:B------:R-:W3:Y:S01]  /*4910*/  SHFL.BFLY PT, R96, R6, 0x2, 0x1f ;  /* 0x0c401f0006607f89 */ /* 0x000ee200000e0000 */
[----:B--2---:R-:W-:-:S03]  /*4920*/  FFMA.FTZ R2, R44, UR19, -R8 ;  /* 0x000000132c027c23 */ /* 0x004fc60008010808 */
[----:B------:R-:W-:Y:S01]  /*4930*/  LDSM.16.MT88.4 R44, [R180+0x6000] ;  /* 0x00600000b42c783b */ /* 0x000fe20000004200 */
[----:B------:R2:W-:Y:S01]  /*4940*/  MUFU.EX2 R239, R2 ;  /* 0x0000000200ef7308 */ /* 0x0005e20000000800 */
[----:B-1----:R-:W-:-:S05]  /*4950*/  FMUL.FTZ R7, R3, UR19 ;  /* 0x0000001303077c20 */ /* 0x002fca0008410000 */
[----:B------:R-:W-:-:S05]  /*4960*/  FSEL R7, R7, RZ, P0 ;  /* 0x000000ff07077208 */ /* 0x000fca0000000000 */
[--C-:B------:R-:W-:Y:S01]  /*4970*/  FFMA.FTZ R13, R52, UR19, -R7.reuse ;  /* 0x00000013340d7c23 */ /* 0x100fe20008010807 */
[----:B---3--:R-:W-:Y:S01]  /*4980*/  FMNMX.FTZ R96, R6, R96, !PT ;  /* 0x0000006006607209 */ /* 0x008fe20007810000 */
[--C-:B--2---:R-:W-:Y:S02]  /*4990*/  FFMA.FTZ R2, R77, UR19, -R7.reuse ;  /* 0x000000134d027c23 */ /* 0x104fe40008010807 */
[----:B------:R1:W-:Y:S02]  /*49a0*/  MUFU.EX2 R227, R13 ;  /* 0x0000000d00e37308 */ /* 0x0003e40000000800 */
[----:B------:R-:W2:Y:S06]  /*49b0*/  SHFL.BFLY PT, R25, R96, 0x1, 0x1f ;  /* 0x0c201f0060197f89 */ /* 0x000eac00000e0000 */
[----:B------:R3:W-:Y:S01]  /*49c0*/  MUFU.EX2 R230, R2 ;  /* 0x0000000200e67308 */ /* 0x0007e20000000800 */
[----:B-1----:R-:W-:-:S07]  /*49d0*/  FFMA.FTZ R13, R53, UR19, -R7 ;  /* 0x00000013350d7c23 */ /* 0x002fce0008010807 */
[----:B------:R1:W-:Y:S01]  /*49e0*/  MUFU.EX2 R228, R13 ;  /* 0x0000000d00e47308 */ /* 0x0003e20000000800 */
[----:B---3--:R-:W-:Y:S01]  /*49f0*/  FFMA.FTZ R2, R92, UR19, -R7 ;  /* 0x000000135c027c23 */ /* 0x008fe20008010807 */
[----:B--2---:R-:W-:-:S06]  /*4a00*/  FMNMX.FTZ R96, R96, R25, !PT ;  /* 0x0000001960607209 */ /* 0x004fcc0007810000 */
[----:B------:R2:W-:Y:S01]  /*4a10*/  MUFU.EX2 R229, R2 ;  /* 0x0000000200e57308 */ /* 0x0005e20000000800 */
[----:B-1----:R-:W-:Y:S02]  /*4a20*/  LOP3.LUT R13, R15, UR17, R16, 0x96, !PT ;  /* 0x000000110f0d7c12 */ /* 0x002fe4000f8e9610 */
[----:B------:R-:W-:Y:S02]  /*4a30*/  LOP3.LUT R15, R14, 0xffff, RZ, 0xc0, !PT ;  /* 0x0000ffff0e0f7812 */ /* 0x000fe400078ec0ff */
[----:B------:R-:W-:Y:S02]  /*4a40*/  SHF.R.U32.HI R5, RZ, 0x10, R13 ;  /* 0x00000010ff057819 */ /* 0x000fe4000001160d */
[----:B------:R-:W-:Y:S02]  /*4a50*/  SHF.R.U32.HI R15, RZ, 0x8, R15 ;  /* 0x00000008ff0f7819 */ /* 0x000fe4000001160f */
[----:B--2---:R-:W-:Y:S01]  /*4a60*/  FMNMX.FTZ R2, R21, R29, !PT ;  /* 0x0000001d15027209 */ /* 0x004fe20007810000 */
[----:B------:R-:W-:Y:S01]  /*4a70*/  IMAD.WIDE.U32 R20, R20, -0x326172a9, RZ ;  /* 0xcd9e8d5714147825 */ /* 0x000fe200078e00ff */
[----:B------:R-:W-:-:S02]  /*4a80*/  PRMT R23, R23, 0x5410, R15 ;  /* 0x0000541017177816 */ /* 0x000fc4000000000f */
[C---:B------:R-:W-:Y:S01]  /*4a90*/  FSETP.NEU.FTZ.AND P0, PT, R2.reuse, -INF , PT ;  /* 0xff8000000200780b */ /* 0x040fe20003f1d000 */
[----:B------:R-:W-:Y:S01]  /*4aa0*/  FMUL.FTZ R6, R2, UR19 ;  /* 0x0000001302067c20 */ /* 0x000fe20008410000 */
[----:B------:R-:W-:Y:S02]  /*4ab0*/  SHF.R.U32.HI R15, RZ, 0x18, R13 ;  /* 0x00000018ff0f7819 */ /* 0x000fe4000001160d */
[----:B------:R-:W-:Y:S02]  /*4ac0*/  LOP3.LUT R22, R21, UR17, R22, 0x96, !PT ;  /* 0x0000001115167c12 */ /* 0x000fe4000f8e9616 */
[----:B------:R-:W-:Y:S02]  /*4ad0*/  FSEL R6, R6, RZ, P0 ;  /* 0x000000ff06067208 */ /* 0x000fe40000000000 */
[----:B------:R-:W-:Y:S02]  /*4ae0*/  FSETP.NEU.FTZ.AND P0, PT, R96, -INF , PT ;  /* 0xff8000006000780b */ /* 0x000fe40003f1d000 */
[----:B------:R-:W-:Y:S01]  /*4af0*/  SHF.R.U32.HI R25, RZ, 0x10, R20 ;  /* 0x00000010ff197819 */ /* 0x000fe20000011614 */
[--C-:B------:R-:W-:Y:S01]  /*4b00*/  FFMA.FTZ R17, R94, UR19, -R6.reuse ;  /* 0x000000135e117c23 */ /* 0x100fe20008010806 */
[--C-:B------:R-:W-:Y:S01]  /*4b10*/  FFMA.FTZ R16, R84, UR19, -R6.reuse ;  /* 0x0000001354107c23 */ /* 0x100fe20008010806 */
[----:B------:R-:W-:Y:S01]  /*4b20*/  FFMA.FTZ R0, R55, UR19, -R6 ;  /* 0x0000001337007c23 */ /* 0x000fe20008010806 */
[----:B------:R-:W-:Y:S01]  /*4b30*/  SHF.R.U32.HI R29, RZ, 0x18, R20 ;  /* 0x00000018ff1d7819 */ /* 0x000fe20000011614 */
[----:B------:R1:W-:Y:S01]  /*4b40*/  MUFU.EX2 R225, R17 ;  /* 0x0000001100e17308 */ /* 0x0003e20000000800 */
[----:B------:R-:W-:-:S02]  /*4b50*/  LOP3.LUT R27, R22, 0xff, RZ, 0xc0, !PT ;  /* 0x000000ff161b7812 */ /* 0x000fc400078ec0ff */
[----:B------:R-:W-:-:S05]  /*4b60*/  LOP3.LUT R25, R25, 0xff, RZ, 0xc0, !PT ;  /* 0x000000ff19197812 */ /* 0x000fca00078ec0ff */
[----:B------:R2:W3:Y:S08]  /*4b70*/  MUFU.EX2 R223, R16 ;  /* 0x0000001000df7308 */ /* 0x0004f00000000800 */
[----:B------:R4:W-:Y:S01]  /*4b80*/  MUFU.EX2 R224, R0 ;  /* 0x0000000000e07308 */ /* 0x0009e20000000800 */
[----:B-1----:R-:W-:Y:S02]  /*4b90*/  SHF.R.U32.HI R17, RZ, 0x10, R14 ;  /* 0x00000010ff117819 */ /* 0x002fe4000001160e */
[----:B------:R-:W-:-:S02]  /*4ba0*/  LOP3.LUT R14, R13, 0xffff, RZ, 0xc0, !PT ;  /* 0x0000ffff0d0e7812 */ /* 0x000fc400078ec0ff */
[----:B------:R-:W-:Y:S02]  /*4bb0*/  LOP3.LUT R18, R17, 0xff, RZ, 0xc0, !PT ;  /* 0x000000ff11127812 */ /* 0x000fe400078ec0ff */
[----:B------:R-:W-:Y:S01]  /*4bc0*/  LOP3.LUT R17, R13, 0xff, RZ, 0xc0, !PT ;  /* 0x000000ff0d117812 */ /* 0x000fe200078ec0ff */
[----:B------:R-:W-:Y:S01]  /*4bd0*/  FFMA.FTZ R13, R80, UR19, -R8 ;  /* 0x00000013500d7c23 */ /* 0x000fe20008010808 */
[----:B--2---:R-:W-:Y:S01]  /*4be0*/  SHF.R.U32.HI R16, RZ, 0x8, R14 ;  /* 0x00000008ff107819 */ /* 0x004fe2000001160e */
[----:B------:R-:W-:Y:S01]  /*4bf0*/  FFMA.FTZ R14, R54, UR19, -R6 ;  /* 0x00000013360e7c23 */ /* 0x000fe20008010806 */
[----:B------:R-:W-:Y:S01]  /*4c00*/  PRMT R19, R18, 0x5410, R19 ;  /* 0x0000541012137816 */ /* 0x000fe20000000013 */
[----:B------:R1:W-:Y:S01]  /*4c10*/  MUFU.EX2 R226, R13 ;  /* 0x0000000d00e27308 */ /* 0x0003e20000000800 */
[----:B------:R-:W-:Y:S01]  /*4c20*/  PRMT R16, R17, 0x5410, R16 ;  /* 0x0000541011107816 */ /* 0x000fe20000000010 */
[----:B------:R-:W-:Y:S01]  /*4c30*/  LDSM.16.MT88.4 R52, [R179+0x6800] ;  /* 0x00680000b334783b */ /* 0x000fe20000004200 */
[----:B---3--:R-:W-:Y:S01]  /*4c40*/  F2FP.BF16.F32.PACK_AB R17, R223, R225 ;  /* 0x000000e1df11723e */ /* 0x008fe200000010ff */
[----:B----4-:R-:W-:-:S04]  /*4c50*/  FMUL.FTZ R0, R96, UR19 ;  /* 0x0000001360007c20 */ /* 0x010fc80008410000 */
[----:B------:R2:W3:Y:S01]  /*4c60*/  MUFU.EX2 R222, R14 ;  /* 0x0000000e00de7308 */ /* 0x0004e20000000800 */
[----:B------:R-:W-:-:S05]  /*4c70*/  FSEL R0, R0, RZ, P0 ;  /* 0x000000ff00007208 */ /* 0x000fca0000000000 */
[----:B------:R-:W-:Y:S01]  /*4c80*/  FFMA.FTZ R4, R95, UR19, -R0 ;  /* 0x000000135f047c23 */ /* 0x000fe20008010800 */
[----:B-1----:R-:W-:-:S03]  /*4c90*/  F2FP.BF16.F32.PACK_AB R13, R228, R227 ;  /* 0x000000e3e40d723e */ /* 0x002fc600000010ff */
[----:B------:R1:W-:Y:S01]  /*4ca0*/  MUFU.EX2 R221, R4 ;  /* 0x0000000400dd7308 */ /* 0x0003e20000000800 */
[----:B--2---:R-:W-:Y:S02]  /*4cb0*/  LOP3.LUT R14, R5, 0xff, RZ, 0xc0, !PT ;  /* 0x000000ff050e7812 */ /* 0x004fe400078ec0ff */
[----:B------:R-:W-:Y:S01]  /*4cc0*/  HSET2.LE.AND R5, R23, R198, PT ;  /* 0x000000c617057233 */ /* 0x000fe20003803000 */
[----:B------:R-:W-:Y:S01]  /*4cd0*/  FFMA.FTZ R23, R119, UR19, -R0 ;  /* 0x0000001377177c23 */ /* 0x000fe20008010800 */
[----:B------:R-:W-:-:S03]  /*4ce0*/  PRMT R14, R14, 0x5410, R15 ;  /* 0x000054100e0e7816 */ /* 0x000fc6000000000f */
[----:B------:R-:W-:Y:S01]  /*4cf0*/  LOP3.LUT R18, R5, R13, RZ, 0xc0, !PT ;  /* 0x0000000d05127212 */ /* 0x000fe200078ec0ff */
[----:B------:R2:W-:Y:S01]  /*4d00*/  MUFU.EX2 R219, R23 ;  /* 0x0000001700db7308 */ /* 0x0005e20000000800 */
[--C-:B------:R-:W-:Y:S01]  /*4d10*/  HSET2.LE.AND R13, R16, R198.reuse, PT ;  /* 0x000000c6100d7233 */ /* 0x100fe20003803000 */
[----:B------:R-:W-:Y:S01]  /*4d20*/  FFMA.FTZ R16, R118, UR19, -R0 ;  /* 0x0000001376107c23 */ /* 0x000fe20008010800 */
[--C-:B------:R-:W-:Y:S02]  /*4d30*/  HSET2.LE.AND R15, R14, R198.reuse, PT ;  /* 0x000000c60e0f7233 */ /* 0x100fe40003803000 */
[----:B------:R-:W-:Y:S02]  /*4d40*/  F2FP.BF16.F32.PACK_AB R14, R229, R230 ;  /* 0x000000e6e50e723e */ /* 0x000fe400000010ff */
[----:B-1----:R-:W-:Y:S01]  /*4d50*/  HSET2.LE.AND R4, R19, R198, PT ;  /* 0x000000c613047233 */ /* 0x002fe20003803000 */
[----:B------:R1:W4:Y:S01]  /*4d60*/  MUFU.EX2 R220, R16 ;  /* 0x0000001000dc7308 */ /* 0x0003220000000800 */
[----:B------:R-:W-:-:S02]  /*4d70*/  LOP3.LUT R17, R15, R17, RZ, 0xc0, !PT ;  /* 0x000000110f117212 */ /* 0x000fc400078ec0ff */
[----:B---3--:R-:W-:-:S04]  /*4d80*/  F2FP.BF16.F32.PACK_AB R5, R224, R222 ;  /* 0x000000dee005723e */ /* 0x008fc800000010ff */
[----:B------:R-:W-:Y:S01]  /*4d90*/  LOP3.LUT R19, R4, R5, RZ, 0xc0, !PT ;  /* 0x0000000504137212 */ /* 0x000fe200078ec0ff */
[----:B------:R-:W-:-:S04]  /*4da0*/  IMAD.WIDE.U32 R4, R24, -0x2daee0ad, RZ ;  /* 0xd2511f5318047825 */ /* 0x000fc800078e00ff */
[----:B--2---:R-:W-:-:S04]  /*4db0*/  FFMA.FTZ R23, R120, UR19, -R0 ;  /* 0x0000001378177c23 */ /* 0x004fc80008010800 */
[----:B------:R2:W3:Y:S01]  /*4dc0*/  MUFU.EX2 R215, R23 ;  /* 0x0000001700d77308 */ /* 0x0004e20000000800 */
[----:B-1----:R-:W-:Y:S01]  /*4dd0*/  LOP3.LUT R16, R13, R14, RZ, 0xc0, !PT ;  /* 0x0000000e0d107212 */ /* 0x002fe200078ec0ff */
[----:B------:R-:W-:Y:S01]  /*4de0*/  IMAD.WIDE.U32 R14, R26, -0x2daee0ad, RZ ;  /* 0xd2511f531a0e7825 */ /* 0x000fe200078e00ff */
[C---:B------:R-:W-:Y:S02]  /*4df0*/  LOP3.LUT R13, R20.reuse, 0xffff, RZ, 0xc0, !PT ;  /* 0x0000ffff140d7812 */ /* 0x040fe400078ec0ff */
[----:B------:R-:W-:Y:S02]  /*4e00*/  LOP3.LUT R26, R20, 0xff, RZ, 0xc0, !PT ;  /* 0x000000ff141a7812 */ /* 0x000fe400078ec0ff */
[----:B------:R-:W-:Y:S01]  /*4e10*/  SHF.R.U32.HI R21, RZ, 0x8, R13 ;  /* 0x00000008ff157819 */ /* 0x000fe2000001160d */
[C---:B------:R-:W-:Y:S01]  /*4e20*/  HMMA.16816.F32.BF16 R72, R16.reuse, R36, RZ ;  /* 0x000000241048723c */ /* 0x040fe200000418ff */
[----:B------:R-:W-:Y:S02]  /*4e30*/  LOP3.LUT R20, R22, 0xffff, RZ, 0xc0, !PT ;  /* 0x0000ffff16147812 */ /* 0x000fe400078ec0ff */
[----:B------:R-:W-:Y:S01]  /*4e40*/  PRMT R28, R26, 0x5410, R21 ;  /* 0x000054101a1c7816 */ /* 0x000fe20000000015 */
[----:B------:R-:W-:Y:S01]  /*4e50*/  FFMA.FTZ R21, R85, UR19, -R7 ;  /* 0x0000001355157c23 */ /* 0x000fe20008010807 */
[----:B------:R-:W-:Y:S01]  /*4e60*/  SHF.R.U32.HI R20, RZ, 0x8, R20 ;  /* 0x00000008ff147819 */ /* 0x000fe20000011614 */
[----:B------:R-:W-:Y:S01]  /*4e70*/  HMMA.16816.F32.BF16 R104, R16, R44, RZ ;  /* 0x0000002c1068723c */ /* 0x000fe200000418ff */
[--C-:B--2---:R-:W-:Y:S01]  /*4e80*/  SHF.R.U32.HI R23, RZ, 0x10, R22.reuse ;  /* 0x00000010ff177819 */ /* 0x104fe20000011616 */
[----:B------:R1:W-:Y:S01]  /*4e90*/  MUFU.EX2 R217, R21 ;  /* 0x0000001500d97308 */ /* 0x0003e20000000800 */
[----:B------:R-:W-:-:S02]  /*4ea0*/  SHF.R.U32.HI R26, RZ, 0x18, R22 ;  /* 0x00000018ff1a7819 */ /* 0x000fc40000011616 */
[----:B------:R-:W-:Y:S01]  /*4eb0*/  LOP3.LUT R22, R23, 0xff, RZ, 0xc0, !PT ;  /* 0x000000ff17167812 */ /* 0x000fe200078ec0ff */
[C---:B------:R-:W-:Y:S01]  /*4ec0*/  HMMA.16816.F32.BF16 R88, R16.reuse, R40, RZ ;  /* 0x000000281058723c */ /* 0x040fe200000418ff */
[----:B------:R-:W-:Y:S01]  /*4ed0*/  PRMT R20, R27, 0x5410, R20 ;  /* 0x000054101b147816 */ /* 0x000fe20000000014 */
[----:B------:R-:W-:Y:S01]  /*4ee0*/  FFMA.FTZ R27, R100, UR19, -R7 ;  /* 0x00000013641b7c23 */ /* 0x000fe20008010807 */
[----:B------:R-:W-:Y:S02]  /*4ef0*/  PRMT R23, R25, 0x5410, R29 ;  /* 0x0000541019177816 */ /* 0x000fe4000000001d */
[----:B------:R-:W-:Y:S01]  /*4f00*/  PRMT R29, R22, 0x5410, R26 ;  /* 0x00005410161d7816 */ /* 0x000fe2000000001a */
[----:B------:R2:W-:Y:S01]  /*4f10*/  MUFU.EX2 R214, R27 ;  /* 0x0000001b00d67308 */ /* 0x0005e20000000800 */
[--C-:B------:R-:W-:Y:S01]  /*4f20*/  HSET2.LE.AND R22, R28, R198.reuse, PT ;  /* 0x000000c61c167233 */ /* 0x100fe20003803000 */
[----:B------:R-:W-:Y:S01]  /*4f30*/  HMMA.16816.F32.BF16 R80, R16, R48, RZ ;  /* 0x000000301050723c */ /* 0x000fe200000418ff */
[----:B------:R-:W-:-:S02]  /*4f40*/  HSET2.LE.AND R25, R20, R198, PT ;  /* 0x000000c614197233 */ /* 0x000fc40003803000 */
[----:B------:R-:W-:Y:S01]  /*4f50*/  F2FP.BF16.F32.PACK_AB R20, R236, R238 ;  /* 0x000000eeec14723e */ /* 0x000fe200000010ff */
[----:B-1----:R-:W-:Y:S01]  /*4f60*/  FFMA.FTZ R21, R86, UR19, -R7 ;  /* 0x0000001356157c23 */ /* 0x002fe20008010807 */
[----:B------:R-:W-:Y:S01]  /*4f70*/  F2FP.BF16.F32.PACK_AB R26, R245, R249 ;  /* 0x000000f9f51a723e */ /* 0x000fe200000010ff */
[C---:B------:R-:W-:Y:S01]  /*4f80*/  HMMA.16816.F32.BF16 R92, R16.reuse, R38, RZ ;  /* 0x00000026105c723c */ /* 0x040fe200000418ff */
[----:B------:R-:W-:Y:S01]  /*4f90*/  HSET2.LE.AND R23, R23, R198, PT ;  /* 0x000000c617177233 */ /* 0x000fe20003803000 */
[----:B------:R1:W-:Y:S01]  /*4fa0*/  MUFU.EX2 R218, R21 ;  /* 0x0000001500da7308 */ /* 0x0003e20000000800 */
[----:B------:R-:W-:Y:S02]  /*4fb0*/  LOP3.LUT R22, R22, R20, RZ, 0xc0, !PT ;  /* 0x0000001416167212 */ /* 0x000fe400078ec0ff */
[----:B------:R-:W-:Y:S01]  /*4fc0*/  LOP3.LUT R20, R25, R26, RZ, 0xc0, !PT ;  /* 0x0000001a19147212 */ /* 0x000fe200078ec0ff */
[----:B------:R-:W-:Y:S01]  /*4fd0*/  FFMA.FTZ R26, R101, UR19, -R6 ;  /* 0x00000013651a7c23 */ /* 0x000fe20008010806 */
[----:B------:R-:W-:Y:S01]  /*4fe0*/  LOP3.LUT R13, R5, UR18, R30, 0x96, !PT ;  /* 0x00000012050d7c12 */ /* 0x000fe2000f8e961e */
[----:B------:R-:W-:Y:S01]  /*4ff0*/  HMMA.16816.F32.BF16 R68, R16, R46, RZ ;  /* 0x0000002e1044723c */ /* 0x000fe200000418ff */
[----:B------:R-:W-:Y:S01]  /*5000*/  LOP3.LUT R5, R4, 0xffff, RZ, 0xc0, !PT ;  /* 0x0000ffff04057812 */ /* 0x000fe200078ec0ff */
[----:B------:R5:W-:Y:S01]  /*5010*/  MUFU.EX2 R213, R26 ;  /* 0x0000001a00d57308 */ /* 0x000be20000000800 */
[----:B----4-:R-:W-:-:S02]  /*5020*/  F2FP.BF16.F32.PACK_AB R25, R220, R221 ;  /* 0x000000dddc19723e */ /* 0x010fc400000010ff */
[----:B--2---:R-:W-:Y:S01]  /*5030*/  LOP3.LUT R27, R4, 0xff, RZ, 0xc0, !PT ;  /* 0x000000ff041b7812 */ /* 0x004fe200078ec0ff */
[C---:B------:R-:W-:Y:S01]  /*5040*/  HMMA.16816.F32.BF16 R100, R16.reuse, R42, RZ ;  /* 0x0000002a1064723c */ /* 0x040fe200000418ff */
[----:B------:R-:W-:Y:S02]  /*5050*/  SHF.R.U32.HI R28, RZ, 0x18, R4 ;  /* 0x00000018ff1c7819 */ /* 0x000fe40000011604 */
[----:B------:R-:W-:Y:S01]  /*5060*/  LOP3.LUT R24, R15, UR18, R32, 0x96, !PT ;  /* 0x000000120f187c12 */ /* 0x000fe2000f8e9620 */
[----:B-1----:R-:W-:Y:S01]  /*5070*/  FFMA.FTZ R21, R87, UR19, -R7 ;  /* 0x0000001357157c23 */ /* 0x002fe20008010807 */
[----:B------:R-:W1:Y:S01]  /*5080*/  LDSM.16.MT88.4 R32, [R177+0x6800] ;  /* 0x00680000b120783b */ /* 0x000e620000004200 */
[----:B------:R-:W-:Y:S02]  /*5090*/  HMMA.16816.F32.BF16 R84, R16, R50, RZ ;  /* 0x000000321054723c */ /* 0x000fe400000418ff */
[----:B------:R3:W-:Y:S01]  /*50a0*/  MUFU.EX2 R216, R21 ;  /* 0x0000001500d87308 */ /* 0x0007e20000000800 */
[----:B-----5:R-:W-:Y:S01]  /*50b0*/  SHF.R.U32.HI R26, RZ, 0x8, R5 ;  /* 0x00000008ff1a7819 */ /* 0x020fe20000011605 */
[----:B------:R-:W-:-:S03]  /*50c0*/  FFMA.FTZ R5, R121, UR19, -R6 ;  /* 0x0000001379057c23 */ /* 0x000fc60008010806 */
[----:B------:R-:W-:Y:S02]  /*50d0*/  LOP3.LUT R19, R13, 0xff, RZ, 0xc0, !PT ;  /* 0x000000ff0d137812 */ /* 0x000fe400078ec0ff */
[--C-:B------:R-:W-:Y:S01]  /*50e0*/  SHF.R.U32.HI R17, RZ, 0x10, R13.reuse ;  /* 0x00000010ff117819 */ /* 0x100fe2000001160d */
[----:B------:R2:W4:Y:S01]  /*50f0*/  MUFU.EX2 R211, R5 ;  /* 0x0000000500d37308 */ /* 0x0005220000000800 */
[----:B------:R-:W-:Y:S02]  /*5100*/  SHF.R.U32.HI R16, RZ, 0x18, R13 ;  /* 0x00000018ff107819 */ /* 0x000fe4000001160d */
[----:B------:R-:W-:Y:S02]  /*5110*/  PRMT R26, R27, 0x5410, R26 ;  /* 0x000054101b1a7816 */ /* 0x000fe4000000001a */
[----:B---3--:R-:W-:-:S04]  /*5120*/  F2FP.BF16.F32.PACK_AB R21, R215, R219 ;  /* 0x000000dbd715723e */ /* 0x008fc800000010ff */
[----:B------:R-:W-:Y:S02]  /*5130*/  LOP3.LUT R23, R23, R21, RZ, 0xc0, !PT ;  /* 0x0000001517177212 */ /* 0x000fe400078ec0ff */
[----:B------:R-:W-:Y:S01]  /*5140*/  HSET2.LE.AND R21, R29, R198, PT ;  /* 0x000000c61d157233 */ /* 0x000fe20003803000 */
[----:B--2---:R-:W-:-:S04]  /*5150*/  FFMA.FTZ R5, R122, UR19, -R6 ;  /* 0x000000137a057c23 */ /* 0x004fc80008010806 */
[----:B------:R-:W-:Y:S02]  /*5160*/  LOP3.LUT R21, R21, R25, RZ, 0xc0, !PT ;  /* 0x0000001915157212 */ /* 0x000fe400078ec0ff */
[----:B------:R-:W-:Y:S01]  /*5170*/  SHF.R.U32.HI R25, RZ, 0x10, R4 ;  /* 0x00000010ff197819 */ /* 0x000fe20000011604 */
[----:B------:R2:W-:Y:S01]  /*5180*/  MUFU.EX2 R212, R5 ;  /* 0x0000000500d47308 */ /* 0x0005e20000000800 */
[----:B------:R-:W-:Y:S01]  /*5190*/  LOP3.LUT R4, R13, 0xffff, RZ, 0xc0, !PT ;  /* 0x0000ffff0d047812 */ /* 0x000fe200078ec0ff */
[----:B------:R-:W-:Y:S01]  /*51a0*/  FFMA.FTZ R13, R123, UR19, -R6 ;  /* 0x000000137b0d7c23 */ /* 0x000fe20008010806 */
[----:B------:R-:W-:Y:S01]  /*51b0*/  LOP3.LUT R18, R25, 0xff, RZ, 0xc0, !PT ;  /* 0x000000ff19127812 */ /* 0x000fe200078ec0ff */
[----:B------:R-:W-:Y:S01]  /*51c0*/  HMMA.16816.F32.BF16 R76, R20, R36, RZ ;  /* 0x00000024144c723c */ /* 0x000fe200000418ff */
[----:B----4-:R-:W-:-:S03]  /*51d0*/  F2FP.BF16.F32.PACK_AB R25, R211, R213 ;  /* 0x000000d5d319723e */ /* 0x010fc600000010ff */
[----:B------:R3:W4:Y:S02]  /*51e0*/  MUFU.EX2 R210, R13 ;  /* 0x0000000d00d27308 */ /* 0x0007240000000800 */
[C---:B------:R-:W-:Y:S01]  /*51f0*/  HMMA.16816.F32.BF16 R108, R20.reuse, R38, RZ ;  /* 0x00000026146c723c */ /* 0x040fe200000418ff */
[----:B------:R-:W-:Y:S05]  /*5200*/  LDSM.16.MT88.4 R36, [R180+0x6800] ;  /* 0x00680000b424783b */ /* 0x000fea0000004200 */
[----:B------:R-:W-:Y:S01]  /*5210*/  HMMA.16816.F32.BF16 R64, R20, R44, RZ ;  /* 0x0000002c1440723c */ /* 0x000fe200000418ff */
[----:B--2---:R-:W-:Y:S02]  /*5220*/  SHF.R.U32.HI R5, RZ, 0x8, R4 ;  /* 0x00000008ff057819 */ /* 0x004fe40000011604 */
[----:B------:R-:W-:-:S02]  /*5230*/  LOP3.LUT R4, R17, 0xff, RZ, 0xc0, !PT ;  /* 0x000000ff11047812 */ /* 0x000fc400078ec0ff */
[----:B------:R-:W-:Y:S01]  /*5240*/  PRMT R19, R19, 0x5410, R5 ;  /* 0x0000541013137816 */ /* 0x000fe20000000005 */
[C---:B------:R-:W-:Y:S01]  /*5250*/  HMMA.16816.F32.BF16 R112, R20.reuse, R46, RZ ;  /* 0x0000002e1470723c */ /* 0x040fe200000418ff */
[----:B------:R-:W-:Y:S01]  /*5260*/  PRMT R16, R4, 0x5410, R16 ;  /* 0x0000541004107816 */ /* 0x000fe20000000010 */
[----:B------:R-:W2:Y:S01]  /*5270*/  LDSM.16.MT88.4 R44, [R178+0x6800] ;  /* 0x00680000b22c783b */ /* 0x000ea20000004200 */
[--C-:B------:R-:W-:Y:S01]  /*5280*/  HSET2.LE.AND R4, R26, R198.reuse, PT ;  /* 0x000000c61a047233 */ /* 0x100fe20003803000 */
[----:B---3--:R-:W-:Y:S01]  /*5290*/  FFMA.FTZ R13, R124, UR19, -R8 ;  /* 0x000000137c0d7c23 */ /* 0x008fe20008010808 */
[----:B------:R-:W-:Y:S01]  /*52a0*/  F2FP.BF16.F32.PACK_AB R5, R214, R216 ;  /* 0x000000d8d605723e */ /* 0x000fe200000010ff */
[C---:B------:R-:W-:Y:S01]  /*52b0*/  HMMA.16816.F32.BF16 R60, R20.reuse, R40, RZ ;  /* 0x00000028143c723c */ /* 0x040fe200000418ff */
[----:B------:R-:W-:Y:S01]  /*52c0*/  PRMT R17, R18, 0x5410, R28 ;  /* 0x0000541012117816 */ /* 0x000fe2000000001c */
[----:B------:R3:W-:Y:S01]  /*52d0*/  MUFU.EX2 R209, R13 ;  /* 0x0000000d00d17308 */ /* 0x0007e20000000800 */
[----:B------:R-:W-:Y:S01]  /*52e0*/  LOP3.LUT R18, R4, R5, RZ, 0xc0, !PT ;  /* 0x0000000504127212 */ /* 0x000fe200078ec0ff */
[----:B------:R-:W-:Y:S01]  /*52f0*/  FFMA.FTZ R5, R125, UR19, -R8 ;  /* 0x000000137d057c23 */ /* 0x000fe20008010808 */
[----:B------:R-:W-:Y:S01]  /*5300*/  FFMA.FTZ R26, R127, UR19, -R0 ;  /* 0x000000137f1a7c23 */ /* 0x000fe20008010800 */
[--C-:B------:R-:W-:Y:S01]  /*5310*/  HSET2.LE.AND R4, R17, R198.reuse, PT ;  /* 0x000000c611047233 */ /* 0x100fe20003803000 */
[----:B------:R-:W-:Y:S01]  /*5320*/  HMMA.16816.F32.BF16 R136, R20, R42, RZ ;  /* 0x0000002a1488723c */ /* 0x000fe200000418ff */
[----:B------:R-:W-:-:S02]  /*5330*/  HSET2.LE.AND R17, R16, R198, PT ;  /* 0x000000c610117233 */ /* 0x000fc40003803000 */
[----:B------:R4:W-:Y:S01]  /*5340*/  MUFU.EX2 R208, R5 ;  /* 0x0000000500d07308 */ /* 0x0009e20000000800 */
[----:B------:R-:W-:Y:S02]  /*5350*/  F2FP.BF16.F32.PACK_AB R16, R218, R217 ;  /* 0x000000d9da10723e */ /* 0x000fe400000010ff */
[----:B------:R-:W-:Y:S01]  /*5360*/  HMMA.16816.F32.BF16 R28, R20, R48, RZ ;  /* 0x00000030141c723c */ /* 0x000fe200000418ff */
[----:B------:R-:W-:Y:S01]  /*5370*/  LOP3.LUT R17, R17, R25, RZ, 0xc0, !PT ;  /* 0x0000001911117212 */ /* 0x000fe200078ec0ff */
[----:B------:R-:W-:-:S03]  /*5380*/  IMAD.WIDE.U32 R42, R117, -0x326172a9, RZ ;  /* 0xcd9e8d57752a7825 */ /* 0x000fc600078e00ff */
[----:B------:R-:W-:Y:S01]  /*5390*/  MUFU.EX2 R207, R26 ;  /* 0x0000001a00cf7308 */ /* 0x000fe20000000800 */
[----:B---3--:R-:W-:Y:S01]  /*53a0*/  HSET2.LE.AND R13, R19, R198, PT ;  /* 0x000000c6130d7233 */ /* 0x008fe20003803000 */
[----:B------:R-:W-:Y:S04]  /*53b0*/  HMMA.16816.F32.BF16 R120, R20, R50, RZ ;  /* 0x000000321478723c */ /* 0x000fe800000418ff */
[----:B------:R-:W-:Y:S02]  /*53c0*/  LOP3.LUT R16, R13, R16, RZ, 0xc0, !PT ;  /* 0x000000100d107212 */ /* 0x000fe400078ec0ff */
[----:B----4-:R-:W-:Y:S01]  /*53d0*/  F2FP.BF16.F32.PACK_AB R5, R210, R212 ;  /* 0x000000d4d205723e */ /* 0x010fe200000010ff */
[----:B------:R-:W-:Y:S01]  /*53e0*/  IMAD.WIDE.U32 R50, R57, -0x326172a9, RZ ;  /* 0xcd9e8d5739327825 */ /* 0x000fe200078e00ff */
[----:B------:R-:W-:-:S02]  /*53f0*/  LOP3.LUT R20, R14, 0xff, RZ, 0xc0, !PT ;  /* 0x000000ff0e147812 */ /* 0x000fc400078ec0ff */
[----:B------:R-:W-:Y:S01]  /*5400*/  LOP3.LUT R19, R4, R5, RZ, 0xc0, !PT ;  /* 0x0000000504137212 */ /* 0x000fe200078ec0ff */
[----:B------:R-:W-:Y:S01]  /*5410*/  FFMA.FTZ R5, R131, UR19, -R0 ;  /* 0x0000001383057c23 */ /* 0x000fe20008010800 */
[----:B------:R-:W-:Y:S02]  /*5420*/  LOP3.LUT R4, R14, 0xffff, RZ, 0xc0, !PT ;  /* 0x0000ffff0e047812 */ /* 0x000fe400078ec0ff */
[----:B------:R-:W-:Y:S01]  /*5430*/  SHF.R.U32.HI R15, RZ, 0x10, R14 ;  /* 0x00000010ff0f7819 */ /* 0x000fe2000001160e */
[----:B------:R3:W4:Y:S01]  /*5440*/  MUFU.EX2 R206, R5 ;  /* 0x0000000500ce7308 */ /* 0x0007220000000800 */
[----:B------:R-:W-:Y:S01]  /*5450*/  SHF.R.U32.HI R13, RZ, 0x8, R4 ;  /* 0x00000008ff0d7819 */ /* 0x000fe20000011604 */
[----:B-1----:R-:W-:Y:S01]  /*5460*/  HMMA.16816.F32.BF16 R132, R16, R32, R72 ;  /* 0x000000201084723c */ /* 0x002fe20000041848 */
[----:B------:R-:W-:Y:S02]  /*5470*/  LOP3.LUT R4, R24, 0xffff, RZ, 0xc0, !PT ;  /* 0x0000ffff18047812 */ /* 0x000fe400078ec0ff */
[----:B------:R-:W-:-:S02]  /*5480*/  SHF.R.U32.HI R21, RZ, 0x18, R14 ;  /* 0x00000018ff157819 */ /* 0x000fc4000001160e */
[----:B------:R-:W-:Y:S01]  /*5490*/  LOP3.LUT R14, R15, 0xff, RZ, 0xc0, !PT ;  /* 0x000000ff0f0e7812 */ /* 0x000fe200078ec0ff */
[C---:B--2---:R-:W-:Y:S01]  /*54a0*/  HMMA.16816.F32.BF16 R88, R16.reuse, R44, R88 ;  /* 0x0000002c1058723c */ /* 0x044fe20000041858 */
[----:B------:R-:W-:Y:S02]  /*54b0*/  LOP3.LUT R15, R24, 0xff, RZ, 0xc0, !PT ;  /* 0x000000ff180f7812 */ /* 0x000fe400078ec0ff */
[----:B------:R-:W-:Y:S02]  /*54c0*/  SHF.R.U32.HI R4, RZ, 0x8, R4 ;  /* 0x00000008ff047819 */ /* 0x000fe40000011604 */
[----:B------:R-:W-:Y:S01]  /*54d0*/  PRMT R20, R20, 0x5410, R13 ;  /* 0x0000541014147816 */ /* 0x000fe2000000000d */
[----:B------:R-:W-:Y:S01]  /*54e0*/  HMMA.16816.F32.BF16 R80, R16, R52, R80 ;  /* 0x000000341050723c */ /* 0x000fe20000041850 */
[----:B------:R-:W-:Y:S01]  /*54f0*/  PRMT R23, R15, 0x5410, R4 ;  /* 0x000054100f177816 */ /* 0x000fe20000000004 */
[----:B---3--:R-:W-:Y:S01]  /*5500*/  FFMA.FTZ R5, R126, UR19, -R0 ;  /* 0x000000137e057c23 */ /* 0x008fe20008010800 */
[----:B------:R-:W-:-:S02]  /*5510*/  SHF.R.U32.HI R4, RZ, 0x10, R24 ;  /* 0x00000010ff047819 */ /* 0x000fc40000011618 */
[----:B------:R-:W-:Y:S01]  /*5520*/  SHF.R.U32.HI R15, RZ, 0x18, R24 ;  /* 0x00000018ff0f7819 */ /* 0x000fe20000011618 */
[----:B------:R1:W-:Y:S01]  /*5530*/  MUFU.EX2 R205, R5 ;  /* 0x0000000500cd7308 */ /* 0x0003e20000000800 */
[----:B------:R-:W-:Y:S01]  /*5540*/  LOP3.LUT R13, R4, 0xff, RZ, 0xc0, !PT ;  /* 0x000000ff040d7812 */ /* 0x000fe200078ec0ff */
[----:B------:R-:W-:Y:S01]  /*5550*/  IMAD.WIDE.U32 R24, R144, -0x326172a9, RZ ;  /* 0xcd9e8d5790187825 */ /* 0x000fe200078e00ff */
[--C-:B------:R-:W-:Y:S01]  /*5560*/  HSET2.LE.AND R4, R20, R198.reuse, PT ;  /* 0x000000c614047233 */ /* 0x100fe20003803000 */
[C---:B------:R-:W-:Y:S01]  /*5570*/  HMMA.16816.F32.BF16 R124, R16.reuse, R36, R104 ;  /* 0x00000024107c723c */ /* 0x040fe20000041868 */
[----:B------:R-:W-:Y:S01]  /*5580*/  PRMT R21, R14, 0x5410, R21 ;  /* 0x000054100e157816 */ /* 0x000fe20000000015 */
[----:B------:R-:W-:Y:S01]  /*5590*/  FFMA.FTZ R14, R128, UR19, -R8 ;  /* 0x00000013800e7c23 */ /* 0x000fe20008010808 */
[----:B------:R-:W-:Y:S02]  /*55a0*/  PRMT R15, R13, 0x5410, R15 ;  /* 0x000054100d0f7816 */ /* 0x000fe4000000000f */
[--C-:B------:R-:W-:Y:S01]  /*55b0*/  HSET2.LE.AND R13, R23, R198.reuse, PT ;  /* 0x000000c6170d7233 */ /* 0x100fe20003803000 */
[----:B------:R2:W-:Y:S01]  /*55c0*/  MUFU.EX2 R203, R14 ;  /* 0x0000000e00cb7308 */ /* 0x0005e20000000800 */
[----:B------:R-:W-:Y:S01]  /*55d0*/  HMMA.16816.F32.BF16 R92, R16, R34, R92 ;  /* 0x00000022105c723c */ /* 0x000fe2000004185c */
[----:B------:R-:W-:Y:S01]  /*55e0*/  HSET2.LE.AND R15, R15, R198, PT ;  /* 0x000000c60f0f7233 */ /* 0x000fe20003803000 */
[----:B-1----:R-:W-:-:S04]  /*55f0*/  FFMA.FTZ R5, R130, UR19, -R0 ;  /* 0x0000001382057c23 */ /* 0x002fc80008010800 */
[C---:B------:R-:W-:Y:S01]  /*5600*/  HMMA.16816.F32.BF16 R100, R16.reuse, R46, R100 ;  /* 0x0000002e1064723c */ /* 0x040fe20000041864 */
[----:B------:R1:W3:Y:S05]  /*5610*/  MUFU.EX2 R204, R5 ;  /* 0x0000000500cc7308 */ /* 0x0002ea0000000800 */
[----:B------:R-:W-:Y:S01]  /*5620*/  HMMA.16816.F32.BF16 R84, R16, R54, R84 ;  /* 0x000000361054723c */ /* 0x000fe20000041854 */
[----:B--2---:R-:W-:-:S04]  /*5630*/  F2FP.BF16.F32.PACK_AB R14, R237, R231 ;  /* 0x000000e7ed0e723e */ /* 0x004fc800000010ff */
[----:B------:R-:W-:Y:S02]  /*5640*/  LOP3.LUT R20, R13, R14, RZ, 0xc0, !PT ;  /* 0x0000000e0d147212 */ /* 0x000fe400078ec0ff */
[----:B-1----:R-:W-:-:S04]  /*5650*/  F2FP.BF16.F32.PACK_AB R5, R226, R239 ;  /* 0x000000efe205723e */ /* 0x002fc800000010ff */
[----:B------:R-:W-:Y:S01]  /*5660*/  LOP3.LUT R22, R4, R5, RZ, 0xc0, !PT ;  /* 0x0000000504167212 */ /* 0x000fe200078ec0ff */
[----:B------:R-:W-:Y:S01]  /*5670*/  FFMA.FTZ R5, R129, UR19, -R8 ;  /* 0x0000001381057c23 */ /* 0x000fe20008010808 */
[----:B------:R-:W-:Y:S01]  /*5680*/  HSET2.LE.AND R4, R21, R198, PT ;  /* 0x000000c615047233 */ /* 0x000fe20003803000 */
[----:B------:R-:W-:Y:S01]  /*5690*/  HMMA.16816.F32.BF16 R128, R16, R38, R68 ;  /* 0x000000261080723c */ /* 0x000fe20000041844 */
[----:B----4-:R-:W-:Y:S01]  /*56a0*/  F2FP.BF16.F32.PACK_AB R21, R206, R207 ;  /* 0x000000cfce15723e */ /* 0x010fe200000010ff */
[----:B------:R3:W-:Y:S03]  /*56b0*/  MUFU.EX2 R202, R5 ;  /* 0x0000000500ca7308 */ /* 0x0007e60000000800 */
[----:B------:R-:W-:Y:S01]  /*56c0*/  LOP3.LUT R21, R15, R21, RZ, 0xc0, !PT ;  /* 0x000000150f157212 */ /* 0x000fe200078ec0ff */
[----:B------:R-:W-:Y:S01]  /*56d0*/  IMAD.WIDE.U32 R14, R59, -0x326172a9, RZ ;  /* 0xcd9e8d573b0e7825 */ /* 0x000fe200078e00ff */
[----:B------:R-:W-:-:S02]  /*56e0*/  LOP3.LUT R17, R25, UR12, R58, 0x96, !PT ;  /* 0x0000000c19117c12 */ /* 0x000fc4000f8e963a */
[----:B------:R-:W-:Y:S01]  /*56f0*/  LOP3.LUT R13, R51, UR10, R14, 0x96, !PT ;  /* 0x0000000a330d7c12 */ /* 0x000fe2000f8e960e */
[----:B------:R-:W-:-:S04]  /*5700*/  FFMA.FTZ R14, R142, UR19, -R7 ;  /* 0x000000138e0e7c23 */ /* 0x000fc80008010807 */
[----:B------:R-:W-:Y:S01]  /*5710*/  IMAD.WIDE.U32 R48, R13, -0x2daee0ad, RZ ;  /* 0xd2511f530d307825 */ /* 0x000fe200078e00ff */
[----:B------:R-:W-:Y:S01]  /*5720*/  LOP3.LUT R13, R43, UR10, R24, 0x96, !PT ;  /* 0x0000000a2b0d7c12 */ /* 0x000fe2000f8e9618 */
[----:B------:R-:W-:Y:S01]  /*5730*/  MUFU.EX2 R199, R14 ;  /* 0x0000000e00c77308 */ /* 0x000fe20000000800 */
[----:B---3--:R-:W-:-:S03]  /*5740*/  F2FP.BF16.F32.PACK_AB R5, R204, R205 ;  /* 0x000000cdcc05723e */ /* 0x008fc600000010ff */
[----:B------:R-:W-:Y:S01]  /*5750*/  IMAD.WIDE.U32 R40, R13, -0x2daee0ad, RZ ;  /* 0xd2511f530d287825 */ /* 0x000fe200078e00ff */
[----:B------:R-:W-:-:S03]  /*5760*/  LOP3.LUT R23, R4, R5, RZ, 0xc0, !PT ;  /* 0x0000000504177212 */ /* 0x000fc600078ec0ff */
[--C-:B------:R-:W-:Y:S01]  /*5770*/  FFMA.FTZ R4, R140, UR19, -R7.reuse ;  /* 0x000000138c047c23 */ /* 0x100fe20008010807 */
[----:B------:R-:W-:-:S03]  /*5780*/  FFMA.FTZ R5, R141, UR19, -R7 ;  /* 0x000000138d057c23 */ /* 0x000fc60008010807 */
[----:B------:R1:W-:Y:S01]  /*5790*/  MUFU.EX2 R201, R4 ;  /* 0x0000000400c97308 */ /* 0x0003e20000000800 */
[C---:B------:R-:W-:Y:S07]  /*57a0*/  HMMA.16816.F32.BF16 R148, R20.reuse, R44, R60 ;  /* 0x0000002c1494723c */ /* 0x040fee000004183c */
[----:B------:R2:W-:Y:S01]  /*57b0*/  MUFU.EX2 R200, R5 ;  /* 0x0000000500c87308 */ /* 0x0005e20000000800 */
[C---:B------:R-:W-:Y:S06]  /*57c0*/  HMMA.16816.F32.BF16 R72, R20.reuse, R36, R64 ;  /* 0x000000241448723c */ /* 0x040fec0000041840 */
[----:B------:R-:W-:Y:S01]  /*57d0*/  HMMA.16816.F32.BF16 R152, R20, R52, R28 ;  /* 0x000000341498723c */ /* 0x000fe2000004181c */
[----:B------:R-:W-:Y:S01]  /*57e0*/  LDSM.16.MT88.4 R28, [R180+0x7000] ;  /* 0x00700000b41c783b */ /* 0x000fe20000004200 */
[----:B-1----:R-:W-:Y:S01]  /*57f0*/  LOP3.LUT R4, R15, UR12, R56, 0x96, !PT ;  /* 0x0000000c0f047c12 */ /* 0x002fe2000f8e9638 */
[----:B------:R-:W-:-:S02]  /*5800*/  IMAD.WIDE.U32 R14, R17, -0x2daee0ad, RZ ;  /* 0xd2511f53110e7825 */ /* 0x000fc400078e00ff */
[----:B------:R-:W-:Y:S01]  /*5810*/  LDSM.16.MT88.4 R56, [R179+0x7000] ;  /* 0x00700000b338783b */ /* 0x000fe20000004200 */
[----:B------:R-:W-:Y:S01]  /*5820*/  HMMA.16816.F32.BF16 R76, R20, R32, R76 ;  /* 0x00000020144c723c */ /* 0x000fe2000004184c */
[----:B------:R-:W-:Y:S01]  /*5830*/  LOP3.LUT R25, R41, UR5, R14, 0x96, !PT ;  /* 0x0000000529197c12 */ /* 0x000fe2000f8e960e */
[----:B------:R-:W-:Y:S01]  /*5840*/  FFMA.FTZ R14, R146, UR19, -R6 ;  /* 0x00000013920e7c23 */ /* 0x000fe20008010806 */
[----:B--2---:R-:W-:Y:S01]  /*5850*/  IMAD.WIDE.U32 R4, R4, -0x2daee0ad, RZ ;  /* 0xd2511f5304047825 */ /* 0x004fe200078e00ff */
[----:B------:R-:W-:-:S03]  /*5860*/  LOP3.LUT R24, R15, UR9, R116, 0x96, !PT ;  /* 0x000000090f187c12 */ /* 0x000fc6000f8e9674 */
[----:B------:R-:W-:Y:S01]  /*5870*/  FFMA.FTZ R15, R145, UR19, -R6 ;  /* 0x00000013910f7c23 */ /* 0x000fe20008010806 */
[----:B------:R-:W-:Y:S01]  /*5880*/  MUFU.EX2 R195, R14 ;  /* 0x0000000e00c37308 */ /* 0x000fe20000000800 */
[C---:B------:R-:W-:Y:S01]  /*5890*/  HMMA.16816.F32.BF16 R68, R20.reuse, R34, R108 ;  /* 0x000000221444723c */ /* 0x040fe2000004186c */
[----:B------:R-:W-:Y:S01]  /*58a0*/  LOP3.LUT R16, R5, UR9, R98, 0x96, !PT ;  /* 0x0000000905107c12 */ /* 0x000fe2000f8e9662 */
[----:B------:R-:W-:Y:S01]  /*58b0*/  FFMA.FTZ R5, R143, UR19, -R7 ;  /* 0x000000138f057c23 */ /* 0x000fe20008010807 */
[----:B------:R-:W-:Y:S01]  /*58c0*/  LOP3.LUT R4, R49, UR5, R4, 0x96, !PT ;  /* 0x0000000531047c12 */ /* 0x000fe2000f8e9604 */
[----:B------:R-:W-:Y:S01]  /*58d0*/  IMAD.WIDE.U32 R26, R24, -0x326172a9, RZ ;  /* 0xcd9e8d57181a7825 */ /* 0x000fe200078e00ff */
[----:B------:R-:W1:Y:S01]  /*58e0*/  LDSM.16.MT88.4 R32, [R177+0x7000] ;  /* 0x00700000b120783b */ /* 0x000e620000004200 */
[C---:B------:R-:W-:Y:S01]  /*58f0*/  HMMA.16816.F32.BF16 R60, R20.reuse, R38, R112 ;  /* 0x00000026143c723c */ /* 0x040fe20000041870 */
[----:B------:R2:W3:Y:S01]  /*5900*/  MUFU.EX2 R197, R5 ;  /* 0x0000000500c57308 */ /* 0x0004e20000000800 */
[----:B------:R-:W-:Y:S01]  /*5910*/  IMAD.WIDE.U32 R44, R16, -0x326172a9, RZ ;  /* 0xcd9e8d57102c7825 */ /* 0x000fe200078e00ff */
[----:B------:R-:W4:Y:S03]  /*5920*/  LDSM.16.MT88.4 R36, [R178+0x7000] ;  /* 0x00700000b224783b */ /* 0x000f260000004200 */
[----:B------:R-:W-:Y:S01]  /*5930*/  FFMA.FTZ R24, R164, UR19, -R0 ;  /* 0x00000013a4187c23 */ /* 0x000fe20008010800 */
[C---:B------:R-:W-:Y:S01]  /*5940*/  HMMA.16816.F32.BF16 R64, R20.reuse, R46, R136 ;  /* 0x0000002e1440723c */ /* 0x040fe20000041888 */
[----:B------:R-:W5:Y:S01]  /*5950*/  LDSM.16.MT88.4 R112, [R177+0x7800] ;  /* 0x00780000b170783b */ /* 0x000f620000004200 */
[----:B------:R3:W-:Y:S04]  /*5960*/  MUFU.EX2 R196, R15 ;  /* 0x0000000f00c47308 */ /* 0x0007e80000000800 */
[----:B------:R-:W-:Y:S04]  /*5970*/  HMMA.16816.F32.BF16 R52, R20, R54, R120 ;  /* 0x000000361434723c */ /* 0x000fe80000041878 */
[----:B------:R-:W-:Y:S01]  /*5980*/  MUFU.EX2 R51, R24 ;  /* 0x0000001800337308 */ /* 0x000fe20000000800 */
[----:B--2---:R-:W-:-:S03]  /*5990*/  IMAD.WIDE.U32 R4, R4, -0x326172a9, RZ ;  /* 0xcd9e8d5704047825 */ /* 0x004fc600078e00ff */
[C---:B------:R-:W-:Y:S02]  /*59a0*/  LOP3.LUT R13, R4.reuse, 0xffff, RZ, 0xc0, !PT ;  /* 0x0000ffff040d7812 */ /* 0x040fe400078ec0ff */
[----:B------:R-:W-:Y:S02]  /*59b0*/  LOP3.LUT R16, R4, 0xff, RZ, 0xc0, !PT ;  /* 0x000000ff04107812 */ /* 0x000fe400078ec0ff */
[----:B------:R-:W-:Y:S02]  /*59c0*/  SHF.R.U32.HI R14, RZ, 0x8, R13 ;  /* 0x00000008ff0e7819 */ /* 0x000fe4000001160d */
[----:B------:R-:W-:Y:S02]  /*59d0*/  SHF.R.U32.HI R13, RZ, 0x10, R4 ;  /* 0x00000010ff0d7819 */ /* 0x000fe40000011604 */
[----:B------:R-:W-:Y:S02]  /*59e0*/  PRMT R19, R16, 0x5410, R14 ;  /* 0x0000541010137816 */ /* 0x000fe4000000000e */
[----:B------:R-:W-:Y:S01]  /*59f0*/  LOP3.LUT R16, R13, 0xff, RZ, 0xc0, !PT ;  /* 0x000000ff0d107812 */ /* 0x000fe200078ec0ff */
[----:B------:R-:W-:Y:S01]  /*5a00*/  FFMA.FTZ R13, R147, UR19, -R6 ;  /* 0x00000013930d7c23 */ /* 0x000fe20008010806 */
[----:B------:R-:W-:-:S02]  /*5a10*/  LOP3.LUT R5, R5, UR17, R44, 0x96, !PT ;  /* 0x0000001105057c12 */ /* 0x000fc4000f8e962c */
[----:B------:R-:W-:Y:S01]  /*5a20*/  SHF.R.U32.HI R18, RZ, 0x18, R4 ;  /* 0x00000018ff127819 */ /* 0x000fe20000011604 */
[----:B------:R2:W1:Y:S01]  /*5a30*/  MUFU.EX2 R194, R13 ;  /* 0x0000000d00c27308 */ /* 0x0004620000000800 */
[C---:B------:R-:W-:Y:S02]  /*5a40*/  LOP3.LUT R4, R5.reuse, 0xffff, RZ, 0xc0, !PT ;  /* 0x0000ffff05047812 */ /* 0x040fe400078ec0ff */
[--C-:B------:R-:W-:Y:S02]  /*5a50*/  SHF.R.U32.HI R14, RZ, 0x10, R5.reuse ;  /* 0x00000010ff0e7819 */ /* 0x100fe40000011605 */
[----:B------:R-:W-:Y:S02]  /*5a60*/  LOP3.LUT R17, R5, 0xff, RZ, 0xc0, !PT ;  /* 0x000000ff05117812 */ /* 0x000fe400078ec0ff */
[----:B---3--:R-:W-:Y:S02]  /*5a70*/  SHF.R.U32.HI R15, RZ, 0x8, R4 ;  /* 0x00000008ff0f7819 */ /* 0x008fe40000011604 */
[----:B------:R-:W-:-:S02]  /*5a80*/  SHF.R.U32.HI R5, RZ, 0x18, R5 ;  /* 0x00000018ff057819 */ /* 0x000fc40000011605 */
[----:B------:R-:W-:Y:S01]  /*5a90*/  LOP3.LUT R4, R14, 0xff, RZ, 0xc0, !PT ;  /* 0x000000ff0e047812 */ /* 0x000fe200078ec0ff */
[----:B------:R-:W-:Y:S01]  /*5aa0*/  FFMA.FTZ R14, R158, UR19, -R8 ;  /* 0x000000139e0e7c23 */ /* 0x000fe20008010808 */
[----:B------:R-:W-:Y:S02]  /*5ab0*/  PRMT R17, R17, 0x5410, R15 ;  /* 0x0000541011117816 */ /* 0x000fe4000000000f */
[----:B------:R-:W-:Y:S01]  /*5ac0*/  PRMT R16, R16, 0x5410, R18 ;  /* 0x0000541010107816 */ /* 0x000fe20000000012 */
[----:B------:R1:W-:Y:S01]  /*5ad0*/  MUFU.EX2 R99, R14 ;  /* 0x0000000e00637308 */ /* 0x0003e20000000800 */
[----:B--2---:R-:W-:Y:S01]  /*5ae0*/  FFMA.FTZ R13, R159, UR19, -R6 ;  /* 0x000000139f0d7c23 */ /* 0x004fe20008010806 */
[----:B------:R-:W-:Y:S02]  /*5af0*/  PRMT R15, R4, 0x5410, R5 ;  /* 0x00005410040f7816 */ /* 0x000fe40000000005 */
[----:B------:R-:W-:Y:S02]  /*5b00*/  HSET2.LE.AND R4, R19, R198, PT ;  /* 0x000000c613047233 */ /* 0x000fe40003803000 */
[----:B------:R-:W-:-:S02]  /*5b10*/  F2FP.BF16.F32.PACK_AB R5, R197, R199 ;  /* 0x000000c7c505723e */ /* 0x000fc400000010ff */
[----:B------:R2:W3:Y:S01]  /*5b20*/  MUFU.EX2 R159, R13 ;  /* 0x0000000d009f7308 */ /* 0x0004e20000000800 */
[----:B------:R-:W-:Y:S02]  /*5b30*/  HSET2.LE.AND R15, R15, R198, PT ;  /* 0x000000c60f0f7233 */ /* 0x000fe40003803000 */
[----:B------:R-:W-:Y:S01]  /*5b40*/  LOP3.LUT R18, R4, R5, RZ, 0xc0, !PT ;  /* 0x0000000504127212 */ /* 0x000fe200078ec0ff */
[----:B------:R-:W-:-:S04]  /*5b50*/  FFMA.FTZ R4, R157, UR19, -R8 ;  /* 0x000000139d047c23 */ /* 0x000fc80008010808 */
[----:B------:R4:W-:Y:S01]  /*5b60*/  MUFU.EX2 R98, R4 ;  /* 0x0000000400627308 */ /* 0x0009e20000000800 */
[----:B-1----:R-:W-:Y:S02]  /*5b70*/  F2FP.BF16.F32.PACK_AB R14, R194, R196 ;  /* 0x000000c4c20e723e */ /* 0x002fe400000010ff */
[----:B--2---:R-:W-:-:S05]  /*5b80*/  HSET2.LE.AND R13, R16, R198, PT ;  /* 0x000000c6100d7233 */ /* 0x004fca0003803000 */
[----:B------:R-:W-:Y:S02]  /*5b90*/  LOP3.LUT R19, R13, R14, RZ, 0xc0, !PT ;  /* 0x0000000e0d137212 */ /* 0x000fe400078ec0ff */
[----:B------:R-:W-:Y:S01]  /*5ba0*/  HSET2.LE.AND R13, R17, R198, PT ;  /* 0x000000c6110d7233 */ /* 0x000fe20003803000 */
[----:B----4-:R-:W-:Y:S01]  /*5bb0*/  IMAD.WIDE.U32 R4, R25, -0x326172a9, RZ ;  /* 0xcd9e8d5719047825 */ /* 0x010fe200078e00ff */
[----:B------:R-:W-:Y:S02]  /*5bc0*/  F2FP.BF16.F32.PACK_AB R14, R200, R201 ;  /* 0x000000c9c80e723e */ /* 0x000fe400000010ff */
[----:B---3--:R-:W-:Y:S02]  /*5bd0*/  F2FP.BF16.F32.PACK_AB R17, R159, R195 ;  /* 0x000000c39f11723e */ /* 0x008fe400000010ff */
[----:B------:R-:W-:Y:S01]  /*5be0*/  LOP3.LUT R16, R13, R14, RZ, 0xc0, !PT ;  /* 0x0000000e0d107212 */ /* 0x000fe200078ec0ff */
[----:B------:R-:W-:Y:S01]  /*5bf0*/  FFMA.FTZ R14, R166, UR19, -R0 ;  /* 0x00000013a60e7c23 */ /* 0x000fe20008010800 */
[----:B------:R-:W-:-:S02]  /*5c00*/  LOP3.LUT R13, R5, UR17, R26, 0x96, !PT ;  /* 0x00000011050d7c12 */ /* 0x000fc4000f8e961a */
[----:B------:R-:W-:Y:S01]  /*5c10*/  LOP3.LUT R5, R4, 0xffff, RZ, 0xc0, !PT ;  /* 0x0000ffff04057812 */ /* 0x000fe200078ec0ff */
[----:B------:R1:W2:Y:S01]  /*5c20*/  MUFU.EX2 R49, R14 ;  /* 0x0000000e00317308 */ /* 0x0002a20000000800 */
[----:B------:R-:W-:Y:S02]  /*5c30*/  LOP3.LUT R17, R15, R17, RZ, 0xc0, !PT ;  /* 0x000000110f117212 */ /* 0x000fe400078ec0ff */
[----:B------:R-:W-:Y:S01]  /*5c40*/  SHF.R.U32.HI R20, RZ, 0x8, R5 ;  /* 0x00000008ff147819 */ /* 0x000fe20000011605 */
[----:B------:R-:W-:Y:S01]  /*5c50*/  FFMA.FTZ R5, R160, UR19, -R0 ;  /* 0x00000013a0057c23 */ /* 0x000fe20008010800 */
[----:B------:R-:W-:Y:S02]  /*5c60*/  LOP3.LUT R22, R4, 0xff, RZ, 0xc0, !PT ;  /* 0x000000ff04167812 */ /* 0x000fe400078ec0ff */
[--C-:B------:R-:W-:Y:S01]  /*5c70*/  SHF.R.U32.HI R15, RZ, 0x10, R4.reuse ;  /* 0x00000010ff0f7819 */ /* 0x100fe20000011604 */
[----:B------:R3:W-:Y:S01]  /*5c80*/  MUFU.EX2 R47, R5 ;  /* 0x00000005002f7308 */ /* 0x0007e20000000800 */
[----:B------:R-:W-:Y:S01]  /*5c90*/  SHF.R.U32.HI R21, RZ, 0x18, R4 ;  /* 0x00000018ff157819 */ /* 0x000fe20000011604 */
[----:B------:R-:W-:Y:S01]  /*5ca0*/  HMMA.16816.F32.BF16 R104, R16, R32, R132 ;  /* 0x000000201068723c */ /* 0x000fe20000041884 */
[----:B------:R-:W-:-:S02]  /*5cb0*/  LOP3.LUT R4, R13, 0xffff, RZ, 0xc0, !PT ;  /* 0x0000ffff0d047812 */ /* 0x000fc400078ec0ff */
[----:B------:R-:W-:Y:S02]  /*5cc0*/  LOP3.LUT R15, R15, 0xff, RZ, 0xc0, !PT ;  /* 0x000000ff0f0f7812 */ /* 0x000fe400078ec0ff */
[----:B------:R-:W-:Y:S01]  /*5cd0*/  SHF.R.U32.HI R4, RZ, 0x8, R4 ;  /* 0x00000008ff047819 */ /* 0x000fe20000011604 */
[C---:B------:R-:W-:Y:S01]  /*5ce0*/  HMMA.16816.F32.BF16 R132, R16.reuse, R38, R100 ;  /* 0x000000261084723c */ /* 0x040fe20000041864 */
[----:B-1----:R-:W-:Y:S02]  /*5cf0*/  LOP3.LUT R14, R13, 0xff, RZ, 0xc0, !PT ;  /* 0x000000ff0d0e7812 */ /* 0x002fe400078ec0ff */
[----:B------:R-:W-:Y:S01]  /*5d00*/  PRMT R23, R15, 0x5410, R21 ;  /* 0x000054100f177816 */ /* 0x000fe20000000015 */
[----:B------:R-:W-:Y:S01]  /*5d10*/  FFMA.FTZ R15, R161, UR19, -R7 ;  /* 0x00000013a10f7c23 */ /* 0x000fe20008010807 */
[----:B------:R-:W-:Y:S01]  /*5d20*/  PRMT R21, R14, 0x5410, R4 ;  /* 0x000054100e157816 */ /* 0x000fe20000000004 */
[----:B------:R-:W-:Y:S01]  /*5d30*/  HMMA.16816.F32.BF16 R124, R16, R28, R124 ;  /* 0x0000001c107c723c */ /* 0x000fe2000004187c */
[----:B------:R-:W-:Y:S01]  /*5d40*/  PRMT R20, R22, 0x5410, R20 ;  /* 0x0000541016147816 */ /* 0x000fe20000000014 */
[----:B------:R1:W-:Y:S01]  /*5d50*/  MUFU.EX2 R44, R15 ;  /* 0x0000000f002c7308 */ /* 0x0003e20000000800 */
[----:B---3--:R-:W-:Y:S01]  /*5d60*/  FFMA.FTZ R5, R162, UR19, -R0 ;  /* 0x00000013a2057c23 */ /* 0x008fe20008010800 */
[----:B------:R-:W-:-:S02]  /*5d70*/  SHF.R.U32.HI R4, RZ, 0x10, R13 ;  /* 0x00000010ff047819 */ /* 0x000fc4000001160d */
[----:B------:R-:W-:Y:S01]  /*5d80*/  SHF.R.U32.HI R14, RZ, 0x18, R13 ;  /* 0x00000018ff0e7819 */ /* 0x000fe2000001160d */
[C---:B------:R-:W-:Y:S01]  /*5d90*/  HMMA.16816.F32.BF16 R140, R16.reuse, R36, R88 ;  /* 0x00000024108c723c */ /* 0x040fe20000041858 */
[----:B------:R-:W-:Y:S02]  /*5da0*/  LOP3.LUT R13, R4, 0xff, RZ, 0xc0, !PT ;  /* 0x000000ff040d7812 */ /* 0x000fe400078ec0ff */
[----:B------:R3:W4:Y:S01]  /*5db0*/  MUFU.EX2 R46, R5 ;  /* 0x00000005002e7308 */ /* 0x0007220000000800 */
[--C-:B------:R-:W-:Y:S01]  /*5dc0*/  HSET2.LE.AND R4, R20, R198.reuse, PT ;  /* 0x000000c614047233 */ /* 0x100fe20003803000 */
[----:B------:R-:W-:Y:S01]  /*5dd0*/  FFMA.FTZ R20, R165, UR19, -R7 ;  /* 0x00000013a5147c23 */ /* 0x000fe20008010807 */
[----:B------:R-:W-:Y:S01]  /*5de0*/  PRMT R14, R13, 0x5410, R14 ;  /* 0x000054100d0e7816 */ /* 0x000fe2000000000e */
[C---:B------:R-:W-:Y:S01]  /*5df0*/  HMMA.16816.F32.BF16 R144, R16.reuse, R56, R80 ;  /* 0x000000381090723c */ /* 0x040fe20000041850 */
[--C-:B------:R-:W-:Y:S01]  /*5e00*/  HSET2.LE.AND R13, R21, R198.reuse, PT ;  /* 0x000000c6150d7233 */ /* 0x100fe20003803000 */
[----:B------:R-:W-:Y:S01]  /*5e10*/  LDSM.16.MT88.4 R80, [R178+0x7800] ;  /* 0x00780000b250783b */ /* 0x000fe20000004200 */
[----:B--2---:R-:W-:Y:S01]  /*5e20*/  F2FP.BF16.F32.PACK_AB R21, R49, R51 ;  /* 0x000000333115723e */ /* 0x004fe200000010ff */
[----:B------:R2:W-:Y:S01]  /*5e30*/  MUFU.EX2 R41, R20 ;  /* 0x0000001400297308 */ /* 0x0005e20000000800 */
[----:B-1----:R-:W-:Y:S01]  /*5e40*/  HSET2.LE.AND R15, R14, R198, PT ;  /* 0x000000c60e0f7233 */ /* 0x002fe20003803000 */
[----:B------:R-:W-:Y:S01]  /*5e50*/  HMMA.16816.F32.BF16 R116, R16, R34, R92 ;  /* 0x000000221074723c */ /* 0x000fe2000004185c */
[----:B------:R-:W-:-:S03]  /*5e60*/  F2FP.BF16.F32.PACK_AB R14, R208, R209 ;  /* 0x000000d1d00e723e */ /* 0x000fc600000010ff */
[----:B------:R-:W-:Y:S02]  /*5e70*/  LOP3.LUT R21, R15, R21, RZ, 0xc0, !PT ;  /* 0x000000150f157212 */ /* 0x000fe400078ec0ff */
[----:B------:R-:W-:Y:S01]  /*5e80*/  HMMA.16816.F32.BF16 R128, R16, R30, R128 ;  /* 0x0000001e1080723c */ /* 0x000fe20000041880 */
[----:B---3--:R-:W-:-:S04]  /*5e90*/  F2FP.BF16.F32.PACK_AB R5, R202, R203 ;  /* 0x000000cbca05723e */ /* 0x008fc800000010ff */
[----:B------:R-:W-:Y:S01]  /*5ea0*/  LOP3.LUT R22, R4, R5, RZ, 0xc0, !PT ;  /* 0x0000000504167212 */ /* 0x000fe200078ec0ff */
[--C-:B------:R-:W-:Y:S01]  /*5eb0*/  FFMA.FTZ R5, R163, UR19, -R7.reuse ;  /* 0x00000013a3057c23 */ /* 0x100fe20008010807 */
[----:B------:R-:W-:Y:S01]  /*5ec0*/  HSET2.LE.AND R4, R23, R198, PT ;  /* 0x000000c617047233 */ /* 0x000fe20003803000 */
[----:B------:R-:W-:Y:S01]  /*5ed0*/  HMMA.16816.F32.BF16 R100, R16, R58, R84 ;  /* 0x0000003a1064723c */ /* 0x000fe20000041854 */
[----:B--2---:R-:W-:Y:S01]  /*5ee0*/  LOP3.LUT R20, R13, R14, RZ, 0xc0, !PT ;  /* 0x0000000e0d147212 */ /* 0x004fe200078ec0ff */
[----:B------:R4:W1:Y:S01]  /*5ef0*/  MUFU.EX2 R43, R5 ;  /* 0x00000005002b7308 */ /* 0x0008620000000800 */
[----:B------:R-:W-:Y:S01]  /*5f00*/  FFMA.FTZ R7, R167, UR19, -R7 ;  /* 0x00000013a7077c23 */ /* 0x000fe20008010807 */
[----:B------:R-:W-:-:S06]  /*5f10*/  FFMA.FTZ R13, R169, UR19, -R6 ;  /* 0x00000013a90d7c23 */ /* 0x000fcc0008010806 */
[----:B------:R2:W3:Y:S08]  /*5f20*/  MUFU.EX2 R243, R7 ;  /* 0x0000000700f37308 */ /* 0x0004f00000000800 */
[----:B------:R5:W-:Y:S01]  /*5f30*/  MUFU.EX2 R26, R13 ;  /* 0x0000000d001a7308 */ /* 0x000be20000000800 */
[----:B----4-:R-:W-:-:S04]  /*5f40*/  F2FP.BF16.F32.PACK_AB R5, R46, R47 ;  /* 0x0000002f2e05723e */ /* 0x010fc800000010ff */
[----:B------:R-:W-:Y:S02]  /*5f50*/  LOP3.LUT R23, R4, R5, RZ, 0xc0, !PT ;  /* 0x0000000504177212 */ /* 0x000fe400078ec0ff */
[----:B------:R-:W-:Y:S02]  /*5f60*/  LOP3.LUT R4, R27, UR8, R42, 0x96, !PT ;  /* 0x000000081b047c12 */ /* 0x000fe4000f8e962a */
[----:B------:R-:W-:Y:S01]  /*5f70*/  LOP3.LUT R5, R45, UR8, R50, 0x96, !PT ;  /* 0x000000082d057c12 */ /* 0x000fe2000f8e9632 */
[----:B--2---:R-:W-:Y:S02]  /*5f80*/  FFMA.FTZ R7, R168, UR19, -R6 ;  /* 0x00000013a8077c23 */ /* 0x004fe40008010806 */
[----:B------:R-:W-:Y:S01]  /*5f90*/  IMAD.WIDE.U32 R14, R4, -0x2daee0ad, RZ ;  /* 0xd2511f53040e7825 */ /* 0x000fe200078e00ff */
[----:B------:R-:W-:Y:S01]  /*5fa0*/  HMMA.16816.F32.BF16 R108, R20, R32, R76 ;  /* 0x00000020146c723c */ /* 0x000fe2000004184c */
[----:B------:R-:W2:Y:S02]  /*5fb0*/  MUFU.EX2 R27, R7 ;  /* 0x00000007001b7308 */ /* 0x000ea40000000800 */
[----:B------:R-:W-:-:S04]  /*5fc0*/  IMAD.WIDE.U32 R4, R5, -0x2daee0ad, RZ ;  /* 0xd2511f5305047825 */ /* 0x000fc800078e00ff */
[----:B-----5:R-:W-:Y:S01]  /*5fd0*/  FFMA.FTZ R13, R171, UR19, -R6 ;  /* 0x00000013ab0d7c23 */ /* 0x020fe20008010806 */
[C---:B------:R-:W-:Y:S01]  /*5fe0*/  HMMA.16816.F32.BF16 R32, R20.reuse, R34, R68 ;  /* 0x000000221420723c */ /* 0x040fe20000041844 */
[----:B------:R-:W4:Y:S01]  /*5ff0*/  LDSM.16.MT88.4 R68, [R180+0x7800] ;  /* 0x00780000b444783b */ /* 0x000f220000004200 */
[C---:B------:R-:W-:Y:S01]  /*6000*/  LOP3.LUT R16, R4.reuse, 0xffff, RZ, 0xc0, !PT ;  /* 0x0000ffff04107812 */ /* 0x040fe200078ec0ff */
[----:B------:R5:W-:Y:S01]  /*6010*/  MUFU.EX2 R244, R13 ;  /* 0x0000000d00f47308 */ /* 0x000be20000000800 */
[----:B------:R-:W-:Y:S02]  /*6020*/  LOP3.LUT R18, R4, 0xff, RZ, 0xc0, !PT ;  /* 0x000000ff04127812 */ /* 0x000fe400078ec0ff */
[----:B------:R-:W-:Y:S01]  /*6030*/  SHF.R.U32.HI R16, RZ, 0x8, R16 ;  /* 0x00000008ff107819 */ /* 0x000fe20000011610 */
[----:B------:R-:W-:Y:S01]  /*6040*/  HMMA.16816.F32.BF16 R120, R20, R28, R72 ;  /* 0x0000001c1478723c */ /* 0x000fe20000041848 */
[----:B------:R-:W-:Y:S02]  /*6050*/  LOP3.LUT R5, R5, UR18, R48, 0x96, !PT ;  /* 0x0000001205057c12 */ /* 0x000fe4000f8e9630 */
[----:B------:R-:W-:-:S02]  /*6060*/  SHF.R.U32.HI R17, RZ, 0x10, R4 ;  /* 0x00000010ff117819 */ /* 0x000fc40000011604 */
[----:B------:R-:W-:Y:S01]  /*6070*/  SHF.R.U32.HI R19, RZ, 0x18, R4 ;  /* 0x00000018ff137819 */ /* 0x000fe20000011604 */
[----:B------:R-:W-:Y:S01]  /*6080*/  FFMA.FTZ R4, R170, UR19, -R6 ;  /* 0x00000013aa047c23 */ /* 0x000fe20008010806 */
[----:B------:R-:W-:Y:S01]  /*6090*/  PRMT R18, R18, 0x5410, R16 ;  /* 0x0000541012127816 */ /* 0x000fe20000000010 */
[C---:B------:R-:W-:Y:S01]  /*60a0*/  HMMA.16816.F32.BF16 R136, R20.reuse, R56, R152 ;  /* 0x000000381488723c */ /* 0x040fe20000041898 */
[----:B------:R-:W-:Y:S01]  /*60b0*/  LOP3.LUT R16, R5, 0xffff, RZ, 0xc0, !PT ;  /* 0x0000ffff05107812 */ /* 0x000fe200078ec0ff */
[----:B------:R1:W2:Y:S01]  /*60c0*/  MUFU.EX2 R25, R4 ;  /* 0x0000000400197308 */ /* 0x0002a20000000800 */
[----:B------:R-:W-:Y:S02]  /*60d0*/  LOP3.LUT R17, R17, 0xff, RZ, 0xc0, !PT ;  /* 0x000000ff11117812 */ /* 0x000fe400078ec0ff */
[----:B------:R-:W-:Y:S01]  /*60e0*/  SHF.R.U32.HI R6, RZ, 0x8, R16 ;  /* 0x00000008ff067819 */ /* 0x000fe20000011610 */
[----:B------:R-:W-:Y:S01]  /*60f0*/  FFMA.FTZ R16, R172, UR19, -R8 ;  /* 0x00000013ac107c23 */ /* 0x000fe20008010808 */
[----:B-----5:R-:W-:Y:S01]  /*6100*/  SHF.R.U32.HI R13, RZ, 0x18, R5 ;  /* 0x00000018ff0d7819 */ /* 0x020fe20000011605 */
[----:B------:R-:W-:Y:S01]  /*6110*/  HMMA.16816.F32.BF16 R60, R20, R30, R60 ;  /* 0x0000001e143c723c */ /* 0x000fe2000004183c */
[----:B------:R-:W-:Y:S01]  /*6120*/  PRMT R17, R17, 0x5410, R19 ;  /* 0x0000541011117816 */ /* 0x000fe20000000013 */
[----:B------:R5:W-:Y:S01]  /*6130*/  MUFU.EX2 R24, R16 ;  /* 0x0000001000187308 */ /* 0x000be20000000800 */
[----:B------:R-:W-:-:S03]  /*6140*/  LOP3.LUT R7, R15, UR18, R40, 0x96, !PT ;  /* 0x000000120f077c12 */ /* 0x000fc6000f8e9628 */
[----:B------:R-:W-:Y:S01]  /*6150*/  HMMA.16816.F32.BF16 R72, R20, R36, R148 ;  /* 0x000000241448723c */ /* 0x000fe20000041894 */
[----:B-1----:R-:W-:-:S05]  /*6160*/  LOP3.LUT R4, R5, 0xff, RZ, 0xc0, !PT ;  /* 0x000000ff05047812 */ /* 0x002fca00078ec0ff */
[----:B------:R-:W-:Y:S01]  /*6170*/  HMMA.16816.F32.BF16 R64, R20, R38, R64 ;  /* 0x000000261440723c */ /* 0x000fe20000041840 */
[----:B------:R-:W-:Y:S02]  /*6180*/  PRMT R4, R4, 0x5410, R6 ;  /* 0x0000541004047816 */ /* 0x000fe40000000006 */
[----:B------:R-:W-:-:S03]  /*6190*/  SHF.R.U32.HI R6, RZ, 0x10, R5 ;  /* 0x00000010ff067819 */ /* 0x000fc60000011605 */
[----:B------:R-:W-:Y:S01]  /*61a0*/  HMMA.16816.F32.BF16 R56, R20, R58, R52 ;  /* 0x0000003a1438723c */ /* 0x000fe20000041834 */
[----:B------:R-:W-:Y:S01]  /*61b0*/  F2FP.BF16.F32.PACK_AB R5, R43, R44 ;  /* 0x0000002c2b05723e */ /* 0x000fe200000010ff */
[----:B------:R-:W1:Y:S01]  /*61c0*/  LDSM.16.MT88.4 R20, [R179+0x7800] ;  /* 0x00780000b314783b */ /* 0x000e620000004200 */
[----:B------:R-:W-:Y:S02]  /*61d0*/  LOP3.LUT R6, R6, 0xff, RZ, 0xc0, !PT ;  /* 0x000000ff06067812 */ /* 0x000fe400078ec0ff */
[--C-:B------:R-:W-:Y:S02]  /*61e0*/  HSET2.LE.AND R4, R4, R198.reuse, PT ;  /* 0x000000c604047233 */ /* 0x100fe40003803000 */
[----:B-----5:R-:W-:Y:S01]  /*61f0*/  PRMT R16, R6, 0x5410, R13 ;  /* 0x0000541006107816 */ /* 0x020fe2000000000d */
[----:B------:R-:W-:Y:S01]  /*6200*/  FFMA.FTZ R6, R173, UR19, -R8 ;  /* 0x00000013ad067c23 */ /* 0x000fe20008010808 */
[----:B---3--:R-:W-:Y:S02]  /*6210*/  F2FP.BF16.F32.PACK_AB R8, R243, R41 ;  /* 0x00000029f308723e */ /* 0x008fe400000010ff */
[----:B------:R-:W-:Y:S01]  /*6220*/  LOP3.LUT R88, R4, R5, RZ, 0xc0, !PT ;  /* 0x0000000504587212 */ /* 0x000fe200078ec0ff */
[----:B------:R3:W-:Y:S01]  /*6230*/  MUFU.EX2 R235, R6 ;  /* 0x0000000600eb7308 */ /* 0x0007e20000000800 */
[----:B------:R-:W-:-:S02]  /*6240*/  HSET2.LE.AND R4, R16, R198, PT ;  /* 0x000000c610047233 */ /* 0x000fc40003803000 */
[----:B--2---:R-:W-:Y:S02]  /*6250*/  F2FP.BF16.F32.PACK_AB R5, R26, R27 ;  /* 0x0000001b1a05723e */ /* 0x004fe400000010ff */
[----:B------:R-:W-:Y:S01]  /*6260*/  HSET2.LE.AND R13, R17, R198, PT ;  /* 0x000000c6110d7233 */ /* 0x000fe20003803000 */
[--C-:B------:R-:W-:Y:S01]  /*6270*/  FFMA.FTZ R17, R175, UR19, -R0.reuse ;  /* 0x00000013af117c23 */ /* 0x100fe20008010800 */
[----:B------:R-:W-:Y:S01]  /*6280*/  LOP3.LUT R89, R4, R5, RZ, 0xc0, !PT ;  /* 0x0000000504597212 */ /* 0x000fe200078ec0ff */
[----:B------:R-:W-:Y:S01]  /*6290*/  FFMA.FTZ R4, R174, UR19, -R0 ;  /* 0x00000013ae047c23 */ /* 0x000fe20008010800 */
[----:B------:R-:W-:Y:S01]  /*62a0*/  F2FP.BF16.F32.PACK_AB R16, R244, R25 ;  /* 0x00000019f410723e */ /* 0x000fe200000010ff */
[----:B------:R-:W-:Y:S01]  /*62b0*/  MUFU.EX2 R19, R17 ;  /* 0x0000001100137308 */ /* 0x000fe20000000800 */
[----:B------:R-:W-:Y:S02]  /*62c0*/  SHF.R.U32.HI R5, RZ, 0x10, R14 ;  /* 0x00000010ff057819 */ /* 0x000fe4000001160e */
[----:B------:R-:W-:-:S02]  /*62d0*/  LOP3.LUT R91, R13, R16, RZ, 0xc0, !PT ;  /* 0x000000100d5b7212 */ /* 0x000fc400078ec0ff */
[----:B------:R-:W-:Y:S02]  /*62e0*/  LOP3.LUT R16, R14, 0xff, RZ, 0xc0, !PT ;  /* 0x000000ff0e107812 */ /* 0x000fe400078ec0ff */
[----:B---3--:R-:W-:Y:S02]  /*62f0*/  HSET2.LE.AND R6, R18, R198, PT ;  /* 0x000000c612067233 */ /* 0x008fe40003803000 */
[----:B------:R2:W-:Y:S01]  /*6300*/  MUFU.EX2 R18, R4 ;  /* 0x0000000400127308 */ /* 0x0005e20000000800 */
[----:B------:R-:W-:Y:S02]  /*6310*/  LOP3.LUT R13, R5, 0xff, RZ, 0xc0, !PT ;  /* 0x000000ff050d7812 */ /* 0x000fe400078ec0ff */
[----:B------:R-:W-:Y:S01]  /*6320*/  LOP3.LUT R90, R6, R8, RZ, 0xc0, !PT ;  /* 0x00000008065a7212 */ /* 0x000fe200078ec0ff */
[----:B------:R-:W-:Y:S01]  /*6330*/  FFMA.FTZ R6, R193, UR19, -R0 ;  /* 0x00000013c1067c23 */ /* 0x000fe20008010800 */
[----:B------:R-:W-:Y:S02]  /*6340*/  LOP3.LUT R8, R14, 0xffff, RZ, 0xc0, !PT ;  /* 0x0000ffff0e087812 */ /* 0x000fe400078ec0ff */
[----:B------:R-:W-:Y:S01]  /*6350*/  SHF.R.U32.HI R15, RZ, 0x18, R14 ;  /* 0x00000018ff0f7819 */ /* 0x000fe2000001160e */
[----:B------:R3:W-:Y:S01]  /*6360*/  MUFU.EX2 R17, R6 ;  /* 0x0000000600117308 */ /* 0x0007e20000000800 */
[----:B------:R-:W-:Y:S01]  /*6370*/  SHF.R.U32.HI R14, RZ, 0x8, R8 ;  /* 0x00000008ff0e7819 */ /* 0x000fe20000011608 */
[----:B------:R-:W-:Y:S01]  /*6380*/  HMMA.16816.F32.BF16 R104, R88, R112, R104 ;  /* 0x000000705868723c */ /* 0x000fe20000041868 */
[----:B------:R-:W-:-:S02]  /*6390*/  LOP3.LUT R8, R7, 0xff, RZ, 0xc0, !PT ;  /* 0x000000ff07087812 */ /* 0x000fc400078ec0ff */
[----:B------:R-:W-:-:S03]  /*63a0*/  PRMT R13, R13, 0x5410, R15 ;  /* 0x000054100d0d7816 */ /* 0x000fc6000000000f */
[----:B------:R-:W-:Y:S01]  /*63b0*/  HMMA.16816.F32.BF16 R116, R88, R114, R116 ;  /* 0x000000725874723c */ /* 0x000fe20000041874 */
[----:B--2---:R-:W-:Y:S01]  /*63c0*/  FFMA.FTZ R4, R192, UR19, -R0 ;  /* 0x00000013c0047c23 */ /* 0x004fe20008010800 */
[----:B------:R-:W-:-:S03]  /*63d0*/  LOP3.LUT R0, R7, 0xffff, RZ, 0xc0, !PT ;  /* 0x0000ffff07007812 */ /* 0x000fc600078ec0ff */
[----:B------:R2:W5:Y:S01]  /*63e0*/  MUFU.EX2 R242, R4 ;  /* 0x0000000400f27308 */ /* 0x0005620000000800 */
[----:B------:R-:W-:Y:S01]  /*63f0*/  SHF.R.U32.HI R5, RZ, 0x8, R0 ;  /* 0x00000008ff057819 */ /* 0x000fe20000011600 */
[C---:B----4-:R-:W-:Y:S01]  /*6400*/  HMMA.16816.F32.BF16 R124, R88.reuse, R68, R124 ;  /* 0x00000044587c723c */ /* 0x050fe2000004187c */
[----:B------:R-:W-:Y:S02]  /*6410*/  PRMT R0, R16, 0x5410, R14 ;  /* 0x0000541010007816 */ /* 0x000fe4000000000e */
[----:B---3--:R-:W-:Y:S02]  /*6420*/  PRMT R6, R8, 0x5410, R5 ;  /* 0x0000541008067816 */ /* 0x008fe40000000005 */
[--C-:B------:R-:W-:Y:S01]  /*6430*/  HSET2.LE.AND R5, R13, R198.reuse, PT ;  /* 0x000000c60d057233 */ /* 0x100fe20003803000 */
[----:B------:R-:W-:Y:S01]  /*6440*/  HMMA.16816.F32.BF16 R128, R88, R70, R128 ;  /* 0x000000465880723c */ /* 0x000fe20000041880 */
[----:B------:R-:W-:Y:S02]  /*6450*/  HSET2.LE.AND R0, R0, R198, PT ;  /* 0x000000c600007233 */ /* 0x000fe40003803000 */
[----:B------:R-:W-:-:S03]  /*6460*/  F2FP.BF16.F32.PACK_AB R8, R98, R99 ;  /* 0x000000636208723e */ /* 0x000fc600000010ff */
[----:B------:R-:W-:Y:S01]  /*6470*/  HMMA.16816.F32.BF16 R76, R88, R80, R140 ;  /* 0x00000050584c723c */ /* 0x000fe2000004188c */
[--C-:B--2---:R-:W-:Y:S02]  /*6480*/  SHF.R.U32.HI R4, RZ, 0x10, R7.reuse ;  /* 0x00000010ff047819 */ /* 0x104fe40000011607 */
[----:B------:R-:W-:-:S03]  /*6490*/  SHF.R.U32.HI R7, RZ, 0x18, R7 ;  /* 0x00000018ff077819 */ /* 0x000fc60000011607 */
[----:B------:R-:W-:Y:S01]  /*64a0*/  HMMA.16816.F32.BF16 R132, R88, R82, R132 ;  /* 0x000000525884723c */ /* 0x000fe20000041884 */
[----:B------:R-:W-:-:S04]  /*64b0*/  LOP3.LUT R4, R4, 0xff, RZ, 0xc0, !PT ;  /* 0x000000ff04047812 */ /* 0x000fc800078ec0ff */
[----:B------:R-:W-:Y:S01]  /*64c0*/  PRMT R4, R4, 0x5410, R7 ;  /* 0x0000541004047816 */ /* 0x000fe20000000007 */
[C---:B-1----:R-:W-:Y:S01]  /*64d0*/  HMMA.16816.F32.BF16 R84, R88.reuse, R20, R144 ;  /* 0x000000145854723c */ /* 0x042fe20000041890 */
[--C-:B------:R-:W-:Y:S02]  /*64e0*/  HSET2.LE.AND R7, R6, R198.reuse, PT ;  /* 0x000000c606077233 */ /* 0x100fe40003803000 */
[----:B-----5:R-:W-:Y:S02]  /*64f0*/  F2FP.BF16.F32.PACK_AB R6, R242, R18 ;  /* 0x00000012f206723e */ /* 0x020fe400000010ff */
[----:B------:R-:W-:Y:S01]  /*6500*/  HSET2.LE.AND R13, R4, R198, PT ;  /* 0x000000c6040d7233 */ /* 0x000fe20003803000 */
[----:B------:R-:W-:Y:S01]  /*6510*/  HMMA.16816.F32.BF16 R88, R88, R22, R100 ;  /* 0x000000165858723c */ /* 0x000fe20000041864 */
[----:B------:R-:W-:Y:S02]  /*6520*/  F2FP.BF16.F32.PACK_AB R4, R235, R24 ;  /* 0x00000018eb04723e */ /* 0x000fe400000010ff */
[----:B------:R-:W-:Y:S01]  /*6530*/  LOP3.LUT R95, R5, R6, RZ, 0xc0, !PT ;  /* 0x00000006055f7212 */ /* 0x000fe200078ec0ff */
[----:B------:R-:W-:Y:S01]  /*6540*/  FADD.FTZ R6, R230, R229 ;  /* 0x000000e5e6067221 */ /* 0x000fe20000010000 */
[----:B------:R-:W-:Y:S01]  /*6550*/  LOP3.LUT R94, R0, R4, RZ, 0xc0, !PT ;  /* 0x00000004005e7212 */ /* 0x000fe200078ec0ff */
[----:B------:R-:W-:Y:S01]  /*6560*/  FADD.FTZ R4, R221, R220 ;  /* 0x000000dcdd047221 */ /* 0x000fe20000010000 */
[----:B------:R-:W-:Y:S01]  /*6570*/  F2FP.BF16.F32.PACK_AB R0, R17, R19 ;  /* 0x000000131100723e */ /* 0x000fe200000010ff */
[----:B------:R-:W-:Y:S01]  /*6580*/  FADD.FTZ R6, R227, R6 ;  /* 0x00000006e3067221 */ /* 0x000fe20000010000 */
[----:B------:R-:W-:Y:S01]  /*6590*/  LOP3.LUT R92, R7, R8, RZ, 0xc0, !PT ;  /* 0x00000008075c7212 */ /* 0x000fe200078ec0ff */
[----:B------:R-:W-:Y:S01]  /*65a0*/  FADD.FTZ R7, R225, R223 ;  /* 0x000000dfe1077221 */ /* 0x000fe20000010000 */
[----:B------:R-:W-:Y:S01]  /*65b0*/  LOP3.LUT R93, R13, R0, RZ, 0xc0, !PT ;  /* 0x000000000d5d7212 */ /* 0x000fe200078ec0ff */
[----:B------:R-:W-:-:S02]  /*65c0*/  FADD.FTZ R0, R249, R245 ;  /* 0x000000f5f9007221 */ /* 0x000fc40000010000 */
[----:B------:R-:W-:Y:S02]  /*65d0*/  FADD.FTZ R7, R222, R7 ;  /* 0x00000007de077221 */ /* 0x000fe40000010000 */
[----:B------:R-:W-:Y:S01]  /*65e0*/  FADD.FTZ R5, R238, R0 ;  /* 0x00000000ee057221 */ /* 0x000fe20000010000 */
[----:B------:R-:W-:Y:S01]  /*65f0*/  FADD.FTZ R0, R219, R4 ;  /* 0x00000004db007221 */ /* 0x000fe20000010000 */
[C---:B------:R-:W-:Y:S02]  /*6600*/  HMMA.16816.F32.BF16 R108, R92.reuse, R112, R108 ;  /* 0x000000705c6c723c */ /* 0x040fe4000004186c */
        /* <DEDUP_REMOVED lines=46> */
[----:B------:R-:W-:Y:S01]  /*68f0*/  FADD.FTZ R5, R18, R5 ;  /* 0x0000000512057221 */ /* 0x000fe20000010000 */
[----:B------:R-:W-:Y:S01]  /*6900*/  FADD.FTZ R4, R41, R4 ;  /* 0x0000000429047221 */ /* 0x000fe20000010000 */
[----:B------:R-:W-:Y:S01]  /*6910*/  FADD.FTZ R0, R25, R0 ;  /* 0x0000000019007221 */ /* 0x000fe20000010000 */
[----:B------:R-:W-:Y:S01]  /*6920*/  FADD.FTZ R235, R235, R6 ;  /* 0x00000006ebeb7221 */ /* 0x000fe20000010000 */
        /* <DEDUP_REMOVED lines=8> */
[----:B------:R-:W-:Y:S01]  /*69b0*/  HMMA.16816.F32.BF16 R92, R92, R22, R56 ;  /* 0x000000165c5c723c */ /* 0x000fe20000041838 */
[----:B------:R-:W-:-:S08]  /*69c0*/  NOP ;  /* 0x0000000000007918 */ /* 0x000fd00000000000 */
[----:B------:R-:W-:-:S15]  /*69d0*/  @!P6 BRA `(.L_x_666) ;  /* 0x0000008c007ce947 */ /* 0x000fde0003800000 */
[----:B------:R-:W2:Y:S01]  /*69e0*/  LDL.64 R162, [R1+0x28] ;  /* 0x0000280001a27983 */ /* 0x000ea20000100a00 */
[----:B------:R-:W-:-:S03]  /*69f0*/  ULDC UR4, c[0x0][0x2d0] ;  /* 0x0000b40000047ab9 */ /* 0x000fc60000000800 */
[----:B------:R-:W3:Y:S04]  /*6a00*/  LDL R166, [R1+0x44] ;  /* 0x0000440001a67983 */ /* 0x000ee80000100800 */
[----:B------:R-:W4:Y:S04]  /*6a10*/  LDL.64 R160, [R1+0x60] ;  /* 0x0000600001a07983 */ /* 0x000f280000100a00 */
[----:B------:R-:W4:Y:S04]  /*6a20*/  LDL R164, [R1+0x18] ;  /* 0x0000180001a47983 */ /* 0x000f280000100800 */
[----:B------:R-:W5:Y:S04]  /*6a30*/  LDL R157, [R1+0x4c] ;  /* 0x00004c00019d7983 */ /* 0x000f680000100800 */
[----:B------:R-:W5:Y:S01]  /*6a40*/  LDL R158, [R1+0x48] ;  /* 0x00004800019e7983 */ /* 0x000f620000100800 */
[----:B------:R-:W-:Y:S01]  /*6a50*/  VIADD R4, R248, 0xfffffffe ;  /* 0xfffffffef8047836 */ /* 0x000fe20000000000 */
[----:B------:R-:W-:-:S04]  /*6a60*/  DEPBAR.LE SB0, 0x0 ;  /* 0x000080000000791a */ /* 0x000fc80000000000 */
[----:B------:R-:W-:Y:S01]  /*6a70*/  SHF.R.S32.HI R8, RZ, 0x1f, R4 ;  /* 0x0000001fff087819 */ /* 0x000fe20000011404 */
[----:B------:R-:W-:Y:S01]  /*6a80*/  IMAD.WIDE.U32 R6, R240, 0x20, RZ ;  /* 0x00000020f0067825 */ /* 0x000fe200078e00ff */
[----:B------:R-:W-:Y:S01]  /*6a90*/  BAR.SYNC.DEFER_BLOCKING 0x0 ;  /* 0x0000000000007b1d */ /* 0x000fe20000010000 */
[----:B--2---:R-:W-:Y:S02]  /*6aa0*/  ISETP.GE.AND P0, PT, R162, UR4, PT ;  /* 0x00000004a2007c0c */ /* 0x004fe4000bf06270 */
[----:B---3--:R-:W-:Y:S02]  /*6ab0*/  IMAD R0, R166, R4, RZ ;  /* 0x00000004a6007224 */ /* 0x008fe400078e02ff */
[----:B------:R-:W-:Y:S01]  /*6ac0*/  P2R R245, PR, RZ, 0x1 ;  /* 0x00000001fff57803 */ /* 0x000fe20000000000 */
[----:B----4-:R-:W-:-:S08]  /*6ad0*/  IMAD.WIDE.U32 R4, R4, R164, R160 ;  /* 0x000000a404047225 */ /* 0x010fd000078e00a0 */
[----:B------:R-:W1:Y:S01]  /*6ae0*/  @!P0 LDC.64 R18, c[0x0][0x220] ;  /* 0x00008800ff128b82 */ /* 0x000e620000000a00 */
[----:B------:R-:W-:Y:S01]  /*6af0*/  @P0 STS.128 [R191+0x6000], RZ ;  /* 0x006000ffbf000388 */ /* 0x000fe20000000c00 */
[----:B------:R-:W-:Y:S01]  /*6b00*/  IMAD R0, R8, R164, R0 ;  /* 0x000000a408007224 */ /* 0x000fe200078e0200 */
[----:B------:R-:W-:Y:S01]  /*6b10*/  @!P0 IADD3 R6, P1, R4, R6, RZ ;  /* 0x0000000604068210 */ /* 0x000fe20007f3e0ff */
[----:B------:R-:W-:Y:S02]  /*6b20*/  IMAD.SHL.U32 R8, R241, 0x20, RZ ;  /* 0x00000020f1087824 */ /* 0x000fe400078e00ff */
[----:B------:R-:W-:Y:S02]  /*6b30*/  IMAD.IADD R5, R5, 0x1, R0 ;  /* 0x0000000105057824 */ /* 0x000fe400078e0200 */
[----:B------:R-:W2:Y:S01]  /*6b40*/  @!P0 LDC.64 R16, c[0x0][0x220] ;  /* 0x00008800ff108b82 */ /* 0x000ea20000000a00 */
[----:B-----5:R-:W-:Y:S02]  /*6b50*/  @!P0 IADD3 R0, P3, R157, R4, RZ ;  /* 0x000000049d008210 */ /* 0x020fe40007f7e0ff */
[----:B------:R-:W-:-:S03]  /*6b60*/  @!P0 IADD3.X R8, R5, R7, R8, P1, !PT ;  /* 0x0000000705088210 */ /* 0x000fc60000ffe408 */
[----:B------:R-:W-:Y:S02]  /*6b70*/  @!P0 IMAD.X R7, R158, 0x1, R5, P3 ;  /* 0x000000019e078824 */ /* 0x000fe400018e0605 */
[----:B------:R-:W3:Y:S08]  /*6b80*/  @!P0 LDC.64 R14, c[0x0][0x220] ;  /* 0x00008800ff0e8b82 */ /* 0x000ef00000000a00 */
[----:B------:R-:W4:Y:S01]  /*6b90*/  @!P0 LDC.64 R20, c[0x0][0x220] ;  /* 0x00008800ff148b82 */ /* 0x000f220000000a00 */
[----:B-1----:R-:W-:-:S04]  /*6ba0*/  @!P0 LEA R18, P4, R4, R18, 0x1 ;  /* 0x0000001204128211 */ /* 0x002fc800078808ff */
[--C-:B------:R-:W-:Y:S01]  /*6bb0*/  @!P0 LEA.HI.X R19, R4, R19, R5.reuse, 0x1, P4 ;  /* 0x0000001304138211 */ /* 0x100fe200020f0c05 */
[----:B------:R-:W-:Y:S01]  /*6bc0*/  @!P0 IMAD.WIDE.U32 R4, R240, 0x30, R4 ;  /* 0x00000030f0048825 */ /* 0x000fe200078e0004 */
[----:B--2---:R-:W-:-:S03]  /*6bd0*/  @!P0 LEA R16, P2, R0, R16, 0x1 ;  /* 0x0000001000108211 */ /* 0x004fc600078408ff */
[----:B------:R-:W-:Y:S01]  /*6be0*/  @!PT LDS RZ, [RZ] ;  /* 0x00000000fffff984 */ /* 0x000fe20000000800 */
[----:B------:R-:W-:Y:S01]  /*6bf0*/  @!PT LDS RZ, [RZ] ;  /* 0x00000000fffff984 */ /* 0x000fe20000000800 */
[----:B------:R-:W-:Y:S01]  /*6c00*/  @!PT LDS RZ, [RZ] ;  /* 0x00000000fffff984 */ /* 0x000fe20000000800 */
[----:B------:R-:W-:Y:S01]  /*6c10*/  @!P0 LDGSTS.E.BYPASS.LTC128B.128 [R191+0x6000], desc[UR20][R18.64] ;  /* 0x0600000012bf8fae */ /* 0x000fe2000b901d54 */
[----:B------:R-:W-:Y:S01]  /*6c20*/  @!P0 LEA.HI.X R17, R0, R17, R7, 0x1, P2 ;  /* 0x0000001100118211 */ /* 0x000fe200010f0c07 */
[----:B------:R-:W-:Y:S02]  /*6c30*/  @!P0 IMAD R0, R241, 0x30, RZ ;  /* 0x00000030f1008824 */ /* 0x000fe400078e02ff */
[----:B------:R-:W-:Y:S01]  /*6c40*/  @P0 STS.128 [R191+0x6800], RZ ;  /* 0x006800ffbf000388 */ /* 0x000fe20000000c00 */
[----:B---3--:R-:W-:Y:S01]  /*6c50*/  @!P0 LEA R14, P1, R6, R14, 0x1 ;  /* 0x0000000e060e8211 */ /* 0x008fe200078208ff */
[----:B------:R-:W-:Y:S02]  /*6c60*/  @!P0 IMAD.IADD R0, R0, 0x1, R5 ;  /* 0x0000000100008824 */ /* 0x000fe400078e0205 */
[----:B------:R-:W-:Y:S01]  /*6c70*/  @!PT LDS RZ, [RZ] ;  /* 0x00000000fffff984 */ /* 0x000fe20000000800 */
[----:B------:R-:W-:Y:S01]  /*6c80*/  @!PT LDS RZ, [RZ] ;  /* 0x00000000fffff984 */ /* 0x000fe20000000800 */
[----:B------:R-:W-:Y:S01]  /*6c90*/  @!PT LDS RZ, [RZ] ;  /* 0x00000000fffff984 */ /* 0x000fe20000000800 */
[----:B------:R1:W-:Y:S01]  /*6ca0*/  @!P0 LDGSTS.E.BYPASS.LTC128B.128 [R191+0x6800], desc[UR20][R16.64] ;  /* 0x0680000010bf8fae */ /* 0x0003e2000b901d54 */
[----:B------:R-:W-:-:S03]  /*6cb0*/  @!P0 LEA.HI.X R15, R6, R15, R8, 0x1, P1 ;  /* 0x0000000f060f8211 */ /* 0x000fc600008f0c08 */
[----:B------:R-:W-:Y:S01]  /*6cc0*/  @P0 STS.128 [R191+0x7000], RZ ;  /* 0x007000ffbf000388 */ /* 0x000fe20000000c00 */
[----:B----4-:R-:W-:-:S03]  /*6cd0*/  @!P0 LEA R6, P1, R4, R20, 0x1 ;  /* 0x0000001404068211 */ /* 0x010fc600078208ff */
[----:B------:R-:W-:Y:S01]  /*6ce0*/  @!PT LDS RZ, [RZ] ;  /* 0x00000000fffff984 */ /* 0x000fe20000000800 */
[----:B------:R-:W-:Y:S01]  /*6cf0*/  @!PT LDS RZ, [RZ] ;  /* 0x00000000fffff984 */ /* 0x000fe20000000800 */
[----:B------:R-:W-:Y:S01]  /*6d00*/  @!PT LDS RZ, [RZ] ;  /* 0x00000000fffff984 */ /* 0x000fe20000000800 */
[----:B------:R-:W-:Y:S01]  /*6d10*/  @!P0 LDGSTS.E.BYPASS.LTC128B.128 [R191+0x7000], desc[UR20][R14.64] ;  /* 0x070000000ebf8fae */ /* 0x000fe2000b901d54 */
[----:B------:R-:W-:-:S03]  /*6d20*/  @!P0 LEA.HI.X R7, R4, R21, R0, 0x1, P1 ;  /* 0x0000001504078211 */ /* 0x000fc600008f0c00 */
[----:B------:R-:W-:Y:S04]  /*6d30*/  @P0 STS.128 [R191+0x7800], RZ ;  /* 0x007800ffbf000388 */ /* 0x000fe80000000c00 */
[----:B------:R-:W-:Y:S01]  /*6d40*/  @!PT LDS RZ, [RZ] ;  /* 0x00000000fffff984 */ /* 0x000fe20000000800 */
[----:B------:R-:W-:Y:S01]  /*6d50*/  @!PT LDS RZ, [RZ] ;  /* 0x00000000fffff984 */ /* 0x000fe20000000800 */
[----:B------:R-:W-:Y:S01]  /*6d60*/  @!PT LDS RZ, [RZ] ;  /* 0x00000000fffff984 */ /* 0x000fe20000000800 */
[----:B------:R2:W-:Y:S04]  /*6d70*/  @!P0 LDGSTS.E.BYPASS.LTC128B.128 [R191+0x7800], desc[UR20][R6.64] ;  /* 0x0780000006bf8fae */ /* 0x0005e8000b901d54 */
[----:B------:R-:W-:Y:S04]  /*6d80*/  LDSM.16.M88.4 R24, [R176+0x5800] ;  /* 0x00580000b018783b */ /* 0x000fe80000000200 */
[----:B------:R-:W-:Y:S04]  /*6d90*/  LDSM.16.M88.4 R32, [R176+0x5000] ;  /* 0x00500000b020783b */ /* 0x000fe80000000200 */
[----:B-1----:R-:W1:Y:S04]  /*6da0*/  LDSM.16.M88.4 R16, [R183+0x2000] ;  /* 0x00200000b710783b */ /* 0x002e680000000200 */
[----:B------:R-:W3:Y:S04]  /*6db0*/  LDSM.16.M88.4 R40, [R176+0x4000] ;  /* 0x00400000b028783b */ /* 0x000ee80000000200 */
[----:B------:R-:W4:Y:S04]  /*6dc0*/  LDSM.16.M88.4 R20, [R183] ;  /* 0x00000000b714783b */ /* 0x000f280000000200 */
[----:B------:R-:W5:Y:S04]  /*6dd0*/  LDSM.16.M88.4 R36, [R176+0x4800] ;  /* 0x00480000b024783b */ /* 0x000f680000000200 */
[----:B--2---:R-:W-:Y:S04]  /*6de0*/  LDSM.16.M88.4 R4, [R186+0x2000] ;  /* 0x00200000ba04783b */ /* 0x004fe80000000200 */
[----:B------:R-:W2:Y:S04]  /*6df0*/  LDSM.16.M88.4 R60, [R182+0x5800] ;  /* 0x00580000b63c783b */ /* 0x000ea80000000200 */
[----:B------:R-:W2:Y:S04]  /*6e00*/  LDSM.16.M88.4 R52, [R182+0x5000] ;  /* 0x00500000b634783b */ /* 0x000ea80000000200 */
[----:B------:R-:W2:Y:S04]  /*6e10*/  LDSM.16.M88.4 R48, [R182+0x4000] ;  /* 0x00400000b630783b */ /* 0x000ea80000000200 */
[----:B------:R-:W2:Y:S04]  /*6e20*/  LDSM.16.M88.4 R28, [R186] ;  /* 0x00000000ba1c783b */ /* 0x000ea80000000200 */
[----:B------:R-:W2:Y:S01]  /*6e30*/  LDSM.16.M88.4 R56, [R182+0x4800] ;  /* 0x00480000b638783b */ /* 0x000ea20000000200 */
[C---:B-1----:R-:W-:Y:S03]  /*6e40*/  HMMA.16816.F32.BF16 R44, R16.reuse, R24, RZ ;  /* 0x00000018102c723c */ /* 0x042fe600000418ff */
[----:B------:R-:W0:Y:S03]  /*6e50*/  LDGDEPBAR ;  /* 0x00000000000079af */ /* 0x000e260000000000 */
[C---:B------:R-:W-:Y:S06]  /*6e60*/  HMMA.16816.F32.BF16 R100, R16.reuse, R32, RZ ;  /* 0x000000201064723c */ /* 0x040fec00000418ff */
[-C--:B---3--:R-:W-:Y:S06]  /*6e70*/  HMMA.16816.F32.BF16 R148, R16, R42.reuse, RZ ;  /* 0x0000002a1094723c */ /* 0x088fec00000418ff */
[----:B----4-:R-:W-:Y:S06]  /*6e80*/  HMMA.16816.F32.BF16 R172, R20, R42, RZ ;  /* 0x0000002a14ac723c */ /* 0x010fec00000418ff */
[C---:B------:R-:W-:Y:S06]  /*6e90*/  HMMA.16816.F32.BF16 R152, R16.reuse, R40, RZ ;  /* 0x000000281098723c */ /* 0x040fec00000418ff */
[C---:B-----5:R-:W-:Y:S06]  /*6ea0*/  HMMA.16816.F32.BF16 R144, R16.reuse, R36, RZ ;  /* 0x000000241090723c */ /* 0x060fec00000418ff */
[C---:B------:R-:W-:Y:S06]  /*6eb0*/  HMMA.16816.F32.BF16 R140, R16.reuse, R38, RZ ;  /* 0x00000026108c723c */ /* 0x040fec00000418ff */
[C---:B------:R-:W-:Y:S06]  /*6ec0*/  HMMA.16816.F32.BF16 R64, R16.reuse, R34, RZ ;  /* 0x000000221040723c */ /* 0x040fec00000418ff */
[----:B------:R-:W-:Y:S06]  /*6ed0*/  HMMA.16816.F32.BF16 R16, R16, R26, RZ ;  /* 0x0000001a1010723c */ /* 0x000fec00000418ff */
[C---:B------:R-:W-:Y:S01]  /*6ee0*/  HMMA.16816.F32.BF16 R156, R20.reuse, R40, RZ ;  /* 0x00000028149c723c */ /* 0x040fe200000418ff */
[----:B------:R-:W-:Y:S05]  /*6ef0*/  LDSM.16.M88.4 R40, [R190] ;  /* 0x00000000be28783b */ /* 0x000fea0000000200 */
[C---:B------:R-:W-:Y:S06]  /*6f00*/  HMMA.16816.F32.BF16 R160, R20.reuse, R36, RZ ;  /* 0x0000002414a0723c */ /* 0x040fec00000418ff */
[C---:B------:R-:W-:Y:S01]  /*6f10*/  HMMA.16816.F32.BF16 R216, R20.reuse, R38, RZ ;  /* 0x0000002614d8723c */ /* 0x040fe200000418ff */
[----:B------:R-:W-:Y:S05]  /*6f20*/  LDSM.16.M88.4 R36, [R189] ;  /* 0x00000000bd24783b */ /* 0x000fea0000000200 */
[C---:B------:R-:W-:Y:S06]  /*6f30*/  HMMA.16816.F32.BF16 R164, R20.reuse, R32, RZ ;  /* 0x0000002014a4723c */ /* 0x040fec00000418ff */
[C---:B------:R-:W-:Y:S01]  /*6f40*/  HMMA.16816.F32.BF16 R212, R20.reuse, R34, RZ ;  /* 0x0000002214d4723c */ /* 0x040fe200000418ff */
[----:B------:R-:W-:Y:S05]  /*6f50*/  LDSM.16.M88.4 R32, [R188] ;  /* 0x00000000bc20783b */ /* 0x000fea0000000200 */
[C---:B------:R-:W-:Y:S06]  /*6f60*/  HMMA.16816.F32.BF16 R196, R20.reuse, R24, RZ ;  /* 0x0000001814c4723c */ /* 0x040fec00000418ff */
[----:B------:R-:W-:Y:S01]  /*6f70*/  HMMA.16816.F32.BF16 R208, R20, R26, RZ ;  /* 0x0000001a14d0723c */ /* 0x000fe200000418ff */
[----:B------:R-:W-:Y:S04]  /*6f80*/  LDSM.16.M88.4 R24, [R184+0x2000] ;  /* 0x00200000b818783b */ /* 0x000fe80000000200 */
[----:B------:R-:W-:Y:S01]  /*6f90*/  LDSM.16.M88.4 R20, [R184] ;  /* 0x00000000b814783b */ /* 0x000fe20000000200 */
[C---:B--2---:R-:W-:Y:S03]  /*6fa0*/  HMMA.16816.F32.BF16 R220, R4.reuse, R60, R44 ;  /* 0x0000003c04dc723c */ /* 0x044fe6000004182c */
[----:B------:R-:W1:Y:S03]  /*6fb0*/  LDSM.16.M88.4 R44, [R187] ;  /* 0x00000000bb2c783b */ /* 0x000e660000000200 */
[C---:B------:R-:W-:Y:S06]  /*6fc0*/  HMMA.16816.F32.BF16 R224, R4.reuse, R52, R100 ;  /* 0x0000003404e0723c */ /* 0x040fec0000041864 */
[-C--:B------:R-:W-:Y:S06]  /*6fd0*/  HMMA.16816.F32.BF16 R168, R4, R50.reuse, R148 ;  /* 0x0000003204a8723c */ /* 0x080fec0000041894 */
[----:B------:R-:W-:Y:S06]  /*6fe0*/  HMMA.16816.F32.BF16 R100, R28, R50, R172 ;  /* 0x000000321c64723c */ /* 0x000fec00000418ac */
[C---:B------:R-:W-:Y:S06]  /*6ff0*/  HMMA.16816.F32.BF16 R236, R4.reuse, R48, R152 ;  /* 0x0000003004ec723c */ /* 0x040fec0000041898 */
[C---:B------:R-:W-:Y:S06]  /*7000*/  HMMA.16816.F32.BF16 R228, R4.reuse, R56, R144 ;  /* 0x0000003804e4723c */ /* 0x040fec0000041890 */
[C---:B------:R-:W-:Y:S06]  /*7010*/  HMMA.16816.F32.BF16 R204, R4.reuse, R58, R140 ;  /* 0x0000003a04cc723c */ /* 0x040fec000004188c */
[C---:B------:R-:W-:Y:S06]  /*7020*/  HMMA.16816.F32.BF16 R200, R4.reuse, R54, R64 ;  /* 0x0000003604c8723c */ /* 0x040fec0000041840 */
[----:B------:R-:W-:Y:S01]  /*7030*/  HMMA.16816.F32.BF16 R192, R4, R62, R16 ;  /* 0x0000003e04c0723c */ /* 0x000fe20000041810 */
[----:B------:R-:W-:Y:S04]  /*7040*/  LDSM.16.M88.4 R16, [R185] ;  /* 0x00000000b910783b */ /* 0x000fe80000000200 */
[----:B------:R-:W-:Y:S01]  /*7050*/  LDSM.16.M88.4 R4, [R185+0x2000] ;  /* 0x00200000b904783b */ /* 0x000fe20000000200 */
[C---:B------:R-:W-:Y:S03]  /*7060*/  HMMA.16816.F32.BF16 R148, R28.reuse, R48, R156 ;  /* 0x000000301c94723c */ /* 0x040fe6000004189c */
[----:B------:R-:W2:Y:S03]  /*7070*/  LDSM.16.M88.4 R48, [R181] ;  /* 0x00000000b530783b */ /* 0x000ea60000000200 */
[C---:B------:R-:W-:Y:S06]  /*7080*/  HMMA.16816.F32.BF16 R144, R28.reuse, R56, R160 ;  /* 0x000000381c90723c */ /* 0x040fec00000418a0 */
[C---:B------:R-:W-:Y:S06]  /*7090*/  HMMA.16816.F32.BF16 R156, R28.reuse, R52, R164 ;  /* 0x000000341c9c723c */ /* 0x040fec00000418a4 */
[C---:B------:R-:W-:Y:S06]  /*70a0*/  HMMA.16816.F32.BF16 R160, R28.reuse, R60, R196 ;  /* 0x0000003c1ca0723c */ /* 0x040fec00000418c4 */
[C---:B------:R-:W-:Y:S06]  /*70b0*/  HMMA.16816.F32.BF16 R140, R28.reuse, R58, R216 ;  /* 0x0000003a1c8c723c */ /* 0x040fec00000418d8 */
[C---:B------:R-:W-:Y:S06]  /*70c0*/  HMMA.16816.F32.BF16 R64, R28.reuse, R54, R212 ;  /* 0x000000361c40723c */ /* 0x040fec00000418d4 */
[----:B------:R-:W-:Y:S01]  /*70d0*/  HMMA.16816.F32.BF16 R152, R28, R62, R208 ;  /* 0x0000003e1c98723c */ /* 0x000fe200000418d0 */
[----:B------:R-:W3:Y:S05]  /*70e0*/  LDSM.16.M88.4 R28, [R181+0x800] ;  /* 0x00080000b51c783b */ /* 0x000eea0000000200 */
[-C--:B-1----:R-:W-:Y:S06]  /*70f0*/  HMMA.16816.F32.BF16 R56, R24, R46.reuse, R168 ;  /* 0x0000002e1838723c */ /* 0x082fec00000418a8 */
[----:B------:R-:W-:Y:S06]  /*7100*/  HMMA.16816.F32.BF16 R52, R20, R46, R100 ;  /* 0x0000002e1434723c */ /* 0x000fec0000041864 */
[-C--:B------:R-:W-:Y:S06]  /*7110*/  HMMA.16816.F32.BF16 R236, R24, R44.reuse, R236 ;  /* 0x0000002c18ec723c */ /* 0x080fec00000418ec */
[C---:B------:R-:W-:Y:S06]  /*7120*/  HMMA.16816.F32.BF16 R148, R20.reuse, R44, R148 ;  /* 0x0000002c1494723c */ /* 0x040fec0000041894 */
[-C--:B------:R-:W-:Y:S06]  /*7130*/  HMMA.16816.F32.BF16 R44, R20, R40.reuse, R144 ;  /* 0x00000028142c723c */ /* 0x080fec0000041890 */
[C---:B------:R-:W-:Y:S06]  /*7140*/  HMMA.16816.F32.BF16 R100, R24.reuse, R40, R228 ;  /* 0x000000281864723c */ /* 0x040fec00000418e4 */
[C---:B------:R-:W-:Y:S06]  /*7150*/  HMMA.16816.F32.BF16 R168, R24.reuse, R36, R224 ;  /* 0x0000002418a8723c */ /* 0x040fec00000418e0 */
[C---:B------:R-:W-:Y:S06]  /*7160*/  HMMA.16816.F32.BF16 R220, R24.reuse, R32, R220 ;  /* 0x0000002018dc723c */ /* 0x040fec00000418dc */
[C---:B------:R-:W-:Y:S06]  /*7170*/  HMMA.16816.F32.BF16 R164, R24.reuse, R42, R204 ;  /* 0x0000002a18a4723c */ /* 0x040fec00000418cc */
[C---:B------:R-:W-:Y:S06]  /*7180*/  HMMA.16816.F32.BF16 R200, R24.reuse, R38, R200 ;  /* 0x0000002618c8723c */ /* 0x040fec00000418c8 */
[----:B------:R-:W-:Y:S01]  /*7190*/  HMMA.16816.F32.BF16 R192, R24, R34, R192 ;  /* 0x0000002218c0723c */ /* 0x000fe200000418c0 */
[----:B------:R-:W1:Y:S05]  /*71a0*/  LDSM.16.M88.4 R24, [R181+0x1000] ;  /* 0x00100000b518783b */ /* 0x000e6a0000000200 */
[C---:B------:R-:W-:Y:S06]  /*71b0*/  HMMA.16816.F32.BF16 R60, R20.reuse, R36, R156 ;  /* 0x00000024143c723c */ /* 0x040fec000004189c */
[----:B------:R-:W-:Y:S01]  /*71c0*/  HMMA.16816.F32.BF16 R64, R20, R38, R64 ;  /* 0x000000261440723c */ /* 0x000fe20000041840 */
[----:B------:R-:W-:-:S04]  /*71d0*/  VIADD R159, R248, 0xfffffffe ;  /* 0xfffffffef89f7836 */ /* 0x000fc80000000000 */
[----:B------:R-:W-:Y:S01]  /*71e0*/  IMAD R0, R159, 0x40, R250 ;  /* 0x000000409f007824 */ /* 0x000fe200078e02fa */
[-C--:B--2---:R-:W-:Y:S03]  /*71f0*/  HMMA.16816.F32.BF16 R52, R16, R50.reuse, R52 ;  /* 0x000000321034723c */ /* 0x084fe60000041834 */
[C---:B------:R-:W-:Y:S02]  /*7200*/  VIADD R8, R0.reuse, 0x8 ;  /* 0x0000000800087836 */ /* 0x040fe40000000000 */
[----:B------:R-:W-:Y:S01]  /*7210*/  VIADD R13, R0, 0x9 ;  /* 0x00000009000d7836 */ /* 0x000fe20000000000 */
[----:B------:R-:W-:Y:S02]  /*7220*/  HMMA.16816.F32.BF16 R36, R4, R50, R56 ;  /* 0x000000320424723c */ /* 0x000fe40000041838 */
[C---:B------:R-:W-:Y:S02]  /*7230*/  ISETP.GE.AND P1, PT, R8.reuse, R9, PT ;  /* 0x000000090800720c */ /* 0x040fe40003f26270 */
[----:B------:R-:W-:-:S02]  /*7240*/  ISETP.GE.AND P3, PT, R8, R10, PT ;  /* 0x0000000a0800720c */ /* 0x000fc40003f66270 */
[C---:B------:R-:W-:Y:S01]  /*7250*/  HMMA.16816.F32.BF16 R160, R20.reuse, R32, R160 ;  /* 0x0000002014a0723c */ /* 0x040fe200000418a0 */
[C---:B------:R-:W-:Y:S02]  /*7260*/  ISETP.GE.AND P5, PT, R8.reuse, R11, PT ;  /* 0x0000000b0800720c */ /* 0x040fe40003fa6270 */
[----:B------:R-:W-:Y:S01]  /*7270*/  ISETP.GE.AND P4, PT, R8, R12, PT ;  /* 0x0000000c0800720c */ /* 0x000fe20003f86270 */
[----:B------:R-:W-:Y:S01]  /*7280*/  VIADD R8, R0, 0x10 ;  /* 0x0000001000087836 */ /* 0x000fe20000000000 */
[C---:B------:R-:W-:Y:S01]  /*7290*/  ISETP.GE.AND P6, PT, R13.reuse, R9, PT ;  /* 0x000000090d00720c */ /* 0x040fe20003fc6270 */
[----:B------:R-:W-:Y:S01]  /*72a0*/  HMMA.16816.F32.BF16 R152, R20, R34, R152 ;  /* 0x000000221498723c */ /* 0x000fe20000041898 */
[C---:B------:R-:W-:Y:S02]  /*72b0*/  ISETP.GE.AND P0, PT, R13.reuse, R10, PT ;  /* 0x0000000a0d00720c */ /* 0x040fe40003f06270 */
[----:B------:R-:W-:-:S03]  /*72c0*/  ISETP.GE.AND P2, PT, R13, R11, PT ;  /* 0x0000000b0d00720c */ /* 0x000fc60003f46270 */
[----:B---3--:R-:W-:Y:S01]  /*72d0*/  HMMA.16816.F32.BF16 R32, R16, R28, R44 ;  /* 0x0000001c1020723c */ /* 0x008fe2000004182c */
[----:B------:R-:W-:Y:S02]  /*72e0*/  FSEL R99, R53, -INF , !P6 ;  /* 0xff80000035637808 */ /* 0x000fe40007000000 */
[----:B------:R-:W-:Y:S02]  /*72f0*/  FSEL R98, R55, -INF , !P0 ;  /* 0xff80000037627808 */ /* 0x000fe40004000000 */
[----:B------:R-:W-:Y:S01]  /*7300*/  ISETP.GE.AND P6, PT, R8, R12, PT ;  /* 0x0000000c0800720c */ /* 0x000fe20003fc6270 */
[----:B------:R-:W-:Y:S01]  /*7310*/  HMMA.16816.F32.BF16 R40, R20, R42, R140 ;  /* 0x0000002a1428723c */ /* 0x000fe2000004188c */
[----:B------:R-:W-:Y:S02]  /*7320*/  FSEL R56, R38, -INF , !P4 ;  /* 0xff80000026387808 */ /* 0x000fe40006000000 */
[----:B------:R-:W-:Y:S02]  /*7330*/  ISETP.GE.AND P4, PT, R8, R11, PT ;  /* 0x0000000b0800720c */ /* 0x000fe40003f86270 */
[----:B------:R-:W-:Y:S01]  /*7340*/  FSEL R53, R37, -INF , !P2 ;  /* 0xff80000025357808 */ /* 0x000fe20005000000 */
[----:B------:R-:W-:Y:S01]  /*7350*/  HMMA.16816.F32.BF16 R20, R4, R28, R100 ;  /* 0x0000001c0414723c */ /* 0x000fe20000041864 */
[----:B------:R-:W-:-:S05]  /*7360*/  P2R R14, PR, RZ, 0x10 ;  /* 0x00000010ff0e7803 */ /* 0x000fca0000000000 */
[-C--:B------:R-:W-:Y:S01]  /*7370*/  HMMA.16816.F32.BF16 R44, R4, R30.reuse, R164 ;  /* 0x0000001e042c723c */ /* 0x080fe200000418a4 */
[----:B------:R-:W-:Y:S02]  /*7380*/  FSEL R100, R52, -INF , !P1 ;  /* 0xff80000034647808 */ /* 0x000fe40004800000 */
[----:B------:R-:W-:Y:S01]  /*7390*/  ISETP.GE.AND P1, PT, R13, R12, PT ;  /* 0x0000000c0d00720c */ /* 0x000fe20003f26270 */
[----:B------:R-:W-:Y:S01]  /*73a0*/  VIADD R13, R0, 0x11 ;  /* 0x00000011000d7836 */ /* 0x000fe20000000000 */
[----:B------:R-:W-:Y:S02]  /*73b0*/  FSEL R52, R36, -INF , !P5 ;  /* 0xff80000024347808 */ /* 0x000fe40006800000 */
[-C--:B------:R-:W-:Y:S02]  /*73c0*/  ISETP.GE.AND P5, PT, R8, R9.reuse, PT ;  /* 0x000000090800720c */ /* 0x080fe40003fa6270 */
[----:B------:R-:W-:Y:S02]  /*73d0*/  FSEL R101, R54, -INF , !P3 ;  /* 0xff80000036657808 */ /* 0x000fe40005800000 */
[----:B------:R-:W-:Y:S01]  /*73e0*/  FSEL R54, R39, -INF , !P1 ;  /* 0xff80000027367808 */ /* 0x000fe20004800000 */
[----:B------:R-:W-:Y:S01]  /*73f0*/  HMMA.16816.F32.BF16 R40, R16, R30, R40 ;  /* 0x0000001e1028723c */ /* 0x000fe20000041828 */
[----:B------:R-:W-:Y:S01]  /*7400*/  ISETP.GE.AND P3, PT, R8, R10, PT ;  /* 0x0000000a0800720c */ /* 0x000fe20003f66270 */
[----:B------:R-:W-:Y:S01]  /*7410*/  VIADD R8, R0, 0x18 ;  /* 0x0000001800087836 */ /* 0x000fe20000000000 */
[----:B------:R-:W-:-:S02]  /*7420*/  ISETP.GE.AND P2, PT, R13, R9, PT ;  /* 0x000000090d00720c */ /* 0x000fc40003f46270 */
[C---:B------:R-:W-:Y:S01]  /*7430*/  ISETP.GE.AND P1, PT, R13.reuse, R10, PT ;  /* 0x0000000a0d00720c */ /* 0x040fe20003f26270 */
[C---:B-1----:R-:W-:Y:S01]  /*7440*/  HMMA.16816.F32.BF16 R28, R4.reuse, R24, R168 ;  /* 0x00000018041c723c */ /* 0x042fe200000418a8 */
[----:B------:R-:W-:Y:S02]  /*7450*/  FSEL R157, R32, -INF , !P5 ;  /* 0xff800000209d7808 */ /* 0x000fe40006800000 */
[----:B------:R-:W-:Y:S02]  /*7460*/  ISETP.NE.AND P5, PT, R14, RZ, PT ;  /* 0x000000ff0e00720c */ /* 0x000fe40003fa5270 */
[C---:B------:R-:W-:Y:S01]  /*7470*/  ISETP.GE.AND P0, PT, R13.reuse, R11, PT ;  /* 0x0000000b0d00720c */ /* 0x040fe20003f06270 */
[----:B------:R-:W-:Y:S01]  /*7480*/  HMMA.16816.F32.BF16 R36, R4, R26, R200 ;  /* 0x0000001a0424723c */ /* 0x000fe200000418c8 */
[----:B------:R-:W-:Y:S01]  /*7490*/  ISETP.GE.AND P4, PT, R13, R12, PT ;  /* 0x0000000c0d00720c */ /* 0x000fe20003f86270 */
[----:B------:R-:W-:Y:S01]  /*74a0*/  VIADD R13, R0, 0x20 ;  /* 0x00000020000d7836 */ /* 0x000fe20000000000 */
[----:B------:R-:W-:-:S02]  /*74b0*/  FSEL R158, R34, -INF , !P3 ;  /* 0xff800000229e7808 */ /* 0x000fc40005800000 */
[----:B------:R-:W-:Y:S02]  /*74c0*/  FSEL R156, R33, -INF , !P2 ;  /* 0xff800000219c7808 */ /* 0x000fe40005000000 */
[----:B------:R-:W-:Y:S02]  /*74d0*/  FSEL R164, R35, -INF , !P1 ;  /* 0xff80000023a47808 */ /* 0x000fe40004800000 */
[C---:B------:R-:W-:Y:S01]  /*74e0*/  HMMA.16816.F32.BF16 R32, R16.reuse, R24, R60 ;  /* 0x000000181020723c */ /* 0x040fe2000004183c */
[----:B------:R-:W-:Y:S02]  /*74f0*/  FSEL R140, R20, -INF , !P5 ;  /* 0xff800000148c7808 */ /* 0x000fe40006800000 */
[----:B------:R-:W-:Y:S02]  /*7500*/  FSEL R142, R22, -INF , !P6 ;  /* 0xff800000168e7808 */ /* 0x000fe40007000000 */
[----:B------:R-:W-:Y:S01]  /*7510*/  FSEL R143, R23, -INF , !P4 ;  /* 0xff800000178f7808 */ /* 0x000fe20006000000 */
[----:B------:R-:W-:Y:S01]  /*7520*/  HMMA.16816.F32.BF16 R24, R16, R26, R64 ;  /* 0x0000001a1018723c */ /* 0x000fe20000041840 */
[----:B------:R-:W-:-:S02]  /*7530*/  FSEL R63, R21, -INF , !P0 ;  /* 0xff800000153f7808 */ /* 0x000fc40004000000 */
[----:B------:R-:W1:Y:S01]  /*7540*/  LDSM.16.M88.4 R20, [R181+0x1800] ;  /* 0x00180000b514783b */ /* 0x000e620000000200 */
[----:B------:R-:W-:Y:S01]  /*7550*/  ISETP.GE.AND P1, PT, R8, R9, PT ;  /* 0x000000090800720c */ /* 0x000fe20003f26270 */
[----:B------:R-:W-:-:S04]  /*7560*/  DEPBAR.LE SB0, 0x0 ;  /* 0x000080000000791a */ /* 0x000fc80000000000 */
[----:B------:R-:W-:Y:S01]  /*7570*/  BAR.SYNC.DEFER_BLOCKING 0x0 ;  /* 0x0000000000007b1d */ /* 0x000fe20000010000 */
[C---:B------:R-:W-:Y:S02]  /*7580*/  ISETP.GE.AND P3, PT, R8.reuse, R10, PT ;  /* 0x0000000a0800720c */ /* 0x040fe40003f66270 */
[C---:B------:R-:W-:Y:S02]  /*7590*/  ISETP.GE.AND P5, PT, R8.reuse, R11, PT ;  /* 0x0000000b0800720c */ /* 0x040fe40003fa6270 */
[----:B------:R-:W-:Y:S01]  /*75a0*/  ISETP.GE.AND P6, PT, R8, R12, PT ;  /* 0x0000000c0800720c */ /* 0x000fe20003fc6270 */
[----:B------:R-:W-:Y:S01]  /*75b0*/  VIADD R8, R0, 0x19 ;  /* 0x0000001900087836 */ /* 0x000fe20000000000 */
[----:B------:R-:W-:Y:S02]  /*75c0*/  FSEL R61, R44, -INF , !P5 ;  /* 0xff8000002c3d7808 */ /* 0x000fe40006800000 */
[----:B------:R-:W-:Y:S02]  /*75d0*/  FSEL R146, R40, -INF , !P1 ;  /* 0xff80000028927808 */ /* 0x000fe40004800000 */
[----:B------:R-:W-:-:S02]  /*75e0*/  ISETP.GE.AND P2, PT, R8, R9, PT ;  /* 0x000000090800720c */ /* 0x000fc40003f46270 */
[C---:B------:R-:W-:Y:S02]  /*75f0*/  ISETP.GE.AND P0, PT, R8.reuse, R10, PT ;  /* 0x0000000a0800720c */ /* 0x040fe40003f06270 */
[----:B------:R-:W-:Y:S02]  /*7600*/  P2R R14, PR, RZ, 0x4 ;  /* 0x00000004ff0e7803 */ /* 0x000fe40000000000 */
[----:B------:R-:W-:Y:S02]  /*7610*/  ISETP.GE.AND P2, PT, R8, R11, PT ;  /* 0x0000000b0800720c */ /* 0x000fe40003f46270 */
[----:B------:R-:W-:Y:S02]  /*7620*/  ISETP.NE.AND P5, PT, R14, RZ, PT ;  /* 0x000000ff0e00720c */ /* 0x000fe40003fa5270 */
[----:B------:R-:W-:Y:S02]  /*7630*/  FSEL R147, R42, -INF , !P3 ;  /* 0xff8000002a937808 */ /* 0x000fe40005800000 */
[----:B------:R-:W-:-:S02]  /*7640*/  FSEL R144, R41, -INF , !P5 ;  /* 0xff80000029907808 */ /* 0x000fc40006800000 */
[C---:B------:R-:W-:Y:S02]  /*7650*/  ISETP.GE.AND P5, PT, R13.reuse, R11, PT ;  /* 0x0000000b0d00720c */ /* 0x040fe40003fa6270 */
[----:B------:R-:W-:Y:S01]  /*7660*/  ISETP.GE.AND P1, PT, R8, R12, PT ;  /* 0x0000000c0800720c */ /* 0x000fe20003f26270 */
[----:B------:R-:W-:Y:S01]  /*7670*/  VIADD R8, R0, 0x21 ;  /* 0x0000002100087836 */ /* 0x000fe20000000000 */
[----:B------:R-:W-:Y:S02]  /*7680*/  FSEL R67, R46, -INF , !P6 ;  /* 0xff8000002e437808 */ /* 0x000fe40007000000 */
[C---:B------:R-:W-:Y:S02]  /*7690*/  ISETP.GE.AND P4, PT, R13.reuse, R9, PT ;  /* 0x000000090d00720c */ /* 0x040fe40003f86270 */
[C---:B------:R-:W-:Y:S02]  /*76a0*/  ISETP.GE.AND P3, PT, R13.reuse, R10, PT ;  /* 0x0000000a0d00720c */ /* 0x040fe40003f66270 */
[----:B------:R-:W-:-:S02]  /*76b0*/  ISETP.GE.AND P6, PT, R13, R12, PT ;  /* 0x0000000c0d00720c */ /* 0x000fc40003fc6270 */
[----:B------:R-:W-:Y:S02]  /*76c0*/  P2R R13, PR, RZ, 0x20 ;  /* 0x00000020ff0d7803 */ /* 0x000fe40000000000 */
[----:B------:R-:W-:Y:S02]  /*76d0*/  FSEL R145, R43, -INF , !P0 ;  /* 0xff8000002b917808 */ /* 0x000fe40004000000 */
[----:B------:R-:W-:Y:S01]  /*76e0*/  FSEL R167, R32, -INF , !P4 ;  /* 0xff80000020a77808 */ /* 0x000fe20006000000 */
[-C--:B------:R-:W-:Y:S01]  /*76f0*/  HMMA.16816.F32.BF16 R40, R4, R48.reuse, R236 ;  /* 0x000000300428723c */ /* 0x080fe200000418ec */
[----:B------:R-:W-:Y:S01]  /*7700*/  ISETP.NE.AND P4, PT, R13, RZ, PT ;  /* 0x000000ff0d00720c */ /* 0x000fe20003f85270 */
[----:B------:R-:W-:Y:S01]  /*7710*/  VIADD R13, R0, 0x1 ;  /* 0x00000001000d7836 */ /* 0x000fe20000000000 */
[C---:B------:R-:W-:Y:S02]  /*7720*/  ISETP.GE.AND P0, PT, R8.reuse, R11, PT ;  /* 0x0000000b0800720c */ /* 0x040fe40003f06270 */
[----:B------:R-:W-:Y:S01]  /*7730*/  ISETP.GE.AND P5, PT, R8, R12, PT ;  /* 0x0000000c0800720c */ /* 0x000fe20003fa6270 */
[----:B------:R-:W-:Y:S01]  /*7740*/  HMMA.16816.F32.BF16 R48, R16, R48, R148 ;  /* 0x000000301030723c */ /* 0x000fe20000041894 */
[----:B------:R-:W-:-:S02]  /*7750*/  FSEL R62, R45, -INF , !P2 ;  /* 0xff8000002d3e7808 */ /* 0x000fc40005000000 */
[----:B------:R-:W-:Y:S02]  /*7760*/  FSEL R141, R47, -INF , !P1 ;  /* 0xff8000002f8d7808 */ /* 0x000fe40004800000 */
[C---:B------:R-:W-:Y:S02]  /*7770*/  ISETP.GE.AND P2, PT, R8.reuse, R9, PT ;  /* 0x000000090800720c */ /* 0x040fe40003f46270 */
[----:B------:R-:W-:Y:S01]  /*7780*/  ISETP.GE.AND P1, PT, R8, R10, PT ;  /* 0x0000000a0800720c */ /* 0x000fe20003f26270 */
[----:B------:R-:W-:Y:S01]  /*7790*/  VIADD R8, R0, 0x28 ;  /* 0x0000002800087836 */ /* 0x000fe20000000000 */
[----:B------:R-:W-:Y:S02]  /*77a0*/  FSEL R148, R28, -INF , !P4 ;  /* 0xff8000001c947808 */ /* 0x000fe40006000000 */
[----:B------:R-:W-:Y:S02]  /*77b0*/  FSEL R165, R30, -INF , !P6 ;  /* 0xff8000001ea57808 */ /* 0x000fe40007000000 */
[----:B------:R-:W-:-:S02]  /*77c0*/  FSEL R150, R29, -INF , !P0 ;  /* 0xff8000001d967808 */ /* 0x000fc40004000000 */
[----:B------:R-:W-:Y:S02]  /*77d0*/  FSEL R166, R31, -INF , !P5 ;  /* 0xff8000001fa67808 */ /* 0x000fe40006800000 */
[C---:B-1----:R-:W-:Y:S01]  /*77e0*/  HMMA.16816.F32.BF16 R28, R16.reuse, R20, R160 ;  /* 0x00000014101c723c */ /* 0x042fe200000418a0 */
[----:B------:R-:W-:Y:S02]  /*77f0*/  FSEL R174, R34, -INF , !P3 ;  /* 0xff80000022ae7808 */ /* 0x000fe40005800000 */
[----:B------:R-:W-:Y:S02]  /*7800*/  FSEL R168, R33, -INF , !P2 ;  /* 0xff80000021a87808 */ /* 0x000fe40005000000 */
[----:B------:R-:W-:Y:S01]  /*7810*/  FSEL R196, R35, -INF , !P1 ;  /* 0xff80000023c47808 */ /* 0x000fe20004800000 */
[----:B------:R-:W-:Y:S01]  /*7820*/  HMMA.16816.F32.BF16 R16, R16, R22, R152 ;  /* 0x000000161010723c */ /* 0x000fe20000041898 */
[C---:B------:R-:W-:Y:S02]  /*7830*/  ISETP.GE.AND P2, PT, R8.reuse, R9, PT ;  /* 0x000000090800720c */ /* 0x040fe40003f46270 */
[----:B------:R-:W-:-:S02]  /*7840*/  ISETP.GE.AND P1, PT, R8, R10, PT ;  /* 0x0000000a0800720c */ /* 0x000fc40003f26270 */
[C---:B------:R-:W-:Y:S01]  /*7850*/  ISETP.GE.AND P3, PT, R8.reuse, R11, PT ;  /* 0x0000000b0800720c */ /* 0x040fe20003f66270 */
[----:B------:R-:W-:Y:S01]  /*7860*/  HMMA.16816.F32.BF16 R32, R4, R20, R220 ;  /* 0x000000140420723c */ /* 0x000fe200000418dc */
[----:B------:R-:W-:Y:S01]  /*7870*/  ISETP.GE.AND P4, PT, R8, R12, PT ;  /* 0x0000000c0800720c */ /* 0x000fe20003f86270 */
[----:B------:R-:W-:Y:S01]  /*7880*/  VIADD R8, R0, 0x29 ;  /* 0x0000002900087836 */ /* 0x000fe20000000000 */
[C---:B------:R-:W-:Y:S02]  /*7890*/  ISETP.GE.AND P5, PT, R13.reuse, R9, PT ;  /* 0x000000090d00720c */ /* 0x040fe40003fa6270 */
[----:B------:R-:W-:Y:S02]  /*78a0*/  ISETP.GE.AND P0, PT, R13, R10, PT ;  /* 0x0000000a0d00720c */ /* 0x000fe40003f06270 */
[----:B------:R-:W-:Y:S02]  /*78b0*/  FSEL R162, R24, -INF , !P2 ;  /* 0xff80000018a27808 */ /* 0x000fe40005000000 */
[----:B------:R-:W-:-:S02]  /*78c0*/  FSEL R175, R26, -INF , !P1 ;  /* 0xff8000001aaf7808 */ /* 0x000fc40004800000 */
[C---:B------:R-:W-:Y:S02]  /*78d0*/  ISETP.GE.AND P2, PT, R8.reuse, R11, PT ;  /* 0x0000000b0800720c */ /* 0x040fe40003f46270 */
[----:B------:R-:W-:Y:S02]  /*78e0*/  ISETP.GE.AND P1, PT, R8, R9, PT ;  /* 0x000000090800720c */ /* 0x000fe40003f26270 */
[----:B------:R-:W-:Y:S02]  /*78f0*/  P2R R15, PR, RZ, 0x20 ;  /* 0x00000020ff0f7803 */ /* 0x000fe40000000000 */
[----:B------:R-:W-:Y:S02]  /*7900*/  P2R R14, PR, RZ, 0x1 ;  /* 0x00000001ff0e7803 */ /* 0x000fe40000000000 */
[C---:B------:R-:W-:Y:S02]  /*7910*/  ISETP.GE.AND P5, PT, R13.reuse, R11, PT ;  /* 0x0000000b0d00720c */ /* 0x040fe40003fa6270 */
[----:B------:R-:W-:Y:S01]  /*7920*/  ISETP.GE.AND P0, PT, R13, R12, PT ;  /* 0x0000000c0d00720c */ /* 0x000fe20003f06270 */
[----:B------:R-:W-:Y:S01]  /*7930*/  VIADD R13, R0, 0x30 ;  /* 0x00000030000d7836 */ /* 0x000fe20000000000 */
[----:B------:R-:W-:-:S02]  /*7940*/  FSEL R151, R37, -INF , !P2 ;  /* 0xff80000025977808 */ /* 0x000fc40005000000 */
[----:B------:R-:W-:Y:S02]  /*7950*/  FSEL R169, R25, -INF , !P1 ;  /* 0xff80000019a97808 */ /* 0x000fe40004800000 */
[C---:B------:R-:W-:Y:S02]  /*7960*/  ISETP.GE.AND P2, PT, R8.reuse, R10, PT ;  /* 0x0000000a0800720c */ /* 0x040fe40003f46270 */
[----:B------:R-:W-:Y:S01]  /*7970*/  ISETP.GE.AND P1, PT, R8, R12, PT ;  /* 0x0000000c0800720c */ /* 0x000fe20003f26270 */
[----:B------:R-:W-:Y:S01]  /*7980*/  VIADD R8, R0, 0x31 ;  /* 0x0000003100087836 */ /* 0x000fe20000000000 */
[----:B------:R-:W-:Y:S02]  /*7990*/  FSEL R172, R27, -INF , !P2 ;  /* 0xff8000001bac7808 */ /* 0x000fe40005000000 */
[----:B------:R-:W-:Y:S01]  /*79a0*/  FSEL R161, R39, -INF , !P1 ;  /* 0xff80000027a17808 */ /* 0x000fe20004800000 */
[----:B------:R-:W-:Y:S01]  /*79b0*/  HMMA.16816.F32.BF16 R24, R4, R22, R192 ;  /* 0x000000160418723c */ /* 0x000fe200000418c0 */
[----:B------:R-:W-:-:S02]  /*79c0*/  ISETP.GE.AND P2, PT, R13, R9, PT ;  /* 0x000000090d00720c */ /* 0x000fc40003f46270 */
[-C--:B------:R-:W-:Y:S02]  /*79d0*/  ISETP.GE.AND P1, PT, R13, R10.reuse, PT ;  /* 0x0000000a0d00720c */ /* 0x080fe40003f26270 */
[----:B------:R-:W-:Y:S02]  /*79e0*/  FSEL R163, R28, -INF , !P2 ;  /* 0xff8000001ca37808 */ /* 0x000fe40005000000 */
[----:B------:R-:W-:Y:S01]  /*79f0*/  ISETP.NE.AND P2, PT, R15, RZ, PT ;  /* 0x000000ff0f00720c */ /* 0x000fe20003f45270 */
[----:B------:R-:W-:Y:S01]  /*7a00*/  VIADD R4, R0, 0x38 ;  /* 0x0000003800047836 */ /* 0x000fe20000000000 */
[----:B------:R-:W-:Y:S02]  /*7a10*/  FSEL R199, R30, -INF , !P1 ;  /* 0xff8000001ec77808 */ /* 0x000fe40004800000 */
[----:B------:R-:W-:Y:S02]  /*7a20*/  ISETP.GE.AND P1, PT, R8, R10, PT ;  /* 0x0000000a0800720c */ /* 0x000fe40003f26270 */
[----:B------:R-:W-:-:S02]  /*7a30*/  FSEL R49, R49, -INF , !P2 ;  /* 0xff80000031317808 */ /* 0x000fc40005000000 */
[----:B------:R-:W-:Y:S02]  /*7a40*/  FSEL R149, R36, -INF , !P3 ;  /* 0xff80000024957808 */ /* 0x000fe40005800000 */
[----:B------:R-:W-:Y:S02]  /*7a50*/  ISETP.GE.AND P6, PT, R13, R11, PT ;  /* 0x0000000b0d00720c */ /* 0x000fe40003fc6270 */
[----:B------:R-:W-:Y:S02]  /*7a60*/  FSEL R200, R31, -INF , !P1 ;  /* 0xff8000001fc87808 */ /* 0x000fe40004800000 */
[-C--:B------:R-:W-:Y:S02]  /*7a70*/  ISETP.GE.AND P2, PT, R0, R9.reuse, PT ;  /* 0x000000090000720c */ /* 0x080fe40003f46270 */
[----:B------:R-:W-:Y:S02]  /*7a80*/  ISETP.GE.AND P3, PT, R8, R9, PT ;  /* 0x000000090800720c */ /* 0x000fe40003f66270 */
[----:B------:R-:W-:-:S02]  /*7a90*/  ISETP.GE.AND P1, PT, R0, R10, PT ;  /* 0x0000000a0000720c */ /* 0x000fc40003f26270 */
[----:B------:R-:W-:Y:S02]  /*7aa0*/  FSEL R36, R41, -INF , !P5 ;  /* 0xff80000029247808 */ /* 0x000fe40006800000 */
[----:B------:R-:W-:Y:S02]  /*7ab0*/  FSEL R41, R48, -INF , !P2 ;  /* 0xff80000030297808 */ /* 0x000fe40005000000 */
[----:B------:R-:W-:Y:S02]  /*7ac0*/  FSEL R152, R32, -INF , !P6 ;  /* 0xff80000020987808 */ /* 0x000fe40007000000 */
[----:B------:R-:W-:Y:S02]  /*7ad0*/  FSEL R160, R38, -INF , !P4 ;  /* 0xff80000026a07808 */ /* 0x000fe40006000000 */
[----:B------:R-:W-:Y:S02]  /*7ae0*/  FSEL R170, R29, -INF , !P3 ;  /* 0xff8000001daa7808 */ /* 0x000fe40005800000 */
[----:B------:R-:W-:-:S02]  /*7af0*/  FSEL R48, R50, -INF , !P1 ;  /* 0xff80000032307808 */ /* 0x000fc40004800000 */
[----:B------:R-:W-:Y:S02]  /*7b00*/  ISETP.GE.AND P6, PT, R248, 0x3, PT ;  /* 0x00000003f800780c */ /* 0x000fe40003fc6270 */
[----:B------:R-:W-:Y:S02]  /*7b10*/  ISETP.NE.AND P4, PT, R14, RZ, PT ;  /* 0x000000ff0e00720c */ /* 0x000fe40003f85270 */
[-C--:B------:R-:W-:Y:S02]  /*7b20*/  ISETP.GE.AND P3, PT, R8, R11.reuse, PT ;  /* 0x0000000b0800720c */ /* 0x080fe40003f66270 */
[C---:B------:R-:W-:Y:S02]  /*7b30*/  ISETP.GE.AND P1, PT, R0.reuse, R11, PT ;  /* 0x0000000b0000720c */ /* 0x040fe40003f26270 */
[----:B------:R-:W-:Y:S02]  /*7b40*/  FSEL R60, R51, -INF , !P4 ;  /* 0xff800000333c7808 */ /* 0x000fe40006000000 */
[C---:B------:R-:W-:Y:S01]  /*7b50*/  ISETP.GE.AND P2, PT, R0.reuse, R12, PT ;  /* 0x0000000c0000720c */ /* 0x040fe20003f46270 */
[----:B------:R-:W-:Y:S01]  /*7b60*/  VIADD R0, R0, 0x39 ;  /* 0x0000003900007836 */ /* 0x000fe20000000000 */
[----:B------:R-:W-:-:S02]  /*7b70*/  FSEL R153, R33, -INF , !P3 ;  /* 0xff80000021997808 */ /* 0x000fc40005800000 */
[----:B------:R-:W-:Y:S02]  /*7b80*/  FSEL R20, R40, -INF , !P1 ;  /* 0xff80000028147808 */ /* 0x000fe40004800000 */
[-C--:B------:R-:W-:Y:S02]  /*7b90*/  ISETP.GE.AND P5, PT, R13, R12.reuse, PT ;  /* 0x0000000c0d00720c */ /* 0x080fe40003fa6270 */
[-C--:B------:R-:W-:Y:S02]  /*7ba0*/  ISETP.GE.AND P4, PT, R8, R12.reuse, PT ;  /* 0x0000000c0800720c */ /* 0x080fe40003f86270 */
[C---:B------:R-:W-:Y:S02]  /*7bb0*/  ISETP.GE.AND P3, PT, R4.reuse, R11, PT ;  /* 0x0000000b0400720c */ /* 0x040fe40003f66270 */
[----:B------:R-:W-:Y:S02]  /*7bc0*/  ISETP.GE.AND P1, PT, R4, R12, PT ;  /* 0x0000000c0400720c */ /* 0x000fe40003f26270 */
[----:B------:R-:W-:-:S02]  /*7bd0*/  FSEL R28, R43, -INF , !P0 ;  /* 0xff8000002b1c7808 */ /* 0x000fc40004000000 */
[----:B------:R-:W-:Y:S02]  /*7be0*/  FSEL R171, R34, -INF , !P5 ;  /* 0xff80000022ab7808 */ /* 0x000fe40006800000 */
[----:B------:R-:W-:Y:S02]  /*7bf0*/  ISETP.GE.AND P0, PT, R4, R9, PT ;  /* 0x000000090400720c */ /* 0x000fe40003f06270 */
[----:B------:R-:W-:Y:S02]  /*7c00*/  FSEL R21, R42, -INF , !P2 ;  /* 0xff8000002a157808 */ /* 0x000fe40005000000 */
[----:B------:R-:W-:Y:S02]  /*7c10*/  FSEL R173, R35, -INF , !P4 ;  /* 0xff80000023ad7808 */ /* 0x000fe40006000000 */
[----:B------:R-:W-:Y:S02]  /*7c20*/  FSEL R154, R24, -INF , !P3 ;  /* 0xff800000189a7808 */ /* 0x000fe40005800000 */
[----:B------:R-:W-:-:S02]  /*7c30*/  FSEL R192, R26, -INF , !P1 ;  /* 0xff8000001ac07808 */ /* 0x000fc40004800000 */
[-C--:B------:R-:W-:Y:S02]  /*7c40*/  ISETP.GE.AND P5, PT, R4, R10.reuse, PT ;  /* 0x0000000a0400720c */ /* 0x080fe40003fa6270 */
[C---:B------:R-:W-:Y:S02]  /*7c50*/  ISETP.GE.AND P4, PT, R0.reuse, R9, PT ;  /* 0x000000090000720c */ /* 0x040fe40003f86270 */
[C---:B------:R-:W-:Y:S02]  /*7c60*/  ISETP.GE.AND P3, PT, R0.reuse, R11, PT ;  /* 0x0000000b0000720c */ /* 0x040fe40003f66270 */
[C---:B------:R-:W-:Y:S02]  /*7c70*/  ISETP.GE.AND P2, PT, R0.reuse, R10, PT ;  /* 0x0000000a0000720c */ /* 0x040fe40003f46270 */
[----:B------:R-:W-:Y:S02]  /*7c80*/  ISETP.GE.AND P1, PT, R0, R12, PT ;  /* 0x0000000c0000720c */ /* 0x000fe40003f26270 */
[----:B------:R-:W-:-:S02]  /*7c90*/  FSEL R194, R16, -INF , !P0 ;  /* 0xff80000010c27808 */ /* 0x000fc40004000000 */
[----:B------:R-:W-:Y:S02]  /*7ca0*/  FSEL R155, R25, -INF , !P3 ;  /* 0xff800000199b7808 */ /* 0x000fe40005800000 */
[----:B------:R-:W-:Y:S02]  /*7cb0*/  FSEL R193, R27, -INF , !P1 ;  /* 0xff8000001bc17808 */ /* 0x000fe40004800000 */
[----:B------:R-:W-:Y:S02]  /*7cc0*/  ISETP.NE.AND P0, PT, R245, RZ, PT ;  /* 0x000000fff500720c */ /* 0x000fe40003f05270 */
[----:B------:R-:W-:Y:S02]  /*7cd0*/  FSEL R197, R18, -INF , !P5 ;  /* 0xff80000012c57808 */ /* 0x000fe40006800000 */
[----:B------:R-:W-:Y:S02]  /*7ce0*/  FSEL R195, R17, -INF , !P4 ;  /* 0xff80000011c37808 */ /* 0x000fe40006000000 */
[----:B------:R-:W-:Y:S01]  /*7cf0*/  FSEL R198, R19, -INF , !P2 ;  /* 0xff80000013c67808 */ /* 0x000fe20005000000 */
[----:B------:R-:W-:Y:S06]  /*7d00*/  @!P6 BRA `(.L_x_667) ;  /* 0x0000000000dce947 */ /* 0x000fec0003800000 */
[----:B------:R-:W2:Y:S04]  /*7d10*/  LDL.64 R214, [R1+0x38] ;  /* 0x0000380001d67983 */ /* 0x000ea80000100a00 */
[----:B------:R-:W3:Y:S04]  /*7d20*/  LDL R217, [R1+0x40] ;  /* 0x0000400001d97983 */ /* 0x000ee80000100800 */
[----:B------:R-:W4:Y:S04]  /*7d30*/  LDL.64 R218, [R1+0x30] ;  /* 0x0000300001da7983 */ /* 0x000f280000100a00 */
[----:B------:R-:W5:Y:S01]  /*7d40*/  LDL R249, [R1+0x1c] ;  /* 0x00001c0001f97983 */ /* 0x000f620000100800 */
[----:B------:R-:W-:Y:S01]  /*7d50*/  VIADD R0, R248, 0xfffffffd ;  /* 0xfffffffdf8007836 */ /* 0x000fe20000000000 */
[----:B------:R-:W1:Y:S01]  /*7d60*/  @!P0 LDC.64 R16, c[0x0][0x218] ;  /* 0x00008600ff108b82 */ /* 0x000e620000000a00 */
[----:B------:R-:W-:Y:S01]  /*7d70*/  BSSY B0, `(.L_x_668) ;  /* 0x000002f000007945 */ /* 0x000fe20003800000 */
[----:B------:R1:W-:Y:S01]  /*7d80*/  @P0 STS.128 [R191+0x4000], RZ ;  /* 0x004000ffbf000388 */ /* 0x0003e20000000c00 */
[----:B------:R-:W-:Y:S01]  /*7d90*/  IMAD.WIDE.U32 R6, R0, R232, RZ ;  /* 0x000000e800067225 */ /* 0x000fe200078e00ff */
[----:B------:R-:W-:-:S04]  /*7da0*/  SHF.R.S32.HI R4, RZ, 0x1f, R0 ;  /* 0x0000001fff047819 */ /* 0x000fc80000011400 */
[----:B------:R-:W1:Y:S01]  /*7db0*/  @!P0 LDC.64 R14, c[0x0][0x218] ;  /* 0x00008600ff0e8b82 */ /* 0x000e620000000a00 */
[----:B------:R-:W-:-:S04]  /*7dc0*/  IMAD R4, R4, R232, RZ ;  /* 0x000000e804047224 */ /* 0x000fc800078e02ff */
[----:B------:R-:W-:-:S03]  /*7dd0*/  IMAD R0, R0, R233, R4 ;  /* 0x000000e900007224 */ /* 0x000fc600078e0204 */
[----:B------:R-:W5:Y:S01]  /*7de0*/  @!P0 LDC.64 R18, c[0x0][0x218] ;  /* 0x00008600ff128b82 */ /* 0x000f620000000a00 */
[----:B------:R-:W-:Y:S01]  /*7df0*/  IMAD.IADD R5, R7, 0x1, R0 ;  /* 0x0000000107057824 */ /* 0x000fe200078e0200 */
[----:B--2---:R-:W-:-:S04]  /*7e00*/  LEA R4, P1, R6, R214, 0x6 ;  /* 0x000000d606047211 */ /* 0x004fc800078230ff */
[-C--:B---3--:R-:W-:Y:S02]  /*7e10*/  @!P0 IADD3 R0, P5, R217, R4.reuse, RZ ;  /* 0x00000004d9008210 */ /* 0x088fe40007fbe0ff */
[----:B------:R-:W-:Y:S02]  /*7e20*/  @!P0 LEA R7, P4, R232, R4, 0x5 ;  /* 0x00000004e8078211 */ /* 0x000fe400078828ff */
[----:B----4-:R-:W-:Y:S02]  /*7e30*/  LEA.HI.X R5, R6, R219, R5, 0x6, P1 ;  /* 0x000000db06057211 */ /* 0x010fe400008f3405 */
[----:B-1----:R-:W-:Y:S02]  /*7e40*/  @!P0 LEA R16, P3, R4, R16, 0x1 ;  /* 0x0000001004108211 */ /* 0x002fe400078608ff */
[----:B------:R-:W-:Y:S01]  /*7e50*/  @!P0 LEA R14, P2, R0, R14, 0x1 ;  /* 0x0000000e000e8211 */ /* 0x000fe200078408ff */
[----:B-----5:R-:W-:Y:S01]  /*7e60*/  @!P0 IMAD.X R8, R249, 0x1, R5, P5 ;  /* 0x00000001f9088824 */ /* 0x020fe200028e0605 */
[----:B------:R-:W-:-:S02]  /*7e70*/  @!P0 LEA R6, P1, R7, R18, 0x1 ;  /* 0x0000001207068211 */ /* 0x000fc400078208ff */
[----:B------:R-:W-:Y:S02]  /*7e80*/  @!P0 LEA.HI.X R13, R232, R5, R233, 0x5, P4 ;  /* 0x00000005e80d8211 */ /* 0x000fe400020f2ce9 */
[----:B------:R-:W-:Y:S02]  /*7e90*/  @!P0 LEA.HI.X R17, R4, R17, R5, 0x1, P3 ;  /* 0x0000001104118211 */ /* 0x000fe400018f0c05 */
[----:B------:R-:W-:Y:S02]  /*7ea0*/  @!P0 LEA.HI.X R15, R0, R15, R8, 0x1, P2 ;  /* 0x0000000f000f8211 */ /* 0x000fe400010f0c08 */
[----:B------:R-:W-:Y:S01]  /*7eb0*/  @!P0 LEA.HI.X R7, R7, R19, R13, 0x1, P1 ;  /* 0x0000001307078211 */ /* 0x000fe200008f0c0d */
        /* <DEDUP_REMOVED lines=16> */
[----:B------:R-:W-:Y:S01]  /*7fc0*/  IMAD R0, R233, 0x30, RZ ;  /* 0x00000030e9007824 */ /* 0x000fe200078e02ff */
[----:B------:R-:W-:Y:S01]  /*7fd0*/  ULDC.64 UR6, c[0x0][0x218] ;  /* 0x0000860000067ab9 */ /* 0x000fe20000000a00 */
[----:B------:R-:W-:-:S05]  /*7fe0*/  IMAD.WIDE.U32 R4, R232, 0x30, R4 ;  /* 0x00000030e8047825 */ /* 0x000fca00078e0004 */
[----:B------:R-:W-:Y:S02]  /*7ff0*/  IADD3 R0, R0, R5, RZ ;  /* 0x0000000500007210 */ /* 0x000fe40007ffe0ff */
[----:B-1----:R-:W-:-:S04]  /*8000*/  LEA R6, P1, R4, UR6, 0x1 ;  /* 0x0000000604067c11 */ /* 0x002fc8000f8208ff */
[----:B------:R-:W-:-:S05]  /*8010*/  LEA.HI.X R7, R4, UR7, R0, 0x1, P1 ;  /* 0x0000000704077c11 */ /* 0x000fca00088f0c00 */
[----:B------:R-:W-:Y:S01]  /*8020*/  @!PT LDS RZ, [RZ] ;  /* 0x00000000fffff984 */ /* 0x000fe20000000800 */
[----:B------:R-:W-:Y:S01]  /*8030*/  @!PT LDS RZ, [RZ] ;  /* 0x00000000fffff984 */ /* 0x000fe20000000800 */
[----:B------:R-:W-:Y:S01]  /*8040*/  @!PT LDS RZ, [RZ] ;  /* 0x00000000fffff984 */ /* 0x000fe20000000800 */
[----:B------:R2:W-:Y:S04]  /*8050*/  LDGSTS.E.BYPASS.LTC128B.128 [R191+0x5800], desc[UR20][R6.64] ;  /* 0x0580000006bf7fae */ /* 0x0005e8000b901d54 */
.L_x_669:
[----:B------:R-:W-:Y:S05]  /*8060*/  BSYNC B0 ;  /* 0x0000000000007941 */ /* 0x000fea0003800000 */
.L_x_668:
[----:B------:R-:W0:Y:S02]  /*8070*/  LDGDEPBAR ;  /* 0x00000000000079af */ /* 0x000e240000000000 */
.L_x_667:
[----:B------:R-:W-:Y:S01]  /*8080*/  FMNMX.FTZ R0, R3, R20, !PT ;  /* 0x0000001403007209 */ /* 0x000fe20007810000 */
[----:B-12---:R-:W-:Y:S01]  /*8090*/  VIADD R6, R251, 0x4 ;  /* 0x00000004fb067836 */ /* 0x006fe20000000000 */
[----:B------:R-:W-:Y:S01]  /*80a0*/  PRMT R201, R234, 0x7054, R234 ;  /* 0x00007054eac97816 */ /* 0x000fe200000000ea */
[----:B------:R-:W-:Y:S01]  /*80b0*/  IMAD.SHL.U32 R66, R159, 0x2, RZ ;  /* 0x000000029f427824 */ /* 0x000fe200078e00ff */
[----:B------:R-:W-:Y:S01]  /*80c0*/  FMNMX.FTZ R0, R36, R0, !PT ;  /* 0x0000000024007209 */ /* 0x000fe20007810000 */
[----:B------:R-:W-:Y:S01]  /*80d0*/  IMAD.WIDE.U32 R210, R6, -0x326172a9, RZ ;  /* 0xcd9e8d5706d27825 */ /* 0x000fe200078e00ff */
[----:B------:R-:W-:Y:S02]  /*80e0*/  LDSM.16.MT88.4 R32, [R180+0x6000] ;  /* 0x00600000b420783b */ /* 0x000fe40000004200 */
[----:B------:R-:W-:Y:S01]  /*80f0*/  FMNMX.FTZ R0, R52, R0, !PT ;  /* 0x0000000034007209 */ /* 0x000fe20007810000 */
[----:B------:R-:W-:Y:S01]  /*8100*/  IMAD.WIDE.U32 R202, R251, -0x326172a9, RZ ;  /* 0xcd9e8d57fbca7825 */ /* 0x000fe200078e00ff */
[----:B------:R-:W-:-:S02]  /*8110*/  LOP3.LUT R14, R247, UR23, R66, 0x96, !PT ;  /* 0x00000017f70e7c12 */ /* 0x000fc4000f8e9642 */
[----:B------:R-:W-:Y:S02]  /*8120*/  FMNMX.FTZ R0, R53, R0, !PT ;  /* 0x0000000035007209 */ /* 0x000fe40007810000 */
[----:B------:R-:W-:Y:S01]  /*8130*/  LOP3.LUT R229, R203, R252, RZ, 0x3c, !PT ;  /* 0x000000fccbe57212 */ /* 0x000fe200078e3cff */
[----:B------:R-:W-:Y:S01]  /*8140*/  IMAD.WIDE.U32 R14, R14, -0x326172a9, RZ ;  /* 0xcd9e8d570e0e7825 */ /* 0x000fe200078e00ff */
[----:B------:R-:W-:-:S03]  /*8150*/  FMNMX.FTZ R0, R140, R0, !PT ;  /* 0x000000008c007209 */ /* 0x000fc60007810000 */
[----:B------:R-:W-:Y:S01]  /*8160*/  IMAD.WIDE.U32 R102, R229, -0x2daee0ad, RZ ;  /* 0xd2511f53e5667825 */ /* 0x000fe200078e00ff */
        /* <DEDUP_REMOVED lines=21> */
[----:B------:R-:W-:Y:S01]  /*82c0*/  LOP3.LUT R4, R211, R252, RZ, 0x3c, !PT ;  /* 0x000000fcd3047212 */ /* 0x000fe200078e3cff */
[----:B------:R-:W1:Y:S01]  /*82d0*/  SHFL.BFLY PT, R5, R0, 0x2, 0x1f ;  /* 0x0c401f0000057f89 */ /* 0x000e6200000e0000 */
[----:B------:R-:W-:-:S03]  /*82e0*/  FMNMX.FTZ R8, R160, R8, !PT ;  /* 0x00000008a0087209 */ /* 0x000fc60007810000 */
[----:B------:R-:W-:Y:S01]  /*82f0*/  IMAD.WIDE.U32 R64, R4, -0x2daee0ad, RZ ;  /* 0xd2511f5304407825 */ /* 0x000fe200078e00ff */
[----:B------:R-:W-:-:S04]  /*8300*/  FMNMX.FTZ R8, R161, R8, !PT ;  /* 0x00000008a1087209 */ /* 0x000fc80007810000 */
[----:B------:R-:W-:Y:S02]  /*8310*/  FMNMX.FTZ R8, R171, R8, !PT ;  /* 0x00000008ab087209 */ /* 0x000fe40007810000 */
[----:B------:R-:W-:Y:S02]  /*8320*/  LOP3.LUT R4, R65, UR15, R246, 0x96, !PT ;  /* 0x0000000f41047c12 */ /* 0x000fe4000f8e96f6 */
[----:B------:R-:W-:-:S03]  /*8330*/  FMNMX.FTZ R8, R173, R8, !PT ;  /* 0x00000008ad087209 */ /* 0x000fc60007810000 */
[----:B------:R-:W-:Y:S01]  /*8340*/  IMAD.WIDE.U32 R50, R4, -0x326172a9, RZ ;  /* 0xcd9e8d5704327825 */ /* 0x000fe200078e00ff */
[----:B------:R-:W-:Y:S02]  /*8350*/  FMNMX.FTZ R8, R192, R8, !PT ;  /* 0x00000008c0087209 */ /* 0x000fe40007810000 */
[----:B------:R-:W-:Y:S02]  /*8360*/  LOP3.LUT R4, R15, UR16, R210, 0x96, !PT ;  /* 0x000000100f047c12 */ /* 0x000fe4000f8e96d2 */
[----:B------:R-:W-:Y:S02]  /*8370*/  FMNMX.FTZ R8, R193, R8, !PT ;  /* 0x00000008c1087209 */ /* 0x000fe40007810000 */
[----:B------:R-:W-:Y:S02]  /*8380*/  LOP3.LUT R6, R51, UR14, R14, 0x96, !PT ;  /* 0x0000000e33067c12 */ /* 0x000fe4000f8e960e */
[----:B-1----:R-:W-:Y:S01]  /*8390*/  FMNMX.FTZ R0, R0, R5, !PT ;  /* 0x0000000500007209 */ /* 0x002fe20007810000 */
[----:B------:R-:W1:Y:S01]  /*83a0*/  SHFL.BFLY PT, R13, R8, 0x2, 0x1f ;  /* 0x0c401f00080d7f89 */ /* 0x000e6200000e0000 */
[----:B------:R-:W-:-:S03]  /*83b0*/  IMAD.WIDE.U32 R4, R4, -0x2daee0ad, RZ ;  /* 0xd2511f5304047825 */ /* 0x000fc600078e00ff */
[----:B------:R-:W2:Y:S01]  /*83c0*/  SHFL.BFLY PT, R16, R0, 0x1, 0x1f ;  /* 0x0c201f0000107f89 */ /* 0x000ea200000e0000 */
[----:B------:R-:W-:Y:S01]  /*83d0*/  IMAD.WIDE.U32 R6, R6, -0x2daee0ad, RZ ;  /* 0xd2511f5306067825 */ /* 0x000fe200078e00ff */
[----:B------:R-:W-:-:S04]  /*83e0*/  LOP3.LUT R5, R5, UR13, R64, 0x96, !PT ;  /* 0x0000000d05057c12 */ /* 0x000fc8000f8e9640 */
[----:B------:R-:W-:Y:S01]  /*83f0*/  LOP3.LUT R7, R7, UR11, R4, 0x96, !PT ;  /* 0x0000000b07077c12 */ /* 0x000fe2000f8e9604 */
[----:B------:R-:W-:-:S04]  /*8400*/  IMAD.WIDE.U32 R4, R5, -0x326172a9, RZ ;  /* 0xcd9e8d5705047825 */ /* 0x000fc800078e00ff */
[----:B------:R-:W-:Y:S01]  /*8410*/  IMAD.WIDE.U32 R24, R7, -0x326172a9, RZ ;  /* 0xcd9e8d5707187825 */ /* 0x000fe200078e00ff */
[----:B------:R-:W-:Y:S02]  /*8420*/  LOP3.LUT R5, R5, UR12, R50, 0x96, !PT ;  /* 0x0000000c05057c12 */ /* 0x000fe4000f8e9632 */
[----:B-1----:R-:W-:Y:S02]  /*8430*/  FMNMX.FTZ R8, R8, R13, !PT ;  /* 0x0000000d08087209 */ /* 0x002fe40007810000 */
[----:B--2---:R-:W-:-:S03]  /*8440*/  FMNMX.FTZ R225, R0, R16, !PT ;  /* 0x0000001000e17209 */ /* 0x004fc60007810000 */
[----:B------:R-:W1:Y:S01]  /*8450*/  SHFL.BFLY PT, R16, R8, 0x1, 0x1f ;  /* 0x0c201f0008107f89 */ /* 0x000e6200000e0000 */
[----:B------:R-:W-:Y:S01]  /*8460*/  LOP3.LUT R0, R25, UR10, R4, 0x96, !PT ;  /* 0x0000000a19007c12 */ /* 0x000fe2000f8e9604 */
[----:B------:R-:W-:-:S04]  /*8470*/  IMAD.WIDE.U32 R4, R5, -0x2daee0ad, RZ ;  /* 0xd2511f5305047825 */ /* 0x000fc800078e00ff */
[C---:B------:R-:W-:Y:S01]  /*8480*/  FMUL.FTZ R13, R225.reuse, UR19 ;  /* 0x00000013e10d7c20 */ /* 0x040fe20008410000 */
[----:B------:R-:W-:Y:S01]  /*8490*/  FSETP.NEU.FTZ.AND P2, PT, R225, -INF , PT ;  /* 0xff800000e100780b */ /* 0x000fe20003f5d000 */
[----:B------:R-:W-:Y:S01]  /*84a0*/  IMAD.WIDE.U32 R26, R0, -0x2daee0ad, RZ ;  /* 0xd2511f53001a7825 */ /* 0x000fe200078e00ff */
[----:B------:R-:W-:Y:S02]  /*84b0*/  LOP3.LUT R6, R5, UR9, R6, 0x96, !PT ;  /* 0x0000000905067c12 */ /* 0x000fe4000f8e9606 */
[----:B------:R-:W-:Y:S02]  /*84c0*/  FSEL R13, R13, RZ, P2 ;  /* 0x000000ff0d0d7208 */ /* 0x000fe40001000000 */
[----:B------:R-:W-:Y:S01]  /*84d0*/  LOP3.LUT R4, R27, UR5, R4, 0x96, !PT ;  /* 0x000000051b047c12 */ /* 0x000fe2000f8e9604 */
[----:B------:R-:W-:-:S04]  /*84e0*/  IMAD.WIDE.U32 R22, R6, -0x326172a9, RZ ;  /* 0xcd9e8d5706167825 */ /* 0x000fc800078e00ff */
[----:B------:R-:W-:Y:S01]  /*84f0*/  FFMA.FTZ R0, R20, UR19, -R13 ;  /* 0x0000001314007c23 */ /* 0x000fe2000801080d */
[----:B------:R-:W-:-:S03]  /*8500*/  IMAD.WIDE.U32 R4, R4, -0x326172a9, RZ ;  /* 0xcd9e8d5704047825 */ /* 0x000fc600078e00ff */
[----:B------:R2:W-:Y:S01]  /*8510*/  MUFU.EX2 R249, R0 ;  /* 0x0000000000f97308 */ /* 0x0005e20000000800 */
[----:B------:R-:W-:Y:S02]  /*8520*/  LOP3.LUT R6, R4, 0xffff, RZ, 0xc0, !PT ;  /* 0x0000ffff04067812 */ /* 0x000fe400078ec0ff */
[--C-:B------:R-:W-:Y:S02]  /*8530*/  SHF.R.U32.HI R7, RZ, 0x10, R4.reuse ;  /* 0x00000010ff077819 */ /* 0x100fe40000011604 */
[----:B-1----:R-:W-:Y:S02]  /*8540*/  FMNMX.FTZ R224, R8, R16, !PT ;  /* 0x0000001008e07209 */ /* 0x002fe40007810000 */
[----:B------:R-:W-:Y:S02]  /*8550*/  LOP3.LUT R16, R4, 0xff, RZ, 0xc0, !PT ;  /* 0x000000ff04107812 */ /* 0x000fe400078ec0ff */
[C---:B------:R-:W-:Y:S01]  /*8560*/  FSETP.NEU.FTZ.AND P1, PT, R224.reuse, -INF , PT ;  /* 0xff800000e000780b */ /* 0x040fe20003f3d000 */
[----:B------:R-:W-:Y:S01]  /*8570*/  FMUL.FTZ R20, R224, UR19 ;  /* 0x00000013e0147c20 */ /* 0x000fe20008410000 */
[----:B------:R-:W-:Y:S01]  /*8580*/  SHF.R.U32.HI R8, RZ, 0x18, R4 ;  /* 0x00000018ff087819 */ /* 0x000fe20000011604 */
[--C-:B------:R-:W-:Y:S01]  /*8590*/  FFMA.FTZ R4, R53, UR19, -R13.reuse ;  /* 0x0000001335047c23 */ /* 0x100fe2000801080d */
[----:B--2---:R-:W-:-:S02]  /*85a0*/  FFMA.FTZ R0, R36, UR19, -R13 ;  /* 0x0000001324007c23 */ /* 0x004fc4000801080d */
[----:B------:R-:W-:Y:S01]  /*85b0*/  FSEL R20, R20, RZ, P1 ;  /* 0x000000ff14147208 */ /* 0x000fe20000800000 */
[----:B------:R1:W-:Y:S01]  /*85c0*/  MUFU.EX2 R238, R4 ;  /* 0x0000000400ee7308 */ /* 0x0003e20000000800 */
[----:B------:R-:W2:Y:S07]  /*85d0*/  LDSM.16.MT88.4 R36, [R177+0x6000] ;  /* 0x00600000b124783b */ /* 0x000eae0000004200 */
[----:B------:R3:W-:Y:S01]  /*85e0*/  MUFU.EX2 R245, R0 ;  /* 0x0000000000f57308 */ /* 0x0007e20000000800 */
[----:B-1----:R-:W-:-:S04]  /*85f0*/  LOP3.LUT R4, R5, UR17, R22, 0x96, !PT ;  /* 0x0000001105047c12 */ /* 0x002fc8000f8e9616 */
[----:B------:R-:W-:Y:S01]  /*8600*/  LOP3.LUT R5, R4, 0xffff, RZ, 0xc0, !PT ;  /* 0x0000ffff04057812 */ /* 0x000fe200078ec0ff */
[----:B---3--:R-:W-:-:S03]  /*8610*/  FFMA.FTZ R0, R52, UR19, -R13 ;  /* 0x0000001334007c23 */ /* 0x008fc6000801080d */
[----:B------:R-:W-:Y:S01]  /*8620*/  SHF.R.U32.HI R5, RZ, 0x8, R5 ;  /* 0x00000008ff057819 */ /* 0x000fe20000011605 */
[----:B------:R1:W3:Y:S02]  /*8630*/  MUFU.EX2 R239, R0 ;  /* 0x0000000000ef7308 */ /* 0x0002e40000000800 */
[----:B-1----:R-:W-:Y:S02]  /*8640*/  SHF.R.U32.HI R0, RZ, 0x8, R6 ;  /* 0x00000008ff007819 */ /* 0x002fe40000011606 */
[----:B------:R-:W-:Y:S02]  /*8650*/  LOP3.LUT R6, R7, 0xff, RZ, 0xc0, !PT ;  /* 0x000000ff07067812 */ /* 0x000fe400078ec0ff */
[----:B------:R-:W-:Y:S01]  /*8660*/  PRMT R17, R16, 0x5410, R0 ;  /* 0x0000541010117816 */ /* 0x000fe20000000000 */
[----:B------:R-:W-:Y:S01]  /*8670*/  FFMA.FTZ R0, R21, UR19, -R20 ;  /* 0x0000001315007c23 */ /* 0x000fe20008010814 */
[----:B------:R-:W-:Y:S01]  /*8680*/  PRMT R18, R6, 0x5410, R8 ;  /* 0x0000541006127816 */ /* 0x000fe20000000008 */
[----:B------:R-:W-:Y:S01]  /*8690*/  FFMA.FTZ R6, R56, UR19, -R20 ;  /* 0x0000001338067c23 */ /* 0x000fe20008010814 */
[----:B------:R-:W-:Y:S01]  /*86a0*/  LOP3.LUT R16, R4, 0xff, RZ, 0xc0, !PT ;  /* 0x000000ff04107812 */ /* 0x000fe200078ec0ff */
[----:B------:R1:W-:Y:S01]  /*86b0*/  MUFU.EX2 R236, R0 ;  /* 0x0000000000ec7308 */ /* 0x0003e20000000800 */
[----:B------:R-:W-:Y:S01]  /*86c0*/  SHF.R.U32.HI R8, RZ, 0x18, R4 ;  /* 0x00000018ff087819 */ /* 0x000fe20000011604 */
[----:B------:R-:W-:Y:S01]  /*86d0*/  LDSM.16.MT88.4 R56, [R179+0x6000] ;  /* 0x00600000b338783b */ /* 0x000fe20000004200 */
[----:B------:R-:W-:-:S02]  /*86e0*/  FSEL R7, R224, RZ, P1 ;  /* 0x000000ffe0077208 */ /* 0x000fc40000800000 */
[----:B------:R-:W-:-:S03]  /*86f0*/  PRMT R16, R16, 0x5410, R5 ;  /* 0x0000541010107816 */ /* 0x000fc60000000005 */
[----:B------:R-:W-:Y:S01]  /*8700*/  FADD.FTZ R7, R2, -R7 ;  /* 0x8000000702077221 */ /* 0x000fe20000010000 */
[----:B------:R-:W-:Y:S01]  /*8710*/  FMNMX.FTZ R2, R96, R48, !PT ;  /* 0x0000003060027209 */ /* 0x000fe20007810000 */
[----:B------:R-:W-:Y:S02]  /*8720*/  MUFU.EX2 R237, R6 ;  /* 0x0000000600ed7308 */ /* 0x000fe40000000800 */
[----:B------:R-:W-:Y:S01]  /*8730*/  FMUL.FTZ R7, R7, UR19 ;  /* 0x0000001307077c20 */ /* 0x000fe20008410000 */
[----:B-1----:R-:W-:Y:S02]  /*8740*/  SHF.R.U32.HI R0, RZ, 0x10, R4 ;  /* 0x00000010ff007819 */ /* 0x002fe40000011604 */
[----:B------:R-:W-:Y:S02]  /*8750*/  FSEL R4, R225, RZ, P2 ;  /* 0x000000ffe1047208 */ /* 0x000fe40001000000 */
[----:B------:R-:W-:-:S04]  /*8760*/  LOP3.LUT R0, R0, 0xff, RZ, 0xc0, !PT ;  /* 0x000000ff00007812 */ /* 0x000fc800078ec0ff */
[----:B------:R-:W-:Y:S01]  /*8770*/  PRMT R19, R0, 0x5410, R8 ;  /* 0x0000541000137816 */ /* 0x000fe20000000008 */
[----:B------:R-:W-:Y:S01]  /*8780*/  FADD.FTZ R8, R3, -R4 ;  /* 0x8000000403087221 */ /* 0x000fe20000010000 */
[--C-:B------:R-:W-:Y:S01]  /*8790*/  FFMA.FTZ R0, R54, UR19, -R20.reuse ;  /* 0x0000001336007c23 */ /* 0x100fe20008010814 */
[----:B------:R-:W-:Y:S01]  /*87a0*/  FMNMX.FTZ R3, R97, R41, !PT ;  /* 0x0000002961037209 */ /* 0x000fe20007810000 */
[----:B------:R-:W-:Y:S01]  /*87b0*/  FFMA.FTZ R4, R28, UR19, -R20 ;  /* 0x000000131c047c23 */ /* 0x000fe20008010814 */
[----:B------:R-:W-:Y:S01]  /*87c0*/  FMUL.FTZ R8, R8, UR19 ;  /* 0x0000001308087c20 */ /* 0x000fe20008410000 */
[----:B------:R1:W-:Y:S01]  /*87d0*/  MUFU.EX2 R231, R0 ;  /* 0x0000000000e77308 */ /* 0x0003e20000000800 */
[----:B------:R-:W-:Y:S01]  /*87e0*/  FMNMX.FTZ R5, R49, R3, !PT ;  /* 0x0000000331057209 */ /* 0x000fe20007810000 */
[----:B------:R-:W4:Y:S01]  /*87f0*/  LDSM.16.MT88.4 R28, [R178+0x6000] ;  /* 0x00600000b21c783b */ /* 0x000f220000004200 */
[----:B------:R-:W-:Y:S02]  /*8800*/  FMNMX.FTZ R3, R60, R2, !PT ;  /* 0x000000023c037209 */ /* 0x000fe40007810000 */
[----:B---3--:R-:W-:-:S02]  /*8810*/  F2FP.BF16.F32.PACK_AB R2, R238, R239 ;  /* 0x000000efee02723e */ /* 0x008fc400000010ff */
[----:B------:R-:W-:Y:S01]  /*8820*/  FMNMX.FTZ R3, R101, R3, !PT ;  /* 0x0000000365037209 */ /* 0x000fe20007810000 */
[----:B------:R3:W-:Y:S08]  /*8830*/  MUFU.EX2 R230, R4 ;  /* 0x0000000400e67308 */ /* 0x0007f00000000800 */
[----:B------:R-:W5:Y:S01]  /*8840*/  MUFU.EX2 R55, R8 ;  /* 0x0000000800377308 */ /* 0x000f620000000800 */
[----:B-1----:R-:W-:-:S05]  /*8850*/  HSET2.LE.AND R0, R17, R201, PT ;  /* 0x000000c911007233 */ /* 0x002fca0003803000 */
[----:B------:R-:W-:Y:S02]  /*8860*/  LOP3.LUT R6, R0, R2, RZ, 0xc0, !PT ;  /* 0x0000000200067212 */ /* 0x000fe400078ec0ff */
[----:B------:R-:W-:Y:S01]  /*8870*/  FMNMX.FTZ R0, R98, R3, !PT ;  /* 0x0000000362007209 */ /* 0x000fe20007810000 */
[----:B------:R-:W1:Y:S01]  /*8880*/  MUFU.EX2 R54, R7 ;  /* 0x0000000700367308 */ /* 0x000e620000000800 */
[----:B---3--:R-:W-:Y:S02]  /*8890*/  FMNMX.FTZ R4, R100, R5, !PT ;  /* 0x0000000564047209 */ /* 0x008fe40007810000 */
[--C-:B------:R-:W-:Y:S02]  /*88a0*/  HSET2.LE.AND R3, R16, R201.reuse, PT ;  /* 0x000000c910037233 */ /* 0x100fe40003803000 */
[----:B------:R-:W-:Y:S02]  /*88b0*/  FMNMX.FTZ R2, R99, R4, !PT ;  /* 0x0000000463027209 */ /* 0x000fe40007810000 */
[----:B------:R-:W-:Y:S01]  /*88c0*/  F2FP.BF16.F32.PACK_AB R4, R245, R249 ;  /* 0x000000f9f504723e */ /* 0x000fe200000010ff */
[-C--:B-----5:R-:W-:Y:S01]  /*88d0*/  FMUL.FTZ R104, R104, R55.reuse ;  /* 0x0000003768687220 */ /* 0x0a0fe20000410000 */
[----:B------:R-:W-:Y:S01]  /*88e0*/  FMNMX.FTZ R5, R157, R2, !PT ;  /* 0x000000029d057209 */ /* 0x000fe20007810000 */
[-C--:B------:R-:W-:Y:S01]  /*88f0*/  FMUL.FTZ R105, R105, R55.reuse ;  /* 0x0000003769697220 */ /* 0x080fe20000410000 */
[----:B------:R-:W-:Y:S01]  /*8900*/  FMNMX.FTZ R8, R158, R0, !PT ;  /* 0x000000009e087209 */ /* 0x000fe20007810000 */
[-C--:B------:R-:W-:Y:S01]  /*8910*/  FMUL.FTZ R116, R116, R55.reuse ;  /* 0x0000003774747220 */ /* 0x080fe20000410000 */
[--C-:B------:R-:W-:Y:S01]  /*8920*/  HSET2.LE.AND R0, R18, R201.reuse, PT ;  /* 0x000000c912007233 */ /* 0x100fe20003803000 */
[----:B------:R-:W-:Y:S01]  /*8930*/  FMUL.FTZ R117, R117, R55 ;  /* 0x0000003775757220 */ /* 0x000fe20000410000 */
[----:B------:R-:W-:Y:S01]  /*8940*/  F2FP.BF16.F32.PACK_AB R2, R231, R237 ;  /* 0x000000ede702723e */ /* 0x000fe200000010ff */
[----:B------:R-:W-:Y:S01]  /*8950*/  FMUL.FTZ R124, R124, R55 ;  /* 0x000000377c7c7220 */ /* 0x000fe20000410000 */
[----:B------:R-:W-:Y:S01]  /*8960*/  FMNMX.FTZ R5, R156, R5, !PT ;  /* 0x000000059c057209 */ /* 0x000fe20007810000 */
[----:B-1----:R-:W-:Y:S01]  /*8970*/  FMUL.FTZ R106, R106, R54 ;  /* 0x000000366a6a7220 */ /* 0x002fe20000410000 */
[----:B------:R-:W-:Y:S01]  /*8980*/  LOP3.LUT R4, R3, R4, RZ, 0xc0, !PT ;  /* 0x0000000403047212 */ /* 0x000fe200078ec0ff */
[----:B------:R-:W-:Y:S01]  /*8990*/  FMUL.FTZ R107, R107, R54 ;  /* 0x000000366b6b7220 */ /* 0x000fe20000410000 */
[----:B------:R-:W-:Y:S01]  /*89a0*/  FMNMX.FTZ R3, R164, R8, !PT ;  /* 0x00000008a4037209 */ /* 0x000fe20007810000 */
[----:B------:R-:W-:Y:S01]  /*89b0*/  FMUL.FTZ R118, R118, R54 ;  /* 0x0000003676767220 */ /* 0x000fe20000410000 */
[----:B------:R-:W-:Y:S01]  /*89c0*/  LOP3.LUT R7, R0, R2, RZ, 0xc0, !PT ;  /* 0x0000000200077212 */ /* 0x000fe200078ec0ff */
[-C--:B------:R-:W-:Y:S01]  /*89d0*/  FMUL.FTZ R119, R119, R54.reuse ;  /* 0x0000003677777220 */ /* 0x080fe20000410000 */
[----:B------:R-:W-:Y:S01]  /*89e0*/  FMNMX.FTZ R5, R146, R5, !PT ;  /* 0x0000000592057209 */ /* 0x000fe20007810000 */
[----:B------:R-:W-:Y:S01]  /*89f0*/  FMUL.FTZ R125, R125, R55 ;  /* 0x000000377d7d7220 */ /* 0x000fe20000410000 */
[----:B------:R-:W-:Y:S01]  /*8a00*/  HSET2.LE.AND R0, R19, R201, PT ;  /* 0x000000c913007233 */ /* 0x000fe20003803000 */
[----:B------:R-:W-:Y:S01]  /*8a10*/  FMUL.FTZ R126, R126, R54 ;  /* 0x000000367e7e7220 */ /* 0x000fe20000410000 */
[----:B------:R-:W-:Y:S01]  /*8a20*/  F2FP.BF16.F32.PACK_AB R2, R230, R236 ;  /* 0x000000ece602723e */ /* 0x000fe200000010ff */
[----:B------:R-:W-:Y:S01]  /*8a30*/  FMUL.FTZ R127, R127, R54 ;  /* 0x000000367f7f7220 */ /* 0x000fe20000410000 */
[----:B------:R-:W-:Y:S01]  /*8a40*/  FMNMX.FTZ R3, R147, R3, !PT ;  /* 0x0000000393037209 */ /* 0x000fe20007810000 */
[----:B------:R-:W-:Y:S01]  /*8a50*/  FMUL.FTZ R128, R128, R55 ;  /* 0x0000003780807220 */ /* 0x000fe20000410000 */
[----:B------:R-:W-:Y:S01]  /*8a60*/  FMNMX.FTZ R8, R144, R5, !PT ;  /* 0x0000000590087209 */ /* 0x000fe20007810000 */
[----:B------:R-:W-:Y:S01]  /*8a70*/  FMUL.FTZ R129, R129, R55 ;  /* 0x0000003781817220 */ /* 0x000fe20000410000 */
[----:B------:R-:W-:Y:S01]  /*8a80*/  LOP3.LUT R5, R0, R2, RZ, 0xc0, !PT ;  /* 0x0000000200057212 */ /* 0x000fe200078ec0ff */
[-C--:B------:R-:W-:Y:S01]  /*8a90*/  FMUL.FTZ R130, R130, R54.reuse ;  /* 0x0000003682827220 */ /* 0x080fe20000410000 */
[----:B------:R-:W-:Y:S01]  /*8aa0*/  FMNMX.FTZ R0, R145, R3, !PT ;  /* 0x0000000391007209 */ /* 0x000fe20007810000 */
[----:B------:R-:W-:Y:S01]  /*8ab0*/  FMUL.FTZ R131, R131, R54 ;  /* 0x0000003683837220 */ /* 0x000fe20000410000 */
[----:B------:R-:W-:Y:S01]  /*8ac0*/  FMNMX.FTZ R2, R167, R8, !PT ;  /* 0x00000008a7027209 */ /* 0x000fe20007810000 */
[-C--:B------:R-:W-:Y:S01]  /*8ad0*/  FMUL.FTZ R76, R76, R55.reuse ;  /* 0x000000374c4c7220 */ /* 0x080fe20000410000 */
[----:B------:R-:W-:Y:S01]  /*8ae0*/  FMNMX.FTZ R0, R174, R0, !PT ;  /* 0x00000000ae007209 */ /* 0x000fe20007810000 */
[-C--:B------:R-:W-:Y:S01]  /*8af0*/  FMUL.FTZ R77, R77, R55.reuse ;  /* 0x000000374d4d7220 */ /* 0x080fe20000410000 */
[----:B------:R-:W-:Y:S01]  /*8b00*/  FMNMX.FTZ R2, R168, R2, !PT ;  /* 0x00000002a8027209 */ /* 0x000fe20007810000 */
[----:B------:R-:W-:Y:S01]  /*8b10*/  FMUL.FTZ R78, R78, R54 ;  /* 0x000000364e4e7220 */ /* 0x000fe20000410000 */
[----:B------:R-:W-:Y:S01]  /*8b20*/  FMNMX.FTZ R3, R196, R0, !PT ;  /* 0x00000000c4037209 */ /* 0x000fe20007810000 */
[----:B------:R-:W-:Y:S01]  /*8b30*/  FMUL.FTZ R79, R79, R54 ;  /* 0x000000364f4f7220 */ /* 0x000fe20000410000 */
[----:B------:R-:W-:Y:S01]  /*8b40*/  FMNMX.FTZ R0, R162, R2, !PT ;  /* 0x00000002a2007209 */ /* 0x000fe20007810000 */
[----:B------:R-:W-:Y:S01]  /*8b50*/  FMUL.FTZ R132, R132, R55 ;  /* 0x0000003784847220 */ /* 0x000fe20000410000 */
[----:B------:R-:W-:Y:S01]  /*8b60*/  FMNMX.FTZ R2, R175, R3, !PT ;  /* 0x00000003af027209 */ /* 0x000fe20007810000 */
[-C--:B------:R-:W-:Y:S01]  /*8b70*/  FMUL.FTZ R133, R133, R55.reuse ;  /* 0x0000003785857220 */ /* 0x080fe20000410000 */
[----:B------:R-:W-:Y:S01]  /*8b80*/  FMNMX.FTZ R0, R169, R0, !PT ;  /* 0x00000000a9007209 */ /* 0x000fe20007810000 */
[----:B------:R-:W-:Y:S01]  /*8b90*/  FMUL.FTZ R134, R134, R54 ;  /* 0x0000003686867220 */ /* 0x000fe20000410000 */
[----:B------:R-:W-:Y:S01]  /*8ba0*/  FMNMX.FTZ R2, R172, R2, !PT ;  /* 0x00000002ac027209 */ /* 0x000fe20007810000 */
[----:B------:R-:W-:Y:S01]  /*8bb0*/  FMUL.FTZ R135, R135, R54 ;  /* 0x0000003687877220 */ /* 0x000fe20000410000 */
[----:B------:R-:W-:Y:S01]  /*8bc0*/  FMNMX.FTZ R0, R163, R0, !PT ;  /* 0x00000000a3007209 */ /* 0x000fe20007810000 */
[-C--:B------:R-:W-:Y:S01]  /*8bd0*/  FMUL.FTZ R84, R84, R55.reuse ;  /* 0x0000003754547220 */ /* 0x080fe20000410000 */
[-C--:B------:R-:W-:Y:S01]  /*8be0*/  FMUL.FTZ R85, R85, R55.reuse ;  /* 0x0000003755557220 */ /* 0x080fe20000410000 */
[----:B------:R-:W-:Y:S01]  /*8bf0*/  FMUL.FTZ R86, R86, R54 ;  /* 0x0000003656567220 */ /* 0x000fe20000410000 */
[----:B------:R-:W-:Y:S01]  /*8c00*/  FMNMX.FTZ R0, R170, R0, !PT ;  /* 0x00000000aa007209 */ /* 0x000fe20007810000 */
[----:B------:R-:W-:Y:S01]  /*8c10*/  FMUL.FTZ R87, R87, R54 ;  /* 0x0000003657577220 */ /* 0x000fe20000410000 */
[-C--:B------:R-:W-:Y:S01]  /*8c20*/  FMUL.FTZ R88, R88, R55.reuse ;  /* 0x0000003758587220 */ /* 0x080fe20000410000 */
[----:B------:R-:W-:Y:S01]  /*8c30*/  FMUL.FTZ R89, R89, R55 ;  /* 0x0000003759597220 */ /* 0x000fe20000410000 */
[----:B------:R-:W-:Y:S01]  /*8c40*/  FMNMX.FTZ R0, R194, R0, !PT ;  /* 0x00000000c2007209 */ /* 0x000fe20007810000 */
[-C--:B------:R-:W-:Y:S01]  /*8c50*/  FMUL.FTZ R90, R90, R54.reuse ;  /* 0x000000365a5a7220 */ /* 0x080fe20000410000 */
[----:B------:R-:W-:Y:S01]  /*8c60*/  FMUL.FTZ R91, R91, R54 ;  /* 0x000000365b5b7220 */ /* 0x000fe20000410000 */
[----:B------:R-:W-:Y:S01]  /*8c70*/  FMNMX.FTZ R2, R199, R2, !PT ;  /* 0x00000002c7027209 */ /* 0x000fe20007810000 */
[----:B--2---:R-:W-:Y:S01]  /*8c80*/  HMMA.16816.F32.BF16 R104, R4, R36, R104 ;  /* 0x000000240468723c */ /* 0x004fe20000041868 */
[----:B------:R-:W-:-:S02]  /*8c90*/  FMNMX.FTZ R0, R195, R0, !PT ;  /* 0x00000000c3007209 */ /* 0x000fc40007810000 */
[----:B------:R-:W-:Y:S02]  /*8ca0*/  FMNMX.FTZ R2, R200, R2, !PT ;  /* 0x00000002c8027209 */ /* 0x000fe40007810000 */
[----:B------:R-:W-:Y:S01]  /*8cb0*/  LOP3.LUT R3, R103, UR15, R246, 0x96, !PT ;  /* 0x0000000f67037c12 */ /* 0x000fe2000f8e96f6 */
[C---:B------:R-:W-:Y:S01]  /*8cc0*/  HMMA.16816.F32.BF16 R116, R4.reuse, R38, R116 ;  /* 0x000000260474723c */ /* 0x040fe20000041874 */
[----:B------:R-:W-:Y:S02]  /*8cd0*/  FMNMX.FTZ R2, R197, R2, !PT ;  /* 0x00000002c5027209 */ /* 0x000fe40007810000 */
[----:B------:R-:W-:Y:S01]  /*8ce0*/  LOP3.LUT R16, R23, UR8, R24, 0x96, !PT ;  /* 0x0000000817107c12 */ /* 0x000fe2000f8e9618 */
[----:B------:R-:W-:Y:S02]  /*8cf0*/  IMAD.WIDE.U32 R46, R3, -0x326172a9, RZ ;  /* 0xcd9e8d57032e7825 */ /* 0x000fe400078e00ff */
[C---:B------:R-:W-:Y:S06]  /*8d00*/  HMMA.16816.F32.BF16 R124, R4.reuse, R32, R124 ;  /* 0x00000020047c723c */ /* 0x040fec000004187c */
[C---:B------:R-:W-:Y:S06]  /*8d10*/  HMMA.16816.F32.BF16 R128, R4.reuse, R34, R128 ;  /* 0x000000220480723c */ /* 0x040fec0000041880 */
[C---:B----4-:R-:W-:Y:S06]  /*8d20*/  HMMA.16816.F32.BF16 R76, R4.reuse, R28, R76 ;  /* 0x0000001c044c723c */ /* 0x050fec000004184c */
[C---:B------:R-:W-:Y:S06]  /*8d30*/  HMMA.16816.F32.BF16 R132, R4.reuse, R30, R132 ;  /* 0x0000001e0484723c */ /* 0x040fec0000041884 */
[C---:B------:R-:W-:Y:S06]  /*8d40*/  HMMA.16816.F32.BF16 R84, R4.reuse, R56, R84 ;  /* 0x000000380454723c */ /* 0x040fec0000041854 */
[----:B------:R-:W-:Y:S01]  /*8d50*/  HMMA.16816.F32.BF16 R88, R4, R58, R88 ;  /* 0x0000003a0458723c */ /* 0x000fe20000041858 */
[----:B------:R-:W1:Y:S06]  /*8d60*/  SHFL.BFLY PT, R6, R0, 0x2, 0x1f ;  /* 0x0c401f0000067f89 */ /* 0x000e6c00000e0000 */
[----:B------:R-:W-:-:S02]  /*8d70*/  FMNMX.FTZ R7, R198, R2, !PT ;  /* 0x00000002c6077209 */ /* 0x000fc40007810000 */
[----:B------:R-:W-:Y:S02]  /*8d80*/  LOP3.LUT R2, R15, UR16, R202, 0x96, !PT ;  /* 0x000000100f027c12 */ /* 0x000fe4000f8e96ca */
[----:B------:R-:W-:Y:S01]  /*8d90*/  LOP3.LUT R4, R47, UR14, R14, 0x96, !PT ;  /* 0x0000000e2f047c12 */ /* 0x000fe2000f8e960e */
[----:B------:R-:W2:Y:S02]  /*8da0*/  SHFL.BFLY PT, R15, R7, 0x2, 0x1f ;  /* 0x0c401f00070f7f89 */ /* 0x000ea400000e0000 */
[----:B------:R-:W-:-:S04]  /*8db0*/  IMAD.WIDE.U32 R2, R2, -0x2daee0ad, RZ ;  /* 0xd2511f5302027825 */ /* 0x000fc800078e00ff */
[----:B------:R-:W-:Y:S01]  /*8dc0*/  IMAD.WIDE.U32 R4, R4, -0x2daee0ad, RZ ;  /* 0xd2511f5304047825 */ /* 0x000fe200078e00ff */
[----:B------:R-:W-:Y:S02]  /*8dd0*/  LOP3.LUT R3, R3, UR13, R102, 0x96, !PT ;  /* 0x0000000d03037c12 */ /* 0x000fe4000f8e9666 */
[----:B-1----:R-:W-:Y:S02]  /*8de0*/  FMNMX.FTZ R6, R0, R6, !PT ;  /* 0x0000000600067209 */ /* 0x002fe40007810000 */
[----:B------:R-:W-:Y:S01]  /*8df0*/  LOP3.LUT R0, R5, UR11, R2, 0x96, !PT ;  /* 0x0000000b05007c12 */ /* 0x000fe2000f8e9602 */
[----:B------:R-:W-:Y:S02]  /*8e00*/  IMAD.WIDE.U32 R2, R3, -0x326172a9, RZ ;  /* 0xcd9e8d5703027825 */ /* 0x000fe400078e00ff */
[----:B------:R-:W1:Y:S02]  /*8e10*/  SHFL.BFLY PT, R8, R6, 0x1, 0x1f ;  /* 0x0c201f0006087f89 */ /* 0x000e6400000e0000 */
[----:B------:R-:W-:Y:S01]  /*8e20*/  IMAD.WIDE.U32 R44, R0, -0x326172a9, RZ ;  /* 0xcd9e8d57002c7825 */ /* 0x000fe200078e00ff */
[----:B------:R-:W-:-:S02]  /*8e30*/  LOP3.LUT R3, R3, UR12, R46, 0x96, !PT ;  /* 0x0000000c03037c12 */ /* 0x000fc4000f8e962e */
[----:B--2---:R-:W-:Y:S01]  /*8e40*/  FMNMX.FTZ R0, R7, R15, !PT ;  /* 0x0000000f07007209 */ /* 0x004fe20007810000 */
[----:B------:R-:W-:Y:S01]  /*8e50*/  FFMA.FTZ R15, R62, UR19, -R13 ;  /* 0x000000133e0f7c23 */ /* 0x000fe2000801080d */
[----:B------:R-:W-:Y:S01]  /*8e60*/  LOP3.LUT R5, R45, UR10, R2, 0x96, !PT ;  /* 0x0000000a2d057c12 */ /* 0x000fe2000f8e9602 */
[----:B------:R-:W-:Y:S02]  /*8e70*/  IMAD.WIDE.U32 R2, R3, -0x2daee0ad, RZ ;  /* 0xd2511f5303027825 */ /* 0x000fe400078e00ff */
[----:B------:R-:W2:Y:S01]  /*8e80*/  SHFL.BFLY PT, R7, R0, 0x1, 0x1f ;  /* 0x0c201f0000077f89 */ /* 0x000ea200000e0000 */
[----:B------:R-:W-:Y:S01]  /*8e90*/  MUFU.EX2 R213, R15 ;  /* 0x0000000f00d57308 */ /* 0x000fe20000000800 */
[----:B------:R-:W-:Y:S01]  /*8ea0*/  IMAD.WIDE.U32 R42, R5, -0x2daee0ad, RZ ;  /* 0xd2511f53052a7825 */ /* 0x000fe200078e00ff */
[----:B------:R-:W-:-:S04]  /*8eb0*/  LOP3.LUT R14, R3, UR9, R4, 0x96, !PT ;  /* 0x00000009030e7c12 */ /* 0x000fc8000f8e9604 */
[----:B------:R-:W-:-:S05]  /*8ec0*/  LOP3.LUT R2, R43, UR5, R2, 0x96, !PT ;  /* 0x000000052b027c12 */ /* 0x000fca000f8e9602 */
[----:B------:R-:W-:Y:S01]  /*8ed0*/  IMAD.WIDE.U32 R2, R2, -0x326172a9, RZ ;  /* 0xcd9e8d5702027825 */ /* 0x000fe200078e00ff */
[----:B-1----:R-:W-:Y:S02]  /*8ee0*/  FMNMX.FTZ R227, R6, R8, !PT ;  /* 0x0000000806e37209 */ /* 0x002fe40007810000 */
[----:B------:R-:W-:-:S03]  /*8ef0*/  LOP3.LUT R4, R2, 0xffff, RZ, 0xc0, !PT ;  /* 0x0000ffff02047812 */ /* 0x000fc600078ec0ff */
[C---:B------:R-:W-:Y:S01]  /*8f00*/  FMUL.FTZ R6, R227.reuse, UR19 ;  /* 0x00000013e3067c20 */ /* 0x040fe20008410000 */
[----:B------:R-:W-:Y:S02]  /*8f10*/  FSETP.NEU.FTZ.AND P2, PT, R227, -INF , PT ;  /* 0xff800000e300780b */ /* 0x000fe40003f5d000 */
[----:B------:R-:W-:Y:S02]  /*8f20*/  SHF.R.U32.HI R5, RZ, 0x8, R4 ;  /* 0x00000008ff057819 */ /* 0x000fe40000011604 */
[----:B------:R-:W-:Y:S02]  /*8f30*/  LOP3.LUT R4, R2, 0xff, RZ, 0xc0, !PT ;  /* 0x000000ff02047812 */ /* 0x000fe400078ec0ff */
[----:B------:R-:W-:Y:S02]  /*8f40*/  FSEL R8, R6, RZ, P2 ;  /* 0x000000ff06087208 */ /* 0x000fe40001000000 */
[----:B--2---:R-:W-:Y:S02]  /*8f50*/  FMNMX.FTZ R226, R0, R7, !PT ;  /* 0x0000000700e27209 */ /* 0x004fe40007810000 */
[----:B------:R-:W-:-:S02]  /*8f60*/  SHF.R.U32.HI R0, RZ, 0x10, R2 ;  /* 0x00000010ff007819 */ /* 0x000fc40000011602 */
[----:B------:R-:W-:Y:S01]  /*8f70*/  PRMT R6, R4, 0x5410, R5 ;  /* 0x0000541004067816 */ /* 0x000fe20000000005 */
[----:B------:R-:W-:Y:S01]  /*8f80*/  FFMA.FTZ R4, R41, UR19, -R8 ;  /* 0x0000001329047c23 */ /* 0x000fe20008010808 */
[----:B------:R-:W-:Y:S01]  /*8f90*/  LOP3.LUT R0, R0, 0xff, RZ, 0xc0, !PT ;  /* 0x000000ff00007812 */ /* 0x000fe200078ec0ff */
[----:B------:R-:W-:Y:S01]  /*8fa0*/  IMAD.WIDE.U32 R40, R14, -0x326172a9, RZ ;  /* 0xcd9e8d570e287825 */ /* 0x000fe200078e00ff */
[----:B------:R-:W-:Y:S01]  /*8fb0*/  SHF.R.U32.HI R2, RZ, 0x18, R2 ;  /* 0x00000018ff027819 */ /* 0x000fe20000011602 */
[----:B------:R1:W-:Y:S01]  /*8fc0*/  MUFU.EX2 R228, R4 ;  /* 0x0000000400e47308 */ /* 0x0003e20000000800 */
[----:B------:R-:W-:Y:S02]  /*8fd0*/  FSETP.NEU.FTZ.AND P1, PT, R226, -INF , PT ;  /* 0xff800000e200780b */ /* 0x000fe40003f3d000 */
[----:B------:R-:W-:Y:S01]  /*8fe0*/  PRMT R7, R0, 0x5410, R2 ;  /* 0x0000541000077816 */ /* 0x000fe20000000002 */
[----:B------:R-:W-:Y:S01]  /*8ff0*/  FMUL.FTZ R0, R226, UR19 ;  /* 0x00000013e2007c20 */ /* 0x000fe20008410000 */
[----:B------:R-:W-:Y:S01]  /*9000*/  LOP3.LUT R2, R3, UR17, R40, 0x96, !PT ;  /* 0x0000001103027c12 */ /* 0x000fe2000f8e9628 */
[----:B------:R-:W-:-:S03]  /*9010*/  FFMA.FTZ R3, R100, UR19, -R8 ;  /* 0x0000001364037c23 */ /* 0x000fc60008010808 */
[----:B------:R-:W-:Y:S01]  /*9020*/  FSEL R0, R0, RZ, P1 ;  /* 0x000000ff00007208 */ /* 0x000fe20000800000 */
[----:B------:R2:W-:Y:S04]  /*9030*/  MUFU.EX2 R222, R3 ;  /* 0x0000000300de7308 */ /* 0x0005e80000000800 */
[----:B------:R-:W-:Y:S01]  /*9040*/  FFMA.FTZ R5, R48, UR19, -R0 ;  /* 0x0000001330057c23 */ /* 0x000fe20008010800 */
[----:B-1----:R-:W-:-:S03]  /*9050*/  FFMA.FTZ R4, R49, UR19, -R8 ;  /* 0x0000001331047c23 */ /* 0x002fc60008010808 */
[----:B------:R-:W-:Y:S08]  /*9060*/  MUFU.EX2 R218, R5 ;  /* 0x0000000500da7308 */ /* 0x000ff00000000800 */
[----:B------:R1:W-:Y:S01]  /*9070*/  MUFU.EX2 R221, R4 ;  /* 0x0000000400dd7308 */ /* 0x0003e20000000800 */
[----:B--2---:R-:W-:Y:S01]  /*9080*/  LOP3.LUT R3, R2, 0xffff, RZ, 0xc0, !PT ;  /* 0x0000ffff02037812 */ /* 0x004fe200078ec0ff */
[----:B-1----:R-:W-:-:S06]  /*9090*/  FFMA.FTZ R4, R99, UR19, -R8 ;  /* 0x0000001363047c23 */ /* 0x002fcc0008010808 */
[----:B------:R1:W2:Y:S02]  /*90a0*/  MUFU.EX2 R223, R4 ;  /* 0x0000000400df7308 */ /* 0x0002a40000000800 */
[----:B-1----:R-:W-:Y:S02]  /*90b0*/  SHF.R.U32.HI R4, RZ, 0x8, R3 ;  /* 0x00000008ff047819 */ /* 0x002fe40000011603 */
[----:B------:R-:W-:-:S04]  /*90c0*/  LOP3.LUT R3, R2, 0xff, RZ, 0xc0, !PT ;  /* 0x000000ff02037812 */ /* 0x000fc800078ec0ff */
[----:B------:R-:W-:Y:S01]  /*90d0*/  PRMT R14, R3, 0x5410, R4 ;  /* 0x00005410030e7816 */ /* 0x000fe20000000004 */
[----:B------:R-:W-:Y:S01]  /*90e0*/  FFMA.FTZ R3, R101, UR19, -R0 ;  /* 0x0000001365037c23 */ /* 0x000fe20008010800 */
[----:B------:R-:W-:-:S03]  /*90f0*/  SHF.R.U32.HI R4, RZ, 0x10, R2 ;  /* 0x00000010ff047819 */ /* 0x000fc60000011602 */
[----:B------:R1:W-:Y:S02]  /*9100*/  MUFU.EX2 R220, R3 ;  /* 0x0000000300dc7308 */ /* 0x0003e40000000800 */
[----:B-1----:R-:W-:Y:S02]  /*9110*/  SHF.R.U32.HI R3, RZ, 0x18, R2 ;  /* 0x00000018ff037819 */ /* 0x002fe40000011602 */
[----:B------:R-:W-:Y:S01]  /*9120*/  LOP3.LUT R2, R4, 0xff, RZ, 0xc0, !PT ;  /* 0x000000ff04027812 */ /* 0x000fe200078ec0ff */
[----:B------:R-:W-:-:S03]  /*9130*/  FFMA.FTZ R4, R98, UR19, -R0 ;  /* 0x0000001362047c23 */ /* 0x000fc60008010800 */
[----:B------:R-:W-:Y:S01]  /*9140*/  PRMT R5, R2, 0x5410, R3 ;  /* 0x0000541002057816 */ /* 0x000fe20000000003 */
[----:B------:R-:W-:Y:S01]  /*9150*/  FFMA.FTZ R2, R60, UR19, -R0 ;  /* 0x000000133c027c23 */ /* 0x000fe20008010800 */
[----:B------:R-:W-:Y:S01]  /*9160*/  FSEL R3, R227, RZ, P2 ;  /* 0x000000ffe3037208 */ /* 0x000fe20001000000 */
[----:B------:R-:W-:Y:S04]  /*9170*/  MUFU.EX2 R219, R4 ;  /* 0x0000000400db7308 */ /* 0x000fe80000000800 */
[----:B------:R-:W-:-:S04]  /*9180*/  FADD.FTZ R3, R97, -R3 ;  /* 0x8000000361037221 */ /* 0x000fc80000010000 */
[----:B------:R1:W-:Y:S01]  /*9190*/  MUFU.EX2 R217, R2 ;  /* 0x0000000200d97308 */ /* 0x0003e20000000800 */
[----:B------:R-:W-:-:S07]  /*91a0*/  FMUL.FTZ R3, R3, UR19 ;  /* 0x0000001303037c20 */ /* 0x000fce0008410000 */
[----:B------:R2:W3:Y:S01]  /*91b0*/  MUFU.EX2 R53, R3 ;  /* 0x0000000300357308 */ /* 0x0004e20000000800 */
[----:B-1----:R-:W-:-:S05]  /*91c0*/  FSEL R2, R226, RZ, P1 ;  /* 0x000000ffe2027208 */ /* 0x002fca0000800000 */
[----:B------:R-:W-:Y:S01]  /*91d0*/  FADD.FTZ R4, R96, -R2 ;  /* 0x8000000260047221 */ /* 0x000fe20000010000 */
[--C-:B------:R-:W-:Y:S02]  /*91e0*/  HSET2.LE.AND R2, R6, R201.reuse, PT ;  /* 0x000000c906027233 */ /* 0x100fe40003803000 */
[----:B--2---:R-:W-:Y:S01]  /*91f0*/  F2FP.BF16.F32.PACK_AB R3, R223, R222 ;  /* 0x000000dedf03723e */ /* 0x004fe200000010ff */
[----:B------:R-:W-:Y:S01]  /*9200*/  FMUL.FTZ R4, R4, UR19 ;  /* 0x0000001304047c20 */ /* 0x000fe20008410000 */
[-C--:B---3--:R-:W-:Y:S01]  /*9210*/  FMUL.FTZ R108, R108, R53.reuse ;  /* 0x000000356c6c7220 */ /* 0x088fe20000410000 */
[----:B------:R-:W-:Y:S01]  /*9220*/  FMUL.FTZ R109, R109, R53 ;  /* 0x000000356d6d7220 */ /* 0x000fe20000410000 */
[----:B------:R-:W-:Y:S01]  /*9230*/  LOP3.LUT R6, R2, R3, RZ, 0xc0, !PT ;  /* 0x0000000302067212 */ /* 0x000fe200078ec0ff */
[----:B------:R1:W2:Y:S01]  /*9240*/  MUFU.EX2 R52, R4 ;  /* 0x0000000400347308 */ /* 0x0002a20000000800 */
[--C-:B------:R-:W-:Y:S01]  /*9250*/  HSET2.LE.AND R2, R7, R201.reuse, PT ;  /* 0x000000c907027233 */ /* 0x100fe20003803000 */
[-C--:B------:R-:W-:Y:S01]  /*9260*/  FMUL.FTZ R112, R112, R53.reuse ;  /* 0x0000003570707220 */ /* 0x080fe20000410000 */
[----:B------:R-:W-:Y:S01]  /*9270*/  F2FP.BF16.F32.PACK_AB R3, R219, R220 ;  /* 0x000000dcdb03723e */ /* 0x000fe200000010ff */
[-C--:B------:R-:W-:Y:S01]  /*9280*/  FMUL.FTZ R113, R113, R53.reuse ;  /* 0x0000003571717220 */ /* 0x080fe20000410000 */
[-C--:B------:R-:W-:Y:S01]  /*9290*/  FMUL.FTZ R120, R120, R53.reuse ;  /* 0x0000003578787220 */ /* 0x080fe20000410000 */
[----:B------:R-:W-:Y:S01]  /*92a0*/  FMUL.FTZ R121, R121, R53 ;  /* 0x0000003579797220 */ /* 0x000fe20000410000 */
[----:B------:R-:W-:Y:S01]  /*92b0*/  LOP3.LUT R7, R2, R3, RZ, 0xc0, !PT ;  /* 0x0000000302077212 */ /* 0x000fe200078ec0ff */
[-C--:B------:R-:W-:Y:S01]  /*92c0*/  FMUL.FTZ R68, R68, R53.reuse ;  /* 0x0000003544447220 */ /* 0x080fe20000410000 */
[--C-:B------:R-:W-:Y:S01]  /*92d0*/  HSET2.LE.AND R2, R14, R201.reuse, PT ;  /* 0x000000c90e027233 */ /* 0x100fe20003803000 */
[--C-:B------:R-:W-:Y:S01]  /*92e0*/  FFMA.FTZ R14, R63, UR19, -R13.reuse ;  /* 0x000000133f0e7c23 */ /* 0x100fe2000801080d */
[----:B------:R-:W-:Y:S01]  /*92f0*/  F2FP.BF16.F32.PACK_AB R3, R221, R228 ;  /* 0x000000e4dd03723e */ /* 0x000fe200000010ff */
[-C--:B------:R-:W-:Y:S01]  /*9300*/  FMUL.FTZ R69, R69, R53.reuse ;  /* 0x0000003545457220 */ /* 0x080fe20000410000 */
[-C--:B------:R-:W-:Y:S01]  /*9310*/  FMUL.FTZ R72, R72, R53.reuse ;  /* 0x0000003548487220 */ /* 0x080fe20000410000 */
[----:B------:R3:W-:Y:S01]  /*9320*/  MUFU.EX2 R214, R14 ;  /* 0x0000000e00d67308 */ /* 0x0007e20000000800 */
[-C--:B------:R-:W-:Y:S01]  /*9330*/  FMUL.FTZ R73, R73, R53.reuse ;  /* 0x0000003549497220 */ /* 0x080fe20000410000 */
[----:B------:R-:W-:Y:S01]  /*9340*/  FMUL.FTZ R80, R80, R53 ;  /* 0x0000003550507220 */ /* 0x000fe20000410000 */
[----:B-1----:R-:W-:Y:S01]  /*9350*/  LOP3.LUT R4, R2, R3, RZ, 0xc0, !PT ;  /* 0x0000000302047212 */ /* 0x002fe200078ec0ff */
[-C--:B--2---:R-:W-:Y:S01]  /*9360*/  FMUL.FTZ R110, R110, R52.reuse ;  /* 0x000000346e6e7220 */ /* 0x084fe20000410000 */
[----:B------:R-:W-:Y:S01]  /*9370*/  HSET2.LE.AND R2, R5, R201, PT ;  /* 0x000000c905027233 */ /* 0x000fe20003803000 */
[----:B------:R-:W-:Y:S01]  /*9380*/  FMUL.FTZ R111, R111, R52 ;  /* 0x000000346f6f7220 */ /* 0x000fe20000410000 */
[----:B------:R-:W-:Y:S01]  /*9390*/  F2FP.BF16.F32.PACK_AB R3, R217, R218 ;  /* 0x000000dad903723e */ /* 0x000fe200000010ff */
[-C--:B------:R-:W-:Y:S01]  /*93a0*/  FMUL.FTZ R114, R114, R52.reuse ;  /* 0x0000003472727220 */ /* 0x080fe20000410000 */
[-C--:B------:R-:W-:Y:S01]  /*93b0*/  FMUL.FTZ R115, R115, R52.reuse ;  /* 0x0000003473737220 */ /* 0x080fe20000410000 */
[-C--:B------:R-:W-:Y:S01]  /*93c0*/  FMUL.FTZ R122, R122, R52.reuse ;  /* 0x000000347a7a7220 */ /* 0x080fe20000410000 */
[----:B------:R-:W-:Y:S01]  /*93d0*/  LOP3.LUT R5, R2, R3, RZ, 0xc0, !PT ;  /* 0x0000000302057212 */ /* 0x000fe200078ec0ff */
[--C-:B------:R-:W-:Y:S01]  /*93e0*/  FFMA.FTZ R2, R140, UR19, -R13.reuse ;  /* 0x000000138c027c23 */ /* 0x100fe2000801080d */
[-C--:B------:R-:W-:Y:S01]  /*93f0*/  FMUL.FTZ R123, R123, R52.reuse ;  /* 0x000000347b7b7220 */ /* 0x080fe20000410000 */
[-C--:B------:R-:W-:Y:S01]  /*9400*/  FMUL.FTZ R70, R70, R52.reuse ;  /* 0x0000003446467220 */ /* 0x080fe20000410000 */
[-C--:B------:R-:W-:Y:S01]  /*9410*/  FMUL.FTZ R71, R71, R52.reuse ;  /* 0x0000003447477220 */ /* 0x080fe20000410000 */
[----:B------:R1:W-:Y:S01]  /*9420*/  MUFU.EX2 R216, R2 ;  /* 0x0000000200d87308 */ /* 0x0003e20000000800 */
[----:B---3--:R-:W-:Y:S01]  /*9430*/  FFMA.FTZ R14, R61, UR19, -R13 ;  /* 0x000000133d0e7c23 */ /* 0x008fe2000801080d */
        /* <DEDUP_REMOVED lines=8> */
[-C--:B------:R-:W-:Y:S01]  /*94c0*/  FMUL.FTZ R138, R138, R52.reuse ;  /* 0x000000348a8a7220 */ /* 0x080fe20000410000 */
[-C--:B------:R-:W-:Y:S01]  /*94d0*/  FMUL.FTZ R139, R139, R52.reuse ;  /* 0x000000348b8b7220 */ /* 0x080fe20000410000 */
[-C--:B------:R-:W-:Y:S01]  /*94e0*/  FMUL.FTZ R92, R92, R53.reuse ;  /* 0x000000355c5c7220 */ /* 0x080fe20000410000 */
[----:B------:R-:W-:Y:S01]  /*94f0*/  FMUL.FTZ R93, R93, R53 ;  /* 0x000000355d5d7220 */ /* 0x000fe20000410000 */
[-C--:B------:R-:W-:Y:S01]  /*9500*/  FMUL.FTZ R94, R94, R52.reuse ;  /* 0x000000345e5e7220 */ /* 0x080fe20000410000 */
[----:B------:R-:W-:Y:S01]  /*9510*/  FMUL.FTZ R95, R95, R52 ;  /* 0x000000345f5f7220 */ /* 0x000fe20000410000 */
[----:B------:R-:W-:Y:S01]  /*9520*/  HMMA.16816.F32.BF16 R108, R4, R36, R108 ;  /* 0x00000024046c723c */ /* 0x000fe2000004186c */
[----:B-1----:R-:W-:-:S04]  /*9530*/  IMAD.WIDE.U32 R2, R16, -0x2daee0ad, RZ ;  /* 0xd2511f5310027825 */ /* 0x002fc800078e00ff */
[----:B------:R-:W-:Y:S01]  /*9540*/  FFMA.FTZ R16, R142, UR19, -R20 ;  /* 0x000000138e107c23 */ /* 0x000fe20008010814 */
[----:B------:R-:W-:-:S03]  /*9550*/  SHF.R.U32.HI R15, RZ, 0x10, R2 ;  /* 0x00000010ff0f7819 */ /* 0x000fc60000011602 */
[----:B------:R1:W-:Y:S01]  /*9560*/  MUFU.EX2 R211, R16 ;  /* 0x0000001000d37308 */ /* 0x0003e20000000800 */
[C---:B------:R-:W-:Y:S01]  /*9570*/  LOP3.LUT R23, R2.reuse, 0xff, RZ, 0xc0, !PT ;  /* 0x000000ff02177812 */ /* 0x040fe200078ec0ff */
[C---:B------:R-:W-:Y:S01]  /*9580*/  HMMA.16816.F32.BF16 R112, R4.reuse, R38, R112 ;  /* 0x000000260470723c */ /* 0x040fe20000041870 */
[----:B--2---:R-:W-:Y:S01]  /*9590*/  LOP3.LUT R14, R3, UR18, R26, 0x96, !PT ;  /* 0x00000012030e7c12 */ /* 0x004fe2000f8e961a */
[----:B------:R-:W-:Y:S01]  /*95a0*/  LDSM.16.MT88.4 R36, [R179+0x6800] ;  /* 0x00680000b324783b */ /* 0x000fe20000004200 */
[----:B------:R-:W-:Y:S02]  /*95b0*/  LOP3.LUT R3, R2, 0xffff, RZ, 0xc0, !PT ;  /* 0x0000ffff02037812 */ /* 0x000fe400078ec0ff */
[----:B------:R-:W-:Y:S01]  /*95c0*/  SHF.R.U32.HI R22, RZ, 0x18, R2 ;  /* 0x00000018ff167819 */ /* 0x000fe20000011602 */
[C---:B------:R-:W-:Y:S01]  /*95d0*/  HMMA.16816.F32.BF16 R120, R4.reuse, R32, R120 ;  /* 0x000000200478723c */ /* 0x040fe20000041878 */
[----:B------:R-:W-:Y:S01]  /*95e0*/  SHF.R.U32.HI R18, RZ, 0x8, R3 ;  /* 0x00000008ff127819 */ /* 0x000fe20000011603 */
[----:B------:R-:W-:Y:S01]  /*95f0*/  FFMA.FTZ R3, R67, UR19, -R20 ;  /* 0x0000001343037c23 */ /* 0x000fe20008010814 */
[C---:B------:R-:W-:Y:S01]  /*9600*/  LOP3.LUT R2, R14.reuse, 0xffff, RZ, 0xc0, !PT ;  /* 0x0000ffff0e027812 */ /* 0x040fe200078ec0ff */
[----:B------:R-:W2:Y:S01]  /*9610*/  LDSM.16.MT88.4 R24, [R177+0x6800] ;  /* 0x00680000b118783b */ /* 0x000ea20000004200 */
[----:B------:R-:W-:Y:S01]  /*9620*/  LOP3.LUT R21, R14, 0xff, RZ, 0xc0, !PT ;  /* 0x000000ff0e157812 */ /* 0x000fe200078ec0ff */
[----:B------:R4:W-:Y:S01]  /*9630*/  MUFU.EX2 R212, R3 ;  /* 0x0000000300d47308 */ /* 0x0009e20000000800 */
[--C-:B------:R-:W-:Y:S01]  /*9640*/  SHF.R.U32.HI R19, RZ, 0x18, R14.reuse ;  /* 0x00000018ff137819 */ /* 0x100fe2000001160e */
[C---:B------:R-:W-:Y:S01]  /*9650*/  HMMA.16816.F32.BF16 R68, R4.reuse, R34, R68 ;  /* 0x000000220444723c */ /* 0x040fe20000041844 */
[----:B-1----:R-:W-:Y:S01]  /*9660*/  LOP3.LUT R16, R15, 0xff, RZ, 0xc0, !PT ;  /* 0x000000ff0f107812 */ /* 0x002fe200078ec0ff */
[----:B------:R-:W-:Y:S01]  /*9670*/  LDSM.16.MT88.4 R32, [R178+0x6800] ;  /* 0x00680000b220783b */ /* 0x000fe20000004200 */
[----:B------:R-:W-:Y:S01]  /*9680*/  SHF.R.U32.HI R15, RZ, 0x10, R14 ;  /* 0x00000010ff0f7819 */ /* 0x000fe2000001160e */
[----:B------:R-:W-:Y:S01]  /*9690*/  FFMA.FTZ R14, R141, UR19, -R20 ;  /* 0x000000138d0e7c23 */ /* 0x000fe20008010814 */
[----:B------:R-:W-:Y:S01]  /*96a0*/  SHF.R.U32.HI R17, RZ, 0x8, R2 ;  /* 0x00000008ff117819 */ /* 0x000fe20000011602 */
[C---:B------:R-:W-:Y:S01]  /*96b0*/  HMMA.16816.F32.BF16 R72, R4.reuse, R28, R72 ;  /* 0x0000001c0448723c */ /* 0x040fe20000041848 */
[----:B------:R-:W-:Y:S01]  /*96c0*/  PRMT R2, R23, 0x5410, R18 ;  /* 0x0000541017027816 */ /* 0x000fe20000000012 */
[----:B------:R-:W1:Y:S04]  /*96d0*/  MUFU.EX2 R209, R14 ;  /* 0x0000000e00d17308 */ /* 0x000e680000000800 */
[----:B------:R-:W-:Y:S01]  /*96e0*/  HMMA.16816.F32.BF16 R80, R4, R30, R80 ;  /* 0x0000001e0450723c */ /* 0x000fe20000041850 */
[----:B------:R-:W-:Y:S01]  /*96f0*/  HSET2.LE.AND R2, R2, R201, PT ;  /* 0x000000c902027233 */ /* 0x000fe20003803000 */
[----:B------:R-:W5:Y:S01]  /*9700*/  LDSM.16.MT88.4 R28, [R180+0x6800] ;  /* 0x00680000b41c783b */ /* 0x000f620000004200 */
[----:B----4-:R-:W-:-:S02]  /*9710*/  LOP3.LUT R3, R15, 0xff, RZ, 0xc0, !PT ;  /* 0x000000ff0f037812 */ /* 0x010fc400078ec0ff */
[----:B------:R-:W-:Y:S01]  /*9720*/  PRMT R15, R16, 0x5410, R22 ;  /* 0x00005410100f7816 */ /* 0x000fe20000000016 */
[C---:B------:R-:W-:Y:S01]  /*9730*/  HMMA.16816.F32.BF16 R136, R4.reuse, R56, R136 ;  /* 0x000000380488723c */ /* 0x040fe20000041888 */
[----:B------:R-:W-:Y:S02]  /*9740*/  PRMT R16, R21, 0x5410, R17 ;  /* 0x0000541015107816 */ /* 0x000fe40000000011 */
[----:B------:R-:W-:Y:S02]  /*9750*/  PRMT R17, R3, 0x5410, R19 ;  /* 0x0000541003117816 */ /* 0x000fe40000000013 */
[----:B---3--:R-:W-:Y:S01]  /*9760*/  F2FP.BF16.F32.PACK_AB R3, R213, R215 ;  /* 0x000000d7d503723e */ /* 0x008fe200000010ff */
[----:B------:R-:W-:Y:S07]  /*9770*/  HMMA.16816.F32.BF16 R92, R4, R58, R92 ;  /* 0x0000003a045c723c */ /* 0x000fee000004185c */
[----:B------:R-:W-:Y:S01]  /*9780*/  FFMA.FTZ R4, R143, UR19, -R20 ;  /* 0x000000138f047c23 */ /* 0x000fe20008010814 */
[----:B------:R-:W-:-:S02]  /*9790*/  LOP3.LUT R6, R2, R3, RZ, 0xc0, !PT ;  /* 0x0000000302067212 */ /* 0x000fc400078ec0ff */
[----:B------:R-:W-:Y:S01]  /*97a0*/  HSET2.LE.AND R2, R15, R201, PT ;  /* 0x000000c90f027233 */ /* 0x000fe20003803000 */
[----:B------:R3:W4:Y:S01]  /*97b0*/  MUFU.EX2 R208, R4 ;  /* 0x0000000400d07308 */ /* 0x0007220000000800 */
[----:B-1----:R-:W-:-:S04]  /*97c0*/  F2FP.BF16.F32.PACK_AB R3, R209, R212 ;  /* 0x000000d4d103723e */ /* 0x002fc800000010ff */
[----:B------:R-:W-:Y:S02]  /*97d0*/  LOP3.LUT R7, R2, R3, RZ, 0xc0, !PT ;  /* 0x0000000302077212 */ /* 0x000fe400078ec0ff */
[----:B------:R-:W-:Y:S02]  /*97e0*/  HSET2.LE.AND R2, R16, R201, PT ;  /* 0x000000c910027233 */ /* 0x000fe40003803000 */
[----:B------:R-:W-:-:S04]  /*97f0*/  F2FP.BF16.F32.PACK_AB R3, R214, R216 ;  /* 0x000000d8d603723e */ /* 0x000fc800000010ff */
[----:B---3--:R-:W-:Y:S02]  /*9800*/  LOP3.LUT R4, R2, R3, RZ, 0xc0, !PT ;  /* 0x0000000302047212 */ /* 0x008fe400078ec0ff */
[----:B------:R-:W-:Y:S02]  /*9810*/  HSET2.LE.AND R2, R17, R201, PT ;  /* 0x000000c911027233 */ /* 0x000fe40003803000 */
[----:B----4-:R-:W-:-:S04]  /*9820*/  F2FP.BF16.F32.PACK_AB R3, R208, R211 ;  /* 0x000000d3d003723e */ /* 0x010fc800000010ff */
[----:B------:R-:W-:Y:S01]  /*9830*/  LOP3.LUT R5, R2, R3, RZ, 0xc0, !PT ;  /* 0x0000000302057212 */ /* 0x000fe200078ec0ff */
[--C-:B------:R-:W-:Y:S01]  /*9840*/  FFMA.FTZ R2, R157, UR19, -R8.reuse ;  /* 0x000000139d027c23 */ /* 0x100fe20008010808 */
[----:B------:R-:W-:-:S03]  /*9850*/  FFMA.FTZ R3, R144, UR19, -R8 ;  /* 0x0000001390037c23 */ /* 0x000fc60008010808 */
[----:B------:R1:W-:Y:S02]  /*9860*/  MUFU.EX2 R204, R2 ;  /* 0x0000000200cc7308 */ /* 0x0003e40000000800 */
[C---:B--2---:R-:W-:Y:S06]  /*9870*/  HMMA.16816.F32.BF16 R56, R4.reuse, R24, R104 ;  /* 0x000000180438723c */ /* 0x044fec0000041868 */
[C---:B------:R-:W-:Y:S01]  /*9880*/  HMMA.16816.F32.BF16 R60, R4.reuse, R26, R116 ;  /* 0x0000001a043c723c */ /* 0x040fe20000041874 */
[----:B------:R-:W-:Y:S05]  /*9890*/  MUFU.EX2 R205, R3 ;  /* 0x0000000300cd7308 */ /* 0x000fea0000000800 */
[----:B-----5:R-:W-:Y:S01]  /*98a0*/  HMMA.16816.F32.BF16 R124, R4, R28, R124 ;  /* 0x0000001c047c723c */ /* 0x020fe2000004187c */
[----:B-1----:R-:W-:-:S05]  /*98b0*/  FFMA.FTZ R2, R156, UR19, -R8 ;  /* 0x000000139c027c23 */ /* 0x002fca0008010808 */
[C---:B------:R-:W-:Y:S01]  /*98c0*/  HMMA.16816.F32.BF16 R128, R4.reuse, R30, R128 ;  /* 0x0000001e0480723c */ /* 0x040fe20000041880 */
[----:B------:R1:W-:Y:S05]  /*98d0*/  MUFU.EX2 R206, R2 ;  /* 0x0000000200ce7308 */ /* 0x0003ea0000000800 */
[C---:B------:R-:W-:Y:S06]  /*98e0*/  HMMA.16816.F32.BF16 R76, R4.reuse, R32, R76 ;  /* 0x00000020044c723c */ /* 0x040fec000004184c */
[----:B------:R-:W-:Y:S01]  /*98f0*/  HMMA.16816.F32.BF16 R132, R4, R34, R132 ;  /* 0x000000220484723c */ /* 0x000fe20000041884 */
[----:B-1----:R-:W-:-:S05]  /*9900*/  FFMA.FTZ R2, R146, UR19, -R8 ;  /* 0x0000001392027c23 */ /* 0x002fca0008010808 */
[C---:B------:R-:W-:Y:S01]  /*9910*/  HMMA.16816.F32.BF16 R84, R4.reuse, R36, R84 ;  /* 0x000000240454723c */ /* 0x040fe20000041854 */
[----:B------:R1:W2:Y:S05]  /*9920*/  MUFU.EX2 R207, R2 ;  /* 0x0000000200cf7308 */ /* 0x0002aa0000000800 */
[----:B------:R-:W-:Y:S07]  /*9930*/  HMMA.16816.F32.BF16 R88, R4, R38, R88 ;  /* 0x000000260458723c */ /* 0x000fee0000041858 */
[--C-:B------:R-:W-:Y:S01]  /*9940*/  FFMA.FTZ R4, R158, UR19, -R0.reuse ;  /* 0x000000139e047c23 */ /* 0x100fe20008010800 */
[----:B------:R-:W-:-:S03]  /*9950*/  FFMA.FTZ R6, R147, UR19, -R0 ;  /* 0x0000001393067c23 */ /* 0x000fc60008010800 */
[----:B------:R3:W-:Y:S01]  /*9960*/  MUFU.EX2 R158, R4 ;  /* 0x00000004009e7308 */ /* 0x0007e20000000800 */
[----:B-1----:R-:W-:-:S05]  /*9970*/  LOP3.LUT R2, R41, UR8, R44, 0x96, !PT ;  /* 0x0000000829027c12 */ /* 0x002fca000f8e962c */
[----:B------:R-:W-:Y:S02]  /*9980*/  IMAD.WIDE.U32 R2, R2, -0x2daee0ad, RZ ;  /* 0xd2511f5302027825 */ /* 0x000fe400078e00ff */
[----:B------:R1:W-:Y:S01]  /*9990*/  MUFU.EX2 R203, R6 ;  /* 0x0000000600cb7308 */ /* 0x0003e20000000800 */
[----:B------:R-:W-:Y:S02]  /*99a0*/  SHF.R.U32.HI R5, RZ, 0x10, R2 ;  /* 0x00000010ff057819 */ /* 0x000fe40000011602 */
[C---:B------:R-:W-:Y:S02]  /*99b0*/  LOP3.LUT R14, R2.reuse, 0xff, RZ, 0xc0, !PT ;  /* 0x000000ff020e7812 */ /* 0x040fe400078ec0ff */
[----:B---3--:R-:W-:Y:S02]  /*99c0*/  LOP3.LUT R4, R3, UR18, R42, 0x96, !PT ;  /* 0x0000001203047c12 */ /* 0x008fe4000f8e962a */
[----:B------:R-:W-:Y:S02]  /*99d0*/  LOP3.LUT R3, R2, 0xffff, RZ, 0xc0, !PT ;  /* 0x0000ffff02037812 */ /* 0x000fe400078ec0ff */
[----:B------:R-:W-:-:S02]  /*99e0*/  SHF.R.U32.HI R7, RZ, 0x18, R2 ;  /* 0x00000018ff077819 */ /* 0x000fc40000011602 */
[----:B------:R-:W-:Y:S02]  /*99f0*/  SHF.R.U32.HI R2, RZ, 0x8, R3 ;  /* 0x00000008ff027819 */ /* 0x000fe40000011603 */
[----:B------:R-:W-:Y:S01]  /*9a00*/  LOP3.LUT R3, R5, 0xff, RZ, 0xc0, !PT ;  /* 0x000000ff05037812 */ /* 0x000fe200078ec0ff */
[----:B------:R-:W-:Y:S01]  /*9a10*/  FFMA.FTZ R5, R145, UR19, -R0 ;  /* 0x0000001391057c23 */ /* 0x000fe20008010800 */
[----:B------:R-:W-:Y:S02]  /*9a20*/  PRMT R14, R14, 0x5410, R2 ;  /* 0x000054100e0e7816 */ /* 0x000fe40000000002 */
[----:B------:R-:W-:Y:S01]  /*9a30*/  LOP3.LUT R2, R4, 0xffff, RZ, 0xc0, !PT ;  /* 0x0000ffff04027812 */ /* 0x000fe200078ec0ff */
[----:B------:R3:W4:Y:S01]  /*9a40*/  MUFU.EX2 R157, R5 ;  /* 0x00000005009d7308 */ /* 0x0007220000000800 */
[----:B------:R-:W-:Y:S01]  /*9a50*/  PRMT R7, R3, 0x5410, R7 ;  /* 0x0000541003077816 */ /* 0x000fe20000000007 */
[----:B------:R-:W-:Y:S01]  /*9a60*/  FFMA.FTZ R3, R164, UR19, -R0 ;  /* 0x00000013a4037c23 */ /* 0x000fe20008010800 */
[----:B------:R-:W-:-:S02]  /*9a70*/  SHF.R.U32.HI R2, RZ, 0x8, R2 ;  /* 0x00000008ff027819 */ /* 0x000fc40000011602 */
[----:B-1----:R-:W-:-:S03]  /*9a80*/  SHF.R.U32.HI R6, RZ, 0x10, R4 ;  /* 0x00000010ff067819 */ /* 0x002fc60000011604 */
[----:B------:R2:W1:Y:S01]  /*9a90*/  MUFU.EX2 R156, R3 ;  /* 0x00000003009c7308 */ /* 0x0004620000000800 */
[----:B---3--:R-:W-:-:S04]  /*9aa0*/  LOP3.LUT R5, R4, 0xff, RZ, 0xc0, !PT ;  /* 0x000000ff04057812 */ /* 0x008fc800078ec0ff */
[----:B------:R-:W-:Y:S02]  /*9ab0*/  PRMT R15, R5, 0x5410, R2 ;  /* 0x00005410050f7816 */ /* 0x000fe40000000002 */
[----:B------:R-:W-:Y:S02]  /*9ac0*/  SHF.R.U32.HI R5, RZ, 0x18, R4 ;  /* 0x00000018ff057819 */ /* 0x000fe40000011604 */
[----:B------:R-:W-:Y:S02]  /*9ad0*/  LOP3.LUT R4, R6, 0xff, RZ, 0xc0, !PT ;  /* 0x000000ff06047812 */ /* 0x000fe400078ec0ff */
[----:B------:R-:W-:Y:S02]  /*9ae0*/  HSET2.LE.AND R2, R14, R201, PT ;  /* 0x000000c90e027233 */ /* 0x000fe40003803000 */
[----:B--2---:R-:W-:Y:S02]  /*9af0*/  F2FP.BF16.F32.PACK_AB R3, R205, R207 ;  /* 0x000000cfcd03723e */ /* 0x004fe400000010ff */
[----:B------:R-:W-:Y:S01]  /*9b00*/  PRMT R6, R4, 0x5410, R5 ;  /* 0x0000541004067816 */ /* 0x000fe20000000005 */
[----:B------:R-:W-:Y:S01]  /*9b10*/  VIADD R4, R66, 0x1 ;  /* 0x0000000142047836 */ /* 0x000fe20000000000 */
[----:B------:R-:W-:-:S02]  /*9b20*/  LOP3.LUT R18, R2, R3, RZ, 0xc0, !PT ;  /* 0x0000000302127212 */ /* 0x000fc400078ec0ff */
[--C-:B------:R-:W-:Y:S02]  /*9b30*/  HSET2.LE.AND R2, R7, R201.reuse, PT ;  /* 0x000000c907027233 */ /* 0x100fe40003803000 */
[----:B----4-:R-:W-:Y:S02]  /*9b40*/  F2FP.BF16.F32.PACK_AB R3, R157, R203 ;  /* 0x000000cb9d03723e */ /* 0x010fe400000010ff */
[----:B------:R-:W-:Y:S02]  /*9b50*/  LOP3.LUT R7, R247, UR23, R4, 0x96, !PT ;  /* 0x00000017f7077c12 */ /* 0x000fe4000f8e9604 */
[----:B------:R-:W-:Y:S02]  /*9b60*/  LOP3.LUT R19, R2, R3, RZ, 0xc0, !PT ;  /* 0x0000000302137212 */ /* 0x000fe400078ec0ff */
[----:B------:R-:W-:Y:S01]  /*9b70*/  HSET2.LE.AND R2, R6, R201, PT ;  /* 0x000000c906027233 */ /* 0x000fe20003803000 */
[----:B------:R-:W-:Y:S01]  /*9b80*/  IMAD.WIDE.U32 R48, R7, -0x326172a9, RZ ;  /* 0xcd9e8d5707307825 */ /* 0x000fe200078e00ff */
[----:B-1----:R-:W-:-:S02]  /*9b90*/  F2FP.BF16.F32.PACK_AB R3, R156, R158 ;  /* 0x0000009e9c03723e */ /* 0x002fc400000010ff */
[----:B------:R-:W-:Y:S02]  /*9ba0*/  HSET2.LE.AND R4, R15, R201, PT ;  /* 0x000000c90f047233 */ /* 0x000fe40003803000 */
[----:B------:R-:W-:Y:S02]  /*9bb0*/  LOP3.LUT R17, R2, R3, RZ, 0xc0, !PT ;  /* 0x0000000302117212 */ /* 0x000fe400078ec0ff */
[----:B------:R-:W-:Y:S02]  /*9bc0*/  LOP3.LUT R3, R49, UR16, R210, 0x96, !PT ;  /* 0x0000001031037c12 */ /* 0x000fe4000f8e96d2 */
[----:B------:R-:W-:Y:S02]  /*9bd0*/  LOP3.LUT R2, R51, UR14, R48, 0x96, !PT ;  /* 0x0000000e33027c12 */ /* 0x000fe4000f8e9630 */
[----:B------:R-:W-:Y:S01]  /*9be0*/  F2FP.BF16.F32.PACK_AB R5, R206, R204 ;  /* 0x000000ccce05723e */ /* 0x000fe200000010ff */
[----:B------:R-:W-:Y:S01]  /*9bf0*/  IMAD.WIDE.U32 R6, R3, -0x2daee0ad, RZ ;  /* 0xd2511f5303067825 */ /* 0x000fe200078e00ff */
[----:B------:R-:W-:-:S02]  /*9c00*/  LOP3.LUT R23, R49, UR16, R202, 0x96, !PT ;  /* 0x0000001031177c12 */ /* 0x000fc4000f8e96ca */
[----:B------:R-:W-:Y:S01]  /*9c10*/  LOP3.LUT R16, R4, R5, RZ, 0xc0, !PT ;  /* 0x0000000504107212 */ /* 0x000fe200078ec0ff */
[----:B------:R-:W-:Y:S01]  /*9c20*/  IMAD.WIDE.U32 R2, R2, -0x2daee0ad, RZ ;  /* 0xd2511f5302027825 */ /* 0x000fe200078e00ff */
[----:B------:R-:W-:-:S03]  /*9c30*/  LOP3.LUT R4, R7, UR13, R64, 0x96, !PT ;  /* 0x0000000d07047c12 */ /* 0x000fc6000f8e9640 */
[----:B------:R-:W-:Y:S01]  /*9c40*/  FFMA.FTZ R5, R148, UR19, -R13 ;  /* 0x0000001394057c23 */ /* 0x000fe2000801080d */
[----:B------:R-:W-:Y:S01]  /*9c50*/  LOP3.LUT R3, R3, UR11, R6, 0x96, !PT ;  /* 0x0000000b03037c12 */ /* 0x000fe2000f8e9606 */
[----:B------:R-:W-:-:S04]  /*9c60*/  IMAD.WIDE.U32 R6, R4, -0x326172a9, RZ ;  /* 0xcd9e8d5704067825 */ /* 0x000fc800078e00ff */
[----:B------:R-:W-:Y:S01]  /*9c70*/  FFMA.FTZ R4, R150, UR19, -R13 ;  /* 0x0000001396047c23 */ /* 0x000fe2000801080d */
[----:B------:R-:W-:Y:S01]  /*9c80*/  MUFU.EX2 R147, R5 ;  /* 0x0000000500937308 */ /* 0x000fe20000000800 */
[----:B------:R-:W-:Y:S01]  /*9c90*/  HMMA.16816.F32.BF16 R108, R16, R24, R108 ;  /* 0x00000018106c723c */ /* 0x000fe2000004186c */
[----:B------:R-:W-:Y:S01]  /*9ca0*/  IMAD.WIDE.U32 R40, R3, -0x326172a9, RZ ;  /* 0xcd9e8d5703287825 */ /* 0x000fe200078e00ff */
[----:B------:R-:W-:-:S03]  /*9cb0*/  LOP3.LUT R3, R7, UR12, R50, 0x96, !PT ;  /* 0x0000000c07037c12 */ /* 0x000fc6000f8e9632 */
[----:B------:R-:W-:Y:S01]  /*9cc0*/  FFMA.FTZ R7, R149, UR19, -R13 ;  /* 0x0000001395077c23 */ /* 0x000fe2000801080d */
[----:B------:R-:W-:Y:S01]  /*9cd0*/  LOP3.LUT R6, R41, UR10, R6, 0x96, !PT ;  /* 0x0000000a29067c12 */ /* 0x000fe2000f8e9606 */
[----:B------:R1:W2:Y:S01]  /*9ce0*/  MUFU.EX2 R146, R4 ;  /* 0x0000000400927308 */ /* 0x0002a20000000800 */
[----:B------:R-:W-:Y:S01]  /*9cf0*/  HMMA.16816.F32.BF16 R112, R16, R26, R112 ;  /* 0x0000001a1070723c */ /* 0x000fe20000041870 */
[----:B------:R-:W-:Y:S02]  /*9d00*/  LDSM.16.MT88.4 R24, [R178+0x7000] ;  /* 0x00700000b218783b */ /* 0x000fe40000004200 */
[----:B------:R-:W-:-:S04]  /*9d10*/  IMAD.WIDE.U32 R42, R6, -0x2daee0ad, RZ ;  /* 0xd2511f53062a7825 */ /* 0x000fc800078e00ff */
[----:B------:R-:W-:Y:S01]  /*9d20*/  FFMA.FTZ R6, R166, UR19, -R20 ;  /* 0x00000013a6067c23 */ /* 0x000fe20008010814 */
[C---:B------:R-:W-:Y:S01]  /*9d30*/  HMMA.16816.F32.BF16 R120, R16.reuse, R28, R120 ;  /* 0x0000001c1078723c */ /* 0x040fe20000041878 */
[----:B------:R3:W-:Y:S05]  /*9d40*/  MUFU.EX2 R145, R7 ;  /* 0x0000000700917308 */ /* 0x0007ea0000000800 */
[----:B------:R-:W-:Y:S01]  /*9d50*/  HMMA.16816.F32.BF16 R68, R16, R30, R68 ;  /* 0x0000001e1044723c */ /* 0x000fe20000041844 */
[----:B------:R-:W4:Y:S02]  /*9d60*/  LDSM.16.MT88.4 R28, [R177+0x7000] ;  /* 0x00700000b11c783b */ /* 0x000f240000004200 */
[----:B------:R-:W-:Y:S01]  /*9d70*/  MUFU.EX2 R143, R6 ;  /* 0x00000006008f7308 */ /* 0x000fe20000000800 */
[----:B-1----:R-:W-:-:S02]  /*9d80*/  IMAD.WIDE.U32 R4, R3, -0x2daee0ad, RZ ;  /* 0xd2511f5303047825 */ /* 0x002fc400078e00ff */
[C---:B------:R-:W-:Y:S03]  /*9d90*/  HMMA.16816.F32.BF16 R72, R16.reuse, R32, R72 ;  /* 0x000000201048723c */ /* 0x040fe60000041848 */
[----:B------:R-:W-:Y:S01]  /*9da0*/  LOP3.LUT R3, R5, UR9, R2, 0x96, !PT ;  /* 0x0000000905037c12 */ /* 0x000fe2000f8e9602 */
[----:B------:R-:W-:Y:S01]  /*9db0*/  FFMA.FTZ R5, R151, UR19, -R13 ;  /* 0x0000001397057c23 */ /* 0x000fe2000801080d */
[----:B------:R-:W-:Y:S01]  /*9dc0*/  LOP3.LUT R2, R43, UR5, R4, 0x96, !PT ;  /* 0x000000052b027c12 */ /* 0x000fe2000f8e9604 */
[C---:B------:R-:W-:Y:S01]  /*9dd0*/  HMMA.16816.F32.BF16 R80, R16.reuse, R34, R80 ;  /* 0x000000221050723c */ /* 0x040fe20000041850 */
[----:B------:R-:W1:Y:S01]  /*9de0*/  LDSM.16.MT88.4 R32, [R180+0x7000] ;  /* 0x00700000b420783b */ /* 0x000e620000004200 */
[----:B------:R-:W-:Y:S01]  /*9df0*/  IMAD.WIDE.U32 R44, R3, -0x326172a9, RZ ;  /* 0xcd9e8d57032c7825 */ /* 0x000fe200078e00ff */
[----:B------:R5:W-:Y:S03]  /*9e00*/  MUFU.EX2 R144, R5 ;  /* 0x0000000500907308 */ /* 0x000be60000000800 */
[----:B------:R-:W-:Y:S01]  /*9e10*/  IMAD.WIDE.U32 R2, R2, -0x326172a9, RZ ;  /* 0xcd9e8d5702027825 */ /* 0x000fe200078e00ff */
[----:B------:R-:W-:Y:S04]  /*9e20*/  HMMA.16816.F32.BF16 R136, R16, R36, R136 ;  /* 0x000000241088723c */ /* 0x000fe80000041888 */
[----:B------:R-:W-:-:S02]  /*9e30*/  LOP3.LUT R4, R3, UR17, R44, 0x96, !PT ;  /* 0x0000001103047c12 */ /* 0x000fc4000f8e962c */
[C---:B------:R-:W-:Y:S01]  /*9e40*/  LOP3.LUT R3, R2.reuse, 0xffff, RZ, 0xc0, !PT ;  /* 0x0000ffff02037812 */ /* 0x040fe200078ec0ff */
[----:B------:R-:W-:Y:S01]  /*9e50*/  HMMA.16816.F32.BF16 R92, R16, R38, R92 ;  /* 0x00000026105c723c */ /* 0x000fe2000004185c */
[----:B---3--:R-:W-:Y:S01]  /*9e60*/  LOP3.LUT R7, R2, 0xff, RZ, 0xc0, !PT ;  /* 0x000000ff02077812 */ /* 0x008fe200078ec0ff */
[----:B------:R-:W3:Y:S01]  /*9e70*/  LDSM.16.MT88.4 R36, [R179+0x7000] ;  /* 0x00700000b324783b */ /* 0x000ee20000004200 */
[--C-:B------:R-:W-:Y:S02]  /*9e80*/  SHF.R.U32.HI R21, RZ, 0x10, R2.reuse ;  /* 0x00000010ff157819 */ /* 0x100fe40000011602 */
[----:B------:R-:W-:Y:S01]  /*9e90*/  SHF.R.U32.HI R15, RZ, 0x18, R2 ;  /* 0x00000018ff0f7819 */ /* 0x000fe20000011602 */
[--C-:B-----5:R-:W-:Y:S01]  /*9ea0*/  FFMA.FTZ R5, R165, UR19, -R20.reuse ;  /* 0x00000013a5057c23 */ /* 0x120fe20008010814 */
[----:B------:R-:W-:Y:S01]  /*9eb0*/  FFMA.FTZ R2, R160, UR19, -R20 ;  /* 0x00000013a0027c23 */ /* 0x000fe20008010814 */
[----:B------:R-:W-:Y:S01]  /*9ec0*/  SHF.R.U32.HI R3, RZ, 0x8, R3 ;  /* 0x00000008ff037819 */ /* 0x000fe20000011603 */
[----:B------:R-:W-:Y:S01]  /*9ed0*/  IMAD.WIDE.U32 R16, R23, -0x2daee0ad, RZ ;  /* 0xd2511f5317107825 */ /* 0x000fe200078e00ff */
[----:B------:R5:W4:Y:S01]  /*9ee0*/  MUFU.EX2 R142, R5 ;  /* 0x00000005008e7308 */ /* 0x000b220000000800 */
[----:B------:R-:W-:-:S02]  /*9ef0*/  LOP3.LUT R14, R4, 0xff, RZ, 0xc0, !PT ;  /* 0x000000ff040e7812 */ /* 0x000fc400078ec0ff */
[----:B------:R-:W-:Y:S01]  /*9f00*/  PRMT R22, R7, 0x5410, R3 ;  /* 0x0000541007167816 */ /* 0x000fe20000000003 */
[----:B------:R-:W-:Y:S01]  /*9f10*/  FFMA.FTZ R3, R161, UR19, -R20 ;  /* 0x00000013a1037c23 */ /* 0x000fe20008010814 */
[----:B------:R-:W-:Y:S02]  /*9f20*/  SHF.R.U32.HI R7, RZ, 0x18, R4 ;  /* 0x00000018ff077819 */ /* 0x000fe40000011604 */
[----:B------:R-:W-:Y:S01]  /*9f30*/  LOP3.LUT R6, R21, 0xff, RZ, 0xc0, !PT ;  /* 0x000000ff15067812 */ /* 0x000fe200078ec0ff */
[----:B------:R2:W-:Y:S08]  /*9f40*/  MUFU.EX2 R141, R2 ;  /* 0x00000002008d7308 */ /* 0x0005f00000000800 */
[----:B------:R1:W3:Y:S01]  /*9f50*/  MUFU.EX2 R140, R3 ;  /* 0x00000003008c7308 */ /* 0x0002e20000000800 */
[----:B-----5:R-:W-:-:S04]  /*9f60*/  LOP3.LUT R5, R4, 0xffff, RZ, 0xc0, !PT ;  /* 0x0000ffff04057812 */ /* 0x020fc800078ec0ff */
[----:B------:R-:W-:Y:S02]  /*9f70*/  SHF.R.U32.HI R5, RZ, 0x8, R5 ;  /* 0x00000008ff057819 */ /* 0x000fe40000011605 */
[----:B--2---:R-:W-:Y:S02]  /*9f80*/  SHF.R.U32.HI R2, RZ, 0x10, R4 ;  /* 0x00000010ff027819 */ /* 0x004fe40000011604 */
[----:B------:R-:W-:Y:S02]  /*9f90*/  PRMT R5, R14, 0x5410, R5 ;  /* 0x000054100e057816 */ /* 0x000fe40000000005 */
[----:B------:R-:W-:Y:S02]  /*9fa0*/  LOP3.LUT R4, R2, 0xff, RZ, 0xc0, !PT ;  /* 0x000000ff02047812 */ /* 0x000fe400078ec0ff */
[----:B------:R-:W-:Y:S01]  /*9fb0*/  PRMT R14, R6, 0x5410, R15 ;  /* 0x00005410060e7816 */ /* 0x000fe2000000000f */
[--C-:B------:R-:W-:Y:S01]  /*9fc0*/  FFMA.FTZ R6, R167, UR19, -R8.reuse ;  /* 0x00000013a7067c23 */ /* 0x100fe20008010808 */
[----:B------:R-:W-:Y:S01]  /*9fd0*/  HSET2.LE.AND R2, R5, R201, PT ;  /* 0x000000c905027233 */ /* 0x000fe20003803000 */
[----:B------:R-:W-:Y:S01]  /*9fe0*/  FFMA.FTZ R15, R169, UR19, -R8 ;  /* 0x00000013a90f7c23 */ /* 0x000fe20008010808 */
[----:B-1----:R-:W-:Y:S01]  /*9ff0*/  F2FP.BF16.F32.PACK_AB R3, R146, R147 ;  /* 0x000000939203723e */ /* 0x002fe200000010ff */
[----:B------:R1:W-:Y:S01]  /*a000*/  MUFU.EX2 R103, R6 ;  /* 0x0000000600677308 */ /* 0x0003e20000000800 */
[----:B------:R-:W-:-:S02]  /*a010*/  PRMT R5, R4, 0x5410, R7 ;  /* 0x0000541004057816 */ /* 0x000fc40000000007 */
[----:B------:R-:W-:Y:S02]  /*a020*/  LOP3.LUT R4, R2, R3, RZ, 0xc0, !PT ;  /* 0x0000000302047212 */ /* 0x000fe400078ec0ff */
[----:B----4-:R-:W-:Y:S02]  /*a030*/  F2FP.BF16.F32.PACK_AB R3, R143, R142 ;  /* 0x0000008e8f03723e */ /* 0x010fe400000010ff */
[--C-:B------:R-:W-:Y:S01]  /*a040*/  HSET2.LE.AND R2, R5, R201.reuse, PT ;  /* 0x000000c905027233 */ /* 0x100fe20003803000 */
[----:B------:R-:W-:Y:S01]  /*a050*/  MUFU.EX2 R99, R15 ;  /* 0x0000000f00637308 */ /* 0x000fe20000000800 */
[----:B------:R-:W-:Y:S02]  /*a060*/  HSET2.LE.AND R7, R14, R201, PT ;  /* 0x000000c90e077233 */ /* 0x000fe40003803000 */
[----:B---3--:R-:W-:Y:S02]  /*a070*/  F2FP.BF16.F32.PACK_AB R14, R140, R141 ;  /* 0x0000008d8c0e723e */ /* 0x008fe400000010ff */
[----:B------:R-:W-:-:S02]  /*a080*/  LOP3.LUT R5, R2, R3, RZ, 0xc0, !PT ;  /* 0x0000000302057212 */ /* 0x000fc400078ec0ff */
[----:B------:R-:W-:Y:S01]  /*a090*/  HSET2.LE.AND R2, R22, R201, PT ;  /* 0x000000c916027233 */ /* 0x000fe20003803000 */
[----:B-1----:R-:W-:Y:S01]  /*a0a0*/  FFMA.FTZ R6, R168, UR19, -R8 ;  /* 0x00000013a8067c23 */ /* 0x002fe20008010808 */
[----:B------:R-:W-:Y:S02]  /*a0b0*/  F2FP.BF16.F32.PACK_AB R3, R144, R145 ;  /* 0x000000919003723e */ /* 0x000fe400000010ff */
[----:B------:R-:W-:Y:S01]  /*a0c0*/  LOP3.LUT R7, R7, R14, RZ, 0xc0, !PT ;  /* 0x0000000e07077212 */ /* 0x000fe200078ec0ff */
[----:B------:R1:W-:Y:S01]  /*a0d0*/  MUFU.EX2 R101, R6 ;  /* 0x0000000600657308 */ /* 0x0003e20000000800 */
[----:B------:R-:W-:Y:S02]  /*a0e0*/  LOP3.LUT R14, R17, UR13, R102, 0x96, !PT ;  /* 0x0000000d110e7c12 */ /* 0x000fe4000f8e9666 */
[----:B-1----:R-:W-:Y:S01]  /*a0f0*/  LOP3.LUT R6, R2, R3, RZ, 0xc0, !PT ;  /* 0x0000000302067212 */ /* 0x002fe200078ec0ff */
[----:B------:R-:W-:Y:S01]  /*a100*/  FFMA.FTZ R3, R162, UR19, -R8 ;  /* 0x00000013a2037c23 */ /* 0x000fe20008010808 */
[----:B------:R-:W-:-:S03]  /*a110*/  LOP3.LUT R2, R47, UR14, R48, 0x96, !PT ;  /* 0x0000000e2f027c12 */ /* 0x000fc6000f8e9630 */
[----:B------:R1:W-:Y:S02]  /*a120*/  MUFU.EX2 R100, R3 ;  /* 0x0000000300647308 */ /* 0x0003e40000000800 */
[C---:B------:R-:W-:Y:S06]  /*a130*/  HMMA.16816.F32.BF16 R56, R4.reuse, R28, R56 ;  /* 0x0000001c0438723c */ /* 0x040fec0000041838 */
[C---:B------:R-:W-:Y:S06]  /*a140*/  HMMA.16816.F32.BF16 R60, R4.reuse, R30, R60 ;  /* 0x0000001e043c723c */ /* 0x040fec000004183c */
[----:B------:R-:W-:Y:S01]  /*a150*/  HMMA.16816.F32.BF16 R124, R4, R32, R124 ;  /* 0x00000020047c723c */ /* 0x000fe2000004187c */
[----:B-1----:R-:W-:-:S05]  /*a160*/  IMAD.WIDE.U32 R2, R2, -0x2daee0ad, RZ ;  /* 0xd2511f5302027825 */ /* 0x002fca00078e00ff */
[----:B------:R-:W-:Y:S01]  /*a170*/  HMMA.16816.F32.BF16 R128, R4, R34, R128 ;  /* 0x000000220480723c */ /* 0x000fe20000041880 */
[----:B------:R-:W-:Y:S01]  /*a180*/  LOP3.LUT R15, R3, UR11, R16, 0x96, !PT ;  /* 0x0000000b030f7c12 */ /* 0x000fe2000f8e9610 */
[----:B------:R-:W-:-:S04]  /*a190*/  IMAD.WIDE.U32 R16, R14, -0x326172a9, RZ ;  /* 0xcd9e8d570e107825 */ /* 0x000fc800078e00ff */
[----:B------:R-:W-:Y:S01]  /*a1a0*/  FFMA.FTZ R3, R163, UR19, -R8 ;  /* 0x00000013a3037c23 */ /* 0x000fe20008010808 */
[C---:B------:R-:W-:Y:S01]  /*a1b0*/  HMMA.16816.F32.BF16 R76, R4.reuse, R24, R76 ;  /* 0x00000018044c723c */ /* 0x040fe2000004184c */
[----:B------:R-:W-:Y:S02]  /*a1c0*/  IMAD.WIDE.U32 R22, R15, -0x326172a9, RZ ;  /* 0xcd9e8d570f167825 */ /* 0x000fe400078e00ff */
[----:B------:R1:W-:Y:S03]  /*a1d0*/  MUFU.EX2 R98, R3 ;  /* 0x0000000300627308 */ /* 0x0003e60000000800 */
[----:B------:R-:W-:Y:S01]  /*a1e0*/  LOP3.LUT R16, R23, UR10, R16, 0x96, !PT ;  /* 0x0000000a17107c12 */ /* 0x000fe2000f8e9610 */
[----:B------:R-:W-:Y:S04]  /*a1f0*/  HMMA.16816.F32.BF16 R132, R4, R26, R132 ;  /* 0x0000001a0484723c */ /* 0x000fe80000041884 */
[----:B------:R-:W-:-:S02]  /*a200*/  IMAD.WIDE.U32 R18, R16, -0x2daee0ad, RZ ;  /* 0xd2511f5310127825 */ /* 0x000fc400078e00ff */
[----:B------:R-:W-:Y:S01]  /*a210*/  HMMA.16816.F32.BF16 R84, R4, R36, R84 ;  /* 0x000000240454723c */ /* 0x000fe20000041854 */
[----:B-1----:R-:W-:Y:S01]  /*a220*/  LOP3.LUT R3, R17, UR12, R46, 0x96, !PT ;  /* 0x0000000c11037c12 */ /* 0x002fe2000f8e962e */
[----:B------:R-:W-:-:S04]  /*a230*/  FFMA.FTZ R17, R170, UR19, -R8 ;  /* 0x00000013aa117c23 */ /* 0x000fc80008010808 */
[----:B------:R-:W-:Y:S01]  /*a240*/  HMMA.16816.F32.BF16 R48, R4, R38, R88 ;  /* 0x000000260430723c */ /* 0x000fe20000041858 */
[----:B------:R-:W-:Y:S01]  /*a250*/  IMAD.WIDE.U32 R14, R3, -0x2daee0ad, RZ ;  /* 0xd2511f53030e7825 */ /* 0x000fe200078e00ff */
[----:B------:R1:W-:Y:S05]  /*a260*/  MUFU.EX2 R97, R17 ;  /* 0x0000001100617308 */ /* 0x0003ea0000000800 */
[----:B------:R-:W-:Y:S01]  /*a270*/  FFMA.FTZ R5, R175, UR19, -R0 ;  /* 0x00000013af057c23 */ /* 0x000fe20008010800 */
[----:B------:R-:W-:Y:S01]  /*a280*/  LOP3.LUT R3, R15, UR9, R2, 0x96, !PT ;  /* 0x000000090f037c12 */ /* 0x000fe2000f8e9602 */
[----:B------:R-:W-:Y:S01]  /*a290*/  FFMA.FTZ R15, R174, UR19, -R0 ;  /* 0x00000013ae0f7c23 */ /* 0x000fe20008010800 */
[----:B------:R-:W-:Y:S01]  /*a2a0*/  LOP3.LUT R2, R19, UR5, R14, 0x96, !PT ;  /* 0x0000000513027c12 */ /* 0x000fe2000f8e960e */
[----:B------:R-:W-:Y:S01]  /*a2b0*/  FFMA.FTZ R14, R196, UR19, -R0 ;  /* 0x00000013c40e7c23 */ /* 0x000fe20008010800 */
[----:B------:R-:W-:Y:S08]  /*a2c0*/  MUFU.EX2 R66, R5 ;  /* 0x0000000500427308 */ /* 0x000ff00000000800 */
[----:B------:R2:W-:Y:S01]  /*a2d0*/  MUFU.EX2 R96, R15 ;  /* 0x0000000f00607308 */ /* 0x0005e20000000800 */
[----:B-1----:R-:W-:-:S04]  /*a2e0*/  IMAD.WIDE.U32 R16, R3, -0x326172a9, RZ ;  /* 0xcd9e8d5703107825 */ /* 0x002fc800078e00ff */
[----:B------:R-:W-:-:S03]  /*a2f0*/  IMAD.WIDE.U32 R2, R2, -0x326172a9, RZ ;  /* 0xcd9e8d5702027825 */ /* 0x000fc600078e00ff */
[----:B------:R1:W3:Y:S02]  /*a300*/  MUFU.EX2 R67, R14 ;  /* 0x0000000e00437308 */ /* 0x0002e40000000800 */
[----:B------:R-:W-:Y:S02]  /*a310*/  LOP3.LUT R4, R3, UR17, R16, 0x96, !PT ;  /* 0x0000001103047c12 */ /* 0x000fe4000f8e9610 */
[----:B------:R-:W-:Y:S02]  /*a320*/  LOP3.LUT R3, R2, 0xffff, RZ, 0xc0, !PT ;  /* 0x0000ffff02037812 */ /* 0x000fe400078ec0ff */
[----:B------:R-:W-:Y:S02]  /*a330*/  SHF.R.U32.HI R6, RZ, 0x10, R2 ;  /* 0x00000010ff067819 */ /* 0x000fe40000011602 */
[----:B------:R-:W-:Y:S02]  /*a340*/  SHF.R.U32.HI R7, RZ, 0x8, R3 ;  /* 0x00000008ff077819 */ /* 0x000fe40000011603 */
[----:B------:R-:W-:Y:S01]  /*a350*/  LOP3.LUT R3, R6, 0xff, RZ, 0xc0, !PT ;  /* 0x000000ff06037812 */ /* 0x000fe200078ec0ff */
[----:B------:R-:W-:Y:S01]  /*a360*/  FFMA.FTZ R6, R172, UR19, -R0 ;  /* 0x00000013ac067c23 */ /* 0x000fe20008010800 */
[----:B--2---:R-:W-:-:S02]  /*a370*/  LOP3.LUT R15, R2, 0xff, RZ, 0xc0, !PT ;  /* 0x000000ff020f7812 */ /* 0x004fc400078ec0ff */
[----:B------:R-:W-:Y:S01]  /*a380*/  SHF.R.U32.HI R5, RZ, 0x18, R2 ;  /* 0x00000018ff057819 */ /* 0x000fe20000011602 */
[----:B------:R-:W2:Y:S01]  /*a390*/  MUFU.EX2 R65, R6 ;  /* 0x0000000600417308 */ /* 0x000ea20000000800 */
[----:B------:R-:W-:Y:S02]  /*a3a0*/  LOP3.LUT R2, R4, 0xffff, RZ, 0xc0, !PT ;  /* 0x0000ffff04027812 */ /* 0x000fe400078ec0ff */
[----:B------:R-:W-:Y:S02]  /*a3b0*/  PRMT R15, R15, 0x5410, R7 ;  /* 0x000054100f0f7816 */ /* 0x000fe40000000007 */
[----:B------:R-:W-:Y:S02]  /*a3c0*/  SHF.R.U32.HI R7, RZ, 0x8, R2 ;  /* 0x00000008ff077819 */ /* 0x000fe40000011602 */
[----:B------:R-:W-:Y:S01]  /*a3d0*/  PRMT R16, R3, 0x5410, R5 ;  /* 0x0000541003107816 */ /* 0x000fe20000000005 */
[----:B------:R-:W-:Y:S01]  /*a3e0*/  FFMA.FTZ R3, R152, UR19, -R13 ;  /* 0x0000001398037c23 */ /* 0x000fe2000801080d */
[----:B------:R-:W-:-:S02]  /*a3f0*/  SHF.R.U32.HI R2, RZ, 0x10, R4 ;  /* 0x00000010ff027819 */ /* 0x000fc40000011604 */
[----:B-1----:R-:W-:Y:S01]  /*a400*/  LOP3.LUT R14, R4, 0xff, RZ, 0xc0, !PT ;  /* 0x000000ff040e7812 */ /* 0x002fe200078ec0ff */
[----:B------:R1:W-:Y:S01]  /*a410*/  MUFU.EX2 R64, R3 ;  /* 0x0000000300407308 */ /* 0x0003e20000000800 */
[----:B------:R-:W-:Y:S02]  /*a420*/  SHF.R.U32.HI R5, RZ, 0x18, R4 ;  /* 0x00000018ff057819 */ /* 0x000fe40000011604 */
[----:B------:R-:W-:Y:S02]  /*a430*/  LOP3.LUT R4, R2, 0xff, RZ, 0xc0, !PT ;  /* 0x000000ff02047812 */ /* 0x000fe400078ec0ff */
[----:B------:R-:W-:Y:S02]  /*a440*/  HSET2.LE.AND R2, R15, R201, PT ;  /* 0x000000c90f027233 */ /* 0x000fe40003803000 */
[----:B------:R-:W-:Y:S01]  /*a450*/  PRMT R14, R14, 0x5410, R7 ;  /* 0x000054100e0e7816 */ /* 0x000fe20000000007 */
[----:B------:R-:W-:Y:S01]  /*a460*/  FFMA.FTZ R7, R153, UR19, -R13 ;  /* 0x0000001399077c23 */ /* 0x000fe2000801080d */
[----:B------:R-:W-:-:S02]  /*a470*/  PRMT R5, R4, 0x5410, R5 ;  /* 0x0000541004057816 */ /* 0x000fc40000000005 */
[----:B---3--:R-:W-:Y:S01]  /*a480*/  F2FP.BF16.F32.PACK_AB R15, R67, R96 ;  /* 0x00000060430f723e */ /* 0x008fe200000010ff */
[----:B------:R3:W4:Y:S01]  /*a490*/  MUFU.EX2 R47, R7 ;  /* 0x00000007002f7308 */ /* 0x0007220000000800 */
[--C-:B------:R-:W-:Y:S02]  /*a4a0*/  HSET2.LE.AND R4, R14, R201.reuse, PT ;  /* 0x000000c90e047233 */ /* 0x100fe40003803000 */
[----:B------:R-:W-:Y:S02]  /*a4b0*/  HSET2.LE.AND R14, R5, R201, PT ;  /* 0x000000c9050e7233 */ /* 0x000fe40003803000 */
[----:B-1----:R-:W-:Y:S02]  /*a4c0*/  F2FP.BF16.F32.PACK_AB R3, R99, R100 ;  /* 0x000000646303723e */ /* 0x002fe400000010ff */
[----:B------:R-:W-:Y:S02]  /*a4d0*/  F2FP.BF16.F32.PACK_AB R5, R101, R103 ;  /* 0x000000676505723e */ /* 0x000fe400000010ff */
[----:B------:R-:W-:-:S02]  /*a4e0*/  LOP3.LUT R6, R2, R3, RZ, 0xc0, !PT ;  /* 0x0000000302067212 */ /* 0x000fc400078ec0ff */
[----:B------:R-:W-:Y:S01]  /*a4f0*/  HSET2.LE.AND R2, R16, R201, PT ;  /* 0x000000c910027233 */ /* 0x000fe20003803000 */
[--C-:B------:R-:W-:Y:S01]  /*a500*/  FFMA.FTZ R16, R154, UR19, -R13.reuse ;  /* 0x000000139a107c23 */ /* 0x100fe2000801080d */
[----:B--2---:R-:W-:Y:S02]  /*a510*/  F2FP.BF16.F32.PACK_AB R3, R65, R66 ;  /* 0x000000424103723e */ /* 0x004fe400000010ff */
[----:B------:R-:W-:Y:S01]  /*a520*/  LOP3.LUT R4, R4, R5, RZ, 0xc0, !PT ;  /* 0x0000000504047212 */ /* 0x000fe200078ec0ff */
[----:B------:R1:W-:Y:S01]  /*a530*/  MUFU.EX2 R46, R16 ;  /* 0x00000010002e7308 */ /* 0x0003e20000000800 */
[----:B---3--:R-:W-:Y:S01]  /*a540*/  LOP3.LUT R7, R2, R3, RZ, 0xc0, !PT ;  /* 0x0000000302077212 */ /* 0x008fe200078ec0ff */
[----:B------:R-:W-:Y:S01]  /*a550*/  FFMA.FTZ R3, R155, UR19, -R13 ;  /* 0x000000139b037c23 */ /* 0x000fe2000801080d */
[----:B------:R-:W-:Y:S02]  /*a560*/  LOP3.LUT R2, R17, UR8, R22, 0x96, !PT ;  /* 0x0000000811027c12 */ /* 0x000fe4000f8e9616 */
[----:B------:R-:W-:-:S02]  /*a570*/  LOP3.LUT R13, R45, UR8, R40, 0x96, !PT ;  /* 0x000000082d0d7c12 */ /* 0x000fc4000f8e9628 */
[----:B------:R-:W-:Y:S01]  /*a580*/  LOP3.LUT R5, R14, R15, RZ, 0xc0, !PT ;  /* 0x0000000f0e057212 */ /* 0x000fe200078ec0ff */
[----:B------:R2:W-:Y:S01]  /*a590*/  MUFU.EX2 R45, R3 ;  /* 0x00000003002d7308 */ /* 0x0005e20000000800 */
[----:B------:R-:W-:-:S05]  /*a5a0*/  IMAD.WIDE.U32 R14, R2, -0x2daee0ad, RZ ;  /* 0xd2511f53020e7825 */ /* 0x000fca00078e00ff */
[----:B------:R-:W-:Y:S01]  /*a5b0*/  HMMA.16816.F32.BF16 R108, R4, R28, R108 ;  /* 0x0000001c046c723c */ /* 0x000fe2000004186c */
[----:B-1----:R-:W-:-:S05]  /*a5c0*/  FFMA.FTZ R16, R171, UR19, -R20 ;  /* 0x00000013ab107c23 */ /* 0x002fca0008010814 */
[----:B------:R-:W-:Y:S01]  /*a5d0*/  HMMA.16816.F32.BF16 R120, R4, R32, R120 ;  /* 0x000000200478723c */ /* 0x000fe20000041878 */
[----:B------:R1:W-:Y:S01]  /*a5e0*/  MUFU.EX2 R44, R16 ;  /* 0x00000010002c7308 */ /* 0x0003e20000000800 */
[----:B--2---:R-:W-:Y:S01]  /*a5f0*/  IMAD.WIDE.U32 R2, R13, -0x2daee0ad, RZ ;  /* 0xd2511f530d027825 */ /* 0x004fe200078e00ff */
[----:B------:R-:W-:-:S03]  /*a600*/  LOP3.LUT R13, R15, UR18, R18, 0x96, !PT ;  /* 0x000000120f0d7c12 */ /* 0x000fc6000f8e9612 */
[----:B------:R-:W-:Y:S01]  /*a610*/  HMMA.16816.F32.BF16 R72, R4, R24, R72 ;  /* 0x000000180448723c */ /* 0x000fe20000041848 */
[----:B------:R-:W-:Y:S02]  /*a620*/  LOP3.LUT R17, R2, 0xffff, RZ, 0xc0, !PT ;  /* 0x0000ffff02117812 */ /* 0x000fe400078ec0ff */
[----:B------:R-:W-:-:S03]  /*a630*/  LOP3.LUT R3, R3, UR18, R42, 0x96, !PT ;  /* 0x0000001203037c12 */ /* 0x000fc6000f8e962a */
[C---:B------:R-:W-:Y:S01]  /*a640*/  HMMA.16816.F32.BF16 R136, R4.reuse, R36, R136 ;  /* 0x000000240488723c */ /* 0x040fe20000041888 */
[----:B------:R-:W-:Y:S02]  /*a650*/  LOP3.LUT R19, R2, 0xff, RZ, 0xc0, !PT ;  /* 0x000000ff02137812 */ /* 0x000fe400078ec0ff */
[----:B------:R-:W-:Y:S01]  /*a660*/  SHF.R.U32.HI R18, RZ, 0x10, R2 ;  /* 0x00000010ff127819 */ /* 0x000fe20000011602 */
[----:B-1----:R-:W-:Y:S01]  /*a670*/  FFMA.FTZ R16, R173, UR19, -R20 ;  /* 0x00000013ad107c23 */ /* 0x002fe20008010814 */
[----:B------:R-:W-:Y:S01]  /*a680*/  SHF.R.U32.HI R21, RZ, 0x18, R2 ;  /* 0x00000018ff157819 */ /* 0x000fe20000011602 */
[--C-:B------:R-:W-:Y:S01]  /*a690*/  FFMA.FTZ R2, R192, UR19, -R20.reuse ;  /* 0x00000013c0027c23 */ /* 0x100fe20008010814 */
[----:B------:R-:W-:Y:S01]  /*a6a0*/  SHF.R.U32.HI R17, RZ, 0x8, R17 ;  /* 0x00000008ff117819 */ /* 0x000fe20000011611 */
[----:B------:R1:W2:Y:S01]  /*a6b0*/  MUFU.EX2 R43, R16 ;  /* 0x00000010002b7308 */ /* 0x0002a20000000800 */
[----:B------:R-:W-:Y:S01]  /*a6c0*/  LOP3.LUT R18, R18, 0xff, RZ, 0xc0, !PT ;  /* 0x000000ff12127812 */ /* 0x000fe200078ec0ff */
[C---:B------:R-:W-:Y:S01]  /*a6d0*/  HMMA.16816.F32.BF16 R28, R4.reuse, R30, R112 ;  /* 0x0000001e041c723c */ /* 0x040fe20000041870 */
[----:B------:R-:W-:Y:S01]  /*a6e0*/  PRMT R22, R19, 0x5410, R17 ;  /* 0x0000541013167816 */ /* 0x000fe20000000011 */
[----:B------:R-:W-:Y:S01]  /*a6f0*/  FFMA.FTZ R17, R193, UR19, -R20 ;  /* 0x00000013c1117c23 */ /* 0x000fe20008010814 */
[----:B------:R-:W-:Y:S01]  /*a700*/  PRMT R19, R18, 0x5410, R21 ;  /* 0x0000541012137816 */ /* 0x000fe20000000015 */
[--C-:B------:R-:W-:Y:S01]  /*a710*/  FFMA.FTZ R18, R194, UR19, -R8.reuse ;  /* 0x00000013c2127c23 */ /* 0x100fe20008010808 */
[----:B------:R-:W-:Y:S01]  /*a720*/  FFMA.FTZ R8, R195, UR19, -R8 ;  /* 0x00000013c3087c23 */ /* 0x000fe20008010808 */
[----:B------:R3:W-:Y:S01]  /*a730*/  MUFU.EX2 R42, R2 ;  /* 0x00000002002a7308 */ /* 0x0007e20000000800 */
[C---:B------:R-:W-:Y:S01]  /*a740*/  HMMA.16816.F32.BF16 R32, R4.reuse, R34, R68 ;  /* 0x000000220420723c */ /* 0x040fe20000041844 */
[----:B------:R-:W5:Y:S04]  /*a750*/  LDSM.16.MT88.4 R112, [R177+0x7800] ;  /* 0x00780000b170783b */ /* 0x000f680000004200 */
[----:B------:R-:W5:Y:S01]  /*a760*/  LDSM.16.MT88.4 R68, [R180+0x7800] ;  /* 0x00780000b444783b */ /* 0x000f620000004200 */
[C---:B------:R-:W-:Y:S01]  /*a770*/  HMMA.16816.F32.BF16 R24, R4.reuse, R26, R80 ;  /* 0x0000001a0418723c */ /* 0x040fe20000041850 */
[----:B------:R4:W5:Y:S01]  /*a780*/  MUFU.EX2 R41, R17 ;  /* 0x0000001100297308 */ /* 0x0009620000000800 */
[C---:B-1----:R-:W-:Y:S01]  /*a790*/  LOP3.LUT R16, R3.reuse, 0xffff, RZ, 0xc0, !PT ;  /* 0x0000ffff03107812 */ /* 0x042fe200078ec0ff */
[----:B------:R-:W1:Y:S03]  /*a7a0*/  LDSM.16.MT88.4 R80, [R178+0x7800] ;  /* 0x00780000b250783b */ /* 0x000e660000004200 */
[----:B------:R-:W-:Y:S01]  /*a7b0*/  SHF.R.U32.HI R16, RZ, 0x8, R16 ;  /* 0x00000008ff107819 */ /* 0x000fe20000011610 */
[----:B------:R-:W-:Y:S02]  /*a7c0*/  HMMA.16816.F32.BF16 R36, R4, R38, R92 ;  /* 0x000000260424723c */ /* 0x000fe4000004185c */
[----:B------:R2:W-:Y:S01]  /*a7d0*/  MUFU.EX2 R23, R8 ;  /* 0x0000000800177308 */ /* 0x0005e20000000800 */
[----:B---3--:R-:W-:-:S04]  /*a7e0*/  LOP3.LUT R2, R3, 0xff, RZ, 0xc0, !PT ;  /* 0x000000ff03027812 */ /* 0x008fc800078ec0ff */
[----:B------:R-:W-:Y:S01]  /*a7f0*/  PRMT R2, R2, 0x5410, R16 ;  /* 0x0000541002027816 */ /* 0x000fe20000000010 */
[----:B------:R-:W-:Y:S01]  /*a800*/  FFMA.FTZ R4, R200, UR19, -R0 ;  /* 0x00000013c8047c23 */ /* 0x000fe20008010800 */
[--C-:B------:R-:W-:Y:S01]  /*a810*/  SHF.R.U32.HI R16, RZ, 0x10, R3.reuse ;  /* 0x00000010ff107819 */ /* 0x100fe20000011603 */
[----:B------:R-:W3:Y:S01]  /*a820*/  MUFU.EX2 R40, R18 ;  /* 0x0000001200287308 */ /* 0x000ee20000000800 */
[----:B----4-:R-:W-:Y:S02]  /*a830*/  SHF.R.U32.HI R17, RZ, 0x18, R3 ;  /* 0x00000018ff117819 */ /* 0x010fe40000011603 */
[----:B------:R-:W-:Y:S02]  /*a840*/  LOP3.LUT R16, R16, 0xff, RZ, 0xc0, !PT ;  /* 0x000000ff10107812 */ /* 0x000fe400078ec0ff */
[----:B------:R-:W-:Y:S02]  /*a850*/  HSET2.LE.AND R2, R2, R201, PT ;  /* 0x000000c902027233 */ /* 0x000fe40003803000 */
[----:B------:R-:W-:-:S02]  /*a860*/  F2FP.BF16.F32.PACK_AB R3, R47, R64 ;  /* 0x000000402f03723e */ /* 0x000fc400000010ff */
[----:B------:R-:W-:Y:S02]  /*a870*/  PRMT R16, R16, 0x5410, R17 ;  /* 0x0000541010107816 */ /* 0x000fe40000000011 */
[----:B------:R-:W-:Y:S02]  /*a880*/  LOP3.LUT R88, R2, R3, RZ, 0xc0, !PT ;  /* 0x0000000302587212 */ /* 0x000fe400078ec0ff */
[----:B--2---:R-:W-:Y:S02]  /*a890*/  F2FP.BF16.F32.PACK_AB R3, R43, R44 ;  /* 0x0000002c2b03723e */ /* 0x004fe400000010ff */
[--C-:B------:R-:W-:Y:S02]  /*a8a0*/  HSET2.LE.AND R2, R16, R201.reuse, PT ;  /* 0x000000c910027233 */ /* 0x100fe40003803000 */
[----:B------:R-:W-:Y:S02]  /*a8b0*/  HSET2.LE.AND R8, R22, R201, PT ;  /* 0x000000c916087233 */ /* 0x000fe40003803000 */
[----:B------:R-:W-:-:S02]  /*a8c0*/  F2FP.BF16.F32.PACK_AB R16, R45, R46 ;  /* 0x0000002e2d10723e */ /* 0x000fc400000010ff */
[----:B------:R-:W-:Y:S01]  /*a8d0*/  LOP3.LUT R89, R2, R3, RZ, 0xc0, !PT ;  /* 0x0000000302597212 */ /* 0x000fe200078ec0ff */
[--C-:B------:R-:W-:Y:S01]  /*a8e0*/  FFMA.FTZ R2, R197, UR19, -R0.reuse ;  /* 0x00000013c5027c23 */ /* 0x100fe20008010800 */
[----:B------:R-:W-:Y:S02]  /*a8f0*/  LOP3.LUT R5, R14, 0xffff, RZ, 0xc0, !PT ;  /* 0x0000ffff0e057812 */ /* 0x000fe400078ec0ff */
[----:B------:R-:W-:Y:S01]  /*a900*/  HSET2.LE.AND R17, R19, R201, PT ;  /* 0x000000c913117233 */ /* 0x000fe20003803000 */
[----:B------:R2:W-:Y:S01]  /*a910*/  MUFU.EX2 R21, R2 ;  /* 0x0000000200157308 */ /* 0x0005e20000000800 */
[----:B------:R-:W-:Y:S01]  /*a920*/  FFMA.FTZ R19, R199, UR19, -R0 ;  /* 0x00000013c7137c23 */ /* 0x000fe20008010800 */
[----:B------:R-:W-:Y:S02]  /*a930*/  LOP3.LUT R90, R8, R16, RZ, 0xc0, !PT ;  /* 0x00000010085a7212 */ /* 0x000fe400078ec0ff */
[----:B------:R-:W-:Y:S02]  /*a940*/  SHF.R.U32.HI R3, RZ, 0x10, R14 ;  /* 0x00000010ff037819 */ /* 0x000fe4000001160e */
[----:B------:R-:W-:-:S02]  /*a950*/  SHF.R.U32.HI R8, RZ, 0x8, R5 ;  /* 0x00000008ff087819 */ /* 0x000fc40000011605 */
[----:B------:R-:W-:Y:S01]  /*a960*/  LOP3.LUT R6, R13, 0xff, RZ, 0xc0, !PT ;  /* 0x000000ff0d067812 */ /* 0x000fe200078ec0ff */
[----:B------:R-:W-:Y:S01]  /*a970*/  MUFU.EX2 R22, R19 ;  /* 0x0000001300167308 */ /* 0x000fe20000000800 */
[----:B------:R-:W-:Y:S02]  /*a980*/  SHF.R.U32.HI R5, RZ, 0x18, R13 ;  /* 0x00000018ff057819 */ /* 0x000fe4000001160d */
[----:B------:R-:W-:Y:S02]  /*a990*/  LOP3.LUT R15, R14, 0xff, RZ, 0xc0, !PT ;  /* 0x000000ff0e0f7812 */ /* 0x000fe400078ec0ff */
[----:B------:R-:W-:Y:S02]  /*a9a0*/  SHF.R.U32.HI R14, RZ, 0x18, R14 ;  /* 0x00000018ff0e7819 */ /* 0x000fe4000001160e */
[----:B------:R-:W-:Y:S01]  /*a9b0*/  LOP3.LUT R7, R3, 0xff, RZ, 0xc0, !PT ;  /* 0x000000ff03077812 */ /* 0x000fe200078ec0ff */
[----:B--2---:R-:W-:Y:S01]  /*a9c0*/  FFMA.FTZ R2, R198, UR19, -R0 ;  /* 0x00000013c6027c23 */ /* 0x004fe20008010800 */
[----:B------:R-:W-:-:S02]  /*a9d0*/  LOP3.LUT R0, R13, 0xffff, RZ, 0xc0, !PT ;  /* 0x0000ffff0d007812 */ /* 0x000fc400078ec0ff */
[----:B------:R-:W-:Y:S01]  /*a9e0*/  PRMT R7, R7, 0x5410, R14 ;  /* 0x0000541007077816 */ /* 0x000fe2000000000e */
[----:B------:R2:W-:Y:S01]  /*a9f0*/  MUFU.EX2 R20, R2 ;  /* 0x0000000200147308 */ /* 0x0005e20000000800 */
[----:B------:R-:W-:Y:S02]  /*aa00*/  SHF.R.U32.HI R3, RZ, 0x8, R0 ;  /* 0x00000008ff037819 */ /* 0x000fe40000011600 */
[----:B------:R-:W-:Y:S02]  /*aa10*/  PRMT R0, R15, 0x5410, R8 ;  /* 0x000054100f007816 */ /* 0x000fe40000000008 */
[----:B------:R-:W-:Y:S02]  /*aa20*/  PRMT R6, R6, 0x5410, R3 ;  /* 0x0000541006067816 */ /* 0x000fe40000000003 */
[--C-:B------:R-:W-:Y:S02]  /*aa30*/  HSET2.LE.AND R3, R7, R201.reuse, PT ;  /* 0x000000c907037233 */ /* 0x100fe40003803000 */
[----:B------:R-:W-:-:S02]  /*aa40*/  HSET2.LE.AND R0, R0, R201, PT ;  /* 0x000000c900007233 */ /* 0x000fc40003803000 */
[----:B-----5:R-:W-:-:S04]  /*aa50*/  F2FP.BF16.F32.PACK_AB R18, R41, R42 ;  /* 0x0000002a2912723e */ /* 0x020fc800000010ff */
[----:B------:R-:W-:Y:S02]  /*aa60*/  LOP3.LUT R91, R17, R18, RZ, 0xc0, !PT ;  /* 0x00000012115b7212 */ /* 0x000fe400078ec0ff */
[----:B--2---:R-:W-:Y:S01]  /*aa70*/  SHF.R.U32.HI R2, RZ, 0x10, R13 ;  /* 0x00000010ff027819 */ /* 0x004fe2000001160d */
[----:B------:R-:W2:Y:S01]  /*aa80*/  LDSM.16.MT88.4 R16, [R179+0x7800] ;  /* 0x00780000b310783b */ /* 0x000ea20000004200 */
[----:B------:R-:W4:Y:S02]  /*aa90*/  MUFU.EX2 R13, R4 ;  /* 0x00000004000d7308 */ /* 0x000f240000000800 */
[----:B------:R-:W-:Y:S01]  /*aaa0*/  LOP3.LUT R2, R2, 0xff, RZ, 0xc0, !PT ;  /* 0x000000ff02027812 */ /* 0x000fe200078ec0ff */
[----:B------:R-:W-:Y:S03]  /*aab0*/  HMMA.16816.F32.BF16 R104, R88, R112, R56 ;  /* 0x000000705868723c */ /* 0x000fe60000041838 */
[----:B------:R-:W-:-:S02]  /*aac0*/  PRMT R2, R2, 0x5410, R5 ;  /* 0x0000541002027816 */ /* 0x000fc40000000005 */
[--C-:B------:R-:W-:Y:S01]  /*aad0*/  HSET2.LE.AND R5, R6, R201.reuse, PT ;  /* 0x000000c906057233 */ /* 0x100fe20003803000 */
[C---:B------:R-:W-:Y:S01]  /*aae0*/  HMMA.16816.F32.BF16 R116, R88.reuse, R114, R60 ;  /* 0x000000725874723c */ /* 0x040fe2000004183c */
[----:B------:R-:W-:Y:S02]  /*aaf0*/  F2FP.BF16.F32.PACK_AB R6, R97, R98 ;  /* 0x000000626106723e */ /* 0x000fe400000010ff */
[----:B------:R-:W-:Y:S02]  /*ab00*/  HSET2.LE.AND R7, R2, R201, PT ;  /* 0x000000c902077233 */ /* 0x000fe40003803000 */
[----:B---3--:R-:W-:Y:S01]  /*ab10*/  F2FP.BF16.F32.PACK_AB R2, R23, R40 ;  /* 0x000000281702723e */ /* 0x008fe200000010ff */
[C---:B------:R-:W-:Y:S01]  /*ab20*/  HMMA.16816.F32.BF16 R124, R88.reuse, R68, R124 ;  /* 0x00000044587c723c */ /* 0x040fe2000004187c */
[----:B------:R-:W-:Y:S02]  /*ab30*/  LOP3.LUT R92, R5, R6, RZ, 0xc0, !PT ;  /* 0x00000006055c7212 */ /* 0x000fe400078ec0ff */
[----:B------:R-:W-:Y:S01]  /*ab40*/  LOP3.LUT R94, R0, R2, RZ, 0xc0, !PT ;  /* 0x00000002005e7212 */ /* 0x000fe200078ec0ff */
[----:B------:R-:W-:Y:S01]  /*ab50*/  FFMA.FTZ R2, R235, R53, R228 ;  /* 0x00000035eb027223 */ /* 0x000fe200000100e4 */
[----:B----4-:R-:W-:Y:S01]  /*ab60*/  F2FP.BF16.F32.PACK_AB R0, R13, R22 ;  /* 0x000000160d00723e */ /* 0x010fe200000010ff */
[C---:B------:R-:W-:Y:S01]  /*ab70*/  HMMA.16816.F32.BF16 R128, R88.reuse, R70, R128 ;  /* 0x000000465880723c */ /* 0x040fe20000041880 */
[----:B------:R-:W-:Y:S01]  /*ab80*/  F2FP.BF16.F32.PACK_AB R4, R20, R21 ;  /* 0x000000151404723e */ /* 0x000fe200000010ff */
[----:B------:R-:W-:Y:S01]  /*ab90*/  FADD.FTZ R5, R221, R2 ;  /* 0x00000002dd057221 */ /* 0x000fe20000010000 */
[----:B------:R-:W-:Y:S01]  /*aba0*/  LOP3.LUT R93, R7, R0, RZ, 0xc0, !PT ;  /* 0x00000000075d7212 */ /* 0x000fe200078ec0ff */
[----:B------:R-:W-:Y:S01]  /*abb0*/  FFMA.FTZ R0, R242, R52, R218 ;  /* 0x00000034f2007223 */ /* 0x000fe200000100da */
[----:B------:R-:W-:Y:S01]  /*abc0*/  LOP3.LUT R95, R3, R4, RZ, 0xc0, !PT ;  /* 0x00000004035f7212 */ /* 0x000fe200078ec0ff */
[----:B------:R-:W-:Y:S01]  /*abd0*/  FFMA.FTZ R4, R243, R55, R249 ;  /* 0x00000037f3047223 */ /* 0x000fe200000100f9 */
[----:B------:R-:W-:Y:S01]  /*abe0*/  FFMA.FTZ R3, R244, R54, R236 ;  /* 0x00000036f4037223 */ /* 0x000fe200000100ec */
[----:B------:R-:W-:Y:S01]  /*abf0*/  FADD.FTZ R2, R217, R0 ;  /* 0x00000000d9027221 */ /* 0x000fe20000010000 */
[C---:B-1----:R-:W-:Y:S01]  /*ac00*/  HMMA.16816.F32.BF16 R76, R88.reuse, R80, R76 ;  /* 0x00000050584c723c */ /* 0x042fe2000004184c */
        /* <DEDUP_REMOVED lines=60> */
[----:B------:R-:W-:-:S02]  /*afd0*/  IMAD.MOV.U32 R156, RZ, RZ, R159 ;  /* 0x000000ffff9c7224 */ /* 0x000fc400078e009f */
[C---:B------:R-:W-:Y:S01]  /*afe0*/  HMMA.16816.F32.BF16 R120, R92.reuse, R68, R120 ;  /* 0x000000445c78723c */ /* 0x040fe20000041878 */
[----:B------:R-:W-:Y:S02]  /*aff0*/  IMAD.MOV.U32 R96, RZ, RZ, R226 ;  /* 0x000000ffff607224 */ /* 0x000fe400078e00e2 */
[----:B------:R-:W-:Y:S02]  /*b000*/  IMAD.MOV.U32 R97, RZ, RZ, R227 ;  /* 0x000000ffff617224 */ /* 0x000fe400078e00e3 */
[----:B------:R-:W-:Y:S01]  /*b010*/  IMAD.MOV.U32 R2, RZ, RZ, R224 ;  /* 0x000000ffff027224 */ /* 0x000fe200078e00e0 */
[----:B------:R-:W-:Y:S01]  /*b020*/  HMMA.16816.F32.BF16 R72, R92, R80, R72 ;  /* 0x000000505c48723c */ /* 0x000fe20000041848 */
[----:B------:R-:W-:-:S05]  /*b030*/  IMAD.MOV.U32 R3, RZ, RZ, R225 ;  /* 0x000000ffff037224 */ /* 0x000fca00078e00e1 */
[----:B--2---:R-:W-:Y:S06]  /*b040*/  HMMA.16816.F32.BF16 R84, R88, R16, R84 ;  /* 0x000000105854723c */ /* 0x004fec0000041854 */
[C---:B------:R-:W-:Y:S06]  /*b050*/  HMMA.16816.F32.BF16 R112, R92.reuse, R114, R28 ;  /* 0x000000725c70723c */ /* 0x040fec000004181c */
[C---:B------:R-:W-:Y:S06]  /*b060*/  HMMA.16816.F32.BF16 R68, R92.reuse, R70, R32 ;  /* 0x000000465c44723c */ /* 0x040fec0000041820 */
[C---:B------:R-:W-:Y:S06]  /*b070*/  HMMA.16816.F32.BF16 R80, R92.reuse, R82, R24 ;  /* 0x000000525c50723c */ /* 0x040fec0000041818 */
[----:B------:R-:W-:Y:S06]  /*b080*/  HMMA.16816.F32.BF16 R136, R92, R16, R136 ;  /* 0x000000105c88723c */ /* 0x000fec0000041888 */
[-C--:B------:R-:W-:Y:S06]  /*b090*/  HMMA.16816.F32.BF16 R88, R88, R18.reuse, R48 ;  /* 0x000000125858723c */ /* 0x080fec0000041830 */
[----:B------:R-:W-:Y:S01]  /*b0a0*/  HMMA.16816.F32.BF16 R92, R92, R18, R36 ;  /* 0x000000125c5c723c */ /* 0x000fe20000041824 */
[----:B------:R-:W-:-:S08]  /*b0b0*/  NOP ;  /* 0x0000000000007918 */ /* 0x000fd00000000000 */
[----:B------:R-:W-:-:S15]  /*b0c0*/  @!P6 BRA `(.L_x_666) ;  /* 0x0000004400c0e947 */ /* 0x000fde0003800000 */
[----:B------:R-:W2:Y:S04]  /*b0d0*/  LDL.64 R150, [R1+0x68] ;  /* 0x0000680001967983 */ /* 0x000ea80000100a00 */
[----:B------:R-:W3:Y:S04]  /*b0e0*/  LDL R210, [R1+0x4c] ;  /* 0x00004c0001d27983 */ /* 0x000ee80000100800 */
[----:B------:R-:W4:Y:S04]  /*b0f0*/  LDL.64 R148, [R1+0x60] ;  /* 0x0000600001947983 */ /* 0x000f280000100a00 */
[----:B------:R-:W5:Y:S01]  /*b100*/  LDL R164, [R1+0x48] ;  /* 0x0000480001a47983 */ /* 0x000f620000100800 */
[----:B------:R-:W-:Y:S01]  /*b110*/  VIADD R0, R248, 0xfffffffd ;  /* 0xfffffffdf8007836 */ /* 0x000fe20000000000 */
[----:B------:R-:W1:Y:S01]  /*b120*/  @!P0 LDC.64 R16, c[0x0][0x220] ;  /* 0x00008800ff108b82 */ /* 0x000e620000000a00 */
[----:B------:R-:W-:-:S04]  /*b130*/  DEPBAR.LE SB0, 0x0 ;  /* 0x000080000000791a */ /* 0x000fc80000000000 */
[----:B------:R-:W-:Y:S01]  /*b140*/  SHF.R.S32.HI R2, RZ, 0x1f, R0 ;  /* 0x0000001fff027819 */ /* 0x000fe20000011400 */
[-C--:B------:R-:W-:Y:S02]  /*b150*/  IMAD.WIDE.U32 R4, R0, R240.reuse, RZ ;  /* 0x000000f000047225 */ /* 0x080fe400078e00ff */
[----:B------:R-:W-:Y:S01]  /*b160*/  BAR.SYNC.DEFER_BLOCKING 0x0 ;  /* 0x0000000000007b1d */ /* 0x000fe20000010000 */
[----:B------:R-:W-:Y:S01]  /*b170*/  P2R R228, PR, RZ, 0x1 ;  /* 0x00000001ffe47803 */ /* 0x000fe20000000000 */
[----:B------:R-:W-:-:S06]  /*b180*/  IMAD R2, R2, R240, RZ ;  /* 0x000000f002027224 */ /* 0x000fcc00078e02ff */
[----:B------:R-:W5:Y:S01]  /*b190*/  @!P0 LDC.64 R14, c[0x0][0x220] ;  /* 0x00008800ff0e8b82 */ /* 0x000f620000000a00 */
[----:B------:R-:W-:-:S04]  /*b1a0*/  IMAD R0, R0, R241, R2 ;  /* 0x000000f100007224 */ /* 0x000fc800078e0202 */
[----:B------:R-:W-:-:S03]  /*b1b0*/  IMAD.IADD R3, R5, 0x1, R0 ;  /* 0x0000000105037824 */ /* 0x000fc600078e0200 */
[----:B------:R-:W5:Y:S08]  /*b1c0*/  @!P0 LDC.64 R18, c[0x0][0x220] ;  /* 0x00008800ff128b82 */ /* 0x000f700000000a00 */
[----:B------:R-:W5:Y:S01]  /*b1d0*/  @!P0 LDC.64 R20, c[0x0][0x220] ;  /* 0x00008800ff148b82 */ /* 0x000f620000000a00 */
[----:B------:R-:W-:Y:S01]  /*b1e0*/  @P0 STS.128 [R191+0x6000], RZ ;  /* 0x006000ffbf000388 */ /* 0x000fe20000000c00 */
[----:B--2---:R-:W-:-:S04]  /*b1f0*/  LEA R2, P1, R4, R150, 0x6 ;  /* 0x0000009604027211 */ /* 0x004fc800078230ff */
[-C--:B---3--:R-:W-:Y:S02]  /*b200*/  @!P0 IADD3 R0, P4, R210, R2.reuse, RZ ;  /* 0x00000002d2008210 */ /* 0x088fe40007f9e0ff */
[----:B------:R-:W-:Y:S02]  /*b210*/  @!P0 LEA R5, P2, R240, R2, 0x5 ;  /* 0x00000002f0058211 */ /* 0x000fe400078428ff */
[----:B----4-:R-:W-:Y:S02]  /*b220*/  LEA.HI.X R3, R4, R149, R3, 0x6, P1 ;  /* 0x0000009504037211 */ /* 0x010fe400008f3403 */
[----:B-1----:R-:W-:Y:S02]  /*b230*/  @!P0 LEA R6, P1, R5, R16, 0x1 ;  /* 0x0000001005068211 */ /* 0x002fe400078208ff */
[----:B------:R-:W-:Y:S01]  /*b240*/  @!P0 LEA.HI.X R7, R240, R3, R241, 0x5, P2 ;  /* 0x00000003f0078211 */ /* 0x000fe200010f2cf1 */
[----:B-----5:R-:W-:Y:S01]  /*b250*/  @!P0 IMAD.X R4, R164, 0x1, R3, P4 ;  /* 0x00000001a4048824 */ /* 0x020fe200020e0603 */
[----:B------:R-:W-:-:S02]  /*b260*/  @!P0 LEA R14, P3, R0, R14, 0x1 ;  /* 0x0000000e000e8211 */ /* 0x000fc400078608ff */
[----:B------:R-:W-:Y:S02]  /*b270*/  @!P0 LEA R16, P2, R2, R18, 0x1 ;  /* 0x0000001202108211 */ /* 0x000fe400078408ff */
[----:B------:R-:W-:Y:S02]  /*b280*/  @!P0 LEA.HI.X R7, R5, R17, R7, 0x1, P1 ;  /* 0x0000001105078211 */ /* 0x000fe400008f0c07 */
[----:B------:R-:W-:Y:S01]  /*b290*/  @!P0 LEA.HI.X R15, R0, R15, R4, 0x1, P3 ;  /* 0x0000000f000f8211 */ /* 0x000fe200018f0c04 */
[----:B------:R-:W-:Y:S01]  /*b2a0*/  @!P0 IMAD R0, R241, 0x30, RZ ;  /* 0x00000030f1008824 */ /* 0x000fe200078e02ff */
[--C-:B------:R-:W-:Y:S01]  /*b2b0*/  @!P0 LEA.HI.X R17, R2, R19, R3.reuse, 0x1, P2 ;  /* 0x0000001302118211 */ /* 0x100fe200010f0c03 */
[----:B------:R-:W-:-:S04]  /*b2c0*/  @!P0 IMAD.WIDE.U32 R2, R240, 0x30, R2 ;  /* 0x00000030f0028825 */ /* 0x000fc800078e0002 */
[----:B------:R-:W-:Y:S01]  /*b2d0*/  @!P0 IMAD.IADD R0, R0, 0x1, R3 ;  /* 0x0000000100008824 */ /* 0x000fe200078e0203 */
[C---:B------:R-:W-:Y:S01]  /*b2e0*/  @!P0 LEA R4, P1, R2.reuse, R20, 0x1 ;  /* 0x0000001402048211 */ /* 0x040fe200078208ff */
[----:B------:R-:W-:Y:S01]  /*b2f0*/  @!PT LDS RZ, [RZ] ;  /* 0x00000000fffff984 */ /* 0x000fe20000000800 */
[----:B------:R-:W-:Y:S01]  /*b300*/  @!PT LDS RZ, [RZ] ;  /* 0x00000000fffff984 */ /* 0x000fe20000000800 */
[----:B------:R-:W-:Y:S01]  /*b310*/  @!PT LDS RZ, [RZ] ;  /* 0x00000000fffff984 */ /* 0x000fe20000000800 */
[----:B------:R1:W-:Y:S03]  /*b320*/  @!P0 LDGSTS.E.BYPASS.LTC128B.128 [R191+0x6000], desc[UR20][R16.64] ;  /* 0x0600000010bf8fae */ /* 0x0003e6000b901d54 */
        /* <DEDUP_REMOVED lines=20> */
[----:B-1----:R-:W1:Y:S04]  /*b470*/  LDSM.16.M88.4 R16, [R183] ;  /* 0x00000000b710783b */ /* 0x002e680000000200 */
[----:B------:R-:W-:Y:S04]  /*b480*/  LDSM.16.M88.4 R28, [R186+0x2000] ;  /* 0x00200000ba1c783b */ /* 0x000fe80000000200 */
[----:B--2---:R-:W2:Y:S04]  /*b490*/  LDSM.16.M88.4 R4, [R183+0x2000] ;  /* 0x00200000b704783b */ /* 0x004ea80000000200 */
[----:B------:R-:W3:Y:S04]  /*b4a0*/  LDSM.16.M88.4 R56, [R182+0x5800] ;  /* 0x00580000b638783b */ /* 0x000ee80000000200 */
[----:B------:R-:W4:Y:S04]  /*b4b0*/  LDSM.16.M88.4 R52, [R182+0x4800] ;  /* 0x00480000b634783b */ /* 0x000f280000000200 */
[----:B------:R-:W5:Y:S04]  /*b4c0*/  LDSM.16.M88.4 R48, [R182+0x4000] ;  /* 0x00400000b630783b */ /* 0x000f680000000200 */
[----:B------:R-:W5:Y:S04]  /*b4d0*/  LDSM.16.M88.4 R60, [R182+0x5000] ;  /* 0x00500000b63c783b */ /* 0x000f680000000200 */
[----:B------:R-:W5:Y:S04]  /*b4e0*/  LDSM.16.M88.4 R32, [R186] ;  /* 0x00000000ba20783b */ /* 0x000f680000000200 */
[----:B------:R-:W0:Y:S01]  /*b4f0*/  LDGDEPBAR ;  /* 0x00000000000079af */ /* 0x000e220000000000 */
[C---:B-1----:R-:W-:Y:S06]  /*b500*/  HMMA.16816.F32.BF16 R160, R16.reuse, R20, RZ ;  /* 0x0000001410a0723c */ /* 0x042fec00000418ff */
[----:B------:R-:W-:Y:S06]  /*b510*/  HMMA.16816.F32.BF16 R164, R16, R22, RZ ;  /* 0x0000001610a4723c */ /* 0x000fec00000418ff */
[C---:B--2---:R-:W-:Y:S06]  /*b520*/  HMMA.16816.F32.BF16 R44, R4.reuse, R24, RZ ;  /* 0x00000018042c723c */ /* 0x044fec00000418ff */
[C---:B------:R-:W-:Y:S06]  /*b530*/  HMMA.16816.F32.BF16 R156, R4.reuse, R42, RZ ;  /* 0x0000002a049c723c */ /* 0x040fec00000418ff */
[C---:B------:R-:W-:Y:S06]  /*b540*/  HMMA.16816.F32.BF16 R100, R4.reuse, R20, RZ ;  /* 0x000000140464723c */ /* 0x040fec00000418ff */
[C---:B------:R-:W-:Y:S06]  /*b550*/  HMMA.16816.F32.BF16 R96, R4.reuse, R40, RZ ;  /* 0x000000280460723c */ /* 0x040fec00000418ff */
[C---:B------:R-:W-:Y:S06]  /*b560*/  HMMA.16816.F32.BF16 R64, R4.reuse, R36, RZ ;  /* 0x000000240440723c */ /* 0x040fec00000418ff */
[C---:B------:R-:W-:Y:S01]  /*b570*/  HMMA.16816.F32.BF16 R148, R4.reuse, R22, RZ ;  /* 0x000000160494723c */ /* 0x040fe200000418ff */
[----:B------:R-:W-:Y:S05]  /*b580*/  LDSM.16.M88.4 R20, [R184+0x2000] ;  /* 0x00200000b814783b */ /* 0x000fea0000000200 */
[C---:B------:R-:W-:Y:S06]  /*b590*/  HMMA.16816.F32.BF16 R152, R4.reuse, R38, RZ ;  /* 0x000000260498723c */ /* 0x040fec00000418ff */
[----:B------:R-:W-:Y:S06]  /*b5a0*/  HMMA.16816.F32.BF16 R140, R4, R26, RZ ;  /* 0x0000001a048c723c */ /* 0x000fec00000418ff */
[C---:B------:R-:W-:Y:S06]  /*b5b0*/  HMMA.16816.F32.BF16 R144, R16.reuse, R40, RZ ;  /* 0x000000281090723c */ /* 0x040fec00000418ff */
[C---:B------:R-:W-:Y:S06]  /*b5c0*/  HMMA.16816.F32.BF16 R172, R16.reuse, R42, RZ ;  /* 0x0000002a10ac723c */ /* 0x040fec00000418ff */
[C---:B------:R-:W-:Y:S06]  /*b5d0*/  HMMA.16816.F32.BF16 R40, R16.reuse, R36, RZ ;  /* 0x000000241028723c */ /* 0x040fec00000418ff */
[C---:B------:R-:W-:Y:S06]  /*b5e0*/  HMMA.16816.F32.BF16 R4, R16.reuse, R24, RZ ;  /* 0x000000181004723c */ /* 0x040fec00000418ff */
[----:B------:R-:W-:Y:S01]  /*b5f0*/  HMMA.16816.F32.BF16 R196, R16, R26, RZ ;  /* 0x0000001a10c4723c */ /* 0x000fe200000418ff */
[----:B------:R-:W-:Y:S05]  /*b600*/  LDSM.16.M88.4 R24, [R184] ;  /* 0x00000000b818783b */ /* 0x000fea0000000200 */
[----:B---3--:R-:W-:Y:S01]  /*b610*/  HMMA.16816.F32.BF16 R212, R28, R56, R44 ;  /* 0x000000381cd4723c */ /* 0x008fe2000004182c */
[----:B------:R-:W1:Y:S05]  /*b620*/  LDSM.16.M88.4 R44, [R187] ;  /* 0x00000000bb2c783b */ /* 0x000e6a0000000200 */
[----:B------:R-:W-:Y:S01]  /*b630*/  HMMA.16816.F32.BF16 R208, R16, R38, RZ ;  /* 0x0000002610d0723c */ /* 0x000fe200000418ff */
[----:B------:R-:W2:Y:S04]  /*b640*/  LDSM.16.M88.4 R36, [R190] ;  /* 0x00000000be24783b */ /* 0x000ea80000000200 */
[----:B------:R-:W-:Y:S01]  /*b650*/  LDSM.16.M88.4 R16, [R185] ;  /* 0x00000000b910783b */ /* 0x000fe20000000200 */
[C---:B----4-:R-:W-:Y:S06]  /*b660*/  HMMA.16816.F32.BF16 R204, R28.reuse, R54, R156 ;  /* 0x000000361ccc723c */ /* 0x050fec000004189c */
[C---:B-----5:R-:W-:Y:S06]  /*b670*/  HMMA.16816.F32.BF16 R192, R28.reuse, R48, R100 ;  /* 0x000000301cc0723c */ /* 0x060fec0000041864 */
[C---:B------:R-:W-:Y:S06]  /*b680*/  HMMA.16816.F32.BF16 R220, R28.reuse, R52, R96 ;  /* 0x000000341cdc723c */ /* 0x040fec0000041860 */
[C---:B------:R-:W-:Y:S06]  /*b690*/  HMMA.16816.F32.BF16 R216, R28.reuse, R60, R64 ;  /* 0x0000003c1cd8723c */ /* 0x040fec0000041840 */
[C---:B------:R-:W-:Y:S06]  /*b6a0*/  HMMA.16816.F32.BF16 R168, R28.reuse, R50, R148 ;  /* 0x000000321ca8723c */ /* 0x040fec0000041894 */
[C---:B------:R-:W-:Y:S06]  /*b6b0*/  HMMA.16816.F32.BF16 R200, R28.reuse, R62, R152 ;  /* 0x0000003e1cc8723c */ /* 0x040fec0000041898 */
[----:B------:R-:W-:Y:S01]  /*b6c0*/  HMMA.16816.F32.BF16 R156, R28, R58, R140 ;  /* 0x0000003a1c9c723c */ /* 0x000fe2000004188c */
[----:B------:R-:W3:Y:S05]  /*b6d0*/  LDSM.16.M88.4 R28, [R189] ;  /* 0x00000000bd1c783b */ /* 0x000eea0000000200 */
[C---:B------:R-:W-:Y:S06]  /*b6e0*/  HMMA.16816.F32.BF16 R96, R32.reuse, R48, R160 ;  /* 0x000000302060723c */ /* 0x040fec00000418a0 */
[C---:B------:R-:W-:Y:S01]  /*b6f0*/  HMMA.16816.F32.BF16 R64, R32.reuse, R50, R164 ;  /* 0x000000322040723c */ /* 0x040fe200000418a4 */
[----:B------:R-:W-:Y:S05]  /*b700*/  LDSM.16.M88.4 R48, [R188] ;  /* 0x00000000bc30783b */ /* 0x000fea0000000200 */
[C---:B------:R-:W-:Y:S01]  /*b710*/  HMMA.16816.F32.BF16 R140, R32.reuse, R60, R40 ;  /* 0x0000003c208c723c */ /* 0x040fe20000041828 */
[----:B------:R-:W4:Y:S05]  /*b720*/  LDSM.16.M88.4 R40, [R181] ;  /* 0x00000000b528783b */ /* 0x000f2a0000000200 */
[C---:B------:R-:W-:Y:S01]  /*b730*/  HMMA.16816.F32.BF16 R152, R32.reuse, R56, R4 ;  /* 0x000000382098723c */ /* 0x040fe20000041804 */
[----:B------:R-:W5:Y:S05]  /*b740*/  LDSM.16.M88.4 R4, [R185+0x2000] ;  /* 0x00200000b904783b */ /* 0x000f6a0000000200 */
[C---:B------:R-:W-:Y:S06]  /*b750*/  HMMA.16816.F32.BF16 R144, R32.reuse, R52, R144 ;  /* 0x000000342090723c */ /* 0x040fec0000041890 */
[C---:B------:R-:W-:Y:S06]  /*b760*/  HMMA.16816.F32.BF16 R148, R32.reuse, R62, R208 ;  /* 0x0000003e2094723c */ /* 0x040fec00000418d0 */
[----:B------:R-:W-:Y:S01]  /*b770*/  HMMA.16816.F32.BF16 R100, R32, R54, R172 ;  /* 0x000000362064723c */ /* 0x000fe200000418ac */
[----:B------:R-:W-:-:S04]  /*b780*/  VIADD R208, R248, 0xfffffffd ;  /* 0xfffffffdf8d07836 */ /* 0x000fc80000000000 */
[----:B------:R-:W-:Y:S01]  /*b790*/  IMAD R0, R208, 0x40, R250 ;  /* 0x00000040d0007824 */ /* 0x000fe200078e02fa */
[----:B------:R-:W-:Y:S01]  /*b7a0*/  HMMA.16816.F32.BF16 R196, R32, R58, R196 ;  /* 0x0000003a20c4723c */ /* 0x000fe200000418c4 */
[----:B------:R-:W5:Y:S02]  /*b7b0*/  LDSM.16.M88.4 R32, [R181+0x800] ;  /* 0x00080000b520783b */ /* 0x000f640000000200 */
[C---:B------:R-:W-:Y:S01]  /*b7c0*/  VIADD R15, R0.reuse, 0x19 ;  /* 0x00000019000f7836 */ /* 0x040fe20000000000 */
[C---:B------:R-:W-:Y:S01]  /*b7d0*/  ISETP.GE.AND P4, PT, R0.reuse, R9, PT ;  /* 0x000000090000720c */ /* 0x040fe20003f86270 */
[C---:B------:R-:W-:Y:S01]  /*b7e0*/  VIADD R14, R0.reuse, 0x20 ;  /* 0x00000020000e7836 */ /* 0x040fe20000000000 */
[----:B-1----:R-:W-:Y:S01]  /*b7f0*/  HMMA.16816.F32.BF16 R52, R24, R44, R96 ;  /* 0x0000002c1834723c */ /* 0x002fe20000041860 */
[C---:B------:R-:W-:Y:S01]  /*b800*/  ISETP.GE.AND P2, PT, R0.reuse, R10, PT ;  /* 0x0000000a0000720c */ /* 0x040fe20003f46270 */
[C---:B------:R-:W-:Y:S01]  /*b810*/  VIADD R13, R0.reuse, 0x21 ;  /* 0x00000021000d7836 */ /* 0x040fe20000000000 */
[C---:B------:R-:W-:Y:S01]  /*b820*/  ISETP.GE.AND P5, PT, R0.reuse, R12, PT ;  /* 0x0000000c0000720c */ /* 0x040fe20003fa6270 */
[----:B------:R-:W-:-:S02]  /*b830*/  VIADD R8, R0, 0x28 ;  /* 0x0000002800087836 */ /* 0x000fc40000000000 */
[----:B------:R-:W-:Y:S01]  /*b840*/  HMMA.16816.F32.BF16 R56, R20, R44, R192 ;  /* 0x0000002c1438723c */ /* 0x000fe200000418c0 */
[C---:B------:R-:W-:Y:S02]  /*b850*/  VIADD R3, R0.reuse, 0x29 ;  /* 0x0000002900037836 */ /* 0x040fe40000000000 */
[----:B------:R-:W-:-:S03]  /*b860*/  VIADD R2, R0, 0x30 ;  /* 0x0000003000027836 */ /* 0x000fc60000000000 */
[-C--:B------:R-:W-:Y:S06]  /*b870*/  HMMA.16816.F32.BF16 R60, R20, R46.reuse, R168 ;  /* 0x0000002e143c723c */ /* 0x080fec00000418a8 */
[C---:B------:R-:W-:Y:S06]  /*b880*/  HMMA.16816.F32.BF16 R64, R24.reuse, R46, R64 ;  /* 0x0000002e1840723c */ /* 0x040fec0000041840 */
[----:B--2---:R-:W-:Y:S06]  /*b890*/  HMMA.16816.F32.BF16 R96, R24, R36, R144 ;  /* 0x000000241860723c */ /* 0x004fec0000041890 */
[C---:B---3--:R-:W-:Y:S06]  /*b8a0*/  HMMA.16816.F32.BF16 R168, R20.reuse, R28, R216 ;  /* 0x0000001c14a8723c */ /* 0x048fec00000418d8 */
[----:B------:R-:W-:Y:S06]  /*b8b0*/  HMMA.16816.F32.BF16 R200, R20, R30, R200 ;  /* 0x0000001e14c8723c */ /* 0x000fec00000418c8 */
[C---:B------:R-:W-:Y:S06]  /*b8c0*/  HMMA.16816.F32.BF16 R140, R24.reuse, R28, R140 ;  /* 0x0000001c188c723c */ /* 0x040fec000004188c */
[C---:B------:R-:W-:Y:S01]  /*b8d0*/  HMMA.16816.F32.BF16 R148, R24.reuse, R30, R148 ;  /* 0x0000001e1894723c */ /* 0x040fe20000041894 */
[----:B------:R-:W1:Y:S05]  /*b8e0*/  LDSM.16.M88.4 R28, [R181+0x1000] ;  /* 0x00100000b51c783b */ /* 0x000e6a0000000200 */
[----:B------:R-:W-:Y:S06]  /*b8f0*/  HMMA.16816.F32.BF16 R100, R24, R38, R100 ;  /* 0x000000261864723c */ /* 0x000fec0000041864 */
[----:B----4-:R-:W-:Y:S06]  /*b900*/  HMMA.16816.F32.BF16 R44, R16, R40, R52 ;  /* 0x00000028102c723c */ /* 0x010fec0000041834 */
[C---:B------:R-:W-:Y:S06]  /*b910*/  HMMA.16816.F32.BF16 R144, R20.reuse, R36, R220 ;  /* 0x000000241490723c */ /* 0x040fec00000418dc */
[----:B------:R-:W-:Y:S01]  /*b920*/  HMMA.16816.F32.BF16 R212, R20, R48, R212 ;  /* 0x0000003014d4723c */ /* 0x000fe200000418d4 */
[----:B------:R-:W-:-:S02]  /*b930*/  VIADD R37, R0, 0x9 ;  /* 0x0000000900257836 */ /* 0x000fc40000000000 */
[----:B------:R-:W-:-:S03]  /*b940*/  VIADD R36, R0, 0x10 ;  /* 0x0000001000247836 */ /* 0x000fc60000000000 */
[C---:B------:R-:W-:Y:S06]  /*b950*/  HMMA.16816.F32.BF16 R160, R20.reuse, R38, R204 ;  /* 0x0000002614a0723c */ /* 0x040fec00000418cc */
[----:B------:R-:W-:Y:S01]  /*b960*/  HMMA.16816.F32.BF16 R164, R20, R50, R156 ;  /* 0x0000003214a4723c */ /* 0x000fe2000004189c */
[----:B------:R-:W2:Y:S01]  /*b970*/  LDSM.16.M88.4 R20, [R181+0x1800] ;  /* 0x00180000b514783b */ /* 0x000ea20000000200 */
[----:B------:R-:W-:Y:S01]  /*b980*/  VIADD R39, R0, 0x1 ;  /* 0x0000000100277836 */ /* 0x000fe20000000000 */
[----:B------:R-:W-:-:S04]  /*b990*/  DEPBAR.LE SB0, 0x0 ;  /* 0x000080000000791a */ /* 0x000fc80000000000 */
[C---:B-----5:R-:W-:Y:S01]  /*b9a0*/  HMMA.16816.F32.BF16 R156, R4.reuse, R40, R56 ;  /* 0x00000028049c723c */ /* 0x060fe20000041838 */
[C---:B------:R-:W-:Y:S01]  /*b9b0*/  ISETP.GE.AND P3, PT, R39.reuse, R9, PT ;  /* 0x000000092700720c */ /* 0x040fe20003f66270 */
[----:B------:R-:W-:Y:S01]  /*b9c0*/  VIADD R38, R0, 0x8 ;  /* 0x0000000800267836 */ /* 0x000fe20000000000 */
[----:B------:R-:W-:Y:S01]  /*b9d0*/  BAR.SYNC.DEFER_BLOCKING 0x0 ;  /* 0x0000000000007b1d */ /* 0x000fe20000010000 */
[-C--:B------:R-:W-:Y:S02]  /*b9e0*/  ISETP.GE.AND P1, PT, R39, R10.reuse, PT ;  /* 0x0000000a2700720c */ /* 0x080fe40003f26270 */
[----:B------:R-:W-:Y:S02]  /*b9f0*/  HMMA.16816.F32.BF16 R60, R4, R42, R60 ;  /* 0x0000002a043c723c */ /* 0x000fe4000004183c */
[----:B------:R-:W-:Y:S02]  /*ba00*/  FSEL R172, R47, -INF , !P1 ;  /* 0xff8000002fac7808 */ /* 0x000fe40004800000 */
[----:B------:R-:W-:-:S02]  /*ba10*/  ISETP.GE.AND P1, PT, R37, R10, PT ;  /* 0x0000000a2500720c */ /* 0x000fc40003f26270 */
[C---:B------:R-:W-:Y:S06]  /*ba20*/  HMMA.16816.F32.BF16 R40, R16.reuse, R42, R64 ;  /* 0x0000002a1028723c */ /* 0x040fec0000041840 */
[C---:B------:R-:W-:Y:S01]  /*ba30*/  HMMA.16816.F32.BF16 R52, R16.reuse, R32, R96 ;  /* 0x000000201034723c */ /* 0x040fe20000041860 */
[----:B------:R-:W-:Y:S02]  /*ba40*/  FSEL R64, R44, -INF , !P4 ;  /* 0xff8000002c407808 */ /* 0x000fe40006000000 */
[----:B------:R-:W-:Y:S02]  /*ba50*/  FSEL R66, R46, -INF , !P2 ;  /* 0xff8000002e427808 */ /* 0x000fe40005000000 */
[----:B------:R-:W-:Y:S01]  /*ba60*/  ISETP.GE.AND P4, PT, R38, R9, PT ;  /* 0x000000092600720c */ /* 0x000fe20003f86270 */
[----:B------:R-:W-:Y:S01]  /*ba70*/  HMMA.16816.F32.BF16 R56, R16, R34, R100 ;  /* 0x000000221038723c */ /* 0x000fe20000041864 */
[----:B------:R-:W-:-:S02]  /*ba80*/  FSEL R98, R45, -INF , !P3 ;  /* 0xff8000002d627808 */ /* 0x000fc40005800000 */
[----:B------:R-:W-:Y:S02]  /*ba90*/  ISETP.GE.AND P3, PT, R37, R9, PT ;  /* 0x000000092500720c */ /* 0x000fe40003f66270 */
[----:B------:R-:W-:Y:S01]  /*baa0*/  ISETP.GE.AND P2, PT, R38, R10, PT ;  /* 0x0000000a2600720c */ /* 0x000fe20003f46270 */
[----:B------:R-:W-:Y:S06]  /*bab0*/  HMMA.16816.F32.BF16 R152, R24, R48, R152 ;  /* 0x000000301898723c */ /* 0x000fec0000041898 */
[----:B------:R-:W-:Y:S01]  /*bac0*/  HMMA.16816.F32.BF16 R144, R4, R32, R144 ;  /* 0x000000200490723c */ /* 0x000fe20000041890 */
[----:B------:R-:W-:-:S02]  /*bad0*/  FSEL R65, R40, -INF , !P4 ;  /* 0xff80000028417808 */ /* 0x000fc40006000000 */
[----:B------:R-:W-:Y:S02]  /*bae0*/  FSEL R67, R41, -INF , !P3 ;  /* 0xff80000029437808 */ /* 0x000fe40005800000 */
[----:B------:R-:W-:Y:S01]  /*baf0*/  FSEL R99, R42, -INF , !P2 ;  /* 0xff8000002a637808 */ /* 0x000fe20005000000 */
[C---:B-1----:R-:W-:Y:S01]  /*bb00*/  HMMA.16816.F32.BF16 R44, R16.reuse, R30, R148 ;  /* 0x0000001e102c723c */ /* 0x042fe20000041894 */
[C---:B------:R-:W-:Y:S01]  /*bb10*/  VIADD R33, R0.reuse, 0x11 ;  /* 0x0000001100217836 */ /* 0x040fe20000000000 */
[----:B------:R-:W-:Y:S01]  /*bb20*/  FSEL R100, R43, -INF , !P1 ;  /* 0xff8000002b647808 */ /* 0x000fe20004800000 */
[----:B------:R-:W-:Y:S01]  /*bb30*/  VIADD R32, R0, 0x18 ;  /* 0x0000001800207836 */ /* 0x000fe20000000000 */
[-C--:B------:R-:W-:Y:S02]  /*bb40*/  ISETP.GE.AND P4, PT, R36, R9.reuse, PT ;  /* 0x000000092400720c */ /* 0x080fe40003f86270 */
[----:B------:R-:W-:Y:S01]  /*bb50*/  HMMA.16816.F32.BF16 R40, R16, R28, R140 ;  /* 0x0000001c1028723c */ /* 0x000fe2000004188c */
[----:B------:R-:W-:-:S02]  /*bb60*/  ISETP.GE.AND P3, PT, R33, R9, PT ;  /* 0x000000092100720c */ /* 0x000fc40003f66270 */
[-C--:B------:R-:W-:Y:S02]  /*bb70*/  ISETP.GE.AND P2, PT, R36, R10.reuse, PT ;  /* 0x0000000a2400720c */ /* 0x080fe40003f46270 */
[----:B------:R-:W-:Y:S01]  /*bb80*/  ISETP.GE.AND P1, PT, R33, R10, PT ;  /* 0x0000000a2100720c */ /* 0x000fe20003f26270 */
[----:B------:R-:W-:Y:S01]  /*bb90*/  HMMA.16816.F32.BF16 R48, R24, R50, R196 ;  /* 0x000000321830723c */ /* 0x000fe200000418c4 */
[----:B------:R-:W-:Y:S02]  /*bba0*/  FSEL R173, R52, -INF , !P4 ;  /* 0xff80000034ad7808 */ /* 0x000fe40006000000 */
[----:B------:R-:W-:Y:S02]  /*bbb0*/  FSEL R143, R53, -INF , !P3 ;  /* 0xff800000358f7808 */ /* 0x000fe40005800000 */
[----:B------:R-:W-:Y:S01]  /*bbc0*/  FSEL R205, R54, -INF , !P2 ;  /* 0xff80000036cd7808 */ /* 0x000fe20005000000 */
[----:B--2---:R-:W-:Y:S01]  /*bbd0*/  HMMA.16816.F32.BF16 R24, R4, R20, R212 ;  /* 0x000000140418723c */ /* 0x004fe200000418d4 */
[----:B------:R-:W-:-:S02]  /*bbe0*/  FSEL R206, R55, -INF , !P1 ;  /* 0xff80000037ce7808 */ /* 0x000fc40004800000 */
[CC--:B------:R-:W-:Y:S02]  /*bbf0*/  ISETP.GE.AND P4, PT, R32.reuse, R9.reuse, PT ;  /* 0x000000092000720c */ /* 0x0c0fe40003f86270 */
[C---:B------:R-:W-:Y:S01]  /*bc00*/  ISETP.GE.AND P3, PT, R15.reuse, R9, PT ;  /* 0x000000090f00720c */ /* 0x040fe20003f66270 */
[C---:B------:R-:W-:Y:S01]  /*bc10*/  HMMA.16816.F32.BF16 R52, R4.reuse, R28, R168 ;  /* 0x0000001c0434723c */ /* 0x040fe200000418a8 */
[-C--:B------:R-:W-:Y:S02]  /*bc20*/  ISETP.GE.AND P2, PT, R32, R10.reuse, PT ;  /* 0x0000000a2000720c */ /* 0x080fe40003f46270 */
[----:B------:R-:W-:Y:S02]  /*bc30*/  ISETP.GE.AND P1, PT, R15, R10, PT ;  /* 0x0000000a0f00720c */ /* 0x000fe40003f26270 */
[----:B------:R-:W-:Y:S01]  /*bc40*/  FSEL R103, R56, -INF , !P4 ;  /* 0xff80000038677808 */ /* 0x000fe20006000000 */
[----:B------:R-:W-:Y:S01]  /*bc50*/  HMMA.16816.F32.BF16 R28, R4, R30, R200 ;  /* 0x0000001e041c723c */ /* 0x000fe200000418c8 */
[----:B------:R-:W-:-:S02]  /*bc60*/  FSEL R142, R57, -INF , !P3 ;  /* 0xff800000398e7808 */ /* 0x000fc40005800000 */
[----:B------:R-:W-:Y:S02]  /*bc70*/  FSEL R193, R58, -INF , !P2 ;  /* 0xff8000003ac17808 */ /* 0x000fe40005000000 */
[----:B------:R-:W-:Y:S02]  /*bc80*/  FSEL R194, R59, -INF , !P1 ;  /* 0xff8000003bc27808 */ /* 0x000fe40004800000 */
[C---:B------:R-:W-:Y:S01]  /*bc90*/  HMMA.16816.F32.BF16 R56, R16.reuse, R20, R152 ;  /* 0x000000141038723c */ /* 0x040fe20000041898 */
[-C--:B------:R-:W-:Y:S02]  /*bca0*/  ISETP.GE.AND P2, PT, R14, R10.reuse, PT ;  /* 0x0000000a0e00720c */ /* 0x080fe40003f46270 */
[----:B------:R-:W-:Y:S02]  /*bcb0*/  ISETP.GE.AND P1, PT, R13, R10, PT ;  /* 0x0000000a0d00720c */ /* 0x000fe40003f26270 */
[----:B------:R-:W-:Y:S01]  /*bcc0*/  FSEL R216, R42, -INF , !P2 ;  /* 0xff8000002ad87808 */ /* 0x000fe20005000000 */
[----:B------:R-:W-:Y:S01]  /*bcd0*/  HMMA.16816.F32.BF16 R16, R16, R22, R48 ;  /* 0x000000161010723c */ /* 0x000fe20000041830 */
[----:B------:R-:W-:-:S02]  /*bce0*/  FSEL R217, R43, -INF , !P1 ;  /* 0xff8000002bd97808 */ /* 0x000fc40004800000 */
[-C--:B------:R-:W-:Y:S02]  /*bcf0*/  ISETP.GE.AND P2, PT, R8, R9.reuse, PT ;  /* 0x000000090800720c */ /* 0x080fe40003f46270 */
[-C--:B------:R-:W-:Y:S02]  /*bd00*/  ISETP.GE.AND P1, PT, R3, R9.reuse, PT ;  /* 0x000000090300720c */ /* 0x080fe40003f26270 */
[-C--:B------:R-:W-:Y:S02]  /*bd10*/  ISETP.GE.AND P4, PT, R14, R9.reuse, PT ;  /* 0x000000090e00720c */ /* 0x080fe40003f86270 */
[----:B------:R-:W-:Y:S02]  /*bd20*/  ISETP.GE.AND P3, PT, R13, R9, PT ;  /* 0x000000090d00720c */ /* 0x000fe40003f66270 */
[----:B------:R-:W-:Y:S02]  /*bd30*/  FSEL R175, R44, -INF , !P2 ;  /* 0xff8000002caf7808 */ /* 0x000fe40005000000 */
[----:B------:R-:W-:-:S02]  /*bd40*/  FSEL R204, R45, -INF , !P1 ;  /* 0xff8000002dcc7808 */ /* 0x000fc40004800000 */
[-C--:B------:R-:W-:Y:S02]  /*bd50*/  ISETP.GE.AND P2, PT, R8, R10.reuse, PT ;  /* 0x0000000a0800720c */ /* 0x080fe40003f46270 */
[----:B------:R-:W-:Y:S02]  /*bd60*/  ISETP.GE.AND P1, PT, R3, R10, PT ;  /* 0x0000000a0300720c */ /* 0x000fe40003f26270 */
[----:B------:R-:W-:Y:S01]  /*bd70*/  FSEL R174, R40, -INF , !P4 ;  /* 0xff80000028ae7808 */ /* 0x000fe20006000000 */
[C---:B------:R-:W-:Y:S01]  /*bd80*/  VIADD R40, R0.reuse, 0x38 ;  /* 0x0000003800287836 */ /* 0x040fe20000000000 */
[----:B------:R-:W-:Y:S01]  /*bd90*/  FSEL R192, R41, -INF , !P3 ;  /* 0xff80000029c07808 */ /* 0x000fe20005800000 */
[----:B------:R-:W-:Y:S01]  /*bda0*/  VIADD R41, R0, 0x31 ;  /* 0x0000003100297836 */ /* 0x000fe20000000000 */
[----:B------:R-:W-:Y:S02]  /*bdb0*/  ISETP.GE.AND P3, PT, R2, R9, PT ;  /* 0x000000090200720c */ /* 0x000fe40003f66270 */
[----:B------:R-:W-:-:S02]  /*bdc0*/  FSEL R218, R46, -INF , !P2 ;  /* 0xff8000002eda7808 */ /* 0x000fc40005000000 */
[----:B------:R-:W-:Y:S02]  /*bdd0*/  FSEL R219, R47, -INF , !P1 ;  /* 0xff8000002fdb7808 */ /* 0x000fe40004800000 */
[C---:B------:R-:W-:Y:S01]  /*bde0*/  ISETP.GE.AND P4, PT, R0.reuse, R11, PT ;  /* 0x0000000b0000720c */ /* 0x040fe20003f86270 */
[C---:B------:R-:W-:Y:S01]  /*bdf0*/  HMMA.16816.F32.BF16 R44, R4.reuse, R34, R160 ;  /* 0x00000022042c723c */ /* 0x040fe200000418a0 */
[----:B------:R-:W-:Y:S01]  /*be00*/  VIADD R0, R0, 0x39 ;  /* 0x0000003900007836 */ /* 0x000fe20000000000 */
[----:B------:R-:W-:Y:S02]  /*be10*/  FSEL R207, R56, -INF , !P3 ;  /* 0xff80000038cf7808 */ /* 0x000fe40005800000 */
[-C--:B------:R-:W-:Y:S02]  /*be20*/  ISETP.GE.AND P3, PT, R40, R9.reuse, PT ;  /* 0x000000092800720c */ /* 0x080fe40003f66270 */
[----:B------:R-:W-:Y:S01]  /*be30*/  ISETP.GE.AND P1, PT, R39, R12, PT ;  /* 0x0000000c2700720c */ /* 0x000fe20003f26270 */
[----:B------:R-:W-:Y:S01]  /*be40*/  HMMA.16816.F32.BF16 R4, R4, R22, R164 ;  /* 0x000000160404723c */ /* 0x000fe200000418a4 */
[----:B------:R-:W-:-:S02]  /*be50*/  ISETP.GE.AND P6, PT, R41, R9, PT ;  /* 0x000000092900720c */ /* 0x000fc40003fc6270 */
[----:B------:R-:W-:Y:S02]  /*be60*/  ISETP.GE.AND P0, PT, R0, R9, PT ;  /* 0x000000090000720c */ /* 0x000fe40003f06270 */
[----:B------:R-:W-:Y:S02]  /*be70*/  P2R R9, PR, RZ, 0x8 ;  /* 0x00000008ff097803 */ /* 0x000fe40000000000 */
[----:B------:R-:W-:Y:S02]  /*be80*/  FSEL R42, R156, -INF , !P4 ;  /* 0xff8000009c2a7808 */ /* 0x000fe40006000000 */
[CC--:B------:R-:W-:Y:S02]  /*be90*/  ISETP.GE.AND P4, PT, R38.reuse, R11.reuse, PT ;  /* 0x0000000b2600720c */ /* 0x0c0fe40003f86270 */
[----:B------:R-:W-:Y:S02]  /*bea0*/  ISETP.GE.AND P3, PT, R38, R12, PT ;  /* 0x0000000c2600720c */ /* 0x000fe40003f66270 */
[----:B------:R-:W-:-:S02]  /*beb0*/  ISETP.GE.AND P2, PT, R39, R11, PT ;  /* 0x0000000b2700720c */ /* 0x000fc40003f46270 */
[----:B------:R-:W-:Y:S02]  /*bec0*/  FSEL R43, R159, -INF , !P1 ;  /* 0xff8000009f2b7808 */ /* 0x000fe40004800000 */
[----:B------:R-:W-:Y:S02]  /*bed0*/  ISETP.GE.AND P1, PT, R37, R12, PT ;  /* 0x0000000c2500720c */ /* 0x000fe40003f26270 */
[----:B------:R-:W-:Y:S02]  /*bee0*/  FSEL R35, R60, -INF , !P4 ;  /* 0xff8000003c237808 */ /* 0x000fe40006000000 */
[----:B------:R-:W-:Y:S02]  /*bef0*/  FSEL R38, R62, -INF , !P3 ;  /* 0xff8000003e267808 */ /* 0x000fe40005800000 */
[----:B------:R-:W-:Y:S02]  /*bf00*/  FSEL R34, R157, -INF , !P2 ;  /* 0xff8000009d227808 */ /* 0x000fe40005000000 */
[----:B------:R-:W-:-:S02]  /*bf10*/  ISETP.GE.AND P4, PT, R36, R11, PT ;  /* 0x0000000b2400720c */ /* 0x000fc40003f86270 */
[-C--:B------:R-:W-:Y:S02]  /*bf20*/  ISETP.GE.AND P3, PT, R36, R12.reuse, PT ;  /* 0x0000000c2400720c */ /* 0x080fe40003f66270 */
[-C--:B------:R-:W-:Y:S02]  /*bf30*/  ISETP.GE.AND P2, PT, R37, R11.reuse, PT ;  /* 0x0000000b2500720c */ /* 0x080fe40003f46270 */
[----:B------:R-:W-:Y:S02]  /*bf40*/  FSEL R36, R63, -INF , !P1 ;  /* 0xff8000003f247808 */ /* 0x000fe40004800000 */
[----:B------:R-:W-:Y:S02]  /*bf50*/  ISETP.GE.AND P1, PT, R33, R12, PT ;  /* 0x0000000c2100720c */ /* 0x000fe40003f26270 */
[----:B------:R-:W-:Y:S02]  /*bf60*/  FSEL R37, R61, -INF , !P2 ;  /* 0xff8000003d257808 */ /* 0x000fe40005000000 */
[----:B------:R-:W-:-:S02]  /*bf70*/  ISETP.GE.AND P2, PT, R33, R11, PT ;  /* 0x0000000b2100720c */ /* 0x000fc40003f46270 */
[----:B------:R-:W-:Y:S02]  /*bf80*/  FSEL R147, R147, -INF , !P1 ;  /* 0xff80000093937808 */ /* 0x000fe40004800000 */
[----:B------:R-:W-:Y:S02]  /*bf90*/  ISETP.GE.AND P1, PT, R15, R12, PT ;  /* 0x0000000c0f00720c */ /* 0x000fe40003f26270 */
[----:B------:R-:W-:Y:S02]  /*bfa0*/  FSEL R63, R145, -INF , !P2 ;  /* 0xff800000913f7808 */ /* 0x000fe40005000000 */
[----:B------:R-:W-:Y:S02]  /*bfb0*/  FSEL R62, R144, -INF , !P4 ;  /* 0xff800000903e7808 */ /* 0x000fe40006000000 */
[----:B------:R-:W-:Y:S02]  /*bfc0*/  FSEL R146, R146, -INF , !P3 ;  /* 0xff80000092927808 */ /* 0x000fe40005800000 */
[----:B------:R-:W-:-:S02]  /*bfd0*/  FSEL R145, R47, -INF , !P1 ;  /* 0xff8000002f917808 */ /* 0x000fc40004800000 */
[CC--:B------:R-:W-:Y:S02]  /*bfe0*/  ISETP.GE.AND P4, PT, R32.reuse, R11.reuse, PT ;  /* 0x0000000b2000720c */ /* 0x0c0fe40003f86270 */
[-C--:B------:R-:W-:Y:S02]  /*bff0*/  ISETP.GE.AND P3, PT, R32, R12.reuse, PT ;  /* 0x0000000c2000720c */ /* 0x080fe40003f66270 */
[----:B------:R-:W-:Y:S02]  /*c000*/  ISETP.GE.AND P2, PT, R15, R11, PT ;  /* 0x0000000b0f00720c */ /* 0x000fe40003f46270 */
[----:B------:R-:W-:Y:S02]  /*c010*/  ISETP.GE.AND P1, PT, R13, R12, PT ;  /* 0x0000000c0d00720c */ /* 0x000fe40003f26270 */
[----:B------:R-:W-:Y:S02]  /*c020*/  FSEL R39, R158, -INF , !P5 ;  /* 0xff8000009e277808 */ /* 0x000fe40006800000 */
[----:B------:R-:W-:-:S02]  /*c030*/  FSEL R101, R44, -INF , !P4 ;  /* 0xff8000002c657808 */ /* 0x000fc40006000000 */
[----:B------:R-:W-:Y:S02]  /*c040*/  FSEL R144, R46, -INF , !P3 ;  /* 0xff8000002e907808 */ /* 0x000fe40005800000 */
[----:B------:R-:W-:Y:S02]  /*c050*/  FSEL R102, R45, -INF , !P2 ;  /* 0xff8000002d667808 */ /* 0x000fe40005000000 */
[----:B------:R-:W-:Y:S02]  /*c060*/  FSEL R195, R55, -INF , !P1 ;  /* 0xff80000037c37808 */ /* 0x000fe40004800000 */
[CC--:B------:R-:W-:Y:S02]  /*c070*/  ISETP.GE.AND P4, PT, R14.reuse, R11.reuse, PT ;  /* 0x0000000b0e00720c */ /* 0x0c0fe40003f86270 */
[----:B------:R-:W-:Y:S02]  /*c080*/  ISETP.GE.AND P3, PT, R14, R12, PT ;  /* 0x0000000c0e00720c */ /* 0x000fe40003f66270 */
[----:B------:R-:W-:-:S02]  /*c090*/  ISETP.GE.AND P2, PT, R13, R11, PT ;  /* 0x0000000b0d00720c */ /* 0x000fc40003f46270 */
[-C--:B------:R-:W-:Y:S02]  /*c0a0*/  ISETP.GE.AND P5, PT, R8, R11.reuse, PT ;  /* 0x0000000b0800720c */ /* 0x080fe40003fa6270 */
[----:B------:R-:W-:Y:S02]  /*c0b0*/  ISETP.GE.AND P1, PT, R3, R11, PT ;  /* 0x0000000b0300720c */ /* 0x000fe40003f26270 */
[----:B------:R-:W-:Y:S02]  /*c0c0*/  FSEL R199, R57, -INF , !P6 ;  /* 0xff80000039c77808 */ /* 0x000fe40007000000 */
[----:B------:R-:W-:Y:S02]  /*c0d0*/  FSEL R168, R52, -INF , !P4 ;  /* 0xff80000034a87808 */ /* 0x000fe40006000000 */
[----:B------:R-:W-:Y:S02]  /*c0e0*/  FSEL R196, R54, -INF , !P3 ;  /* 0xff80000036c47808 */ /* 0x000fe40005800000 */
[----:B------:R-:W-:-:S02]  /*c0f0*/  FSEL R170, R53, -INF , !P2 ;  /* 0xff80000035aa7808 */ /* 0x000fc40005000000 */
[----:B------:R-:W-:Y:S02]  /*c100*/  FSEL R169, R28, -INF , !P5 ;  /* 0xff8000001ca97808 */ /* 0x000fe40006800000 */
[----:B------:R-:W-:Y:S02]  /*c110*/  FSEL R171, R29, -INF , !P1 ;  /* 0xff8000001dab7808 */ /* 0x000fe40004800000 */
[----:B------:R-:W-:Y:S02]  /*c120*/  ISETP.GE.AND P6, PT, R248, 0x4, PT ;  /* 0x00000004f800780c */ /* 0x000fe40003fc6270 */
[----:B------:R-:W-:Y:S02]  /*c130*/  ISETP.GE.AND P4, PT, R2, R10, PT ;  /* 0x0000000a0200720c */ /* 0x000fe40003f86270 */
[-C--:B------:R-:W-:Y:S02]  /*c140*/  ISETP.GE.AND P3, PT, R8, R12.reuse, PT ;  /* 0x0000000c0800720c */ /* 0x080fe40003f66270 */
[----:B------:R-:W-:-:S02]  /*c150*/  ISETP.GE.AND P2, PT, R3, R12, PT ;  /* 0x0000000c0300720c */ /* 0x000fc40003f46270 */
[----:B------:R-:W-:Y:S02]  /*c160*/  ISETP.GE.AND P5, PT, R41, R10, PT ;  /* 0x0000000a2900720c */ /* 0x000fe40003fa6270 */
[----:B------:R-:W-:Y:S02]  /*c170*/  ISETP.GE.AND P1, PT, R2, R12, PT ;  /* 0x0000000c0200720c */ /* 0x000fe40003f26270 */
[----:B------:R-:W-:Y:S02]  /*c180*/  FSEL R222, R58, -INF , !P4 ;  /* 0xff8000003ade7808 */ /* 0x000fe40006000000 */
[----:B------:R-:W-:Y:S02]  /*c190*/  FSEL R198, R30, -INF , !P3 ;  /* 0xff8000001ec67808 */ /* 0x000fe40005800000 */
[----:B------:R-:W-:Y:S02]  /*c1a0*/  FSEL R197, R31, -INF , !P2 ;  /* 0xff8000001fc57808 */ /* 0x000fe40005000000 */
[----:B------:R-:W-:-:S02]  /*c1b0*/  FSEL R221, R59, -INF , !P5 ;  /* 0xff8000003bdd7808 */ /* 0x000fc40006800000 */
[----:B------:R-:W-:Y:S02]  /*c1c0*/  FSEL R209, R26, -INF , !P1 ;  /* 0xff8000001ad17808 */ /* 0x000fe40004800000 */
[-C--:B------:R-:W-:Y:S02]  /*c1d0*/  ISETP.GE.AND P4, PT, R2, R11.reuse, PT ;  /* 0x0000000b0200720c */ /* 0x080fe40003f86270 */
[CC--:B------:R-:W-:Y:S02]  /*c1e0*/  ISETP.GE.AND P3, PT, R41.reuse, R11.reuse, PT ;  /* 0x0000000b2900720c */ /* 0x0c0fe40003f66270 */
[----:B------:R-:W-:Y:S02]  /*c1f0*/  ISETP.GE.AND P5, PT, R41, R12, PT ;  /* 0x0000000c2900720c */ /* 0x000fe40003fa6270 */
[-C--:B------:R-:W-:Y:S02]  /*c200*/  ISETP.GE.AND P2, PT, R40, R11.reuse, PT ;  /* 0x0000000b2800720c */ /* 0x080fe40003f46270 */
[----:B------:R-:W-:-:S02]  /*c210*/  ISETP.GE.AND P1, PT, R0, R11, PT ;  /* 0x0000000b0000720c */ /* 0x000fc40003f26270 */
[----:B------:R-:W-:Y:S02]  /*c220*/  FSEL R200, R24, -INF , !P4 ;  /* 0xff80000018c87808 */ /* 0x000fe40006000000 */
[----:B------:R-:W-:Y:S02]  /*c230*/  FSEL R201, R25, -INF , !P3 ;  /* 0xff80000019c97808 */ /* 0x000fe40005800000 */
[----:B------:R-:W-:Y:S02]  /*c240*/  FSEL R202, R4, -INF , !P2 ;  /* 0xff80000004ca7808 */ /* 0x000fe40005000000 */
[----:B------:R-:W-:Y:S02]  /*c250*/  FSEL R203, R5, -INF , !P1 ;  /* 0xff80000005cb7808 */ /* 0x000fe40004800000 */
[----:B------:R-:W-:Y:S02]  /*c260*/  FSEL R210, R27, -INF , !P5 ;  /* 0xff8000001bd27808 */ /* 0x000fe40006800000 */
[----:B------:R-:W-:-:S02]  /*c270*/  ISETP.GE.AND P4, PT, R40, R10, PT ;  /* 0x0000000a2800720c */ /* 0x000fc40003f86270 */
[----:B------:R-:W-:Y:S02]  /*c280*/  ISETP.GE.AND P3, PT, R40, R12, PT ;  /* 0x0000000c2800720c */ /* 0x000fe40003f66270 */
[C---:B------:R-:W-:Y:S02]  /*c290*/  ISETP.GE.AND P2, PT, R0.reuse, R10, PT ;  /* 0x0000000a0000720c */ /* 0x040fe40003f46270 */
[----:B------:R-:W-:Y:S02]  /*c2a0*/  ISETP.NE.AND P5, PT, R9, RZ, PT ;  /* 0x000000ff0900720c */ /* 0x000fe40003fa5270 */
[----:B------:R-:W-:Y:S02]  /*c2b0*/  ISETP.GE.AND P1, PT, R0, R12, PT ;  /* 0x0000000c0000720c */ /* 0x000fe40003f26270 */
[----:B------:R-:W-:Y:S02]  /*c2c0*/  FSEL R214, R17, -INF , !P0 ;  /* 0xff80000011d67808 */ /* 0x000fe40004000000 */
[----:B------:R-:W-:-:S02]  /*c2d0*/  FSEL R211, R6, -INF , !P3 ;  /* 0xff80000006d37808 */ /* 0x000fc40005800000 */
[----:B------:R-:W-:Y:S02]  /*c2e0*/  FSEL R212, R7, -INF , !P1 ;  /* 0xff80000007d47808 */ /* 0x000fe40004800000 */
[----:B------:R-:W-:Y:S02]  /*c2f0*/  FSEL R213, R16, -INF , !P5 ;  /* 0xff80000010d57808 */ /* 0x000fe40006800000 */
[----:B------:R-:W-:Y:S02]  /*c300*/  ISETP.NE.AND P0, PT, R228, RZ, PT ;  /* 0x000000ffe400720c */ /* 0x000fe40003f05270 */
[----:B------:R-:W-:Y:S02]  /*c310*/  FSEL R220, R18, -INF , !P4 ;  /* 0xff80000012dc7808 */ /* 0x000fe40006000000 */
[----:B------:R-:W-:Y:S01]  /*c320*/  FSEL R215, R19, -INF , !P2 ;  /* 0xff80000013d77808 */ /* 0x000fe20005000000 */
[----:B------:R-:W-:Y:S08]  /*c330*/  @!P6 BRA `(.L_x_670) ;  /* 0x0000000000dce947 */ /* 0x000ff00003800000 */
        /* <DEDUP_REMOVED lines=53> */
.L_x_672:
[----:B------:R-:W-:Y:S05]  /*c690*/  BSYNC B0 ;  /* 0x0000000000007941 */ /* 0x000fea0003800000 */
.L_x_671:
[----:B------:R-:W0:Y:S02]  /*c6a0*/  LDGDEPBAR ;  /* 0x00000000000079af */ /* 0x000e240000000000 */
.L_x_670:
[----:B------:R-:W-:Y:S01]  /*c6b0*/  FMNMX.FTZ R0, R225, R42, !PT ;  /* 0x0000002ae1007209 */ /* 0x000fe20007810000 */
[----:B-12---:R-:W-:Y:S01]  /*c6c0*/  VIADD R5, R251, 0x4 ;  /* 0x00000004fb057836 */ /* 0x006fe20000000000 */
[----:B------:R-:W-:Y:S01]  /*c6d0*/  PRMT R223, R234, 0x7054, R234 ;  /* 0x00007054eadf7816 */ /* 0x000fe200000000ea */
[----:B------:R-:W-:Y:S01]  /*c6e0*/  IMAD.SHL.U32 R20, R208, 0x2, RZ ;  /* 0x00000002d0147824 */ /* 0x000fe200078e00ff */
[----:B------:R-:W-:Y:S01]  /*c6f0*/  FMNMX.FTZ R0, R34, R0, !PT ;  /* 0x0000000022007209 */ /* 0x000fe20007810000 */
[----:B------:R-:W-:Y:S01]  /*c700*/  IMAD.WIDE.U32 R22, R5, -0x326172a9, RZ ;  /* 0xcd9e8d5705167825 */ /* 0x000fe200078e00ff */
[----:B------:R-:W-:Y:S02]  /*c710*/  LDSM.16.MT88.4 R44, [R180+0x6000] ;  /* 0x00600000b42c783b */ /* 0x000fe40000004200 */
[----:B------:R-:W-:Y:S02]  /*c720*/  FMNMX.FTZ R0, R35, R0, !PT ;  /* 0x0000000023007209 */ /* 0x000fe40007810000 */
[----:B------:R-:W-:Y:S01]  /*c730*/  LOP3.LUT R8, R247, UR23, R20, 0x96, !PT ;  /* 0x00000017f7087c12 */ /* 0x000fe2000f8e9614 */
[----:B------:R-:W-:Y:S01]  /*c740*/  LDSM.16.MT88.4 R48, [R178+0x6000] ;  /* 0x00600000b230783b */ /* 0x000fe20000004200 */
[----:B------:R-:W-:-:S03]  /*c750*/  FMNMX.FTZ R0, R37, R0, !PT ;  /* 0x0000000025007209 */ /* 0x000fc60007810000 */
[----:B------:R-:W-:Y:S01]  /*c760*/  IMAD.WIDE.U32 R8, R8, -0x326172a9, RZ ;  /* 0xcd9e8d5708087825 */ /* 0x000fe200078e00ff */
[----:B------:R-:W-:Y:S01]  /*c770*/  FMNMX.FTZ R0, R62, R0, !PT ;  /* 0x000000003e007209 */ /* 0x000fe20007810000 */
[----:B------:R-:W-:Y:S03]  /*c780*/  LDSM.16.MT88.4 R56, [R179+0x6000] ;  /* 0x00600000b338783b */ /* 0x000fe60000004200 */
        /* <DEDUP_REMOVED lines=40> */
[----:B------:R-:W-:-:S05]  /*ca10*/  LOP3.LUT R7, R7, UR11, R2, 0x96, !PT ;  /* 0x0000000b07077c12 */ /* 0x000fca000f8e9602 */
[----:B------:R-:W-:Y:S01]  /*ca20*/  IMAD.WIDE.U32 R54, R7, -0x326172a9, RZ ;  /* 0xcd9e8d5707367825 */ /* 0x000fe200078e00ff */
[----:B-1----:R-:W-:-:S03]  /*ca30*/  FMNMX.FTZ R2, R4, R10, !PT ;  /* 0x0000000a04027209 */ /* 0x002fc60007810000 */
[----:B------:R-:W-:Y:S01]  /*ca40*/  IMAD.WIDE.U32 R4, R5, -0x326172a9, RZ ;  /* 0xcd9e8d5705047825 */ /* 0x000fe200078e00ff */
[----:B--2---:R-:W-:Y:S01]  /*ca50*/  FMNMX.FTZ R3, R0, R11, !PT ;  /* 0x0000000b00037209 */ /* 0x004fe20007810000 */
[----:B------:R-:W1:Y:S03]  /*ca60*/  SHFL.BFLY PT, R7, R2, 0x1, 0x1f ;  /* 0x0c201f0002077f89 */ /* 0x000e6600000e0000 */
[----:B------:R-:W-:Y:S02]  /*ca70*/  LOP3.LUT R5, R5, UR12, R30, 0x96, !PT ;  /* 0x0000000c05057c12 */ /* 0x000fe4000f8e961e */
[----:B------:R-:W-:Y:S01]  /*ca80*/  LOP3.LUT R0, R55, UR10, R4, 0x96, !PT ;  /* 0x0000000a37007c12 */ /* 0x000fe2000f8e9604 */
[C---:B------:R-:W-:Y:S01]  /*ca90*/  FMUL.FTZ R13, R3.reuse, UR19 ;  /* 0x00000013030d7c20 */ /* 0x040fe20008410000 */
[----:B------:R-:W-:Y:S01]  /*caa0*/  FSETP.NEU.FTZ.AND P1, PT, R3, -INF , PT ;  /* 0xff8000000300780b */ /* 0x000fe20003f3d000 */
[----:B------:R-:W-:-:S03]  /*cab0*/  IMAD.WIDE.U32 R4, R5, -0x2daee0ad, RZ ;  /* 0xd2511f5305047825 */ /* 0x000fc600078e00ff */
[----:B------:R-:W-:Y:S01]  /*cac0*/  FSEL R13, R13, RZ, P1 ;  /* 0x000000ff0d0d7208 */ /* 0x000fe20000800000 */
[----:B------:R-:W-:Y:S01]  /*cad0*/  IMAD.WIDE.U32 R60, R0, -0x2daee0ad, RZ ;  /* 0xd2511f53003c7825 */ /* 0x000fe200078e00ff */
[----:B------:R-:W-:-:S03]  /*cae0*/  LOP3.LUT R6, R5, UR9, R6, 0x96, !PT ;  /* 0x0000000905067c12 */ /* 0x000fc6000f8e9606 */
[----:B------:R-:W-:Y:S01]  /*caf0*/  FFMA.FTZ R0, R42, UR19, -R13 ;  /* 0x000000132a007c23 */ /* 0x000fe2000801080d */
[----:B------:R-:W-:Y:S01]  /*cb00*/  LOP3.LUT R4, R61, UR5, R4, 0x96, !PT ;  /* 0x000000053d047c12 */ /* 0x000fe2000f8e9604 */
[----:B------:R-:W-:Y:S02]  /*cb10*/  IMAD.WIDE.U32 R52, R6, -0x326172a9, RZ ;  /* 0xcd9e8d5706347825 */ /* 0x000fe400078e00ff */
[----:B------:R2:W3:Y:S02]  /*cb20*/  MUFU.EX2 R24, R0 ;  /* 0x0000000000187308 */ /* 0x0004e40000000800 */
[----:B------:R-:W-:Y:S01]  /*cb30*/  IMAD.WIDE.U32 R4, R4, -0x326172a9, RZ ;  /* 0xcd9e8d5704047825 */ /* 0x000fe200078e00ff */
[----:B-1----:R-:W-:-:S03]  /*cb40*/  FMNMX.FTZ R2, R2, R7, !PT ;  /* 0x0000000702027209 */ /* 0x002fc60007810000 */
[--C-:B------:R-:W-:Y:S01]  /*cb50*/  FFMA.FTZ R7, R35, UR19, -R13.reuse ;  /* 0x0000001323077c23 */ /* 0x100fe2000801080d */
[--C-:B------:R-:W-:Y:S02]  /*cb60*/  SHF.R.U32.HI R6, RZ, 0x10, R4.reuse ;  /* 0x00000010ff067819 */ /* 0x100fe40000011604 */
[C---:B------:R-:W-:Y:S01]  /*cb70*/  FSETP.NEU.FTZ.AND P0, PT, R2.reuse, -INF , PT ;  /* 0xff8000000200780b */ /* 0x040fe20003f1d000 */
[----:B------:R-:W-:Y:S01]  /*cb80*/  FMUL.FTZ R16, R2, UR19 ;  /* 0x0000001302107c20 */ /* 0x000fe20008410000 */
[----:B------:R1:W-:Y:S01]  /*cb90*/  MUFU.EX2 R228, R7 ;  /* 0x0000000700e47308 */ /* 0x0003e20000000800 */
[----:B------:R-:W-:Y:S02]  /*cba0*/  LOP3.LUT R12, R4, 0xff, RZ, 0xc0, !PT ;  /* 0x000000ff040c7812 */ /* 0x000fe400078ec0ff */
[----:B------:R-:W-:Y:S01]  /*cbb0*/  SHF.R.U32.HI R11, RZ, 0x18, R4 ;  /* 0x00000018ff0b7819 */ /* 0x000fe20000011604 */
[----:B--2---:R-:W-:Y:S01]  /*cbc0*/  FFMA.FTZ R0, R34, UR19, -R13 ;  /* 0x0000001322007c23 */ /* 0x004fe2000801080d */
[----:B------:R-:W-:-:S03]  /*cbd0*/  FSEL R16, R16, RZ, P0 ;  /* 0x000000ff10107208 */ /* 0x000fc60000000000 */
[----:B------:R2:W4:Y:S01]  /*cbe0*/  MUFU.EX2 R231, R0 ;  /* 0x0000000000e77308 */ /* 0x0005220000000800 */
[----:B-1----:R-:W-:-:S07]  /*cbf0*/  FFMA.FTZ R7, R37, UR19, -R13 ;  /* 0x0000001325077c23 */ /* 0x002fce000801080d */
[----:B------:R1:W-:Y:S01]  /*cc00*/  MUFU.EX2 R21, R7 ;  /* 0x0000000700157308 */ /* 0x0003e20000000800 */
[----:B--2---:R-:W-:Y:S02]  /*cc10*/  LOP3.LUT R0, R4, 0xffff, RZ, 0xc0, !PT ;  /* 0x0000ffff04007812 */ /* 0x004fe400078ec0ff */
[----:B------:R-:W-:Y:S01]  /*cc20*/  LOP3.LUT R4, R5, UR17, R52, 0x96, !PT ;  /* 0x0000001105047c12 */ /* 0x000fe2000f8e9634 */
[----:B------:R-:W-:Y:S01]  /*cc30*/  FFMA.FTZ R5, R38, UR19, -R16 ;  /* 0x0000001326057c23 */ /* 0x000fe20008010810 */
[----:B------:R-:W-:Y:S02]  /*cc40*/  SHF.R.U32.HI R10, RZ, 0x8, R0 ;  /* 0x00000008ff0a7819 */ /* 0x000fe40000011600 */
[----:B------:R-:W-:Y:S01]  /*cc50*/  LOP3.LUT R0, R6, 0xff, RZ, 0xc0, !PT ;  /* 0x000000ff06007812 */ /* 0x000fe200078ec0ff */
[----:B------:R2:W-:Y:S01]  /*cc60*/  MUFU.EX2 R236, R5 ;  /* 0x0000000500ec7308 */ /* 0x0005e20000000800 */
[----:B------:R-:W-:Y:S02]  /*cc70*/  PRMT R12, R12, 0x5410, R10 ;  /* 0x000054100c0c7816 */ /* 0x000fe4000000000a */
[----:B------:R-:W-:Y:S01]  /*cc80*/  PRMT R15, R0, 0x5410, R11 ;  /* 0x00005410000f7816 */ /* 0x000fe2000000000b */
[----:B-1----:R-:W-:Y:S01]  /*cc90*/  FFMA.FTZ R7, R36, UR19, -R16 ;  /* 0x0000001324077c23 */ /* 0x002fe20008010810 */
[----:B------:R-:W-:-:S02]  /*cca0*/  LOP3.LUT R0, R4, 0xffff, RZ, 0xc0, !PT ;  /* 0x0000ffff04007812 */ /* 0x000fc400078ec0ff */
[----:B------:R-:W-:Y:S01]  /*ccb0*/  LOP3.LUT R11, R4, 0xff, RZ, 0xc0, !PT ;  /* 0x000000ff040b7812 */ /* 0x000fe200078ec0ff */
[----:B------:R1:W-:Y:S01]  /*ccc0*/  MUFU.EX2 R237, R7 ;  /* 0x0000000700ed7308 */ /* 0x0003e20000000800 */
[----:B------:R-:W-:Y:S02]  /*ccd0*/  SHF.R.U32.HI R6, RZ, 0x8, R0 ;  /* 0x00000008ff067819 */ /* 0x000fe40000011600 */
[----:B------:R-:W-:Y:S02]  /*cce0*/  FSEL R10, R3, RZ, P1 ;  /* 0x000000ff030a7208 */ /* 0x000fe40000800000 */
[----:B------:R-:W-:Y:S02]  /*ccf0*/  PRMT R14, R11, 0x5410, R6 ;  /* 0x000054100b0e7816 */ /* 0x000fe40000000006 */
[----:B------:R-:W-:Y:S01]  /*cd00*/  HSET2.LE.AND R6, R12, R223, PT ;  /* 0x000000df0c067233 */ /* 0x000fe20003803000 */
[----:B------:R-:W-:Y:S01]  /*cd10*/  FADD.FTZ R18, R225, -R10 ;  /* 0x8000000ae1127221 */ /* 0x000fe20000010000 */
[----:B--2---:R-:W-:-:S02]  /*cd20*/  SHF.R.U32.HI R5, RZ, 0x10, R4 ;  /* 0x00000010ff057819 */ /* 0x004fc40000011604 */
[----:B------:R-:W-:Y:S01]  /*cd30*/  SHF.R.U32.HI R4, RZ, 0x18, R4 ;  /* 0x00000018ff047819 */ /* 0x000fe20000011604 */
[----:B------:R-:W-:Y:S01]  /*cd40*/  FMUL.FTZ R18, R18, UR19 ;  /* 0x0000001312127c20 */ /* 0x000fe20008410000 */
[----:B------:R-:W-:Y:S02]  /*cd50*/  LOP3.LUT R0, R5, 0xff, RZ, 0xc0, !PT ;  /* 0x000000ff05007812 */ /* 0x000fe400078ec0ff */
[----:B------:R-:W-:Y:S01]  /*cd60*/  FSEL R5, R2, RZ, P0 ;  /* 0x000000ff02057208 */ /* 0x000fe20000000000 */
[----:B------:R-:W2:Y:S01]  /*cd70*/  MUFU.EX2 R141, R18 ;  /* 0x00000012008d7308 */ /* 0x000ea20000000800 */
[----:B------:R-:W-:Y:S01]  /*cd80*/  PRMT R17, R0, 0x5410, R4 ;  /* 0x0000541000117816 */ /* 0x000fe20000000004 */
[--C-:B------:R-:W-:Y:S01]  /*cd90*/  FFMA.FTZ R0, R39, UR19, -R16.reuse ;  /* 0x0000001327007c23 */ /* 0x100fe20008010810 */
[----:B-1----:R-:W-:Y:S01]  /*cda0*/  FMNMX.FTZ R7, R227, R64, !PT ;  /* 0x00000040e3077209 */ /* 0x002fe20007810000 */
[----:B------:R-:W-:Y:S01]  /*cdb0*/  FFMA.FTZ R4, R43, UR19, -R16 ;  /* 0x000000132b047c23 */ /* 0x000fe20008010810 */
[----:B------:R-:W-:Y:S01]  /*cdc0*/  FADD.FTZ R19, R224, -R5 ;  /* 0x80000005e0137221 */ /* 0x000fe20000010000 */
[----:B------:R-:W-:Y:S01]  /*cdd0*/  FMNMX.FTZ R5, R226, R66, !PT ;  /* 0x00000042e2057209 */ /* 0x000fe20007810000 */
[----:B---3--:R-:W-:Y:S01]  /*cde0*/  IMAD.MOV.U32 R43, RZ, RZ, R24 ;  /* 0x000000ffff2b7224 */ /* 0x008fe200078e0018 */
[----:B------:R1:W-:Y:S01]  /*cdf0*/  MUFU.EX2 R230, R0 ;  /* 0x0000000000e67308 */ /* 0x0003e20000000800 */
[----:B------:R-:W-:Y:S01]  /*ce00*/  FMNMX.FTZ R7, R98, R7, !PT ;  /* 0x0000000762077209 */ /* 0x000fe20007810000 */
[----:B------:R-:W3:Y:S01]  /*ce10*/  LDSM.16.MT88.4 R36, [R177+0x6000] ;  /* 0x00600000b124783b */ /* 0x000ee20000004200 */
[----:B------:R-:W-:-:S04]  /*ce20*/  FMNMX.FTZ R5, R172, R5, !PT ;  /* 0x00000005ac057209 */ /* 0x000fc80007810000 */
[----:B------:R-:W-:Y:S01]  /*ce30*/  FMNMX.FTZ R10, R99, R5, !PT ;  /* 0x00000005630a7209 */ /* 0x000fe20007810000 */
[----:B------:R5:W3:Y:S01]  /*ce40*/  MUFU.EX2 R34, R4 ;  /* 0x0000000400227308 */ /* 0x000ae20000000800 */
[----:B----4-:R-:W-:Y:S01]  /*ce50*/  F2FP.BF16.F32.PACK_AB R5, R231, R43 ;  /* 0x0000002be705723e */ /* 0x010fe200000010ff */
[-C--:B--2---:R-:W-:Y:S01]  /*ce60*/  FMUL.FTZ R104, R104, R141.reuse ;  /* 0x0000008d68687220 */ /* 0x084fe20000410000 */
[-C--:B------:R-:W-:Y:S01]  /*ce70*/  FMUL.FTZ R105, R105, R141.reuse ;  /* 0x0000008d69697220 */ /* 0x080fe20000410000 */
[-C--:B------:R-:W-:Y:S01]  /*ce80*/  FMUL.FTZ R128, R128, R141.reuse ;  /* 0x0000008d80807220 */ /* 0x080fe20000410000 */
[-C--:B------:R-:W-:Y:S01]  /*ce90*/  FMUL.FTZ R129, R129, R141.reuse ;  /* 0x0000008d81817220 */ /* 0x080fe20000410000 */
[-C--:B------:R-:W-:Y:S01]  /*cea0*/  FMUL.FTZ R132, R132, R141.reuse ;  /* 0x0000008d84847220 */ /* 0x080fe20000410000 */
[-C--:B------:R-:W-:Y:S01]  /*ceb0*/  FMUL.FTZ R133, R133, R141.reuse ;  /* 0x0000008d85857220 */ /* 0x080fe20000410000 */
[-C--:B------:R-:W-:Y:S01]  /*cec0*/  FMUL.FTZ R116, R116, R141.reuse ;  /* 0x0000008d74747220 */ /* 0x080fe20000410000 */
[----:B-1----:R-:W-:Y:S01]  /*ced0*/  F2FP.BF16.F32.PACK_AB R0, R21, R228 ;  /* 0x000000e41500723e */ /* 0x002fe200000010ff */
[-C--:B------:R-:W-:Y:S01]  /*cee0*/  FMUL.FTZ R117, R117, R141.reuse ;  /* 0x0000008d75757220 */ /* 0x080fe20000410000 */
[-C--:B------:R-:W-:Y:S01]  /*cef0*/  FMUL.FTZ R124, R124, R141.reuse ;  /* 0x0000008d7c7c7220 */ /* 0x080fe20000410000 */
[-C--:B------:R-:W-:Y:S01]  /*cf00*/  FMUL.FTZ R125, R125, R141.reuse ;  /* 0x0000008d7d7d7220 */ /* 0x080fe20000410000 */
[----:B------:R-:W-:Y:S01]  /*cf10*/  LOP3.LUT R6, R6, R0, RZ, 0xc0, !PT ;  /* 0x0000000006067212 */ /* 0x000fe200078ec0ff */
[-C--:B------:R-:W-:Y:S01]  /*cf20*/  FMUL.FTZ R76, R76, R141.reuse ;  /* 0x0000008d4c4c7220 */ /* 0x080fe20000410000 */
[----:B------:R-:W-:Y:S01]  /*cf30*/  F2FP.BF16.F32.PACK_AB R0, R237, R236 ;  /* 0x000000eced00723e */ /* 0x000fe200000010ff */
[----:B------:R-:W-:Y:S01]  /*cf40*/  FMUL.FTZ R77, R77, R141 ;  /* 0x0000008d4d4d7220 */ /* 0x000fe20000410000 */
[----:B-----5:R-:W-:Y:S01]  /*cf50*/  FMNMX.FTZ R4, R65, R7, !PT ;  /* 0x0000000741047209 */ /* 0x020fe20007810000 */
[-C--:B------:R-:W-:Y:S01]  /*cf60*/  FMUL.FTZ R84, R84, R141.reuse ;  /* 0x0000008d54547220 */ /* 0x080fe20000410000 */
[--C-:B------:R-:W-:Y:S01]  /*cf70*/  HSET2.LE.AND R7, R15, R223.reuse, PT ;  /* 0x000000df0f077233 */ /* 0x100fe20003803000 */
[-C--:B------:R-:W-:Y:S01]  /*cf80*/  FMUL.FTZ R85, R85, R141.reuse ;  /* 0x0000008d55557220 */ /* 0x080fe20000410000 */
[----:B------:R-:W-:Y:S01]  /*cf90*/  FMNMX.FTZ R11, R67, R4, !PT ;  /* 0x00000004430b7209 */ /* 0x000fe20007810000 */
[-C--:B------:R-:W-:Y:S01]  /*cfa0*/  FMUL.FTZ R88, R88, R141.reuse ;  /* 0x0000008d58587220 */ /* 0x080fe20000410000 */
[----:B------:R-:W-:Y:S01]  /*cfb0*/  HSET2.LE.AND R4, R14, R223, PT ;  /* 0x000000df0e047233 */ /* 0x000fe20003803000 */
[----:B------:R-:W-:Y:S01]  /*cfc0*/  FMUL.FTZ R89, R89, R141 ;  /* 0x0000008d59597220 */ /* 0x000fe20000410000 */
[----:B------:R-:W-:-:S02]  /*cfd0*/  LOP3.LUT R7, R7, R0, RZ, 0xc0, !PT ;  /* 0x0000000007077212 */ /* 0x000fc400078ec0ff */
[----:B------:R-:W-:Y:S02]  /*cfe0*/  FMNMX.FTZ R0, R100, R10, !PT ;  /* 0x0000000a64007209 */ /* 0x000fe40007810000 */
[----:B------:R-:W-:Y:S02]  /*cff0*/  FMNMX.FTZ R11, R173, R11, !PT ;  /* 0x0000000bad0b7209 */ /* 0x000fe40007810000 */
[----:B------:R-:W-:Y:S02]  /*d000*/  FMNMX.FTZ R10, R205, R0, !PT ;  /* 0x00000000cd0a7209 */ /* 0x000fe40007810000 */
[----:B------:R-:W-:Y:S02]  /*d010*/  FMNMX.FTZ R11, R143, R11, !PT ;  /* 0x0000000b8f0b7209 */ /* 0x000fe40007810000 */
[----:B------:R-:W-:Y:S02]  /*d020*/  LOP3.LUT R4, R4, R5, RZ, 0xc0, !PT ;  /* 0x0000000504047212 */ /* 0x000fe400078ec0ff */
[----:B------:R-:W-:Y:S01]  /*d030*/  HSET2.LE.AND R0, R17, R223, PT ;  /* 0x000000df11007233 */ /* 0x000fe20003803000 */
[----:B------:R-:W-:Y:S01]  /*d040*/  IMAD R17, R251, -0x326172a9, RZ ;  /* 0xcd9e8d57fb117824 */ /* 0x000fe200078e02ff */
[----:B---3--:R-:W-:-:S02]  /*d050*/  F2FP.BF16.F32.PACK_AB R5, R34, R230 ;  /* 0x000000e62205723e */ /* 0x008fc400000010ff */
[----:B------:R-:W-:Y:S02]  /*d060*/  FMNMX.FTZ R10, R206, R10, !PT ;  /* 0x0000000ace0a7209 */ /* 0x000fe40007810000 */
[----:B------:R-:W-:Y:S02]  /*d070*/  FMNMX.FTZ R11, R103, R11, !PT ;  /* 0x0000000b670b7209 */ /* 0x000fe40007810000 */
[----:B------:R-:W-:Y:S02]  /*d080*/  LOP3.LUT R5, R0, R5, RZ, 0xc0, !PT ;  /* 0x0000000500057212 */ /* 0x000fe400078ec0ff */
[----:B------:R-:W-:Y:S02]  /*d090*/  FMNMX.FTZ R0, R193, R10, !PT ;  /* 0x0000000ac1007209 */ /* 0x000fe40007810000 */
[----:B------:R-:W-:Y:S01]  /*d0a0*/  FMNMX.FTZ R10, R142, R11, !PT ;  /* 0x0000000b8e0a7209 */ /* 0x000fe20007810000 */
[----:B------:R-:W-:Y:S01]  /*d0b0*/  FMUL.FTZ R11, R19, UR19 ;  /* 0x00000013130b7c20 */ /* 0x000fe20008410000 */
[----:B------:R-:W-:Y:S01]  /*d0c0*/  FMNMX.FTZ R0, R194, R0, !PT ;  /* 0x00000000c2007209 */ /* 0x000fe20007810000 */
[----:B------:R-:W-:Y:S01]  /*d0d0*/  IMAD.WIDE.U32 R18, R229, -0x2daee0ad, RZ ;  /* 0xd2511f53e5127825 */ /* 0x000fe200078e00ff */
[----:B------:R-:W-:Y:S01]  /*d0e0*/  FMNMX.FTZ R10, R174, R10, !PT ;  /* 0x0000000aae0a7209 */ /* 0x000fe20007810000 */
[----:B------:R-:W1:Y:S01]  /*d0f0*/  MUFU.EX2 R140, R11 ;  /* 0x0000000b008c7308 */ /* 0x000e620000000800 */
[----:B------:R-:W-:-:S02]  /*d100*/  FMNMX.FTZ R0, R216, R0, !PT ;  /* 0x00000000d8007209 */ /* 0x000fc40007810000 */
[----:B------:R-:W-:Y:S02]  /*d110*/  FMNMX.FTZ R10, R192, R10, !PT ;  /* 0x0000000ac00a7209 */ /* 0x000fe40007810000 */
[----:B------:R-:W-:Y:S02]  /*d120*/  FMNMX.FTZ R0, R217, R0, !PT ;  /* 0x00000000d9007209 */ /* 0x000fe40007810000 */
[----:B------:R-:W-:Y:S02]  /*d130*/  FMNMX.FTZ R10, R175, R10, !PT ;  /* 0x0000000aaf0a7209 */ /* 0x000fe40007810000 */
[----:B------:R-:W-:Y:S02]  /*d140*/  FMNMX.FTZ R0, R218, R0, !PT ;  /* 0x00000000da007209 */ /* 0x000fe40007810000 */
[----:B------:R-:W-:Y:S02]  /*d150*/  FMNMX.FTZ R10, R204, R10, !PT ;  /* 0x0000000acc0a7209 */ /* 0x000fe40007810000 */
[----:B------:R-:W-:-:S02]  /*d160*/  LOP3.LUT R15, R9, UR16, R17, 0x96, !PT ;  /* 0x00000010090f7c12 */ /* 0x000fc4000f8e9611 */
[----:B------:R-:W-:Y:S02]  /*d170*/  FMNMX.FTZ R0, R219, R0, !PT ;  /* 0x00000000db007209 */ /* 0x000fe40007810000 */
[----:B------:R-:W-:Y:S01]  /*d180*/  FMNMX.FTZ R9, R207, R10, !PT ;  /* 0x0000000acf097209 */ /* 0x000fe20007810000 */
[-C--:B-1----:R-:W-:Y:S01]  /*d190*/  FMUL.FTZ R106, R106, R140.reuse ;  /* 0x0000008c6a6a7220 */ /* 0x082fe20000410000 */
[----:B------:R-:W-:Y:S01]  /*d1a0*/  LOP3.LUT R11, R19, UR15, R246, 0x96, !PT ;  /* 0x0000000f130b7c12 */ /* 0x000fe2000f8e96f6 */
[----:B------:R-:W-:Y:S01]  /*d1b0*/  FMUL.FTZ R107, R107, R140 ;  /* 0x0000008c6b6b7220 */ /* 0x000fe20000410000 */
[----:B------:R-:W-:Y:S01]  /*d1c0*/  FMNMX.FTZ R0, R222, R0, !PT ;  /* 0x00000000de007209 */ /* 0x000fe20007810000 */
[----:B------:R-:W-:Y:S01]  /*d1d0*/  FMUL.FTZ R130, R130, R140 ;  /* 0x0000008c82827220 */ /* 0x000fe20000410000 */
[----:B------:R-:W-:Y:S01]  /*d1e0*/  FMNMX.FTZ R9, R199, R9, !PT ;  /* 0x00000009c7097209 */ /* 0x000fe20007810000 */
[----:B------:R-:W-:Y:S01]  /*d1f0*/  IMAD.WIDE.U32 R40, R11, -0x326172a9, RZ ;  /* 0xcd9e8d570b287825 */ /* 0x000fe200078e00ff */
[----:B------:R-:W-:-:S03]  /*d200*/  FMNMX.FTZ R11, R221, R0, !PT ;  /* 0x00000000dd0b7209 */ /* 0x000fc60007810000 */
[-C--:B------:R-:W-:Y:S01]  /*d210*/  FMUL.FTZ R131, R131, R140.reuse ;  /* 0x0000008c83837220 */ /* 0x080fe20000410000 */
[----:B------:R-:W-:Y:S01]  /*d220*/  FMNMX.FTZ R0, R213, R9, !PT ;  /* 0x00000009d5007209 */ /* 0x000fe20007810000 */
[-C--:B------:R-:W-:Y:S01]  /*d230*/  FMUL.FTZ R134, R134, R140.reuse ;  /* 0x0000008c86867220 */ /* 0x080fe20000410000 */
[-C--:B------:R-:W-:Y:S01]  /*d240*/  FMUL.FTZ R135, R135, R140.reuse ;  /* 0x0000008c87877220 */ /* 0x080fe20000410000 */
[----:B------:R-:W-:Y:S01]  /*d250*/  FMUL.FTZ R118, R118, R140 ;  /* 0x0000008c76767220 */ /* 0x000fe20000410000 */
[----:B------:R-:W-:Y:S01]  /*d260*/  FMNMX.FTZ R10, R214, R0, !PT ;  /* 0x00000000d60a7209 */ /* 0x000fe20007810000 */
[-C--:B------:R-:W-:Y:S01]  /*d270*/  FMUL.FTZ R119, R119, R140.reuse ;  /* 0x0000008c77777220 */ /* 0x080fe20000410000 */
[----:B------:R-:W-:Y:S01]  /*d280*/  FMNMX.FTZ R0, R220, R11, !PT ;  /* 0x0000000bdc007209 */ /* 0x000fe20007810000 */
[-C--:B------:R-:W-:Y:S01]  /*d290*/  FMUL.FTZ R126, R126, R140.reuse ;  /* 0x0000008c7e7e7220 */ /* 0x080fe20000410000 */
[----:B------:R-:W-:Y:S01]  /*d2a0*/  FMUL.FTZ R127, R127, R140 ;  /* 0x0000008c7f7f7220 */ /* 0x000fe20000410000 */
[----:B------:R-:W-:Y:S01]  /*d2b0*/  SHFL.BFLY PT, R14, R10, 0x2, 0x1f ;  /* 0x0c401f000a0e7f89 */ /* 0x000fe200000e0000 */
[----:B------:R-:W-:Y:S01]  /*d2c0*/  FMNMX.FTZ R0, R215, R0, !PT ;  /* 0x00000000d7007209 */ /* 0x000fe20007810000 */
[-C--:B------:R-:W-:Y:S01]  /*d2d0*/  FMUL.FTZ R78, R78, R140.reuse ;  /* 0x0000008c4e4e7220 */ /* 0x080fe20000410000 */
[-C--:B------:R-:W-:Y:S01]  /*d2e0*/  FMUL.FTZ R79, R79, R140.reuse ;  /* 0x0000008c4f4f7220 */ /* 0x080fe20000410000 */
[-C--:B------:R-:W-:Y:S01]  /*d2f0*/  FMUL.FTZ R86, R86, R140.reuse ;  /* 0x0000008c56567220 */ /* 0x080fe20000410000 */
[-C--:B------:R-:W-:Y:S01]  /*d300*/  FMUL.FTZ R87, R87, R140.reuse ;  /* 0x0000008c57577220 */ /* 0x080fe20000410000 */
[----:B------:R-:W1:Y:S01]  /*d310*/  SHFL.BFLY PT, R12, R0, 0x2, 0x1f ;  /* 0x0c401f00000c7f89 */ /* 0x000e6200000e0000 */
[-C--:B------:R-:W-:Y:S01]  /*d320*/  FMUL.FTZ R90, R90, R140.reuse ;  /* 0x0000008c5a5a7220 */ /* 0x080fe20000410000 */
[----:B------:R-:W-:Y:S01]  /*d330*/  FMUL.FTZ R91, R91, R140 ;  /* 0x0000008c5b5b7220 */ /* 0x000fe20000410000 */
[----:B------:R-:W-:Y:S01]  /*d340*/  LOP3.LUT R11, R41, UR14, R8, 0x96, !PT ;  /* 0x0000000e290b7c12 */ /* 0x000fe2000f8e9608 */
[----:B------:R-:W-:Y:S01]  /*d350*/  IMAD.WIDE.U32 R8, R15, -0x2daee0ad, RZ ;  /* 0xd2511f530f087825 */ /* 0x000fe200078e00ff */
[C---:B------:R-:W-:Y:S06]  /*d360*/  HMMA.16816.F32.BF16 R164, R4.reuse, R36, R104 ;  /* 0x0000002404a4723c */ /* 0x040fec0000041868 */
[C---:B------:R-:W-:Y:S06]  /*d370*/  HMMA.16816.F32.BF16 R156, R4.reuse, R46, R128 ;  /* 0x0000002e049c723c */ /* 0x040fec0000041880 */
[C---:B------:R-:W-:Y:S06]  /*d380*/  HMMA.16816.F32.BF16 R148, R4.reuse, R50, R132 ;  /* 0x000000320494723c */ /* 0x040fec0000041884 */
[----:B------:R-:W-:Y:S01]  /*d390*/  HMMA.16816.F32.BF16 R104, R4, R38, R116 ;  /* 0x000000260468723c */ /* 0x000fe20000041874 */
[----:B-1----:R-:W-:-:S05]  /*d3a0*/  FMNMX.FTZ R0, R0, R12, !PT ;  /* 0x0000000c00007209 */ /* 0x002fca0007810000 */
[C---:B------:R-:W-:Y:S06]  /*d3b0*/  HMMA.16816.F32.BF16 R160, R4.reuse, R44, R124 ;  /* 0x0000002c04a0723c */ /* 0x040fec000004187c */
[C---:B------:R-:W-:Y:S06]  /*d3c0*/  HMMA.16816.F32.BF16 R152, R4.reuse, R48, R76 ;  /* 0x000000300498723c */ /* 0x040fec000004184c */
[C---:B------:R-:W-:Y:S06]  /*d3d0*/  HMMA.16816.F32.BF16 R132, R4.reuse, R56, R84 ;  /* 0x000000380484723c */ /* 0x040fec0000041854 */
[----:B------:R-:W-:Y:S01]  /*d3e0*/  HMMA.16816.F32.BF16 R128, R4, R58, R88 ;  /* 0x0000003a0480723c */ /* 0x000fe20000041858 */
[----:B------:R-:W-:-:S02]  /*d3f0*/  IMAD.MOV.U32 R86, RZ, RZ, R231 ;  /* 0x000000ffff567224 */ /* 0x000fc400078e00e7 */
[----:B------:R-:W-:-:S04]  /*d400*/  IMAD.MOV.U32 R87, RZ, RZ, R230 ;  /* 0x000000ffff577224 */ /* 0x000fc800078e00e6 */
[----:B------:R-:W-:Y:S01]  /*d410*/  IMAD.WIDE.U32 R6, R11, -0x2daee0ad, RZ ;  /* 0xd2511f530b067825 */ /* 0x000fe200078e00ff */
[----:B------:R-:W-:Y:S02]  /*d420*/  LOP3.LUT R4, R9, UR13, R18, 0x96, !PT ;  /* 0x0000000d09047c12 */ /* 0x000fe4000f8e9612 */
[----:B------:R-:W-:Y:S01]  /*d430*/  FMNMX.FTZ R9, R10, R14, !PT ;  /* 0x0000000e0a097209 */ /* 0x000fe20007810000 */
[----:B------:R-:W-:Y:S01]  /*d440*/  IMAD.MOV.U32 R89, RZ, RZ, R236 ;  /* 0x000000ffff597224 */ /* 0x000fe200078e00ec */
[----:B------:R-:W-:Y:S01]  /*d450*/  LOP3.LUT R7, R7, UR11, R8, 0x96, !PT ;  /* 0x0000000b07077c12 */ /* 0x000fe2000f8e9608 */
[----:B------:R-:W-:Y:S01]  /*d460*/  IMAD.WIDE.U32 R4, R4, -0x326172a9, RZ ;  /* 0xcd9e8d5704047825 */ /* 0x000fe200078e00ff */
[----:B------:R-:W1:Y:S03]  /*d470*/  SHFL.BFLY PT, R10, R0, 0x1, 0x1f ;  /* 0x0c201f00000a7f89 */ /* 0x000e6600000e0000 */
[----:B------:R-:W-:Y:S01]  /*d480*/  IMAD.WIDE.U32 R26, R7, -0x326172a9, RZ ;  /* 0xcd9e8d57071a7825 */ /* 0x000fe200078e00ff */
[----:B------:R-:W2:Y:S01]  /*d490*/  SHFL.BFLY PT, R8, R9, 0x1, 0x1f ;  /* 0x0c201f0009087f89 */ /* 0x000ea200000e0000 */
[----:B------:R-:W-:-:S02]  /*d4a0*/  LOP3.LUT R5, R5, UR12, R40, 0x96, !PT ;  /* 0x0000000c05057c12 */ /* 0x000fc4000f8e9628 */
[----:B------:R-:W-:Y:S01]  /*d4b0*/  IMAD.MOV.U32 R91, RZ, RZ, R34 ;  /* 0x000000ffff5b7224 */ /* 0x000fe200078e0022 */
[----:B------:R-:W-:Y:S01]  /*d4c0*/  LOP3.LUT R7, R27, UR10, R4, 0x96, !PT ;  /* 0x0000000a1b077c12 */ /* 0x000fe2000f8e9604 */
[----:B------:R-:W-:Y:S02]  /*d4d0*/  IMAD.MOV.U32 R90, RZ, RZ, R228 ;  /* 0x000000ffff5a7224 */ /* 0x000fe400078e00e4 */
[----:B------:R-:W-:-:S04]  /*d4e0*/  IMAD.WIDE.U32 R4, R5, -0x2daee0ad, RZ ;  /* 0xd2511f5305047825 */ /* 0x000fc800078e00ff */
[----:B------:R-:W-:Y:S01]  /*d4f0*/  IMAD.WIDE.U32 R28, R7, -0x2daee0ad, RZ ;  /* 0xd2511f53071c7825 */ /* 0x000fe200078e00ff */
[----:B------:R-:W-:-:S04]  /*d500*/  LOP3.LUT R11, R5, UR9, R6, 0x96, !PT ;  /* 0x00000009050b7c12 */ /* 0x000fc8000f8e9606 */
[----:B------:R-:W-:Y:S01]  /*d510*/  LOP3.LUT R4, R29, UR5, R4, 0x96, !PT ;  /* 0x000000051d047c12 */ /* 0x000fe2000f8e9604 */
[----:B------:R-:W-:Y:S01]  /*d520*/  IMAD.WIDE.U32 R24, R11, -0x326172a9, RZ ;  /* 0xcd9e8d570b187825 */ /* 0x000fe200078e00ff */
[----:B-1----:R-:W-:-:S03]  /*d530*/  FMNMX.FTZ R96, R0, R10, !PT ;  /* 0x0000000a00607209 */ /* 0x002fc60007810000 */
[----:B------:R-:W-:Y:S01]  /*d540*/  IMAD.WIDE.U32 R4, R4, -0x326172a9, RZ ;  /* 0xcd9e8d5704047825 */ /* 0x000fe200078e00ff */
[----:B--2---:R-:W-:Y:S02]  /*d550*/  FMNMX.FTZ R97, R9, R8, !PT ;  /* 0x0000000809617209 */ /* 0x004fe40007810000 */
[C---:B------:R-:W-:Y:S02]  /*d560*/  LOP3.LUT R6, R4.reuse, 0xffff, RZ, 0xc0, !PT ;  /* 0x0000ffff04067812 */ /* 0x040fe400078ec0ff */
[C---:B------:R-:W-:Y:S01]  /*d570*/  FSETP.NEU.FTZ.AND P1, PT, R97.reuse, -INF , PT ;  /* 0xff8000006100780b */ /* 0x040fe20003f3d000 */
[----:B------:R-:W-:Y:S01]  /*d580*/  FMUL.FTZ R8, R97, UR19 ;  /* 0x0000001361087c20 */ /* 0x000fe20008410000 */
[----:B------:R-:W-:Y:S02]  /*d590*/  SHF.R.U32.HI R7, RZ, 0x8, R6 ;  /* 0x00000008ff077819 */ /* 0x000fe40000011606 */
[----:B------:R-:W-:Y:S02]  /*d5a0*/  LOP3.LUT R6, R4, 0xff, RZ, 0xc0, !PT ;  /* 0x000000ff04067812 */ /* 0x000fe400078ec0ff */
[----:B------:R-:W-:-:S02]  /*d5b0*/  FSEL R12, R8, RZ, P1 ;  /* 0x000000ff080c7208 */ /* 0x000fc40000800000 */
[----:B------:R-:W-:Y:S02]  /*d5c0*/  SHF.R.U32.HI R0, RZ, 0x10, R4 ;  /* 0x00000010ff007819 */ /* 0x000fe40000011604 */
[----:B------:R-:W-:Y:S01]  /*d5d0*/  PRMT R14, R6, 0x5410, R7 ;  /* 0x00005410060e7816 */ /* 0x000fe20000000007 */
[----:B------:R-:W-:Y:S01]  /*d5e0*/  FFMA.FTZ R6, R64, UR19, -R12 ;  /* 0x0000001340067c23 */ /* 0x000fe2000801080c */
[----:B------:R-:W-:Y:S02]  /*d5f0*/  LOP3.LUT R0, R0, 0xff, RZ, 0xc0, !PT ;  /* 0x000000ff00007812 */ /* 0x000fe400078ec0ff */
        /* <DEDUP_REMOVED lines=24> */
[--C-:B------:R-:W-:Y:S01]  /*d780*/  FFMA.FTZ R6, R100, UR19, -R0.reuse ;  /* 0x0000001364067c23 */ /* 0x100fe20008010800 */
[----:B------:R-:W-:Y:S02]  /*d790*/  IMAD.MOV.U32 R100, RZ, RZ, R21 ;  /* 0x000000ffff647224 */ /* 0x000fe400078e0015 */
        /* <DEDUP_REMOVED lines=16> */
[----:B------:R-:W1:Y:S01]  /*d8a0*/  MUFU.EX2 R98, R6 ;  /* 0x0000000600627308 */ /* 0x000e620000000800 */
        /* <DEDUP_REMOVED lines=9> */
[-C--:B------:R-:W-:Y:S01]  /*d940*/  FMUL.FTZ R69, R69, R99.reuse ;  /* 0x0000006345457220 */ /* 0x080fe20000410000 */
[----:B------:R-:W-:Y:S01]  /*d950*/  F2FP.BF16.F32.PACK_AB R5, R251, R42 ;  /* 0x0000002afb05723e */ /* 0x000fe200000010ff */
[-C--:B------:R-:W-:Y:S01]  /*d960*/  FMUL.FTZ R72, R72, R99.reuse ;  /* 0x0000006348487220 */ /* 0x080fe20000410000 */
[-C--:B------:R-:W-:Y:S01]  /*d970*/  FMUL.FTZ R73, R73, R99.reuse ;  /* 0x0000006349497220 */ /* 0x080fe20000410000 */
[----:B------:R-:W-:Y:S01]  /*d980*/  FMUL.FTZ R80, R80, R99 ;  /* 0x0000006350507220 */ /* 0x000fe20000410000 */
[----:B------:R-:W-:Y:S01]  /*d990*/  LOP3.LUT R8, R4, R5, RZ, 0xc0, !PT ;  /* 0x0000000504087212 */ /* 0x000fe200078ec0ff */
[----:B------:R-:W-:Y:S01]  /*d9a0*/  FMUL.FTZ R81, R81, R99 ;  /* 0x0000006351517220 */ /* 0x000fe20000410000 */
[----:B------:R-:W-:Y:S01]  /*d9b0*/  HSET2.LE.AND R4, R7, R223, PT ;  /* 0x000000df07047233 */ /* 0x000fe20003803000 */
[----:B------:R-:W-:Y:S01]  /*d9c0*/  FFMA.FTZ R7, R142, UR19, -R12 ;  /* 0x000000138e077c23 */ /* 0x000fe2000801080c */
[----:B------:R-:W-:Y:S01]  /*d9d0*/  F2FP.BF16.F32.PACK_AB R5, R245, R246 ;  /* 0x000000f6f505723e */ /* 0x000fe200000010ff */
[-C--:B-1----:R-:W-:Y:S01]  /*d9e0*/  FMUL.FTZ R110, R110, R98.reuse ;  /* 0x000000626e6e7220 */ /* 0x082fe20000410000 */
[-C--:B------:R-:W-:Y:S01]  /*d9f0*/  FMUL.FTZ R111, R111, R98.reuse ;  /* 0x000000626f6f7220 */ /* 0x080fe20000410000 */
[----:B------:R-:W-:Y:S01]  /*da00*/  FMUL.FTZ R114, R114, R98 ;  /* 0x0000006272727220 */ /* 0x000fe20000410000 */
[----:B------:R-:W-:Y:S01]  /*da10*/  LOP3.LUT R9, R4, R5, RZ, 0xc0, !PT ;  /* 0x0000000504097212 */ /* 0x000fe200078ec0ff */
[----:B------:R-:W-:-:S02]  /*da20*/  VIADD R4, R20, 0x1 ;  /* 0x0000000114047836 */ /* 0x000fc40000000000 */
[-C--:B------:R-:W-:Y:S01]  /*da30*/  FMUL.FTZ R115, R115, R98.reuse ;  /* 0x0000006273737220 */ /* 0x080fe20000410000 */
[-C--:B------:R-:W-:Y:S01]  /*da40*/  FMUL.FTZ R122, R122, R98.reuse ;  /* 0x000000627a7a7220 */ /* 0x080fe20000410000 */
[-C--:B------:R-:W-:Y:S01]  /*da50*/  FMUL.FTZ R123, R123, R98.reuse ;  /* 0x000000627b7b7220 */ /* 0x080fe20000410000 */
[-C--:B------:R-:W-:Y:S01]  /*da60*/  FMUL.FTZ R70, R70, R98.reuse ;  /* 0x0000006246467220 */ /* 0x080fe20000410000 */
[----:B------:R-:W-:Y:S01]  /*da70*/  LOP3.LUT R5, R247, UR23, R4, 0x96, !PT ;  /* 0x00000017f7057c12 */ /* 0x000fe2000f8e9604 */
[----:B------:R-:W-:Y:S01]  /*da80*/  FFMA.FTZ R4, R173, UR19, -R12 ;  /* 0x00000013ad047c23 */ /* 0x000fe2000801080c */
[----:B------:R-:W-:Y:S02]  /*da90*/  IMAD.MOV.U32 R247, RZ, RZ, R237 ;  /* 0x000000fffff77224 */ /* 0x000fe400078e00ed */
[-C--:B------:R-:W-:Y:S01]  /*daa0*/  FMUL.FTZ R71, R71, R98.reuse ;  /* 0x0000006247477220 */ /* 0x080fe20000410000 */
[----:B------:R1:W-:Y:S01]  /*dab0*/  MUFU.EX2 R237, R7 ;  /* 0x0000000700ed7308 */ /* 0x0003e20000000800 */
[----:B------:R-:W-:Y:S01]  /*dac0*/  IMAD.WIDE.U32 R14, R5, -0x326172a9, RZ ;  /* 0xcd9e8d57050e7825 */ /* 0x000fe200078e00ff */
[C---:B------:R-:W-:Y:S03]  /*dad0*/  HMMA.16816.F32.BF16 R76, R8.reuse, R36, R108 ;  /* 0x00000024084c723c */ /* 0x040fe6000004186c */
[-C--:B------:R-:W-:Y:S01]  /*dae0*/  FMUL.FTZ R74, R74, R98.reuse ;  /* 0x000000624a4a7220 */ /* 0x080fe20000410000 */
[-C--:B------:R-:W-:Y:S01]  /*daf0*/  FMUL.FTZ R75, R75, R98.reuse ;  /* 0x000000624b4b7220 */ /* 0x080fe20000410000 */
[-C--:B------:R-:W-:Y:S01]  /*db00*/  FMUL.FTZ R82, R82, R98.reuse ;  /* 0x0000006252527220 */ /* 0x080fe20000410000 */
[----:B------:R-:W-:Y:S01]  /*db10*/  LOP3.LUT R5, R15, UR16, R22, 0x96, !PT ;  /* 0x000000100f057c12 */ /* 0x000fe2000f8e9616 */
[----:B------:R-:W-:Y:S01]  /*db20*/  FMUL.FTZ R83, R83, R98 ;  /* 0x0000006253537220 */ /* 0x000fe20000410000 */
[----:B------:R2:W-:Y:S01]  /*db30*/  MUFU.EX2 R238, R4 ;  /* 0x0000000400ee7308 */ /* 0x0005e20000000800 */
[----:B------:R-:W-:Y:S01]  /*db40*/  LOP3.LUT R6, R15, UR16, R17, 0x96, !PT ;  /* 0x000000100f067c12 */ /* 0x000fe2000f8e9611 */
[----:B------:R-:W-:Y:S01]  /*db50*/  FFMA.FTZ R17, R146, UR19, -R16 ;  /* 0x0000001392117c23 */ /* 0x000fe20008010810 */
[--C-:B------:R-:W-:Y:S01]  /*db60*/  LOP3.LUT R15, R41, UR14, R14.reuse, 0x96, !PT ;  /* 0x0000000e290f7c12 */ /* 0x100fe2000f8e960e */
[----:B------:R-:W-:Y:S01]  /*db70*/  IMAD.WIDE.U32 R20, R5, -0x2daee0ad, RZ ;  /* 0xd2511f5305147825 */ /* 0x000fe200078e00ff */
[----:B------:R-:W-:Y:S01]  /*db80*/  LOP3.LUT R14, R31, UR14, R14, 0x96, !PT ;  /* 0x0000000e1f0e7c12 */ /* 0x000fe2000f8e960e */
[----:B------:R-:W-:Y:S01]  /*db90*/  HMMA.16816.F32.BF16 R124, R8, R38, R112 ;  /* 0x00000026087c723c */ /* 0x000fe20000041870 */
[----:B------:R-:W-:Y:S01]  /*dba0*/  LDSM.16.MT88.4 R36, [R179+0x6800] ;  /* 0x00680000b324783b */ /* 0x000fe20000004200 */
[----:B------:R-:W-:Y:S01]  /*dbb0*/  IMAD.WIDE.U32 R22, R6, -0x2daee0ad, RZ ;  /* 0xd2511f5306167825 */ /* 0x000fe200078e00ff */
[----:B------:R-:W-:-:S03]  /*dbc0*/  LOP3.LUT R5, R21, UR13, R32, 0x96, !PT ;  /* 0x0000000d15057c12 */ /* 0x000fc6000f8e9620 */
[----:B-1----:R-:W-:Y:S01]  /*dbd0*/  FFMA.FTZ R7, R102, UR19, -R13 ;  /* 0x0000001366077c23 */ /* 0x002fe2000801080d */
[----:B------:R-:W-:Y:S01]  /*dbe0*/  LOP3.LUT R6, R25, UR8, R26, 0x96, !PT ;  /* 0x0000000819067c12 */ /* 0x000fe2000f8e961a */
[----:B------:R-:W-:Y:S01]  /*dbf0*/  IMAD.WIDE.U32 R32, R14, -0x2daee0ad, RZ ;  /* 0xd2511f530e207825 */ /* 0x000fe200078e00ff */
[----:B------:R-:W-:Y:S01]  /*dc00*/  LOP3.LUT R41, R23, UR13, R18, 0x96, !PT ;  /* 0x0000000d17297c12 */ /* 0x000fe2000f8e9612 */
[----:B------:R-:W-:Y:S01]  /*dc10*/  MUFU.EX2 R228, R7 ;  /* 0x0000000700e47308 */ /* 0x000fe20000000800 */
[----:B------:R-:W-:Y:S01]  /*dc20*/  LOP3.LUT R14, R53, UR8, R54, 0x96, !PT ;  /* 0x00000008350e7c12 */ /* 0x000fe2000f8e9636 */
[----:B------:R-:W-:-:S04]  /*dc30*/  IMAD.WIDE.U32 R18, R5, -0x326172a9, RZ ;  /* 0xcd9e8d5705127825 */ /* 0x000fc800078e00ff */
[----:B--2---:R-:W-:Y:S01]  /*dc40*/  FFMA.FTZ R4, R143, UR19, -R12 ;  /* 0x000000138f047c23 */ /* 0x004fe2000801080c */
[----:B------:R-:W-:Y:S01]  /*dc50*/  LOP3.LUT R5, R33, UR11, R20, 0x96, !PT ;  /* 0x0000000b21057c12 */ /* 0x000fe2000f8e9614 */
[----:B------:R-:W-:Y:S01]  /*dc60*/  LDSM.16.MT88.4 R24, [R180+0x6800] ;  /* 0x00680000b418783b */ /* 0x000fe20000004200 */
[----:B------:R-:W-:Y:S01]  /*dc70*/  IMAD.WIDE.U32 R34, R15, -0x2daee0ad, RZ ;  /* 0xd2511f530f227825 */ /* 0x000fe200078e00ff */
[----:B------:R-:W-:Y:S01]  /*dc80*/  LOP3.LUT R33, R19, UR12, R30, 0x96, !PT ;  /* 0x0000000c13217c12 */ /* 0x000fe2000f8e961e */
[----:B------:R1:W-:Y:S01]  /*dc90*/  MUFU.EX2 R239, R4 ;  /* 0x0000000400ef7308 */ /* 0x0003e20000000800 */
[----:B------:R-:W-:Y:S01]  /*dca0*/  HMMA.16816.F32.BF16 R64, R8, R44, R120 ;  /* 0x0000002c0840723c */ /* 0x000fe20000041878 */
[----:B------:R-:W-:Y:S01]  /*dcb0*/  IMAD.WIDE.U32 R84, R5, -0x326172a9, RZ ;  /* 0xcd9e8d5705547825 */ /* 0x000fe200078e00ff */
[----:B------:R-:W-:-:S03]  /*dcc0*/  LOP3.LUT R35, R35, UR11, R22, 0x96, !PT ;  /* 0x0000000b23237c12 */ /* 0x000fc6000f8e9616 */
[-C--:B------:R-:W-:Y:S01]  /*dcd0*/  FMUL.FTZ R136, R136, R99.reuse ;  /* 0x0000006388887220 */ /* 0x080fe20000410000 */
[-C--:B------:R-:W-:Y:S01]  /*dce0*/  FMUL.FTZ R137, R137, R99.reuse ;  /* 0x0000006389897220 */ /* 0x080fe20000410000 */
[-C--:B------:R-:W-:Y:S01]  /*dcf0*/  FMUL.FTZ R138, R138, R98.reuse ;  /* 0x000000628a8a7220 */ /* 0x080fe20000410000 */
[----:B------:R-:W-:Y:S01]  /*dd00*/  LOP3.LUT R23, R85, UR10, R18, 0x96, !PT ;  /* 0x0000000a55177c12 */ /* 0x000fe2000f8e9612 */
[----:B------:R-:W-:Y:S01]  /*dd10*/  MUFU.EX2 R227, R17 ;  /* 0x0000001100e37308 */ /* 0x000fe20000000800 */
[C---:B------:R-:W-:Y:S01]  /*dd20*/  HMMA.16816.F32.BF16 R116, R8.reuse, R46, R68 ;  /* 0x0000002e0874723c */ /* 0x040fe20000041844 */
[----:B------:R-:W-:Y:S01]  /*dd30*/  LDSM.16.MT88.4 R44, [R178+0x6800] ;  /* 0x00680000b22c783b */ /* 0x000fe20000004200 */
[-C--:B------:R-:W-:Y:S01]  /*dd40*/  FMUL.FTZ R139, R139, R98.reuse ;  /* 0x000000628b8b7220 */ /* 0x080fe20000410000 */
[-C--:B------:R-:W-:Y:S01]  /*dd50*/  FMUL.FTZ R92, R92, R99.reuse ;  /* 0x000000635c5c7220 */ /* 0x080fe20000410000 */
[----:B------:R-:W-:Y:S01]  /*dd60*/  FMUL.FTZ R93, R93, R99 ;  /* 0x000000635d5d7220 */ /* 0x000fe20000410000 */
[-C--:B------:R-:W-:Y:S01]  /*dd70*/  FMUL.FTZ R94, R94, R98.reuse ;  /* 0x000000625e5e7220 */ /* 0x080fe20000410000 */
[----:B------:R-:W-:Y:S01]  /*dd80*/  FMUL.FTZ R95, R95, R98 ;  /* 0x000000625f5f7220 */ /* 0x000fe20000410000 */
[----:B------:R-:W-:Y:S01]  /*dd90*/  HMMA.16816.F32.BF16 R120, R8, R48, R72 ;  /* 0x000000300878723c */ /* 0x000fe20000041848 */
[----:B-1----:R-:W-:-:S04]  /*dda0*/  FFMA.FTZ R4, R103, UR19, -R12 ;  /* 0x0000001367047c23 */ /* 0x002fc8000801080c */
[----:B------:R1:W-:Y:S01]  /*ddb0*/  MUFU.EX2 R236, R4 ;  /* 0x0000000400ec7308 */ /* 0x0003e20000000800 */
[----:B------:R-:W-:Y:S01]  /*ddc0*/  HMMA.16816.F32.BF16 R52, R8, R50, R80 ;  /* 0x000000320834723c */ /* 0x000fe20000041850 */
[----:B------:R-:W-:-:S05]  /*ddd0*/  IMAD.WIDE.U32 R48, R23, -0x2daee0ad, RZ ;  /* 0xd2511f5317307825 */ /* 0x000fca00078e00ff */
[C---:B------:R-:W-:Y:S06]  /*dde0*/  HMMA.16816.F32.BF16 R136, R8.reuse, R56, R136 ;  /* 0x000000380888723c */ /* 0x040fec0000041888 */
[----:B------:R-:W-:Y:S01]  /*ddf0*/  HMMA.16816.F32.BF16 R72, R8, R58, R92 ;  /* 0x0000003a0848723c */ /* 0x000fe2000004185c */
[----:B-1----:R-:W-:-:S06]  /*de00*/  FFMA.FTZ R4, R62, UR19, -R13 ;  /* 0x000000133e047c23 */ /* 0x002fcc000801080d */
[----:B------:R-:W-:Y:S01]  /*de10*/  FFMA.FTZ R10, R194, UR19, -R0 ;  /* 0x00000013c20a7c23 */ /* 0x000fe20008010800 */
[----:B------:R1:W-:Y:S01]  /*de20*/  MUFU.EX2 R231, R4 ;  /* 0x0000000400e77308 */ /* 0x0003e20000000800 */
[----:B------:R-:W-:Y:S02]  /*de30*/  IMAD.MOV.U32 R194, RZ, RZ, R89 ;  /* 0x000000ffffc27224 */ /* 0x000fe400078e0059 */
[----:B-1----:R-:W-:-:S05]  /*de40*/  FFMA.FTZ R4, R63, UR19, -R13 ;  /* 0x000000133f047c23 */ /* 0x002fca000801080d */
[----:B------:R1:W2:Y:S02]  /*de50*/  MUFU.EX2 R230, R4 ;  /* 0x0000000400e67308 */ /* 0x0002a40000000800 */
[----:B-1----:R-:W-:-:S06]  /*de60*/  FFMA.FTZ R4, R101, UR19, -R13 ;  /* 0x0000001365047c23 */ /* 0x002fcc000801080d */
[----:B------:R1:W3:Y:S02]  /*de70*/  MUFU.EX2 R229, R4 ;  /* 0x0000000400e57308 */ /* 0x0002e40000000800 */
[----:B-1----:R-:W-:-:S04]  /*de80*/  IMAD.WIDE.U32 R4, R14, -0x2daee0ad, RZ ;  /* 0xd2511f530e047825 */ /* 0x002fc800078e00ff */
[----:B------:R-:W-:Y:S01]  /*de90*/  IMAD.WIDE.U32 R14, R6, -0x2daee0ad, RZ ;  /* 0xd2511f53060e7825 */ /* 0x000fe200078e00ff */
[----:B------:R-:W-:Y:S02]  /*dea0*/  SHF.R.U32.HI R7, RZ, 0x10, R4 ;  /* 0x00000010ff077819 */ /* 0x000fe40000011604 */
[C---:B------:R-:W-:Y:S02]  /*deb0*/  LOP3.LUT R6, R4.reuse, 0xffff, RZ, 0xc0, !PT ;  /* 0x0000ffff04067812 */ /* 0x040fe400078ec0ff */
[----:B------:R-:W-:Y:S02]  /*dec0*/  LOP3.LUT R17, R15, UR18, R28, 0x96, !PT ;  /* 0x000000120f117c12 */ /* 0x000fe4000f8e961c */
[----:B------:R-:W-:Y:S01]  /*ded0*/  LOP3.LUT R18, R4, 0xff, RZ, 0xc0, !PT ;  /* 0x000000ff04127812 */ /* 0x000fe200078ec0ff */
[----:B------:R-:W1:Y:S01]  /*dee0*/  LDSM.16.MT88.4 R28, [R177+0x6800] ;  /* 0x00680000b11c783b */ /* 0x000e620000004200 */
[----:B------:R-:W-:Y:S01]  /*def0*/  SHF.R.U32.HI R19, RZ, 0x18, R4 ;  /* 0x00000018ff137819 */ /* 0x000fe20000011604 */
[----:B------:R-:W-:Y:S01]  /*df00*/  FFMA.FTZ R4, R147, UR19, -R16 ;  /* 0x0000001393047c23 */ /* 0x000fe20008010810 */
[----:B------:R-:W-:-:S02]  /*df10*/  LOP3.LUT R7, R7, 0xff, RZ, 0xc0, !PT ;  /* 0x000000ff07077812 */ /* 0x000fc400078ec0ff */
[----:B------:R-:W-:Y:S01]  /*df20*/  SHF.R.U32.HI R6, RZ, 0x8, R6 ;  /* 0x00000008ff067819 */ /* 0x000fe20000011606 */
[----:B------:R4:W-:Y:S01]  /*df30*/  MUFU.EX2 R226, R4 ;  /* 0x0000000400e27308 */ /* 0x0009e20000000800 */
[----:B------:R-:W-:Y:S01]  /*df40*/  PRMT R22, R7, 0x5410, R19 ;  /* 0x0000541007167816 */ /* 0x000fe20000000013 */
[----:B------:R-:W-:Y:S01]  /*df50*/  FFMA.FTZ R7, R145, UR19, -R16 ;  /* 0x0000001391077c23 */ /* 0x000fe20008010810 */
[----:B------:R-:W-:Y:S02]  /*df60*/  PRMT R21, R18, 0x5410, R6 ;  /* 0x0000541012157816 */ /* 0x000fe40000000006 */
[C---:B------:R-:W-:Y:S02]  /*df70*/  LOP3.LUT R8, R14.reuse, 0xffff, RZ, 0xc0, !PT ;  /* 0x0000ffff0e087812 */ /* 0x040fe400078ec0ff */
[----:B------:R-:W-:Y:S01]  /*df80*/  SHF.R.U32.HI R9, RZ, 0x10, R14 ;  /* 0x00000010ff097819 */ /* 0x000fe2000001160e */
[----:B------:R5:W-:Y:S01]  /*df90*/  MUFU.EX2 R224, R7 ;  /* 0x0000000700e07308 */ /* 0x000be20000000800 */
[----:B------:R-:W-:-:S02]  /*dfa0*/  LOP3.LUT R11, R14, 0xff, RZ, 0xc0, !PT ;  /* 0x000000ff0e0b7812 */ /* 0x000fc400078ec0ff */
[----:B------:R-:W-:Y:S02]  /*dfb0*/  SHF.R.U32.HI R8, RZ, 0x8, R8 ;  /* 0x00000008ff087819 */ /* 0x000fe40000011608 */
[----:B------:R-:W-:Y:S02]  /*dfc0*/  SHF.R.U32.HI R15, RZ, 0x18, R14 ;  /* 0x00000018ff0f7819 */ /* 0x000fe4000001160e */
[----:B------:R-:W-:Y:S02]  /*dfd0*/  LOP3.LUT R9, R9, 0xff, RZ, 0xc0, !PT ;  /* 0x000000ff09097812 */ /* 0x000fe400078ec0ff */
[----:B----4-:R-:W-:Y:S01]  /*dfe0*/  LOP3.LUT R4, R5, UR18, R60, 0x96, !PT ;  /* 0x0000001205047c12 */ /* 0x010fe2000f8e963c */
[----:B------:R-:W-:Y:S01]  /*dff0*/  FFMA.FTZ R5, R144, UR19, -R16 ;  /* 0x0000001390057c23 */ /* 0x000fe20008010810 */
[----:B------:R-:W-:Y:S02]  /*e000*/  LOP3.LUT R14, R17, 0xff, RZ, 0xc0, !PT ;  /* 0x000000ff110e7812 */ /* 0x000fe400078ec0ff */
[----:B------:R-:W-:Y:S01]  /*e010*/  SHF.R.U32.HI R6, RZ, 0x10, R4 ;  /* 0x00000010ff067819 */ /* 0x000fe20000011604 */
[----:B------:R4:W1:Y:S01]  /*e020*/  MUFU.EX2 R225, R5 ;  /* 0x0000000500e17308 */ /* 0x0008620000000800 */
[----:B------:R-:W-:-:S02]  /*e030*/  LOP3.LUT R18, R4, 0xff, RZ, 0xc0, !PT ;  /* 0x000000ff04127812 */ /* 0x000fc400078ec0ff */
[----:B------:R-:W-:Y:S02]  /*e040*/  LOP3.LUT R19, R6, 0xff, RZ, 0xc0, !PT ;  /* 0x000000ff06137812 */ /* 0x000fe400078ec0ff */
[----:B------:R-:W-:Y:S02]  /*e050*/  SHF.R.U32.HI R20, RZ, 0x18, R4 ;  /* 0x00000018ff147819 */ /* 0x000fe40000011604 */
[--C-:B------:R-:W-:Y:S01]  /*e060*/  HSET2.LE.AND R6, R21, R223.reuse, PT ;  /* 0x000000df15067233 */ /* 0x100fe20003803000 */
[----:B------:R-:W-:Y:S01]  /*e070*/  FFMA.FTZ R21, R175, UR19, -R12 ;  /* 0x00000013af157c23 */ /* 0x000fe2000801080c */
[----:B------:R-:W-:Y:S02]  /*e080*/  PRMT R19, R19, 0x5410, R20 ;  /* 0x0000541013137816 */ /* 0x000fe40000000014 */
[--C-:B-----5:R-:W-:Y:S01]  /*e090*/  HSET2.LE.AND R7, R22, R223.reuse, PT ;  /* 0x000000df16077233 */ /* 0x120fe20003803000 */
[----:B------:R-:W-:Y:S02]  /*e0a0*/  MUFU.EX2 R175, R21 ;  /* 0x0000001500af7308 */ /* 0x000fe40000000800 */
[----:B------:R-:W-:-:S02]  /*e0b0*/  HSET2.LE.AND R20, R19, R223, PT ;  /* 0x000000df13147233 */ /* 0x000fc40003803000 */
[----:B--2---:R-:W-:Y:S02]  /*e0c0*/  F2FP.BF16.F32.PACK_AB R19, R230, R231 ;  /* 0x000000e7e613723e */ /* 0x004fe400000010ff */
[----:B----4-:R-:W-:Y:S02]  /*e0d0*/  LOP3.LUT R5, R4, 0xffff, RZ, 0xc0, !PT ;  /* 0x0000ffff04057812 */ /* 0x010fe400078ec0ff */
[----:B---3--:R-:W-:Y:S02]  /*e0e0*/  F2FP.BF16.F32.PACK_AB R4, R228, R229 ;  /* 0x000000e5e404723e */ /* 0x008fe400000010ff */
[----:B------:R-:W-:Y:S02]  /*e0f0*/  SHF.R.U32.HI R5, RZ, 0x8, R5 ;  /* 0x00000008ff057819 */ /* 0x000fe40000011605 */
[----:B------:R-:W-:Y:S01]  /*e100*/  LOP3.LUT R6, R6, R4, RZ, 0xc0, !PT ;  /* 0x0000000406067212 */ /* 0x000fe200078ec0ff */
[--C-:B------:R-:W-:Y:S01]  /*e110*/  FFMA.FTZ R4, R192, UR19, -R12.reuse ;  /* 0x00000013c0047c23 */ /* 0x100fe2000801080c */
[----:B------:R-:W-:Y:S01]  /*e120*/  PRMT R18, R18, 0x5410, R5 ;  /* 0x0000541012127816 */ /* 0x000fe20000000005 */
[----:B------:R-:W-:Y:S01]  /*e130*/  FFMA.FTZ R5, R174, UR19, -R12 ;  /* 0x00000013ae057c23 */ /* 0x000fe2000801080c */
[----:B------:R-:W-:Y:S01]  /*e140*/  IMAD.MOV.U32 R192, RZ, RZ, R100 ;  /* 0x000000ffffc07224 */ /* 0x000fe200078e0064 */
[----:B------:R1:W-:Y:S02]  /*e150*/  MUFU.EX2 R173, R4 ;  /* 0x0000000400ad7308 */ /* 0x0003e40000000800 */
[----:B------:R-:W-:-:S06]  /*e160*/  HSET2.LE.AND R18, R18, R223, PT ;  /* 0x000000df12127233 */ /* 0x000fcc0003803000 */
[----:B------:R2:W-:Y:S01]  /*e170*/  MUFU.EX2 R174, R5 ;  /* 0x0000000500ae7308 */ /* 0x0005e20000000800 */
[----:B-1----:R-:W-:-:S04]  /*e180*/  F2FP.BF16.F32.PACK_AB R4, R224, R225 ;  /* 0x000000e1e004723e */ /* 0x002fc800000010ff */
[----:B------:R-:W-:Y:S02]  /*e190*/  LOP3.LUT R7, R7, R4, RZ, 0xc0, !PT ;  /* 0x0000000407077212 */ /* 0x000fe400078ec0ff */
[----:B------:R-:W-:Y:S01]  /*e1a0*/  LOP3.LUT R4, R18, R19, RZ, 0xc0, !PT ;  /* 0x0000001312047212 */ /* 0x000fe200078ec0ff */
[----:B------:R-:W-:Y:S01]  /*e1b0*/  FFMA.FTZ R18, R193, UR19, -R0 ;  /* 0x00000013c1127c23 */ /* 0x000fe20008010800 */
[----:B--2---:R-:W-:Y:S01]  /*e1c0*/  F2FP.BF16.F32.PACK_AB R5, R226, R227 ;  /* 0x000000e3e205723e */ /* 0x004fe200000010ff */
[----:B------:R-:W-:Y:S01]  /*e1d0*/  IMAD.MOV.U32 R193, RZ, RZ, R88 ;  /* 0x000000ffffc17224 */ /* 0x000fe200078e0058 */
[----:B------:R-:W-:Y:S01]  /*e1e0*/  PRMT R19, R11, 0x5410, R8 ;  /* 0x000054100b137816 */ /* 0x000fe20000000008 */
[----:B------:R1:W-:Y:S01]  /*e1f0*/  MUFU.EX2 R172, R18 ;  /* 0x0000001200ac7308 */ /* 0x0003e20000000800 */
[----:B------:R-:W-:Y:S01]  /*e200*/  LOP3.LUT R5, R20, R5, RZ, 0xc0, !PT ;  /* 0x0000000514057212 */ /* 0x000fe200078ec0ff */
[----:B------:R-:W-:Y:S01]  /*e210*/  FFMA.FTZ R11, R205, UR19, -R0 ;  /* 0x00000013cd0b7c23 */ /* 0x000fe20008010800 */
[----:B------:R-:W-:Y:S01]  /*e220*/  LOP3.LUT R8, R17, 0xffff, RZ, 0xc0, !PT ;  /* 0x0000ffff11087812 */ /* 0x000fe200078ec0ff */
[----:B------:R-:W-:-:S04]  /*e230*/  IMAD.MOV.U32 R205, RZ, RZ, R86 ;  /* 0x000000ffffcd7224 */ /* 0x000fc800078e0056 */
[C---:B------:R-:W-:Y:S01]  /*e240*/  HMMA.16816.F32.BF16 R112, R4.reuse, R28, R164 ;  /* 0x0000001c0470723c */ /* 0x040fe200000418a4 */
[----:B------:R2:W3:Y:S05]  /*e250*/  MUFU.EX2 R165, R10 ;  /* 0x0000000a00a57308 */ /* 0x0004ea0000000800 */
[C---:B------:R-:W-:Y:S01]  /*e260*/  HMMA.16816.F32.BF16 R100, R4.reuse, R24, R160 ;  /* 0x000000180464723c */ /* 0x040fe200000418a0 */
[----:B------:R-:W-:Y:S01]  /*e270*/  IMAD.MOV.U32 R167, RZ, RZ, R90 ;  /* 0x000000ffffa77224 */ /* 0x000fe200078e005a */
[----:B-1----:R-:W-:Y:S01]  /*e280*/  PRMT R18, R9, 0x5410, R15 ;  /* 0x0000541009127816 */ /* 0x002fe2000000000f */
[----:B------:R-:W-:Y:S01]  /*e290*/  FFMA.FTZ R9, R206, UR19, -R0 ;  /* 0x00000013ce097c23 */ /* 0x000fe20008010800 */
[----:B------:R1:W-:Y:S01]  /*e2a0*/  MUFU.EX2 R164, R11 ;  /* 0x0000000b00a47308 */ /* 0x0003e20000000800 */
[----:B------:R-:W-:Y:S01]  /*e2b0*/  IMAD.MOV.U32 R166, RZ, RZ, R91 ;  /* 0x000000ffffa67224 */ /* 0x000fe200078e005b */
[----:B------:R-:W-:Y:S01]  /*e2c0*/  HMMA.16816.F32.BF16 R92, R4, R26, R156 ;  /* 0x0000001a045c723c */ /* 0x000fe2000004189c */
[----:B------:R-:W-:-:S02]  /*e2d0*/  IMAD.MOV.U32 R162, RZ, RZ, R43 ;  /* 0x000000ffffa27224 */ /* 0x000fc400078e002b */
[----:B------:R-:W-:Y:S01]  /*e2e0*/  IMAD.MOV.U32 R206, RZ, RZ, R42 ;  /* 0x000000ffffce7224 */ /* 0x000fe200078e002a */
[----:B--2---:R-:W-:Y:S02]  /*e2f0*/  SHF.R.U32.HI R10, RZ, 0x8, R8 ;  /* 0x00000008ff0a7819 */ /* 0x004fe40000011608 */
[----:B------:R3:W2:Y:S01]  /*e300*/  MUFU.EX2 R160, R9 ;  /* 0x0000000900a07308 */ /* 0x0006a20000000800 */
[--C-:B------:R-:W-:Y:S01]  /*e310*/  SHF.R.U32.HI R8, RZ, 0x10, R17.reuse ;  /* 0x00000010ff087819 */ /* 0x100fe20000011611 */
[C---:B------:R-:W-:Y:S01]  /*e320*/  HMMA.16816.F32.BF16 R104, R4.reuse, R30, R104 ;  /* 0x0000001e0468723c */ /* 0x040fe20000041868 */
[----:B------:R-:W-:Y:S01]  /*e330*/  SHF.R.U32.HI R17, RZ, 0x18, R17 ;  /* 0x00000018ff117819 */ /* 0x000fe20000011611 */
[----:B------:R-:W-:Y:S01]  /*e340*/  IMAD.WIDE.U32 R42, R35, -0x326172a9, RZ ;  /* 0xcd9e8d57232a7825 */ /* 0x000fe200078e00ff */
[----:B------:R-:W-:Y:S02]  /*e350*/  LOP3.LUT R15, R8, 0xff, RZ, 0xc0, !PT ;  /* 0x000000ff080f7812 */ /* 0x000fe400078ec0ff */
[----:B------:R-:W-:Y:S01]  /*e360*/  PRMT R20, R14, 0x5410, R10 ;  /* 0x000054100e147816 */ /* 0x000fe2000000000a */
[----:B------:R-:W-:Y:S01]  /*e370*/  FFMA.FTZ R14, R204, UR19, -R12 ;  /* 0x00000013cc0e7c23 */ /* 0x000fe2000801080c */
[--C-:B------:R-:W-:Y:S01]  /*e380*/  HSET2.LE.AND R10, R19, R223.reuse, PT ;  /* 0x000000df130a7233 */ /* 0x100fe20003803000 */
[C---:B------:R-:W-:Y:S01]  /*e390*/  HMMA.16816.F32.BF16 R108, R4.reuse, R44, R152 ;  /* 0x0000002c046c723c */ /* 0x040fe20000041898 */
[--C-:B-1----:R-:W-:Y:S01]  /*e3a0*/  HSET2.LE.AND R11, R18, R223.reuse, PT ;  /* 0x000000df120b7233 */ /* 0x102fe20003803000 */
[----:B------:R-:W-:Y:S01]  /*e3b0*/  IMAD.WIDE.U32 R18, R41, -0x326172a9, RZ ;  /* 0xcd9e8d5729127825 */ /* 0x000fe200078e00ff */
[----:B------:R-:W-:Y:S01]  /*e3c0*/  F2FP.BF16.F32.PACK_AB R8, R237, R236 ;  /* 0x000000eced08723e */ /* 0x000fe200000010ff */
[----:B------:R1:W-:Y:S01]  /*e3d0*/  MUFU.EX2 R161, R14 ;  /* 0x0000000e00a17308 */ /* 0x0003e20000000800 */
[----:B------:R-:W-:Y:S01]  /*e3e0*/  PRMT R17, R15, 0x5410, R17 ;  /* 0x000054100f117816 */ /* 0x000fe20000000011 */
[----:B------:R-:W-:Y:S01]  /*e3f0*/  FFMA.FTZ R15, R168, UR19, -R13 ;  /* 0x00000013a80f7c23 */ /* 0x000fe2000801080d */
[----:B---3--:R-:W-:Y:S01]  /*e400*/  F2FP.BF16.F32.PACK_AB R9, R165, R172 ;  /* 0x000000aca509723e */ /* 0x008fe200000010ff */
[C---:B------:R-:W-:Y:S01]  /*e410*/  HMMA.16816.F32.BF16 R88, R4.reuse, R46, R148 ;  /* 0x0000002e0458723c */ /* 0x040fe20000041894 */
[----:B------:R-:W-:Y:S01]  /*e420*/  LOP3.LUT R10, R10, R8, RZ, 0xc0, !PT ;  /* 0x000000080a0a7212 */ /* 0x000fe200078ec0ff */
[----:B------:R-:W-:Y:S01]  /*e430*/  IMAD.MOV.U32 R163, RZ, RZ, R87 ;  /* 0x000000ffffa37224 */ /* 0x000fe200078e0057 */
[----:B------:R-:W-:Y:S01]  /*e440*/  LOP3.LUT R11, R11, R9, RZ, 0xc0, !PT ;  /* 0x000000090b0b7212 */ /* 0x000fe200078ec0ff */
[----:B------:R2:W-:Y:S01]  /*e450*/  MUFU.EX2 R159, R15 ;  /* 0x0000000f009f7308 */ /* 0x0005e20000000800 */
[----:B------:R-:W-:Y:S01]  /*e460*/  HSET2.LE.AND R8, R20, R223, PT ;  /* 0x000000df14087233 */ /* 0x000fe20003803000 */
[----:B------:R-:W-:Y:S01]  /*e470*/  HMMA.16816.F32.BF16 R144, R4, R36, R132 ;  /* 0x000000240490723c */ /* 0x000fe20000041884 */
[----:B------:R-:W-:-:S04]  /*e480*/  F2FP.BF16.F32.PACK_AB R9, R239, R238 ;  /* 0x000000eeef09723e */ /* 0x000fc800000010ff */
[----:B------:R-:W-:Y:S01]  /*e490*/  LOP3.LUT R8, R8, R9, RZ, 0xc0, !PT ;  /* 0x0000000908087212 */ /* 0x000fe200078ec0ff */
[----:B------:R-:W-:Y:S01]  /*e4a0*/  HMMA.16816.F32.BF16 R80, R4, R38, R128 ;  /* 0x000000260450723c */ /* 0x000fe20000041880 */
[----:B-1----:R-:W-:Y:S01]  /*e4b0*/  HSET2.LE.AND R14, R17, R223, PT ;  /* 0x000000df110e7233 */ /* 0x002fe20003803000 */
[----:B------:R-:W-:-:S04]  /*e4c0*/  FFMA.FTZ R17, R170, UR19, -R13 ;  /* 0x00000013aa117c23 */ /* 0x000fc8000801080d */
[----:B------:R1:W-:Y:S01]  /*e4d0*/  MUFU.EX2 R158, R17 ;  /* 0x00000011009e7308 */ /* 0x0003e20000000800 */
[----:B------:R-:W-:Y:S01]  /*e4e0*/  LOP3.LUT R7, R19, UR12, R40, 0x96, !PT ;  /* 0x0000000c13077c12 */ /* 0x000fe2000f8e9628 */
[----:B------:R-:W-:Y:S01]  /*e4f0*/  FFMA.FTZ R6, R169, UR19, -R13 ;  /* 0x00000013a9067c23 */ /* 0x000fe2000801080d */
[----:B--2---:R-:W-:Y:S01]  /*e500*/  F2FP.BF16.F32.PACK_AB R15, R160, R164 ;  /* 0x000000a4a00f723e */ /* 0x004fe200000010ff */
[----:B------:R-:W-:-:S03]  /*e510*/  IMAD.WIDE.U32 R4, R33, -0x2daee0ad, RZ ;  /* 0xd2511f5321047825 */ /* 0x000fc600078e00ff */
[----:B------:R-:W-:Y:S01]  /*e520*/  LOP3.LUT R9, R14, R15, RZ, 0xc0, !PT ;  /* 0x0000000f0e097212 */ /* 0x000fe200078ec0ff */
[----:B------:R2:W-:Y:S01]  /*e530*/  MUFU.EX2 R157, R6 ;  /* 0x00000006009d7308 */ /* 0x0005e20000000800 */
[----:B------:R-:W-:Y:S01]  /*e540*/  LOP3.LUT R15, R43, UR10, R18, 0x96, !PT ;  /* 0x0000000a2b0f7c12 */ /* 0x000fe2000f8e9612 */
[----:B------:R-:W-:Y:S01]  /*e550*/  FFMA.FTZ R14, R171, UR19, -R13 ;  /* 0x00000013ab0e7c23 */ /* 0x000fe2000801080d */
[----:B------:R-:W-:-:S03]  /*e560*/  LOP3.LUT R4, R49, UR5, R4, 0x96, !PT ;  /* 0x0000000531047c12 */ /* 0x000fc6000f8e9604 */
[----:B------:R-:W-:Y:S01]  /*e570*/  IMAD.WIDE.U32 R40, R15, -0x2daee0ad, RZ ;  /* 0xd2511f530f287825 */ /* 0x000fe200078e00ff */
[----:B------:R-:W-:Y:S01]  /*e580*/  HMMA.16816.F32.BF16 R76, R8, R28, R76 ;  /* 0x0000001c084c723c */ /* 0x000fe2000004184c */
[----:B------:R3:W4:Y:S01]  /*e590*/  MUFU.EX2 R156, R14 ;  /* 0x0000000e009c7308 */ /* 0x0007220000000800 */
[----:B-1----:R-:W-:Y:S01]  /*e5a0*/  LOP3.LUT R17, R5, UR9, R32, 0x96, !PT ;  /* 0x0000000905117c12 */ /* 0x002fe2000f8e9620 */
[----:B------:R-:W-:-:S03]  /*e5b0*/  IMAD.WIDE.U32 R4, R4, -0x326172a9, RZ ;  /* 0xcd9e8d5704047825 */ /* 0x000fc600078e00ff */
[C---:B------:R-:W-:Y:S01]  /*e5c0*/  HMMA.16816.F32.BF16 R68, R8.reuse, R30, R124 ;  /* 0x0000001e0844723c */ /* 0x040fe2000004187c */
[----:B------:R-:W-:Y:S01]  /*e5d0*/  IMAD.WIDE.U32 R50, R17, -0x326172a9, RZ ;  /* 0xcd9e8d5711327825 */ /* 0x000fe200078e00ff */
[--C-:B------:R-:W-:Y:S01]  /*e5e0*/  SHF.R.U32.HI R18, RZ, 0x10, R4.reuse ;  /* 0x00000010ff127819 */ /* 0x100fe20000011604 */
[----:B------:R-:W1:Y:S01]  /*e5f0*/  LDSM.16.MT88.4 R28, [R180+0x7000] ;  /* 0x00700000b41c783b */ /* 0x000e620000004200 */
[----:B------:R-:W-:Y:S01]  /*e600*/  SHF.R.U32.HI R20, RZ, 0x18, R4 ;  /* 0x00000018ff147819 */ /* 0x000fe20000011604 */
[----:B--2---:R-:W-:Y:S01]  /*e610*/  IMAD.WIDE.U32 R6, R7, -0x2daee0ad, RZ ;  /* 0xd2511f5307067825 */ /* 0x004fe200078e00ff */
[C---:B------:R-:W-:Y:S04]  /*e620*/  HMMA.16816.F32.BF16 R56, R8.reuse, R44, R120 ;  /* 0x0000002c0838723c */ /* 0x040fe80000041878 */
[----:B------:R-:W-:Y:S01]  /*e630*/  LOP3.LUT R21, R7, UR9, R34, 0x96, !PT ;  /* 0x0000000907157c12 */ /* 0x000fe2000f8e9622 */
[----:B------:R-:W-:Y:S01]  /*e640*/  FFMA.FTZ R7, R196, UR19, -R16 ;  /* 0x00000013c4077c23 */ /* 0x000fe20008010810 */
[----:B------:R-:W-:Y:S01]  /*e650*/  LOP3.LUT R22, R41, UR5, R6, 0x96, !PT ;  /* 0x0000000529167c12 */ /* 0x000fe2000f8e9606 */
[C---:B------:R-:W-:Y:S01]  /*e660*/  HMMA.16816.F32.BF16 R52, R8.reuse, R46, R52 ;  /* 0x0000002e0834723c */ /* 0x040fe20000041834 */
[C---:B------:R-:W-:Y:S01]  /*e670*/  LOP3.LUT R6, R4.reuse, 0xffff, RZ, 0xc0, !PT ;  /* 0x0000ffff04067812 */ /* 0x040fe200078ec0ff */
[----:B------:R2:W-:Y:S01]  /*e680*/  MUFU.EX2 R155, R7 ;  /* 0x00000007009b7308 */ /* 0x0005e20000000800 */
[----:B------:R-:W-:Y:S01]  /*e690*/  LOP3.LUT R5, R5, UR17, R50, 0x96, !PT ;  /* 0x0000001105057c12 */ /* 0x000fe2000f8e9632 */
[----:B------:R-:W5:Y:S01]  /*e6a0*/  LDSM.16.MT88.4 R32, [R177+0x7000] ;  /* 0x00700000b120783b */ /* 0x000f620000004200 */
[----:B---3--:R-:W-:Y:S01]  /*e6b0*/  LOP3.LUT R14, R4, 0xff, RZ, 0xc0, !PT ;  /* 0x000000ff040e7812 */ /* 0x008fe200078ec0ff */
[----:B------:R-:W-:Y:S01]  /*e6c0*/  HMMA.16816.F32.BF16 R64, R8, R24, R64 ;  /* 0x000000180840723c */ /* 0x000fe20000041840 */
[----:B------:R-:W-:-:S02]  /*e6d0*/  SHF.R.U32.HI R6, RZ, 0x8, R6 ;  /* 0x00000008ff067819 */ /* 0x000fc40000011606 */
[C---:B------:R-:W-:Y:S02]  /*e6e0*/  LOP3.LUT R4, R5.reuse, 0xffff, RZ, 0xc0, !PT ;  /* 0x0000ffff05047812 */ /* 0x040fe400078ec0ff */
[----:B------:R-:W-:Y:S01]  /*e6f0*/  LOP3.LUT R17, R5, 0xff, RZ, 0xc0, !PT ;  /* 0x000000ff05117812 */ /* 0x000fe200078ec0ff */
[C---:B------:R-:W-:Y:S01]  /*e700*/  HMMA.16816.F32.BF16 R60, R8.reuse, R26, R116 ;  /* 0x0000001a083c723c */ /* 0x040fe20000041874 */
[----:B------:R-:W-:Y:S01]  /*e710*/  SHF.R.U32.HI R15, RZ, 0x18, R5 ;  /* 0x00000018ff0f7819 */ /* 0x000fe20000011605 */
[----:B------:R-:W3:Y:S01]  /*e720*/  LDSM.16.MT88.4 R24, [R178+0x7000] ;  /* 0x00700000b218783b */ /* 0x000ee20000004200 */
[----:B------:R-:W-:Y:S01]  /*e730*/  PRMT R19, R14, 0x5410, R6 ;  /* 0x000054100e137816 */ /* 0x000fe20000000006 */
[--C-:B------:R-:W-:Y:S01]  /*e740*/  FFMA.FTZ R6, R198, UR19, -R16.reuse ;  /* 0x00000013c6067c23 */ /* 0x100fe20008010810 */
[----:B------:R-:W-:Y:S01]  /*e750*/  LOP3.LUT R14, R18, 0xff, RZ, 0xc0, !PT ;  /* 0x000000ff120e7812 */ /* 0x000fe200078ec0ff */
[C---:B------:R-:W-:Y:S01]  /*e760*/  HMMA.16816.F32.BF16 R44, R8.reuse, R36, R136 ;  /* 0x00000024082c723c */ /* 0x040fe20000041888 */
[----:B--2---:R-:W-:Y:S01]  /*e770*/  FFMA.FTZ R7, R195, UR19, -R16 ;  /* 0x00000013c3077c23 */ /* 0x004fe20008010810 */
[----:B------:R-:W-:Y:S01]  /*e780*/  MUFU.EX2 R153, R6 ;  /* 0x0000000600997308 */ /* 0x000fe20000000800 */
[----:B------:R-:W-:Y:S01]  /*e790*/  PRMT R18, R14, 0x5410, R20 ;  /* 0x000054100e127816 */ /* 0x000fe20000000014 */
[----:B------:R-:W-:Y:S01]  /*e7a0*/  IMAD.WIDE.U32 R20, R21, -0x326172a9, RZ ;  /* 0xcd9e8d5715147825 */ /* 0x000fe200078e00ff */
[----:B------:R-:W-:Y:S01]  /*e7b0*/  HSET2.LE.AND R14, R19, R223, PT ;  /* 0x000000df130e7233 */ /* 0x000fe20003803000 */
[----:B------:R-:W-:Y:S01]  /*e7c0*/  HMMA.16816.F32.BF16 R72, R8, R38, R72 ;  /* 0x000000260848723c */ /* 0x000fe20000041848 */
[----:B------:R-:W2:Y:S03]  /*e7d0*/  LDSM.16.MT88.4 R36, [R179+0x7000] ;  /* 0x00700000b324783b */ /* 0x000ea60000004200 */
[----:B------:R4:W-:Y:S03]  /*e7e0*/  MUFU.EX2 R154, R7 ;  /* 0x00000007009a7308 */ /* 0x0009e60000000800 */
[----:B------:R-:W-:-:S05]  /*e7f0*/  FFMA.FTZ R10, R217, UR19, -R0 ;  /* 0x00000013d90a7c23 */ /* 0x000fca0008010800 */
[----:B------:R1:W-:Y:S01]  /*e800*/  MUFU.EX2 R148, R10 ;  /* 0x0000000a00947308 */ /* 0x0003e20000000800 */
[----:B----4-:R-:W-:Y:S02]  /*e810*/  SHF.R.U32.HI R7, RZ, 0x10, R5 ;  /* 0x00000010ff077819 */ /* 0x010fe40000011605 */
[----:B------:R-:W-:Y:S02]  /*e820*/  SHF.R.U32.HI R5, RZ, 0x8, R4 ;  /* 0x00000008ff057819 */ /* 0x000fe40000011604 */
[----:B------:R-:W-:Y:S01]  /*e830*/  LOP3.LUT R4, R7, 0xff, RZ, 0xc0, !PT ;  /* 0x000000ff07047812 */ /* 0x000fe200078ec0ff */
[----:B------:R-:W-:Y:S01]  /*e840*/  FFMA.FTZ R7, R197, UR19, -R16 ;  /* 0x00000013c5077c23 */ /* 0x000fe20008010810 */
[----:B------:R-:W-:Y:S01]  /*e850*/  PRMT R5, R17, 0x5410, R5 ;  /* 0x0000541011057816 */ /* 0x000fe20000000005 */
[----:B------:R-:W-:Y:S01]  /*e860*/  FFMA.FTZ R17, R199, UR19, -R12 ;  /* 0x00000013c7117c23 */ /* 0x000fe2000801080c */
[----:B------:R-:W-:Y:S01]  /*e870*/  PRMT R6, R4, 0x5410, R15 ;  /* 0x0000541004067816 */ /* 0x000fe2000000000f */
[----:B------:R4:W5:Y:S01]  /*e880*/  MUFU.EX2 R152, R7 ;  /* 0x0000000700987308 */ /* 0x0009620000000800 */
[----:B------:R-:W-:Y:S01]  /*e890*/  F2FP.BF16.F32.PACK_AB R15, R156, R157 ;  /* 0x0000009d9c0f723e */ /* 0x000fe200000010ff */
[----:B-1----:R-:W-:Y:S01]  /*e8a0*/  FFMA.FTZ R10, R218, UR19, -R0 ;  /* 0x00000013da0a7c23 */ /* 0x002fe20008010800 */
[----:B------:R-:W-:-:S02]  /*e8b0*/  HSET2.LE.AND R4, R5, R223, PT ;  /* 0x000000df05047233 */ /* 0x000fc40003803000 */
[----:B------:R-:W-:Y:S02]  /*e8c0*/  HSET2.LE.AND R6, R6, R223, PT ;  /* 0x000000df06067233 */ /* 0x000fe40003803000 */
[----:B------:R-:W-:Y:S01]  /*e8d0*/  F2FP.BF16.F32.PACK_AB R5, R158, R159 ;  /* 0x0000009f9e05723e */ /* 0x000fe200000010ff */
[----:B------:R5:W-:Y:S03]  /*e8e0*/  MUFU.EX2 R150, R17 ;  /* 0x0000001100967308 */ /* 0x000be60000000800 */
[----:B------:R-:W-:-:S05]  /*e8f0*/  LOP3.LUT R4, R4, R5, RZ, 0xc0, !PT ;  /* 0x0000000504047212 */ /* 0x000fca00078ec0ff */
[----:B------:R1:W-:Y:S01]  /*e900*/  MUFU.EX2 R143, R10 ;  /* 0x0000000a008f7308 */ /* 0x0003e20000000800 */
[----:B----4-:R-:W-:-:S07]  /*e910*/  FFMA.FTZ R7, R207, UR19, -R12 ;  /* 0x00000013cf077c23 */ /* 0x010fce000801080c */
[----:B------:R4:W-:Y:S01]  /*e920*/  MUFU.EX2 R151, R7 ;  /* 0x0000000700977308 */ /* 0x0009e20000000800 */
[----:B-----5:R-:W-:Y:S01]  /*e930*/  F2FP.BF16.F32.PACK_AB R17, R152, R153 ;  /* 0x000000999811723e */ /* 0x020fe200000010ff */
[----:B-1----:R-:W-:-:S06]  /*e940*/  FFMA.FTZ R10, R219, UR19, -R0 ;  /* 0x00000013db0a7c23 */ /* 0x002fcc0008010800 */
[----:B------:R-:W-:Y:S01]  /*e950*/  MUFU.EX2 R142, R10 ;  /* 0x0000000a008e7308 */ /* 0x000fe20000000800 */
[----:B----4-:R-:W-:-:S04]  /*e960*/  F2FP.BF16.F32.PACK_AB R7, R154, R155 ;  /* 0x0000009b9a07723e */ /* 0x010fc800000010ff */
[----:B------:R-:W-:Y:S02]  /*e970*/  LOP3.LUT R5, R6, R7, RZ, 0xc0, !PT ;  /* 0x0000000706057212 */ /* 0x000fe400078ec0ff */
[----:B------:R-:W-:Y:S01]  /*e980*/  LOP3.LUT R6, R14, R15, RZ, 0xc0, !PT ;  /* 0x0000000f0e067212 */ /* 0x000fe200078ec0ff */
[----:B------:R-:W-:Y:S01]  /*e990*/  IMAD.WIDE.U32 R14, R22, -0x326172a9, RZ ;  /* 0xcd9e8d57160e7825 */ /* 0x000fe200078e00ff */
[----:B------:R-:W-:-:S03]  /*e9a0*/  HSET2.LE.AND R7, R18, R223, PT ;  /* 0x000000df12077233 */ /* 0x000fc60003803000 */
[----:B------:R-:W-:Y:S01]  /*e9b0*/  FFMA.FTZ R18, R216, UR19, -R0 ;  /* 0x00000013d8127c23 */ /* 0x000fe20008010800 */
[----:B------:R-:W-:-:S03]  /*e9c0*/  LOP3.LUT R9, R14, 0xffff, RZ, 0xc0, !PT ;  /* 0x0000ffff0e097812 */ /* 0x000fc600078ec0ff */
[----:B------:R1:W4:Y:S01]  /*e9d0*/  MUFU.EX2 R149, R18 ;  /* 0x0000001200957308 */ /* 0x0003220000000800 */
[----:B------:R-:W-:Y:S02]  /*e9e0*/  LOP3.LUT R8, R15, UR17, R20, 0x96, !PT ;  /* 0x000000110f087c12 */ /* 0x000fe4000f8e9614 */
[--C-:B------:R-:W-:Y:S02]  /*e9f0*/  SHF.R.U32.HI R11, RZ, 0x10, R14.reuse ;  /* 0x00000010ff0b7819 */ /* 0x100fe4000001160e */
[----:B------:R-:W-:Y:S02]  /*ea00*/  SHF.R.U32.HI R15, RZ, 0x8, R9 ;  /* 0x00000008ff0f7819 */ /* 0x000fe40000011609 */
[----:B------:R-:W-:Y:S02]  /*ea10*/  LOP3.LUT R9, R8, 0xffff, RZ, 0xc0, !PT ;  /* 0x0000ffff08097812 */ /* 0x000fe400078ec0ff */
[----:B------:R-:W-:Y:S02]  /*ea20*/  LOP3.LUT R7, R7, R17, RZ, 0xc0, !PT ;  /* 0x0000001107077212 */ /* 0x000fe400078ec0ff */
[----:B------:R-:W-:-:S02]  /*ea30*/  SHF.R.U32.HI R17, RZ, 0x18, R14 ;  /* 0x00000018ff117819 */ /* 0x000fc4000001160e */
[----:B------:R-:W-:-:S03]  /*ea40*/  SHF.R.U32.HI R9, RZ, 0x8, R9 ;  /* 0x00000008ff097819 */ /* 0x000fc60000011609 */
[C---:B------:R-:W-:Y:S01]  /*ea50*/  HMMA.16816.F32.BF16 R124, R4.reuse, R28, R100 ;  /* 0x0000001c047c723c */ /* 0x040fe20000041864 */
[----:B-1----:R-:W-:Y:S02]  /*ea60*/  LOP3.LUT R18, R14, 0xff, RZ, 0xc0, !PT ;  /* 0x000000ff0e127812 */ /* 0x002fe400078ec0ff */
[----:B------:R-:W-:Y:S02]  /*ea70*/  LOP3.LUT R14, R11, 0xff, RZ, 0xc0, !PT ;  /* 0x000000ff0b0e7812 */ /* 0x000fe400078ec0ff */
[----:B------:R-:W-:Y:S01]  /*ea80*/  LOP3.LUT R11, R8, 0xff, RZ, 0xc0, !PT ;  /* 0x000000ff080b7812 */ /* 0x000fe200078ec0ff */
[C---:B------:R-:W-:Y:S01]  /*ea90*/  HMMA.16816.F32.BF16 R120, R4.reuse, R32, R112 ;  /* 0x000000200478723c */ /* 0x040fe20000041870 */
[----:B------:R-:W-:Y:S01]  /*eaa0*/  PRMT R15, R18, 0x5410, R15 ;  /* 0x00005410120f7816 */ /* 0x000fe2000000000f */
[----:B------:R-:W-:Y:S01]  /*eab0*/  LDSM.16.MT88.4 R112, [R177+0x7800] ;  /* 0x00780000b170783b */ /* 0x000fe20000004200 */
[----:B------:R-:W-:Y:S01]  /*eac0*/  PRMT R18, R14, 0x5410, R17 ;  /* 0x000054100e127816 */ /* 0x000fe20000000011 */
[----:B------:R-:W-:Y:S01]  /*ead0*/  FFMA.FTZ R14, R200, UR19, -R13 ;  /* 0x00000013c80e7c23 */ /* 0x000fe2000801080d */
[----:B------:R-:W-:Y:S01]  /*eae0*/  PRMT R17, R11, 0x5410, R9 ;  /* 0x000054100b117816 */ /* 0x000fe20000000009 */
[----:B------:R-:W-:Y:S01]  /*eaf0*/  HMMA.16816.F32.BF16 R116, R4, R34, R104 ;  /* 0x000000220474723c */ /* 0x000fe20000041868 */
[--C-:B------:R-:W-:Y:S01]  /*eb00*/  SHF.R.U32.HI R9, RZ, 0x10, R8.reuse ;  /* 0x00000010ff097819 */ /* 0x100fe20000011608 */
[----:B------:R1:W-:Y:S01]  /*eb10*/  MUFU.EX2 R50, R14 ;  /* 0x0000000e00327308 */ /* 0x0003e20000000800 */
[----:B------:R-:W-:-:S02]  /*eb20*/  SHF.R.U32.HI R11, RZ, 0x18, R8 ;  /* 0x00000018ff0b7819 */ /* 0x000fc40000011608 */
[--C-:B------:R-:W-:Y:S01]  /*eb30*/  HSET2.LE.AND R10, R15, R223.reuse, PT ;  /* 0x000000df0f0a7233 */ /* 0x100fe20003803000 */
[C---:B------:R-:W-:Y:S01]  /*eb40*/  HMMA.16816.F32.BF16 R92, R4.reuse, R30, R92 ;  /* 0x0000001e045c723c */ /* 0x040fe2000004185c */
[----:B------:R-:W-:Y:S02]  /*eb50*/  F2FP.BF16.F32.PACK_AB R8, R161, R175 ;  /* 0x000000afa108723e */ /* 0x000fe400000010ff */
[----:B------:R-:W-:Y:S02]  /*eb60*/  LOP3.LUT R9, R9, 0xff, RZ, 0xc0, !PT ;  /* 0x000000ff09097812 */ /* 0x000fe400078ec0ff */
[----:B------:R-:W-:Y:S01]  /*eb70*/  LOP3.LUT R10, R10, R8, RZ, 0xc0, !PT ;  /* 0x000000080a0a7212 */ /* 0x000fe200078ec0ff */
[----:B------:R-:W-:Y:S01]  /*eb80*/  FFMA.FTZ R8, R201, UR19, -R13 ;  /* 0x00000013c9087c23 */ /* 0x000fe2000801080d */
[----:B------:R-:W-:Y:S01]  /*eb90*/  PRMT R15, R9, 0x5410, R11 ;  /* 0x00005410090f7816 */ /* 0x000fe2000000000b */
[C---:B---3--:R-:W-:Y:S01]  /*eba0*/  HMMA.16816.F32.BF16 R136, R4.reuse, R24, R108 ;  /* 0x000000180488723c */ /* 0x048fe2000004186c */
[--C-:B------:R-:W-:Y:S01]  /*ebb0*/  HSET2.LE.AND R11, R18, R223.reuse, PT ;  /* 0x000000df120b7233 */ /* 0x100fe20003803000 */
[----:B------:R3:W5:Y:S01]  /*ebc0*/  MUFU.EX2 R49, R8 ;  /* 0x0000000800317308 */ /* 0x0007620000000800 */
[--C-:B------:R-:W-:Y:S01]  /*ebd0*/  HSET2.LE.AND R9, R17, R223.reuse, PT ;  /* 0x000000df11097233 */ /* 0x100fe20003803000 */
[----:B------:R-:W-:Y:S01]  /*ebe0*/  FFMA.FTZ R18, R202, UR19, -R13 ;  /* 0x00000013ca127c23 */ /* 0x000fe2000801080d */
[----:B------:R-:W-:Y:S01]  /*ebf0*/  HSET2.LE.AND R15, R15, R223, PT ;  /* 0x000000df0f0f7233 */ /* 0x000fe20003803000 */
[----:B------:R-:W-:Y:S01]  /*ec00*/  HMMA.16816.F32.BF16 R132, R4, R26, R88 ;  /* 0x0000001a0484723c */ /* 0x000fe20000041858 */
[----:B-1----:R-:W-:-:S02]  /*ec10*/  F2FP.BF16.F32.PACK_AB R14, R173, R174 ;  /* 0x000000aead0e723e */ /* 0x002fc400000010ff */
[----:B----4-:R-:W-:Y:S01]  /*ec20*/  F2FP.BF16.F32.PACK_AB R17, R148, R149 ;  /* 0x000000959411723e */ /* 0x010fe200000010ff */
[----:B------:R-:W-:Y:S02]  /*ec30*/  MUFU.EX2 R43, R18 ;  /* 0x00000012002b7308 */ /* 0x000fe40000000800 */
[C---:B--2---:R-:W-:Y:S06]  /*ec40*/  HMMA.16816.F32.BF16 R144, R4.reuse, R36, R144 ;  /* 0x000000240490723c */ /* 0x044fec0000041890 */
[----:B------:R-:W-:Y:S01]  /*ec50*/  HMMA.16816.F32.BF16 R100, R4, R38, R80 ;  /* 0x000000260464723c */ /* 0x000fe20000041850 */
[----:B---3--:R-:W-:Y:S01]  /*ec60*/  F2FP.BF16.F32.PACK_AB R8, R142, R143 ;  /* 0x0000008f8e08723e */ /* 0x008fe200000010ff */
[----:B------:R-:W-:Y:S03]  /*ec70*/  LDSM.16.MT88.4 R80, [R178+0x7800] ;  /* 0x00780000b250783b */ /* 0x000fe60000004200 */
[----:B------:R-:W-:-:S02]  /*ec80*/  LOP3.LUT R11, R11, R8, RZ, 0xc0, !PT ;  /* 0x000000080b0b7212 */ /* 0x000fc400078ec0ff */
[----:B------:R-:W-:Y:S01]  /*ec90*/  FFMA.FTZ R4, R203, UR19, -R13 ;  /* 0x00000013cb047c23 */ /* 0x000fe2000801080d */
[----:B------:R-:W-:Y:S01]  /*eca0*/  LOP3.LUT R5, R51, UR8, R84, 0x96, !PT ;  /* 0x0000000833057c12 */ /* 0x000fe2000f8e9654 */
[----:B------:R-:W-:Y:S01]  /*ecb0*/  FFMA.FTZ R13, R209, UR19, -R16 ;  /* 0x00000013d10d7c23 */ /* 0x000fe20008010810 */
[----:B------:R-:W-:Y:S02]  /*ecc0*/  LOP3.LUT R6, R21, UR8, R42, 0x96, !PT ;  /* 0x0000000815067c12 */ /* 0x000fe4000f8e962a */
[----:B------:R1:W-:Y:S01]  /*ecd0*/  MUFU.EX2 R42, R4 ;  /* 0x00000004002a7308 */ /* 0x0003e20000000800 */
[----:B------:R-:W-:Y:S01]  /*ece0*/  LOP3.LUT R8, R9, R14, RZ, 0xc0, !PT ;  /* 0x0000000e09087212 */ /* 0x000fe200078ec0ff */
[----:B------:R-:W-:Y:S01]  /*ecf0*/  FFMA.FTZ R14, R210, UR19, -R16 ;  /* 0x00000013d20e7c23 */ /* 0x000fe20008010810 */
[----:B------:R-:W-:Y:S01]  /*ed00*/  LOP3.LUT R9, R15, R17, RZ, 0xc0, !PT ;  /* 0x000000110f097212 */ /* 0x000fe200078ec0ff */
[----:B------:R-:W-:-:S04]  /*ed10*/  IMAD.WIDE.U32 R6, R6, -0x2daee0ad, RZ ;  /* 0xd2511f5306067825 */ /* 0x000fc800078e00ff */
[----:B------:R-:W-:Y:S02]  /*ed20*/  MUFU.EX2 R41, R13 ;  /* 0x0000000d00297308 */ /* 0x000fe40000000800 */
[C---:B------:R-:W-:Y:S06]  /*ed30*/  HMMA.16816.F32.BF16 R64, R8.reuse, R28, R64 ;  /* 0x0000001c0840723c */ /* 0x040fec0000041840 */
[----:B------:R2:W3:Y:S01]  /*ed40*/  MUFU.EX2 R29, R14 ;  /* 0x0000000e001d7308 */ /* 0x0004e20000000800 */
[----:B-1----:R-:W-:Y:S01]  /*ed50*/  IMAD.WIDE.U32 R4, R5, -0x2daee0ad, RZ ;  /* 0xd2511f5305047825 */ /* 0x002fe200078e00ff */
[----:B------:R-:W-:Y:S02]  /*ed60*/  HMMA.16816.F32.BF16 R108, R8, R32, R76 ;  /* 0x00000020086c723c */ /* 0x000fe4000004184c */
[----:B------:R-:W-:-:S02]  /*ed70*/  LOP3.LUT R15, R4, 0xffff, RZ, 0xc0, !PT ;  /* 0x0000ffff040f7812 */ /* 0x000fc400078ec0ff */
[----:B------:R-:W-:Y:S02]  /*ed80*/  LOP3.LUT R5, R5, UR18, R48, 0x96, !PT ;  /* 0x0000001205057c12 */ /* 0x000fe4000f8e9630 */
[C---:B------:R-:W-:Y:S01]  /*ed90*/  HMMA.16816.F32.BF16 R32, R8.reuse, R34, R68 ;  /* 0x000000220820723c */ /* 0x040fe20000041844 */
[----:B------:R-:W-:Y:S01]  /*eda0*/  LOP3.LUT R18, R4, 0xff, RZ, 0xc0, !PT ;  /* 0x000000ff04127812 */ /* 0x000fe200078ec0ff */
[----:B------:R-:W1:Y:S01]  /*edb0*/  LDSM.16.MT88.4 R68, [R180+0x7800] ;  /* 0x00780000b444783b */ /* 0x000e620000004200 */
[--C-:B------:R-:W-:Y:S02]  /*edc0*/  SHF.R.U32.HI R17, RZ, 0x10, R4.reuse ;  /* 0x00000010ff117819 */ /* 0x100fe40000011604 */
[----:B------:R-:W-:Y:S01]  /*edd0*/  SHF.R.U32.HI R19, RZ, 0x18, R4 ;  /* 0x00000018ff137819 */ /* 0x000fe20000011604 */
[--C-:B------:R-:W-:Y:S01]  /*ede0*/  FFMA.FTZ R4, R211, UR19, -R16.reuse ;  /* 0x00000013d3047c23 */ /* 0x100fe20008010810 */
[----:B------:R-:W-:Y:S01]  /*edf0*/  SHF.R.U32.HI R15, RZ, 0x8, R15 ;  /* 0x00000008ff0f7819 */ /* 0x000fe2000001160f */
[C---:B------:R-:W-:Y:S01]  /*ee00*/  HMMA.16816.F32.BF16 R44, R8.reuse, R36, R44 ;  /* 0x00000024082c723c */ /* 0x040fe2000004182c */
[----:B--2---:R-:W-:Y:S01]  /*ee10*/  LOP3.LUT R14, R5, 0xffff, RZ, 0xc0, !PT ;  /* 0x0000ffff050e7812 */ /* 0x004fe200078ec0ff */
[----:B------:R2:W-:Y:S01]  /*ee20*/  MUFU.EX2 R28, R4 ;  /* 0x00000004001c7308 */ /* 0x0005e20000000800 */
[----:B------:R-:W-:Y:S01]  /*ee30*/  PRMT R18, R18, 0x5410, R15 ;  /* 0x0000541012127816 */ /* 0x000fe2000000000f */
[----:B------:R-:W-:Y:S01]  /*ee40*/  FFMA.FTZ R15, R212, UR19, -R16 ;  /* 0x00000013d40f7c23 */ /* 0x000fe20008010810 */
[----:B------:R-:W-:Y:S01]  /*ee50*/  SHF.R.U32.HI R14, RZ, 0x8, R14 ;  /* 0x00000008ff0e7819 */ /* 0x000fe2000001160e */
[C---:B------:R-:W-:Y:S01]  /*ee60*/  HMMA.16816.F32.BF16 R60, R8.reuse, R30, R60 ;  /* 0x0000001e083c723c */ /* 0x040fe2000004183c */
[----:B------:R-:W-:Y:S01]  /*ee70*/  LOP3.LUT R16, R17, 0xff, RZ, 0xc0, !PT ;  /* 0x000000ff11107812 */ /* 0x000fe200078ec0ff */
[----:B------:R-:W-:Y:S01]  /*ee80*/  FFMA.FTZ R17, R222, UR19, -R0 ;  /* 0x00000013de117c23 */ /* 0x000fe20008010800 */
[----:B------:R-:W-:Y:S01]  /*ee90*/  LOP3.LUT R13, R7, UR18, R40, 0x96, !PT ;  /* 0x00000012070d7c12 */ /* 0x000fe2000f8e9628 */
[----:B------:R4:W1:Y:S01]  /*eea0*/  MUFU.EX2 R23, R15 ;  /* 0x0000000f00177308 */ /* 0x0008620000000800 */
[----:B------:R-:W-:Y:S01]  /*eeb0*/  PRMT R19, R16, 0x5410, R19 ;  /* 0x0000541010137816 */ /* 0x000fe20000000013 */
[--C-:B------:R-:W-:Y:S01]  /*eec0*/  FFMA.FTZ R16, R213, UR19, -R12.reuse ;  /* 0x00000013d5107c23 */ /* 0x100fe2000801080c */
[----:B------:R-:W-:Y:S01]  /*eed0*/  FFMA.FTZ R12, R214, UR19, -R12 ;  /* 0x00000013d60c7c23 */ /* 0x000fe2000801080c */
[----:B------:R-:W-:Y:S01]  /*eee0*/  HMMA.16816.F32.BF16 R56, R8, R24, R56 ;  /* 0x000000180838723c */ /* 0x000fe20000041838 */
[----:B------:R-:W-:-:S03]  /*eef0*/  LOP3.LUT R7, R6, 0xffff, RZ, 0xc0, !PT ;  /* 0x0000ffff06077812 */ /* 0x000fc600078ec0ff */
[----:B------:R1:W-:Y:S01]  /*ef00*/  MUFU.EX2 R21, R12 ;  /* 0x0000000c00157308 */ /* 0x0003e20000000800 */
[----:B--2---:R-:W-:Y:S01]  /*ef10*/  LOP3.LUT R4, R5, 0xff, RZ, 0xc0, !PT ;  /* 0x000000ff05047812 */ /* 0x004fe200078ec0ff */
[C---:B------:R-:W-:Y:S01]  /*ef20*/  HMMA.16816.F32.BF16 R52, R8.reuse, R26, R52 ;  /* 0x0000001a0834723c */ /* 0x040fe20000041834 */
[----:B------:R-:W-:Y:S02]  /*ef30*/  SHF.R.U32.HI R7, RZ, 0x8, R7 ;  /* 0x00000008ff077819 */ /* 0x000fe40000011607 */
[----:B------:R-:W-:Y:S02]  /*ef40*/  PRMT R4, R4, 0x5410, R14 ;  /* 0x0000541004047816 */ /* 0x000fe4000000000e */
[--C-:B------:R-:W-:Y:S01]  /*ef50*/  SHF.R.U32.HI R14, RZ, 0x10, R5.reuse ;  /* 0x00000010ff0e7819 */ /* 0x100fe20000011605 */
[----:B------:R2:W2:Y:S01]  /*ef60*/  MUFU.EX2 R22, R16 ;  /* 0x0000001000167308 */ /* 0x0004a20000000800 */
[----:B----4-:R-:W-:Y:S01]  /*ef70*/  SHF.R.U32.HI R15, RZ, 0x18, R5 ;  /* 0x00000018ff0f7819 */ /* 0x010fe20000011605 */
[----:B------:R-:W-:Y:S01]  /*ef80*/  HMMA.16816.F32.BF16 R36, R8, R38, R72 ;  /* 0x000000260824723c */ /* 0x000fe20000041848 */
[----:B------:R-:W-:-:S02]  /*ef90*/  LOP3.LUT R14, R14, 0xff, RZ, 0xc0, !PT ;  /* 0x000000ff0e0e7812 */ /* 0x000fc400078ec0ff */
[--C-:B------:R-:W-:Y:S02]  /*efa0*/  HSET2.LE.AND R4, R4, R223.reuse, PT ;  /* 0x000000df04047233 */ /* 0x100fe40003803000 */
[----:B-----5:R-:W-:Y:S01]  /*efb0*/  F2FP.BF16.F32.PACK_AB R5, R49, R50 ;  /* 0x000000323105723e */ /* 0x020fe200000010ff */
[----:B------:R4:W-:Y:S01]  /*efc0*/  MUFU.EX2 R20, R17 ;  /* 0x0000001100147308 */ /* 0x0009e20000000800 */
[----:B------:R-:W-:Y:S02]  /*efd0*/  PRMT R14, R14, 0x5410, R15 ;  /* 0x000054100e0e7816 */ /* 0x000fe4000000000f */
[----:B------:R-:W-:Y:S02]  /*efe0*/  LOP3.LUT R88, R4, R5, RZ, 0xc0, !PT ;  /* 0x0000000504587212 */ /* 0x000fe400078ec0ff */
[----:B---3--:R-:W-:Y:S02]  /*eff0*/  F2FP.BF16.F32.PACK_AB R5, R29, R41 ;  /* 0x000000291d05723e */ /* 0x008fe400000010ff */
[----:B------:R-:W-:-:S02]  /*f000*/  HSET2.LE.AND R4, R14, R223, PT ;  /* 0x000000df0e047233 */ /* 0x000fc40003803000 */
[--C-:B-1----:R-:W-:Y:S02]  /*f010*/  HSET2.LE.AND R12, R18, R223.reuse, PT ;  /* 0x000000df120c7233 */ /* 0x102fe40003803000 */
[----:B------:R-:W-:Y:S02]  /*f020*/  HSET2.LE.AND R15, R19, R223, PT ;  /* 0x000000df130f7233 */ /* 0x000fe40003803000 */
[----:B------:R-:W-:Y:S02]  /*f030*/  F2FP.BF16.F32.PACK_AB R14, R42, R43 ;  /* 0x0000002b2a0e723e */ /* 0x000fe400000010ff */
[----:B--2---:R-:W-:Y:S02]  /*f040*/  F2FP.BF16.F32.PACK_AB R16, R23, R28 ;  /* 0x0000001c1710723e */ /* 0x004fe400000010ff */
[----:B------:R-:W-:Y:S01]  /*f050*/  LOP3.LUT R89, R4, R5, RZ, 0xc0, !PT ;  /* 0x0000000504597212 */ /* 0x000fe200078ec0ff */
[----:B------:R-:W-:Y:S01]  /*f060*/  FFMA.FTZ R4, R221, UR19, -R0 ;  /* 0x00000013dd047c23 */ /* 0x000fe20008010800 */
[----:B------:R-:W-:-:S02]  /*f070*/  LOP3.LUT R90, R12, R14, RZ, 0xc0, !PT ;  /* 0x0000000e0c5a7212 */ /* 0x000fc400078ec0ff */
[----:B------:R-:W-:Y:S02]  /*f080*/  LOP3.LUT R91, R15, R16, RZ, 0xc0, !PT ;  /* 0x000000100f5b7212 */ /* 0x000fe400078ec0ff */
[----:B------:R1:W2:Y:S01]  /*f090*/  MUFU.EX2 R15, R4 ;  /* 0x00000004000f7308 */ /* 0x0002a20000000800 */
[----:B------:R-:W-:Y:S01]  /*f0a0*/  LOP3.LUT R12, R6, 0xff, RZ, 0xc0, !PT ;  /* 0x000000ff060c7812 */ /* 0x000fe200078ec0ff */
[----:B----4-:R-:W3:Y:S01]  /*f0b0*/  LDSM.16.MT88.4 R16, [R179+0x7800] ;  /* 0x00780000b310783b */ /* 0x010ee20000004200 */
[--C-:B------:R-:W-:Y:S02]  /*f0c0*/  SHF.R.U32.HI R8, RZ, 0x10, R6.reuse ;  /* 0x00000010ff087819 */ /* 0x100fe40000011606 */
[----:B------:R-:W-:Y:S01]  /*f0d0*/  SHF.R.U32.HI R11, RZ, 0x18, R6 ;  /* 0x00000018ff0b7819 */ /* 0x000fe20000011606 */
[----:B------:R-:W-:Y:S01]  /*f0e0*/  FFMA.FTZ R6, R215, UR19, -R0 ;  /* 0x00000013d7067c23 */ /* 0x000fe20008010800 */
[C---:B------:R-:W-:Y:S01]  /*f0f0*/  LOP3.LUT R5, R13.reuse, 0xffff, RZ, 0xc0, !PT ;  /* 0x0000ffff0d057812 */ /* 0x040fe200078ec0ff */
[----:B------:R-:W-:Y:S01]  /*f100*/  HMMA.16816.F32.BF16 R128, R88, R70, R92 ;  /* 0x000000465880723c */ /* 0x000fe2000004185c */
[----:B------:R-:W-:-:S02]  /*f110*/  LOP3.LUT R10, R13, 0xff, RZ, 0xc0, !PT ;  /* 0x000000ff0d0a7812 */ /* 0x000fc400078ec0ff */
[----:B------:R-:W-:Y:S02]  /*f120*/  SHF.R.U32.HI R9, RZ, 0x18, R13 ;  /* 0x00000018ff097819 */ /* 0x000fe4000001160d */
[----:B------:R-:W-:Y:S01]  /*f130*/  SHF.R.U32.HI R5, RZ, 0x8, R5 ;  /* 0x00000008ff057819 */ /* 0x000fe20000011605 */
[C---:B------:R-:W-:Y:S01]  /*f140*/  HMMA.16816.F32.BF16 R104, R88.reuse, R112, R120 ;  /* 0x000000705868723c */ /* 0x040fe20000041878 */
[----:B------:R-:W-:Y:S01]  /*f150*/  LOP3.LUT R8, R8, 0xff, RZ, 0xc0, !PT ;  /* 0x000000ff08087812 */ /* 0x000fe200078ec0ff */
[----:B-1----:R-:W-:Y:S01]  /*f160*/  FFMA.FTZ R4, R220, UR19, -R0 ;  /* 0x00000013dc047c23 */ /* 0x002fe20008010800 */
[----:B------:R-:W-:Y:S02]  /*f170*/  SHF.R.U32.HI R0, RZ, 0x10, R13 ;  /* 0x00000010ff007819 */ /* 0x000fe4000001160d */
[----:B------:R1:W-:Y:S01]  /*f180*/  MUFU.EX2 R13, R6 ;  /* 0x00000006000d7308 */ /* 0x0003e20000000800 */
[----:B------:R-:W-:Y:S01]  /*f190*/  PRMT R5, R10, 0x5410, R5 ;  /* 0x000054100a057816 */ /* 0x000fe20000000005 */
[C---:B------:R-:W-:Y:S06]  /*f1a0*/  HMMA.16816.F32.BF16 R116, R88.reuse, R114, R116 ;  /* 0x000000725874723c */ /* 0x040fec0000041874 */
[----:B------:R4:W5:Y:S01]  /*f1b0*/  MUFU.EX2 R14, R4 ;  /* 0x00000004000e7308 */ /* 0x0009620000000800 */
[C---:B------:R-:W-:Y:S06]  /*f1c0*/  HMMA.16816.F32.BF16 R124, R88.reuse, R68, R124 ;  /* 0x00000044587c723c */ /* 0x040fec000004187c */
[----:B------:R-:W-:Y:S01]  /*f1d0*/  HMMA.16816.F32.BF16 R76, R88, R80, R136 ;  /* 0x00000050584c723c */ /* 0x000fe20000041888 */
[----:B-1----:R-:W-:-:S02]  /*f1e0*/  PRMT R6, R8, 0x5410, R11 ;  /* 0x0000541008067816 */ /* 0x002fc4000000000b */
[----:B------:R-:W-:-:S03]  /*f1f0*/  F2FP.BF16.F32.PACK_AB R8, R21, R22 ;  /* 0x000000161508723e */ /* 0x000fc600000010ff */
[----:B------:R-:W-:Y:S01]  /*f200*/  HMMA.16816.F32.BF16 R132, R88, R82, R132 ;  /* 0x000000525884723c */ /* 0x000fe20000041884 */
[----:B----4-:R-:W-:Y:S02]  /*f210*/  LOP3.LUT R4, R0, 0xff, RZ, 0xc0, !PT ;  /* 0x000000ff00047812 */ /* 0x010fe400078ec0ff */
[----:B------:R-:W-:-:S03]  /*f220*/  PRMT R0, R12, 0x5410, R7 ;  /* 0x000054100c007816 */ /* 0x000fc60000000007 */
[C---:B---3--:R-:W-:Y:S01]  /*f230*/  HMMA.16816.F32.BF16 R84, R88.reuse, R16, R144 ;  /* 0x000000105854723c */ /* 0x048fe20000041890 */
[----:B------:R-:W-:Y:S02]  /*f240*/  PRMT R4, R4, 0x5410, R9 ;  /* 0x0000541004047816 */ /* 0x000fe40000000009 */
[--C-:B------:R-:W-:Y:S02]  /*f250*/  HSET2.LE.AND R9, R6, R223.reuse, PT ;  /* 0x000000df06097233 */ /* 0x100fe40003803000 */
[--C-:B------:R-:W-:Y:S01]  /*f260*/  HSET2.LE.AND R7, R0, R223.reuse, PT ;  /* 0x000000df00077233 */ /* 0x100fe20003803000 */
[----:B------:R-:W-:Y:S01]  /*f270*/  HMMA.16816.F32.BF16 R88, R88, R18, R100 ;  /* 0x000000125858723c */ /* 0x000fe20000041864 */
[--C-:B------:R-:W-:Y:S02]  /*f280*/  HSET2.LE.AND R0, R5, R223.reuse, PT ;  /* 0x000000df05007233 */ /* 0x100fe40003803000 */
[----:B------:R-:W-:Y:S02]  /*f290*/  HSET2.LE.AND R5, R4, R223, PT ;  /* 0x000000df04057233 */ /* 0x000fe40003803000 */
[----:B------:R-:W-:-:S02]  /*f2a0*/  F2FP.BF16.F32.PACK_AB R4, R150, R151 ;  /* 0x000000979604723e */ /* 0x000fc400000010ff */
[----:B--2---:R-:W-:Y:S02]  /*f2b0*/  F2FP.BF16.F32.PACK_AB R6, R15, R20 ;  /* 0x000000140f06723e */ /* 0x004fe400000010ff */
[----:B------:R-:W-:Y:S01]  /*f2c0*/  LOP3.LUT R92, R0, R4, RZ, 0xc0, !PT ;  /* 0x00000004005c7212 */ /* 0x000fe200078ec0ff */
[----:B------:R-:W-:Y:S01]  /*f2d0*/  FFMA.FTZ R4, R235, R99, R206 ;  /* 0x00000063eb047223 */ /* 0x000fe200000100ce */
[----:B-----5:R-:W-:Y:S02]  /*f2e0*/  F2FP.BF16.F32.PACK_AB R0, R13, R14 ;  /* 0x0000000e0d00723e */ /* 0x020fe400000010ff */
[----:B------:R-:W-:Y:S01]  /*f2f0*/  LOP3.LUT R93, R5, R6, RZ, 0xc0, !PT ;  /* 0x00000006055d7212 */ /* 0x000fe200078ec0ff */
[----:B------:R-:W-:Y:S01]  /*f300*/  FFMA.FTZ R6, R243, R141, R162 ;  /* 0x0000008df3067223 */ /* 0x000fe200000100a2 */
[----:B------:R-:W-:Y:S01]  /*f310*/  LOP3.LUT R95, R9, R0, RZ, 0xc0, !PT ;  /* 0x00000000095f7212 */ /* 0x000fe200078ec0ff */
[----:B------:R-:W-:Y:S01]  /*f320*/  FFMA.FTZ R0, R242, R98, R246 ;  /* 0x00000062f2007223 */ /* 0x000fe200000100f6 */
[----:B------:R-:W-:Y:S01]  /*f330*/  LOP3.LUT R94, R7, R8, RZ, 0xc0, !PT ;  /* 0x00000008075e7212 */ /* 0x000fe200078ec0ff */
[----:B------:R-:W-:Y:S01]  /*f340*/  FFMA.FTZ R5, R244, R140, R163 ;  /* 0x0000008cf4057223 */ /* 0x000fe200000100a3 */
        /* <DEDUP_REMOVED lines=63> */
[----:B------:R-:W-:Y:S01]  /*f740*/  HMMA.16816.F32.BF16 R72, R92, R80, R56 ;  /* 0x000000505c48723c */ /* 0x000fe20000041838 */
[----:B------:R-:W-:-:S05]  /*f750*/  @P6 VIADD R192, R248, 0xfffffffc ;  /* 0xfffffffcf8c06836 */ /* 0x000fca0000000000 */
[C---:B------:R-:W-:Y:S06]  /*f760*/  HMMA.16816.F32.BF16 R112, R92.reuse, R114, R32 ;  /* 0x000000725c70723c */ /* 0x040fec0000041820 */
[C---:B------:R-:W-:Y:S06]  /*f770*/  HMMA.16816.F32.BF16 R68, R92.reuse, R70, R60 ;  /* 0x000000465c44723c */ /* 0x040fec000004183c */
[C---:B------:R-:W-:Y:S06]  /*f780*/  HMMA.16816.F32.BF16 R80, R92.reuse, R82, R52 ;  /* 0x000000525c50723c */ /* 0x040fec0000041834 */
[C---:B------:R-:W-:Y:S06]  /*f790*/  HMMA.16816.F32.BF16 R136, R92.reuse, R16, R44 ;  /* 0x000000105c88723c */ /* 0x040fec000004182c */
[----:B------:R-:W-:Y:S01]  /*f7a0*/  HMMA.16816.F32.BF16 R92, R92, R18, R36 ;  /* 0x000000125c5c723c */ /* 0x000fe20000041824 */
[----:B------:R-:W-:-:S08]  /*f7b0*/  NOP ;  /* 0x0000000000007918 */ /* 0x000fd00000000000 */
[----:B------:R-:W-:-:S15]  /*f7c0*/  @P6 BRA `(.L_x_673) ;  /* 0x0000000000046947 */ /* 0x000fde0003800000 */
.L_x_666:
[----:B------:R-:W-:-:S07]  /*f7d0*/  IADD3 R192, R156, -0x1, RZ ;  /* 0xffffffff9cc07810 */ /* 0x000fce0007ffe0ff */
.L_x_673:
[----:B------:R-:W-:-:S13]  /*f7e0*/  ISETP.GE.AND P0, PT, R192, RZ, PT ;  /* 0x000000ffc000720c */ /* 0x000fda0003f06270 */
[----:B------:R-:W-:Y:S05]  /*f7f0*/  @!P0 BRA `(.L_x_674) ;  /* 0x0000003c00ac8947 */ /* 0x000fea0003800000 */
[----:B------:R-:W2:Y:S01]  /*f800*/  LDL.64 R4, [R1+0x28] ;  /* 0x0000280001047983 */ /* 0x000ea20000100a00 */
[----:B------:R-:W-:Y:S01]  /*f810*/  ULDC UR4, c[0x0][0x2d0] ;  /* 0x0000b40000047ab9 */ /* 0x000fe20000000800 */
[----:B------:R-:W-:Y:S01]  /*f820*/  SHF.L.U64.HI R0, R232, 0x5, R233 ;  /* 0x00000005e8007819 */ /* 0x000fe200000102e9 */
[----:B------:R-:W-:Y:S01]  /*f830*/  IMAD.WIDE.U32 R238, R240, 0x30, RZ ;  /* 0x00000030f0ee7825 */ /* 0x000fe200078e00ff */
[----:B------:R-:W3:Y:S03]  /*f840*/  LDL.LU R9, [R1+0x58] ;  /* 0x0000580001097983 */ /* 0x000ee60000300800 */
[----:B------:R-:W-:Y:S01]  /*f850*/  IMAD.WIDE.U32 R236, R232, 0x30, RZ ;  /* 0x00000030e8ec7825 */ /* 0x000fe200078e00ff */
[----:B------:R-:W4:Y:S01]  /*f860*/  LDL.LU R8, [R1+0x70] ;  /* 0x0000700001087983 */ /* 0x000f220000300800 */
[----:B------:R-:W-:Y:S01]  /*f870*/  SHF.L.U64.HI R247, R240, 0x5, R241 ;  /* 0x00000005f0f77819 */ /* 0x000fe200000102f1 */
[----:B------:R-:W-:-:S02]  /*f880*/  ULDC.64 UR6, c[0x0][0x248] ;  /* 0x0000920000067ab9 */ /* 0x000fc40000000a00 */
[----:B------:R-:W5:Y:S04]  /*f890*/  LDL.LU R7, [R1+0x74] ;  /* 0x0000740001077983 */ /* 0x000f680000300800 */
[----:B------:R-:W5:Y:S01]  /*f8a0*/  LDL.LU R6, [R1+0x5c] ;  /* 0x00005c0001067983 */ /* 0x000f620000300800 */
[----:B------:R-:W-:Y:S01]  /*f8b0*/  SHF.L.U32 R252, R240, 0x5, RZ ;  /* 0x00000005f0fc7819 */ /* 0x000fe200000006ff */
[----:B------:R-:W-:Y:S01]  /*f8c0*/  IMAD.MOV.U32 R98, RZ, RZ, R96 ;  /* 0x000000ffff627224 */ /* 0x000fe200078e0060 */
[----:B------:R-:W-:Y:S01]  /*f8d0*/  PRMT R193, R234, 0x7054, R234 ;  /* 0x00007054eac17816 */ /* 0x000fe200000000ea */
[----:B------:R1:W-:Y:S01]  /*f8e0*/  STL [R1+0x10], R0 ;  /* 0x0000100001007387 */ /* 0x0003e20000100800 */
[----:B------:R-:W-:Y:S01]  /*f8f0*/  IMAD.MOV.U32 R101, RZ, RZ, R2 ;  /* 0x000000ffff657224 */ /* 0x000fe200078e0002 */
[----:B------:R-:W-:-:S02]  /*f900*/  MOV R99, R3 ;  /* 0x0000000300637202 */ /* 0x000fc40000000f00 */
[----:B-1----:R-:W-:Y:S02]  /*f910*/  SHF.L.U32 R0, R232, 0x5, RZ ;  /* 0x00000005e8007819 */ /* 0x002fe400000006ff */
[----:B--2---:R-:W-:Y:S01]  /*f920*/  ISETP.GE.AND P0, PT, R4, UR4, PT ;  /* 0x0000000404007c0c */ /* 0x004fe2000bf06270 */
[----:B------:R-:W-:Y:S01]  /*f930*/  IMAD R5, R241, 0x30, RZ ;  /* 0x00000030f1057824 */ /* 0x000fe200078e02ff */
[----:B------:R-:W-:Y:S01]  /*f940*/  ULDC UR4, c[0x0][0x2ec] ;  /* 0x0000bb0000047ab9 */ /* 0x000fe20000000800 */
[----:B------:R-:W-:Y:S02]  /*f950*/  IMAD R4, R233, 0x30, RZ ;  /* 0x00000030e9047824 */ /* 0x000fe400078e02ff */
[----:B---3--:R-:W-:Y:S01]  /*f960*/  IMAD.WIDE.U32 R222, R9, -0x326172a9, RZ ;  /* 0xcd9e8d5709de7825 */ /* 0x008fe200078e00ff */
[----:B------:R-:W-:-:S03]  /*f970*/  IADD3 R246, R5, R239, RZ ;  /* 0x000000ef05f67210 */ /* 0x000fc60007ffe0ff */
[----:B----4-:R-:W-:-:S04]  /*f980*/  IMAD.WIDE.U32 R220, R8, -0x326172a9, RZ ;  /* 0xcd9e8d5708dc7825 */ /* 0x010fc800078e00ff */
[----:B------:R-:W1:Y:S01]  /*f990*/  @!P0 LDC.64 R12, c[0x0][0x220] ;  /* 0x00008800ff0c8b82 */ /* 0x000e620000000a00 */
[----:B-----5:R-:W-:Y:S01]  /*f9a0*/  IMAD.WIDE.U32 R194, R7, -0x2daee0ad, RZ ;  /* 0xd2511f5307c27825 */ /* 0x020fe200078e00ff */
[-C--:B------:R-:W-:Y:S02]  /*f9b0*/  LOP3.LUT R198, R223, R6.reuse, RZ, 0x3c, !PT ;  /* 0x00000006dfc67212 */ /* 0x080fe400078e3cff */
[----:B------:R-:W-:Y:S01]  /*f9c0*/  LOP3.LUT R196, R221, R6, RZ, 0x3c, !PT ;  /* 0x00000006ddc47212 */ /* 0x000fe200078e3cff */
[----:B------:R-:W-:-:S03]  /*f9d0*/  IMAD.IADD R245, R4, 0x1, R237 ;  /* 0x0000000104f57824 */ /* 0x000fc600078e02ed */
[----:B------:R-:W2:Y:S08]  /*f9e0*/  @!P0 LDC.64 R10, c[0x0][0x220] ;  /* 0x00008800ff0a8b82 */ /* 0x000eb00000000a00 */
[----:B------:R-:W3:Y:S01]  /*f9f0*/  @!P0 LDC.64 R250, c[0x0][0x220] ;  /* 0x00008800fffa8b82 */ /* 0x000ee20000000a00 */
[----:B-1----:R-:W-:Y:S07]  /*fa00*/  @!P0 STL.64 [R1+0x8], R12 ;  /* 0x0000080c01008387 */ /* 0x002fee0000100a00 */
[----:B------:R-:W1:Y:S01]  /*fa10*/  @!P0 LDC.64 R248, c[0x0][0x220] ;  /* 0x00008800fff88b82 */ /* 0x000e620000000a00 */
[----:B--2---:R-:W-:Y:S04]  /*fa20*/  @!P0 STL.64 [R1], R10 ;  /* 0x0000000a01008387 */ /* 0x004fe80000100a00 */
[----:B------:R2:W-:Y:S04]  /*fa30*/  STL [R1+0x14], R0 ;  /* 0x0000140001007387 */ /* 0x0005e80000100800 */
[----:B------:R-:W4:Y:S04]  /*fa40*/  LDL.LU.64 R8, [R1+0x60] ;  /* 0x0000600001087983 */ /* 0x000f280000300a00 */
[----:B------:R-:W5:Y:S01]  /*fa50*/  LDL.LU.64 R6, [R1+0x68] ;  /* 0x0000680001067983 */ /* 0x000f620000300a00 */
[----:B------:R-:W-:-:S04]  /*fa60*/  IMAD.WIDE.U32 R198, R198, -0x2daee0ad, RZ ;  /* 0xd2511f53c6c67825 */ /* 0x000fc800078e00ff */
[----:B------:R-:W-:Y:S01]  /*fa70*/  IMAD.WIDE.U32 R196, R196, -0x2daee0ad, RZ ;  /* 0xd2511f53c4c47825 */ /* 0x000fe200078e00ff */
[----:B--2---:R-:W-:Y:S02]  /*fa80*/  MOV R0, R97 ;  /* 0x0000006100007202 */ /* 0x004fe40000000f00 */
[----:B----4-:R-:W-:Y:S02]  /*fa90*/  MOV R241, R9 ;  /* 0x0000000900f17202 */ /* 0x010fe40000000f00 */
[----:B-----5:R-:W-:Y:S01]  /*faa0*/  MOV R240, R6 ;  /* 0x0000000600f07202 */ /* 0x020fe20000000f00 */
[----:B-1-3--:R-:W-:Y:S06]  /*fab0*/  BRA `(.L_x_675) ;  /* 0x0000000000d87947 */ /* 0x00afec0003800000 */
.L_x_677:
[----:B------:R-:W2:Y:S01]  /*fac0*/  LDL.64 R204, [R1+0x38] ;  /* 0x0000380001cc7983 */ /* 0x000ea20000100a00 */
[----:B------:R-:W1:Y:S01]  /*fad0*/  @!P0 LDC.64 R142, c[0x0][0x218] ;  /* 0x00008600ff8e8b82 */ /* 0x000e620000000a00 */
[----:B------:R-:W-:Y:S02]  /*fae0*/  VIADD R2, R192, 0xffffffff ;  /* 0xffffffffc0027836 */ /* 0x000fe40000000000 */
[----:B------:R-:W3:Y:S02]  /*faf0*/  LDL.64 R202, [R1+0x30] ;  /* 0x0000300001ca7983 */ /* 0x000ee40000100a00 */
[C---:B------:R-:W-:Y:S01]  /*fb00*/  IMAD.WIDE.U32 R96, R2.reuse, UR6, RZ ;  /* 0x0000000602607c25 */ /* 0x040fe2000f8e00ff */
[----:B------:R-:W-:Y:S01]  /*fb10*/  SHF.R.S32.HI R3, RZ, 0x1f, R2 ;  /* 0x0000001fff037819 */ /* 0x000fe20000011402 */
[----:B------:R-:W4:Y:S01]  /*fb20*/  LDL R103, [R1+0x40] ;  /* 0x0000400001677983 */ /* 0x000f220000100800 */
[----:B------:R-:W5:Y:S03]  /*fb30*/  @!P0 LDC.64 R140, c[0x0][0x218] ;  /* 0x00008600ff8c8b82 */ /* 0x000f660000000a00 */
[----:B------:R-:W5:Y:S01]  /*fb40*/  LDL R102, [R1+0x1c] ;  /* 0x00001c0001667983 */ /* 0x000f620000100800 */
[----:B------:R-:W-:Y:S03]  /*fb50*/  IMAD R3, R3, UR6, RZ ;  /* 0x0000000603037c24 */ /* 0x000fe6000f8e02ff */
[----:B------:R-:W5:Y:S01]  /*fb60*/  LDL R100, [R1+0x14] ;  /* 0x0000140001647983 */ /* 0x000f620000100800 */
[----:B------:R-:W5:Y:S01]  /*fb70*/  @!P0 LDC.64 R148, c[0x0][0x218] ;  /* 0x00008600ff948b82 */ /* 0x000f620000000a00 */
[----:B------:R-:W-:Y:S02]  /*fb80*/  IMAD R3, R2, UR7, R3 ;  /* 0x0000000702037c24 */ /* 0x000fe4000f8e0203 */
[----:B------:R-:W5:Y:S02]  /*fb90*/  LDL R200, [R1+0x10] ;  /* 0x0000100001c87983 */ /* 0x000f640000100800 */
[----:B------:R-:W-:Y:S02]  /*fba0*/  IMAD.IADD R3, R97, 0x1, R3 ;  /* 0x0000000161037824 */ /* 0x000fe400078e0203 */
[----:B------:R1:W-:Y:S01]  /*fbb0*/  @P0 STS.128 [R191+0x4000], RZ ;  /* 0x004000ffbf000388 */ /* 0x0003e20000000c00 */
[----:B------:R-:W5:Y:S01]  /*fbc0*/  @!P0 LDC.64 R150, c[0x0][0x218] ;  /* 0x00008600ff968b82 */ /* 0x000f620000000a00 */
[----:B--2---:R-:W-:Y:S04]  /*fbd0*/  LEA R2, P1, R96, R204, 0x6 ;  /* 0x000000cc60027211 */ /* 0x004fe800078230ff */
[----:B-1----:R-:W-:Y:S02]  /*fbe0*/  @!P0 LEA R142, P6, R2, R142, 0x1 ;  /* 0x0000008e028e8211 */ /* 0x002fe400078c08ff */
[----:B---3--:R-:W-:Y:S02]  /*fbf0*/  LEA.HI.X R3, R96, R203, R3, 0x6, P1 ;  /* 0x000000cb60037211 */ /* 0x008fe400008f3403 */
[----:B----4-:R-:W-:Y:S02]  /*fc00*/  @!P0 IADD3 R97, P1, R103, R2, RZ ;  /* 0x0000000267618210 */ /* 0x010fe40007f3e0ff */
[--C-:B------:R-:W-:Y:S02]  /*fc10*/  @!P0 LEA.HI.X R143, R2, R143, R3.reuse, 0x1, P6 ;  /* 0x0000008f028f8211 */ /* 0x100fe400030f0c03 */
[C---:B-----5:R-:W-:Y:S01]  /*fc20*/  @!P0 LEA R140, P5, R97.reuse, R140, 0x1 ;  /* 0x0000008c618c8211 */ /* 0x060fe200078a08ff */
[----:B------:R-:W-:Y:S01]  /*fc30*/  @!P0 IMAD.X R103, R102, 0x1, R3, P1 ;  /* 0x0000000166678824 */ /* 0x000fe200008e0603 */
[C---:B------:R-:W-:Y:S01]  /*fc40*/  @!P0 IADD3 R144, P4, R2.reuse, R236, RZ ;  /* 0x000000ec02908210 */ /* 0x040fe20007f9e0ff */
[----:B------:R-:W-:Y:S01]  /*fc50*/  @!PT LDS RZ, [RZ] ;  /* 0x00000000fffff984 */ /* 0x000fe20000000800 */
[----:B------:R-:W-:Y:S01]  /*fc60*/  @!PT LDS RZ, [RZ] ;  /* 0x00000000fffff984 */ /* 0x000fe20000000800 */
[----:B------:R-:W-:Y:S01]  /*fc70*/  @!PT LDS RZ, [RZ] ;  /* 0x00000000fffff984 */ /* 0x000fe20000000800 */
[----:B------:R1:W-:Y:S01]  /*fc80*/  @!P0 LDGSTS.E.BYPASS.LTC128B.128 [R191+0x4000], desc[UR20][R142.64] ;  /* 0x040000008ebf8fae */ /* 0x0003e2000b901d54 */
[----:B------:R-:W-:Y:S02]  /*fc90*/  @!P0 IADD3 R100, P3, R2, R100, RZ ;  /* 0x0000006402648210 */ /* 0x000fe40007f7e0ff */
[----:B------:R-:W-:Y:S01]  /*fca0*/  @!P0 LEA.HI.X R141, R97, R141, R103, 0x1, P5 ;  /* 0x0000008d618d8211 */ /* 0x000fe200028f0c67 */
[----:B------:R1:W-:Y:S01]  /*fcb0*/  @P0 STS.128 [R191+0x4800], RZ ;  /* 0x004800ffbf000388 */ /* 0x0003e20000000c00 */
[----:B------:R-:W-:Y:S01]  /*fcc0*/  @!P0 LEA R102, P2, R100, R148, 0x1 ;  /* 0x0000009464668211 */ /* 0x000fe200078408ff */
[C---:B------:R-:W-:Y:S01]  /*fcd0*/  @!P0 IMAD.X R146, R3.reuse, 0x1, R200, P3 ;  /* 0x0000000103928824 */ /* 0x040fe200018e06c8 */
[----:B------:R-:W-:Y:S01]  /*fce0*/  @!P0 LEA R96, P1, R144, R150, 0x1 ;  /* 0x0000009690608211 */ /* 0x000fe200078208ff */
[----:B------:R-:W-:Y:S01]  /*fcf0*/  @!PT LDS RZ, [RZ] ;  /* 0x00000000fffff984 */ /* 0x000fe20000000800 */
[----:B------:R-:W-:Y:S01]  /*fd00*/  @!PT LDS RZ, [RZ] ;  /* 0x00000000fffff984 */ /* 0x000fe20000000800 */
[----:B------:R-:W-:Y:S01]  /*fd10*/  @!PT LDS RZ, [RZ] ;  /* 0x00000000fffff984 */ /* 0x000fe20000000800 */
[----:B------:R1:W-:Y:S01]  /*fd20*/  @!P0 LDGSTS.E.BYPASS.LTC128B.128 [R191+0x4800], desc[UR20][R140.64] ;  /* 0x048000008cbf8fae */ /* 0x0003e2000b901d54 */
[----:B------:R-:W-:Y:S02]  /*fd30*/  @!P0 IMAD.X R147, R3, 0x1, R245, P4 ;  /* 0x0000000103938824 */ /* 0x000fe400020e06f5 */
[----:B------:R-:W-:Y:S01]  /*fd40*/  @!P0 LEA.HI.X R103, R100, R149, R146, 0x1, P2 ;  /* 0x0000009564678211 */ /* 0x000fe200010f0c92 */
[----:B------:R1:W-:Y:S02]  /*fd50*/  @P0 STS.128 [R191+0x5000], RZ ;  /* 0x005000ffbf000388 */ /* 0x0003e40000000c00 */
[----:B------:R-:W-:Y:S02]  /*fd60*/  @!P0 LEA.HI.X R97, R144, R151, R147, 0x1, P1 ;  /* 0x0000009790618211 */ /* 0x000fe400008f0c93 */
        /* <DEDUP_REMOVED lines=11> */
.L_x_675:
[----:B------:R-:W2:Y:S01]  /*fe20*/  LDL R2, [R1+0x44] ;  /* 0x0000440001027983 */ /* 0x000ea20000100800 */
[----:B------:R-:W-:Y:S04]  /*fe30*/  DEPBAR.LE SB0, 0x0 ;  /* 0x000080000000791a */ /* 0x000fe80000000000 */
[----:B------:R-:W3:Y:S01]  /*fe40*/  LDL R9, [R1+0x18] ;  /* 0x0000180001097983 */ /* 0x000ee20000100800 */
[----:B------:R-:W-:Y:S04]  /*fe50*/  SHF.R.S32.HI R5, RZ, 0x1f, R192 ;  /* 0x0000001fff057819 */ /* 0x000fe800000114c0 */
[----:B------:R-:W4:Y:S05]  /*fe60*/  LDL R8, [R1+0x8] ;  /* 0x0000080001087983 */ /* 0x000f2a0000100800 */
[----:B------:R-:W5:Y:S05]  /*fe70*/  LDL R7, [R1+0x4c] ;  /* 0x00004c0001077983 */ /* 0x000f6a0000100800 */
[----:B------:R-:W5:Y:S05]  /*fe80*/  LDL R16, [R1+0xc] ;  /* 0x00000c0001107983 */ /* 0x000f6a0000100800 */
[----:B------:R-:W5:Y:S05]  /*fe90*/  LDL R13, [R1+0x48] ;  /* 0x00004800010d7983 */ /* 0x000f6a0000100800 */
[----:B------:R-:W5:Y:S05]  /*fea0*/  LDL R6, [R1] ;  /* 0x0000000001067983 */ /* 0x000f6a0000100800 */
[----:B------:R-:W5:Y:S01]  /*feb0*/  LDL R15, [R1+0x4] ;  /* 0x00000400010f7983 */ /* 0x000f620000100800 */
[----:B------:R-:W-:Y:S06]  /*fec0*/  BAR.SYNC.DEFER_BLOCKING 0x0 ;  /* 0x0000000000007b1d */ /* 0x000fec0000010000 */
[----:B------:R-:W-:Y:S01]  /*fed0*/  @P0 STS.128 [R191+0x6000], RZ ;  /* 0x006000ffbf000388 */ /* 0x000fe20000000c00 */
[----:B--2---:R-:W-:Y:S02]  /*fee0*/  IMAD R4, R2, R192, RZ ;  /* 0x000000c002047224 */ /* 0x004fe400078e02ff */
[-C--:B---3--:R-:W-:Y:S04]  /*fef0*/  IMAD.WIDE.U32 R2, R192, R9.reuse, R240 ;  /* 0x00000009c0027225 */ /* 0x088fe800078e00f0 */
[----:B------:R-:W-:Y:S01]  /*ff00*/  IMAD R4, R5, R9, R4 ;  /* 0x0000000905047224 */ /* 0x000fe200078e0204 */
[----:B----4-:R-:W-:Y:S02]  /*ff10*/  @!P0 LEA R10, P6, R2, R8, 0x1 ;  /* 0x00000008020a8211 */ /* 0x010fe400078c08ff */
[-C--:B------:R-:W-:Y:S01]  /*ff20*/  @!P0 IADD3 R12, P2, R238, R2.reuse, RZ ;  /* 0x00000002ee0c8210 */ /* 0x080fe20007f5e0ff */
[----:B------:R-:W-:Y:S01]  /*ff30*/  IMAD.IADD R3, R3, 0x1, R4 ;  /* 0x0000000103037824 */ /* 0x000fe200078e0204 */
[-C--:B-----5:R-:W-:Y:S02]  /*ff40*/  @!P0 IADD3 R5, P1, R7, R2.reuse, RZ ;  /* 0x0000000207058210 */ /* 0x0a0fe40007f3e0ff */
[----:B------:R-:W-:Y:S01]  /*ff50*/  @!P0 IADD3 R7, P4, R252, R2, RZ ;  /* 0x00000002fc078210 */ /* 0x000fe20007f9e0ff */
[----:B------:R-:W-:Y:S01]  /*ff60*/  @!P0 IMAD.X R14, R3, 0x1, R246, P2 ;  /* 0x00000001030e8824 */ /* 0x000fe200010e06f6 */
[--C-:B------:R-:W-:Y:S01]  /*ff70*/  @!P0 LEA.HI.X R11, R2, R16, R3.reuse, 0x1, P6 ;  /* 0x00000010020b8211 */ /* 0x100fe200030f0c03 */
[----:B------:R-:W-:Y:S01]  /*ff80*/  @!P0 IMAD.X R9, R13, 0x1, R3, P1 ;  /* 0x000000010d098824 */ /* 0x000fe200008e0603 */
[C---:B------:R-:W-:Y:S03]  /*ff90*/  @!P0 LEA R4, P1, R12.reuse, R248, 0x1 ;  /* 0x000000f80c048211 */ /* 0x040fe600078208ff */
[----:B------:R-:W-:Y:S01]  /*ffa0*/  @!PT LDS RZ, [RZ] ;  /* 0x00000000fffff984 */ /* 0x000fe20000000800 */
[----:B------:R-:W-:Y:S01]  /*ffb0*/  @!PT LDS RZ, [RZ] ;  /* 0x00000000fffff984 */ /* 0x000fe20000000800 */
[----:B------:R-:W-:Y:S01]  /*ffc0*/  @!PT LDS RZ, [RZ] ;  /* 0x00000000fffff984 */ /* 0x000fe20000000800 */
[----:B------:R-:W-:Y:S01]  /*ffd0*/  @!P0 LDGSTS.E.BYPASS.LTC128B.128 [R191+0x6000], desc[UR20][R10.64] ;  /* 0x060000000abf8fae */ /* 0x000fe2000b901d54 */
[----:B------:R-:W-:Y:S01]  /*ffe0*/  @!P0 IMAD.X R13, R3, 0x1, R247, P4 ;  /* 0x00000001030d8824 */ /* 0x000fe200020e06f7 */
[----:B------:R-:W-:Y:S03]  /*fff0*/  @!P0 LEA R8, P5, R5, R6, 0x1 ;  /* 0x0000000605088211 */ /* 0x000fe600078a08ff */
[----:B------:R-:W-:Y:S01]  /*10000*/  @P0 STS.128 [R191+0x6800], RZ ;  /* 0x006800ffbf000388 */ /* 0x000fe20000000c00 */
[----:B------:R-:W-:Y:S02]  /*10010*/  @!P0 LEA R6, P3, R7, R250, 0x1 ;  /* 0x000000fa07068211 */ /* 0x000fe400078608ff */
[----:B------:R-:W-:Y:S02]  /*10020*/  @!P0 LEA.HI.X R9, R5, R15, R9, 0x1, P5 ;  /* 0x0000000f05098211 */ /* 0x000fe400028f0c09 */
[----:B------:R-:W-:Y:S02]  /*10030*/  @!P0 LEA.HI.X R7, R7, R251, R13, 0x1, P3 ;  /* 0x000000fb07078211 */ /* 0x000fe400018f0c0d */
[----:B------:R-:W-:Y:S01]  /*10040*/  @!P0 LEA.HI.X R5, R12, R249, R14, 0x1, P1 ;  /* 0x000000f90c058211 */ /* 0x000fe200008f0c0e */
[----:B------:R-:W-:Y:S01]  /*10050*/  @!PT LDS RZ, [RZ] ;  /* 0x00000000fffff984 */ /* 0x000fe20000000800 */
[----:B------:R-:W-:Y:S01]  /*10060*/  @!PT LDS RZ, [RZ] ;  /* 0x00000000fffff984 */ /* 0x000fe20000000800 */
[----:B------:R-:W-:Y:S01]  /*10070*/  @!PT LDS RZ, [RZ] ;  /* 0x00000000fffff984 */ /* 0x000fe20000000800 */
[----:B------:R-:W-:Y:S01]  /*10080*/  @!P0 LDGSTS.E.BYPASS.LTC128B.128 [R191+0x6800], desc[UR20][R8.64] ;  /* 0x0680000008bf8fae */ /* 0x000fe2000b901d54 */
[----:B------:R-:W-:Y:S04]  /*10090*/  ISETP.GT.AND P4, PT, R192, RZ, PT ;  /* 0x000000ffc000720c */ /* 0x000fe80003f84270 */
        /* <DEDUP_REMOVED lines=11> */
[----:B------:R-:W1:Y:S05]  /*10150*/  LDSM.16.M88.4 R16, [R176+0x4000] ;  /* 0x00400000b010783b */ /* 0x000e6a0000000200 */
[----:B------:R-:W2:Y:S05]  /*10160*/  LDSM.16.M88.4 R60, [R183+0x2000] ;  /* 0x00200000b73c783b */ /* 0x000eaa0000000200 */
[----:B------:R-:W3:Y:S05]  /*10170*/  LDSM.16.M88.4 R32, [R176+0x4800] ;  /* 0x00480000b020783b */ /* 0x000eea0000000200 */
[----:B------:R-:W0:Y:S05]  /*10180*/  LDGDEPBAR ;  /* 0x00000000000079af */ /* 0x000e2a0000000000 */
[----:B------:R-:W4:Y:S05]  /*10190*/  LDSM.16.M88.4 R48, [R176+0x5000] ;  /* 0x00500000b030783b */ /* 0x000f2a0000000200 */
[----:B------:R-:W5:Y:S05]  /*101a0*/  LDSM.16.M88.4 R140, [R176+0x5800] ;  /* 0x00580000b08c783b */ /* 0x000f6a0000000200 */
[----:B------:R-:W-:Y:S05]  /*101b0*/  LDSM.16.M88.4 R144, [R186] ;  /* 0x00000000ba90783b */ /* 0x000fea0000000200 */
[----:B------:R-:W5:Y:S05]  /*101c0*/  LDSM.16.M88.4 R148, [R182+0x4000] ;  /* 0x00400000b694783b */ /* 0x000f6a0000000200 */
[----:B------:R-:W5:Y:S01]  /*101d0*/  LDSM.16.M88.4 R152, [R186+0x2000] ;  /* 0x00200000ba98783b */ /* 0x000f620000000200 */
[-C--:B-1----:R-:W-:Y:S04]  /*101e0*/  HMMA.16816.F32.BF16 R4, R64, R16.reuse, RZ ;  /* 0x000000104004723c */ /* 0x082fe800000418ff */
[----:B------:R-:W1:Y:S02]  /*101f0*/  LDSM.16.M88.4 R156, [R182+0x4800] ;  /* 0x00480000b69c783b */ /* 0x000e640000000200 */
[C---:B--2---:R-:W-:Y:S03]  /*10200*/  HMMA.16816.F32.BF16 R8, R60.reuse, R16, RZ ;  /* 0x000000103c08723c */ /* 0x044fe600000418ff */
[----:B------:R-:W2:Y:S03]  /*10210*/  LDSM.16.M88.4 R160, [R182+0x5000] ;  /* 0x00500000b6a0783b */ /* 0x000ea60000000200 */
[-C--:B------:R-:W-:Y:S02]  /*10220*/  HMMA.16816.F32.BF16 R12, R60, R18.reuse, RZ ;  /* 0x000000123c0c723c */ /* 0x080fe400000418ff */
[----:B------:R-:W-:Y:S04]  /*10230*/  LDSM.16.M88.4 R164, [R184] ;  /* 0x00000000b8a4783b */ /* 0x000fe80000000200 */
[C---:B------:R-:W-:Y:S01]  /*10240*/  HMMA.16816.F32.BF16 R16, R64.reuse, R18, RZ ;  /* 0x000000124010723c */ /* 0x040fe200000418ff */
[----:B------:R-:W-:Y:S05]  /*10250*/  LDSM.16.M88.4 R168, [R187] ;  /* 0x00000000bba8783b */ /* 0x000fea0000000200 */
[-C--:B---3--:R-:W-:Y:S01]  /*10260*/  HMMA.16816.F32.BF16 R20, R64, R32.reuse, RZ ;  /* 0x000000204014723c */ /* 0x088fe200000418ff */
[----:B------:R-:W-:Y:S05]  /*10270*/  LDSM.16.M88.4 R172, [R184+0x2000] ;  /* 0x00200000b8ac783b */ /* 0x000fea0000000200 */
        /* <DEDUP_REMOVED lines=10> */
[----:B------:R-:W-:Y:S01]  /*10320*/  HMMA.16816.F32.BF16 R64, R64, R142, RZ ;  /* 0x0000008e4040723c */ /* 0x000fe200000418ff */
[----:B------:R-:W3:Y:S05]  /*10330*/  LDSM.16.M88.4 R140, [R182+0x5800] ;  /* 0x00580000b68c783b */ /* 0x000eea0000000200 */
[-C--:B------:R-:W-:Y:S06]  /*10340*/  HMMA.16816.F32.BF16 R4, R144, R148.reuse, R4 ;  /* 0x000000949004723c */ /* 0x080fec0000041804 */
[C---:B------:R-:W-:Y:S06]  /*10350*/  HMMA.16816.F32.BF16 R8, R152.reuse, R148, R8 ;  /* 0x000000949808723c */ /* 0x040fec0000041808 */
[-C--:B------:R-:W-:Y:S06]  /*10360*/  HMMA.16816.F32.BF16 R12, R152, R150.reuse, R12 ;  /* 0x00000096980c723c */ /* 0x080fec000004180c */
[C---:B------:R-:W-:Y:S01]  /*10370*/  HMMA.16816.F32.BF16 R16, R144.reuse, R150, R16 ;  /* 0x000000969010723c */ /* 0x040fe20000041810 */
[----:B------:R-:W4:Y:S05]  /*10380*/  LDSM.16.M88.4 R148, [R190] ;  /* 0x00000000be94783b */ /* 0x000f2a0000000200 */
        /* <DEDUP_REMOVED lines=9> */
[----:B------:R-:W-:Y:S05]  /*10420*/  LDSM.16.M88.4 R160, [R185+0x2000] ;  /* 0x00200000b9a0783b */ /* 0x000fea0000000200 */
[-C--:B---3--:R-:W-:Y:S06]  /*10430*/  HMMA.16816.F32.BF16 R52, R144, R140.reuse, R52 ;  /* 0x0000008c9034723c */ /* 0x088fec0000041834 */
[C---:B------:R-:W-:Y:S06]  /*10440*/  HMMA.16816.F32.BF16 R56, R152.reuse, R140, R56 ;  /* 0x0000008c9838723c */ /* 0x040fec0000041838 */
[-C--:B------:R-:W-:Y:S01]  /*10450*/  HMMA.16816.F32.BF16 R60, R152, R142.reuse, R60 ;  /* 0x0000008e983c723c */ /* 0x080fe2000004183c */
[----:B------:R-:W-:Y:S05]  /*10460*/  LDSM.16.M88.4 R152, [R181] ;  /* 0x00000000b598783b */ /* 0x000fea0000000200 */
[----:B------:R-:W-:Y:S01]  /*10470*/  HMMA.16816.F32.BF16 R64, R144, R142, R64 ;  /* 0x0000008e9040723c */ /* 0x000fe20000041840 */
[----:B------:R-:W2:Y:S05]  /*10480*/  LDSM.16.M88.4 R140, [R188] ;  /* 0x00000000bc8c783b */ /* 0x000eaa0000000200 */
[-C--:B------:R-:W-:Y:S01]  /*10490*/  HMMA.16816.F32.BF16 R4, R164, R168.reuse, R4 ;  /* 0x000000a8a404723c */ /* 0x080fe20000041804 */
[----:B------:R-:W3:Y:S05]  /*104a0*/  LDSM.16.M88.4 R144, [R185] ;  /* 0x00000000b990783b */ /* 0x000eea0000000200 */
[C---:B------:R-:W-:Y:S06]  /*104b0*/  HMMA.16816.F32.BF16 R8, R172.reuse, R168, R8 ;  /* 0x000000a8ac08723c */ /* 0x040fec0000041808 */
[-C--:B------:R-:W-:Y:S06]  /*104c0*/  HMMA.16816.F32.BF16 R12, R172, R170.reuse, R12 ;  /* 0x000000aaac0c723c */ /* 0x080fec000004180c */
[C---:B------:R-:W-:Y:S01]  /*104d0*/  HMMA.16816.F32.BF16 R16, R164.reuse, R170, R16 ;  /* 0x000000aaa410723c */ /* 0x040fe20000041810 */
[----:B------:R-:W5:Y:S05]  /*104e0*/  LDSM.16.M88.4 R168, [R181+0x800] ;  /* 0x00080000b5a8783b */ /* 0x000f6a0000000200 */
[-C--:B----4-:R-:W-:Y:S06]  /*104f0*/  HMMA.16816.F32.BF16 R20, R164, R148.reuse, R20 ;  /* 0x00000094a414723c */ /* 0x090fec0000041814 */
[C---:B------:R-:W-:Y:S06]  /*10500*/  HMMA.16816.F32.BF16 R24, R172.reuse, R148, R24 ;  /* 0x00000094ac18723c */ /* 0x040fec0000041818 */
[-C--:B------:R-:W-:Y:S06]  /*10510*/  HMMA.16816.F32.BF16 R28, R172, R150.reuse, R28 ;  /* 0x00000096ac1c723c */ /* 0x080fec000004181c */
[C---:B------:R-:W-:Y:S01]  /*10520*/  HMMA.16816.F32.BF16 R32, R164.reuse, R150, R32 ;  /* 0x00000096a420723c */ /* 0x040fe20000041820 */
[----:B------:R-:W4:Y:S05]  /*10530*/  LDSM.16.M88.4 R148, [R181+0x1000] ;  /* 0x00100000b594783b */ /* 0x000f2a0000000200 */
[-C--:B-1----:R-:W-:Y:S06]  /*10540*/  HMMA.16816.F32.BF16 R36, R164, R156.reuse, R36 ;  /* 0x0000009ca424723c */ /* 0x082fec0000041824 */
[C---:B------:R-:W-:Y:S06]  /*10550*/  HMMA.16816.F32.BF16 R40, R172.reuse, R156, R40 ;  /* 0x0000009cac28723c */ /* 0x040fec0000041828 */
[-C--:B------:R-:W-:Y:S06]  /*10560*/  HMMA.16816.F32.BF16 R44, R172, R158.reuse, R44 ;  /* 0x0000009eac2c723c */ /* 0x080fec000004182c */
[C---:B------:R-:W-:Y:S01]  /*10570*/  HMMA.16816.F32.BF16 R48, R164.reuse, R158, R48 ;  /* 0x0000009ea430723c */ /* 0x040fe20000041830 */
[----:B------:R-:W1:Y:S01]  /*10580*/  LDSM.16.M88.4 R156, [R181+0x1800] ;  /* 0x00180000b59c783b */ /* 0x000e620000000200 */
[----:B------:R-:W-:Y:S04]  /*10590*/  DEPBAR.LE SB0, 0x0 ;  /* 0x000080000000791a */ /* 0x000fe80000000000 */
[-C--:B--2---:R-:W-:Y:S01]  /*105a0*/  HMMA.16816.F32.BF16 R52, R164, R140.reuse, R52 ;  /* 0x0000008ca434723c */ /* 0x084fe20000041834 */
[----:B------:R-:W-:Y:S05]  /*105b0*/  BAR.SYNC.DEFER_BLOCKING 0x0 ;  /* 0x0000000000007b1d */ /* 0x000fea0000010000 */
[C---:B------:R-:W-:Y:S06]  /*105c0*/  HMMA.16816.F32.BF16 R56, R172.reuse, R140, R56 ;  /* 0x0000008cac38723c */ /* 0x040fec0000041838 */
[-C--:B------:R-:W-:Y:S06]  /*105d0*/  HMMA.16816.F32.BF16 R60, R172, R142.reuse, R60 ;  /* 0x0000008eac3c723c */ /* 0x080fec000004183c */
[----:B------:R-:W-:Y:S06]  /*105e0*/  HMMA.16816.F32.BF16 R64, R164, R142, R64 ;  /* 0x0000008ea440723c */ /* 0x000fec0000041840 */
[-C--:B---3--:R-:W-:Y:S06]  /*105f0*/  HMMA.16816.F32.BF16 R4, R144, R152.reuse, R4 ;  /* 0x000000989004723c */ /* 0x088fec0000041804 */
[C---:B------:R-:W-:Y:S06]  /*10600*/  HMMA.16816.F32.BF16 R8, R160.reuse, R152, R8 ;  /* 0x00000098a008723c */ /* 0x040fec0000041808 */
[-C--:B------:R-:W-:Y:S06]  /*10610*/  HMMA.16816.F32.BF16 R12, R160, R154.reuse, R12 ;  /* 0x0000009aa00c723c */ /* 0x080fec000004180c */
[C---:B------:R-:W-:Y:S06]  /*10620*/  HMMA.16816.F32.BF16 R16, R144.reuse, R154, R16 ;  /* 0x0000009a9010723c */ /* 0x040fec0000041810 */
[----:B------:R-:W-:Y:S01]  /*10630*/  FMNMX.FTZ R2, R4, R0, !PT ;  /* 0x0000000004027209 */ /* 0x000fe20007810000 */
[-C--:B-----5:R-:W-:Y:S01]  /*10640*/  HMMA.16816.F32.BF16 R20, R144, R168.reuse, R20 ;  /* 0x000000a89014723c */ /* 0x0a0fe20000041814 */
[----:B------:R-:W-:Y:S03]  /*10650*/  P2R R154, PR, RZ, 0x10 ;  /* 0x00000010ff9a7803 */ /* 0x000fe60000000000 */
[----:B------:R-:W-:Y:S02]  /*10660*/  FMNMX.FTZ R2, R5, R2, !PT ;  /* 0x0000000205027209 */ /* 0x000fe40007810000 */
[----:B------:R-:W-:Y:S01]  /*10670*/  FMNMX.FTZ R96, R6, R98, !PT ;  /* 0x0000006206607209 */ /* 0x000fe20007810000 */
[C---:B------:R-:W-:Y:S04]  /*10680*/  HMMA.16816.F32.BF16 R24, R160.reuse, R168, R24 ;  /* 0x000000a8a018723c */ /* 0x040fe80000041818 */
[----:B------:R-:W-:Y:S02]  /*10690*/  FMNMX.FTZ R3, R8, R99, !PT ;  /* 0x0000006308037209 */ /* 0x000fe40007810000 */
[----:B------:R-:W-:Y:S01]  /*106a0*/  FMNMX.FTZ R96, R7, R96, !PT ;  /* 0x0000006007607209 */ /* 0x000fe20007810000 */
[-C--:B------:R-:W-:Y:S04]  /*106b0*/  HMMA.16816.F32.BF16 R28, R160, R170.reuse, R28 ;  /* 0x000000aaa01c723c */ /* 0x080fe8000004181c */
[----:B------:R-:W-:Y:S02]  /*106c0*/  FMNMX.FTZ R2, R16, R2, !PT ;  /* 0x0000000210027209 */ /* 0x000fe40007810000 */
[C---:B------:R-:W-:Y:S05]  /*106d0*/  HMMA.16816.F32.BF16 R32, R144.reuse, R170, R32 ;  /* 0x000000aa9020723c */ /* 0x040fea0000041820 */
[----:B------:R-:W-:Y:S01]  /*106e0*/  FMNMX.FTZ R97, R17, R2, !PT ;  /* 0x0000000211617209 */ /* 0x000fe20007810000 */
[-C--:B----4-:R-:W-:Y:S05]  /*106f0*/  HMMA.16816.F32.BF16 R36, R144, R148.reuse, R36 ;  /* 0x000000949024723c */ /* 0x090fea0000041824 */
        /* <DEDUP_REMOVED lines=44> */
.L_x_676:
[----:B-1----:R-:W-:Y:S01]  /*109c0*/  FMNMX.FTZ R96, R66, R153, !PT ;  /* 0x0000009942607209 */ /* 0x002fe20007810000 */
[----:B------:R-:W1:Y:S01]  /*109d0*/  SHFL.BFLY PT, R103, R145, 0x2, 0x1f ;  /* 0x0c401f0091677f89 */ /* 0x000e6200000e0000 */
[----:B------:R-:W-:Y:S02]  /*109e0*/  FMNMX.FTZ R2, R57, R152, !PT ;  /* 0x0000009839027209 */ /* 0x000fe40007810000 */
[----:B------:R-:W-:Y:S02]  /*109f0*/  FMNMX.FTZ R96, R67, R96, !PT ;  /* 0x0000006043607209 */ /* 0x000fe40007810000 */
[----:B------:R-:W-:Y:S02]  /*10a00*/  FMNMX.FTZ R2, R60, R2, !PT ;  /* 0x000000023c027209 */ /* 0x000fe40007810000 */
[----:B------:R-:W-:Y:S01]  /*10a10*/  ISETP.NE.AND P2, PT, R154, RZ, PT ;  /* 0x000000ff9a00720c */ /* 0x000fe20003f45270 */
[----:B------:R-:W2:Y:S01]  /*10a20*/  SHFL.BFLY PT, R143, R96, 0x2, 0x1f ;  /* 0x0c401f00608f7f89 */ /* 0x000ea200000e0000 */
[----:B------:R-:W-:Y:S01]  /*10a30*/  FMNMX.FTZ R3, R61, R2, !PT ;  /* 0x000000023d037209 */ /* 0x000fe20007810000 */
[----:B------:R-:W-:Y:S01]  /*10a40*/  IMAD.SHL.U32 R2, R192, 0x2, RZ ;  /* 0x00000002c0027824 */ /* 0x000fe200078e00ff */
[--C-:B------:R-:W-:Y:S02]  /*10a50*/  LOP3.LUT R140, R199, UR15, R194.reuse, 0x96, !PT ;  /* 0x0000000fc78c7c12 */ /* 0x100fe4000f8e96c2 */
[----:B------:R-:W-:Y:S01]  /*10a60*/  LOP3.LUT R102, R197, UR15, R194, 0x96, !PT ;  /* 0x0000000fc5667c12 */ /* 0x000fe2000f8e96c2 */
[----:B------:R-:W-:Y:S01]  /*10a70*/  VIADD R97, R2, 0x1 ;  /* 0x0000000102617836 */ /* 0x000fe20000000000 */
[C---:B------:R-:W-:Y:S01]  /*10a80*/  LOP3.LUT R2, R195.reuse, UR23, R2, 0x96, !PT ;  /* 0x00000017c3027c12 */ /* 0x040fe2000f8e9602 */
[----:B------:R-:W-:Y:S01]  /*10a90*/  IMAD.WIDE.U32 R140, R140, -0x326172a9, RZ ;  /* 0xcd9e8d578c8c7825 */ /* 0x000fe200078e00ff */
[----:B------:R-:W3:Y:S02]  /*10aa0*/  SHFL.BFLY PT, R144, R3, 0x2, 0x1f ;  /* 0x0c401f0003907f89 */ /* 0x000ee400000e0000 */
[----:B------:R-:W-:Y:S01]  /*10ab0*/  LOP3.LUT R100, R195, UR23, R97, 0x96, !PT ;  /* 0x00000017c3647c12 */ /* 0x000fe2000f8e9661 */
[----:B------:R-:W-:Y:S01]  /*10ac0*/  IMAD.WIDE.U32 R148, R2, -0x326172a9, RZ ;  /* 0xcd9e8d5702947825 */ /* 0x000fe200078e00ff */
[----:B-1----:R-:W-:Y:S03]  /*10ad0*/  FMNMX.FTZ R97, R145, R103, !PT ;  /* 0x0000006791617209 */ /* 0x002fe60007810000 */
[----:B------:R-:W-:Y:S01]  /*10ae0*/  IMAD.WIDE.U32 R102, R102, -0x326172a9, RZ ;  /* 0xcd9e8d5766667825 */ /* 0x000fe200078e00ff */
[----:B------:R-:W-:Y:S02]  /*10af0*/  LOP3.LUT R2, R149, UR16, R222, 0x96, !PT ;  /* 0x0000001095027c12 */ /* 0x000fe4000f8e96de */
[--C-:B------:R-:W-:Y:S01]  /*10b00*/  LOP3.LUT R146, R141, UR14, R148.reuse, 0x96, !PT ;  /* 0x0000000e8d927c12 */ /* 0x100fe2000f8e9694 */
[----:B------:R-:W1:Y:S01]  /*10b10*/  SHFL.BFLY PT, R145, R97, 0x1, 0x1f ;  /* 0x0c201f0061917f89 */ /* 0x000e6200000e0000 */
[----:B------:R-:W-:Y:S01]  /*10b20*/  LOP3.LUT R148, R103, UR14, R148, 0x96, !PT ;  /* 0x0000000e67947c12 */ /* 0x000fe2000f8e9694 */
[----:B------:R-:W-:Y:S01]  /*10b30*/  IMAD.WIDE.U32 R154, R100, -0x326172a9, RZ ;  /* 0xcd9e8d57649a7825 */ /* 0x000fe200078e00ff */
[----:B------:R-:W-:Y:S02]  /*10b40*/  FMNMX.FTZ R100, R10, R101, !PT ;  /* 0x000000650a647209 */ /* 0x000fe40007810000 */
[----:B--2---:R-:W-:Y:S01]  /*10b50*/  FMNMX.FTZ R96, R96, R143, !PT ;  /* 0x0000008f60607209 */ /* 0x004fe20007810000 */
[----:B------:R-:W-:Y:S01]  /*10b60*/  IMAD.WIDE.U32 R156, R2, -0x2daee0ad, RZ ;  /* 0xd2511f53029c7825 */ /* 0x000fe200078e00ff */
[----:B------:R-:W-:Y:S02]  /*10b70*/  FMNMX.FTZ R2, R11, R100, !PT ;  /* 0x000000640b027209 */ /* 0x000fe40007810000 */
[----:B------:R-:W-:Y:S01]  /*10b80*/  LOP3.LUT R103, R103, UR14, R154, 0x96, !PT ;  /* 0x0000000e67677c12 */ /* 0x000fe2000f8e969a */
[----:B------:R-:W2:Y:S01]  /*10b90*/  SHFL.BFLY PT, R100, R96, 0x1, 0x1f ;  /* 0x0c201f0060647f89 */ /* 0x000ea200000e0000 */
[----:B------:R-:W-:Y:S01]  /*10ba0*/  FMNMX.FTZ R2, R14, R2, !PT ;  /* 0x000000020e027209 */ /* 0x000fe20007810000 */
[----:B------:R-:W-:Y:S01]  /*10bb0*/  IMAD.WIDE.U32 R146, R146, -0x2daee0ad, RZ ;  /* 0xd2511f5392927825 */ /* 0x000fe200078e00ff */
[----:B---3--:R-:W-:Y:S02]  /*10bc0*/  FMNMX.FTZ R3, R3, R144, !PT ;  /* 0x0000009003037209 */ /* 0x008fe40007810000 */
[----:B------:R-:W-:Y:S01]  /*10bd0*/  FMNMX.FTZ R2, R15, R2, !PT ;  /* 0x000000020f027209 */ /* 0x000fe20007810000 */
[----:B------:R-:W-:Y:S01]  /*10be0*/  IMAD.WIDE.U32 R166, R103, -0x2daee0ad, RZ ;  /* 0xd2511f5367a67825 */ /* 0x000fe200078e00ff */
[----:B------:R-:W-:Y:S01]  /*10bf0*/  LOP3.LUT R152, R155, UR16, R222, 0x96, !PT ;  /* 0x000000109b987c12 */ /* 0x000fe2000f8e96de */
[----:B------:R-:W3:Y:S01]  /*10c00*/  SHFL.BFLY PT, R143, R3, 0x1, 0x1f ;  /* 0x0c201f00038f7f89 */ /* 0x000ee200000e0000 */
[----:B------:R-:W-:Y:S02]  /*10c10*/  FMNMX.FTZ R2, R26, R2, !PT ;  /* 0x000000021a027209 */ /* 0x000fe40007810000 */
[----:B------:R-:W-:Y:S01]  /*10c20*/  LOP3.LUT R151, R141, UR14, R154, 0x96, !PT ;  /* 0x0000000e8d977c12 */ /* 0x000fe2000f8e969a */
[----:B------:R-:W-:Y:S01]  /*10c30*/  IMAD.WIDE.U32 R152, R152, -0x2daee0ad, RZ ;  /* 0xd2511f5398987825 */ /* 0x000fe200078e00ff */
[----:B------:R-:W-:Y:S02]  /*10c40*/  FMNMX.FTZ R2, R27, R2, !PT ;  /* 0x000000021b027209 */ /* 0x000fe40007810000 */
[----:B-1----:R-:W-:Y:S01]  /*10c50*/  FMNMX.FTZ R97, R97, R145, !PT ;  /* 0x0000009161617209 */ /* 0x002fe20007810000 */
[----:B------:R-:W-:Y:S01]  /*10c60*/  IMAD.WIDE.U32 R164, R151, -0x2daee0ad, RZ ;  /* 0xd2511f5397a47825 */ /* 0x000fe200078e00ff */
[----:B------:R-:W-:Y:S02]  /*10c70*/  FMNMX.FTZ R2, R30, R2, !PT ;  /* 0x000000021e027209 */ /* 0x000fe40007810000 */
[----:B------:R-:W-:Y:S01]  /*10c80*/  LOP3.LUT R142, R149, UR16, R220, 0x96, !PT ;  /* 0x00000010958e7c12 */ /* 0x000fe2000f8e96dc */
[----:B------:R-:W-:Y:S01]  /*10c90*/  FADD.FTZ R0, -R97, R0 ;  /* 0x0000000061007221 */ /* 0x000fe20000010100 */
[----:B------:R-:W-:Y:S01]  /*10ca0*/  FMNMX.FTZ R103, R31, R2, !PT ;  /* 0x000000021f677209 */ /* 0x000fe20007810000 */
[----:B------:R-:W-:Y:S01]  /*10cb0*/  IMAD.WIDE.U32 R148, R148, -0x2daee0ad, RZ ;  /* 0xd2511f5394947825 */ /* 0x000fe200078e00ff */
[----:B------:R-:W-:Y:S02]  /*10cc0*/  LOP3.LUT R151, R165, UR11, R152, 0x96, !PT ;  /* 0x0000000ba5977c12 */ /* 0x000fe4000f8e9698 */
[----:B--2---:R-:W-:Y:S01]  /*10cd0*/  FMNMX.FTZ R96, R96, R100, !PT ;  /* 0x0000006460607209 */ /* 0x004fe20007810000 */
[----:B------:R-:W-:Y:S01]  /*10ce0*/  FMUL.FTZ R2, R0, UR4 ;  /* 0x0000000400027c20 */ /* 0x000fe20008410000 */
[----:B------:R-:W-:Y:S01]  /*10cf0*/  FMNMX.FTZ R103, R42, R103, !PT ;  /* 0x000000672a677209 */ /* 0x000fe20007810000 */
[----:B------:R-:W-:Y:S01]  /*10d00*/  IMAD.WIDE.U32 R162, R151, -0x326172a9, RZ ;  /* 0xcd9e8d5797a27825 */ /* 0x000fe200078e00ff */
[----:B------:R-:W-:Y:S01]  /*10d10*/  LOP3.LUT R150, R155, UR16, R220, 0x96, !PT ;  /* 0x000000109b967c12 */ /* 0x000fe2000f8e96dc */
[----:B------:R1:W2:Y:S01]  /*10d20*/  MUFU.EX2 R100, R2 ;  /* 0x0000000200647308 */ /* 0x0002a20000000800 */
[----:B------:R-:W-:Y:S01]  /*10d30*/  FMNMX.FTZ R103, R43, R103, !PT ;  /* 0x000000672b677209 */ /* 0x000fe20007810000 */
[----:B------:R-:W-:Y:S01]  /*10d40*/  FADD.FTZ R0, -R96, R98 ;  /* 0x0000006260007221 */ /* 0x000fe20000010100 */
[----:B---3--:R-:W-:Y:S01]  /*10d50*/  FMNMX.FTZ R3, R3, R143, !PT ;  /* 0x0000008f03037209 */ /* 0x008fe20007810000 */
[C---:B------:R-:W-:Y:S01]  /*10d60*/  FMUL.FTZ R152, R97.reuse, UR4 ;  /* 0x0000000461987c20 */ /* 0x040fe20008410000 */
[----:B------:R-:W-:Y:S01]  /*10d70*/  FMNMX.FTZ R103, R46, R103, !PT ;  /* 0x000000672e677209 */ /* 0x000fe20007810000 */
[----:B------:R-:W-:Y:S01]  /*10d80*/  IMAD.WIDE.U32 R154, R142, -0x2daee0ad, RZ ;  /* 0xd2511f538e9a7825 */ /* 0x000fe200078e00ff */
[----:B------:R-:W-:Y:S02]  /*10d90*/  FSETP.NEU.FTZ.AND P1, PT, R97, -INF , PT ;  /* 0xff8000006100780b */ /* 0x000fe40003f3d000 */
[----:B------:R-:W-:Y:S02]  /*10da0*/  LOP3.LUT R142, R147, UR11, R156, 0x96, !PT ;  /* 0x0000000b938e7c12 */ /* 0x000fe4000f8e969c */
[----:B------:R-:W-:Y:S02]  /*10db0*/  FSEL R152, R152, RZ, P1 ;  /* 0x000000ff98987208 */ /* 0x000fe40000800000 */
[----:B------:R-:W-:Y:S01]  /*10dc0*/  LOP3.LUT R147, R149, UR11, R154, 0x96, !PT ;  /* 0x0000000b95937c12 */ /* 0x000fe2000f8e969a */
[----:B------:R-:W-:Y:S01]  /*10dd0*/  IMAD.WIDE.U32 R142, R142, -0x326172a9, RZ ;  /* 0xcd9e8d578e8e7825 */ /* 0x000fe200078e00ff */
[----:B------:R-:W-:Y:S02]  /*10de0*/  LOP3.LUT R149, R153, UR13, R198, 0x96, !PT ;  /* 0x0000000d99957c12 */ /* 0x000fe4000f8e96c6 */
[----:B------:R-:W-:Y:S01]  /*10df0*/  FSETP.NEU.FTZ.AND P1, PT, R96, -INF , PT ;  /* 0xff8000006000780b */ /* 0x000fe20003f3d000 */
[----:B-1----:R-:W-:Y:S01]  /*10e00*/  FMUL.FTZ R2, R0, UR4 ;  /* 0x0000000400027c20 */ /* 0x002fe20008410000 */
[----:B------:R-:W-:Y:S01]  /*10e10*/  FADD.FTZ R0, -R3, R99 ;  /* 0x0000006303007221 */ /* 0x000fe20000010100 */
[--C-:B------:R-:W-:Y:S01]  /*10e20*/  FFMA.FTZ R64, R64, UR4, -R152.reuse ;  /* 0x0000000440407c23 */ /* 0x100fe20008010898 */
[----:B------:R-:W-:Y:S01]  /*10e30*/  FFMA.FTZ R65, R65, UR4, -R152 ;  /* 0x0000000441417c23 */ /* 0x000fe20008010898 */
[----:B------:R1:W3:Y:S01]  /*10e40*/  MUFU.EX2 R99, R2 ;  /* 0x0000000200637308 */ /* 0x0002e20000000800 */
[----:B------:R-:W-:Y:S01]  /*10e50*/  LOP3.LUT R144, R155, UR13, R196, 0x96, !PT ;  /* 0x0000000d9b907c12 */ /* 0x000fe2000f8e96c4 */
[----:B------:R-:W-:Y:S01]  /*10e60*/  FMUL.FTZ R0, R0, UR4 ;  /* 0x0000000400007c20 */ /* 0x000fe20008410000 */
[----:B------:R-:W-:Y:S01]  /*10e70*/  LOP3.LUT R141, R157, UR13, R198, 0x96, !PT ;  /* 0x0000000d9d8d7c12 */ /* 0x000fe2000f8e96c6 */
[----:B------:R-:W-:Y:S01]  /*10e80*/  FMUL.FTZ R153, R96, UR4 ;  /* 0x0000000460997c20 */ /* 0x000fe20008410000 */
[----:B------:R-:W-:Y:S04]  /*10e90*/  IMAD.WIDE.U32 R154, R150, -0x2daee0ad, RZ ;  /* 0xd2511f53969a7825 */ /* 0x000fe800078e00ff */
[----:B--2---:R-:W-:Y:S01]  /*10ea0*/  FMUL.FTZ R68, R100, R68 ;  /* 0x0000004464447220 */ /* 0x004fe20000410000 */
[----:B------:R2:W4:Y:S01]  /*10eb0*/  MUFU.EX2 R98, R0 ;  /* 0x0000000000627308 */ /* 0x0005220000000800 */
[----:B------:R-:W-:Y:S01]  /*10ec0*/  FSEL R153, R153, RZ, P1 ;  /* 0x000000ff99997208 */ /* 0x000fe20000800000 */
[----:B------:R-:W-:Y:S01]  /*10ed0*/  IMAD.WIDE.U32 R156, R144, -0x326172a9, RZ ;  /* 0xcd9e8d57909c7825 */ /* 0x000fe200078e00ff */
[----:B------:R-:W-:Y:S02]  /*10ee0*/  LOP3.LUT R158, R155, UR13, R196, 0x96, !PT ;  /* 0x0000000d9b9e7c12 */ /* 0x000fe4000f8e96c4 */
[----:B------:R-:W-:Y:S01]  /*10ef0*/  LOP3.LUT R159, R167, UR11, R154, 0x96, !PT ;  /* 0x0000000ba79f7c12 */ /* 0x000fe2000f8e969a */
[--C-:B------:R-:W-:Y:S01]  /*10f00*/  FFMA.FTZ R38, R38, UR4, -R153.reuse ;  /* 0x0000000426267c23 */ /* 0x100fe20008010899 */
[----:B------:R-:W-:Y:S01]  /*10f10*/  FSETP.NEU.FTZ.AND P1, PT, R3, -INF , PT ;  /* 0xff8000000300780b */ /* 0x000fe20003f3d000 */
[--C-:B------:R-:W-:Y:S01]  /*10f20*/  FFMA.FTZ R39, R39, UR4, -R153.reuse ;  /* 0x0000000427277c23 */ /* 0x100fe20008010899 */
[----:B-1----:R-:W-:Y:S01]  /*10f30*/  FMNMX.FTZ R2, R47, R103, !PT ;  /* 0x000000672f027209 */ /* 0x002fe20007810000 */
[--C-:B------:R-:W-:Y:S01]  /*10f40*/  FFMA.FTZ R66, R66, UR4, -R153.reuse ;  /* 0x0000000442427c23 */ /* 0x100fe20008010899 */
[----:B------:R-:W-:Y:S01]  /*10f50*/  LOP3.LUT R103, R157, UR12, R102, 0x96, !PT ;  /* 0x0000000c9d677c12 */ /* 0x000fe2000f8e9666 */
[--C-:B------:R-:W-:Y:S01]  /*10f60*/  FFMA.FTZ R16, R16, UR4, -R152.reuse ;  /* 0x0000000410107c23 */ /* 0x100fe20008010898 */
[----:B------:R-:W-:Y:S01]  /*10f70*/  FMNMX.FTZ R2, R58, R2, !PT ;  /* 0x000000023a027209 */ /* 0x000fe20007810000 */
[----:B------:R-:W-:Y:S01]  /*10f80*/  FFMA.FTZ R17, R17, UR4, -R152 ;  /* 0x0000000411117c23 */ /* 0x000fe20008010898 */
[--C-:B------:R-:W-:Y:S01]  /*10f90*/  FFMA.FTZ R67, R67, UR4, -R153.reuse ;  /* 0x0000000443437c23 */ /* 0x100fe20008010899 */
[----:B------:R-:W-:Y:S01]  /*10fa0*/  MUFU.EX2 R234, R16 ;  /* 0x0000001000ea7308 */ /* 0x000fe20000000800 */
[----:B--2---:R-:W-:Y:S01]  /*10fb0*/  FMNMX.FTZ R0, R59, R2, !PT ;  /* 0x000000023b007209 */ /* 0x004fe20007810000 */
[--C-:B------:R-:W-:Y:S01]  /*10fc0*/  FFMA.FTZ R54, R54, UR4, -R153.reuse ;  /* 0x0000000436367c23 */ /* 0x100fe20008010899 */
[--C-:B------:R-:W-:Y:S01]  /*10fd0*/  FFMA.FTZ R18, R18, UR4, -R153.reuse ;  /* 0x0000000412127c23 */ /* 0x100fe20008010899 */
[--C-:B------:R-:W-:Y:S01]  /*10fe0*/  FFMA.FTZ R19, R19, UR4, -R153.reuse ;  /* 0x0000000413137c23 */ /* 0x100fe20008010899 */
[----:B------:R-:W-:Y:S01]  /*10ff0*/  FMNMX.FTZ R0, R62, R0, !PT ;  /* 0x000000003e007209 */ /* 0x000fe20007810000 */
[--C-:B------:R-:W-:Y:S01]  /*11000*/  FFMA.FTZ R6, R6, UR4, -R153.reuse ;  /* 0x0000000406067c23 */ /* 0x100fe20008010899 */
[--C-:B------:R-:W-:Y:S03]  /*11010*/  FFMA.FTZ R7, R7, UR4, -R153.reuse ;  /* 0x0000000407077c23 */ /* 0x100fe60008010899 */
[----:B------:R1:W-:Y:S01]  /*11020*/  MUFU.EX2 R232, R18 ;  /* 0x0000001200e87308 */ /* 0x0003e20000000800 */
[----:B------:R-:W-:Y:S01]  /*11030*/  FMNMX.FTZ R0, R63, R0, !PT ;  /* 0x000000003f007209 */ /* 0x000fe20007810000 */
[----:B------:R-:W-:Y:S04]  /*11040*/  IMAD.WIDE.U32 R154, R141, -0x326172a9, RZ ;  /* 0xcd9e8d578d9a7825 */ /* 0x000fe800078e00ff */
[C---:B------:R-:W-:Y:S01]  /*11050*/  FMUL.FTZ R69, R100.reuse, R69 ;  /* 0x0000004564457220 */ /* 0x040fe20000410000 */
[----:B---3--:R-:W-:Y:S01]  /*11060*/  FMUL.FTZ R70, R99, R70 ;  /* 0x0000004663467220 */ /* 0x008fe20000410000 */
[----:B------:R-:W2:Y:S01]  /*11070*/  SHFL.BFLY PT, R2, R0, 0x2, 0x1f ;  /* 0x0c401f0000027f89 */ /* 0x000ea200000e0000 */
[----:B------:R-:W-:Y:S01]  /*11080*/  LOP3.LUT R150, R155, UR12, R140, 0x96, !PT ;  /* 0x0000000c9b967c12 */ /* 0x000fe2000f8e968c */
[----:B------:R3:W5:Y:S01]  /*11090*/  MUFU.EX2 R233, R17 ;  /* 0x0000001100e97308 */ /* 0x0007620000000800 */
[----:B------:R-:W-:Y:S01]  /*110a0*/  LOP3.LUT R141, R143, UR10, R154, 0x96, !PT ;  /* 0x0000000a8f8d7c12 */ /* 0x000fe2000f8e969a */
[----:B------:R-:W-:Y:S04]  /*110b0*/  IMAD.WIDE.U32 R154, R149, -0x326172a9, RZ ;  /* 0xcd9e8d57959a7825 */ /* 0x000fe800078e00ff */
[----:B------:R-:W-:Y:S01]  /*110c0*/  FMUL.FTZ R71, R99, R71 ;  /* 0x0000004763477220 */ /* 0x000fe20000410000 */
[----:B------:R-:W-:Y:S01]  /*110d0*/  FMUL.FTZ R72, R100, R72 ;  /* 0x0000004864487220 */ /* 0x000fe20000410000 */
[----:B------:R-:W-:Y:S01]  /*110e0*/  IMAD.WIDE.U32 R150, R150, -0x2daee0ad, RZ ;  /* 0xd2511f5396967825 */ /* 0x000fe200078e00ff */
[----:B------:R-:W-:Y:S01]  /*110f0*/  LOP3.LUT R165, R155, UR12, R140, 0x96, !PT ;  /* 0x0000000c9ba57c12 */ /* 0x000fe2000f8e968c */
[----:B------:R-:W-:Y:S01]  /*11100*/  MUFU.EX2 R227, R7 ;  /* 0x0000000700e37308 */ /* 0x000fe20000000800 */
[----:B------:R-:W-:Y:S01]  /*11110*/  LOP3.LUT R163, R163, UR10, R154, 0x96, !PT ;  /* 0x0000000aa3a37c12 */ /* 0x000fe2000f8e969a */
[----:B------:R-:W-:Y:S04]  /*11120*/  IMAD.WIDE.U32 R140, R141, -0x2daee0ad, RZ ;  /* 0xd2511f538d8c7825 */ /* 0x000fe800078e00ff */
[----:B------:R-:W-:Y:S01]  /*11130*/  FMUL.FTZ R154, R3, UR4 ;  /* 0x00000004039a7c20 */ /* 0x000fe20008410000 */
[----:B------:R-:W-:Y:S01]  /*11140*/  FMUL.FTZ R73, R100, R73 ;  /* 0x0000004964497220 */ /* 0x000fe20000410000 */
[----:B------:R-:W-:Y:S01]  /*11150*/  IMAD.WIDE.U32 R144, R147, -0x326172a9, RZ ;  /* 0xcd9e8d5793907825 */ /* 0x000fe200078e00ff */
[----:B-1----:R-:W-:Y:S01]  /*11160*/  LOP3.LUT R18, R141, UR5, R150, 0x96, !PT ;  /* 0x000000058d127c12 */ /* 0x002fe2000f8e9696 */
[----:B------:R-:W-:Y:S01]  /*11170*/  MUFU.EX2 R228, R6 ;  /* 0x0000000600e47308 */ /* 0x000fe20000000800 */
[----:B------:R-:W-:Y:S01]  /*11180*/  FSEL R154, R154, RZ, P1 ;  /* 0x000000ff9a9a7208 */ /* 0x000fe20000800000 */
[----:B---3--:R-:W-:Y:S01]  /*11190*/  IMAD.WIDE.U32 R16, R158, -0x326172a9, RZ ;  /* 0xcd9e8d579e107825 */ /* 0x008fe200078e00ff */
[----:B------:R-:W-:Y:S03]  /*111a0*/  LOP3.LUT R156, R145, UR10, R156, 0x96, !PT ;  /* 0x0000000a919c7c12 */ /* 0x000fe6000f8e969c */
[----:B------:R-:W-:Y:S01]  /*111b0*/  FMUL.FTZ R74, R99, R74 ;  /* 0x0000004a634a7220 */ /* 0x000fe20000410000 */
[----:B--2---:R-:W-:Y:S01]  /*111c0*/  FMNMX.FTZ R0, R0, R2, !PT ;  /* 0x0000000200007209 */ /* 0x004fe20007810000 */
[----:B------:R-:W-:Y:S01]  /*111d0*/  FFMA.FTZ R4, R4, UR4, -R152 ;  /* 0x0000000404047c23 */ /* 0x000fe20008010898 */
[----:B------:R-:W-:Y:S01]  /*111e0*/  LOP3.LUT R167, R17, UR12, R102, 0x96, !PT ;  /* 0x0000000c11a77c12 */ /* 0x000fe2000f8e9666 */
[----:B------:R1:W-:Y:S01]  /*111f0*/  MUFU.EX2 R231, R19 ;  /* 0x0000001300e77308 */ /* 0x0003e20000000800 */
[----:B------:R-:W-:Y:S01]  /*11200*/  LOP3.LUT R102, R151, UR9, R146, 0x96, !PT ;  /* 0x0000000997667c12 */ /* 0x000fe2000f8e9692 */
[----:B------:R-:W-:Y:S01]  /*11210*/  IMAD.WIDE.U32 R168, R159, -0x326172a9, RZ ;  /* 0xcd9e8d579fa87825 */ /* 0x000fe200078e00ff */
[----:B------:R-:W2:Y:S03]  /*11220*/  SHFL.BFLY PT, R2, R0, 0x1, 0x1f ;  /* 0x0c201f0000027f89 */ /* 0x000ea600000e0000 */
[----:B------:R-:W-:Y:S01]  /*11230*/  FFMA.FTZ R5, R5, UR4, -R152 ;  /* 0x0000000405057c23 */ /* 0x000fe20008010898 */
[----:B------:R-:W-:Y:S01]  /*11240*/  FFMA.FTZ R8, R8, UR4, -R154 ;  /* 0x0000000408087c23 */ /* 0x000fe2000801089a */
[----:B------:R-:W-:Y:S02]  /*11250*/  LOP3.LUT R169, R169, UR10, R16, 0x96, !PT ;  /* 0x0000000aa9a97c12 */ /* 0x000fe4000f8e9610 */
[----:B------:R3:W-:Y:S01]  /*11260*/  MUFU.EX2 R230, R4 ;  /* 0x0000000400e67308 */ /* 0x0007e20000000800 */
[----:B------:R-:W-:Y:S04]  /*11270*/  IMAD.WIDE.U32 R16, R103, -0x2daee0ad, RZ ;  /* 0xd2511f5367107825 */ /* 0x000fe800078e00ff */
[--C-:B------:R-:W-:Y:S01]  /*11280*/  FFMA.FTZ R9, R9, UR4, -R154.reuse ;  /* 0x0000000409097c23 */ /* 0x100fe2000801089a */
[----:B------:R-:W-:Y:S01]  /*11290*/  FFMA.FTZ R12, R12, UR4, -R154 ;  /* 0x000000040c0c7c23 */ /* 0x000fe2000801089a */
[----:B------:R-:W-:Y:S01]  /*112a0*/  IMAD.WIDE.U32 R156, R156, -0x2daee0ad, RZ ;  /* 0xd2511f539c9c7825 */ /* 0x000fe200078e00ff */
[----:B------:R-:W-:Y:S02]  /*112b0*/  LOP3.LUT R143, R17, UR9, R148, 0x96, !PT ;  /* 0x00000009118f7c12 */ /* 0x000fe4000f8e9694 */
[----:B------:R4:W5:Y:S01]  /*112c0*/  MUFU.EX2 R229, R5 ;  /* 0x0000000500e57308 */ /* 0x0009620000000800 */
[----:B------:R-:W-:Y:S01]  /*112d0*/  FFMA.FTZ R13, R13, UR4, -R154 ;  /* 0x000000040d0d7c23 */ /* 0x000fe2000801089a */
[----:B------:R-:W-:Y:S01]  /*112e0*/  LOP3.LUT R16, R157, UR5, R16, 0x96, !PT ;  /* 0x000000059d107c12 */ /* 0x000fe2000f8e9610 */
[----:B------:R-:W-:Y:S04]  /*112f0*/  IMAD.WIDE.U32 R102, R102, -0x326172a9, RZ ;  /* 0xcd9e8d5766667825 */ /* 0x000fe800078e00ff */
[--C-:B------:R-:W-:Y:S01]  /*11300*/  FFMA.FTZ R24, R24, UR4, -R154.reuse ;  /* 0x0000000418187c23 */ /* 0x100fe2000801089a */
[----:B------:R-:W-:Y:S01]  /*11310*/  FFMA.FTZ R28, R28, UR4, -R154 ;  /* 0x000000041c1c7c23 */ /* 0x000fe2000801089a */
[----:B-1----:R-:W-:Y:S01]  /*11320*/  IMAD.WIDE.U32 R18, R18, -0x326172a9, RZ ;  /* 0xcd9e8d5712127825 */ /* 0x002fe200078e00ff */
[----:B------:R-:W-:Y:S01]  /*11330*/  LOP3.LUT R146, R103, UR8, R142, 0x96, !PT ;  /* 0x0000000867927c12 */ /* 0x000fe2000f8e968e */
[----:B------:R1:W-:Y:S02]  /*11340*/  MUFU.EX2 R218, R8 ;  /* 0x0000000800da7308 */ /* 0x0003e40000000800 */
[----:B------:R-:W-:Y:S01]  /*11350*/  FFMA.FTZ R29, R29, UR4, -R154 ;  /* 0x000000041d1d7c23 */ /* 0x000fe2000801089a */
[----:B--2---:R-:W-:Y:S01]  /*11360*/  FMNMX.FTZ R2, R0, R2, !PT ;  /* 0x0000000200027209 */ /* 0x004fe20007810000 */
[----:B------:R-:W-:Y:S01]  /*11370*/  IMAD.WIDE.U32 R16, R16, -0x326172a9, RZ ;  /* 0xcd9e8d5710107825 */ /* 0x000fe200078e00ff */
[----:B---3--:R-:W-:Y:S02]  /*11380*/  LOP3.LUT R4, R18, 0xffff, RZ, 0xc0, !PT ;  /* 0x0000ffff12047812 */ /* 0x008fe400078ec0ff */
[----:B------:R-:W-:Y:S01]  /*11390*/  SHF.R.U32.HI R103, RZ, 0x10, R18 ;  /* 0x00000010ff677819 */ /* 0x000fe20000011612 */
[----:B------:R-:W-:Y:S01]  /*113a0*/  IMAD.WIDE.U32 R142, R143, -0x326172a9, RZ ;  /* 0xcd9e8d578f8e7825 */ /* 0x000fe200078e00ff */
[----:B------:R-:W-:Y:S01]  /*113b0*/  LOP3.LUT R102, R19, UR17, R102, 0x96, !PT ;  /* 0x0000001113667c12 */ /* 0x000fe2000f8e9666 */
[----:B------:R2:W-:Y:S01]  /*113c0*/  MUFU.EX2 R217, R9 ;  /* 0x0000000900d97308 */ /* 0x0005e20000000800 */
[----:B------:R-:W-:Y:S01]  /*113d0*/  SHF.R.U32.HI R6, RZ, 0x10, R16 ;  /* 0x00000010ff067819 */ /* 0x000fe20000011610 */
[--C-:B------:R-:W-:Y:S01]  /*113e0*/  FFMA.FTZ R40, R40, UR4, -R154.reuse ;  /* 0x0000000428287c23 */ /* 0x100fe2000801089a */
[----:B------:R-:W-:Y:S01]  /*113f0*/  LOP3.LUT R145, R18, 0xff, RZ, 0xc0, !PT ;  /* 0x000000ff12917812 */ /* 0x000fe200078ec0ff */
[----:B------:R-:W-:Y:S01]  /*11400*/  FFMA.FTZ R41, R41, UR4, -R154 ;  /* 0x0000000429297c23 */ /* 0x000fe2000801089a */
[----:B------:R-:W-:Y:S01]  /*11410*/  SHF.R.U32.HI R19, RZ, 0x18, R18 ;  /* 0x00000018ff137819 */ /* 0x000fe20000011612 */
[----:B------:R-:W-:Y:S01]  /*11420*/  FFMA.FTZ R44, R44, UR4, -R154 ;  /* 0x000000042c2c7c23 */ /* 0x000fe2000801089a */
[----:B----4-:R-:W-:Y:S03]  /*11430*/  SHF.R.U32.HI R5, RZ, 0x8, R4 ;  /* 0x00000008ff057819 */ /* 0x010fe60000011604 */
[----:B------:R-:W-:Y:S01]  /*11440*/  MUFU.EX2 R226, R12 ;  /* 0x0000000c00e27308 */ /* 0x000fe20000000800 */
[----:B------:R-:W-:Y:S01]  /*11450*/  LOP3.LUT R18, R17, UR17, R142, 0x96, !PT ;  /* 0x0000001111127c12 */ /* 0x000fe2000f8e968e */
[----:B-1----:R-:W-:Y:S01]  /*11460*/  FFMA.FTZ R8, R33, UR4, -R152 ;  /* 0x0000000421087c23 */ /* 0x002fe20008010898 */
[----:B------:R-:W-:Y:S01]  /*11470*/  LOP3.LUT R4, R103, 0xff, RZ, 0xc0, !PT ;  /* 0x000000ff67047812 */ /* 0x000fe200078ec0ff */
[--C-:B------:R-:W-:Y:S01]  /*11480*/  FFMA.FTZ R45, R45, UR4, -R154.reuse ;  /* 0x000000042d2d7c23 */ /* 0x100fe2000801089a */
[----:B------:R-:W-:Y:S01]  /*11490*/  LOP3.LUT R17, R16, 0xffff, RZ, 0xc0, !PT ;  /* 0x0000ffff10117812 */ /* 0x000fe200078ec0ff */
[----:B------:R-:W-:Y:S01]  /*114a0*/  FFMA.FTZ R56, R56, UR4, -R154 ;  /* 0x0000000438387c23 */ /* 0x000fe2000801089a */
[----:B------:R-:W-:Y:S03]  /*114b0*/  LOP3.LUT R141, R16, 0xff, RZ, 0xc0, !PT ;  /* 0x000000ff108d7812 */ /* 0x000fe600078ec0ff */
[----:B------:R1:W-:Y:S01]  /*114c0*/  MUFU.EX2 R213, R8 ;  /* 0x0000000800d57308 */ /* 0x0003e20000000800 */
[----:B------:R-:W-:Y:S01]  /*114d0*/  LOP3.LUT R0, R6, 0xff, RZ, 0xc0, !PT ;  /* 0x000000ff06007812 */ /* 0x000fe200078ec0ff */
[----:B--2---:R-:W-:Y:S01]  /*114e0*/  FFMA.FTZ R9, R34, UR4, -R153 ;  /* 0x0000000422097c23 */ /* 0x004fe20008010899 */
[----:B------:R-:W-:Y:S01]  /*114f0*/  SHF.R.U32.HI R16, RZ, 0x18, R16 ;  /* 0x00000018ff107819 */ /* 0x000fe20000011610 */
[----:B------:R-:W-:Y:S01]  /*11500*/  IMAD.WIDE.U32 R6, R146, -0x2daee0ad, RZ ;  /* 0xd2511f5392067825 */ /* 0x000fe200078e00ff */
[----:B------:R-:W-:Y:S02]  /*11510*/  PRMT R19, R4, 0x5410, R19 ;  /* 0x0000541004137816 */ /* 0x000fe40000000013 */
[----:B------:R-:W-:Y:S03]  /*11520*/  LOP3.LUT R144, R143, UR8, R144, 0x96, !PT ;  /* 0x000000088f907c12 */ /* 0x000fe6000f8e9690 */
[----:B------:R2:W-:Y:S01]  /*11530*/  MUFU.EX2 R212, R9 ;  /* 0x0000000900d47308 */ /* 0x0005e20000000800 */
[----:B------:R-:W-:Y:S01]  /*11540*/  SHF.R.U32.HI R4, RZ, 0x8, R17 ;  /* 0x00000008ff047819 */ /* 0x000fe20000011611 */
[----:B------:R-:W-:Y:S01]  /*11550*/  FFMA.FTZ R57, R57, UR4, -R154 ;  /* 0x0000000439397c23 */ /* 0x000fe2000801089a */
[----:B------:R-:W-:Y:S01]  /*11560*/  PRMT R147, R0, 0x5410, R16 ;  /* 0x0000541000937816 */ /* 0x000fe20000000010 */
[----:B------:R-:W-:Y:S01]  /*11570*/  FFMA.FTZ R16, R35, UR4, -R153 ;  /* 0x0000000423107c23 */ /* 0x000fe20008010899 */
[----:B------:R-:W-:Y:S01]  /*11580*/  LOP3.LUT R103, R7, UR18, R140, 0x96, !PT ;  /* 0x0000001207677c12 */ /* 0x000fe2000f8e968c */
[----:B------:R-:W-:Y:S01]  /*11590*/  FFMA.FTZ R60, R60, UR4, -R154 ;  /* 0x000000043c3c7c23 */ /* 0x000fe2000801089a */
[----:B------:R-:W-:Y:S01]  /*115a0*/  LOP3.LUT R148, R6, 0xffff, RZ, 0xc0, !PT ;  /* 0x0000ffff06947812 */ /* 0x000fe200078ec0ff */
[----:B------:R-:W-:Y:S01]  /*115b0*/  FMUL.FTZ R155, R2, UR4 ;  /* 0x00000004029b7c20 */ /* 0x000fe20008410000 */
[----:B------:R-:W-:Y:S01]  /*115c0*/  LOP3.LUT R0, R102, 0xffff, RZ, 0xc0, !PT ;  /* 0x0000ffff66007812 */ /* 0x000fe200078ec0ff */
[----:B-1----:R-:W-:Y:S01]  /*115d0*/  FMUL.FTZ R8, R98, R104 ;  /* 0x0000006862087220 */ /* 0x002fe20000410000 */
[----:B------:R-:W-:Y:S01]  /*115e0*/  PRMT R145, R145, 0x5410, R5 ;  /* 0x0000541091917816 */ /* 0x000fe20000000005 */
[----:B------:R1:W-:Y:S01]  /*115f0*/  MUFU.EX2 R201, R28 ;  /* 0x0000001c00c97308 */ /* 0x0003e20000000800 */
[----:B------:R-:W-:Y:S01]  /*11600*/  PRMT R146, R141, 0x5410, R4 ;  /* 0x000054108d927816 */ /* 0x000fe20000000004 */
[----:B------:R-:W-:Y:S01]  /*11610*/  IMAD.WIDE.U32 R4, R144, -0x2daee0ad, RZ ;  /* 0xd2511f5390047825 */ /* 0x000fe200078e00ff */
[----:B------:R-:W-:Y:S02]  /*11620*/  SHF.R.U32.HI R7, RZ, 0x10, R18 ;  /* 0x00000010ff077819 */ /* 0x000fe40000011612 */
[--C-:B------:R-:W-:Y:S01]  /*11630*/  SHF.R.U32.HI R149, RZ, 0x10, R6.reuse ;  /* 0x00000010ff957819 */ /* 0x100fe20000011606 */
[----:B--2---:R-:W-:Y:S01]  /*11640*/  FMUL.FTZ R9, R98, R105 ;  /* 0x0000006962097220 */ /* 0x004fe20000410000 */
[----:B------:R-:W-:Y:S03]  /*11650*/  LOP3.LUT R161, R6, 0xff, RZ, 0xc0, !PT ;  /* 0x000000ff06a17812 */ /* 0x000fe600078ec0ff */
[----:B------:R2:W-:Y:S01]  /*11660*/  MUFU.EX2 R202, R29 ;  /* 0x0000001d00ca7308 */ /* 0x0005e20000000800 */
[----:B------:R-:W-:Y:S01]  /*11670*/  SHF.R.U32.HI R160, RZ, 0x18, R6 ;  /* 0x00000018ffa07819 */ /* 0x000fe20000011606 */
[----:B------:R-:W-:Y:S01]  /*11680*/  FMUL.FTZ R75, R99, R75 ;  /* 0x0000004b634b7220 */ /* 0x000fe20000410000 */
[----:B------:R-:W-:Y:S01]  /*11690*/  SHF.R.U32.HI R6, RZ, 0x8, R0 ;  /* 0x00000008ff067819 */ /* 0x000fe20000011600 */
[----:B------:R-:W-:Y:S01]  /*116a0*/  FMUL.FTZ R76, R98, R76 ;  /* 0x0000004c624c7220 */ /* 0x000fe20000410000 */
[----:B------:R-:W-:Y:S01]  /*116b0*/  LOP3.LUT R0, R7, 0xff, RZ, 0xc0, !PT ;  /* 0x000000ff07007812 */ /* 0x000fe200078ec0ff */
[----:B------:R-:W-:Y:S01]  /*116c0*/  FFMA.FTZ R7, R32, UR4, -R152 ;  /* 0x0000000420077c23 */ /* 0x000fe20008010898 */
[----:B------:R-:W-:Y:S03]  /*116d0*/  FSETP.NEU.FTZ.AND P1, PT, R2, -INF , PT ;  /* 0xff8000000200780b */ /* 0x000fe60003f3d000 */
[----:B------:R3:W4:Y:S01]  /*116e0*/  MUFU.EX2 R225, R13 ;  /* 0x0000000d00e17308 */ /* 0x0007220000000800 */
[----:B------:R-:W-:Y:S01]  /*116f0*/  LOP3.LUT R17, R4, 0xffff, RZ, 0xc0, !PT ;  /* 0x0000ffff04117812 */ /* 0x000fe200078ec0ff */
[----:B------:R-:W4:Y:S01]  /*11700*/  LDSM.16.MT88.4 R32, [R177+0x6000] ;  /* 0x00600000b120783b */ /* 0x000f220000004200 */
[--C-:B------:R-:W-:Y:S01]  /*11710*/  SHF.R.U32.HI R157, RZ, 0x10, R4.reuse ;  /* 0x00000010ff9d7819 */ /* 0x100fe20000011604 */
[----:B------:R-:W-:Y:S01]  /*11720*/  FMUL.FTZ R77, R98, R77 ;  /* 0x0000004d624d7220 */ /* 0x000fe20000410000 */
[----:B------:R-:W-:Y:S01]  /*11730*/  LOP3.LUT R159, R4, 0xff, RZ, 0xc0, !PT ;  /* 0x000000ff049f7812 */ /* 0x000fe200078ec0ff */
[----:B-1----:R-:W-:Y:S01]  /*11740*/  FMUL.FTZ R28, R98, R132 ;  /* 0x00000084621c7220 */ /* 0x002fe20000410000 */
[----:B------:R-:W-:Y:S01]  /*11750*/  SHF.R.U32.HI R158, RZ, 0x18, R4 ;  /* 0x00000018ff9e7819 */ /* 0x000fe20000011604 */
[----:B------:R-:W-:Y:S01]  /*11760*/  FMUL.FTZ R80, R100, R80 ;  /* 0x0000005064507220 */ /* 0x000fe20000410000 */
[----:B------:R-:W-:Y:S01]  /*11770*/  LOP3.LUT R4, R18, 0xffff, RZ, 0xc0, !PT ;  /* 0x0000ffff12047812 */ /* 0x000fe200078ec0ff */
[----:B--2---:R-:W-:Y:S01]  /*11780*/  FMUL.FTZ R29, R98, R133 ;  /* 0x00000085621d7220 */ /* 0x004fe20000410000 */
[----:B------:R-:W-:Y:S01]  /*11790*/  LOP3.LUT R12, R18, 0xff, RZ, 0xc0, !PT ;  /* 0x000000ff120c7812 */ /* 0x000fe200078ec0ff */
[----:B------:R-:W-:Y:S01]  /*117a0*/  FMUL.FTZ R81, R100, R81 ;  /* 0x0000005164517220 */ /* 0x000fe20000410000 */
[----:B------:R-:W-:Y:S01]  /*117b0*/  SHF.R.U32.HI R18, RZ, 0x18, R18 ;  /* 0x00000018ff127819 */ /* 0x000fe20000011612 */
[----:B------:R-:W-:Y:S01]  /*117c0*/  FMUL.FTZ R82, R99, R82 ;  /* 0x0000005263527220 */ /* 0x000fe20000410000 */
[----:B------:R-:W-:Y:S01]  /*117d0*/  FSEL R155, R155, RZ, P1 ;  /* 0x000000ff9b9b7208 */ /* 0x000fe20000800000 */
[----:B------:R-:W-:Y:S01]  /*117e0*/  FMUL.FTZ R83, R99, R83 ;  /* 0x0000005363537220 */ /* 0x000fe20000410000 */
[----:B------:R-:W-:Y:S01]  /*117f0*/  PRMT R18, R0, 0x5410, R18 ;  /* 0x0000541000127816 */ /* 0x000fe20000000012 */
[----:B------:R-:W-:Y:S01]  /*11800*/  FMUL.FTZ R84, R98, R84 ;  /* 0x0000005462547220 */ /* 0x000fe20000410000 */
[--C-:B------:R-:W-:Y:S01]  /*11810*/  HSET2.LE.AND R0, R145, R193.reuse, PT ;  /* 0x000000c191007233 */ /* 0x100fe20003803000 */
[--C-:B------:R-:W-:Y:S01]  /*11820*/  FFMA.FTZ R62, R62, UR4, -R155.reuse ;  /* 0x000000043e3e7c23 */ /* 0x100fe2000801089b */
[----:B-----5:R-:W-:Y:S01]  /*11830*/  F2FP.BF16.F32.PACK_AB R142, R233, R234 ;  /* 0x000000eae98e723e */ /* 0x020fe200000010ff */
[--C-:B------:R-:W-:Y:S01]  /*11840*/  FFMA.FTZ R14, R14, UR4, -R155.reuse ;  /* 0x000000040e0e7c23 */ /* 0x100fe2000801089b */
[----:B------:R-:W-:Y:S01]  /*11850*/  LOP3.LUT R156, R5, UR18, R156, 0x96, !PT ;  /* 0x00000012059c7c12 */ /* 0x000fe2000f8e969c */
[--C-:B------:R-:W-:Y:S01]  /*11860*/  FFMA.FTZ R15, R15, UR4, -R155.reuse ;  /* 0x000000040f0f7c23 */ /* 0x100fe2000801089b */
[--C-:B------:R-:W-:Y:S01]  /*11870*/  SHF.R.U32.HI R5, RZ, 0x10, R102.reuse ;  /* 0x00000010ff057819 */ /* 0x100fe20000011666 */
[--C-:B------:R-:W-:Y:S01]  /*11880*/  FFMA.FTZ R10, R10, UR4, -R155.reuse ;  /* 0x000000040a0a7c23 */ /* 0x100fe2000801089b */
[----:B------:R-:W-:Y:S01]  /*11890*/  LOP3.LUT R142, R0, R142, RZ, 0xc0, !PT ;  /* 0x0000008e008e7212 */ /* 0x000fe200078ec0ff */
[----:B------:R-:W-:Y:S01]  /*118a0*/  FFMA.FTZ R11, R11, UR4, -R155 ;  /* 0x000000040b0b7c23 */ /* 0x000fe2000801089b */
[----:B---3--:R-:W-:Y:S01]  /*118b0*/  LOP3.LUT R13, R102, 0xff, RZ, 0xc0, !PT ;  /* 0x000000ff660d7812 */ /* 0x008fe200078ec0ff */
[----:B------:R-:W-:Y:S01]  /*118c0*/  MUFU.EX2 R224, R14 ;  /* 0x0000000e00e07308 */ /* 0x000fe20000000800 */
[----:B------:R-:W-:Y:S01]  /*118d0*/  SHF.R.U32.HI R102, RZ, 0x18, R102 ;  /* 0x00000018ff667819 */ /* 0x000fe20000011666 */
[----:B------:R-:W-:Y:S01]  /*118e0*/  FADD.FTZ R0, -R2, R101 ;  /* 0x0000006502007221 */ /* 0x000fe20000010100 */
[----:B------:R-:W-:Y:S01]  /*118f0*/  LOP3.LUT R5, R5, 0xff, RZ, 0xc0, !PT ;  /* 0x000000ff05057812 */ /* 0x000fe200078ec0ff */
[----:B------:R-:W-:Y:S01]  /*11900*/  FFMA.FTZ R101, R23, UR4, -R153 ;  /* 0x0000000417657c23 */ /* 0x000fe20008010899 */
[----:B------:R-:W-:Y:S01]  /*11910*/  PRMT R13, R13, 0x5410, R6 ;  /* 0x000054100d0d7816 */ /* 0x000fe20000000006 */
[----:B------:R-:W-:Y:S01]  /*11920*/  FMUL.FTZ R0, R0, UR4 ;  /* 0x0000000400007c20 */ /* 0x000fe20008410000 */
[----:B------:R-:W-:Y:S03]  /*11930*/  SHF.R.U32.HI R4, RZ, 0x8, R4 ;  /* 0x00000008ff047819 */ /* 0x000fe60000011604 */
[----:B------:R-:W1:Y:S01]  /*11940*/  MUFU.EX2 R219, R15 ;  /* 0x0000000f00db7308 */ /* 0x000e620000000800 */
[----:B------:R-:W-:Y:S01]  /*11950*/  PRMT R6, R5, 0x5410, R102 ;  /* 0x0000541005067816 */ /* 0x000fe20000000066 */
[----:B------:R-:W-:Y:S01]  /*11960*/  FFMA.FTZ R20, R20, UR4, -R152 ;  /* 0x0000000414147c23 */ /* 0x000fe20008010898 */
[----:B------:R-:W-:Y:S01]  /*11970*/  PRMT R12, R12, 0x5410, R4 ;  /* 0x000054100c0c7816 */ /* 0x000fe20000000004 */
[----:B------:R-:W-:Y:S01]  /*11980*/  FFMA.FTZ R21, R21, UR4, -R152 ;  /* 0x0000000415157c23 */ /* 0x000fe20008010898 */
[--C-:B------:R-:W-:Y:S01]  /*11990*/  HSET2.LE.AND R4, R19, R193.reuse, PT ;  /* 0x000000c113047233 */ /* 0x100fe20003803000 */
[--C-:B------:R-:W-:Y:S01]  /*119a0*/  FFMA.FTZ R102, R25, UR4, -R154.reuse ;  /* 0x0000000419667c23 */ /* 0x100fe2000801089a */
[--C-:B------:R-:W-:Y:S03]  /*119b0*/  HSET2.LE.AND R5, R13, R193.reuse, PT ;  /* 0x000000c10d057233 */ /* 0x100fe60003803000 */
[----:B------:R-:W-:Y:S01]  /*119c0*/  MUFU.EX2 R214, R10 ;  /* 0x0000000a00d67308 */ /* 0x000fe20000000800 */
[--C-:B------:R-:W-:Y:S01]  /*119d0*/  HSET2.LE.AND R6, R6, R193.reuse, PT ;  /* 0x000000c106067233 */ /* 0x100fe20003803000 */
[----:B------:R-:W-:Y:S01]  /*119e0*/  FMUL.FTZ R19, R99, R115 ;  /* 0x0000007363137220 */ /* 0x000fe20000410000 */
[----:B------:R-:W-:Y:S01]  /*119f0*/  F2FP.BF16.F32.PACK_AB R140, R229, R230 ;  /* 0x000000e6e58c723e */ /* 0x000fe200000010ff */
[----:B------:R-:W-:Y:S01]  /*11a00*/  FMUL.FTZ R23, R99, R123 ;  /* 0x0000007b63177220 */ /* 0x000fe20000410000 */
[----:B------:R-:W-:Y:S01]  /*11a10*/  F2FP.BF16.F32.PACK_AB R143, R231, R232 ;  /* 0x000000e8e78f723e */ /* 0x000fe200000010ff */
[----:B------:R-:W-:Y:S01]  /*11a20*/  FFMA.FTZ R154, R61, UR4, -R154 ;  /* 0x000000043d9a7c23 */ /* 0x000fe2000801089a */
[----:B------:R-:W-:Y:S03]  /*11a30*/  F2FP.BF16.F32.PACK_AB R141, R227, R228 ;  /* 0x000000e4e38d723e */ /* 0x000fe600000010ff */
[----:B------:R-:W2:Y:S01]  /*11a40*/  MUFU.EX2 R215, R11 ;  /* 0x0000000b00d77308 */ /* 0x000ea20000000800 */
[----:B------:R-:W-:Y:S01]  /*11a50*/  LOP3.LUT R140, R5, R140, RZ, 0xc0, !PT ;  /* 0x0000008c058c7212 */ /* 0x000fe200078ec0ff */
[--C-:B------:R-:W-:Y:S01]  /*11a60*/  FFMA.FTZ R42, R42, UR4, -R155.reuse ;  /* 0x000000042a2a7c23 */ /* 0x100fe2000801089b */
[--C-:B------:R-:W-:Y:S01]  /*11a70*/  HSET2.LE.AND R145, R18, R193.reuse, PT ;  /* 0x000000c112917233 */ /* 0x100fe20003803000 */
[----:B------:R-:W-:Y:S01]  /*11a80*/  FMUL.FTZ R18, R99, R114 ;  /* 0x0000007263127220 */ /* 0x000fe20000410000 */
[----:B------:R-:W-:Y:S01]  /*11a90*/  LOP3.LUT R143, R4, R143, RZ, 0xc0, !PT ;  /* 0x0000008f048f7212 */ /* 0x000fe200078ec0ff */
[--C-:B------:R-:W-:Y:S01]  /*11aa0*/  FFMA.FTZ R46, R46, UR4, -R155.reuse ;  /* 0x000000042e2e7c23 */ /* 0x100fe2000801089b */
[----:B------:R-:W-:Y:S03]  /*11ab0*/  LOP3.LUT R141, R6, R141, RZ, 0xc0, !PT ;  /* 0x0000008d068d7212 */ /* 0x000fe600078ec0ff */
[----:B------:R2:W-:Y:S01]  /*11ac0*/  MUFU.EX2 R216, R7 ;  /* 0x0000000700d87308 */ /* 0x0005e20000000800 */
[--C-:B------:R-:W-:Y:S01]  /*11ad0*/  HSET2.LE.AND R146, R146, R193.reuse, PT ;  /* 0x000000c192927233 */ /* 0x100fe20003803000 */
[--C-:B------:R-:W-:Y:S01]  /*11ae0*/  FFMA.FTZ R58, R58, UR4, -R155.reuse ;  /* 0x000000043a3a7c23 */ /* 0x100fe2000801089b */
[--C-:B------:R-:W-:Y:S01]  /*11af0*/  HSET2.LE.AND R144, R12, R193.reuse, PT ;  /* 0x000000c10c907233 */ /* 0x100fe20003803000 */
[----:B------:R-:W-:Y:S01]  /*11b00*/  FFMA.FTZ R59, R59, UR4, -R155 ;  /* 0x000000043b3b7c23 */ /* 0x000fe2000801089b */
[--C-:B------:R-:W-:Y:S01]  /*11b10*/  HSET2.LE.AND R147, R147, R193.reuse, PT ;  /* 0x000000c193937233 */ /* 0x100fe20003803000 */
[----:B------:R-:W-:Y:S01]  /*11b20*/  FMUL.FTZ R85, R98, R85 ;  /* 0x0000005562557220 */ /* 0x000fe20000410000 */
[----:B----4-:R-:W-:Y:S03]  /*11b30*/  F2FP.BF16.F32.PACK_AB R4, R225, R226 ;  /* 0x000000e2e104723e */ /* 0x010fe600000010ff */
[----:B------:R-:W3:Y:S01]  /*11b40*/  MUFU.EX2 R0, R0 ;  /* 0x0000000000007308 */ /* 0x000ee20000000800 */
[----:B-1----:R-:W-:Y:S01]  /*11b50*/  F2FP.BF16.F32.PACK_AB R5, R219, R224 ;  /* 0x000000e0db05723e */ /* 0x002fe200000010ff */
[--C-:B------:R-:W-:Y:S01]  /*11b60*/  FFMA.FTZ R36, R36, UR4, -R152.reuse ;  /* 0x0000000424247c23 */ /* 0x100fe20008010898 */
[----:B------:R-:W-:Y:S01]  /*11b70*/  F2FP.BF16.F32.PACK_AB R6, R217, R218 ;  /* 0x000000dad906723e */ /* 0x000fe200000010ff */
[----:B------:R-:W-:Y:S01]  /*11b80*/  FFMA.FTZ R37, R37, UR4, -R152 ;  /* 0x0000000425257c23 */ /* 0x000fe20008010898 */
[----:B------:R-:W-:Y:S01]  /*11b90*/  LOP3.LUT R146, R146, R4, RZ, 0xc0, !PT ;  /* 0x0000000492927212 */ /* 0x000fe200078ec0ff */
[C---:B------:R-:W-:Y:S01]  /*11ba0*/  FMUL.FTZ R4, R100.reuse, R108 ;  /* 0x0000006c64047220 */ /* 0x040fe20000410000 */
[----:B------:R-:W-:Y:S01]  /*11bb0*/  LOP3.LUT R147, R147, R5, RZ, 0xc0, !PT ;  /* 0x0000000593937212 */ /* 0x000fe200078ec0ff */
[----:B------:R-:W-:Y:S01]  /*11bc0*/  FMUL.FTZ R5, R100, R109 ;  /* 0x0000006d64057220 */ /* 0x000fe20000410000 */
[----:B--2---:R-:W-:Y:S01]  /*11bd0*/  F2FP.BF16.F32.PACK_AB R7, R215, R214 ;  /* 0x000000d6d707723e */ /* 0x004fe200000010ff */
[----:B------:R1:W2:Y:S01]  /*11be0*/  MUFU.EX2 R211, R16 ;  /* 0x0000001000d37308 */ /* 0x0002a20000000800 */
[----:B------:R-:W-:Y:S01]  /*11bf0*/  LOP3.LUT R144, R144, R6, RZ, 0xc0, !PT ;  /* 0x0000000690907212 */ /* 0x000fe200078ec0ff */
[----:B------:R-:W-:Y:S01]  /*11c00*/  FMUL.FTZ R6, R99, R110 ;  /* 0x0000006e63067220 */ /* 0x000fe20000410000 */
[----:B------:R-:W-:Y:S01]  /*11c10*/  LOP3.LUT R145, R145, R7, RZ, 0xc0, !PT ;  /* 0x0000000791917212 */ /* 0x000fe200078ec0ff */
[----:B------:R-:W-:Y:S01]  /*11c20*/  FMUL.FTZ R7, R99, R111 ;  /* 0x0000006f63077220 */ /* 0x000fe20000410000 */
[----:B------:R-:W-:Y:S01]  /*11c30*/  SHF.R.U32.HI R15, RZ, 0x8, R148 ;  /* 0x00000008ff0f7819 */ /* 0x000fe20000011694 */
[----:B------:R-:W-:Y:S01]  /*11c40*/  FMUL.FTZ R88, R98, R88 ;  /* 0x0000005862587220 */ /* 0x000fe20000410000 */
[----:B------:R-:W-:Y:S01]  /*11c50*/  LOP3.LUT R14, R149, 0xff, RZ, 0xc0, !PT ;  /* 0x000000ff950e7812 */ /* 0x000fe200078ec0ff */
[C---:B---3--:R-:W-:Y:S01]  /*11c60*/  FMUL.FTZ R10, R0.reuse, R106 ;  /* 0x0000006a000a7220 */ /* 0x048fe20000410000 */
[----:B------:R-:W3:Y:S01]  /*11c70*/  LDSM.16.MT88.4 R148, [R180+0x6000] ;  /* 0x00600000b494783b */ /* 0x000ee20000004200 */
[----:B------:R-:W-:Y:S01]  /*11c80*/  FMUL.FTZ R11, R0, R107 ;  /* 0x0000006b000b7220 */ /* 0x000fe20000410000 */
[-C--:B------:R-:W-:Y:S01]  /*11c90*/  HMMA.16816.F32.BF16 R4, R140, R32.reuse, R4 ;  /* 0x000000208c04723c */ /* 0x080fe20000041804 */
[----:B------:R-:W-:Y:S04]  /*11ca0*/  MUFU.EX2 R205, R102 ;  /* 0x0000006600cd7308 */ /* 0x000fe80000000800 */
[----:B------:R-:W-:Y:S01]  /*11cb0*/  LOP3.LUT R111, R103, 0xff, RZ, 0xc0, !PT ;  /* 0x000000ff676f7812 */ /* 0x000fe200078ec0ff */
[C---:B------:R-:W-:Y:S01]  /*11cc0*/  HMMA.16816.F32.BF16 R8, R144.reuse, R32, R8 ;  /* 0x000000209008723c */ /* 0x040fe20000041808 */
[----:B------:R-:W4:Y:S04]  /*11cd0*/  LDSM.16.MT88.4 R104, [R178+0x6000] ;  /* 0x00600000b268783b */ /* 0x000f280000004200 */
[----:B------:R5:W-:Y:S01]  /*11ce0*/  MUFU.EX2 R209, R20 ;  /* 0x0000001400d17308 */ /* 0x000be20000000800 */
[----:B------:R-:W-:Y:S01]  /*11cf0*/  LOP3.LUT R12, R157, 0xff, RZ, 0xc0, !PT ;  /* 0x000000ff9d0c7812 */ /* 0x000fe200078ec0ff */
[----:B-1----:R-:W-:Y:S01]  /*11d00*/  FMUL.FTZ R16, R100, R112 ;  /* 0x0000007064107220 */ /* 0x002fe20000410000 */
[----:B------:R-:W-:Y:S03]  /*11d10*/  SHF.R.U32.HI R13, RZ, 0x8, R17 ;  /* 0x00000008ff0d7819 */ /* 0x000fe60000011611 */
[----:B------:R-:W-:Y:S04]  /*11d20*/  FFMA.FTZ R32, R22, UR4, -R153 ;  /* 0x0000000416207c23 */ /* 0x000fe80008010899 */
[----:B------:R1:W-:Y:S01]  /*11d30*/  MUFU.EX2 R210, R21 ;  /* 0x0000001500d27308 */ /* 0x0003e20000000800 */
[----:B------:R-:W-:Y:S01]  /*11d40*/  PRMT R161, R161, 0x5410, R15 ;  /* 0x00005410a1a17816 */ /* 0x000fe2000000000f */
[----:B------:R-:W-:Y:S01]  /*11d50*/  FMUL.FTZ R15, R0, R119 ;  /* 0x00000077000f7220 */ /* 0x000fe20000410000 */
[----:B------:R-:W-:Y:S01]  /*11d60*/  PRMT R160, R14, 0x5410, R160 ;  /* 0x000054100ea07816 */ /* 0x000fe200000000a0 */
[----:B------:R-:W-:Y:S01]  /*11d70*/  FMUL.FTZ R14, R0, R118 ;  /* 0x00000076000e7220 */ /* 0x000fe20000410000 */
[----:B------:R-:W-:Y:S01]  /*11d80*/  PRMT R159, R159, 0x5410, R13 ;  /* 0x000054109f9f7816 */ /* 0x000fe2000000000d */
[----:B------:R-:W-:Y:S01]  /*11d90*/  FMUL.FTZ R13, R98, R117 ;  /* 0x00000075620d7220 */ /* 0x000fe20000410000 */
[----:B------:R-:W-:Y:S01]  /*11da0*/  PRMT R158, R12, 0x5410, R158 ;  /* 0x000054100c9e7816 */ /* 0x000fe2000000009e */
[----:B------:R-:W-:Y:S02]  /*11db0*/  FMUL.FTZ R12, R98, R116 ;  /* 0x00000074620c7220 */ /* 0x000fe40000410000 */
[----:B------:R2:W-:Y:S01]  /*11dc0*/  MUFU.EX2 R206, R24 ;  /* 0x0000001800ce7308 */ /* 0x0005e20000000800 */
[----:B------:R-:W-:Y:S01]  /*11dd0*/  FMUL.FTZ R17, R100, R113 ;  /* 0x0000007164117220 */ /* 0x000fe20000410000 */
[----:B------:R-:W-:Y:S01]  /*11de0*/  FFMA.FTZ R112, R26, UR4, -R155 ;  /* 0x000000041a707c23 */ /* 0x000fe2000801089b */
[----:B------:R-:W-:Y:S01]  /*11df0*/  SHF.R.U32.HI R110, RZ, 0x18, R103 ;  /* 0x00000018ff6e7819 */ /* 0x000fe20000011667 */
[----:B------:R-:W-:Y:S01]  /*11e00*/  FFMA.FTZ R113, R27, UR4, -R155 ;  /* 0x000000041b717c23 */ /* 0x000fe2000801089b */
[----:B------:R-:W-:Y:S01]  /*11e10*/  LOP3.LUT R109, R156, 0xff, RZ, 0xc0, !PT ;  /* 0x000000ff9c6d7812 */ /* 0x000fe200078ec0ff */
[-C--:B------:R-:W-:Y:S04]  /*11e20*/  HMMA.16816.F32.BF16 R12, R144, R34.reuse, R12 ;  /* 0x00000022900c723c */ /* 0x080fe8000004180c */
[----:B------:R4:W-:Y:S01]  /*11e30*/  MUFU.EX2 R208, R32 ;  /* 0x0000002000d07308 */ /* 0x0009e20000000800 */
[--C-:B------:R-:W-:Y:S01]  /*11e40*/  FFMA.FTZ R116, R50, UR4, -R153.reuse ;  /* 0x0000000432747c23 */ /* 0x100fe20008010899 */
[--C-:B------:R-:W-:Y:S01]  /*11e50*/  FFMA.FTZ R117, R51, UR4, -R153.reuse ;  /* 0x0000000433757c23 */ /* 0x100fe20008010899 */
[----:B------:R-:W-:Y:S01]  /*11e60*/  FFMA.FTZ R153, R55, UR4, -R153 ;  /* 0x0000000437997c23 */ /* 0x000fe20008010899 */
[C---:B------:R-:W-:Y:S06]  /*11e70*/  HMMA.16816.F32.BF16 R16, R140.reuse, R34, R16 ;  /* 0x000000228c10723c */ /* 0x040fec0000041810 */
[----:B------:R4:W-:Y:S01]  /*11e80*/  MUFU.EX2 R204, R112 ;  /* 0x0000007000cc7308 */ /* 0x0009e20000000800 */
[C---:B-----5:R-:W-:Y:S01]  /*11e90*/  FMUL.FTZ R20, R100.reuse, R120 ;  /* 0x0000007864147220 */ /* 0x060fe20000410000 */
[----:B-1----:R-:W-:Y:S03]  /*11ea0*/  FMUL.FTZ R21, R100, R121 ;  /* 0x0000007964157220 */ /* 0x002fe60000410000 */
[----:B------:R-:W-:Y:S01]  /*11eb0*/  FMUL.FTZ R22, R99, R122 ;  /* 0x0000007a63167220 */ /* 0x000fe20000410000 */
[----:B------:R-:W-:Y:S02]  /*11ec0*/  LOP3.LUT R25, R103, 0xffff, RZ, 0xc0, !PT ;  /* 0x0000ffff67197812 */ /* 0x000fe400078ec0ff */
[----:B------:R-:W-:Y:S01]  /*11ed0*/  SHF.R.U32.HI R26, RZ, 0x10, R103 ;  /* 0x00000010ff1a7819 */ /* 0x000fe20000011667 */
[----:B------:R-:W-:Y:S01]  /*11ee0*/  FMUL.FTZ R33, R98, R125 ;  /* 0x0000007d62217220 */ /* 0x000fe20000410000 */
[----:B--2---:R-:W-:Y:S02]  /*11ef0*/  LOP3.LUT R24, R156, 0xffff, RZ, 0xc0, !PT ;  /* 0x0000ffff9c187812 */ /* 0x004fe400078ec0ff */
[-C--:B---3--:R-:W-:Y:S01]  /*11f00*/  HMMA.16816.F32.BF16 R20, R140, R148.reuse, R20 ;  /* 0x000000948c14723c */ /* 0x088fe20000041814 */
[----:B------:R1:W2:Y:S02]  /*11f10*/  MUFU.EX2 R207, R101 ;  /* 0x0000006500cf7308 */ /* 0x0002a40000000800 */
[----:B----4-:R-:W-:Y:S01]  /*11f20*/  FMUL.FTZ R32, R98, R124 ;  /* 0x0000007c62207220 */ /* 0x010fe20000410000 */
[C---:B------:R-:W-:Y:S01]  /*11f30*/  FMUL.FTZ R34, R0.reuse, R126 ;  /* 0x0000007e00227220 */ /* 0x040fe20000410000 */
[----:B------:R-:W-:Y:S01]  /*11f40*/  FMUL.FTZ R35, R0, R127 ;  /* 0x0000007f00237220 */ /* 0x000fe20000410000 */
[----:B------:R-:W-:Y:S01]  /*11f50*/  SHF.R.U32.HI R108, RZ, 0x8, R25 ;  /* 0x00000008ff6c7819 */ /* 0x000fe20000011619 */
[----:B------:R-:W-:Y:S01]  /*11f60*/  FMUL.FTZ R25, R98, R129 ;  /* 0x0000008162197220 */ /* 0x000fe20000410000 */
[----:B------:R-:W-:Y:S03]  /*11f70*/  LOP3.LUT R103, R26, 0xff, RZ, 0xc0, !PT ;  /* 0x000000ff1a677812 */ /* 0x000fe600078ec0ff */
[----:B------:R3:W-:Y:S01]  /*11f80*/  MUFU.EX2 R203, R113 ;  /* 0x0000007100cb7308 */ /* 0x0007e20000000800 */
[----:B------:R-:W-:Y:S01]  /*11f90*/  SHF.R.U32.HI R102, RZ, 0x8, R24 ;  /* 0x00000008ff667819 */ /* 0x000fe20000011618 */
[C---:B------:R-:W-:Y:S04]  /*11fa0*/  HMMA.16816.F32.BF16 R32, R144.reuse, R148, R32 ;  /* 0x000000949020723c */ /* 0x040fe80000041820 */
[----:B------:R-:W-:Y:S01]  /*11fb0*/  FMUL.FTZ R24, R98, R128 ;  /* 0x0000008062187220 */ /* 0x000fe20000410000 */
[C---:B------:R-:W-:Y:S01]  /*11fc0*/  FMUL.FTZ R26, R0.reuse, R130 ;  /* 0x00000082001a7220 */ /* 0x040fe20000410000 */
[C---:B------:R-:W-:Y:S01]  /*11fd0*/  FMUL.FTZ R27, R0.reuse, R131 ;  /* 0x00000083001b7220 */ /* 0x040fe20000410000 */
[----:B------:R-:W-:Y:S01]  /*11fe0*/  PRMT R112, R111, 0x5410, R108 ;  /* 0x000054106f707816 */ /* 0x000fe2000000006c */
[----:B------:R-:W-:Y:S03]  /*11ff0*/  MUFU.EX2 R172, R116 ;  /* 0x0000007400ac7308 */ /* 0x000fe60000000800 */
[----:B------:R-:W-:Y:S01]  /*12000*/  PRMT R119, R103, 0x5410, R110 ;  /* 0x0000541067777816 */ /* 0x000fe2000000006e */
[----:B------:R-:W-:Y:S01]  /*12010*/  FMUL.FTZ R51, R99, R139 ;  /* 0x0000008b63337220 */ /* 0x000fe20000410000 */
[-C--:B------:R-:W-:Y:S03]  /*12020*/  HMMA.16816.F32.BF16 R24, R144, R150.reuse, R24 ;  /* 0x000000969018723c */ /* 0x080fe60000041818 */
[----:B------:R-:W-:Y:S02]  /*12030*/  PRMT R118, R109, 0x5410, R102 ;  /* 0x000054106d767816 */ /* 0x000fe40000000066 */
[----:B------:R-:W-:Y:S01]  /*12040*/  MUFU.EX2 R173, R117 ;  /* 0x0000007500ad7308 */ /* 0x000fe20000000800 */
[----:B------:R-:W4:Y:S01]  /*12050*/  LDSM.16.MT88.4 R108, [R179+0x6000] ;  /* 0x00600000b36c783b */ /* 0x000f220000004200 */
[C---:B------:R-:W-:Y:S04]  /*12060*/  HMMA.16816.F32.BF16 R68, R140.reuse, R150, R68 ;  /* 0x000000968c44723c */ /* 0x040fe80000041844 */
[--C-:B-1----:R-:W-:Y:S02]  /*12070*/  SHF.R.U32.HI R101, RZ, 0x10, R156.reuse ;  /* 0x00000010ff657819 */ /* 0x102fe4000001169c */
[-C--:B------:R-:W-:Y:S02]  /*12080*/  HMMA.16816.F32.BF16 R72, R140, R104.reuse, R72 ;  /* 0x000000688c48723c */ /* 0x080fe40000041848 */
[----:B------:R-:W-:Y:S03]  /*12090*/  MUFU.EX2 R170, R36 ;  /* 0x0000002400aa7308 */ /* 0x000fe60000000800 */
[----:B------:R-:W-:Y:S01]  /*120a0*/  LOP3.LUT R101, R101, 0xff, RZ, 0xc0, !PT ;  /* 0x000000ff65657812 */ /* 0x000fe200078ec0ff */
[C---:B------:R-:W-:Y:S01]  /*120b0*/  FMUL.FTZ R78, R0.reuse, R78 ;  /* 0x0000004e004e7220 */ /* 0x040fe20000410000 */
[----:B------:R-:W-:Y:S01]  /*120c0*/  FMUL.FTZ R79, R0, R79 ;  /* 0x0000004f004f7220 */ /* 0x000fe20000410000 */
[----:B------:R-:W-:Y:S04]  /*120d0*/  SHF.R.U32.HI R156, RZ, 0x18, R156 ;  /* 0x00000018ff9c7819 */ /* 0x000fe8000001169c */
[----:B------:R-:W-:Y:S01]  /*120e0*/  MUFU.EX2 R139, R39 ;  /* 0x00000027008b7308 */ /* 0x000fe20000000800 */
[--C-:B------:R-:W-:Y:S01]  /*120f0*/  FFMA.FTZ R102, R30, UR4, -R155.reuse ;  /* 0x000000041e667c23 */ /* 0x100fe2000801089b */
[----:B------:R-:W-:Y:S01]  /*12100*/  PRMT R156, R101, 0x5410, R156 ;  /* 0x00005410659c7816 */ /* 0x000fe2000000009c */
[--C-:B------:R-:W-:Y:S01]  /*12110*/  FFMA.FTZ R101, R31, UR4, -R155.reuse ;  /* 0x000000041f657c23 */ /* 0x100fe2000801089b */
[C---:B------:R-:W-:Y:S06]  /*12120*/  HMMA.16816.F32.BF16 R76, R144.reuse, R104, R76 ;  /* 0x00000068904c723c */ /* 0x040fec000004184c */
[----:B------:R1:W-:Y:S01]  /*12130*/  MUFU.EX2 R132, R102 ;  /* 0x0000006600847308 */ /* 0x0003e20000000800 */
[C---:B------:R-:W-:Y:S01]  /*12140*/  FMUL.FTZ R30, R0.reuse, R134 ;  /* 0x00000086001e7220 */ /* 0x040fe20000410000 */
[----:B------:R-:W-:Y:S03]  /*12150*/  FMUL.FTZ R31, R0, R135 ;  /* 0x00000087001f7220 */ /* 0x000fe60000410000 */
[--C-:B------:R-:W-:Y:S01]  /*12160*/  HSET2.LE.AND R103, R112, R193.reuse, PT ;  /* 0x000000c170677233 */ /* 0x100fe20003803000 */
[----:B------:R-:W-:Y:S01]  /*12170*/  FMUL.FTZ R50, R99, R138 ;  /* 0x0000008a63327220 */ /* 0x000fe20000410000 */
[----:B---3--:R-:W3:Y:S03]  /*12180*/  LDSM.16.MT88.4 R112, [R177+0x6800] ;  /* 0x00680000b170783b */ /* 0x008ee60000004200 */
[----:B------:R5:W3:Y:S01]  /*12190*/  MUFU.EX2 R174, R101 ;  /* 0x0000006500ae7308 */ /* 0x000ae20000000800 */
[-C--:B------:R-:W-:Y:S03]  /*121a0*/  HMMA.16816.F32.BF16 R28, R144, R106.reuse, R28 ;  /* 0x0000006a901c723c */ /* 0x080fe6000004181c */
[--C-:B------:R-:W-:Y:S01]  /*121b0*/  FFMA.FTZ R104, R48, UR4, -R152.reuse ;  /* 0x0000000430687c23 */ /* 0x100fe20008010898 */
[----:B------:R-:W-:Y:S01]  /*121c0*/  FFMA.FTZ R105, R49, UR4, -R152 ;  /* 0x0000000431697c23 */ /* 0x000fe20008010898 */
[C---:B------:R-:W-:Y:S01]  /*121d0*/  FMUL.FTZ R48, R100.reuse, R136 ;  /* 0x0000008864307220 */ /* 0x040fe20000410000 */
[C---:B------:R-:W-:Y:S03]  /*121e0*/  HMMA.16816.F32.BF16 R80, R140.reuse, R106, R80 ;  /* 0x0000006a8c50723c */ /* 0x040fe60000041850 */
[----:B------:R-:W-:Y:S02]  /*121f0*/  MUFU.EX2 R175, R104 ;  /* 0x0000006800af7308 */ /* 0x000fe40000000800 */
[----:B------:R-:W-:Y:S01]  /*12200*/  FMUL.FTZ R49, R100, R137 ;  /* 0x0000008964317220 */ /* 0x000fe20000410000 */
[C---:B------:R-:W-:Y:S01]  /*12210*/  FMUL.FTZ R86, R0.reuse, R86 ;  /* 0x0000005600567220 */ /* 0x040fe20000410000 */
[----:B------:R-:W-:Y:S01]  /*12220*/  FMUL.FTZ R87, R0, R87 ;  /* 0x0000005700577220 */ /* 0x000fe20000410000 */
[--C-:B-1----:R-:W-:Y:S05]  /*12230*/  HSET2.LE.AND R102, R160, R193.reuse, PT ;  /* 0x000000c1a0667233 */ /* 0x102fea0003803000 */
[----:B------:R2:W1:Y:S01]  /*12240*/  MUFU.EX2 R200, R105 ;  /* 0x0000006900c87308 */ /* 0x0004620000000800 */
[--C-:B-----5:R-:W-:Y:S01]  /*12250*/  HSET2.LE.AND R101, R161, R193.reuse, PT ;  /* 0x000000c1a1657233 */ /* 0x120fe20003803000 */
[-C--:B----4-:R-:W-:Y:S03]  /*12260*/  HMMA.16816.F32.BF16 R48, R140, R108.reuse, R48 ;  /* 0x0000006c8c30723c */ /* 0x090fe60000041830 */
[----:B------:R-:W-:Y:S01]  /*12270*/  F2FP.BF16.F32.PACK_AB R106, R213, R216 ;  /* 0x000000d8d56a723e */ /* 0x000fe200000010ff */
[----:B------:R-:W-:Y:S01]  /*12280*/  FMUL.FTZ R89, R98, R89 ;  /* 0x0000005962597220 */ /* 0x000fe20000410000 */
[----:B------:R-:W-:Y:S01]  /*12290*/  F2FP.BF16.F32.PACK_AB R107, R211, R212 ;  /* 0x000000d4d36b723e */ /* 0x000fe200000010ff */
[C---:B------:R-:W-:Y:S02]  /*122a0*/  HMMA.16816.F32.BF16 R84, R144.reuse, R108, R84 ;  /* 0x0000006c9054723c */ /* 0x040fe40000041854 */
[----:B------:R4:W5:Y:S03]  /*122b0*/  MUFU.EX2 R171, R37 ;  /* 0x0000002500ab7308 */ /* 0x0009660000000800 */
[C---:B------:R-:W-:Y:S01]  /*122c0*/  FMUL.FTZ R90, R0.reuse, R90 ;  /* 0x0000005a005a7220 */ /* 0x040fe20000410000 */
[----:B------:R-:W-:Y:S01]  /*122d0*/  FMUL.FTZ R91, R0, R91 ;  /* 0x0000005b005b7220 */ /* 0x000fe20000410000 */
[----:B------:R-:W-:Y:S01]  /*122e0*/  LOP3.LUT R106, R101, R106, RZ, 0xc0, !PT ;  /* 0x0000006a656a7212 */ /* 0x000fe200078ec0ff */
[----:B------:R-:W-:Y:S04]  /*122f0*/  FMUL.FTZ R92, R100, R92 ;  /* 0x0000005c645c7220 */ /* 0x000fe80000410000 */
[----:B------:R1:W5:Y:S01]  /*12300*/  MUFU.EX2 R161, R38 ;  /* 0x0000002600a17308 */ /* 0x0003620000000800 */
[----:B------:R-:W-:Y:S01]  /*12310*/  LOP3.LUT R107, R102, R107, RZ, 0xc0, !PT ;  /* 0x0000006b666b7212 */ /* 0x000fe200078ec0ff */
[----:B------:R-:W-:Y:S01]  /*12320*/  FMUL.FTZ R93, R100, R93 ;  /* 0x0000005d645d7220 */ /* 0x000fe20000410000 */
[-C--:B------:R-:W-:Y:S03]  /*12330*/  HMMA.16816.F32.BF16 R88, R144, R110.reuse, R88 ;  /* 0x0000006e9058723c */ /* 0x080fe60000041858 */
[--C-:B------:R-:W-:Y:S01]  /*12340*/  HSET2.LE.AND R101, R119, R193.reuse, PT ;  /* 0x000000c177657233 */ /* 0x100fe20003803000 */
[C---:B------:R-:W-:Y:S01]  /*12350*/  FMUL.FTZ R94, R99.reuse, R94 ;  /* 0x0000005e635e7220 */ /* 0x040fe20000410000 */
[--C-:B------:R-:W-:Y:S01]  /*12360*/  HSET2.LE.AND R102, R118, R193.reuse, PT ;  /* 0x000000c176667233 */ /* 0x100fe20003803000 */
[----:B------:R-:W-:Y:S01]  /*12370*/  FMUL.FTZ R95, R99, R95 ;  /* 0x0000005f635f7220 */ /* 0x000fe20000410000 */
[----:B------:R-:W5:Y:S01]  /*12380*/  LDSM.16.MT88.4 R116, [R180+0x6800] ;  /* 0x00680000b474783b */ /* 0x000f620000004200 */
[----:B--2---:R-:W-:Y:S01]  /*12390*/  F2FP.BF16.F32.PACK_AB R105, R207, R208 ;  /* 0x000000d0cf69723e */ /* 0x004fe200000010ff */
[----:B------:R-:W-:Y:S02]  /*123a0*/  MUFU.EX2 R157, R64 ;  /* 0x00000040009d7308 */ /* 0x000fe40000000800 */
[----:B------:R-:W-:Y:S01]  /*123b0*/  F2FP.BF16.F32.PACK_AB R104, R210, R209 ;  /* 0x000000d1d268723e */ /* 0x000fe200000010ff */
[----:B------:R-:W-:Y:S01]  /*123c0*/  IMAD.WIDE.U32 R122, R163, -0x2daee0ad, RZ ;  /* 0xd2511f53a37a7825 */ /* 0x000fe200078e00ff */
[----:B------:R-:W-:Y:S04]  /*123d0*/  HMMA.16816.F32.BF16 R92, R140, R110, R92 ;  /* 0x0000006e8c5c723c */ /* 0x000fe8000004185c */
[----:B------:R-:W-:Y:S02]  /*123e0*/  F2FP.BF16.F32.PACK_AB R108, R205, R206 ;  /* 0x000000cecd6c723e */ /* 0x000fe400000010ff */
[----:B------:R2:W-:Y:S01]  /*123f0*/  MUFU.EX2 R138, R40 ;  /* 0x00000028008a7308 */ /* 0x0005e20000000800 */
[----:B------:R-:W-:Y:S01]  /*12400*/  LOP3.LUT R105, R101, R105, RZ, 0xc0, !PT ;  /* 0x0000006965697212 */ /* 0x000fe200078ec0ff */
[----:B------:R-:W-:Y:S03]  /*12410*/  FFMA.FTZ R100, R100, R235, R230 ;  /* 0x000000eb64647223 */ /* 0x000fe600000100e6 */
[----:B------:R-:W-:Y:S02]  /*12420*/  LOP3.LUT R104, R103, R104, RZ, 0xc0, !PT ;  /* 0x0000006867687212 */ /* 0x000fe400078ec0ff */
[--C-:B------:R-:W-:Y:S01]  /*12430*/  HSET2.LE.AND R36, R159, R193.reuse, PT ;  /* 0x000000c19f247233 */ /* 0x100fe20003803000 */
[----:B------:R-:W-:Y:S01]  /*12440*/  IMAD.WIDE.U32 R120, R167, -0x2daee0ad, RZ ;  /* 0xd2511f53a7787825 */ /* 0x000fe200078e00ff */
[--C-:B------:R-:W-:Y:S01]  /*12450*/  HSET2.LE.AND R101, R158, R193.reuse, PT ;  /* 0x000000c19e657233 */ /* 0x100fe20003803000 */
[----:B------:R-:W-:Y:S02]  /*12460*/  MUFU.EX2 R150, R65 ;  /* 0x0000004100967308 */ /* 0x000fe40000000800 */
[-C--:B---3--:R-:W-:Y:S05]  /*12470*/  HMMA.16816.F32.BF16 R4, R104, R112.reuse, R4 ;  /* 0x000000706804723c */ /* 0x088fea0000041804 */
[--C-:B------:R-:W-:Y:S01]  /*12480*/  HSET2.LE.AND R103, R156, R193.reuse, PT ;  /* 0x000000c19c677233 */ /* 0x100fe20003803000 */
[----:B------:R-:W-:Y:S01]  /*12490*/  IMAD.WIDE.U32 R124, R169, -0x2daee0ad, RZ ;  /* 0xd2511f53a97c7825 */ /* 0x000fe200078e00ff */
[----:B------:R-:W-:Y:S01]  /*124a0*/  LOP3.LUT R108, R102, R108, RZ, 0xc0, !PT ;  /* 0x0000006c666c7212 */ /* 0x000fe200078ec0ff */
[----:B------:R-:W3:Y:S03]  /*124b0*/  MUFU.EX2 R137, R41 ;  /* 0x0000002900897308 */ /* 0x000ee60000000800 */
[----:B----4-:R-:W-:Y:S01]  /*124c0*/  F2FP.BF16.F32.PACK_AB R37, R202, R201 ;  /* 0x000000c9ca25723e */ /* 0x010fe200000010ff */
[----:B------:R-:W-:Y:S01]  /*124d0*/  FFMA.FTZ R99, R99, R242, R228 ;  /* 0x000000f263637223 */ /* 0x000fe200000100e4 */
[----:B------:R-:W-:Y:S01]  /*124e0*/  F2FP.BF16.F32.PACK_AB R102, R174, R132 ;  /* 0x00000084ae66723e */ /* 0x000fe200000010ff */
[----:B------:R-:W-:Y:S01]  /*124f0*/  FFMA.FTZ R98, R98, R243, R218 ;  /* 0x000000f362627223 */ /* 0x000fe200000100da */
[----:B------:R-:W-:Y:S03]  /*12500*/  F2FP.BF16.F32.PACK_AB R109, R203, R204 ;  /* 0x000000cccb6d723e */ /* 0x000fe600000010ff */
[----:B------:R-:W-:Y:S01]  /*12510*/  MUFU.EX2 R136, R42 ;  /* 0x0000002a00887308 */ /* 0x000fe20000000800 */
[----:B------:R-:W-:Y:S01]  /*12520*/  LOP3.LUT R110, R36, R37, RZ, 0xc0, !PT ;  /* 0x00000025246e7212 */ /* 0x000fe200078ec0ff */
[----:B------:R-:W-:Y:S01]  /*12530*/  IMAD.WIDE.U32 R36, R165, -0x2daee0ad, RZ ;  /* 0xd2511f53a5247825 */ /* 0x000fe200078e00ff */
[----:B------:R-:W-:Y:S02]  /*12540*/  LOP3.LUT R109, R103, R109, RZ, 0xc0, !PT ;  /* 0x0000006d676d7212 */ /* 0x000fe400078ec0ff */
[----:B------:R-:W-:Y:S01]  /*12550*/  LOP3.LUT R111, R101, R102, RZ, 0xc0, !PT ;  /* 0x00000066656f7212 */ /* 0x000fe200078ec0ff */
[----:B------:R-:W-:Y:S01]  /*12560*/  FFMA.FTZ R0, R0, R244, R214 ;  /* 0x000000f400007223 */ /* 0x000fe200000100d6 */
[----:B------:R-:W-:Y:S03]  /*12570*/  LOP3.LUT R101, R37, UR9, R164, 0x96, !PT ;  /* 0x0000000925657c12 */ /* 0x000fe6000f8e96a4 */
[----:B------:R-:W-:Y:S01]  /*12580*/  MUFU.EX2 R149, R66 ;  /* 0x0000004200957308 */ /* 0x000fe20000000800 */
[----:B------:R-:W-:Y:S01]  /*12590*/  LOP3.LUT R102, R123, UR5, R36, 0x96, !PT ;  /* 0x000000057b667c12 */ /* 0x000fe2000f8e9624 */
[----:B------:R-:W-:Y:S01]  /*125a0*/  FADD.FTZ R0, R215, R0 ;  /* 0x00000000d7007221 */ /* 0x000fe20000010000 */
[----:B-1----:R-:W1:Y:S01]  /*125b0*/  LDSM.16.MT88.4 R36, [R178+0x6800] ;  /* 0x00680000b224783b */ /* 0x002e620000004200 */
[C---:B------:R-:W-:Y:S06]  /*125c0*/  HMMA.16816.F32.BF16 R8, R108.reuse, R112, R8 ;  /* 0x000000706c08723c */ /* 0x040fec0000041808 */
[----:B------:R4:W-:Y:S05]  /*125d0*/  MUFU.EX2 R148, R67 ;  /* 0x0000004300947308 */ /* 0x0009ea0000000800 */
[----:B------:R-:W-:Y:S01]  /*125e0*/  IMAD.WIDE.U32 R102, R102, -0x326172a9, RZ ;  /* 0xcd9e8d5766667825 */ /* 0x000fe200078e00ff */
[-C--:B------:R-:W-:Y:S03]  /*125f0*/  HMMA.16816.F32.BF16 R12, R108, R114.reuse, R12 ;  /* 0x000000726c0c723c */ /* 0x080fe6000004180c */
[----:B--2---:R-:W-:Y:S03]  /*12600*/  LOP3.LUT R40, R125, UR5, R120, 0x96, !PT ;  /* 0x000000057d287c12 */ /* 0x004fe6000f8e9678 */
[C---:B------:R-:W-:Y:S01]  /*12610*/  HMMA.16816.F32.BF16 R16, R104.reuse, R114, R16 ;  /* 0x000000726810723c */ /* 0x040fe20000041810 */
[----:B------:R-:W-:Y:S04]  /*12620*/  MUFU.EX2 R146, R54 ;  /* 0x0000003600927308 */ /* 0x000fe80000000800 */
[----:B------:R-:W-:Y:S01]  /*12630*/  IMAD.WIDE.U32 R112, R101, -0x326172a9, RZ ;  /* 0xcd9e8d5765707825 */ /* 0x000fe200078e00ff */
[-C--:B-----5:R-:W-:Y:S01]  /*12640*/  HMMA.16816.F32.BF16 R20, R104, R116.reuse, R20 ;  /* 0x000000746814723c */ /* 0x0a0fe20000041814 */
[----:B----4-:R-:W-:Y:S04]  /*12650*/  LDSM.16.MT88.4 R64, [R180+0x7000] ;  /* 0x00700000b440783b */ /* 0x010fe80000004200 */
[----:B------:R-:W-:Y:S01]  /*12660*/  MUFU.EX2 R140, R62 ;  /* 0x0000003e008c7308 */ /* 0x000fe20000000800 */
[----:B------:R-:W-:Y:S01]  /*12670*/  FFMA.FTZ R101, R43, UR4, -R155 ;  /* 0x000000042b657c23 */ /* 0x000fe2000801089b */
[C---:B------:R-:W-:Y:S04]  /*12680*/  HMMA.16816.F32.BF16 R32, R108.reuse, R116, R32 ;  /* 0x000000746c20723c */ /* 0x040fe80000041820 */
[----:B------:R-:W-:Y:S02]  /*12690*/  LOP3.LUT R121, R121, UR9, R166, 0x96, !PT ;  /* 0x0000000979797c12 */ /* 0x000fe4000f8e96a6 */
[-C--:B------:R-:W-:Y:S02]  /*126a0*/  HMMA.16816.F32.BF16 R24, R108, R118.reuse, R24 ;  /* 0x000000766c18723c */ /* 0x080fe40000041818 */
[----:B------:R2:W4:Y:S03]  /*126b0*/  MUFU.EX2 R160, R101 ;  /* 0x0000006500a07308 */ /* 0x0005260000000800 */
[----:B------:R-:W-:Y:S01]  /*126c0*/  LOP3.LUT R123, R113, UR8, R162, 0x96, !PT ;  /* 0x00000008717b7c12 */ /* 0x000fe2000f8e96a2 */
[C---:B------:R-:W-:Y:S06]  /*126d0*/  HMMA.16816.F32.BF16 R68, R104.reuse, R118, R68 ;  /* 0x000000766844723c */ /* 0x040fec0000041844 */
[----:B------:R5:W-:Y:S01]  /*126e0*/  MUFU.EX2 R159, R44 ;  /* 0x0000002c009f7308 */ /* 0x000be20000000800 */
[C---:B------:R-:W-:Y:S01]  /*126f0*/  LOP3.LUT R113, R102.reuse, 0xffff, RZ, 0xc0, !PT ;  /* 0x0000ffff66717812 */ /* 0x040fe200078ec0ff */
[-C--:B-1----:R-:W-:Y:S03]  /*12700*/  HMMA.16816.F32.BF16 R72, R104, R36.reuse, R72 ;  /* 0x000000246848723c */ /* 0x082fe60000041848 */
[--C-:B------:R-:W-:Y:S03]  /*12710*/  SHF.R.U32.HI R114, RZ, 0x10, R102.reuse ;  /* 0x00000010ff727819 */ /* 0x100fe60000011666 */
[C---:B------:R-:W-:Y:S02]  /*12720*/  HMMA.16816.F32.BF16 R76, R108.reuse, R36, R76 ;  /* 0x000000246c4c723c */ /* 0x040fe4000004184c */
[----:B------:R1:W-:Y:S03]  /*12730*/  MUFU.EX2 R158, R45 ;  /* 0x0000002d009e7308 */ /* 0x0003e60000000800 */
[----:B------:R-:W-:Y:S01]  /*12740*/  LOP3.LUT R120, R102, 0xff, RZ, 0xc0, !PT ;  /* 0x000000ff66787812 */ /* 0x000fe200078ec0ff */
[-C--:B------:R-:W-:Y:S06]  /*12750*/  HMMA.16816.F32.BF16 R28, R108, R38.reuse, R28 ;  /* 0x000000266c1c723c */ /* 0x080fec000004181c */
[----:B------:R3:W-:Y:S01]  /*12760*/  MUFU.EX2 R151, R46 ;  /* 0x0000002e00977308 */ /* 0x0007e20000000800 */
[----:B------:R-:W-:Y:S04]  /*12770*/  SHF.R.U32.HI R115, RZ, 0x18, R102 ;  /* 0x00000018ff737819 */ /* 0x000fe80000011666 */
[----:B------:R-:W-:Y:S01]  /*12780*/  IMAD.WIDE.U32 R40, R40, -0x326172a9, RZ ;  /* 0xcd9e8d5728287825 */ /* 0x000fe200078e00ff */
[----:B------:R-:W-:Y:S01]  /*12790*/  SHF.R.U32.HI R43, RZ, 0x8, R113 ;  /* 0x00000008ff2b7819 */ /* 0x000fe20000011671 */
[C---:B------:R-:W-:Y:S03]  /*127a0*/  HMMA.16816.F32.BF16 R80, R104.reuse, R38, R80 ;  /* 0x000000266850723c */ /* 0x040fe60000041850 */
[----:B------:R-:W-:Y:S01]  /*127b0*/  MUFU.EX2 R145, R56 ;  /* 0x0000003800917308 */ /* 0x000fe20000000800 */
[----:B------:R-:W-:Y:S01]  /*127c0*/  LOP3.LUT R42, R114, 0xff, RZ, 0xc0, !PT ;  /* 0x000000ff722a7812 */ /* 0x000fe200078ec0ff */
[----:B------:R-:W-:Y:S01]  /*127d0*/  IMAD.WIDE.U32 R126, R121, -0x326172a9, RZ ;  /* 0xcd9e8d57797e7825 */ /* 0x000fe200078e00ff */
[----:B------:R-:W-:Y:S02]  /*127e0*/  LOP3.LUT R112, R103, UR17, R112, 0x96, !PT ;  /* 0x0000001167707c12 */ /* 0x000fe4000f8e9670 */
[--C-:B------:R-:W-:Y:S03]  /*127f0*/  SHF.R.U32.HI R103, RZ, 0x10, R40.reuse ;  /* 0x00000010ff677819 */ /* 0x100fe60000011628 */
[C---:B------:R-:W-:Y:S02]  /*12800*/  LOP3.LUT R102, R40.reuse, 0xffff, RZ, 0xc0, !PT ;  /* 0x0000ffff28667812 */ /* 0x040fe400078ec0ff */
[----:B------:R-:W-:Y:S01]  /*12810*/  MUFU.EX2 R141, R60 ;  /* 0x0000003c008d7308 */ /* 0x000fe20000000800 */
[----:B------:R-:W-:Y:S02]  /*12820*/  LOP3.LUT R116, R40, 0xff, RZ, 0xc0, !PT ;  /* 0x000000ff28747812 */ /* 0x000fe400078ec0ff */
[----:B------:R-:W-:Y:S02]  /*12830*/  SHF.R.U32.HI R113, RZ, 0x18, R40 ;  /* 0x00000018ff717819 */ /* 0x000fe40000011628 */
[----:B--2---:R-:W-:Y:S02]  /*12840*/  LOP3.LUT R101, R41, UR17, R126, 0x96, !PT ;  /* 0x0000001129657c12 */ /* 0x004fe4000f8e967e */
[----:B------:R-:W-:Y:S03]  /*12850*/  PRMT R120, R120, 0x5410, R43 ;  /* 0x0000541078787816 */ /* 0x000fe6000000002b */
[----:B------:R-:W-:Y:S01]  /*12860*/  MUFU.EX2 R144, R57 ;  /* 0x0000003900907308 */ /* 0x000fe20000000800 */
[----:B------:R-:W-:Y:S02]  /*12870*/  PRMT R115, R42, 0x5410, R115 ;  /* 0x000054102a737816 */ /* 0x000fe40000000073 */
[----:B------:R-:W2:Y:S01]  /*12880*/  LDSM.16.MT88.4 R40, [R179+0x6800] ;  /* 0x00680000b328783b */ /* 0x000ea20000004200 */
[----:B-----5:R-:W-:Y:S01]  /*12890*/  LOP3.LUT R44, R103, 0xff, RZ, 0xc0, !PT ;  /* 0x000000ff672c7812 */ /* 0x020fe200078ec0ff */
[--C-:B------:R-:W-:Y:S01]  /*128a0*/  FFMA.FTZ R103, R47, UR4, -R155.reuse ;  /* 0x000000042f677c23 */ /* 0x100fe2000801089b */
[----:B------:R-:W-:Y:S01]  /*128b0*/  SHF.R.U32.HI R102, RZ, 0x8, R102 ;  /* 0x00000008ff667819 */ /* 0x000fe20000011666 */
[----:B------:R-:W-:Y:S01]  /*128c0*/  FFMA.FTZ R155, R63, UR4, -R155 ;  /* 0x000000043f9b7c23 */ /* 0x000fe2000801089b */
[----:B------:R-:W-:Y:S02]  /*128d0*/  PRMT R114, R44, 0x5410, R113 ;  /* 0x000054102c727816 */ /* 0x000fe40000000071 */
[----:B------:R5:W4:Y:S01]  /*128e0*/  MUFU.EX2 R156, R103 ;  /* 0x00000067009c7308 */ /* 0x000b220000000800 */
[----:B------:R-:W-:Y:S02]  /*128f0*/  LOP3.LUT R37, R112, 0xffff, RZ, 0xc0, !PT ;  /* 0x0000ffff70257812 */ /* 0x000fe400078ec0ff */
[----:B------:R-:W-:Y:S02]  /*12900*/  SHF.R.U32.HI R44, RZ, 0x10, R112 ;  /* 0x00000010ff2c7819 */ /* 0x000fe40000011670 */
[C---:B------:R-:W-:Y:S02]  /*12910*/  LOP3.LUT R36, R101.reuse, 0xffff, RZ, 0xc0, !PT ;  /* 0x0000ffff65247812 */ /* 0x040fe400078ec0ff */
[----:B------:R-:W-:Y:S03]  /*12920*/  PRMT R116, R116, 0x5410, R102 ;  /* 0x0000541074747816 */ /* 0x000fe60000000066 */
[----:B------:R-:W-:Y:S01]  /*12930*/  MUFU.EX2 R143, R58 ;  /* 0x0000003a008f7308 */ /* 0x000fe20000000800 */
[----:B-1----:R-:W-:Y:S02]  /*12940*/  SHF.R.U32.HI R45, RZ, 0x8, R37 ;  /* 0x00000008ff2d7819 */ /* 0x002fe40000011625 */
[----:B------:R-:W-:Y:S02]  /*12950*/  LOP3.LUT R102, R112, 0xff, RZ, 0xc0, !PT ;  /* 0x000000ff70667812 */ /* 0x000fe400078ec0ff */
[----:B---3--:R-:W-:Y:S02]  /*12960*/  SHF.R.U32.HI R46, RZ, 0x10, R101 ;  /* 0x00000010ff2e7819 */ /* 0x008fe40000011665 */
[----:B------:R-:W-:Y:S03]  /*12970*/  LOP3.LUT R47, R101, 0xff, RZ, 0xc0, !PT ;  /* 0x000000ff652f7812 */ /* 0x000fe600078ec0ff */
[----:B------:R-:W-:Y:S01]  /*12980*/  MUFU.EX2 R153, R153 ;  /* 0x0000009900997308 */ /* 0x000fe20000000800 */
[----:B------:R-:W-:Y:S02]  /*12990*/  LOP3.LUT R44, R44, 0xff, RZ, 0xc0, !PT ;  /* 0x000000ff2c2c7812 */ /* 0x000fe400078ec0ff */
[----:B------:R-:W-:Y:S02]  /*129a0*/  SHF.R.U32.HI R112, RZ, 0x18, R112 ;  /* 0x00000018ff707819 */ /* 0x000fe40000011670 */
[----:B------:R-:W-:Y:S02]  /*129b0*/  SHF.R.U32.HI R37, RZ, 0x8, R36 ;  /* 0x00000008ff257819 */ /* 0x000fe40000011624 */
[----:B-----5:R-:W-:Y:S03]  /*129c0*/  PRMT R103, R102, 0x5410, R45 ;  /* 0x0000541066677816 */ /* 0x020fe6000000002d */
[----:B------:R-:W-:Y:S01]  /*129d0*/  MUFU.EX2 R142, R59 ;  /* 0x0000003b008e7308 */ /* 0x000fe20000000800 */
[----:B------:R-:W-:Y:S02]  /*129e0*/  LOP3.LUT R36, R46, 0xff, RZ, 0xc0, !PT ;  /* 0x000000ff2e247812 */ /* 0x000fe400078ec0ff */
[----:B------:R-:W-:Y:S02]  /*129f0*/  PRMT R112, R44, 0x5410, R112 ;  /* 0x000054102c707816 */ /* 0x000fe40000000070 */
[----:B------:R-:W-:Y:S02]  /*12a00*/  PRMT R102, R47, 0x5410, R37 ;  /* 0x000054102f667816 */ /* 0x000fe40000000025 */
[----:B------:R-:W1:Y:S01]  /*12a10*/  LDSM.16.MT88.4 R44, [R177+0x7000] ;  /* 0x00700000b12c783b */ /* 0x000e620000004200 */
[----:B------:R-:W-:Y:S02]  /*12a20*/  SHF.R.U32.HI R101, RZ, 0x18, R101 ;  /* 0x00000018ff657819 */ /* 0x000fe40000011665 */
[----:B------:R-:W-:Y:S01]  /*12a30*/  MUFU.EX2 R154, R154 ;  /* 0x0000009a009a7308 */ /* 0x000fe20000000800 */
[-C--:B--2---:R-:W-:Y:S03]  /*12a40*/  HMMA.16816.F32.BF16 R48, R104, R40.reuse, R48 ;  /* 0x000000286830723c */ /* 0x084fe60000041830 */
[----:B------:R-:W-:Y:S01]  /*12a50*/  PRMT R113, R36, 0x5410, R101 ;  /* 0x0000541024717816 */ /* 0x000fe20000000065 */
[--C-:B------:R-:W-:Y:S01]  /*12a60*/  FFMA.FTZ R101, R52, UR4, -R152.reuse ;  /* 0x0000000434657c23 */ /* 0x100fe20008010898 */
[--C-:B------:R-:W-:Y:S01]  /*12a70*/  HSET2.LE.AND R39, R115, R193.reuse, PT ;  /* 0x000000c173277233 */ /* 0x100fe20003803000 */
[C---:B------:R-:W-:Y:S03]  /*12a80*/  HMMA.16816.F32.BF16 R84, R108.reuse, R40, R84 ;  /* 0x000000286c54723c */ /* 0x040fe60000041854 */
[----:B------:R-:W-:Y:S02]  /*12a90*/  MUFU.EX2 R155, R155 ;  /* 0x0000009b009b7308 */ /* 0x000fe40000000800 */
[--C-:B------:R-:W-:Y:S01]  /*12aa0*/  HSET2.LE.AND R38, R120, R193.reuse, PT ;  /* 0x000000c178267233 */ /* 0x100fe20003803000 */
[-C--:B------:R-:W-:Y:S07]  /*12ab0*/  HMMA.16816.F32.BF16 R88, R108, R42.reuse, R88 ;  /* 0x0000002a6c58723c */ /* 0x080fee0000041858 */
[----:B------:R2:W-:Y:S01]  /*12ac0*/  MUFU.EX2 R147, R101 ;  /* 0x0000006500937308 */ /* 0x0005e20000000800 */
[----:B------:R-:W-:Y:S01]  /*12ad0*/  F2FP.BF16.F32.PACK_AB R36, R200, R175 ;  /* 0x000000afc824723e */ /* 0x000fe200000010ff */
[----:B------:R-:W-:Y:S04]  /*12ae0*/  HMMA.16816.F32.BF16 R92, R104, R42, R92 ;  /* 0x0000002a685c723c */ /* 0x000fe8000004185c */
[----:B------:R-:W-:Y:S01]  /*12af0*/  F2FP.BF16.F32.PACK_AB R37, R173, R172 ;  /* 0x000000acad25723e */ /* 0x000fe200000010ff */
[----:B------:R-:W-:Y:S01]  /*12b00*/  FFMA.FTZ R152, R53, UR4, -R152 ;  /* 0x0000000435987c23 */ /* 0x000fe20008010898 */
[----:B------:R-:W-:Y:S02]  /*12b10*/  LOP3.LUT R38, R38, R36, RZ, 0xc0, !PT ;  /* 0x0000002426267212 */ /* 0x000fe400078ec0ff */
[----:B------:R-:W-:Y:S03]  /*12b20*/  LOP3.LUT R39, R39, R37, RZ, 0xc0, !PT ;  /* 0x0000002527277212 */ /* 0x000fe600078ec0ff */
[----:B------:R-:W3:Y:S01]  /*12b30*/  MUFU.EX2 R152, R152 ;  /* 0x0000009800987308 */ /* 0x000ee20000000800 */
[--C-:B------:R-:W-:Y:S02]  /*12b40*/  HSET2.LE.AND R36, R103, R193.reuse, PT ;  /* 0x000000c167247233 */ /* 0x100fe40003803000 */
[--C-:B------:R-:W-:Y:S02]  /*12b50*/  HSET2.LE.AND R40, R112, R193.reuse, PT ;  /* 0x000000c170287233 */ /* 0x100fe40003803000 */
[----:B------:R-:W-:Y:S02]  /*12b60*/  F2FP.BF16.F32.PACK_AB R37, R171, R170 ;  /* 0x000000aaab25723e */ /* 0x000fe400000010ff */
[--C-:B------:R-:W-:Y:S02]  /*12b70*/  HSET2.LE.AND R52, R102, R193.reuse, PT ;  /* 0x000000c166347233 */ /* 0x100fe40003803000 */
[----:B------:R-:W-:Y:S02]  /*12b80*/  F2FP.BF16.F32.PACK_AB R41, R139, R161 ;  /* 0x000000a18b29723e */ /* 0x000fe400000010ff */
[----:B------:R-:W-:Y:S02]  /*12b90*/  F2FP.BF16.F32.PACK_AB R53, R137, R138 ;  /* 0x0000008a8935723e */ /* 0x000fe400000010ff */
[----:B------:R-:W-:Y:S02]  /*12ba0*/  LOP3.LUT R36, R36, R37, RZ, 0xc0, !PT ;  /* 0x0000002524247212 */ /* 0x000fe400078ec0ff */
[----:B------:R-:W-:Y:S02]  /*12bb0*/  LOP3.LUT R37, R40, R41, RZ, 0xc0, !PT ;  /* 0x0000002928257212 */ /* 0x000fe400078ec0ff */
[----:B------:R-:W-:Y:S02]  /*12bc0*/  LOP3.LUT R40, R52, R53, RZ, 0xc0, !PT ;  /* 0x0000003534287212 */ /* 0x000fe400078ec0ff */
[--C-:B------:R-:W-:Y:S02]  /*12bd0*/  HSET2.LE.AND R41, R113, R193.reuse, PT ;  /* 0x000000c171297233 */ /* 0x100fe40003803000 */
[--C-:B------:R-:W-:Y:S01]  /*12be0*/  HSET2.LE.AND R102, R114, R193.reuse, PT ;  /* 0x000000c172667233 */ /* 0x100fe20003803000 */
[-C--:B-1----:R-:W-:Y:S01]  /*12bf0*/  HMMA.16816.F32.BF16 R4, R36, R44.reuse, R4 ;  /* 0x0000002c2404723c */ /* 0x082fe20000041804 */
[----:B------:R-:W-:Y:S04]  /*12c00*/  LDSM.16.MT88.4 R112, [R177+0x7800] ;  /* 0x00780000b170783b */ /* 0x000fe80000004200 */
[--C-:B------:R-:W-:Y:S02]  /*12c10*/  HSET2.LE.AND R53, R116, R193.reuse, PT ;  /* 0x000000c174357233 */ /* 0x100fe40003803000 */
[----:B----4-:R-:W-:Y:S04]  /*12c20*/  F2FP.BF16.F32.PACK_AB R52, R160, R136 ;  /* 0x00000088a034723e */ /* 0x010fe800000010ff */
[----:B------:R-:W-:Y:S02]  /*12c30*/  F2FP.BF16.F32.PACK_AB R103, R156, R151 ;  /* 0x000000979c67723e */ /* 0x000fe400000010ff */
[----:B--2---:R-:W-:Y:S02]  /*12c40*/  F2FP.BF16.F32.PACK_AB R101, R158, R159 ;  /* 0x0000009f9e65723e */ /* 0x004fe400000010ff */
[----:B------:R-:W-:Y:S02]  /*12c50*/  LOP3.LUT R41, R41, R52, RZ, 0xc0, !PT ;  /* 0x0000003429297212 */ /* 0x000fe400078ec0ff */
[----:B------:R-:W-:Y:S01]  /*12c60*/  LOP3.LUT R42, R53, R101, RZ, 0xc0, !PT ;  /* 0x00000065352a7212 */ /* 0x000fe200078ec0ff */
[----:B------:R-:W-:Y:S01]  /*12c70*/  IMAD.WIDE.U32 R52, R123, -0x2daee0ad, RZ ;  /* 0xd2511f537b347825 */ /* 0x000fe200078e00ff */
[----:B------:R-:W-:Y:S02]  /*12c80*/  LOP3.LUT R43, R102, R103, RZ, 0xc0, !PT ;  /* 0x00000067662b7212 */ /* 0x000fe400078ec0ff */
[----:B------:R-:W-:Y:S02]  /*12c90*/  LOP3.LUT R101, R127, UR8, R168, 0x96, !PT ;  /* 0x000000087f657c12 */ /* 0x000fe4000f8e96a8 */
[----:B------:R-:W-:Y:S02]  /*12ca0*/  LOP3.LUT R102, R53, UR18, R122, 0x96, !PT ;  /* 0x0000001235667c12 */ /* 0x000fe4000f8e967a */
[C---:B------:R-:W-:Y:S01]  /*12cb0*/  LOP3.LUT R103, R52.reuse, 0xffff, RZ, 0xc0, !PT ;  /* 0x0000ffff34677812 */ /* 0x040fe200078ec0ff */
[C---:B------:R-:W-:Y:S04]  /*12cc0*/  HMMA.16816.F32.BF16 R8, R40.reuse, R44, R8 ;  /* 0x0000002c2808723c */ /* 0x040fe80000041808 */
[--C-:B------:R-:W-:Y:S02]  /*12cd0*/  SHF.R.U32.HI R105, RZ, 0x10, R52.reuse ;  /* 0x00000010ff697819 */ /* 0x100fe40000011634 */
[-C--:B------:R-:W-:Y:S05]  /*12ce0*/  HMMA.16816.F32.BF16 R12, R40, R46.reuse, R12 ;  /* 0x0000002e280c723c */ /* 0x080fea000004180c */
[----:B------:R-:W-:Y:S01]  /*12cf0*/  LOP3.LUT R107, R52, 0xff, RZ, 0xc0, !PT ;  /* 0x000000ff346b7812 */ /* 0x000fe200078ec0ff */
[C---:B------:R-:W-:Y:S05]  /*12d00*/  HMMA.16816.F32.BF16 R16, R36.reuse, R46, R16 ;  /* 0x0000002e2410723c */ /* 0x040fea0000041810 */
[----:B------:R-:W-:Y:S01]  /*12d10*/  SHF.R.U32.HI R106, RZ, 0x18, R52 ;  /* 0x00000018ff6a7819 */ /* 0x000fe20000011634 */
[-C--:B------:R-:W-:Y:S01]  /*12d20*/  HMMA.16816.F32.BF16 R20, R36, R64.reuse, R20 ;  /* 0x000000402414723c */ /* 0x080fe20000041814 */
[----:B------:R-:W1:Y:S04]  /*12d30*/  LDSM.16.MT88.4 R52, [R178+0x7000] ;  /* 0x00700000b234783b */ /* 0x000e680000004200 */
[----:B------:R-:W-:Y:S01]  /*12d40*/  IMAD.WIDE.U32 R44, R101, -0x2daee0ad, RZ ;  /* 0xd2511f53652c7825 */ /* 0x000fe200078e00ff */
[C---:B------:R-:W-:Y:S05]  /*12d50*/  HMMA.16816.F32.BF16 R32, R40.reuse, R64, R32 ;  /* 0x000000402820723c */ /* 0x040fea0000041820 */
[C---:B------:R-:W-:Y:S01]  /*12d60*/  LOP3.LUT R47, R44.reuse, 0xffff, RZ, 0xc0, !PT ;  /* 0x0000ffff2c2f7812 */ /* 0x040fe200078ec0ff */
[-C--:B------:R-:W-:Y:S05]  /*12d70*/  HMMA.16816.F32.BF16 R24, R40, R66.reuse, R24 ;  /* 0x000000422818723c */ /* 0x080fea0000041818 */
[----:B------:R-:W-:Y:S01]  /*12d80*/  LOP3.LUT R101, R45, UR18, R124, 0x96, !PT ;  /* 0x000000122d657c12 */ /* 0x000fe2000f8e967c */
[C---:B------:R-:W-:Y:S05]  /*12d90*/  HMMA.16816.F32.BF16 R68, R36.reuse, R66, R68 ;  /* 0x000000422444723c */ /* 0x040fea0000041844 */
[----:B------:R-:W-:Y:S02]  /*12da0*/  SHF.R.U32.HI R46, RZ, 0x8, R103 ;  /* 0x00000008ff2e7819 */ /* 0x000fe40000011667 */
[----:B------:R-:W-:Y:S04]  /*12db0*/  LOP3.LUT R45, R105, 0xff, RZ, 0xc0, !PT ;  /* 0x000000ff692d7812 */ /* 0x000fe800078ec0ff */
[--C-:B------:R-:W-:Y:S02]  /*12dc0*/  SHF.R.U32.HI R104, RZ, 0x10, R44.reuse ;  /* 0x00000010ff687819 */ /* 0x100fe4000001162c */
[----:B------:R-:W-:Y:S02]  /*12dd0*/  LOP3.LUT R108, R44, 0xff, RZ, 0xc0, !PT ;  /* 0x000000ff2c6c7812 */ /* 0x000fe400078ec0ff */
[----:B------:R-:W-:Y:S02]  /*12de0*/  SHF.R.U32.HI R103, RZ, 0x18, R44 ;  /* 0x00000018ff677819 */ /* 0x000fe4000001162c */
[----:B------:R-:W-:Y:S02]  /*12df0*/  PRMT R107, R107, 0x5410, R46 ;  /* 0x000054106b6b7816 */ /* 0x000fe4000000002e */
[----:B------:R-:W-:Y:S02]  /*12e00*/  PRMT R106, R45, 0x5410, R106 ;  /* 0x000054102d6a7816 */ /* 0x000fe4000000006a */
[----:B------:R-:W-:Y:S01]  /*12e10*/  SHF.R.U32.HI R46, RZ, 0x8, R47 ;  /* 0x00000008ff2e7819 */ /* 0x000fe2000001162f */
[-C--:B-1----:R-:W-:Y:S03]  /*12e20*/  HMMA.16816.F32.BF16 R72, R36, R52.reuse, R72 ;  /* 0x000000342448723c */ /* 0x082fe60000041848 */
[----:B------:R-:W-:Y:S02]  /*12e30*/  LOP3.LUT R44, R102, 0xffff, RZ, 0xc0, !PT ;  /* 0x0000ffff662c7812 */ /* 0x000fe400078ec0ff */
[----:B------:R-:W-:Y:S01]  /*12e40*/  LOP3.LUT R45, R104, 0xff, RZ, 0xc0, !PT ;  /* 0x000000ff682d7812 */ /* 0x000fe200078ec0ff */
[C---:B------:R-:W-:Y:S05]  /*12e50*/  HMMA.16816.F32.BF16 R76, R40.reuse, R52, R76 ;  /* 0x00000034284c723c */ /* 0x040fea000004184c */
[----:B------:R-:W-:Y:S01]  /*12e60*/  SHF.R.U32.HI R56, RZ, 0x8, R44 ;  /* 0x00000008ff387819 */ /* 0x000fe2000001162c */
[-C--:B------:R-:W-:Y:S05]  /*12e70*/  HMMA.16816.F32.BF16 R28, R40, R54.reuse, R28 ;  /* 0x00000036281c723c */ /* 0x080fea000004181c */
[----:B------:R-:W-:Y:S01]  /*12e80*/  PRMT R108, R108, 0x5410, R46 ;  /* 0x000054106c6c7816 */ /* 0x000fe2000000002e */
[C---:B------:R-:W-:Y:S05]  /*12e90*/  HMMA.16816.F32.BF16 R80, R36.reuse, R54, R80 ;  /* 0x000000362450723c */ /* 0x040fea0000041850 */
[----:B------:R-:W-:Y:S02]  /*12ea0*/  PRMT R104, R45, 0x5410, R103 ;  /* 0x000054102d687816 */ /* 0x000fe40000000067 */
[----:B------:R-:W1:Y:S01]  /*12eb0*/  LDSM.16.MT88.4 R44, [R179+0x7000] ;  /* 0x00700000b32c783b */ /* 0x000e620000004200 */
[----:B------:R-:W-:Y:S03]  /*12ec0*/  LOP3.LUT R57, R102, 0xff, RZ, 0xc0, !PT ;  /* 0x000000ff66397812 */ /* 0x000fe600078ec0ff */
[----:B------:R-:W-:Y:S02]  /*12ed0*/  LOP3.LUT R64, R101, 0xff, RZ, 0xc0, !PT ;  /* 0x000000ff65407812 */ /* 0x000fe400078ec0ff */
[----:B------:R-:W-:Y:S02]  /*12ee0*/  PRMT R103, R57, 0x5410, R56 ;  /* 0x0000541039677816 */ /* 0x000fe40000000038 */
[----:B------:R-:W-:Y:S02]  /*12ef0*/  SHF.R.U32.HI R57, RZ, 0x10, R102 ;  /* 0x00000010ff397819 */ /* 0x000fe40000011666 */
[----:B------:R-:W-:Y:S02]  /*12f00*/  LOP3.LUT R56, R101, 0xffff, RZ, 0xc0, !PT ;  /* 0x0000ffff65387812 */ /* 0x000fe400078ec0ff */
[----:B------:R-:W-:Y:S02]  /*12f10*/  LOP3.LUT R58, R57, 0xff, RZ, 0xc0, !PT ;  /* 0x000000ff393a7812 */ /* 0x000fe400078ec0ff */
[----:B------:R-:W-:Y:S02]  /*12f20*/  SHF.R.U32.HI R57, RZ, 0x8, R56 ;  /* 0x00000008ff397819 */ /* 0x000fe40000011638 */
[--C-:B------:R-:W-:Y:S02]  /*12f30*/  HSET2.LE.AND R52, R107, R193.reuse, PT ;  /* 0x000000c16b347233 */ /* 0x100fe40003803000 */
[----:B------:R-:W-:Y:S02]  /*12f40*/  PRMT R60, R64, 0x5410, R57 ;  /* 0x00005410403c7816 */ /* 0x000fe40000000039 */
[----:B------:R-:W2:Y:S01]  /*12f50*/  LDSM.16.MT88.4 R64, [R180+0x7800] ;  /* 0x00780000b440783b */ /* 0x000ea20000004200 */
[----:B------:R-:W-:Y:S02]  /*12f60*/  F2FP.BF16.F32.PACK_AB R53, R148, R149 ;  /* 0x000000959435723e */ /* 0x000fe400000010ff */
[--C-:B------:R-:W-:Y:S02]  /*12f70*/  HSET2.LE.AND R60, R60, R193.reuse, PT ;  /* 0x000000c13c3c7233 */ /* 0x100fe40003803000 */
[----:B---3--:R-:W-:Y:S02]  /*12f80*/  F2FP.BF16.F32.PACK_AB R54, R152, R147 ;  /* 0x000000939836723e */ /* 0x008fe400000010ff */
[----:B------:R-:W-:Y:S02]  /*12f90*/  F2FP.BF16.F32.PACK_AB R55, R153, R146 ;  /* 0x000000929937723e */ /* 0x000fe400000010ff */
[--C-:B------:R-:W-:Y:S02]  /*12fa0*/  SHF.R.U32.HI R59, RZ, 0x10, R101.reuse ;  /* 0x00000010ff3b7819 */ /* 0x100fe40000011665 */
[----:B------:R-:W-:Y:S02]  /*12fb0*/  SHF.R.U32.HI R102, RZ, 0x18, R102 ;  /* 0x00000018ff667819 */ /* 0x000fe40000011666 */
[----:B------:R-:W-:Y:S02]  /*12fc0*/  LOP3.LUT R56, R59, 0xff, RZ, 0xc0, !PT ;  /* 0x000000ff3b387812 */ /* 0x000fe400078ec0ff */
[--C-:B------:R-:W-:Y:S02]  /*12fd0*/  HSET2.LE.AND R59, R106, R193.reuse, PT ;  /* 0x000000c16a3b7233 */ /* 0x100fe40003803000 */
[----:B------:R-:W-:Y:S02]  /*12fe0*/  PRMT R102, R58, 0x5410, R102 ;  /* 0x000054103a667816 */ /* 0x000fe40000000066 */
[----:B------:R-:W-:Y:S01]  /*12ff0*/  F2FP.BF16.F32.PACK_AB R58, R150, R157 ;  /* 0x0000009d963a723e */ /* 0x000fe200000010ff */
[-C--:B-1----:R-:W-:Y:S03]  /*13000*/  HMMA.16816.F32.BF16 R48, R36, R44.reuse, R48 ;  /* 0x0000002c2430723c */ /* 0x082fe60000041830 */
[----:B------:R-:W-:Y:S02]  /*13010*/  LOP3.LUT R58, R52, R58, RZ, 0xc0, !PT ;  /* 0x0000003a343a7212 */ /* 0x000fe400078ec0ff */
[----:B------:R-:W-:Y:S01]  /*13020*/  LOP3.LUT R59, R59, R53, RZ, 0xc0, !PT ;  /* 0x000000353b3b7212 */ /* 0x000fe200078ec0ff */
[C---:B------:R-:W-:Y:S05]  /*13030*/  HMMA.16816.F32.BF16 R84, R40.reuse, R44, R84 ;  /* 0x0000002c2854723c */ /* 0x040fea0000041854 */
[----:B------:R-:W-:Y:S01]  /*13040*/  SHF.R.U32.HI R101, RZ, 0x18, R101 ;  /* 0x00000018ff657819 */ /* 0x000fe20000011665 */
[-C--:B------:R-:W-:Y:S05]  /*13050*/  HMMA.16816.F32.BF16 R88, R40, R46.reuse, R88 ;  /* 0x0000002e2858723c */ /* 0x080fea0000041858 */
[----:B------:R-:W-:Y:S01]  /*13060*/  PRMT R101, R56, 0x5410, R101 ;  /* 0x0000541038657816 */ /* 0x000fe20000000065 */
[----:B------:R-:W-:Y:S05]  /*13070*/  HMMA.16816.F32.BF16 R92, R36, R46, R92 ;  /* 0x0000002e245c723c */ /* 0x000fea000004185c */
[--C-:B------:R-:W-:Y:S02]  /*13080*/  HSET2.LE.AND R56, R103, R193.reuse, PT ;  /* 0x000000c167387233 */ /* 0x100fe40003803000 */
[--C-:B------:R-:W-:Y:S04]  /*13090*/  HSET2.LE.AND R57, R102, R193.reuse, PT ;  /* 0x000000c166397233 */ /* 0x100fe80003803000 */
[----:B------:R-:W-:Y:S02]  /*130a0*/  LOP3.LUT R56, R56, R54, RZ, 0xc0, !PT ;  /* 0x0000003638387212 */ /* 0x000fe400078ec0ff */
[----:B------:R-:W-:Y:S02]  /*130b0*/  LOP3.LUT R57, R57, R55, RZ, 0xc0, !PT ;  /* 0x0000003739397212 */ /* 0x000fe400078ec0ff */
[--C-:B------:R-:W-:Y:S02]  /*130c0*/  HSET2.LE.AND R54, R108, R193.reuse, PT ;  /* 0x000000c16c367233 */ /* 0x100fe40003803000 */
[--C-:B------:R-:W-:Y:S02]  /*130d0*/  HSET2.LE.AND R53, R101, R193.reuse, PT ;  /* 0x000000c165357233 */ /* 0x100fe40003803000 */
[----:B------:R-:W-:Y:S01]  /*130e0*/  HSET2.LE.AND R55, R104, R193, PT ;  /* 0x000000c168377233 */ /* 0x000fe20003803000 */
[-C--:B------:R-:W-:Y:S01]  /*130f0*/  HMMA.16816.F32.BF16 R108, R56, R112.reuse, R4 ;  /* 0x00000070386c723c */ /* 0x080fe20000041804 */
[----:B------:R-:W-:Y:S04]  /*13100*/  LDSM.16.MT88.4 R4, [R179+0x7800] ;  /* 0x00780000b304783b */ /* 0x000fe80000004200 */
[----:B------:R-:W-:Y:S02]  /*13110*/  F2FP.BF16.F32.PACK_AB R52, R144, R145 ;  /* 0x000000919034723e */ /* 0x000fe400000010ff */
[----:B------:R-:W-:Y:S04]  /*13120*/  F2FP.BF16.F32.PACK_AB R44, R142, R143 ;  /* 0x0000008f8e2c723e */ /* 0x000fe800000010ff */
[----:B------:R-:W-:Y:S02]  /*13130*/  F2FP.BF16.F32.PACK_AB R45, R154, R141 ;  /* 0x0000008d9a2d723e */ /* 0x000fe400000010ff */
[----:B------:R-:W-:Y:S02]  /*13140*/  F2FP.BF16.F32.PACK_AB R101, R155, R140 ;  /* 0x0000008c9b65723e */ /* 0x000fe400000010ff */
[----:B------:R-:W-:Y:S02]  /*13150*/  LOP3.LUT R52, R60, R52, RZ, 0xc0, !PT ;  /* 0x000000343c347212 */ /* 0x000fe400078ec0ff */
[----:B------:R-:W-:Y:S01]  /*13160*/  LOP3.LUT R53, R53, R44, RZ, 0xc0, !PT ;  /* 0x0000002c35357212 */ /* 0x000fe200078ec0ff */
[----:B------:R-:W1:Y:S01]  /*13170*/  LDSM.16.MT88.4 R60, [R178+0x7800] ;  /* 0x00780000b23c783b */ /* 0x000e620000004200 */
[----:B------:R-:W-:Y:S02]  /*13180*/  LOP3.LUT R54, R54, R45, RZ, 0xc0, !PT ;  /* 0x0000002d36367212 */ /* 0x000fe400078ec0ff */
[----:B------:R-:W-:Y:S01]  /*13190*/  LOP3.LUT R55, R55, R101, RZ, 0xc0, !PT ;  /* 0x0000006537377212 */ /* 0x000fe200078ec0ff */
[----:B------:R-:W-:Y:S06]  /*131a0*/  IMAD.MOV.U32 R101, RZ, RZ, R2 ;  /* 0x000000ffff657224 */ /* 0x000fec00078e0002 */
[C---:B------:R-:W-:Y:S06]  /*131b0*/  HMMA.16816.F32.BF16 R104, R52.reuse, R112, R8 ;  /* 0x000000703468723c */ /* 0x040fec0000041808 */
[-C--:B------:R-:W-:Y:S05]  /*131c0*/  HMMA.16816.F32.BF16 R116, R52, R114.reuse, R12 ;  /* 0x000000723474723c */ /* 0x080fea000004180c */
[----:B------:R-:W-:Y:S01]  /*131d0*/  FADD.FTZ R11, R229, R100 ;  /* 0x00000064e50b7221 */ /* 0x000fe20000010000 */
[C---:B------:R-:W-:Y:S05]  /*131e0*/  HMMA.16816.F32.BF16 R112, R56.reuse, R114, R16 ;  /* 0x000000723870723c */ /* 0x040fea0000041810 */
[----:B------:R-:W-:Y:S01]  /*131f0*/  FADD.FTZ R10, R227, R99 ;  /* 0x00000063e30a7221 */ /* 0x000fe20000010000 */
[-C--:B--2---:R-:W-:Y:S05]  /*13200*/  HMMA.16816.F32.BF16 R120, R56, R64.reuse, R20 ;  /* 0x000000403878723c */ /* 0x084fea0000041814 */
[----:B------:R-:W-:Y:S01]  /*13210*/  FADD.FTZ R9, R217, R98 ;  /* 0x00000062d9097221 */ /* 0x000fe20000010000 */
[C---:B------:R-:W-:Y:S05]  /*13220*/  HMMA.16816.F32.BF16 R124, R52.reuse, R64, R32 ;  /* 0x00000040347c723c */ /* 0x040fea0000041820 */
[----:B------:R-:W-:Y:S01]  /*13230*/  FADD.FTZ R11, R234, R11 ;  /* 0x0000000bea0b7221 */ /* 0x000fe20000010000 */
[-C--:B------:R-:W-:Y:S05]  /*13240*/  HMMA.16816.F32.BF16 R128, R52, R66.reuse, R24 ;  /* 0x000000423480723c */ /* 0x080fea0000041818 */
        /* <DEDUP_REMOVED lines=55> */
[----:B------:R-:W-:Y:S02]  /*135c0*/  IMAD.MOV.U32 R98, RZ, RZ, R96 ;  /* 0x000000ffff627224 */ /* 0x000fe400078e0060 */
[----:B------:R-:W-:Y:S01]  /*135d0*/  FADD.FTZ R0, R142, R5 ;  /* 0x000000058e007221 */ /* 0x000fe20000010000 */
[----:B------:R-:W-:Y:S01]  /*135e0*/  FADD.FTZ R6, R157, R9 ;  /* 0x000000099d067221 */ /* 0x000fe20000010000 */
[----:B------:R-:W-:Y:S02]  /*135f0*/  IMAD.MOV.U32 R99, RZ, RZ, R3 ;  /* 0x000000ffff637224 */ /* 0x000fe400078e0003 */
[----:B------:R-:W-:Y:S01]  /*13600*/  FADD.FTZ R5, R141, R4 ;  /* 0x000000048d057221 */ /* 0x000fe20000010000 */
[----:B------:R-:W-:Y:S01]  /*13610*/  FADD.FTZ R4, R140, R0 ;  /* 0x000000008c047221 */ /* 0x000fe20000010000 */
[----:B------:R-:W-:Y:S02]  /*13620*/  VIADD R0, R192, 0xffffffff ;  /* 0xffffffffc0007836 */ /* 0x000fe40000000000 */
[----:B------:R-:W-:Y:S01]  /*13630*/  FADD.FTZ R7, R149, R8 ;  /* 0x0000000895077221 */ /* 0x000fe20000010000 */
[----:B------:R-:W-:Y:S01]  /*13640*/  FADD.FTZ R235, R150, R6 ;  /* 0x0000000696eb7221 */ /* 0x000fe20000010000 */
[----:B------:R-:W-:Y:S01]  /*13650*/  FADD.FTZ R243, R154, R5 ;  /* 0x000000059af37221 */ /* 0x000fe20000010000 */
[----:B------:R-:W-:Y:S02]  /*13660*/  IMAD.MOV.U32 R192, RZ, RZ, R0 ;  /* 0x000000ffffc07224 */ /* 0x000fe400078e0000 */
[----:B------:R-:W-:Y:S01]  /*13670*/  FADD.FTZ R242, R148, R7 ;  /* 0x0000000794f27221 */ /* 0x000fe20000010000 */
[----:B------:R-:W-:Y:S02]  /*13680*/  IMAD.MOV.U32 R0, RZ, RZ, R97 ;  /* 0x000000ffff007224 */ /* 0x000fe400078e0061 */
[----:B------:R-:W-:Y:S01]  /*13690*/  FADD.FTZ R244, R155, R4 ;  /* 0x000000049bf47221 */ /* 0x000fe20000010000 */
[----:B------:R-:W-:Y:S06]  /*136a0*/  @P2 BRA `(.L_x_675) ;  /* 0xffffffc400dc2947 */ /* 0x000fec000383ffff */
.L_x_674:
[----:B------:R-:W2:Y:S01]  /*136b0*/  LDL R43, [R1+0x54] ;  /* 0x00005400012b7983 */ /* 0x000ea20000100800 */
[----:B------:R-:W-:Y:S01]  /*136c0*/  ULDC UR4, c[0x0][0x38c] ;  /* 0x0000e30000047ab9 */ /* 0x000fe20000000800 */
[----:B------:R-:W-:Y:S01]  /*136d0*/  UMOV UR5, 0x400 ;  /* 0x0000040000057882 */ /* 0x000fe20000000000 */
[----:B------:R-:W-:Y:S01]  /*136e0*/  MOV R18, 0x20 ;  /* 0x0000002000127802 */ /* 0x000fe20000000f00 */
[----:B------:R-:W1:Y:S04]  /*136f0*/  SHFL.BFLY PT, R4, R235, 0x2, 0x1f ;  /* 0x0c401f00eb047f89 */ /* 0x000e6800000e0000 */
[----:B------:R-:W3:Y:S04]  /*13700*/  SHFL.BFLY PT, R0, R242, 0x2, 0x1f ;  /* 0x0c401f00f2007f89 */ /* 0x000ee800000e0000 */
[----:B------:R-:W4:Y:S04]  /*13710*/  SHFL.BFLY PT, R5, R243, 0x2, 0x1f ;  /* 0x0c401f00f3057f89 */ /* 0x000f2800000e0000 */
[----:B------:R-:W5:Y:S01]  /*13720*/  SHFL.BFLY PT, R6, R244, 0x2, 0x1f ;  /* 0x0c401f00f4067f89 */ /* 0x000f6200000e0000 */
[----:B------:R-:W5:Y:S01]  /*13730*/  S2R R42, SR_TID.X ;  /* 0x00000000002a7919 */ /* 0x000f620000002100 */
[----:B-1----:R-:W-:Y:S01]  /*13740*/  FADD.FTZ R4, R4, R235 ;  /* 0x000000eb04047221 */ /* 0x002fe20000010000 */
[----:B---3--:R-:W-:-:S04]  /*13750*/  FADD.FTZ R0, R0, R242 ;  /* 0x000000f200007221 */ /* 0x008fc80000010000 */
[----:B------:R-:W1:Y:S01]  /*13760*/  SHFL.BFLY PT, R7, R4, 0x1, 0x1f ;  /* 0x0c201f0004077f89 */ /* 0x000e6200000e0000 */
[----:B----4-:R-:W-:-:S03]  /*13770*/  FADD.FTZ R5, R5, R243 ;  /* 0x000000f305057221 */ /* 0x010fc60000010000 */
[----:B------:R-:W3:Y:S01]  /*13780*/  SHFL.BFLY PT, R9, R0, 0x1, 0x1f ;  /* 0x0c201f0000097f89 */ /* 0x000ee200000e0000 */
[----:B-----5:R-:W-:-:S03]  /*13790*/  FADD.FTZ R6, R6, R244 ;  /* 0x000000f406067221 */ /* 0x020fc60000010000 */
[----:B------:R-:W4:Y:S01]  /*137a0*/  SHFL.BFLY PT, R8, R5, 0x1, 0x1f ;  /* 0x0c201f0005087f89 */ /* 0x000f2200000e0000 */
[----:B------:R-:W-:-:S04]  /*137b0*/  SHF.R.S32.HI R41, RZ, 0x1f, R42 ;  /* 0x0000001fff297819 */ /* 0x000fc8000001142a */
[CC--:B------:R-:W-:Y:S01]  /*137c0*/  LEA.HI R10, R41.reuse, R42.reuse, RZ, 0x2 ;  /* 0x0000002a290a7211 */ /* 0x0c0fe200078f10ff */
[----:B-1----:R-:W-:Y:S01]  /*137d0*/  FADD.FTZ R37, R4, R7 ;  /* 0x0000000704257221 */ /* 0x002fe20000010000 */
[----:B------:R-:W-:Y:S01]  /*137e0*/  MOV R4, 0x3f800000 ;  /* 0x3f80000000047802 */ /* 0x000fe20000000f00 */
[----:B------:R-:W1:Y:S01]  /*137f0*/  SHFL.BFLY PT, R7, R6, 0x1, 0x1f ;  /* 0x0c201f0006077f89 */ /* 0x000e6200000e0000 */
[----:B------:R-:W-:Y:S01]  /*13800*/  LEA.HI R41, R41, R42, RZ, 0x5 ;  /* 0x0000002a29297211 */ /* 0x000fe200078f28ff */
[----:B---3--:R-:W-:Y:S01]  /*13810*/  FADD.FTZ R38, R0, R9 ;  /* 0x0000000900267221 */ /* 0x008fe20000010000 */
[----:B------:R-:W-:Y:S02]  /*13820*/  FSETP.NE.FTZ.AND P4, PT, R37, RZ, PT ;  /* 0x000000ff2500720b */ /* 0x000fe40003f95000 */
[----:B------:R-:W-:Y:S01]  /*13830*/  MOV R0, 0x3f800000 ;  /* 0x3f80000000007802 */ /* 0x000fe20000000f00 */
[----:B----4-:R-:W-:Y:S01]  /*13840*/  FADD.FTZ R39, R5, R8 ;  /* 0x0000000805277221 */ /* 0x010fe20000010000 */
[----:B------:R-:W-:-:S02]  /*13850*/  SHF.R.S32.HI R8, RZ, 0x2, R10 ;  /* 0x00000002ff087819 */ /* 0x000fc4000001140a */
[----:B------:R-:W-:Y:S02]  /*13860*/  SHF.R.S32.HI R5, RZ, 0x1f, R10 ;  /* 0x0000001fff057819 */ /* 0x000fe4000001140a */
[----:B------:R-:W-:Y:S02]  /*13870*/  FSETP.NE.FTZ.AND P3, PT, R38, RZ, PT ;  /* 0x000000ff2600720b */ /* 0x000fe40003f75000 */
[----:B------:R-:W-:Y:S02]  /*13880*/  FSETP.NE.FTZ.AND P6, PT, R39, RZ, PT ;  /* 0x000000ff2700720b */ /* 0x000fe40003fd5000 */
[----:B------:R-:W-:Y:S01]  /*13890*/  LEA.HI R5, R5, R8, RZ, 0x3 ;  /* 0x0000000805057211 */ /* 0x000fe200078f18ff */
[----:B------:R-:W3:Y:S01]  /*138a0*/  @P4 MUFU.RCP R0, R37 ;  /* 0x0000002500004308 */ /* 0x000ee20000001000 */
[----:B------:R-:W-:Y:S01]  /*138b0*/  SHF.R.S32.HI R36, RZ, 0x5, R41 ;  /* 0x00000005ff247819 */ /* 0x000fe20000011429 */
[----:B-1----:R-:W-:Y:S01]  /*138c0*/  FADD.FTZ R40, R6, R7 ;  /* 0x0000000706287221 */ /* 0x002fe20000010000 */
[----:B------:R-:W-:-:S05]  /*138d0*/  LOP3.LUT R7, R5, 0xfffffff8, RZ, 0xc0, !PT ;  /* 0xfffffff805077812 */ /* 0x000fca00078ec0ff */
[----:B------:R-:W1:Y:S01]  /*138e0*/  @P3 MUFU.RCP R4, R38 ;  /* 0x0000002600043308 */ /* 0x000e620000001000 */
[----:B------:R-:W-:Y:S02]  /*138f0*/  MOV R6, 0x3f800000 ;  /* 0x3f80000000067802 */ /* 0x000fe40000000f00 */
[----:B------:R-:W-:Y:S02]  /*13900*/  FSETP.NE.FTZ.AND P5, PT, R40, RZ, PT ;  /* 0x000000ff2800720b */ /* 0x000fe40003fb5000 */
[----:B------:R-:W-:Y:S01]  /*13910*/  MOV R5, 0x3f800000 ;  /* 0x3f80000000057802 */ /* 0x000fe20000000f00 */
[----:B---3--:R-:W-:Y:S02]  /*13920*/  FMUL.FTZ R0, R0, UR4 ;  /* 0x0000000400007c20 */ /* 0x008fe40008410000 */
[----:B------:R-:W3:Y:S01]  /*13930*/  @P6 MUFU.RCP R6, R39 ;  /* 0x0000002700066308 */ /* 0x000ee20000001000 */
[----:B------:R-:W-:Y:S01]  /*13940*/  IADD3 R7, R8, -R7, RZ ;  /* 0x8000000708077210 */ /* 0x000fe20007ffe0ff */
[C---:B------:R-:W-:Y:S01]  /*13950*/  FMUL.FTZ R108, R0.reuse, R108 ;  /* 0x0000006c006c7220 */ /* 0x040fe20000410000 */
[C---:B------:R-:W-:Y:S01]  /*13960*/  FMUL.FTZ R11, R0.reuse, R109 ;  /* 0x0000006d000b7220 */ /* 0x040fe20000410000 */
[C---:B------:R-:W-:Y:S01]  /*13970*/  FMUL.FTZ R112, R0.reuse, R112 ;  /* 0x0000007000707220 */ /* 0x040fe20000410000 */
[C---:B------:R-:W-:Y:S01]  /*13980*/  FMUL.FTZ R8, R0.reuse, R113 ;  /* 0x0000007100087220 */ /* 0x040fe20000410000 */
[----:B------:R-:W-:-:S02]  /*13990*/  FMUL.FTZ R120, R0, R120 ;  /* 0x0000007800787220 */ /* 0x000fc40000410000 */
[----:B------:R-:W4:Y:S01]  /*139a0*/  @P5 MUFU.RCP R5, R40 ;  /* 0x0000002800055308 */ /* 0x000f220000001000 */
[----:B-1----:R-:W-:Y:S01]  /*139b0*/  FMUL.FTZ R4, R4, UR4 ;  /* 0x0000000404047c20 */ /* 0x002fe20008410000 */
[C---:B------:R-:W-:Y:S01]  /*139c0*/  FMUL.FTZ R25, R0.reuse, R121 ;  /* 0x0000007900197220 */ /* 0x040fe20000410000 */
[C---:B------:R-:W-:Y:S01]  /*139d0*/  FMUL.FTZ R68, R0.reuse, R68 ;  /* 0x0000004400447220 */ /* 0x040fe20000410000 */
[C---:B------:R-:W-:Y:S01]  /*139e0*/  FMUL.FTZ R23, R0.reuse, R69 ;  /* 0x0000004500177220 */ /* 0x040fe20000410000 */
[C---:B------:R-:W-:Y:S01]  /*139f0*/  FMUL.FTZ R72, R0.reuse, R72 ;  /* 0x0000004800487220 */ /* 0x040fe20000410000 */
[C---:B------:R-:W-:Y:S01]  /*13a00*/  FMUL.FTZ R34, R0.reuse, R73 ;  /* 0x0000004900227220 */ /* 0x040fe20000410000 */
[C---:B------:R-:W-:Y:S01]  /*13a10*/  FMUL.FTZ R80, R0.reuse, R80 ;  /* 0x0000005000507220 */ /* 0x040fe20000410000 */
[----:B------:R-:W-:Y:S01]  /*13a20*/  FMUL.FTZ R31, R0, R81 ;  /* 0x00000051001f7220 */ /* 0x000fe20000410000 */
[----:B---3--:R-:W-:Y:S01]  /*13a30*/  FMUL.FTZ R6, R6, UR4 ;  /* 0x0000000406067c20 */ /* 0x008fe20008410000 */
[C---:B------:R-:W-:Y:S01]  /*13a40*/  FMUL.FTZ R136, R0.reuse, R136 ;  /* 0x0000008800887220 */ /* 0x040fe20000410000 */
[C---:B------:R-:W-:Y:S01]  /*13a50*/  FMUL.FTZ R15, R0.reuse, R137 ;  /* 0x00000089000f7220 */ /* 0x040fe20000410000 */
[C---:B------:R-:W-:Y:S01]  /*13a60*/  FMUL.FTZ R92, R0.reuse, R92 ;  /* 0x0000005c005c7220 */ /* 0x040fe20000410000 */
[----:B------:R-:W-:Y:S01]  /*13a70*/  FMUL.FTZ R13, R0, R93 ;  /* 0x0000005d000d7220 */ /* 0x000fe20000410000 */
[C---:B------:R-:W-:Y:S01]  /*13a80*/  FMUL.FTZ R110, R4.reuse, R110 ;  /* 0x0000006e046e7220 */ /* 0x040fe20000410000 */
[C---:B------:R-:W-:Y:S01]  /*13a90*/  FMUL.FTZ R9, R4.reuse, R111 ;  /* 0x0000006f04097220 */ /* 0x040fe20000410000 */
[C---:B------:R-:W-:Y:S01]  /*13aa0*/  FMUL.FTZ R114, R4.reuse, R114 ;  /* 0x0000007204727220 */ /* 0x040fe20000410000 */
[----:B----4-:R-:W-:Y:S01]  /*13ab0*/  FMUL.FTZ R5, R5, UR4 ;  /* 0x0000000405057c20 */ /* 0x010fe20008410000 */
[----:B------:R-:W1:Y:S01]  /*13ac0*/  S2UR UR4, SR_CgaCtaId ;  /* 0x00000000000479c3 */ /* 0x000e620000008800 */
        /* <DEDUP_REMOVED lines=13> */
[----:B------:R-:W-:Y:S01]  /*13ba0*/  LOP3.LUT R0, R10, 0x3ffffffc, RZ, 0xc0, !PT ;  /* 0x3ffffffc0a007812 */ /* 0x000fe200078ec0ff */
[C---:B------:R-:W-:Y:S01]  /*13bb0*/  FMUL.FTZ R104, R6.reuse, R104 ;  /* 0x0000006806687220 */ /* 0x040fe20000410000 */
[----:B------:R-:W-:Y:S01]  /*13bc0*/  SHF.L.U32 R4, R7, 0x6, RZ ;  /* 0x0000000607047819 */ /* 0x000fe200000006ff */
[----:B------:R-:W-:Y:S01]  /*13bd0*/  FMUL.FTZ R20, R6, R105 ;  /* 0x0000006906147220 */ /* 0x000fe20000410000 */
[----:B------:R-:W-:Y:S01]  /*13be0*/  IADD3 R0, -R0, R42, RZ ;  /* 0x0000002a00007210 */ /* 0x000fe20007ffe1ff */
[C---:B------:R-:W-:Y:S01]  /*13bf0*/  FMUL.FTZ R106, R5.reuse, R106 ;  /* 0x0000006a056a7220 */ /* 0x040fe20000410000 */
[----:B------:R-:W-:Y:S01]  /*13c00*/  LOP3.LUT R4, R4, 0x1c0, RZ, 0xc0, !PT ;  /* 0x000001c004047812 */ /* 0x000fe200078ec0ff */
[----:B------:R-:W-:Y:S01]  /*13c10*/  FMUL.FTZ R22, R5, R107 ;  /* 0x0000006b05167220 */ /* 0x000fe20000410000 */
[C---:B------:R-:W-:Y:S01]  /*13c20*/  R2P PR, R7.reuse, 0x6 ;  /* 0x0000000607007804 */ /* 0x040fe20000000000 */
[----:B------:R-:W-:Y:S01]  /*13c30*/  FMUL.FTZ R116, R6, R116 ;  /* 0x0000007406747220 */ /* 0x000fe20000410000 */
[----:B------:R-:W-:Y:S01]  /*13c40*/  LOP3.LUT R7, R7, 0x1, RZ, 0xc0, !PT ;  /* 0x0000000107077812 */ /* 0x000fe200078ec0ff */
[----:B-1----:R-:W-:Y:S01]  /*13c50*/  ULEA UR4, UR4, UR5, 0x18 ;  /* 0x0000000504047291 */ /* 0x002fe2000f8ec03f */
[----:B------:R-:W-:Y:S01]  /*13c60*/  LEA R0, R36, R0, 0x9 ;  /* 0x0000000024007211 */ /* 0x000fe200078e48ff */
[----:B------:R-:W-:Y:S01]  /*13c70*/  FMUL.FTZ R21, R6, R117 ;  /* 0x0000007506157220 */ /* 0x000fe20000410000 */
[----:B------:R-:W-:Y:S01]  /*13c80*/  LEA.HI R4, R4, R4, RZ, 0x1d ;  /* 0x0000000404047211 */ /* 0x000fe200078fe8ff */
[----:B------:R-:W-:Y:S01]  /*13c90*/  FMUL.FTZ R118, R5, R118 ;  /* 0x0000007605767220 */ /* 0x000fe20000410000 */
[----:B------:R-:W-:Y:S01]  /*13ca0*/  ISETP.NE.U32.AND P0, PT, R7, 0x1, PT ;  /* 0x000000010700780c */ /* 0x000fe20003f05070 */
[C---:B------:R-:W-:Y:S01]  /*13cb0*/  FMUL.FTZ R26, R5.reuse, R119 ;  /* 0x00000077051a7220 */ /* 0x040fe20000410000 */
[----:B------:R-:W-:Y:S01]  /*13cc0*/  MOV R10, 0x10 ;  /* 0x00000010000a7802 */ /* 0x000fe20000000f00 */
[----:B------:R-:W-:Y:S01]  /*13cd0*/  FMUL.FTZ R124, R6, R124 ;  /* 0x0000007c067c7220 */ /* 0x000fe20000410000 */
[----:B------:R-:W-:Y:S01]  /*13ce0*/  LEA R0, R0, R4, 0x1 ;  /* 0x0000000400007211 */ /* 0x000fe200078e08ff */
[----:B------:R-:W-:Y:S01]  /*13cf0*/  FMUL.FTZ R29, R6, R125 ;  /* 0x0000007d061d7220 */ /* 0x000fe20000410000 */
[----:B------:R-:W-:Y:S01]  /*13d00*/  SEL R10, R10, 0xfffffff0, P0 ;  /* 0xfffffff00a0a7807 */ /* 0x000fe20000000000 */
[C---:B------:R-:W-:Y:S01]  /*13d10*/  FMUL.FTZ R126, R5.reuse, R126 ;  /* 0x0000007e057e7220 */ /* 0x040fe20000410000 */
[----:B------:R-:W-:Y:S01]  /*13d20*/  LEA R4, R0, UR4, 0x1 ;  /* 0x0000000400047c11 */ /* 0x000fe2000f8e08ff */
[----:B------:R-:W-:Y:S01]  /*13d30*/  FMUL.FTZ R28, R5, R127 ;  /* 0x0000007f051c7220 */ /* 0x000fe20000410000 */
[----:B------:R-:W-:Y:S01]  /*13d40*/  F2FP.BF16.F32.PACK_AB R11, R11, R108 ;  /* 0x0000006c0b0b723e */ /* 0x000fe200000010ff */
[C---:B------:R-:W-:Y:S01]  /*13d50*/  FMUL.FTZ R128, R6.reuse, R128 ;  /* 0x0000008006807220 */ /* 0x040fe20000410000 */
[----:B------:R-:W-:Y:S01]  /*13d60*/  F2FP.BF16.F32.PACK_AB R9, R9, R110 ;  /* 0x0000006e0909723e */ /* 0x000fe200000010ff */
[----:B------:R-:W-:Y:S01]  /*13d70*/  FMUL.FTZ R35, R6, R129 ;  /* 0x0000008106237220 */ /* 0x000fe20000410000 */
[----:B------:R-:W-:Y:S01]  /*13d80*/  SEL R18, R18, 0xffffffe0, !P1 ;  /* 0xffffffe012127807 */ /* 0x000fe20004800000 */
[----:B------:R-:W-:Y:S01]  /*13d90*/  STS [R4], R11 ;  /* 0x0000000b04007388 */ /* 0x000fe20000000800 */
[----:B------:R-:W-:Y:S01]  /*13da0*/  F2FP.BF16.F32.PACK_AB R8, R8, R112 ;  /* 0x000000700808723e */ /* 0x000fe200000010ff */
[----:B------:R-:W-:Y:S01]  /*13db0*/  FMUL.FTZ R130, R5, R130 ;  /* 0x0000008205827220 */ /* 0x000fe20000410000 */
[----:B------:R-:W-:Y:S01]  /*13dc0*/  F2FP.BF16.F32.PACK_AB R19, R19, R114 ;  /* 0x000000721313723e */ /* 0x000fe200000010ff */
[----:B------:R1:W-:Y:S01]  /*13dd0*/  STS [R4+0x400], R9 ;  /* 0x0004000904007388 */ /* 0x0003e20000000800 */
[----:B------:R-:W-:Y:S01]  /*13de0*/  IADD3 R7, R4, R10, RZ ;  /* 0x0000000a04077210 */ /* 0x000fe20007ffe0ff */
[----:B------:R-:W-:Y:S01]  /*13df0*/  FMUL.FTZ R131, R5, R131 ;  /* 0x0000008305837220 */ /* 0x000fe20000410000 */
[----:B------:R-:W-:Y:S01]  /*13e00*/  F2FP.BF16.F32.PACK_AB R20, R20, R104 ;  /* 0x000000681414723e */ /* 0x000fe200000010ff */
[----:B------:R-:W-:Y:S01]  /*13e10*/  FMUL.FTZ R76, R6, R76 ;  /* 0x0000004c064c7220 */ /* 0x000fe20000410000 */
[----:B------:R-:W-:Y:S01]  /*13e20*/  F2FP.BF16.F32.PACK_AB R22, R22, R106 ;  /* 0x0000006a1616723e */ /* 0x000fe200000010ff */
[----:B------:R3:W-:Y:S01]  /*13e30*/  STS [R7], R8 ;  /* 0x0000000807007388 */ /* 0x0007e20000000800 */
[----:B------:R-:W-:Y:S01]  /*13e40*/  IADD3 R0, R4, 0x40, RZ ;  /* 0x0000004004007810 */ /* 0x000fe20007ffe0ff */
[----:B------:R-:W-:Y:S01]  /*13e50*/  FMUL.FTZ R32, R6, R77 ;  /* 0x0000004d06207220 */ /* 0x000fe20000410000 */
[----:B------:R-:W-:Y:S01]  /*13e60*/  @P2 IADD3 R0, R4, -0x40, RZ ;  /* 0xffffffc004002810 */ /* 0x000fe20007ffe0ff */
[----:B------:R-:W-:Y:S01]  /*13e70*/  STS [R7+0x400], R19 ;  /* 0x0004001307007388 */ /* 0x000fe20000000800 */
[----:B------:R-:W-:Y:S01]  /*13e80*/  F2FP.BF16.F32.PACK_AB R21, R21, R116 ;  /* 0x000000741515723e */ /* 0x000fe200000010ff */
[----:B------:R-:W-:Y:S01]  /*13e90*/  FMUL.FTZ R78, R5, R78 ;  /* 0x0000004e054e7220 */ /* 0x000fe20000410000 */
[----:B------:R-:W-:Y:S01]  /*13ea0*/  F2FP.BF16.F32.PACK_AB R26, R26, R118 ;  /* 0x000000761a1a723e */ /* 0x000fe200000010ff */
[----:B------:R-:W-:Y:S01]  /*13eb0*/  STS [R4+0x2000], R20 ;  /* 0x0020001404007388 */ /* 0x000fe20000000800 */
[----:B------:R-:W-:Y:S01]  /*13ec0*/  F2FP.BF16.F32.PACK_AB R25, R25, R120 ;  /* 0x000000781919723e */ /* 0x000fe200000010ff */
[----:B------:R-:W-:Y:S01]  /*13ed0*/  FMUL.FTZ R79, R5, R79 ;  /* 0x0000004f054f7220 */ /* 0x000fe20000410000 */
[----:B------:R-:W-:Y:S01]  /*13ee0*/  F2FP.BF16.F32.PACK_AB R24, R24, R122 ;  /* 0x0000007a1818723e */ /* 0x000fe200000010ff */
[----:B------:R4:W-:Y:S01]  /*13ef0*/  STS [R4+0x2400], R22 ;  /* 0x0024001604007388 */ /* 0x0009e20000000800 */
[----:B------:R-:W-:Y:S01]  /*13f00*/  F2FP.BF16.F32.PACK_AB R23, R23, R68 ;  /* 0x000000441717723e */ /* 0x000fe200000010ff */
[C---:B------:R-:W-:Y:S01]  /*13f10*/  FMUL.FTZ R132, R6.reuse, R132 ;  /* 0x0000008406847220 */ /* 0x040fe20000410000 */
[----:B------:R-:W-:Y:S01]  /*13f20*/  F2FP.BF16.F32.PACK_AB R27, R27, R70 ;  /* 0x000000461b1b723e */ /* 0x000fe200000010ff */
[----:B------:R-:W-:Y:S01]  /*13f30*/  FMUL.FTZ R17, R6, R133 ;  /* 0x0000008506117220 */ /* 0x000fe20000410000 */
[C---:B------:R-:W-:Y:S01]  /*13f40*/  FMUL.FTZ R134, R5.reuse, R134 ;  /* 0x0000008605867220 */ /* 0x040fe20000410000 */
[----:B------:R-:W-:Y:S01]  /*13f50*/  FMUL.FTZ R16, R5, R135 ;  /* 0x0000008705107220 */ /* 0x000fe20000410000 */
[----:B-1----:R-:W-:Y:S01]  /*13f60*/  IADD3 R9, R4, R18, RZ ;  /* 0x0000001204097210 */ /* 0x002fe20007ffe0ff */
[----:B------:R-:W-:Y:S01]  /*13f70*/  STS [R7+0x2000], R21 ;  /* 0x0020001507007388 */ /* 0x000fe20000000800 */
[----:B------:R-:W-:Y:S01]  /*13f80*/  F2FP.BF16.F32.PACK_AB R29, R29, R124 ;  /* 0x0000007c1d1d723e */ /* 0x000fe200000010ff */
[----:B------:R-:W-:Y:S01]  /*13f90*/  FMUL.FTZ R86, R5, R86 ;  /* 0x0000005605567220 */ /* 0x000fe20000410000 */
[----:B------:R-:W-:Y:S01]  /*13fa0*/  F2FP.BF16.F32.PACK_AB R28, R28, R126 ;  /* 0x0000007e1c1c723e */ /* 0x000fe200000010ff */
[----:B------:R-:W-:Y:S01]  /*13fb0*/  STS [R7+0x2400], R26 ;  /* 0x0024001a07007388 */ /* 0x000fe20000000800 */
[----:B---3--:R-:W-:Y:S01]  /*13fc0*/  IADD3 R8, R7, R18, RZ ;  /* 0x0000001207087210 */ /* 0x008fe20007ffe0ff */
[----:B------:R-:W-:Y:S01]  /*13fd0*/  FMUL.FTZ R90, R5, R90 ;  /* 0x0000005a055a7220 */ /* 0x000fe20000410000 */
[----:B------:R-:W-:Y:S01]  /*13fe0*/  F2FP.BF16.F32.PACK_AB R35, R35, R128 ;  /* 0x000000802323723e */ /* 0x000fe200000010ff */
[----:B------:R-:W-:Y:S01]  /*13ff0*/  STS [R9], R25 ;  /* 0x0000001909007388 */ /* 0x000fe20000000800 */
[----:B------:R-:W-:Y:S01]  /*14000*/  F2FP.BF16.F32.PACK_AB R131, R131, R130 ;  /* 0x000000828383723e */ /* 0x000fe200000010ff */
[----:B------:R-:W-:Y:S01]  /*14010*/  FMUL.FTZ R84, R6, R84 ;  /* 0x0000005406547220 */ /* 0x000fe20000410000 */
[----:B------:R-:W-:Y:S01]  /*14020*/  F2FP.BF16.F32.PACK_AB R34, R34, R72 ;  /* 0x000000482222723e */ /* 0x000fe200000010ff */
[----:B------:R-:W-:Y:S01]  /*14030*/  STS [R9+0x400], R24 ;  /* 0x0004001809007388 */ /* 0x000fe20000000800 */
[----:B------:R-:W-:Y:S01]  /*14040*/  F2FP.BF16.F32.PACK_AB R33, R33, R74 ;  /* 0x0000004a2121723e */ /* 0x000fe200000010ff */
[----:B------:R-:W-:Y:S01]  /*14050*/  FMUL.FTZ R88, R6, R88 ;  /* 0x0000005806587220 */ /* 0x000fe20000410000 */
[----:B------:R-:W-:Y:S01]  /*14060*/  F2FP.BF16.F32.PACK_AB R31, R31, R80 ;  /* 0x000000501f1f723e */ /* 0x000fe200000010ff */
[----:B------:R-:W-:Y:S01]  /*14070*/  STS [R8], R23 ;  /* 0x0000001708007388 */ /* 0x000fe20000000800 */
[----:B----4-:R-:W-:-:S02]  /*14080*/  IADD3 R4, R18, 0x400, R0 ;  /* 0x0000040012047810 */ /* 0x010fc40007ffe000 */
[----:B------:R-:W-:Y:S01]  /*14090*/  F2FP.BF16.F32.PACK_AB R30, R30, R82 ;  /* 0x000000521e1e723e */ /* 0x000fe200000010ff */
[----:B------:R-:W-:Y:S01]  /*140a0*/  STS [R8+0x400], R27 ;  /* 0x0004001b08007388 */ /* 0x000fe20000000800 */
[C---:B------:R-:W-:Y:S02]  /*140b0*/  IADD3 R19, R10.reuse, R4, RZ ;  /* 0x000000040a137210 */ /* 0x040fe40007ffe0ff */
[----:B------:R-:W-:Y:S01]  /*140c0*/  IADD3 R4, R10, R0, RZ ;  /* 0x000000000a047210 */ /* 0x000fe20007ffe0ff */
[----:B------:R-:W-:Y:S01]  /*140d0*/  STS [R9+0x2000], R29 ;  /* 0x0020001d09007388 */ /* 0x000fe20000000800 */
[----:B------:R-:W-:Y:S01]  /*140e0*/  F2FP.BF16.F32.PACK_AB R32, R32, R76 ;  /* 0x0000004c2020723e */ /* 0x000fe200000010ff */
[----:B------:R-:W-:Y:S01]  /*140f0*/  FMUL.FTZ R10, R6, R85 ;  /* 0x00000055060a7220 */ /* 0x000fe20000410000 */
        /* <DEDUP_REMOVED lines=8> */
[C---:B------:R-:W-:Y:S02]  /*14180*/  IADD3 R11, R18.reuse, R0, RZ ;  /* 0x00000000120b7210 */ /* 0x040fe40007ffe0ff */
[----:B------:R-:W-:Y:S01]  /*14190*/  F2FP.BF16.F32.PACK_AB R13, R13, R92 ;  /* 0x0000005c0d0d723e */ /* 0x000fe200000010ff */
[----:B------:R-:W-:Y:S01]  /*141a0*/  STS [R0], R34 ;  /* 0x0000002200007388 */ /* 0x000fe20000000800 */
[----:B------:R-:W-:-:S02]  /*141b0*/  IADD3 R18, R18, R4, RZ ;  /* 0x0000000412127210 */ /* 0x000fc40007ffe0ff */
[----:B------:R-:W-:Y:S01]  /*141c0*/  F2FP.BF16.F32.PACK_AB R12, R12, R94 ;  /* 0x0000005e0c0c723e */ /* 0x000fe200000010ff */
[----:B------:R-:W-:Y:S01]  /*141d0*/  STS [R0+0x400], R33 ;  /* 0x0004002100007388 */ /* 0x000fe20000000800 */
[----:B------:R-:W-:-:S03]  /*141e0*/  F2FP.BF16.F32.PACK_AB R10, R10, R84 ;  /* 0x000000540a0a723e */ /* 0x000fc600000010ff */
[----:B------:R-:W-:Y:S04]  /*141f0*/  STS [R4], R31 ;  /* 0x0000001f04007388 */ /* 0x000fe80000000800 */
[----:B------:R-:W-:Y:S01]  /*14200*/  STS [R4+0x400], R30 ;  /* 0x0004001e04007388 */ /* 0x000fe20000000800 */
[----:B-1----:R-:W-:-:S03]  /*14210*/  FMUL.FTZ R9, R5, R87 ;  /* 0x0000005705097220 */ /* 0x002fc60000410000 */
[----:B------:R-:W-:Y:S02]  /*14220*/  STS [R0+0x2000], R32 ;  /* 0x0020002000007388 */ /* 0x000fe40000000800 */
[----:B------:R-:W-:Y:S02]  /*14230*/  F2FP.BF16.F32.PACK_AB R9, R9, R86 ;  /* 0x000000560909723e */ /* 0x000fe400000010ff */
[----:B------:R1:W-:Y:S01]  /*14240*/  STS [R0+0x2400], R79 ;  /* 0x0024004f00007388 */ /* 0x0003e20000000800 */
[----:B---3--:R-:W-:-:S03]  /*14250*/  FMUL.FTZ R8, R6, R89 ;  /* 0x0000005906087220 */ /* 0x008fc60000410000 */
[----:B------:R-:W-:Y:S02]  /*14260*/  STS [R4+0x2000], R17 ;  /* 0x0020001104007388 */ /* 0x000fe40000000800 */
[----:B------:R-:W-:Y:S02]  /*14270*/  F2FP.BF16.F32.PACK_AB R8, R8, R88 ;  /* 0x000000580808723e */ /* 0x000fe400000010ff */
[----:B------:R3:W-:Y:S04]  /*14280*/  STS [R4+0x2400], R16 ;  /* 0x0024001004007388 */ /* 0x0007e80000000800 */
[----:B------:R4:W-:Y:S04]  /*14290*/  STS [R11], R15 ;  /* 0x0000000f0b007388 */ /* 0x0009e80000000800 */
[----:B------:R4:W-:Y:S04]  /*142a0*/  STS [R11+0x400], R14 ;  /* 0x0004000e0b007388 */ /* 0x0009e80000000800 */
[----:B------:R4:W-:Y:S04]  /*142b0*/  STS [R18], R13 ;  /* 0x0000000d12007388 */ /* 0x0009e80000000800 */
[----:B------:R4:W-:Y:S01]  /*142c0*/  STS [R19], R12 ;  /* 0x0000000c13007388 */ /* 0x0009e20000000800 */
[----:B-1----:R-:W-:-:S05]  /*142d0*/  FMUL.FTZ R0, R5, R91 ;  /* 0x0000005b05007220 */ /* 0x002fca0000410000 */
[----:B------:R-:W-:Y:S02]  /*142e0*/  F2FP.BF16.F32.PACK_AB R0, R0, R90 ;  /* 0x0000005a0000723e */ /* 0x000fe400000010ff */
[----:B--2---:R-:W-:-:S13]  /*142f0*/  ISETP.NE.AND P1, PT, R43, -0x1, PT ;  /* 0xffffffff2b00780c */ /* 0x004fda0003f25270 */
[----:B------:R-:W3:Y:S02]  /*14300*/  @P1 LDC.64 R20, c[0x0][0x298] ;  /* 0x0000a600ff141b82 */ /* 0x000ee40000000a00 */
[----:B---3--:R-:W-:-:S04]  /*14310*/  @P1 IMAD.WIDE.U32 R4, R43, R20, RZ ;  /* 0x000000142b041225 */ /* 0x008fc800078e00ff */
[----:B------:R-:W-:Y:S01]  /*14320*/  @P1 IMAD R27, R43, R21, R5 ;  /* 0x000000152b1b1224 */ /* 0x000fe200078e0205 */
[----:B------:R-:W-:Y:S01]  /*14330*/  @P1 MOV R26, R4 ;  /* 0x00000004001a1202 */ /* 0x000fe20000000f00 */
[----:B----4-:R-:W-:Y:S06]  /*14340*/  @P1 BRA `(.L_x_678) ;  /* 0x0000000000201947 */ /* 0x010fec0003800000 */
[----:B------:R-:W1:Y:S01]  /*14350*/  S2R R13, SR_CTAID.Y ;  /* 0x00000000000d7919 */ /* 0x000e620000002600 */
[----:B------:R-:W2:Y:S01]  /*14360*/  LDC.64 R6, c[0x0][0x290] ;  /* 0x0000a400ff067b82 */ /* 0x000ea20000000a00 */
[----:B-1----:R-:W-:Y:S01]  /*14370*/  SHF.R.S32.HI R12, RZ, 0x1f, R13 ;  /* 0x0000001fff0c7819 */ /* 0x002fe2000001140d */
[----:B--2---:R-:W-:-:S04]  /*14380*/  IMAD.WIDE.U32 R4, R13, R6, RZ ;  /* 0x000000060d047225 */ /* 0x004fc800078e00ff */
[----:B------:R-:W-:Y:S01]  /*14390*/  IMAD R12, R12, R6, RZ ;  /* 0x000000060c0c7224 */ /* 0x000fe200078e02ff */
[----:B------:R-:W-:-:S03]  /*143a0*/  MOV R26, R4 ;  /* 0x00000004001a7202 */ /* 0x000fc60000000f00 */
[----:B------:R-:W-:-:S05]  /*143b0*/  IMAD R7, R13, R7, R12 ;  /* 0x000000070d077224 */ /* 0x000fca00078e020c */
[----:B------:R-:W-:-:S07]  /*143c0*/  IADD3 R27, R5, R7, RZ ;  /* 0x00000007051b7210 */ /* 0x000fce0007ffe0ff */
.L_x_678:
[----:B------:R1:W-:Y:S01]  /*143d0*/  STS [R11+0x2000], R10 ;  /* 0x0020000a0b007388 */ /* 0x0003e20000000800 */
[----:B------:R-:W-:Y:S01]  /*143e0*/  ULDC.U8 UR5, c[0x0][0x3d8] ;  /* 0x0000f60000057ab9 */ /* 0x000fe20000000000 */
[----:B------:R-:W2:Y:S01]  /*143f0*/  @P4 LDC R15, c[0x0][0x2e8] ;  /* 0x0000ba00ff0f4b82 */ /* 0x000ea20000000800 */
[----:B------:R-:W-:Y:S01]  /*14400*/  ISETP.NE.AND P0, PT, RZ, UR5, PT ;  /* 0x00000005ff007c0c */ /* 0x000fe2000bf05270 */
[----:B------:R3:W-:Y:S01]  /*14410*/  STS [R11+0x2400], R9 ;  /* 0x002400090b007388 */ /* 0x0007e20000000800 */
[----:B------:R-:W-:Y:S01]  /*14420*/  ULDC.U8 UR4, c[0x0][0x3d9] ;  /* 0x0000f64000047ab9 */ /* 0x000fe20000000000 */
[----:B------:R4:W1:Y:S01]  /*14430*/  @P3 MUFU.LG2 R12, R38 ;  /* 0x00000026000c3308 */ /* 0x0008620000000c00 */
[----:B------:R-:W-:Y:S01]  /*14440*/  ISETP.EQ.AND P0, PT, RZ, UR4, P0 ;  /* 0x00000004ff007c0c */ /* 0x000fe20008702270 */
[----:B------:R4:W-:Y:S01]  /*14450*/  STS [R18+0x2000], R8 ;  /* 0x0020000812007388 */ /* 0x0009e20000000800 */
[----:B------:R-:W-:Y:S01]  /*14460*/  ISETP.NE.AND P2, PT, RZ, UR4, PT ;  /* 0x00000004ff007c0c */ /* 0x000fe2000bf45270 */
[----:B------:R-:W2:Y:S01]  /*14470*/  @P3 LDC R14, c[0x0][0x2e8] ;  /* 0x0000ba00ff0e3b82 */ /* 0x000ea20000000800 */
[----:B------:R-:W2:Y:S01]  /*14480*/  S2R R20, SR_CTAID.Y ;  /* 0x0000000000147919 */ /* 0x000ea20000002600 */
[----:B------:R-:W2:Y:S01]  /*14490*/  S2R R32, SR_CTAID.Z ;  /* 0x0000000000207919 */ /* 0x000ea20000002700 */
[----:B------:R-:W2:Y:S07]  /*144a0*/  S2R R21, SR_CTAID.X ;  /* 0x0000000000157919 */ /* 0x000eae0000002500 */
[----:B------:R-:W-:-:S02]  /*144b0*/  @!P0 CS2R R4, SRZ ;  /* 0x0000000000048805 */ /* 0x000fc4000001ff00 */
[----:B------:R-:W2:Y:S01]  /*144c0*/  @P2 LDC.64 R6, c[0x0][0x2c0] ;  /* 0x0000b000ff062b82 */ /* 0x000ea20000000a00 */
[----:B------:R-:W2:Y:S01]  /*144d0*/  S2R R13, SR_TID.X ;  /* 0x00000000000d7919 */ /* 0x000ea20000002100 */
[----:B-1----:R4:W1:Y:S01]  /*144e0*/  @P4 MUFU.LG2 R10, R37 ;  /* 0x00000025000a4308 */ /* 0x0028620000000c00 */
[----:B------:R4:W-:Y:S01]  /*144f0*/  STS [R19+0x2000], R0 ;  /* 0x0020000013007388 */ /* 0x0009e20000000800 */
[----:B---3--:R-:W-:Y:S02]  /*14500*/  P2R R9, PR, RZ, 0x4 ;  /* 0x00000004ff097803 */ /* 0x008fe40000000000 */
[----:B------:R-:W-:Y:S01]  /*14510*/  @!P0 PLOP3.LUT P2, PT, PT, PT, PT, 0x8, 0x0 ;  /* 0x000000000000881c */ /* 0x000fe20003f4e170 */
[----:B------:R-:W-:-:S12]  /*14520*/  @!P0 BRA `(.L_x_679) ;  /* 0x0000000000188947 */ /* 0x000fd80003800000 */
[----:B------:R-:W3:Y:S01]  /*14530*/  S2R R4, SR_CTAID.Y ;  /* 0x0000000000047919 */ /* 0x000ee20000002600 */
[----:B----4-:R-:W3:Y:S01]  /*14540*/  LDC R0, c[0x0][0x2c4] ;  /* 0x0000b100ff007b82 */ /* 0x010ee20000000800 */
[----:B------:R-:W-:Y:S01]  /*14550*/  PLOP3.LUT P2, PT, PT, PT, PT, 0x80, 0x0 ;  /* 0x000000000000781c */ /* 0x000fe20003f4f070 */
[----:B---3--:R-:W-:-:S05]  /*14560*/  IMAD R4, R4, R0, RZ ;  /* 0x0000000004047224 */ /* 0x008fca00078e02ff */
[----:B------:R-:W-:-:S04]  /*14570*/  SEL R4, R4, R43, !P1 ;  /* 0x0000002b04047207 */ /* 0x000fc80004800000 */
[----:B------:R-:W-:-:S07]  /*14580*/  SHF.R.S32.HI R5, RZ, 0x1f, R4 ;  /* 0x0000001fff057819 */ /* 0x000fce0000011404 */
.L_x_679:
[----:B------:R-:W-:-:S13]  /*14590*/  ISETP.NE.AND P0, PT, R9, RZ, PT ;  /* 0x000000ff0900720c */ /* 0x000fda0003f05270 */
[----:B--2-4-:R-:W-:Y:S01]  /*145a0*/  @P0 IMAD R0, R7, R6, RZ ;  /* 0x0000000607000224 */ /* 0x014fe200078e02ff */
[----:B------:R-:W-:Y:S01]  /*145b0*/  @P0 MOV R7, 0x1 ;  /* 0x0000000100070802 */ /* 0x000fe20000000f00 */
[----:B------:R-:W2:Y:S01]  /*145c0*/  @P0 LDC R6, c[0x0][0x2c0] ;  /* 0x0000b000ff060b82 */ /* 0x000ea20000000800 */
[----:B------:R-:W-:Y:S05]  /*145d0*/  @P0 BRA `(.L_x_680) ;  /* 0x0000000000180947 */ /* 0x000fea0003800000 */
[----:B------:R-:W3:Y:S01]  /*145e0*/  LDC R0, c[0x0][0x2c4] ;  /* 0x0000b100ff007b82 */ /* 0x000ee20000000800 */
[----:B------:R-:W-:Y:S02]  /*145f0*/  ISETP.NE.AND P0, PT, RZ, UR5, PT ;  /* 0x00000005ff007c0c */ /* 0x000fe4000bf05270 */
[----:B--2---:R-:W-:-:S05]  /*14600*/  MOV R6, 0x1 ;  /* 0x0000000100067802 */ /* 0x004fca0000000f00 */
[----:B------:R-:W2:Y:S08]  /*14610*/  LDC R7, c[0x0][0x270] ;  /* 0x00009c00ff077b82 */ /* 0x000eb00000000800 */
[----:B---3--:R-:W2:Y:S02]  /*14620*/  @P0 LDC R0, c[0x0][0x2e4] ;  /* 0x0000b900ff000b82 */ /* 0x008ea40000000800 */
[----:B--2---:R-:W-:-:S07]  /*14630*/  IMAD R7, R0, R7, RZ ;  /* 0x0000000700077224 */ /* 0x004fce00078e02ff */
.L_x_680:
[----:B------:R3:W5:Y:S01]  /*14640*/  LDL R33, [R1+0x50] ;  /* 0x0000500001217983 */ /* 0x0007620000100800 */
[----:B------:R-:W-:Y:S01]  /*14650*/  SHF.R.S32.HI R18, RZ, 0x1f, R13 ;  /* 0x0000001fff127819 */ /* 0x000fe2000001140d */
[----:B------:R-:W4:Y:S01]  /*14660*/  @P5 LDC R16, c[0x0][0x2e8] ;  /* 0x0000ba00ff105b82 */ /* 0x000f220000000800 */
[----:B------:R-:W3:Y:S07]  /*14670*/  @P6 MUFU.LG2 R11, R39 ;  /* 0x00000027000b6308 */ /* 0x000eee0000000c00 */
[----:B------:R-:W-:Y:S01]  /*14680*/  BAR.SYNC.DEFER_BLOCKING 0x0 ;  /* 0x0000000000007b1d */ /* 0x000fe20000010000 */
[----:B------:R-:W-:Y:S01]  /*14690*/  LOP3.LUT R8, R41, 0xffffffe0, RZ, 0xc0, !PT ;  /* 0xffffffe029087812 */ /* 0x000fe200078ec0ff */
[----:B------:R-:W-:Y:S01]  /*146a0*/  IMAD R7, R20, R7, RZ ;  /* 0x0000000714077224 */ /* 0x000fe200078e02ff */
[----:B------:R-:W-:Y:S01]  /*146b0*/  LEA.HI R18, R18, R13, RZ, 0x3 ;  /* 0x0000000d12127211 */ /* 0x000fe200078f18ff */
[----:B------:R-:W-:Y:S01]  /*146c0*/  @P3 FMUL.FTZ R9, R12, 0.69314718246459960938 ;  /* 0x3f3172180c093820 */ /* 0x000fe20000410000 */
[----:B------:R-:W-:-:S03]  /*146d0*/  IADD3 R8, -R8, R42, RZ ;  /* 0x0000002a08087210 */ /* 0x000fc60007ffe1ff */
[----:B------:R-:W4:Y:S01]  /*146e0*/  @P6 LDC R17, c[0x0][0x2e8] ;  /* 0x0000ba00ff116b82 */ /* 0x000f220000000800 */
[----:B------:R-:W3:Y:S01]  /*146f0*/  @P5 MUFU.LG2 R13, R40 ;  /* 0x00000028000d5308 */ /* 0x000ee20000000c00 */
[----:B------:R-:W-:Y:S01]  /*14700*/  SEL R7, R7, RZ, !P2 ;  /* 0x000000ff07077207 */ /* 0x000fe20005000000 */
[----:B-1----:R-:W-:Y:S01]  /*14710*/  @P4 FMUL.FTZ R10, R10, 0.69314718246459960938 ;  /* 0x3f3172180a0a4820 */ /* 0x002fe20000410000 */
[----:B------:R-:W-:Y:S01]  /*14720*/  LOP3.LUT P2, RZ, R8, 0x3, RZ, 0xc0, !PT ;  /* 0x0000000308ff7812 */ /* 0x000fe2000784c0ff */
[----:B--2---:R-:W-:Y:S01]  /*14730*/  IMAD R8, R21, R6, RZ ;  /* 0x0000000615087224 */ /* 0x004fe200078e02ff */
[----:B------:R-:W-:Y:S01]  /*14740*/  MOV R25, 0x7f800000 ;  /* 0x7f80000000197802 */ /* 0x000fe20000000f00 */
[----:B------:R-:W-:Y:S02]  /*14750*/  IMAD R0, R32, R0, R7 ;  /* 0x0000000020007224 */ /* 0x000fe400078e0207 */
[----:B------:R-:W-:Y:S01]  /*14760*/  @P3 FFMA.FTZ R25, R96, R14, R9 ;  /* 0x0000000e60193223 */ /* 0x000fe20000010009 */
[----:B------:R-:W-:Y:S01]  /*14770*/  BSSY B0, `(.L_x_681) ;  /* 0x000003a000007945 */ /* 0x000fe20003800000 */
[----:B------:R-:W-:Y:S01]  /*14780*/  SHF.L.U32 R8, R8, 0x7, RZ ;  /* 0x0000000708087819 */ /* 0x000fe200000006ff */
[----:B---3--:R-:W-:Y:S01]  /*14790*/  @P6 FMUL.FTZ R9, R11, 0.69314718246459960938 ;  /* 0x3f3172180b096820 */ /* 0x008fe20000410000 */
[----:B------:R-:W-:Y:S01]  /*147a0*/  MOV R24, 0x7f800000 ;  /* 0x7f80000000187802 */ /* 0x000fe20000000f00 */
[----:B------:R-:W-:Y:S01]  /*147b0*/  IMAD.MOV.U32 R20, RZ, RZ, 0x7f800000 ;  /* 0x7f800000ff147424 */ /* 0x000fe200078e00ff */
[----:B------:R-:W-:Y:S01]  /*147c0*/  SHF.R.S32.HI R11, RZ, 0x1f, R8 ;  /* 0x0000001fff0b7819 */ /* 0x000fe20000011408 */
[----:B------:R-:W-:Y:S01]  /*147d0*/  @P4 FFMA.FTZ R24, R97, R15, R10 ;  /* 0x0000000f61184223 */ /* 0x000fe2000001000a */
[--C-:B------:R-:W-:Y:S01]  /*147e0*/  IADD3 R8, P1, P0, R8, R4, R0.reuse ;  /* 0x0000000408087210 */ /* 0x100fe2000783e000 */
[----:B------:R-:W-:Y:S01]  /*147f0*/  IMAD.MOV.U32 R21, RZ, RZ, 0x7f800000 ;  /* 0x7f800000ff157424 */ /* 0x000fe200078e00ff */
[----:B------:R1:W2:Y:S01]  /*14800*/  LDS.128 R28, [R191+0x3800] ;  /* 0x00380000bf1c7984 */ /* 0x0002a20000000c00 */
[----:B------:R-:W-:Y:S01]  /*14810*/  @P5 FMUL.FTZ R7, R13, 0.69314718246459960938 ;  /* 0x3f3172180d075820 */ /* 0x000fe20000410000 */
[----:B------:R-:W-:-:S02]  /*14820*/  SHF.R.S32.HI R0, RZ, 0x1f, R0 ;  /* 0x0000001fff007819 */ /* 0x000fc40000011400 */
[----:B------:R-:W-:Y:S01]  /*14830*/  SHF.R.S32.HI R10, RZ, 0x3, R18 ;  /* 0x00000003ff0a7819 */ /* 0x000fe20000011412 */
[----:B----4-:R-:W-:Y:S01]  /*14840*/  @P5 FFMA.FTZ R20, R2, R16, R7 ;  /* 0x0000001002145223 */ /* 0x010fe20000010007 */
[----:B------:R-:W-:Y:S01]  /*14850*/  @P6 FFMA.FTZ R21, R3, R17, R9 ;  /* 0x0000001103156223 */ /* 0x000fe20000010009 */
[----:B------:R-:W-:Y:S01]  /*14860*/  IADD3.X R7, R11, R5, R0, P1, P0 ;  /* 0x000000050b077210 */ /* 0x000fe20000fe0400 */
[----:B-1----:R-:W-:Y:S06]  /*14870*/  @P2 BRA `(.L_x_682) ;  /* 0x0000000000a42947 */ /* 0x002fec0003800000 */
[----:B------:R-:W3:Y:S01]  /*14880*/  LDL.LU R19, [R1+0x78] ;  /* 0x0000780001137983 */ /* 0x000ee20000300800 */
[----:B------:R-:W-:-:S04]  /*14890*/  SHF.R.S32.HI R0, RZ, 0x1f, R36 ;  /* 0x0000001fff007819 */ /* 0x000fc80000011424 */
[----:B------:R-:W-:-:S04]  /*148a0*/  LEA.HI R0, R0, R36, RZ, 0x2 ;  /* 0x0000002400007211 */ /* 0x000fc800078f10ff */
[----:B------:R-:W-:-:S05]  /*148b0*/  LOP3.LUT R0, R0, 0xffffffc, RZ, 0xc0, !PT ;  /* 0x0ffffffc00007812 */ /* 0x000fca00078ec0ff */
[----:B------:R-:W-:-:S04]  /*148c0*/  IMAD.IADD R0, R36, 0x1, -R0 ;  /* 0x0000000124007824 */ /* 0x000fc800078e0a00 */
[----:B---3--:R-:W-:-:S04]  /*148d0*/  IMAD R0, R0, 0x10, R19 ;  /* 0x0000001000007824 */ /* 0x008fc800078e0213 */
[C---:B------:R-:W-:Y:S01]  /*148e0*/  VIADD R2, R0.reuse, 0x8 ;  /* 0x0000000800027836 */ /* 0x040fe20000000000 */
[CC--:B-----5:R-:W-:Y:S01]  /*148f0*/  ISETP.GE.AND P3, PT, R0.reuse, R33.reuse, PT ;  /* 0x000000210000720c */ /* 0x0e0fe20003f66270 */
[C---:B------:R-:W-:Y:S02]  /*14900*/  VIADD R4, R0.reuse, 0x40 ;  /* 0x0000004000047836 */ /* 0x040fe40000000000 */
[----:B------:R-:W-:Y:S01]  /*14910*/  VIADD R3, R0, 0x48 ;  /* 0x0000004800037836 */ /* 0x000fe20000000000 */
[-C--:B------:R-:W-:Y:S02]  /*14920*/  ISETP.GE.AND P2, PT, R2, R33.reuse, PT ;  /* 0x000000210200720c */ /* 0x080fe40003f46270 */
[-C--:B------:R-:W-:Y:S02]  /*14930*/  ISETP.GE.AND P1, PT, R4, R33.reuse, PT ;  /* 0x000000210400720c */ /* 0x080fe40003f26270 */
[----:B------:R-:W-:-:S05]  /*14940*/  ISETP.GE.AND P0, PT, R3, R33, PT ;  /* 0x000000210300720c */ /* 0x000fca0003f06270 */
[----:B------:R-:W1:Y:S01]  /*14950*/  @!P3 LDC.64 R14, c[0x0][0x2b0] ;  /* 0x0000ac00ff0ebb82 */ /* 0x000e620000000a00 */
[----:B------:R-:W-:-:S03]  /*14960*/  @!P3 IMAD R5, R0, R6, RZ ;  /* 0x000000060005b224 */ /* 0x000fc600078e02ff */
[-C--:B------:R-:W-:Y:S02]  /*14970*/  @!P2 IMAD R0, R2, R6.reuse, RZ ;  /* 0x000000060200a224 */ /* 0x080fe400078e02ff */
[----:B------:R-:W-:Y:S01]  /*14980*/  @!P1 IMAD R4, R4, R6, RZ ;  /* 0x0000000604049224 */ /* 0x000fe200078e02ff */
[----:B------:R-:W-:Y:S01]  /*14990*/  @!P3 IADD3 R9, P4, R5, R8, RZ ;  /* 0x000000080509b210 */ /* 0x000fe20007f9e0ff */
[----:B------:R-:W3:Y:S01]  /*149a0*/  @!P2 LDC.64 R16, c[0x0][0x2b0] ;  /* 0x0000ac00ff10ab82 */ /* 0x000ee20000000a00 */
[----:B------:R-:W-:Y:S01]  /*149b0*/  @!P0 IMAD R3, R3, R6, RZ ;  /* 0x0000000603038224 */ /* 0x000fe200078e02ff */
[-C--:B------:R-:W-:Y:S02]  /*149c0*/  @!P2 IADD3 R2, P5, R0, R8.reuse, RZ ;  /* 0x000000080002a210 */ /* 0x080fe40007fbe0ff */
[----:B------:R-:W-:Y:S02]  /*149d0*/  @!P3 LEA.HI.X.SX32 R12, R5, R7, 0x1, P4 ;  /* 0x00000007050cb211 */ /* 0x000fe400020f0eff */
[----:B------:R-:W-:-:S02]  /*149e0*/  @!P1 IADD3 R5, P4, R4, R8, RZ ;  /* 0x0000000804059210 */ /* 0x000fc40007f9e0ff */
[----:B------:R-:W4:Y:S01]  /*149f0*/  @!P1 LDC.64 R18, c[0x0][0x2b0] ;  /* 0x0000ac00ff129b82 */ /* 0x000f220000000a00 */
[C---:B------:R-:W-:Y:S02]  /*14a00*/  @!P0 IADD3 R11, P6, R3.reuse, R8, RZ ;  /* 0x00000008030b8210 */ /* 0x040fe40007fde0ff */
[-C--:B------:R-:W-:Y:S02]  /*14a10*/  @!P2 LEA.HI.X.SX32 R0, R0, R7.reuse, 0x1, P5 ;  /* 0x000000070000a211 */ /* 0x080fe400028f0eff */
[-C--:B------:R-:W-:Y:S02]  /*14a20*/  @!P1 LEA.HI.X.SX32 R13, R4, R7.reuse, 0x1, P4 ;  /* 0x00000007040d9211 */ /* 0x080fe400020f0eff */
[----:B------:R-:W-:Y:S01]  /*14a30*/  @!P0 LEA.HI.X.SX32 R3, R3, R7, 0x1, P6 ;  /* 0x0000000703038211 */ /* 0x000fe200030f0eff */
[----:B------:R-:W2:Y:S01]  /*14a40*/  @!P0 LDC.64 R22, c[0x0][0x2b0] ;  /* 0x0000ac00ff168b82 */ /* 0x000ea20000000a00 */
[----:B-1----:R-:W-:-:S04]  /*14a50*/  @!P3 LEA R8, P5, R9, R14, 0x2 ;  /* 0x0000000e0908b211 */ /* 0x002fc800078a10ff */
[----:B------:R-:W-:Y:S02]  /*14a60*/  @!P3 LEA.HI.X R9, R9, R15, R12, 0x2, P5 ;  /* 0x0000000f0909b211 */ /* 0x000fe400028f140c */
[----:B---3--:R-:W-:-:S03]  /*14a70*/  @!P2 LEA R6, P4, R2, R16, 0x2 ;  /* 0x000000100206a211 */ /* 0x008fc600078810ff */
[----:B------:R1:W-:Y:S01]  /*14a80*/  @!P3 STG.E desc[UR20][R8.64], R24 ;  /* 0x000000180800b986 */ /* 0x0003e2000c101914 */
[----:B------:R-:W-:Y:S02]  /*14a90*/  @!P2 LEA.HI.X R7, R2, R17, R0, 0x2, P4 ;  /* 0x000000110207a211 */ /* 0x000fe400020f1400 */
[----:B----4-:R-:W-:-:S03]  /*14aa0*/  @!P1 LEA R4, P5, R5, R18, 0x2 ;  /* 0x0000001205049211 */ /* 0x010fc600078a10ff */
[----:B------:R1:W-:Y:S01]  /*14ab0*/  @!P2 STG.E desc[UR20][R6.64], R25 ;  /* 0x000000190600a986 */ /* 0x0003e2000c101914 */
[----:B------:R-:W-:Y:S02]  /*14ac0*/  @!P1 LEA.HI.X R5, R5, R19, R13, 0x2, P5 ;  /* 0x0000001305059211 */ /* 0x000fe400028f140d */
[----:B--2---:R-:W-:-:S03]  /*14ad0*/  @!P0 LEA R2, P4, R11, R22, 0x2 ;  /* 0x000000160b028211 */ /* 0x004fc600078810ff */
[----:B------:R1:W-:Y:S01]  /*14ae0*/  @!P1 STG.E desc[UR20][R4.64], R21 ;  /* 0x0000001504009986 */ /* 0x0003e2000c101914 */
[----:B------:R-:W-:-:S05]  /*14af0*/  @!P0 LEA.HI.X R3, R11, R23, R3, 0x2, P4 ;  /* 0x000000170b038211 */ /* 0x000fca00020f1403 */
[----:B------:R1:W-:Y:S04]  /*14b00*/  @!P0 STG.E desc[UR20][R2.64], R20 ;  /* 0x0000001402008986 */ /* 0x0003e8000c101914 */
.L_x_682:
[----:B------:R-:W-:Y:S05]  /*14b10*/  BSYNC B0 ;  /* 0x0000000000007941 */ /* 0x000fea0003800000 */
.L_x_681:
[----:B-1----:R-:W3:Y:S01]  /*14b20*/  LDL.LU.64 R6, [R1+0x28] ;  /* 0x0000280001067983 */ /* 0x002ee20000300a00 */
[----:B------:R-:W-:-:S03]  /*14b30*/  ULDC UR4, c[0x0][0x2d0] ;  /* 0x0000b40000047ab9 */ /* 0x000fc60000000800 */
[----:B------:R1:W5:Y:S01]  /*14b40*/  LDL.64 R16, [R1+0x20] ;  /* 0x0000200001107983 */ /* 0x0003620000100a00 */
[C---:B------:R-:W-:Y:S01]  /*14b50*/  VIADD R0, R10.reuse, 0x10 ;  /* 0x000000100a007836 */ /* 0x040fe20000000000 */
[C---:B------:R-:W-:Y:S01]  /*14b60*/  IADD3 R15, R10.reuse, 0x60, RZ ;  /* 0x000000600a0f7810 */ /* 0x040fe20007ffe0ff */
[C---:B------:R-:W-:Y:S01]  /*14b70*/  VIADD R4, R10.reuse, 0x20 ;  /* 0x000000200a047836 */ /* 0x040fe20000000000 */
[----:B------:R-:W-:Y:S01]  /*14b80*/  BSSY B0, `(.L_x_683) ;  /* 0x0000020000007945 */ /* 0x000fe20003800000 */
[C---:B------:R-:W-:Y:S02]  /*14b90*/  VIADD R5, R10.reuse, 0x40 ;  /* 0x000000400a057836 */ /* 0x040fe40000000000 */
[----:B------:R-:W-:Y:S01]  /*14ba0*/  VIADD R14, R10, 0x70 ;  /* 0x000000700a0e7836 */ /* 0x000fe20000000000 */
[C---:B---3--:R-:W-:Y:S02]  /*14bb0*/  IADD3 R2, P1, R6.reuse, R26, RZ ;  /* 0x0000001a06027210 */ /* 0x048fe40007f3e0ff */
[----:B------:R-:W-:Y:S01]  /*14bc0*/  ISETP.GE.AND P0, PT, R6, UR4, PT ;  /* 0x0000000406007c0c */ /* 0x000fe2000bf06270 */
[----:B------:R-:W-:Y:S01]  /*14bd0*/  ULDC.64 UR4, c[0x0][0x2a0] ;  /* 0x0000a80000047ab9 */ /* 0x000fe20000000a00 */
[----:B------:R-:W-:Y:S01]  /*14be0*/  SHF.R.S32.HI R6, RZ, 0x1f, R32 ;  /* 0x0000001fff067819 */ /* 0x000fe20000011420 */
[----:B------:R-:W-:Y:S01]  /*14bf0*/  IMAD.X R3, R7, 0x1, R27, P1 ;  /* 0x0000000107037824 */ /* 0x000fe200008e061b */
[----:B-----5:R-:W-:-:S02]  /*14c00*/  ISETP.GE.OR P2, PT, R0, R33, P0 ;  /* 0x000000210000720c */ /* 0x020fc40000746670 */
[-C--:B------:R-:W-:Y:S01]  /*14c10*/  ISETP.GE.OR P3, PT, R4, R33.reuse, P0 ;  /* 0x000000210400720c */ /* 0x080fe20000766670 */
[C---:B------:R-:W-:Y:S01]  /*14c20*/  VIADD R4, R10.reuse, 0x50 ;  /* 0x000000500a047836 */ /* 0x040fe20000000000 */
[----:B------:R-:W-:Y:S01]  /*14c30*/  IADD3 R0, R10, 0x30, RZ ;  /* 0x000000300a007810 */ /* 0x000fe20007ffe0ff */
[----:B------:R-:W-:Y:S01]  /*14c40*/  IMAD.WIDE.U32 R12, R32, UR4, R2 ;  /* 0x00000004200c7c25 */ /* 0x000fe2000f8e0002 */
[-C--:B------:R-:W-:Y:S02]  /*14c50*/  ISETP.GE.OR P1, PT, R10, R33.reuse, P0 ;  /* 0x000000210a00720c */ /* 0x080fe40000726670 */
[----:B------:R1:W3:Y:S01]  /*14c60*/  LDS.128 R8, [R191] ;  /* 0x00000000bf087984 */ /* 0x0002e20000000c00 */
[-C--:B------:R-:W-:Y:S01]  /*14c70*/  ISETP.GE.OR P4, PT, R0, R33.reuse, P0 ;  /* 0x000000210000720c */ /* 0x080fe20000786670 */
[----:B------:R-:W-:Y:S01]  /*14c80*/  IMAD R0, R6, UR4, RZ ;  /* 0x0000000406007c24 */ /* 0x000fe2000f8e02ff */
[-C--:B------:R-:W-:Y:S02]  /*14c90*/  ISETP.GE.OR P5, PT, R5, R33.reuse, P0 ;  /* 0x000000210500720c */ /* 0x080fe400007a6670 */
[----:B------:R-:W-:Y:S01]  /*14ca0*/  ISETP.GE.OR P6, PT, R4, R33, P0 ;  /* 0x000000210400720c */ /* 0x000fe200007c6670 */
[----:B------:R-:W-:-:S05]  /*14cb0*/  IMAD R0, R32, UR5, R0 ;  /* 0x0000000520007c24 */ /* 0x000fca000f8e0200 */
[----:B------:R-:W-:Y:S01]  /*14cc0*/  IADD3 R7, R13, R0, RZ ;  /* 0x000000000d077210 */ /* 0x000fe20007ffe0ff */
[----:B------:R-:W-:Y:S06]  /*14cd0*/  @P1 BRA `(.L_x_684) ;  /* 0x0000000000281947 */ /* 0x000fec0003800000 */
        /* <DEDUP_REMOVED lines=9> */
[----:B---3--:R4:W-:Y:S02]  /*14d70*/  STG.E.128 desc[UR20][R4.64], R8 ;  /* 0x0000000804007986 */ /* 0x0089e4000c101d14 */
.L_x_684:
[----:B------:R-:W-:Y:S05]  /*14d80*/  BSYNC B0 ;  /* 0x0000000000007941 */ /* 0x000fea0003800000 */
.L_x_683:
[----:B---34-:R3:W4:Y:S01]  /*14d90*/  LDS.128 R8, [R191+0x800] ;  /* 0x00080000bf087984 */ /* 0x0187220000000c00 */
[-C--:B------:R-:W-:Y:S01]  /*14da0*/  ISETP.GE.OR P1, PT, R15, R33.reuse, P0 ;  /* 0x000000210f00720c */ /* 0x080fe20000726670 */
[----:B------:R-:W-:Y:S01]  /*14db0*/  BSSY B0, `(.L_x_685) ;  /* 0x0000011000007945 */ /* 0x000fe20003800000 */
[----:B------:R-:W-:-:S04]  /*14dc0*/  ISETP.GE.OR P0, PT, R14, R33, P0 ;  /* 0x000000210e00720c */ /* 0x000fc80000706670 */
[----:B------:R-:W-:Y:S01]  /*14dd0*/  P2R R14, PR, RZ, 0x1 ;  /* 0x00000001ff0e7803 */ /* 0x000fe20000000000 */
[----:B------:R-:W-:Y:S08]  /*14de0*/  @P2 BRA `(.L_x_686) ;  /* 0x0000000000342947 */ /* 0x000ff00003800000 */
        /* <DEDUP_REMOVED lines=13> */
.L_x_686:
[----:B------:R-:W-:Y:S05]  /*14ec0*/  BSYNC B0 ;  /* 0x0000000000007941 */ /* 0x000fea0003800000 */
.L_x_685:
        /* <DEDUP_REMOVED lines=16> */
.L_x_688:
[----:B------:R-:W-:Y:S05]  /*14fd0*/  BSYNC B0 ;  /* 0x0000000000007941 */ /* 0x000fea0003800000 */
.L_x_687:
        /* <DEDUP_REMOVED lines=16> */
.L_x_690:
[----:B------:R-:W-:Y:S05]  /*150e0*/  BSYNC B0 ;  /* 0x0000000000007941 */ /* 0x000fea0003800000 */
.L_x_689:
        /* <DEDUP_REMOVED lines=16> */
.L_x_692:
[----:B------:R-:W-:Y:S05]  /*151f0*/  BSYNC B0 ;  /* 0x0000000000007941 */ /* 0x000fea0003800000 */
.L_x_691:
        /* <DEDUP_REMOVED lines=16> */
.L_x_694:
[----:B------:R-:W-:Y:S05]  /*15300*/  BSYNC B0 ;  /* 0x0000000000007941 */ /* 0x000fea0003800000 */
.L_x_693:
        /* <DEDUP_REMOVED lines=16> */
.L_x_696:
[----:B------:R-:W-:Y:S05]  /*15410*/  BSYNC B0 ;  /* 0x0000000000007941 */ /* 0x000fea0003800000 */
.L_x_695:
[----:B------:R-:W-:-:S13]  /*15420*/  ISETP.NE.AND P0, PT, R14, RZ, PT ;  /* 0x000000ff0e00720c */ /* 0x000fda0003f05270 */
        /* <DEDUP_REMOVED lines=13> */
[----:B--2---:R-:W-:Y:S01]  /*15500*/  STG.E.128 desc[UR20][R2.64], R28 ;  /* 0x0000001c02007986 */ /* 0x004fe2000c101d14 */
[----:B------:R-:W-:Y:S05]  /*15510*/  EXIT ;  /* 0x000000000000794d */ /* 0x000fea0003800000 */
.L_x_628:
[----:B------:R-:W2:Y:S01]  /*15520*/  LDL.LU R19, [R1+0x54] ;  /* 0x0000540001137983 */ /* 0x000ea20000300800 */
[----:B------:R-:W1:Y:S01]  /*15530*/  LDC.U8 R0, c[0x0][0x3d9] ;  /* 0x0000f640ff007b82 */ /* 0x000e620000000000 */
[----:B------:R-:W-:Y:S01]  /*15540*/  LEA.HI R17, R27, R145, RZ, 0x3 ;  /* 0x000000911b117211 */ /* 0x000fe200078f18ff */
[----:B------:R-:W-:Y:S01]  /*15550*/  ULDC UR6, c[0x0][0x2d0] ;  /* 0x0000b40000067ab9 */ /* 0x000fe20000000800 */
[----:B------:R-:W-:Y:S01]  /*15560*/  ULDC.64 UR4, c[0x0][0x2a0] ;  /* 0x0000a80000047ab9 */ /* 0x000fe20000000a00 */
[----:B------:R-:W-:Y:S01]  /*15570*/  BSSY B0, `(.L_x_697) ;  /* 0x000004e000007945 */ /* 0x000fe20003800000 */
[----:B------:R-:W-:-:S03]  /*15580*/  LOP3.LUT R15, R17, 0xfffffff8, RZ, 0xc0, !PT ;  /* 0xfffffff8110f7812 */ /* 0x000fc600078ec0ff */
[----:B------:R-:W3:Y:S02]  /*15590*/  LDC.U8 R2, c[0x0][0x3d8] ;  /* 0x0000f600ff027b82 */ /* 0x000ee40000000000 */
[----:B------:R-:W-:Y:S01]  /*155a0*/  IMAD.IADD R15, R145, 0x1, -R15 ;  /* 0x00000001910f7824 */ /* 0x000fe200078e0a0f */
[----:B-1----:R-:W-:-:S04]  /*155b0*/  ISETP.NE.AND P2, PT, R0, RZ, PT ;  /* 0x000000ff0000720c */ /* 0x002fc80003f45270 */
[C---:B---3--:R-:W-:Y:S02]  /*155c0*/  ISETP.NE.AND P3, PT, R2.reuse, RZ, !P2 ;  /* 0x000000ff0200720c */ /* 0x048fe40005765270 */
[----:B------:R-:W-:-:S07]  /*155d0*/  ISETP.NE.AND P1, PT, R2, RZ, PT ;  /* 0x000000ff0200720c */ /* 0x000fce0003f25270 */
[----:B------:R-:W1:Y:S01]  /*155e0*/  @!P2 LDC R7, c[0x0][0x2c4] ;  /* 0x0000b100ff07ab82 */ /* 0x000e620000000800 */
[----:B------:R-:W-:-:S07]  /*155f0*/  ISETP.EQ.AND P1, PT, R0, RZ, P1 ;  /* 0x000000ff0000720c */ /* 0x000fce0000f22270 */
[----:B------:R-:W3:Y:S08]  /*15600*/  @P2 LDC.64 R10, c[0x0][0x2c0] ;  /* 0x0000b000ff0a2b82 */ /* 0x000ef00000000a00 */
[----:B----4-:R-:W4:Y:S08]  /*15610*/  @P1 LDC R13, c[0x0][0x2c4] ;  /* 0x0000b100ff0d1b82 */ /* 0x010f300000000800 */
[----:B-1----:R-:W1:Y:S08]  /*15620*/  @P3 LDC R7, c[0x0][0x2e4] ;  /* 0x0000b900ff073b82 */ /* 0x002e700000000800 */
[----:B------:R-:W5:Y:S01]  /*15630*/  @P2 LDC R16, c[0x0][0x2c0] ;  /* 0x0000b000ff102b82 */ /* 0x000f620000000800 */
[----:B------:R-:W-:Y:S01]  /*15640*/  @!P2 IMAD.MOV.U32 R16, RZ, RZ, 0x1 ;  /* 0x00000001ff10a424 */ /* 0x000fe200078e00ff */
[----:B--2---:R-:W-:-:S02]  /*15650*/  ISETP.NE.AND P0, PT, R19, -0x1, PT ;  /* 0xffffffff1300780c */ /* 0x004fc40003f05270 */
[----:B------:R-:W-:-:S11]  /*15660*/  ISETP.NE.OR P3, PT, R19, -0x1, !P1 ;  /* 0xffffffff1300780c */ /* 0x000fd60004f65670 */
[----:B------:R-:W2:Y:S01]  /*15670*/  @!P0 LDC.64 R4, c[0x0][0x290] ;  /* 0x0000a400ff048b82 */ /* 0x000ea20000000a00 */
[----:B------:R-:W-:-:S07]  /*15680*/  @!P0 SHF.R.S32.HI R0, RZ, 0x1f, R18 ;  /* 0x0000001fff008819 */ /* 0x000fce0000011412 */
[----:B------:R-:W4:Y:S01]  /*15690*/  @P0 LDC.64 R8, c[0x0][0x298] ;  /* 0x0000a600ff080b82 */ /* 0x000f220000000a00 */
[----:B--2---:R-:W-:Y:S02]  /*156a0*/  @!P0 IMAD R6, R0, R4, RZ ;  /* 0x0000000400068224 */ /* 0x004fe400078e02ff */
[----:B------:R-:W-:Y:S02]  /*156b0*/  @P2 IMAD.MOV.U32 R0, RZ, RZ, 0x1 ;  /* 0x00000001ff002424 */ /* 0x000fe400078e00ff */
[----:B-1----:R-:W-:Y:S02]  /*156c0*/  @!P2 IMAD R0, R7, R14, RZ ;  /* 0x0000000e0700a224 */ /* 0x002fe400078e02ff */
[C---:B------:R-:W-:Y:S02]  /*156d0*/  @!P0 IMAD R12, R18.reuse, R5, R6 ;  /* 0x00000005120c8224 */ /* 0x040fe400078e0206 */
[----:B------:R-:W-:Y:S02]  /*156e0*/  IMAD R0, R18, R0, RZ ;  /* 0x0000000012007224 */ /* 0x000fe400078e02ff */
[----:B---3--:R-:W-:Y:S01]  /*156f0*/  @P2 IMAD R6, R11, R10, RZ ;  /* 0x0000000a0b062224 */ /* 0x008fe200078e02ff */
[----:B------:R-:W-:Y:S01]  /*15700*/  SHF.R.S32.HI R10, RZ, 0x1f, R29 ;  /* 0x0000001fff0a7819 */ /* 0x000fe2000001141d */
[----:B----4-:R-:W-:Y:S01]  /*15710*/  @P0 IMAD.WIDE.U32 R2, R19, R8, RZ ;  /* 0x0000000813020225 */ /* 0x010fe200078e00ff */
[----:B------:R-:W-:-:S03]  /*15720*/  SEL R0, R0, RZ, !P1 ;  /* 0x000000ff00007207 */ /* 0x000fc60004800000 */
[----:B------:R-:W-:Y:S02]  /*15730*/  @!P2 IMAD.MOV.U32 R6, RZ, RZ, R7 ;  /* 0x000000ffff06a224 */ /* 0x000fe400078e0007 */
[----:B------:R-:W-:-:S04]  /*15740*/  @!P0 IMAD.WIDE.U32 R4, R18, R4, RZ ;  /* 0x0000000412048225 */ /* 0x000fc800078e00ff */
[----:B------:R-:W-:Y:S02]  /*15750*/  @P0 IMAD.MOV.U32 R8, RZ, RZ, R2 ;  /* 0x000000ffff080224 */ /* 0x000fe400078e0002 */
[----:B------:R-:W-:Y:S02]  /*15760*/  IMAD R6, R29, R6, R0 ;  /* 0x000000061d067224 */ /* 0x000fe400078e0200 */
[----:B------:R-:W-:Y:S01]  /*15770*/  @!P0 IMAD.MOV.U32 R8, RZ, RZ, R4 ;  /* 0x000000ffff088224 */ /* 0x000fe200078e0004 */
[----:B------:R-:W-:Y:S01]  /*15780*/  SHF.R.S32.HI R4, RZ, 0x3, R17 ;  /* 0x00000003ff047819 */ /* 0x000fe20000011411 */
[----:B------:R-:W-:Y:S02]  /*15790*/  IMAD.SHL.U32 R0, R15, 0x8, RZ ;  /* 0x000000080f007824 */ /* 0x000fe400078e00ff */
[----:B------:R-:W-:Y:S01]  /*157a0*/  @P0 IMAD R9, R19, R9, R3 ;  /* 0x0000000913090224 */ /* 0x000fe200078e0203 */
[----:B------:R-:W-:Y:S01]  /*157b0*/  @!P1 CS2R R2, SRZ ;  /* 0x0000000000029805 */ /* 0x000fe2000001ff00 */
[----:B------:R-:W-:Y:S01]  /*157c0*/  @!P0 IMAD.IADD R9, R5, 0x1, R12 ;  /* 0x0000000105098824 */ /* 0x000fe200078e020c */
[----:B------:R-:W-:Y:S01]  /*157d0*/  IADD3 R8, P0, R0, R8, RZ ;  /* 0x0000000800087210 */ /* 0x000fe20007f1e0ff */
[----:B------:R-:W-:-:S02]  /*157e0*/  @!P3 IMAD R19, R18, R13, RZ ;  /* 0x0000000d1213b224 */ /* 0x000fc400078e02ff */
[----:B------:R-:W-:Y:S01]  /*157f0*/  IMAD.IADD R14, R66, 0x1, -R146 ;  /* 0x00000001420e7824 */ /* 0x000fe200078e0a92 */
[C---:B------:R-:W-:Y:S01]  /*15800*/  LEA.HI.X.SX32 R9, R0.reuse, R9, 0x1, P0 ;  /* 0x0000000900097211 */ /* 0x040fe200000f0eff */
[--C-:B------:R-:W-:Y:S01]  /*15810*/  @P1 IMAD.MOV.U32 R2, RZ, RZ, R19.reuse ;  /* 0x000000ffff021224 */ /* 0x100fe200078e0013 */
[----:B------:R1:W-:Y:S01]  /*15820*/  @!P3 STL [R1+0x54], R19 ;  /* 0x000054130100b387 */ /* 0x0003e20000100800 */
[----:B------:R-:W-:Y:S01]  /*15830*/  ISETP.GE.AND P3, PT, R0, UR6, PT ;  /* 0x0000000600007c0c */ /* 0x000fe2000bf66270 */
[----:B-----5:R-:W-:Y:S01]  /*15840*/  IMAD R5, R146, R16, RZ ;  /* 0x0000001092057224 */ /* 0x020fe200078e02ff */
[CC--:B------:R-:W-:Y:S01]  /*15850*/  ISETP.GE.AND P0, PT, R4.reuse, R14.reuse, PT ;  /* 0x0000000e0400720c */ /* 0x0c0fe20003f06270 */
[C---:B------:R-:W-:Y:S01]  /*15860*/  VIADD R24, R4.reuse, 0x10 ;  /* 0x0000001004187836 */ /* 0x040fe20000000000 */
[----:B------:R-:W-:Y:S01]  /*15870*/  @P1 SHF.R.S32.HI R3, RZ, 0x1f, R19 ;  /* 0x0000001fff031819 */ /* 0x000fe20000011413 */
[C---:B------:R-:W-:Y:S01]  /*15880*/  VIADD R25, R4.reuse, 0x20 ;  /* 0x0000002004197836 */ /* 0x040fe20000000000 */
[----:B------:R-:W-:Y:S01]  /*15890*/  P2R R22, PR, RZ, 0x1 ;  /* 0x00000001ff167803 */ /* 0x000fe20000000000 */
[C---:B------:R-:W-:Y:S01]  /*158a0*/  VIADD R26, R4.reuse, 0x30 ;  /* 0x00000030041a7836 */ /* 0x040fe20000000000 */
[----:B------:R-:W-:Y:S01]  /*158b0*/  ISETP.GE.OR P0, PT, R4, R14, P3 ;  /* 0x0000000e0400720c */ /* 0x000fe20001f06670 */
[----:B------:R-:W-:Y:S01]  /*158c0*/  IMAD.WIDE.U32 R8, R29, UR4, R8 ;  /* 0x000000041d087c25 */ /* 0x000fe2000f8e0008 */
[----:B------:R-:W-:-:S02]  /*158d0*/  IADD3 R18, P2, P1, R5, R2, R6 ;  /* 0x0000000205127210 */ /* 0x000fc4000795e006 */
[----:B------:R-:W-:Y:S01]  /*158e0*/  SHF.R.S32.HI R7, RZ, 0x1f, R5 ;  /* 0x0000001fff077819 */ /* 0x000fe20000011405 */
[----:B------:R-:W-:Y:S01]  /*158f0*/  IMAD R2, R10, UR4, RZ ;  /* 0x000000040a027c24 */ /* 0x000fe2000f8e02ff */
[----:B------:R-:W-:Y:S02]  /*15900*/  SHF.R.S32.HI R6, RZ, 0x1f, R6 ;  /* 0x0000001fff067819 */ /* 0x000fe40000011406 */
[----:B------:R-:W-:Y:S02]  /*15910*/  SHF.R.S32.HI R5, RZ, 0x1f, R4 ;  /* 0x0000001fff057819 */ /* 0x000fe40000011404 */
[----:B------:R-:W-:Y:S01]  /*15920*/  IADD3.X R17, R7, R3, R6, P2, P1 ;  /* 0x0000000307117210 */ /* 0x000fe200017e2406 */
[----:B------:R-:W-:Y:S01]  /*15930*/  IMAD R6, R29, UR5, R2 ;  /* 0x000000051d067c24 */ /* 0x000fe2000f8e0202 */
[-C--:B------:R-:W-:Y:S01]  /*15940*/  ISETP.GE.AND P6, PT, R24, R14.reuse, PT ;  /* 0x0000000e1800720c */ /* 0x080fe20003fc6270 */
[----:B------:R-:W-:Y:S01]  /*15950*/  IMAD.WIDE R2, R147, 0x80, R4 ;  /* 0x0000008093027825 */ /* 0x000fe200078e0204 */
[----:B------:R-:W-:-:S02]  /*15960*/  ISETP.GE.AND P5, PT, R25, R14, PT ;  /* 0x0000000e1900720c */ /* 0x000fc40003fa6270 */
[-C--:B------:R-:W-:Y:S01]  /*15970*/  ISETP.GE.AND P4, PT, R26, R14.reuse, PT ;  /* 0x0000000e1a00720c */ /* 0x080fe20003f86270 */
[----:B------:R-:W-:Y:S01]  /*15980*/  IMAD.IADD R7, R6, 0x1, R9 ;  /* 0x0000000106077824 */ /* 0x000fe200078e0209 */
[----:B------:R-:W-:Y:S01]  /*15990*/  ISETP.GE.OR P1, PT, R24, R14, P3 ;  /* 0x0000000e1800720c */ /* 0x000fe20001f26670 */
[----:B-1----:R-:W-:-:S12]  /*159a0*/  @P0 BRA `(.L_x_698) ;  /* 0x0000000000280947 */ /* 0x002fd80003800000 */
        /* <DEDUP_REMOVED lines=10> */
.L_x_698:
[----:B------:R-:W-:Y:S05]  /*15a50*/  BSYNC B0 ;  /* 0x0000000000007941 */ /* 0x000fea0003800000 */
.L_x_697:
[----:B------:R-:W-:Y:S01]  /*15a60*/  BSSY B0, `(.L_x_699) ;  /* 0x0000010000007945 */ /* 0x000fe20003800000 */
[----:B------:R-:W-:-:S03]  /*15a70*/  ISETP.GE.OR P2, PT, R25, R14, P3 ;  /* 0x0000000e1900720c */ /* 0x000fc60001f46670 */
        /* <DEDUP_REMOVED lines=14> */
.L_x_700:
[----:B------:R-:W-:Y:S05]  /*15b60*/  BSYNC B0 ;  /* 0x0000000000007941 */ /* 0x000fea0003800000 */
.L_x_699:
[----:B------:R-:W-:Y:S01]  /*15b70*/  BSSY B0, `(.L_x_701) ;  /* 0x0000011000007945 */ /* 0x000fe20003800000 */
[----:B------:R-:W-:Y:S02]  /*15b80*/  ISETP.GE.OR P1, PT, R26, R14, P3 ;  /* 0x0000000e1a00720c */ /* 0x000fe40001f26670 */
        /* <DEDUP_REMOVED lines=15> */
.L_x_702:
[----:B------:R-:W-:Y:S05]  /*15c80*/  BSYNC B0 ;  /* 0x0000000000007941 */ /* 0x000fea0003800000 */
.L_x_701:
[----:B------:R-:W-:Y:S01]  /*15c90*/  BSSY B0, `(.L_x_703) ;  /* 0x0000010000007945 */ /* 0x000fe20003800000 */
[----:B------:R-:W-:-:S03]  /*15ca0*/  ISETP.GE.OR P2, PT, R23, R14, P3 ;  /* 0x0000000e1700720c */ /* 0x000fc60001f46670 */
        /* <DEDUP_REMOVED lines=14> */
.L_x_704:
[----:B------:R-:W-:Y:S05]  /*15d90*/  BSYNC B0 ;  /* 0x0000000000007941 */ /* 0x000fea0003800000 */
.L_x_703:
[----:B------:R-:W-:Y:S01]  /*15da0*/  BSSY B0, `(.L_x_705) ;  /* 0x0000013000007945 */ /* 0x000fe20003800000 */
[----:B------:R-:W-:Y:S01]  /*15db0*/  ISETP.GE.AND P1, PT, R23, R14, PT ;  /* 0x0000000e1700720c */ /* 0x000fe20003f26270 */
[C---:B------:R-:W-:Y:S01]  /*15dc0*/  VIADD R19, R4.reuse, 0x50 ;  /* 0x0000005004137836 */ /* 0x040fe20000000000 */
[C---:B------:R-:W-:Y:S01]  /*15dd0*/  IADD3 R20, R4.reuse, 0x60, RZ ;  /* 0x0000006004147810 */ /* 0x040fe20007ffe0ff */
[----:B------:R-:W-:Y:S01]  /*15de0*/  VIADD R21, R4, 0x70 ;  /* 0x0000007004157836 */ /* 0x000fe20000000000 */
        /* <DEDUP_REMOVED lines=14> */
.L_x_706:
[----:B------:R-:W-:Y:S05]  /*15ed0*/  BSYNC B0 ;  /* 0x0000000000007941 */ /* 0x000fea0003800000 */
.L_x_705:
[----:B------:R-:W-:Y:S01]  /*15ee0*/  ISETP.NE.AND P2, PT, R22, RZ, PT ;  /* 0x000000ff1600720c */ /* 0x000fe20003f45270 */
[----:B------:R-:W-:Y:S01]  /*15ef0*/  BSSY B0, `(.L_x_707) ;  /* 0x000001b000007945 */ /* 0x000fe20003800000 */
[----:B------:R-:W-:Y:S02]  /*15f00*/  ISETP.GE.AND P0, PT, R19, R14, PT ;  /* 0x0000000e1300720c */ /* 0x000fe40003f06270 */
[C---:B------:R-:W-:Y:S02]  /*15f10*/  ISETP.NE.OR P2, PT, R15.reuse, RZ, P2 ;  /* 0x000000ff0f00720c */ /* 0x040fe40001745670 */
[C---:B------:R-:W-:Y:S02]  /*15f20*/  ISETP.NE.OR P4, PT, R15.reuse, RZ, P4 ;  /* 0x000000ff0f00720c */ /* 0x040fe40002785670 */
[----:B------:R-:W-:Y:S02]  /*15f30*/  P2R R22, PR, RZ, 0x4 ;  /* 0x00000004ff167803 */ /* 0x000fe40000000000 */
[----:B------:R-:W-:-:S02]  /*15f40*/  ISETP.NE.OR P2, PT, R15, RZ, P1 ;  /* 0x000000ff0f00720c */ /* 0x000fc40000f45670 */
[----:B------:R-:W-:Y:S02]  /*15f50*/  ISETP.NE.OR P1, PT, R15, RZ, P0 ;  /* 0x000000ff0f00720c */ /* 0x000fe40000725670 */
[----:B------:R-:W-:Y:S02]  /*15f60*/  ISETP.GE.OR P0, PT, R19, R14, P3 ;  /* 0x0000000e1300720c */ /* 0x000fe40001f06670 */
[C---:B------:R-:W-:Y:S02]  /*15f70*/  ISETP.NE.OR P6, PT, R15.reuse, RZ, P6 ;  /* 0x000000ff0f00720c */ /* 0x040fe400037c5670 */
[----:B------:R-:W-:Y:S02]  /*15f80*/  ISETP.NE.OR P5, PT, R15, RZ, P5 ;  /* 0x000000ff0f00720c */ /* 0x000fe40002fa5670 */
[----:B------:R-:W-:Y:S02]  /*15f90*/  P2R R27, PR, RZ, 0x10 ;  /* 0x00000010ff1b7803 */ /* 0x000fe40000000000 */
[----:B------:R-:W-:-:S02]  /*15fa0*/  P2R R28, PR, RZ, 0x4 ;  /* 0x00000004ff1c7803 */ /* 0x000fc40000000000 */
[----:B------:R-:W-:-:S03]  /*15fb0*/  P2R R29, PR, RZ, 0x2 ;  /* 0x00000002ff1d7803 */ /* 0x000fc60000000000 */
        /* <DEDUP_REMOVED lines=14> */
.L_x_708:
[----:B------:R-:W-:Y:S05]  /*160a0*/  BSYNC B0 ;  /* 0x0000000000007941 */ /* 0x000fea0003800000 */
.L_x_707:
[CC--:B------:R-:W-:Y:S01]  /*160b0*/  ISETP.GE.AND P0, PT, R20.reuse, R14.reuse, PT ;  /* 0x0000000e1400720c */ /* 0x0c0fe20003f06270 */
[----:B------:R-:W-:Y:S01]  /*160c0*/  BSSY B0, `(.L_x_709) ;  /* 0x0000012000007945 */ /* 0x000fe20003800000 */
[-C--:B------:R-:W-:Y:S02]  /*160d0*/  ISETP.GE.OR P1, PT, R21, R14.reuse, P3 ;  /* 0x0000000e1500720c */ /* 0x080fe40001f26670 */
[----:B------:R-:W-:Y:S02]  /*160e0*/  ISETP.NE.OR P4, PT, R15, RZ, P0 ;  /* 0x000000ff0f00720c */ /* 0x000fe40000785670 */
[----:B------:R-:W-:-:S13]  /*160f0*/  ISETP.GE.OR P0, PT, R20, R14, P3 ;  /* 0x0000000e1400720c */ /* 0x000fda0001f06670 */
        /* <DEDUP_REMOVED lines=14> */
.L_x_710:
[----:B------:R-:W-:Y:S05]  /*161e0*/  BSYNC B0 ;  /* 0x0000000000007941 */ /* 0x000fea0003800000 */
.L_x_709:
[----:B------:R-:W-:Y:S01]  /*161f0*/  ISETP.GE.AND P0, PT, R21, R14, PT ;  /* 0x0000000e1500720c */ /* 0x000fe20003f06270 */
        /* <DEDUP_REMOVED lines=15> */
.L_x_712:
[----:B------:R-:W-:Y:S05]  /*162f0*/  BSYNC B0 ;  /* 0x0000000000007941 */ /* 0x000fea0003800000 */
.L_x_711:
[----:B------:R-:W-:Y:S01]  /*16300*/  ISETP.NE.AND P0, PT, R22, RZ, PT ;  /* 0x000000ff1600720c */ /* 0x000fe20003f05270 */
[----:B------:R-:W-:-:S12]  /*16310*/  BSSY B0, `(.L_x_713) ;  /* 0x000000a000007945 */ /* 0x000fd80003800000 */
[----:B------:R-:W-:Y:S05]  /*16320*/  @P0 BRA `(.L_x_714) ;  /* 0x0000000000200947 */ /* 0x000fea0003800000 */
[----:B------:R-:W-:Y:S01]  /*16330*/  IMAD R4, R4, R16, RZ ;  /* 0x0000001004047224 */ /* 0x000fe200078e02ff */
[----:B------:R-:W-:-:S04]  /*16340*/  ULDC.64 UR4, c[0x0][0x2b0] ;  /* 0x0000ac0000047ab9 */ /* 0x000fc80000000a00 */
[----:B------:R-:W-:-:S04]  /*16350*/  IADD3 R0, P0, R4, R18, RZ ;  /* 0x0000001204007210 */ /* 0x000fc80007f1e0ff */
[----:B------:R-:W-:Y:S02]  /*16360*/  LEA.HI.X.SX32 R4, R4, R17, 0x1, P0 ;  /* 0x0000001104047211 */ /* 0x000fe400000f0eff */
[----:B-1----:R-:W-:-:S04]  /*16370*/  LEA R2, P0, R0, UR4, 0x2 ;  /* 0x0000000400027c11 */ /* 0x002fc8000f8010ff */
[----:B------:R-:W-:Y:S01]  /*16380*/  LEA.HI.X R3, R0, UR5, R4, 0x2, P0 ;  /* 0x0000000500037c11 */ /* 0x000fe200080f1404 */
[----:B------:R-:W-:-:S05]  /*16390*/  IMAD.MOV.U32 R0, RZ, RZ, 0x7f800000 ;  /* 0x7f800000ff007424 */ /* 0x000fca00078e00ff */
[----:B------:R1:W-:Y:S03]  /*163a0*/  STG.E desc[UR20][R2.64], R0 ;  /* 0x0000000002007986 */ /* 0x0003e6000c101914 */
.L_x_714:
[----:B------:R-:W-:Y:S05]  /*163b0*/  BSYNC B0 ;  /* 0x0000000000007941 */ /* 0x000fea0003800000 */
.L_x_713:
[----:B------:R-:W-:Y:S04]  /*163c0*/  BSSY B0, `(.L_x_715) ;  /* 0x000000a000007945 */ /* 0x000fe80003800000 */
[----:B------:R-:W-:Y:S05]  /*163d0*/  @P6 BRA `(.L_x_716) ;  /* 0x0000000000206947 */ /* 0x000fea0003800000 */
[----:B-1----:R-:W-:Y:S01]  /*163e0*/  IMAD R0, R24, R16, RZ ;  /* 0x0000001018007224 */ /* 0x002fe200078e02ff */
[----:B------:R-:W-:-:S04]  /*163f0*/  ULDC.64 UR4, c[0x0][0x2b0] ;  /* 0x0000ac0000047ab9 */ /* 0x000fc80000000a00 */
[----:B------:R-:W-:-:S04]  /*16400*/  IADD3 R3, P0, R0, R18, RZ ;  /* 0x0000001200037210 */ /* 0x000fc80007f1e0ff */
[----:B------:R-:W-:Y:S02]  /*16410*/  LEA.HI.X.SX32 R0, R0, R17, 0x1, P0 ;  /* 0x0000001100007211 */ /* 0x000fe400000f0eff */
[----:B------:R-:W-:-:S04]  /*16420*/  LEA R2, P0, R3, UR4, 0x2 ;  /* 0x0000000403027c11 */ /* 0x000fc8000f8010ff */
[----:B------:R-:W-:Y:S01]  /*16430*/  LEA.HI.X R3, R3, UR5, R0, 0x2, P0 ;  /* 0x0000000503037c11 */ /* 0x000fe200080f1400 */
[----:B------:R-:W-:-:S05]  /*16440*/  IMAD.MOV.U32 R0, RZ, RZ, 0x7f800000 ;  /* 0x7f800000ff007424 */ /* 0x000fca00078e00ff */
[----:B------:R1:W-:Y:S03]  /*16450*/  STG.E desc[UR20][R2.64], R0 ;  /* 0x0000000002007986 */ /* 0x0003e6000c101914 */
.L_x_716:
[----:B------:R-:W-:Y:S05]  /*16460*/  BSYNC B0 ;  /* 0x0000000000007941 */ /* 0x000fea0003800000 */
.L_x_715:
        /* <DEDUP_REMOVED lines=10> */
.L_x_718:
[----:B------:R-:W-:Y:S05]  /*16510*/  BSYNC B0 ;  /* 0x0000000000007941 */ /* 0x000fea0003800000 */
.L_x_717:
[----:B------:R-:W-:Y:S01]  /*16520*/  ISETP.NE.AND P0, PT, R27, RZ, PT ;  /* 0x000000ff1b00720c */ /* 0x000fe20003f05270 */
[----:B------:R-:W-:-:S12]  /*16530*/  BSSY B0, `(.L_x_719) ;  /* 0x000000a000007945 */ /* 0x000fd80003800000 */
        /* <DEDUP_REMOVED lines=9> */
.L_x_720:
[----:B------:R-:W-:Y:S05]  /*165d0*/  BSYNC B0 ;  /* 0x0000000000007941 */ /* 0x000fea0003800000 */
.L_x_719:
        /* <DEDUP_REMOVED lines=11> */
.L_x_722:
[----:B------:R-:W-:Y:S05]  /*16690*/  BSYNC B0 ;  /* 0x0000000000007941 */ /* 0x000fea0003800000 */
.L_x_721:
        /* <DEDUP_REMOVED lines=11> */
.L_x_724:
[----:B------:R-:W-:Y:S05]  /*16750*/  BSYNC B0 ;  /* 0x0000000000007941 */ /* 0x000fea0003800000 */
.L_x_723:
        /* <DEDUP_REMOVED lines=10> */
.L_x_726:
[----:B------:R-:W-:Y:S05]  /*16800*/  BSYNC B0 ;  /* 0x0000000000007941 */ /* 0x000fea0003800000 */
.L_x_725:
[----:B------:R-:W-:Y:S05]  /*16810*/  @P2 EXIT ;  /* 0x000000000000294d */ /* 0x000fea0003800000 */
[----:B-1----:R-:W-:Y:S01]  /*16820*/  IMAD R0, R21, R16, RZ ;  /* 0x0000001015007224 */ /* 0x002fe200078e02ff */
[----:B------:R-:W-:-:S04]  /*16830*/  ULDC.64 UR4, c[0x0][0x2b0] ;  /* 0x0000ac0000047ab9 */ /* 0x000fc80000000a00 */
[----:B------:R-:W-:-:S04]  /*16840*/  IADD3 R3, P0, R0, R18, RZ ;  /* 0x0000001200037210 */ /* 0x000fc80007f1e0ff */
[----:B------:R-:W-:Y:S02]  /*16850*/  LEA.HI.X.SX32 R0, R0, R17, 0x1, P0 ;  /* 0x0000001100007211 */ /* 0x000fe400000f0eff */
[----:B------:R-:W-:-:S04]  /*16860*/  LEA R2, P0, R3, UR4, 0x2 ;  /* 0x0000000403027c11 */ /* 0x000fc8000f8010ff */
[----:B------:R-:W-:Y:S01]  /*16870*/  LEA.HI.X R3, R3, UR5, R0, 0x2, P0 ;  /* 0x0000000503037c11 */ /* 0x000fe200080f1400 */
[----:B------:R-:W-:-:S05]  /*16880*/  IMAD.MOV.U32 R0, RZ, RZ, 0x7f800000 ;  /* 0x7f800000ff007424 */ /* 0x000fca00078e00ff */
[----:B------:R-:W-:Y:S01]  /*16890*/  STG.E desc[UR20][R2.64], R0 ;  /* 0x0000000002007986 */ /* 0x000fe2000c101914 */
[----:B------:R-:W-:Y:S05]  /*168a0*/  EXIT ;  /* 0x000000000000794d */ /* 0x000fea0003800000 */
.L_x_727:
        /* <DEDUP_REMOVED lines=13> */
.L_x_1423:


//--------------------- .text._ZN5flash16flash_fwd_kernelI23Flash_fwd_kernel_traitsILi64ELi128ELi64ELi4ELb0ELb0EN7cutlass10bfloat16_tE19Flash_kernel_traitsILi64ELi128ELi64ELi4ES3_EELb1ELb1ELb0ELb0ELb1ELb1ELb0ELb0EEEvNS_16Flash_fwd_paramsE --------------------------
	.section	.text._ZN5flash16flash_fwd_kernelI23Flash_fwd_kernel_traitsILi64ELi128ELi64ELi4ELb0ELb0EN7cutlass10bfloat16_tE19Flash_kernel_traitsILi64ELi128ELi64ELi4ES3_EELb1ELb1ELb0ELb0ELb1ELb1ELb0ELb0EEEvNS_16Flash_fwd_paramsE,"ax",@progbits
	.align	128
        .global         _ZN5flash16flash_fwd_kernelI23Flash_fwd_kernel_traitsILi64ELi128ELi64ELi4ELb0ELb0EN7cutlass10bfloat16_tE19Flash_kernel_traitsILi64ELi128ELi64ELi4ES3_EELb1ELb1ELb0ELb0ELb1ELb1ELb0ELb0EEEvNS_16Flash_fwd_paramsE
        .type           _ZN5flash16flash_fwd_kernelI23Flash_fwd_kernel_traitsILi64ELi128ELi64ELi4ELb0ELb0EN7cutlass10bfloat16_tE19Flash_kernel_traitsILi64ELi128ELi64ELi4ES3_EELb1ELb1ELb0ELb0ELb1ELb1ELb0ELb0EEEvNS_16Flash_fwd_paramsE,@function
        .size           _ZN5flash16flash_fwd_kernelI23Flash_fwd_kernel_traitsILi64ELi128ELi64ELi4ELb0ELb0EN7cutlass10bfloat16_tE19Flash_kernel_traitsILi64ELi128ELi64ELi4ES3_EELb1ELb1ELb0ELb0ELb1ELb1ELb0ELb0EEEvNS_16Flash_fwd_paramsE,(.L_x_1424 - _ZN5flash16flash_fwd_kernelI23Flash_fwd_kernel_traitsILi64ELi128ELi64ELi4ELb0ELb0EN7cutlass10bfloat16_tE19Flash_kernel_traitsILi64ELi128ELi64ELi4ES3_EELb1ELb1ELb0ELb0ELb1ELb1ELb0ELb0EEEvNS_16Flash_fwd_paramsE)
        .other          _ZN5flash16flash_fwd_kernelI23Flash_fwd_kernel_traitsILi64ELi128ELi64ELi4ELb0ELb0EN7cutlass10bfloat16_tE19Flash_kernel_traitsILi64ELi128ELi64ELi4ES3_EELb1ELb1ELb0ELb0ELb1ELb1ELb0ELb0EEEvNS_16Flash_fwd_paramsE,@"STO_CUDA_ENTRY STV_DEFAULT"
_ZN5flash16flash_fwd_kernelI23Flash_fwd_kernel_traitsILi64ELi128ELi64ELi4ELb0ELb0EN7cutlass10bfloat16_tE19Flash_kernel_traitsILi64ELi128ELi64ELi4ES3_EELb1ELb1ELb0ELb0ELb1ELb1ELb0ELb0EEEvNS_16Flash_fwd_paramsE:
.text._ZN5flash16flash_fwd_kernelI23Flash_fwd_kernel_traitsILi64ELi128ELi64ELi4ELb0ELb0EN7cutlass10bfloat16_tE19Flash_kernel_traitsILi64ELi128ELi64ELi4ES3_EELb1ELb1ELb0ELb0ELb1ELb1ELb0ELb0EEEvNS_16Flash_fwd_paramsE:
[----:B------:R-:W-:Y:S08]  /*0000*/  LDC R1, c[0x0][0x28] ;  /* 0x00000a00ff017b82 */ /* 0x000ff00000000800 */
[----:B------:R-:W1:Y:S01]  /*0010*/  LDC R137, c[0x0][0x3a8] ;  /* 0x0000ea00ff897b82 */ /* 0x000e620000000800 */
[----:B------:R-:W-:Y:S01]  /*0020*/  ULDC.U8 UR4, c[0x0][0x3b4] ;  /* 0x0000ed0000047ab9 */ /* 0x000fe20000000000 */
[----:B------:R-:W-:Y:S01]  /*0030*/  ULDC.64 UR32, c[0x0][0x3a0] ;  /* 0x0000e80000207ab9 */ /* 0x000fe20000000a00 */
[----:B------:R-:W-:Y:S01]  /*0040*/  ISETP.NE.AND P3, PT, RZ, UR4, PT ;  /* 0x00000004ff007c0c */ /* 0x000fe2000bf65270 */
[----:B------:R-:W-:Y:S01]  /*0050*/  IMAD.U32 R10, RZ, RZ, UR32 ;  /* 0x00000020ff0a7e24 */ /* 0x000fe2000f8e00ff */
[----:B------:R-:W-:Y:S01]  /*0060*/  ULDC.64 UR30, c[0x0][0x208] ;  /* 0x00008200001e7ab9 */ /* 0x000fe20000000a00 */
[----:B------:R-:W-:-:S02]  /*0070*/  IMAD.U32 R11, RZ, RZ, UR33 ;  /* 0x00000021ff0b7e24 */ /* 0x000fc4000f8e00ff */
[----:B------:R-:W2:Y:S01]  /*0080*/  LDC R118, c[0x0][0x3ac] ;  /* 0x0000eb00ff767b82 */ /* 0x000ea20000000800 */
[----:B------:R-:W3:Y:S01]  /*0090*/  S2R R122, SR_CTAID.X ;  /* 0x00000000007a7919 */ /* 0x000ee20000002500 */
[----:B------:R-:W-:-:S06]  /*00a0*/  ULDC UR23, c[0x0][0x2c4] ;  /* 0x0000b10000177ab9 */ /* 0x000fcc0000000800 */
[----:B------:R-:W4:Y:S01]  /*00b0*/  @P3 LDG.E.64 R10, desc[UR30][R10.64] ;  /* 0x0000001e0a0a3981 */ /* 0x000f22000c1e1b00 */
[----:B------:R-:W5:Y:S01]  /*00c0*/  LDC.64 R4, c[0x0][0x300] ;  /* 0x0000c000ff047b82 */ /* 0x000f620000000a00 */
[----:B-1----:R-:W-:Y:S02]  /*00d0*/  @P3 IMAD.MOV.U32 R2, RZ, RZ, R137 ;  /* 0x000000ffff023224 */ /* 0x002fe400078e0089 */
[----:B--2---:R-:W-:-:S05]  /*00e0*/  @P3 IMAD.MOV.U32 R3, RZ, RZ, R118 ;  /* 0x000000ffff033224 */ /* 0x004fca00078e0076 */
[----:B------:R1:W2:Y:S01]  /*00f0*/  @P3 LDG.E.64 R6, desc[UR30][R2.64] ;  /* 0x0000001e02063981 */ /* 0x0002a2000c1e1b00 */
[----:B------:R-:W3:Y:S01]  /*0100*/  S2R R15, SR_CTAID.Y ;  /* 0x00000000000f7919 */ /* 0x000ee20000002600 */
[----:B-----5:R-:W-:Y:S01]  /*0110*/  ISETP.NE.U32.AND P2, PT, R4, RZ, PT ;  /* 0x000000ff0400720c */ /* 0x020fe20003f45070 */
[----:B------:R-:W3:Y:S03]  /*0120*/  S2R R9, SR_CTAID.Z ;  /* 0x0000000000097919 */ /* 0x000ee60000002700 */
[----:B------:R-:W-:Y:S01]  /*0130*/  ISETP.NE.AND.EX P2, PT, R5, RZ, PT, P2 ;  /* 0x000000ff0500720c */ /* 0x000fe20003f45320 */
[----:B------:R-:W5:-:S12]  /*0140*/  S2R R119, SR_TID.X ;  /* 0x0000000000777919 */ /* 0x000f580000002100 */
[----:B------:R-:W5:Y:S08]  /*0150*/  @P2 LDC.64 R12, c[0x0][0x300] ;  /* 0x0000c000ff0c2b82 */ /* 0x000f700000000a00 */
[----:B-1----:R-:W1:Y:S01]  /*0160*/  LDC.64 R2, c[0x0][0x308] ;  /* 0x0000c200ff027b82 */ /* 0x002e620000000a00 */
[----:B---3--:R-:W-:-:S04]  /*0170*/  LOP3.LUT R0, R9, R122, R15, 0xfe, !PT ;  /* 0x0000007a09007212 */ /* 0x008fc800078efe0f */
[----:B-----5:R-:W-:-:S03]  /*0180*/  LOP3.LUT P4, RZ, R0, R119, RZ, 0xfc, !PT ;  /* 0x0000007700ff7212 */ /* 0x020fc6000788fcff */
[----:B------:R-:W2:Y:S01]  /*0190*/  @P3 LDC R0, c[0x0][0x3b0] ;  /* 0x0000ec00ff003b82 */ /* 0x000ea20000000800 */
[----:B------:R-:W-:Y:S01]  /*01a0*/  @P2 IMAD.WIDE R12, R15, 0x4, R12 ;  /* 0x000000040f0c2825 */ /* 0x000fe200078e020c */
[----:B-1----:R-:W-:-:S03]  /*01b0*/  ISETP.NE.U32.AND P1, PT, R2, RZ, PT ;  /* 0x000000ff0200720c */ /* 0x002fc60003f25070 */
[----:B------:R-:W-:-:S05]  /*01c0*/  IMAD.MOV.U32 R2, RZ, RZ, RZ ;  /* 0x000000ffff027224 */ /* 0x000fca00078e00ff */
[----:B------:R-:W1:Y:S01]  /*01d0*/  @!P4 LDC.64 R16, c[0x0][0x3b8] ;  /* 0x0000ee00ff10cb82 */ /* 0x000e620000000a00 */
[----:B------:R-:W-:-:S13]  /*01e0*/  ISETP.NE.AND.EX P1, PT, R3, RZ, PT, P1 ;  /* 0x000000ff0300720c */ /* 0x000fda0003f25310 */
[----:B------:R-:W3:Y:S02]  /*01f0*/  @P1 LDC.64 R4, c[0x0][0x308] ;  /* 0x0000c200ff041b82 */ /* 0x000ee40000000a00 */
[----:B---3--:R-:W-:Y:S01]  /*0200*/  @P1 IMAD.WIDE R4, R15, 0x4, R4 ;  /* 0x000000040f041825 */ /* 0x008fe200078e0204 */
[----:B----4-:R-:W-:Y:S02]  /*0210*/  @P3 R2UR UR32, R10 ;  /* 0x000000000a2032ca */ /* 0x010fe400000e0000 */
[----:B------:R-:W-:-:S11]  /*0220*/  @P3 R2UR UR33, R11 ;  /* 0x000000000b2132ca */ /* 0x000fd600000e0000 */
[----:B------:R-:W-:Y:S02]  /*0230*/  IMAD.U32 R10, RZ, RZ, UR32 ;  /* 0x00000020ff0a7e24 */ /* 0x000fe4000f8e00ff */
[----:B------:R-:W-:-:S05]  /*0240*/  IMAD.U32 R11, RZ, RZ, UR33 ;  /* 0x00000021ff0b7e24 */ /* 0x000fca000f8e00ff */
[----:B-1----:R-:W-:Y:S01]  /*0250*/  @!P4 STG.E.64 desc[UR30][R16.64], R10 ;  /* 0x0000000a1000c986 */ /* 0x002fe2000c101b1e */
[----:B--2---:R-:W-:-:S05]  /*0260*/  @P3 IADD3 R137, P0, R6, R0, RZ ;  /* 0x0000000006893210 */ /* 0x004fca0007f1e0ff */
[----:B------:R-:W-:Y:S02]  /*0270*/  @P3 IMAD.X R118, RZ, RZ, R7, P0 ;  /* 0x000000ffff763224 */ /* 0x000fe400000e0607 */
[----:B------:R-:W-:Y:S02]  /*0280*/  @!P4 IMAD.MOV.U32 R6, RZ, RZ, R137 ;  /* 0x000000ffff06c224 */ /* 0x000fe400078e0089 */
[----:B------:R-:W-:-:S05]  /*0290*/  @!P4 IMAD.MOV.U32 R7, RZ, RZ, R118 ;  /* 0x000000ffff07c224 */ /* 0x000fca00078e0076 */
[----:B------:R1:W-:Y:S04]  /*02a0*/  @!P4 STG.E.64 desc[UR30][R16.64+0x8], R6 ;  /* 0x000008061000c986 */ /* 0x0003e8000c101b1e */
[----:B------:R-:W2:Y:S04]  /*02b0*/  @P2 LDG.E R2, desc[UR30][R12.64] ;  /* 0x0000001e0c022981 */ /* 0x000ea8000c1e1900 */
[----:B------:R-:W2:Y:S01]  /*02c0*/  @P1 LDG.E R120, desc[UR30][R4.64] ;  /* 0x0000001e04781981 */ /* 0x000ea2000c1e1900 */
[----:B------:R-:W-:-:S05]  /*02d0*/  IMAD.SHL.U32 R124, R122, 0x80, RZ ;  /* 0x000000807a7c7824 */ /* 0x000fca00078e00ff */
[----:B------:R-:W-:Y:S01]  /*02e0*/  ISETP.GE.AND P0, PT, R124, UR23, PT ;  /* 0x000000177c007c0c */ /* 0x000fe2000bf06270 */
[----:B-1----:R-:W1:Y:S08]  /*02f0*/  @!P1 LDC.64 R6, c[0x0][0x318] ;  /* 0x0000c600ff069b82 */ /* 0x002e700000000a00 */
[----:B------:R-:W3:Y:S01]  /*0300*/  @!P1 LDC.64 R4, c[0x0][0x2c8] ;  /* 0x0000b200ff049b82 */ /* 0x000ee20000000a00 */
[----:B-1----:R-:W-:-:S04]  /*0310*/  @!P1 ISETP.NE.U32.AND P2, PT, R6, RZ, PT ;  /* 0x000000ff0600920c */ /* 0x002fc80003f45070 */
[----:B------:R-:W-:-:S04]  /*0320*/  @!P1 ISETP.NE.AND.EX P2, PT, R7, RZ, PT, P2 ;  /* 0x000000ff0700920c */ /* 0x000fc80003f45320 */
[----:B---3--:R-:W-:Y:S01]  /*0330*/  @!P1 SEL R5, R5, RZ, P2 ;  /* 0x000000ff05059207 */ /* 0x008fe20001000000 */
[----:B--2---:R-:W-:-:S03]  /*0340*/  @P1 IMAD.IADD R120, R120, 0x1, -R2 ;  /* 0x0000000178781824 */ /* 0x004fc600078e0a02 */
[----:B------:R-:W-:Y:S01]  /*0350*/  @!P1 IADD3 R120, R5, R4, -R2 ;  /* 0x0000000405789210 */ /* 0x000fe20007ffe802 */
[----:B------:R-:W-:Y:S06]  /*0360*/  @P0 EXIT ;  /* 0x000000000000094d */ /* 0x000fec0003800000 */
[----:B------:R-:W-:Y:S01]  /*0370*/  VIADD R0, R124, 0xbf ;  /* 0x000000bf7c007836 */ /* 0x000fe20000000000 */
[----:B------:R-:W-:Y:S01]  /*0380*/  ULDC UR22, c[0x0][0x398] ;  /* 0x0000e60000167ab9 */ /* 0x000fe20000000800 */
[C---:B------:R-:W-:Y:S01]  /*0390*/  VIADD R5, R120.reuse, 0x3f ;  /* 0x0000003f78057836 */ /* 0x040fe20000000000 */
[----:B------:R-:W-:Y:S01]  /*03a0*/  SHF.R.S32.HI R4, RZ, 0x1f, R119 ;  /* 0x0000001fff047819 */ /* 0x000fe20000011477 */
[----:B------:R-:W-:Y:S01]  /*03b0*/  ULDC UR6, c[0x0][0x270] ;  /* 0x00009c0000067ab9 */ /* 0x000fe20000000800 */
[----:B------:R-:W-:Y:S02]  /*03c0*/  IADD3 R0, R120, -UR23, R0 ;  /* 0x8000001778007c10 */ /* 0x000fe4000fffe000 */
[----:B------:R-:W-:Y:S02]  /*03d0*/  SHF.R.S32.HI R3, RZ, 0x1f, R5 ;  /* 0x0000001fff037819 */ /* 0x000fe40000011405 */
[----:B------:R-:W-:Y:S01]  /*03e0*/  LEA.HI R123, R4, R119, RZ, 0x5 ;  /* 0x00000077047b7211 */ /* 0x000fe200078f28ff */
[----:B------:R-:W-:Y:S01]  /*03f0*/  VIADD R0, R0, UR22 ;  /* 0x0000001600007c36 */ /* 0x000fe20008000000 */
[----:B------:R-:W-:-:S02]  /*0400*/  LEA.HI R3, R3, R5, RZ, 0x6 ;  /* 0x0000000503037211 */ /* 0x000fc400078f30ff */
[----:B------:R-:W-:Y:S02]  /*0410*/  LOP3.LUT R125, R123, 0xffffffe0, RZ, 0xc0, !PT ;  /* 0xffffffe07b7d7812 */ /* 0x000fe400078ec0ff */
[----:B------:R-:W-:Y:S02]  /*0420*/  SHF.R.S32.HI R132, RZ, 0x1f, R0 ;  /* 0x0000001fff847819 */ /* 0x000fe40000011400 */
[----:B------:R-:W-:Y:S01]  /*0430*/  SHF.R.S32.HI R3, RZ, 0x6, R3 ;  /* 0x00000006ff037819 */ /* 0x000fe20000011403 */
[----:B------:R-:W-:Y:S01]  /*0440*/  IMAD.IADD R125, R119, 0x1, -R125 ;  /* 0x00000001777d7824 */ /* 0x000fe200078e0a7d */
[----:B------:R-:W-:Y:S01]  /*0450*/  LEA.HI R132, R132, R0, RZ, 0x6 ;  /* 0x0000000084847211 */ /* 0x000fe200078f30ff */
[----:B------:R-:W-:-:S03]  /*0460*/  IMAD R0, R15, UR6, R9 ;  /* 0x000000060f007c24 */ /* 0x000fc6000f8e0209 */
[----:B------:R-:W-:Y:S01]  /*0470*/  SHF.R.S32.HI R132, RZ, 0x6, R132 ;  /* 0x00000006ff847819 */ /* 0x000fe20000011484 */
[----:B------:R-:W-:-:S03]  /*0480*/  IMAD.SHL.U32 R0, R0, 0x20, RZ ;  /* 0x0000002000007824 */ /* 0x000fc600078e00ff */
[----:B------:R-:W-:Y:S02]  /*0490*/  VIMNMX R132, R3, R132, PT ;  /* 0x0000008403847248 */ /* 0x000fe40003fe0100 */
[--C-:B------:R-:W-:Y:S02]  /*04a0*/  IADD3 R137, P1, P0, R0, R137, R125.reuse ;  /* 0x0000008900897210 */ /* 0x100fe4000783e07d */
[----:B------:R-:W-:Y:S02]  /*04b0*/  ISETP.GE.AND P2, PT, R132, 0x1, PT ;  /* 0x000000018400780c */ /* 0x000fe40003f46270 */
[----:B------:R-:W-:Y:S02]  /*04c0*/  SHF.R.S32.HI R0, RZ, 0x1f, R0 ;  /* 0x0000001fff007819 */ /* 0x000fe40000011400 */
[----:B------:R-:W-:-:S04]  /*04d0*/  SHF.R.S32.HI R3, RZ, 0x1f, R125 ;  /* 0x0000001fff037819 */ /* 0x000fc8000001147d */
[----:B------:R-:W-:-:S05]  /*04e0*/  IADD3.X R118, R0, R118, R3, P1, P0 ;  /* 0x0000007600767210 */ /* 0x000fca0000fe0403 */
[----:B------:R-:W-:Y:S05]  /*04f0*/  @!P2 BRA `(.L_x_728) ;  /* 0x000000dc0064a947 */ /* 0x000fea0003800000 */
[----:B------:R-:W1:Y:S01]  /*0500*/  LDC R7, c[0x0][0x278] ;  /* 0x00009e00ff077b82 */ /* 0x000e620000000800 */
[CC--:B------:R-:W-:Y:S01]  /*0510*/  LEA.HI R5, R4.reuse, R119.reuse, RZ, 0x3 ;  /* 0x0000007704057211 */ /* 0x0c0fe200078f18ff */
[----:B------:R-:W-:Y:S01]  /*0520*/  ULDC.64 UR10, c[0x0][0x248] ;  /* 0x00009200000a7ab9 */ /* 0x000fe20000000a00 */
[----:B------:R-:W-:Y:S01]  /*0530*/  LEA.HI R3, R4, R119, RZ, 0x6 ;  /* 0x0000007704037211 */ /* 0x000fe200078f30ff */
[----:B------:R-:W-:Y:S01]  /*0540*/  ULDC.64 UR18, c[0x0][0x250] ;  /* 0x0000940000127ab9 */ /* 0x000fe20000000a00 */
[----:B------:R-:W-:Y:S01]  /*0550*/  SHF.R.S32.HI R196, RZ, 0x3, R5 ;  /* 0x00000003ffc47819 */ /* 0x000fe20000011405 */
[----:B------:R-:W-:Y:S01]  /*0560*/  USHF.L.U64.HI UR20, UR10, 0x6, UR11 ;  /* 0x000000060a147899 */ /* 0x000fe2000801020b */
[----:B------:R-:W-:Y:S01]  /*0570*/  LOP3.LUT R28, R5, 0xfffffff8, RZ, 0xc0, !PT ;  /* 0xfffffff8051c7812 */ /* 0x000fe200078ec0ff */
[----:B------:R-:W-:Y:S01]  /*0580*/  IMAD.SHL.U32 R3, R3, 0x8, RZ ;  /* 0x0000000803037824 */ /* 0x000fe200078e00ff */
[----:B------:R-:W-:Y:S01]  /*0590*/  USHF.L.U64.HI UR12, UR18, 0x6, UR19 ;  /* 0x00000006120c7899 */ /* 0x000fe20008010213 */
[----:B------:R-:W-:Y:S01]  /*05a0*/  IMAD.SHL.U32 R187, R196, 0x40, RZ ;  /* 0x00000040c4bb7824 */ /* 0x000fe200078e00ff */
[----:B------:R-:W-:Y:S01]  /*05b0*/  USHF.L.U32 UR21, UR10, 0x6, URZ ;  /* 0x000000060a157899 */ /* 0x000fe2000800063f */
[----:B------:R-:W-:Y:S01]  /*05c0*/  IMAD.IADD R28, R119, 0x1, -R28 ;  /* 0x00000001771c7824 */ /* 0x000fe200078e0a1c */
[----:B------:R-:W-:Y:S01]  /*05d0*/  USHF.L.U32 UR13, UR18, 0x6, URZ ;  /* 0x00000006120d7899 */ /* 0x000fe2000800063f */
[----:B------:R-:W-:Y:S01]  /*05e0*/  VIADD R121, R132, 0xffffffff ;  /* 0xffffffff84797836 */ /* 0x000fe20000000000 */
[----:B------:R-:W-:Y:S01]  /*05f0*/  LOP3.LUT R187, R187, 0x1c0, RZ, 0xc0, !PT ;  /* 0x000001c0bbbb7812 */ /* 0x000fe200078ec0ff */
[----:B------:R-:W-:Y:S01]  /*0600*/  IMAD.SHL.U32 R192, R28, 0x8, RZ ;  /* 0x000000081cc07824 */ /* 0x000fe200078e00ff */
[----:B------:R-:W-:Y:S01]  /*0610*/  SHF.R.S32.HI R197, RZ, 0x1f, R196 ;  /* 0x0000001fffc57819 */ /* 0x000fe200000114c4 */
[----:B------:R-:W-:Y:S01]  /*0620*/  IMAD R6, R121, UR20, RZ ;  /* 0x0000001479067c24 */ /* 0x000fe2000f8e02ff */
[----:B------:R-:W-:Y:S01]  /*0630*/  SHF.R.S32.HI R10, RZ, 0x1f, R121 ;  /* 0x0000001fff0a7819 */ /* 0x000fe20000011479 */
[----:B------:R-:W-:Y:S01]  /*0640*/  ULDC.64 UR4, c[0x0][0x228] ;  /* 0x00008a0000047ab9 */ /* 0x000fe20000000a00 */
[----:B------:R-:W-:Y:S01]  /*0650*/  LOP3.LUT R0, R187, 0x38, R192, 0xf8, !PT ;  /* 0x00000038bb007812 */ /* 0x000fe200078ef8c0 */
[----:B------:R-:W2:Y:S01]  /*0660*/  S2UR UR14, SR_CgaCtaId ;  /* 0x00000000000e79c3 */ /* 0x000ea20000008800 */
[----:B------:R-:W-:Y:S01]  /*0670*/  SHF.R.U32.HI R187, RZ, 0x3, R187 ;  /* 0x00000003ffbb7819 */ /* 0x000fe200000116bb */
[----:B------:R-:W-:Y:S01]  /*0680*/  IMAD R6, R10, UR21, R6 ;  /* 0x000000150a067c24 */ /* 0x000fe2000f8e0206 */
[----:B-1----:R-:W-:Y:S01]  /*0690*/  IABS R8, R7 ;  /* 0x0000000700087213 */ /* 0x002fe20000000000 */
[----:B------:R-:W-:Y:S01]  /*06a0*/  ULDC.64 UR6, c[0x0][0x258] ;  /* 0x0000960000067ab9 */ /* 0x000fe20000000a00 */
[----:B------:R-:W-:Y:S01]  /*06b0*/  LOP3.LUT R187, R0, R187, RZ, 0x3c, !PT ;  /* 0x000000bb00bb7212 */ /* 0x000fe200078e3cff */
[----:B------:R-:W-:Y:S01]  /*06c0*/  IMAD R0, R121, UR12, RZ ;  /* 0x0000000c79007c24 */ /* 0x000fe2000f8e02ff */
[----:B------:R-:W1:Y:S01]  /*06d0*/  I2F.RP R12, R8 ;  /* 0x00000008000c7306 */ /* 0x000e620000209400 */
[----:B------:R-:W-:Y:S01]  /*06e0*/  IADD3 R18, P0, R196, R2, RZ ;  /* 0x00000002c4127210 */ /* 0x000fe20007f1e0ff */
[----:B------:R-:W-:Y:S01]  /*06f0*/  ULDC.64 UR8, c[0x0][0x240] ;  /* 0x0000900000087ab9 */ /* 0x000fe20000000a00 */
[----:B------:R-:W-:Y:S01]  /*0700*/  LOP3.LUT R187, R187, 0x7ffffe00, R3, 0xf8, !PT ;  /* 0x7ffffe00bbbb7812 */ /* 0x000fe200078ef803 */
[----:B------:R-:W-:Y:S01]  /*0710*/  IMAD R0, R10, UR13, R0 ;  /* 0x0000000d0a007c24 */ /* 0x000fe2000f8e0200 */
[----:B------:R-:W-:Y:S01]  /*0720*/  IABS R3, R9 ;  /* 0x0000000900037213 */ /* 0x000fe20000000000 */
[----:B------:R-:W-:Y:S01]  /*0730*/  USHF.L.U32 UR15, UR10, 0x5, URZ ;  /* 0x000000050a0f7899 */ /* 0x000fe2000800063f */
[----:B------:R-:W-:Y:S01]  /*0740*/  SHF.R.S32.HI R14, RZ, 0x1f, R15 ;  /* 0x0000001fff0e7819 */ /* 0x000fe2000001140f */
[----:B------:R-:W-:Y:S01]  /*0750*/  USHF.L.U32 UR17, UR18, 0x5, URZ ;  /* 0x0000000512117899 */ /* 0x000fe2000800063f */
[----:B------:R-:W-:Y:S01]  /*0760*/  LEA.HI.X.SX32 R2, R2, R197, 0x1, P0 ;  /* 0x000000c502027211 */ /* 0x000fe200000f0eff */
[----:B------:R-:W-:Y:S01]  /*0770*/  IMAD.WIDE R196, R122, 0x80, R196 ;  /* 0x000000807ac47825 */ /* 0x000fe200078e02c4 */
[----:B------:R-:W-:Y:S01]  /*0780*/  SHF.R.S32.HI R193, RZ, 0x1f, R192 ;  /* 0x0000001fffc17819 */ /* 0x000fe200000114c0 */
[----:B------:R-:W-:Y:S01]  /*0790*/  USHF.L.U64.HI UR16, UR18, 0x5, UR19 ;  /* 0x0000000512107899 */ /* 0x000fe20008010213 */
[----:B------:R-:W-:Y:S01]  /*07a0*/  LEA.HI R4, R4, R119, RZ, 0x4 ;  /* 0x0000007704047211 */ /* 0x000fe200078f20ff */
[----:B------:R-:W-:Y:S01]  /*07b0*/  IMAD R22, R14, UR4, RZ ;  /* 0x000000040e167c24 */ /* 0x000fe2000f8e02ff */
[----:B-1----:R-:W1:Y:S01]  /*07c0*/  MUFU.RCP R12, R12 ;  /* 0x0000000c000c7308 */ /* 0x002e620000001000 */
[----:B------:R-:W-:Y:S01]  /*07d0*/  IMAD R20, R2, UR10, RZ ;  /* 0x0000000a02147c24 */ /* 0x000fe2000f8e02ff */
[----:B------:R-:W-:Y:S01]  /*07e0*/  ISETP.NE.AND P2, PT, R7, RZ, PT ;  /* 0x000000ff0700720c */ /* 0x000fe20003f45270 */
[C---:B------:R-:W-:Y:S01]  /*07f0*/  IMAD R22, R15.reuse, UR5, R22 ;  /* 0x000000050f167c24 */ /* 0x040fe2000f8e0216 */
[----:B------:R-:W-:Y:S01]  /*0800*/  SHF.R.S32.HI R123, RZ, 0x5, R123 ;  /* 0x00000005ff7b7819 */ /* 0x000fe2000001147b */
[----:B------:R-:W-:Y:S01]  /*0810*/  IMAD.WIDE.U32 R16, R15, UR4, R192 ;  /* 0x000000040f107c25 */ /* 0x000fe2000f8e00c0 */
[----:B------:R-:W-:Y:S01]  /*0820*/  ULDC.64 UR4, c[0x0][0x230] ;  /* 0x00008c0000047ab9 */ /* 0x000fe20000000a00 */
[----:B------:R-:W-:Y:S01]  /*0830*/  SHF.R.S32.HI R194, RZ, 0x1f, R125 ;  /* 0x0000001fffc27819 */ /* 0x000fe2000001147d */
[----:B------:R-:W-:Y:S01]  /*0840*/  UIADD3 UR27, UR32, -0x61c88647, URZ ;  /* 0x9e3779b9201b7890 */ /* 0x000fe2000fffe03f */
[----:B------:R-:W-:Y:S01]  /*0850*/  IMAD R20, R18, UR11, R20 ;  /* 0x0000000b12147c24 */ /* 0x000fe2000f8e0214 */
[----:B------:R-:W-:Y:S01]  /*0860*/  LOP3.LUT R138, R118, UR32, RZ, 0x3c, !PT ;  /* 0x00000020768a7c12 */ /* 0x000fe2000f8e3cff */
[----:B------:R-:W-:Y:S01]  /*0870*/  IMAD.IADD R23, R17, 0x1, R22 ;  /* 0x0000000111177824 */ /* 0x000fe200078e0216 */
[----:B------:R-:W-:Y:S01]  /*0880*/  LEA.HI R194, R194, R125, RZ, 0x2 ;  /* 0x0000007dc2c27211 */ /* 0x000fe200078f10ff */
[----:B------:R-:W-:Y:S01]  /*0890*/  IMAD.MOV.U32 R22, RZ, RZ, R16 ;  /* 0x000000ffff167224 */ /* 0x000fe200078e0010 */
[----:B------:R-:W-:Y:S01]  /*08a0*/  LOP3.LUT R16, R4, 0xfffffff0, RZ, 0xc0, !PT ;  /* 0xfffffff004107812 */ /* 0x000fe200078ec0ff */
[----:B------:R-:W-:Y:S01]  /*08b0*/  IMAD R2, R2, UR18, RZ ;  /* 0x0000001202027c24 */ /* 0x000fe2000f8e02ff */
[----:B------:R-:W-:Y:S01]  /*08c0*/  SHF.R.S32.HI R194, RZ, 0x2, R194 ;  /* 0x00000002ffc27819 */ /* 0x000fe200000114c2 */
[----:B-1----:R-:W-:-:S02]  /*08d0*/  VIADD R12, R12, 0xffffffe ;  /* 0x0ffffffe0c0c7836 */ /* 0x002fc40000000000 */
[----:B------:R-:W-:Y:S02]  /*08e0*/  IMAD.IADD R16, R119, 0x1, -R16 ;  /* 0x0000000177107824 */ /* 0x000fe400078e0a10 */
[----:B------:R-:W1:Y:S01]  /*08f0*/  F2I.FTZ.U32.TRUNC.NTZ R13, R12 ;  /* 0x0000000c000d7305 */ /* 0x000e62000021f000 */
[----:B------:R-:W-:-:S04]  /*0900*/  IMAD.WIDE.U32 R22, R9, UR6, R22 ;  /* 0x0000000609167c25 */ /* 0x000fc8000f8e0016 */
[----:B------:R-:W-:Y:S02]  /*0910*/  IMAD R2, R18, UR19, R2 ;  /* 0x0000001312027c24 */ /* 0x000fe4000f8e0202 */
[----:B------:R-:W-:Y:S02]  /*0920*/  IMAD.MOV.U32 R195, RZ, RZ, R121 ;  /* 0x000000ffffc37224 */ /* 0x000fe400078e0079 */
[----:B------:R-:W-:Y:S02]  /*0930*/  IMAD R198, R123, 0x10, R124 ;  /* 0x000000107bc67824 */ /* 0x000fe400078e027c */
[----:B------:R-:W-:-:S03]  /*0940*/  IMAD.WIDE.U32 R232, R137, -0x2daee0ad, RZ ;  /* 0xd2511f5389e87825 */ /* 0x000fc600078e00ff */
[----:B------:R-:W-:Y:S01]  /*0950*/  IADD3 R198, R198, 0x1, R194 ;  /* 0x00000001c6c67810 */ /* 0x000fe20007ffe0c2 */
[--C-:B-1----:R-:W-:Y:S02]  /*0960*/  IMAD.MOV R11, RZ, RZ, -R13.reuse ;  /* 0x000000ffff0b7224 */ /* 0x102fe400078e0a0d */
[----:B------:R-:W-:Y:S01]  /*0970*/  IMAD.MOV.U32 R12, RZ, RZ, RZ ;  /* 0x000000ffff0c7224 */ /* 0x000fe200078e00ff */
[----:B------:R-:W-:Y:S01]  /*0980*/  IADD3 R198, R120, -UR23, R198 ;  /* 0x8000001778c67c10 */ /* 0x000fe2000fffe0c6 */
[----:B------:R-:W-:Y:S02]  /*0990*/  IMAD R11, R11, R8, RZ ;  /* 0x000000080b0b7224 */ /* 0x000fe400078e02ff */
[----:B------:R-:W-:Y:S02]  /*09a0*/  IMAD.SHL.U32 R231, R119, 0x2, RZ ;  /* 0x0000000277e77824 */ /* 0x000fe400078e00ff */
[----:B------:R-:W-:-:S03]  /*09b0*/  IMAD.HI.U32 R11, R13, R11, R12 ;  /* 0x0000000b0d0b7227 */ /* 0x000fc600078e000c */
[----:B------:R-:W-:Y:S01]  /*09c0*/  LOP3.LUT R231, R231, 0x6, RZ, 0xc0, !PT ;  /* 0x00000006e7e77812 */ /* 0x000fe200078ec0ff */
[----:B------:R-:W-:-:S04]  /*09d0*/  IMAD.WIDE.U32 R12, R18, UR10, R192 ;  /* 0x0000000a120c7c25 */ /* 0x000fc8000f8e00c0 */
[----:B------:R-:W-:-:S04]  /*09e0*/  IMAD.HI.U32 R11, R11, R3, RZ ;  /* 0x000000030b0b7227 */ /* 0x000fc800078e00ff */
[----:B------:R-:W-:Y:S02]  /*09f0*/  IMAD.MOV R10, RZ, RZ, -R11 ;  /* 0x000000ffff0a7224 */ /* 0x000fe400078e0a0b */
[----:B------:R-:W-:Y:S01]  /*0a00*/  IMAD.IADD R21, R13, 0x1, R20 ;  /* 0x000000010d157824 */ /* 0x000fe200078e0214 */
[----:B------:R-:W-:Y:S01]  /*0a10*/  SHF.R.S32.HI R13, RZ, 0x1f, R9 ;  /* 0x0000001fff0d7819 */ /* 0x000fe20000011409 */
[C---:B------:R-:W-:Y:S01]  /*0a20*/  IMAD R10, R8.reuse, R10, R3 ;  /* 0x0000000a080a7224 */ /* 0x040fe200078e0203 */
[----:B------:R-:W-:Y:S01]  /*0a30*/  SHF.R.S32.HI R3, RZ, 0x1f, R16 ;  /* 0x0000001fff037819 */ /* 0x000fe20000011410 */
[----:B------:R-:W-:Y:S02]  /*0a40*/  IMAD.MOV.U32 R20, RZ, RZ, R12 ;  /* 0x000000ffff147224 */ /* 0x000fe400078e000c */
[----:B------:R-:W-:Y:S01]  /*0a50*/  IMAD R13, R13, UR6, RZ ;  /* 0x000000060d0d7c24 */ /* 0x000fe2000f8e02ff */
[----:B------:R-:W-:Y:S01]  /*0a60*/  ISETP.GT.U32.AND P0, PT, R8, R10, PT ;  /* 0x0000000a0800720c */ /* 0x000fe20003f04070 */
[----:B------:R-:W-:Y:S01]  /*0a70*/  IMAD R12, R14, UR4, RZ ;  /* 0x000000040e0c7c24 */ /* 0x000fe2000f8e02ff */
[----:B------:R-:W-:Y:S01]  /*0a80*/  LEA.HI R3, R3, R16, RZ, 0x3 ;  /* 0x0000001003037211 */ /* 0x000fe200078f18ff */
[C---:B------:R-:W-:Y:S01]  /*0a90*/  IMAD R13, R9.reuse, UR7, R13 ;  /* 0x00000007090d7c24 */ /* 0x040fe2000f8e020d */
[----:B------:R-:W-:Y:S01]  /*0aa0*/  LOP3.LUT R9, R9, R7, RZ, 0x3c, !PT ;  /* 0x0000000709097212 */ /* 0x000fe200078e3cff */
[----:B------:R-:W-:Y:S01]  /*0ab0*/  IMAD.WIDE.U32 R18, R18, UR18, R192 ;  /* 0x0000001212127c25 */ /* 0x000fe2000f8e00c0 */
[----:B------:R-:W-:Y:S01]  /*0ac0*/  LOP3.LUT R17, R3, 0xfffffff8, RZ, 0xc0, !PT ;  /* 0xfffffff803117812 */ /* 0x000fe200078ec0ff */
[----:B------:R-:W-:Y:S01]  /*0ad0*/  ULDC.64 UR6, c[0x0][0x210] ;  /* 0x0000840000067ab9 */ /* 0x000fe20000000a00 */
[----:B------:R-:W-:Y:S01]  /*0ae0*/  ISETP.GE.AND P1, PT, R9, RZ, PT ;  /* 0x000000ff0900720c */ /* 0x000fe20003f26270 */
[----:B------:R-:W-:-:S02]  /*0af0*/  IMAD.IADD R23, R23, 0x1, R13 ;  /* 0x0000000117177824 */ /* 0x000fc400078e020d */
[C---:B------:R-:W-:Y:S02]  /*0b00*/  IMAD R12, R15.reuse, UR5, R12 ;  /* 0x000000050f0c7c24 */ /* 0x040fe4000f8e020c */
[----:B------:R-:W-:Y:S02]  /*0b10*/  @!P0 IMAD.IADD R10, R10, 0x1, -R8 ;  /* 0x000000010a0a8824 */ /* 0x000fe400078e0a08 */
[----:B------:R-:W-:Y:S01]  /*0b20*/  IMAD.WIDE.U32 R20, R15, UR4, R20 ;  /* 0x000000040f147c25 */ /* 0x000fe2000f8e0014 */
[----:B------:R-:W-:Y:S02]  /*0b30*/  ULDC.64 UR4, c[0x0][0x238] ;  /* 0x00008e0000047ab9 */ /* 0x000fe40000000a00 */
[----:B------:R-:W-:Y:S01]  /*0b40*/  ISETP.GE.U32.AND P3, PT, R10, R8, PT ;  /* 0x000000080a00720c */ /* 0x000fe20003f66070 */
[----:B------:R-:W-:Y:S02]  /*0b50*/  IMAD R8, R197, UR8, RZ ;  /* 0x00000008c5087c24 */ /* 0x000fe4000f8e02ff */
[----:B------:R-:W-:-:S02]  /*0b60*/  IMAD.IADD R19, R19, 0x1, R2 ;  /* 0x0000000113137824 */ /* 0x000fc400078e0202 */
[----:B------:R-:W-:Y:S02]  /*0b70*/  IMAD R14, R14, UR4, RZ ;  /* 0x000000040e0e7c24 */ /* 0x000fe4000f8e02ff */
[C---:B------:R-:W-:Y:S02]  /*0b80*/  IMAD R8, R196.reuse, UR9, R8 ;  /* 0x00000009c4087c24 */ /* 0x040fe4000f8e0208 */
[----:B------:R-:W-:-:S04]  /*0b90*/  IMAD.WIDE.U32 R22, R196, UR8, R22 ;  /* 0x00000008c4167c25 */ /* 0x000fc8000f8e0016 */
[----:B------:R-:W-:Y:S01]  /*0ba0*/  IMAD.WIDE.U32 R18, R15, UR4, R18 ;  /* 0x000000040f127c25 */ /* 0x000fe2000f8e0012 */
[----:B------:R-:W-:-:S03]  /*0bb0*/  USHF.L.U32 UR4, UR8, 0x5, URZ ;  /* 0x0000000508047899 */ /* 0x000fc6000800063f */
[----:B------:R-:W-:Y:S02]  /*0bc0*/  IMAD.IADD R2, R16, 0x1, -R17 ;  /* 0x0000000110027824 */ /* 0x000fe400078e0a11 */
[----:B------:R-:W-:Y:S01]  /*0bd0*/  IMAD R14, R15, UR5, R14 ;  /* 0x000000050f0e7c24 */ /* 0x000fe2000f8e020e */
[----:B------:R-:W-:Y:S01]  /*0be0*/  UMOV UR5, 0x400 ;  /* 0x0000040000057882 */ /* 0x000fe20000000000 */
[----:B------:R-:W-:Y:S01]  /*0bf0*/  @!P0 VIADD R11, R11, 0x1 ;  /* 0x000000010b0b8836 */ /* 0x000fe20000000000 */
[C---:B------:R-:W-:Y:S01]  /*0c00*/  LEA R16, P0, R22.reuse, UR6, 0x1 ;  /* 0x0000000616107c11 */ /* 0x040fe2000f8008ff */
[----:B------:R-:W-:Y:S01]  /*0c10*/  IMAD.IADD R8, R23, 0x1, R8 ;  /* 0x0000000117087824 */ /* 0x000fe200078e0208 */
[----:B--2---:R-:W-:Y:S01]  /*0c20*/  ULEA UR5, UR14, UR5, 0x18 ;  /* 0x000000050e057291 */ /* 0x004fe2000f8ec03f */
[----:B------:R-:W-:Y:S01]  /*0c30*/  @P3 VIADD R11, R11, 0x1 ;  /* 0x000000010b0b3836 */ /* 0x000fe20000000000 */
[----:B------:R-:W-:Y:S01]  /*0c40*/  USHF.L.U64.HI UR14, UR8, 0x5, UR9 ;  /* 0x00000005080e7899 */ /* 0x000fe20008010209 */
[----:B------:R-:W-:Y:S01]  /*0c50*/  IMAD.IADD R13, R21, 0x1, R12 ;  /* 0x00000001150d7824 */ /* 0x000fe200078e020c */
[----:B------:R-:W-:Y:S01]  /*0c60*/  LEA.HI.X R17, R22, UR7, R8, 0x1, P0 ;  /* 0x0000000716117c11 */ /* 0x000fe200080f0c08 */
[----:B------:R-:W-:Y:S01]  /*0c70*/  @!P1 IMAD.MOV R11, RZ, RZ, -R11 ;  /* 0x000000ffff0b9224 */ /* 0x000fe200078e0a0b */
[----:B------:R-:W-:Y:S01]  /*0c80*/  IADD3 R8, P0, R16, UR4, RZ ;  /* 0x0000000410087c10 */ /* 0x000fe2000ff1e0ff */
[----:B------:R-:W-:Y:S01]  /*0c90*/  IMAD.MOV.U32 R12, RZ, RZ, R20 ;  /* 0x000000ffff0c7224 */ /* 0x000fe200078e0014 */
[----:B------:R-:W-:Y:S01]  /*0ca0*/  @!P2 LOP3.LUT R11, RZ, R7, RZ, 0x33, !PT ;  /* 0x00000007ff0ba212 */ /* 0x000fe200078e33ff */
[----:B------:R-:W-:Y:S01]  /*0cb0*/  IMAD.IADD R15, R19, 0x1, R14 ;  /* 0x00000001130f7824 */ /* 0x000fe200078e020e */
[----:B------:R-:W-:Y:S01]  /*0cc0*/  IADD3.X R9, R17, UR14, RZ, P0, !PT ;  /* 0x0000000e11097c10 */ /* 0x000fe200087fe4ff */
[----:B------:R-:W-:Y:S01]  /*0cd0*/  ULDC.64 UR6, c[0x0][0x260] ;  /* 0x0000980000067ab9 */ /* 0x000fe20000000a00 */
[----:B------:R-:W-:Y:S01]  /*0ce0*/  IADD3 R22, P0, R8, UR4, RZ ;  /* 0x0000000408167c10 */ /* 0x000fe2000ff1e0ff */
[----:B------:R-:W-:Y:S01]  /*0cf0*/  IMAD.MOV.U32 R14, RZ, RZ, R18 ;  /* 0x000000ffff0e7224 */ /* 0x000fe200078e0012 */
[----:B------:R-:W-:Y:S01]  /*0d00*/  LEA R187, R187, UR5, 0x1 ;  /* 0x00000005bbbb7c11 */ /* 0x000fe2000f8e08ff */
[----:B------:R-:W-:Y:S01]  /*0d10*/  IMAD.WIDE.U32 R188, R11, UR6, R12 ;  /* 0x000000060bbc7c25 */ /* 0x000fe2000f8e000c */
[----:B------:R-:W-:Y:S01]  /*0d20*/  IADD3.X R23, R9, UR14, RZ, P0, !PT ;  /* 0x0000000e09177c10 */ /* 0x000fe200087fe4ff */
[----:B------:R-:W-:Y:S01]  /*0d30*/  ULDC.64 UR8, c[0x0][0x218] ;  /* 0x0000860000087ab9 */ /* 0x000fe20000000a00 */
[----:B------:R-:W-:Y:S01]  /*0d40*/  IADD3 R20, P0, R22, UR4, RZ ;  /* 0x0000000416147c10 */ /* 0x000fe2000ff1e0ff */
[----:B------:R-:W-:Y:S01]  /*0d50*/  @!PT LDS RZ, [RZ] ;  /* 0x00000000fffff984 */ /* 0x000fe20000000800 */
[----:B------:R-:W-:Y:S01]  /*0d60*/  @!PT LDS RZ, [RZ] ;  /* 0x00000000fffff984 */ /* 0x000fe20000000800 */
[----:B------:R-:W-:Y:S01]  /*0d70*/  @!PT LDS RZ, [RZ] ;  /* 0x00000000fffff984 */ /* 0x000fe20000000800 */
[----:B------:R1:W-:Y:S01]  /*0d80*/  LDGSTS.E.BYPASS.LTC128B.128 [R187], desc[UR30][R16.64] ;  /* 0x0000000010bb7fae */ /* 0x0003e2000b901d5e */
[----:B------:R-:W-:Y:S01]  /*0d90*/  SHF.R.S32.HI R7, RZ, 0x1f, R11 ;  /* 0x0000001fff077819 */ /* 0x000fe2000001140b */
[----:B------:R-:W-:Y:S01]  /*0da0*/  IMAD.MOV.U32 R190, RZ, RZ, R188 ;  /* 0x000000ffffbe7224 */ /* 0x000fe200078e00bc */
[----:B------:R-:W-:Y:S01]  /*0db0*/  IADD3.X R21, R23, UR14, RZ, P0, !PT ;  /* 0x0000000e17157c10 */ /* 0x000fe200087fe4ff */
[----:B------:R2:W-:Y:S01]  /*0dc0*/  LDGSTS.E.BYPASS.LTC128B.128 [R187+0x800], desc[UR30][R8.64] ;  /* 0x0080000008bb7fae */ /* 0x0005e2000b901d5e */
[----:B------:R-:W-:Y:S01]  /*0dd0*/  IADD3 R18, P0, R20, UR4, RZ ;  /* 0x0000000414127c10 */ /* 0x000fe2000ff1e0ff */
[----:B------:R-:W-:-:S02]  /*0de0*/  IMAD.SHL.U32 R116, R2, 0x40, RZ ;  /* 0x0000004002747824 */ /* 0x000fc400078e00ff */
[----:B------:R-:W-:Y:S01]  /*0df0*/  LDGSTS.E.BYPASS.LTC128B.128 [R187+0x1000], desc[UR30][R22.64] ;  /* 0x0100000016bb7fae */ /* 0x000fe2000b901d5e */
[----:B------:R-:W-:Y:S01]  /*0e00*/  IADD3.X R19, R21, UR14, RZ, P0, !PT ;  /* 0x0000000e15137c10 */ /* 0x000fe200087fe4ff */
[----:B------:R-:W-:Y:S01]  /*0e10*/  IMAD.SHL.U32 R117, R3, 0x40, RZ ;  /* 0x0000004003757824 */ /* 0x000fe200078e00ff */
[----:B------:R-:W-:Y:S01]  /*0e20*/  LOP3.LUT R116, R116, 0x1c0, RZ, 0xc0, !PT ;  /* 0x000001c074747812 */ /* 0x000fe200078ec0ff */
[----:B------:R-:W-:Y:S01]  /*0e30*/  LDGSTS.E.BYPASS.LTC128B.128 [R187+0x1800], desc[UR30][R20.64] ;  /* 0x0180000014bb7fae */ /* 0x000fe2000b901d5e */
[----:B------:R-:W-:Y:S02]  /*0e40*/  IMAD R203, R122, 0x8, R123 ;  /* 0x000000087acb7824 */ /* 0x000fe400078e027b */
[----:B------:R-:W-:Y:S01]  /*0e50*/  LOP3.LUT R117, R117, 0xfffffe00, RZ, 0xc0, !PT ;  /* 0xfffffe0075757812 */ /* 0x000fe200078ec0ff */
[----:B------:R3:W-:Y:S01]  /*0e60*/  LDGSTS.E.BYPASS.LTC128B.128 [R187+0x2000], desc[UR30][R18.64] ;  /* 0x0200000012bb7fae */ /* 0x0007e2000b901d5e */
[----:B------:R-:W-:Y:S02]  /*0e70*/  VIADD R139, R203, 0x4 ;  /* 0x00000004cb8b7836 */ /* 0x000fe40000000000 */
[----:B------:R-:W-:-:S02]  /*0e80*/  VIADD R198, R198, UR22 ;  /* 0x00000016c6c67c36 */ /* 0x000fc40008000000 */
[----:B------:R-:W-:-:S03]  /*0e90*/  IMAD R186, R123, 0x400, R117 ;  /* 0x000004007bba7824 */ /* 0x000fc600078e0275 */
[C---:B------:R-:W-:Y:S02]  /*0ea0*/  VIMNMX R230, R198.reuse, R120, PT ;  /* 0x00000078c6e67248 */ /* 0x040fe40003fe0100 */
[--C-:B------:R-:W-:Y:S02]  /*0eb0*/  VIADDMNMX R229, R198, 0x8, R120.reuse, PT ;  /* 0x00000008c6e57846 */ /* 0x100fe40003800178 */
[----:B-1----:R-:W-:Y:S02]  /*0ec0*/  IADD3 R16, P0, R18, UR4, RZ ;  /* 0x0000000412107c10 */ /* 0x002fe4000ff1e0ff */
[C-C-:B------:R-:W-:Y:S01]  /*0ed0*/  VIADDMNMX R228, R198.reuse, 0x40, R120.reuse, PT ;  /* 0x00000040c6e47846 */ /* 0x140fe20003800178 */
[----:B--2---:R-:W-:Y:S01]  /*0ee0*/  IMAD R8, R7, UR6, RZ ;  /* 0x0000000607087c24 */ /* 0x004fe2000f8e02ff */
[----:B------:R-:W-:Y:S02]  /*0ef0*/  IADD3.X R17, R19, UR14, RZ, P0, !PT ;  /* 0x0000000e13117c10 */ /* 0x000fe400087fe4ff */
[----:B------:R-:W-:Y:S01]  /*0f00*/  VIADDMNMX R198, R198, 0x48, R120, PT ;  /* 0x00000048c6c67846 */ /* 0x000fe20003800178 */
[----:B------:R-:W-:Y:S01]  /*0f10*/  IMAD R8, R11, UR7, R8 ;  /* 0x000000070b087c24 */ /* 0x000fe2000f8e0208 */
[----:B------:R-:W-:Y:S01]  /*0f20*/  ULDC.64 UR6, c[0x0][0x268] ;  /* 0x00009a0000067ab9 */ /* 0x000fe20000000a00 */
[----:B------:R1:W-:Y:S01]  /*0f30*/  LDGSTS.E.BYPASS.LTC128B.128 [R187+0x2800], desc[UR30][R16.64] ;  /* 0x0280000010bb7fae */ /* 0x0003e2000b901d5e */
[----:B------:R-:W-:-:S02]  /*0f40*/  IMAD R7, R7, UR6, RZ ;  /* 0x0000000607077c24 */ /* 0x000fc4000f8e02ff */
[----:B------:R-:W-:Y:S02]  /*0f50*/  IMAD.IADD R191, R189, 0x1, R8 ;  /* 0x00000001bdbf7824 */ /* 0x000fe400078e0208 */
[----:B------:R-:W-:Y:S01]  /*0f60*/  IMAD.WIDE.U32 R220, R11, UR6, R14 ;  /* 0x000000060bdc7c25 */ /* 0x000fe2000f8e000e */
[----:B---3--:R-:W-:-:S03]  /*0f70*/  IADD3 R18, P0, R16, UR4, RZ ;  /* 0x0000000410127c10 */ /* 0x008fc6000ff1e0ff */
[----:B------:R-:W-:Y:S01]  /*0f80*/  IMAD.WIDE.U32 R12, R121, UR21, R190 ;  /* 0x00000015790c7c25 */ /* 0x000fe2000f8e00be */
[----:B------:R-:W-:-:S03]  /*0f90*/  IADD3.X R19, R17, UR14, RZ, P0, !PT ;  /* 0x0000000e11137c10 */ /* 0x000fc600087fe4ff */
[----:B------:R-:W-:Y:S01]  /*0fa0*/  IMAD.IADD R6, R13, 0x1, R6 ;  /* 0x000000010d067824 */ /* 0x000fe200078e0206 */
[C---:B------:R-:W-:Y:S01]  /*0fb0*/  LEA R8, P0, R12.reuse, UR8, 0x1 ;  /* 0x000000080c087c11 */ /* 0x040fe2000f8008ff */
[----:B------:R-:W-:Y:S01]  /*0fc0*/  IMAD R7, R11, UR7, R7 ;  /* 0x000000070b077c24 */ /* 0x000fe2000f8e0207 */
[----:B------:R-:W-:Y:S01]  /*0fd0*/  LDGSTS.E.BYPASS.LTC128B.128 [R187+0x3000], desc[UR30][R18.64] ;  /* 0x0300000012bb7fae */ /* 0x000fe2000b901d5e */
[----:B------:R-:W-:Y:S01]  /*0fe0*/  IMAD.MOV.U32 R222, RZ, RZ, R220 ;  /* 0x000000ffffde7224 */ /* 0x000fe200078e00dc */
[----:B------:R-:W-:Y:S01]  /*0ff0*/  LEA.HI.X R9, R12, UR9, R6, 0x1, P0 ;  /* 0x000000090c097c11 */ /* 0x000fe200080f0c06 */
[----:B------:R-:W-:Y:S01]  /*1000*/  IMAD.IADD R223, R221, 0x1, R7 ;  /* 0x00000001dddf7824 */ /* 0x000fe200078e0207 */
[----:B------:R-:W-:Y:S01]  /*1010*/  IADD3 R12, P0, R8, UR15, RZ ;  /* 0x0000000f080c7c10 */ /* 0x000fe2000ff1e0ff */
[----:B------:R-:W-:Y:S01]  /*1020*/  ULDC.64 UR6, c[0x0][0x220] ;  /* 0x0000880000067ab9 */ /* 0x000fe20000000a00 */
[----:B------:R-:W-:-:S04]  /*1030*/  SHF.R.S32.HI R6, RZ, 0x4, R4 ;  /* 0x00000004ff067819 */ /* 0x000fc80000011404 */
[----:B------:R-:W-:Y:S02]  /*1040*/  LEA.HI R4, R4, R6, RZ, 0x1 ;  /* 0x0000000604047211 */ /* 0x000fe400078f08ff */
[----:B-1----:R-:W-:Y:S01]  /*1050*/  IADD3 R16, P1, R18, UR4, RZ ;  /* 0x0000000412107c10 */ /* 0x002fe2000ff3e0ff */
[----:B------:R-:W-:Y:S01]  /*1060*/  UIADD3 UR4, UR5, 0x4000, URZ ;  /* 0x0000400005047890 */ /* 0x000fe2000fffe03f */
[----:B------:R-:W-:Y:S02]  /*1070*/  LOP3.LUT R4, R4, 0xfffffffe, RZ, 0xc0, !PT ;  /* 0xfffffffe04047812 */ /* 0x000fe400078ec0ff */
[----:B------:R-:W-:Y:S01]  /*1080*/  IADD3.X R17, R19, UR14, RZ, P1, !PT ;  /* 0x0000000e13117c10 */ /* 0x000fe20008ffe4ff */
[----:B------:R-:W-:Y:S01]  /*1090*/  USHF.L.U64.HI UR14, UR10, 0x5, UR11 ;  /* 0x000000050a0e7899 */ /* 0x000fe2000801020b */
[----:B------:R-:W-:Y:S01]  /*10a0*/  LOP3.LUT P1, RZ, R2, 0x2, RZ, 0xc0, !PT ;  /* 0x0000000202ff7812 */ /* 0x000fe2000782c0ff */
[----:B------:R-:W-:Y:S02]  /*10b0*/  IMAD.IADD R4, R6, 0x1, -R4 ;  /* 0x0000000106047824 */ /* 0x000fe400078e0a04 */
[----:B------:R-:W-:Y:S02]  /*10c0*/  LDGSTS.E.BYPASS.LTC128B.128 [R187+0x3800], desc[UR30][R16.64] ;  /* 0x0380000010bb7fae */ /* 0x000fe4000b901d5e */
[----:B------:R-:W-:-:S02]  /*10d0*/  IADD3.X R13, R9, UR14, RZ, P0, !PT ;  /* 0x0000000e090d7c10 */ /* 0x000fc400087fe4ff */
[----:B------:R-:W-:Y:S01]  /*10e0*/  IADD3 R10, P0, R12, UR15, RZ ;  /* 0x0000000f0c0a7c10 */ /* 0x000fe2000ff1e0ff */
[----:B------:R1:W-:Y:S03]  /*10f0*/  LDGSTS.E.BYPASS.LTC128B.128 [R187+0x4000], desc[UR30][R8.64] ;  /* 0x0400000008bb7fae */ /* 0x0003e6000b901d5e */
[----:B------:R-:W-:Y:S01]  /*1100*/  IADD3.X R11, R13, UR14, RZ, P0, !PT ;  /* 0x0000000e0d0b7c10 */ /* 0x000fe200087fe4ff */
[----:B------:R-:W-:Y:S01]  /*1110*/  LDGSTS.E.BYPASS.LTC128B.128 [R187+0x4800], desc[UR30][R12.64] ;  /* 0x048000000cbb7fae */ /* 0x000fe2000b901d5e */
[----:B------:R-:W-:-:S03]  /*1120*/  IADD3 R14, P0, R10, UR15, RZ ;  /* 0x0000000f0a0e7c10 */ /* 0x000fc6000ff1e0ff */
[----:B------:R2:W-:Y:S01]  /*1130*/  LDGSTS.E.BYPASS.LTC128B.128 [R187+0x5000], desc[UR30][R10.64] ;  /* 0x050000000abb7fae */ /* 0x0005e2000b901d5e */
[----:B------:R-:W-:-:S05]  /*1140*/  IADD3.X R15, R11, UR14, RZ, P0, !PT ;  /* 0x0000000e0b0f7c10 */ /* 0x000fca00087fe4ff */
[----:B------:R-:W-:Y:S04]  /*1150*/  LDGSTS.E.BYPASS.LTC128B.128 [R187+0x5800], desc[UR30][R14.64] ;  /* 0x058000000ebb7fae */ /* 0x000fe8000b901d5e */
[----:B------:R-:W0:Y:S01]  /*1160*/  LDGDEPBAR ;  /* 0x00000000000079af */ /* 0x000e220000000000 */
[----:B-1----:R-:W-:-:S05]  /*1170*/  IMAD.SHL.U32 R8, R28, 0x40, RZ ;  /* 0x000000401c087824 */ /* 0x002fca00078e00ff */
[----:B------:R-:W-:Y:S01]  /*1180*/  LOP3.LUT R8, R8, 0x1c0, RZ, 0xc0, !PT ;  /* 0x000001c008087812 */ /* 0x000fe200078ec0ff */
[----:B--2---:R-:W-:-:S03]  /*1190*/  IMAD.WIDE.U32 R10, R121, UR13, R222 ;  /* 0x0000000d790a7c25 */ /* 0x004fc6000f8e00de */
[----:B------:R-:W-:Y:S02]  /*11a0*/  LOP3.LUT R7, R8, 0x8, R5, 0xf8, !PT ;  /* 0x0000000808077812 */ /* 0x000fe400078ef805 */
[----:B------:R-:W-:Y:S01]  /*11b0*/  SHF.R.U32.HI R5, RZ, 0x3, R8 ;  /* 0x00000003ff057819 */ /* 0x000fe20000011608 */
[----:B------:R-:W-:Y:S01]  /*11c0*/  IMAD.IADD R0, R11, 0x1, R0 ;  /* 0x000000010b007824 */ /* 0x000fe200078e0200 */
[----:B------:R-:W-:Y:S01]  /*11d0*/  LEA R8, P0, R10, UR6, 0x1 ;  /* 0x000000060a087c11 */ /* 0x000fe2000f8008ff */
[----:B------:R-:W-:-:S04]  /*11e0*/  DEPBAR.LE SB0, 0x0 ;  /* 0x000080000000791a */ /* 0x000fc80000000000 */
[----:B------:R-:W-:Y:S01]  /*11f0*/  LEA.HI.X R9, R10, UR7, R0, 0x1, P0 ;  /* 0x000000070a097c11 */ /* 0x000fe200080f0c00 */
[----:B------:R-:W-:Y:S01]  /*1200*/  BAR.SYNC.DEFER_BLOCKING 0x0 ;  /* 0x0000000000007b1d */ /* 0x000fe20000010000 */
[----:B------:R-:W-:Y:S01]  /*1210*/  IMAD.SHL.U32 R0, R4, 0x8, RZ ;  /* 0x0000000804007824 */ /* 0x000fe200078e00ff */
[----:B------:R-:W-:Y:S02]  /*1220*/  LOP3.LUT R5, R7, R5, RZ, 0x3c, !PT ;  /* 0x0000000507057212 */ /* 0x000fe400078e3cff */
[----:B------:R-:W-:Y:S02]  /*1230*/  IADD3 R6, P0, R8, UR17, RZ ;  /* 0x0000001108067c10 */ /* 0x000fe4000ff1e0ff */
[----:B------:R-:W-:Y:S01]  /*1240*/  LOP3.LUT R3, R116, 0x8, R0, 0xf8, !PT ;  /* 0x0000000874037812 */ /* 0x000fe200078ef800 */
[----:B------:R-:W-:Y:S01]  /*1250*/  IMAD R0, R4, 0x200, R5 ;  /* 0x0000020004007824 */ /* 0x000fe200078e0205 */
[----:B------:R-:W-:Y:S02]  /*1260*/  SHF.R.U32.HI R116, RZ, 0x3, R116 ;  /* 0x00000003ff747819 */ /* 0x000fe40000011674 */
[----:B------:R-:W-:-:S02]  /*1270*/  IADD3.X R7, R9, UR16, RZ, P0, !PT ;  /* 0x0000001009077c10 */ /* 0x000fc400087fe4ff */
[----:B------:R-:W-:Y:S02]  /*1280*/  LOP3.LUT R116, R3, R116, RZ, 0x3c, !PT ;  /* 0x0000007403747212 */ /* 0x000fe400078e3cff */
[----:B------:R-:W-:Y:S02]  /*1290*/  IADD3 R4, P0, R6, UR17, RZ ;  /* 0x0000001106047c10 */ /* 0x000fe4000ff1e0ff */
[----:B------:R-:W-:Y:S01]  /*12a0*/  LEA R84, R0, UR5, 0x1 ;  /* 0x0000000500547c11 */ /* 0x000fe2000f8e08ff */
[----:B------:R-:W-:Y:S01]  /*12b0*/  IMAD.IADD R186, R186, 0x1, R116 ;  /* 0x00000001baba7824 */ /* 0x000fe200078e0274 */
[----:B------:R-:W-:Y:S02]  /*12c0*/  IADD3.X R5, R7, UR16, RZ, P0, !PT ;  /* 0x0000001007057c10 */ /* 0x000fe400087fe4ff */
[----:B------:R-:W-:Y:S02]  /*12d0*/  LEA R185, R0, UR4, 0x1 ;  /* 0x0000000400b97c11 */ /* 0x000fe4000f8e08ff */
[----:B------:R-:W-:Y:S01]  /*12e0*/  LEA R186, R186, UR5, 0x1 ;  /* 0x00000005baba7c11 */ /* 0x000fe2000f8e08ff */
[----:B------:R-:W-:Y:S01]  /*12f0*/  @!PT LDS RZ, [RZ] ;  /* 0x00000000fffff984 */ /* 0x000fe20000000800 */
[----:B------:R-:W-:Y:S01]  /*1300*/  @!PT LDS RZ, [RZ] ;  /* 0x00000000fffff984 */ /* 0x000fe20000000800 */
[----:B------:R-:W-:Y:S01]  /*1310*/  @!PT LDS RZ, [RZ] ;  /* 0x00000000fffff984 */ /* 0x000fe20000000800 */
[----:B------:R1:W-:Y:S02]  /*1320*/  LDGSTS.E.BYPASS.LTC128B.128 [R187+0x6000], desc[UR30][R8.64] ;  /* 0x0600000008bb7fae */ /* 0x0003e4000b901d5e */
[----:B------:R-:W-:-:S02]  /*1330*/  VIADD R181, R185, 0x40 ;  /* 0x00000040b9b57836 */ /* 0x000fc40000000000 */
[----:B------:R-:W-:Y:S04]  /*1340*/  LDGSTS.E.BYPASS.LTC128B.128 [R187+0x6800], desc[UR30][R6.64] ;  /* 0x0680000006bb7fae */ /* 0x000fe8000b901d5e */
[----:B------:R2:W-:Y:S01]  /*1350*/  LDGSTS.E.BYPASS.LTC128B.128 [R187+0x7000], desc[UR30][R4.64] ;  /* 0x0700000004bb7fae */ /* 0x0005e2000b901d5e */
[----:B-1----:R-:W-:-:S04]  /*1360*/  IADD3 R8, P0, R4, UR17, RZ ;  /* 0x0000001104087c10 */ /* 0x002fc8000ff1e0ff */
[----:B------:R-:W-:Y:S02]  /*1370*/  IADD3.X R9, R5, UR16, RZ, P0, !PT ;  /* 0x0000001005097c10 */ /* 0x000fe400087fe4ff */
[----:B------:R-:W-:-:S03]  /*1380*/  LOP3.LUT P0, RZ, R28, 0x2, RZ, 0xc0, !PT ;  /* 0x000000021cff7812 */ /* 0x000fc6000780c0ff */
[----:B------:R1:W-:Y:S04]  /*1390*/  LDGSTS.E.BYPASS.LTC128B.128 [R187+0x7800], desc[UR30][R8.64] ;  /* 0x0780000008bb7fae */ /* 0x0003e8000b901d5e */
[----:B------:R-:W-:Y:S04]  /*13a0*/  LDSM.16.M88.4 R52, [R186] ;  /* 0x00000000ba34783b */ /* 0x000fe80000000200 */
[----:B------:R-:W3:Y:S04]  /*13b0*/  LDSM.16.M88.4 R76, [R84+0x4000] ;  /* 0x00400000544c783b */ /* 0x000ee80000000200 */
[----:B--2---:R-:W2:Y:S04]  /*13c0*/  LDSM.16.M88.4 R4, [R186+0x2000] ;  /* 0x00200000ba04783b */ /* 0x004ea80000000200 */
[----:B------:R-:W4:Y:S04]  /*13d0*/  LDSM.16.M88.4 R68, [R84+0x4800] ;  /* 0x004800005444783b */ /* 0x000f280000000200 */
[----:B------:R-:W5:Y:S04]  /*13e0*/  LDSM.16.M88.4 R60, [R84+0x5000] ;  /* 0x00500000543c783b */ /* 0x000f680000000200 */
[----:B------:R-:W5:Y:S01]  /*13f0*/  LDSM.16.M88.4 R84, [R84+0x5800] ;  /* 0x005800005454783b */ /* 0x000f620000000200 */
[----:B-1----:R-:W-:-:S03]  /*1400*/  IMAD.MOV.U32 R8, RZ, RZ, 0x20 ;  /* 0x00000020ff087424 */ /* 0x002fc600078e00ff */
[----:B------:R-:W0:Y:S02]  /*1410*/  LDGDEPBAR ;  /* 0x00000000000079af */ /* 0x000e240000000000 */
[C---:B------:R-:W-:Y:S02]  /*1420*/  SEL R3, R8.reuse, 0xffffffe0, !P0 ;  /* 0xffffffe008037807 */ /* 0x040fe40004000000 */
[----:B------:R-:W-:Y:S02]  /*1430*/  SEL R0, R8, 0xffffffe0, !P1 ;  /* 0xffffffe008007807 */ /* 0x000fe40004800000 */
[----:B------:R-:W-:Y:S01]  /*1440*/  LOP3.LUT P0, RZ, R28, 0x4, RZ, 0xc0, !PT ;  /* 0x000000041cff7812 */ /* 0x000fe2000780c0ff */
[C---:B------:R-:W-:Y:S01]  /*1450*/  IMAD.IADD R183, R185.reuse, 0x1, R3 ;  /* 0x00000001b9b77824 */ /* 0x040fe200078e0203 */
[----:B------:R-:W-:Y:S01]  /*1460*/  LOP3.LUT P1, RZ, R2, 0x4, RZ, 0xc0, !PT ;  /* 0x0000000402ff7812 */ /* 0x000fe2000782c0ff */
[----:B------:R-:W-:Y:S02]  /*1470*/  IMAD.IADD R184, R186, 0x1, R0 ;  /* 0x00000001bab87824 */ /* 0x000fe400078e0200 */
[----:B------:R-:W-:Y:S01]  /*1480*/  IMAD.MOV.U32 R2, RZ, RZ, 0x40 ;  /* 0x00000040ff027424 */ /* 0x000fe200078e00ff */
[----:B------:R-:W-:Y:S04]  /*1490*/  LDSM.16.M88.4 R108, [R183] ;  /* 0x00000000b76c783b */ /* 0x000fe80000000200 */
[----:B------:R-:W1:Y:S01]  /*14a0*/  LDSM.16.M88.4 R28, [R184] ;  /* 0x00000000b81c783b */ /* 0x000e620000000200 */
[----:B------:R-:W-:Y:S01]  /*14b0*/  SEL R2, R2, 0xffffffc0, !P1 ;  /* 0xffffffc002027807 */ /* 0x000fe20004800000 */
[----:B---3--:R-:W-:Y:S01]  /*14c0*/  HMMA.16816.F32.BF16 R80, R52, R76, RZ ;  /* 0x0000004c3450723c */ /* 0x008fe200000418ff */
[----:B------:R-:W-:Y:S01]  /*14d0*/  @P0 VIADD R181, R185, 0xffffffc0 ;  /* 0xffffffc0b9b50836 */ /* 0x000fe20000000000 */
[----:B------:R-:W3:Y:S02]  /*14e0*/  LDSM.16.M88.4 R112, [R184+0x2000] ;  /* 0x00200000b870783b */ /* 0x000ee40000000200 */
[----:B------:R-:W-:-:S02]  /*14f0*/  IMAD.IADD R182, R186, 0x1, R2 ;  /* 0x00000001bab67824 */ /* 0x000fc400078e0202 */
[----:B------:R-:W3:Y:S01]  /*1500*/  LDSM.16.M88.4 R44, [R183+0x800] ;  /* 0x00080000b72c783b */ /* 0x000ee20000000200 */
[C---:B--2---:R-:W-:Y:S01]  /*1510*/  HMMA.16816.F32.BF16 R24, R4.reuse, R76, RZ ;  /* 0x0000004c0418723c */ /* 0x044fe200000418ff */
[----:B------:R-:W-:Y:S02]  /*1520*/  IMAD.IADD R180, R0, 0x1, R182 ;  /* 0x0000000100b47824 */ /* 0x000fe400078e02b6 */
[----:B------:R-:W2:Y:S01]  /*1530*/  LDSM.16.M88.4 R32, [R183+0x1800] ;  /* 0x00180000b720783b */ /* 0x000ea20000000200 */
[----:B------:R-:W-:Y:S02]  /*1540*/  IMAD.IADD R172, R3, 0x1, R181 ;  /* 0x0000000103ac7824 */ /* 0x000fe400078e02b5 */
[----:B------:R-:W-:Y:S01]  /*1550*/  HMMA.16816.F32.BF16 R48, R4, R78, RZ ;  /* 0x0000004e0430723c */ /* 0x000fe200000418ff */
[----:B------:R-:W2:Y:S01]  /*1560*/  LDSM.16.M88.4 R36, [R183+0x1000] ;  /* 0x00100000b724783b */ /* 0x000ea20000000200 */
[----:B------:R-:W-:-:S03]  /*1570*/  IMAD.SHL.U32 R3, R195, 0x2, RZ ;  /* 0x00000002c3037824 */ /* 0x000fc600078e00ff */
[----:B------:R-:W-:Y:S01]  /*1580*/  LDSM.16.M88.4 R96, [R181] ;  /* 0x00000000b560783b */ /* 0x000fe20000000200 */
[----:B------:R-:W-:Y:S03]  /*1590*/  HMMA.16816.F32.BF16 R76, R52, R78, RZ ;  /* 0x0000004e344c723c */ /* 0x000fe600000418ff */
[----:B------:R-:W2:Y:S03]  /*15a0*/  LDSM.16.M88.4 R100, [R182] ;  /* 0x00000000b664783b */ /* 0x000ea60000000200 */
[C---:B----4-:R-:W-:Y:S01]  /*15b0*/  HMMA.16816.F32.BF16 R40, R4.reuse, R68, RZ ;  /* 0x000000440428723c */ /* 0x050fe200000418ff */
[----:B------:R-:W4:Y:S04]  /*15c0*/  LDSM.16.M88.4 R104, [R182+0x2000] ;  /* 0x00200000b668783b */ /* 0x000f280000000200 */
[----:B------:R-:W4:Y:S01]  /*15d0*/  LDSM.16.M88.4 R88, [R181+0x1000] ;  /* 0x00100000b558783b */ /* 0x000f220000000200 */
[C---:B-----5:R-:W-:Y:S03]  /*15e0*/  HMMA.16816.F32.BF16 R16, R4.reuse, R60, RZ ;  /* 0x0000003c0410723c */ /* 0x060fe600000418ff */
[----:B------:R-:W-:Y:S03]  /*15f0*/  LDSM.16.M88.4 R92, [R181+0x800] ;  /* 0x00080000b55c783b */ /* 0x000fe60000000200 */
[C---:B------:R-:W-:Y:S06]  /*1600*/  HMMA.16816.F32.BF16 R20, R4.reuse, R70, RZ ;  /* 0x000000460414723c */ /* 0x040fec00000418ff */
[----:B------:R-:W-:Y:S06]  /*1610*/  HMMA.16816.F32.BF16 R12, R4, R62, RZ ;  /* 0x0000003e040c723c */ /* 0x000fec00000418ff */
[C---:B------:R-:W-:Y:S06]  /*1620*/  HMMA.16816.F32.BF16 R72, R52.reuse, R68, RZ ;  /* 0x000000443448723c */ /* 0x040fec00000418ff */
[----:B------:R-:W-:Y:S06]  /*1630*/  HMMA.16816.F32.BF16 R64, R52, R60, RZ ;  /* 0x0000003c3440723c */ /* 0x000fec00000418ff */
[----:B------:R-:W-:Y:S06]  /*1640*/  HMMA.16816.F32.BF16 R8, R4, R84, RZ ;  /* 0x000000540408723c */ /* 0x000fec00000418ff */
[C---:B------:R-:W-:Y:S06]  /*1650*/  HMMA.16816.F32.BF16 R68, R52.reuse, R70, RZ ;  /* 0x000000463444723c */ /* 0x040fec00000418ff */
[C---:B------:R-:W-:Y:S06]  /*1660*/  HMMA.16816.F32.BF16 R60, R52.reuse, R62, RZ ;  /* 0x0000003e343c723c */ /* 0x040fec00000418ff */
[----:B------:R-:W-:Y:S06]  /*1670*/  HMMA.16816.F32.BF16 R56, R52, R84, RZ ;  /* 0x000000543438723c */ /* 0x000fec00000418ff */
[-C--:B------:R-:W-:Y:S06]  /*1680*/  HMMA.16816.F32.BF16 R4, R4, R86.reuse, RZ ;  /* 0x000000560404723c */ /* 0x080fec00000418ff */
[----:B------:R-:W-:Y:S01]  /*1690*/  HMMA.16816.F32.BF16 R52, R52, R86, RZ ;  /* 0x000000563434723c */ /* 0x000fe200000418ff */
[----:B------:R-:W5:Y:S05]  /*16a0*/  LDSM.16.M88.4 R84, [R181+0x1800] ;  /* 0x00180000b554783b */ /* 0x000f6a0000000200 */
[-C--:B-1----:R-:W-:Y:S06]  /*16b0*/  HMMA.16816.F32.BF16 R76, R28, R110.reuse, R76 ;  /* 0x0000006e1c4c723c */ /* 0x082fec000004184c */
[C---:B---3--:R-:W-:Y:S06]  /*16c0*/  HMMA.16816.F32.BF16 R48, R112.reuse, R110, R48 ;  /* 0x0000006e7030723c */ /* 0x048fec0000041830 */
[C---:B------:R-:W-:Y:S06]  /*16d0*/  HMMA.16816.F32.BF16 R40, R112.reuse, R44, R40 ;  /* 0x0000002c7028723c */ /* 0x040fec0000041828 */
[C---:B--2---:R-:W-:Y:S06]  /*16e0*/  HMMA.16816.F32.BF16 R8, R112.reuse, R32, R8 ;  /* 0x000000207008723c */ /* 0x044fec0000041808 */
[C---:B------:R-:W-:Y:S06]  /*16f0*/  HMMA.16816.F32.BF16 R20, R112.reuse, R46, R20 ;  /* 0x0000002e7014723c */ /* 0x040fec0000041814 */
[----:B------:R-:W-:Y:S06]  /*1700*/  HMMA.16816.F32.BF16 R4, R112, R34, R4 ;  /* 0x000000227004723c */ /* 0x000fec0000041804 */
[C---:B------:R-:W-:Y:S06]  /*1710*/  HMMA.16816.F32.BF16 R72, R28.reuse, R44, R72 ;  /* 0x0000002c1c48723c */ /* 0x040fec0000041848 */
[C---:B------:R-:W-:Y:S06]  /*1720*/  HMMA.16816.F32.BF16 R56, R28.reuse, R32, R56 ;  /* 0x000000201c38723c */ /* 0x040fec0000041838 */
[C---:B------:R-:W-:Y:S01]  /*1730*/  HMMA.16816.F32.BF16 R68, R28.reuse, R46, R68 ;  /* 0x0000002e1c44723c */ /* 0x040fe20000041844 */
[----:B------:R-:W-:Y:S05]  /*1740*/  LDSM.16.M88.4 R44, [R172] ;  /* 0x00000000ac2c783b */ /* 0x000fea0000000200 */
[----:B------:R-:W-:Y:S01]  /*1750*/  HMMA.16816.F32.BF16 R52, R28, R34, R52 ;  /* 0x000000221c34723c */ /* 0x000fe20000041834 */
[----:B------:R-:W1:Y:S05]  /*1760*/  LDSM.16.M88.4 R32, [R180] ;  /* 0x00000000b420783b */ /* 0x000e6a0000000200 */
[C---:B------:R-:W-:Y:S06]  /*1770*/  HMMA.16816.F32.BF16 R16, R112.reuse, R36, R16 ;  /* 0x000000247010723c */ /* 0x040fec0000041810 */
[----:B------:R-:W-:Y:S06]  /*1780*/  HMMA.16816.F32.BF16 R12, R112, R38, R12 ;  /* 0x00000026700c723c */ /* 0x000fec000004180c */
[C---:B------:R-:W-:Y:S06]  /*1790*/  HMMA.16816.F32.BF16 R80, R28.reuse, R108, R80 ;  /* 0x0000006c1c50723c */ /* 0x040fec0000041850 */
[C---:B------:R-:W-:Y:S06]  /*17a0*/  HMMA.16816.F32.BF16 R64, R28.reuse, R36, R64 ;  /* 0x000000241c40723c */ /* 0x040fec0000041840 */
[----:B------:R-:W-:Y:S01]  /*17b0*/  HMMA.16816.F32.BF16 R60, R28, R38, R60 ;  /* 0x000000261c3c723c */ /* 0x000fe2000004183c */
[----:B------:R-:W2:Y:S04]  /*17c0*/  LDSM.16.M88.4 R28, [R180+0x2000] ;  /* 0x00200000b41c783b */ /* 0x000ea80000000200 */
[----:B------:R-:W3:Y:S01]  /*17d0*/  LDSM.16.M88.4 R36, [R172+0x800] ;  /* 0x00080000ac24783b */ /* 0x000ee20000000200 */
[-C--:B------:R-:W-:Y:S06]  /*17e0*/  HMMA.16816.F32.BF16 R76, R100, R98.reuse, R76 ;  /* 0x00000062644c723c */ /* 0x080fec000004184c */
[----:B----4-:R-:W-:Y:S06]  /*17f0*/  HMMA.16816.F32.BF16 R48, R104, R98, R48 ;  /* 0x000000626830723c */ /* 0x010fec0000041830 */
[----:B------:R-:W-:Y:S01]  /*1800*/  HMMA.16816.F32.BF16 R24, R112, R108, R24 ;  /* 0x0000006c7018723c */ /* 0x000fe20000041818 */
[----:B------:R-:W-:-:S05]  /*1810*/  IMAD.WIDE.U32 R98, R139, -0x326172a9, RZ ;  /* 0xcd9e8d578b627825 */ /* 0x000fca00078e00ff */
[C---:B------:R-:W-:Y:S06]  /*1820*/  HMMA.16816.F32.BF16 R16, R104.reuse, R88, R16 ;  /* 0x000000586810723c */ /* 0x040fec0000041810 */
[C---:B-----5:R-:W-:Y:S06]  /*1830*/  HMMA.16816.F32.BF16 R8, R104.reuse, R84, R8 ;  /* 0x000000546808723c */ /* 0x060fec0000041808 */
[C---:B------:R-:W-:Y:S06]  /*1840*/  HMMA.16816.F32.BF16 R12, R104.reuse, R90, R12 ;  /* 0x0000005a680c723c */ /* 0x040fec000004180c */
[----:B------:R-:W-:Y:S06]  /*1850*/  HMMA.16816.F32.BF16 R4, R104, R86, R4 ;  /* 0x000000566804723c */ /* 0x000fec0000041804 */
[C---:B------:R-:W-:Y:S06]  /*1860*/  HMMA.16816.F32.BF16 R64, R100.reuse, R88, R64 ;  /* 0x000000586440723c */ /* 0x040fec0000041840 */
[C---:B------:R-:W-:Y:S01]  /*1870*/  HMMA.16816.F32.BF16 R60, R100.reuse, R90, R60 ;  /* 0x0000005a643c723c */ /* 0x040fe2000004183c */
[----:B------:R-:W-:Y:S05]  /*1880*/  LDSM.16.M88.4 R88, [R172+0x1800] ;  /* 0x00180000ac58783b */ /* 0x000fea0000000200 */
[C---:B------:R-:W-:Y:S06]  /*1890*/  HMMA.16816.F32.BF16 R56, R100.reuse, R84, R56 ;  /* 0x000000546438723c */ /* 0x040fec0000041838 */
[----:B------:R-:W-:Y:S01]  /*18a0*/  HMMA.16816.F32.BF16 R52, R100, R86, R52 ;  /* 0x000000566434723c */ /* 0x000fe20000041834 */
[----:B------:R-:W4:Y:S01]  /*18b0*/  LDSM.16.M88.4 R84, [R172+0x1000] ;  /* 0x00100000ac54783b */ /* 0x000f220000000200 */
[----:B------:R-:W-:-:S04]  /*18c0*/  DEPBAR.LE SB0, 0x0 ;  /* 0x000080000000791a */ /* 0x000fc80000000000 */
[-C--:B------:R-:W-:Y:S06]  /*18d0*/  HMMA.16816.F32.BF16 R40, R104, R92.reuse, R40 ;  /* 0x0000005c6828723c */ /* 0x080fec0000041828 */
[C---:B------:R-:W-:Y:S06]  /*18e0*/  HMMA.16816.F32.BF16 R72, R100.reuse, R92, R72 ;  /* 0x0000005c6448723c */ /* 0x040fec0000041848 */
[----:B------:R-:W-:Y:S01]  /*18f0*/  HMMA.16816.F32.BF16 R80, R100, R96, R80 ;  /* 0x000000606450723c */ /* 0x000fe20000041850 */
[----:B------:R-:W-:-:S05]  /*1900*/  VIADD R92, R3, 0x1 ;  /* 0x00000001035c7836 */ /* 0x000fca0000000000 */
[----:B-1----:R-:W-:Y:S01]  /*1910*/  HMMA.16816.F32.BF16 R76, R32, R46, R76 ;  /* 0x0000002e204c723c */ /* 0x002fe2000004184c */
[----:B------:R-:W-:-:S05]  /*1920*/  LOP3.LUT R92, R233, UR33, R92, 0x96, !PT ;  /* 0x00000021e95c7c12 */ /* 0x000fca000f8e965c */
[----:B------:R-:W-:Y:S01]  /*1930*/  HMMA.16816.F32.BF16 R20, R104, R94, R20 ;  /* 0x0000005e6814723c */ /* 0x000fe20000041814 */
[----:B------:R-:W-:-:S05]  /*1940*/  IMAD.WIDE.U32 R92, R92, -0x326172a9, RZ ;  /* 0xcd9e8d575c5c7825 */ /* 0x000fca00078e00ff */
[----:B------:R-:W-:Y:S06]  /*1950*/  HMMA.16816.F32.BF16 R68, R100, R94, R68 ;  /* 0x0000005e6444723c */ /* 0x000fec0000041844 */
[----:B--2---:R-:W-:Y:S01]  /*1960*/  HMMA.16816.F32.BF16 R48, R28, R46, R48 ;  /* 0x0000002e1c30723c */ /* 0x004fe20000041830 */
[----:B------:R-:W-:-:S05]  /*1970*/  LOP3.LUT R94, R233, UR33, R3, 0x96, !PT ;  /* 0x00000021e95e7c12 */ /* 0x000fca000f8e9603 */
[----:B------:R-:W-:Y:S01]  /*1980*/  HMMA.16816.F32.BF16 R24, R104, R96, R24 ;  /* 0x000000606818723c */ /* 0x000fe20000041818 */
[----:B------:R-:W-:-:S04]  /*1990*/  IMAD.WIDE.U32 R94, R94, -0x326172a9, RZ ;  /* 0xcd9e8d575e5e7825 */ /* 0x000fc800078e00ff */
[----:B------:R-:W-:Y:S01]  /*19a0*/  IMAD R47, R195, 0x40, R231 ;  /* 0x00000040c32f7824 */ /* 0x000fe200078e02e7 */
[----:B---3--:R-:W-:Y:S01]  /*19b0*/  HMMA.16816.F32.BF16 R72, R32, R36, R72 ;  /* 0x000000242048723c */ /* 0x008fe20000041848 */
[----:B------:R-:W-:Y:S01]  /*19c0*/  IMAD.WIDE.U32 R96, R203, -0x326172a9, RZ ;  /* 0xcd9e8d57cb607825 */ /* 0x000fe200078e00ff */
[----:B------:R-:W-:-:S04]  /*19d0*/  LOP3.LUT R46, R95, UR27, R98, 0x96, !PT ;  /* 0x0000001b5f2e7c12 */ /* 0x000fc8000f8e9662 */
[----:B------:R-:W-:Y:S01]  /*19e0*/  HMMA.16816.F32.BF16 R40, R28, R36, R40 ;  /* 0x000000241c28723c */ /* 0x000fe20000041828 */
[--C-:B------:R-:W-:Y:S02]  /*19f0*/  LOP3.LUT R3, R93, UR27, R96.reuse, 0x96, !PT ;  /* 0x0000001b5d037c12 */ /* 0x100fe4000f8e9660 */
[-C--:B------:R-:W-:Y:S02]  /*1a00*/  LOP3.LUT R226, R97, R138.reuse, RZ, 0x3c, !PT ;  /* 0x0000008a61e27212 */ /* 0x080fe400078e3cff */
[----:B------:R-:W-:Y:S01]  /*1a10*/  LOP3.LUT R97, R99, R138, RZ, 0x3c, !PT ;  /* 0x0000008a63617212 */ /* 0x000fe200078e3cff */
[----:B------:R-:W-:Y:S01]  /*1a20*/  HMMA.16816.F32.BF16 R80, R32, R44, R80 ;  /* 0x0000002c2050723c */ /* 0x000fe20000041850 */
[----:B------:R-:W-:Y:S01]  /*1a30*/  LOP3.LUT R36, R95, UR27, R96, 0x96, !PT ;  /* 0x0000001b5f247c12 */ /* 0x000fe2000f8e9660 */
[----:B------:R-:W-:Y:S01]  /*1a40*/  VIADD R96, R47, 0x1 ;  /* 0x000000012f607836 */ /* 0x000fe20000000000 */
[----:B------:R-:W-:Y:S01]  /*1a50*/  LOP3.LUT R37, R93, UR27, R98, 0x96, !PT ;  /* 0x0000001b5d257c12 */ /* 0x000fe2000f8e9662 */
[----:B------:R-:W-:-:S02]  /*1a60*/  VIADD R98, R47, 0x8 ;  /* 0x000000082f627836 */ /* 0x000fc40000000000 */
[C---:B------:R-:W-:Y:S01]  /*1a70*/  HMMA.16816.F32.BF16 R68, R32.reuse, R38, R68 ;  /* 0x000000262044723c */ /* 0x040fe20000041844 */
[C---:B------:R-:W-:Y:S02]  /*1a80*/  ISETP.GE.AND P4, PT, R96.reuse, R230, PT ;  /* 0x000000e66000720c */ /* 0x040fe40003f86270 */
[CC--:B------:R-:W-:Y:S02]  /*1a90*/  ISETP.GE.AND P6, PT, R96.reuse, R229.reuse, PT ;  /* 0x000000e56000720c */ /* 0x0c0fe40003fc6270 */
[C---:B------:R-:W-:Y:S01]  /*1aa0*/  ISETP.GE.AND P5, PT, R96.reuse, R228, PT ;  /* 0x000000e46000720c */ /* 0x040fe20003fa6270 */
[C---:B----4-:R-:W-:Y:S01]  /*1ab0*/  HMMA.16816.F32.BF16 R64, R32.reuse, R84, R64 ;  /* 0x000000542040723c */ /* 0x050fe20000041840 */
[----:B------:R-:W-:Y:S01]  /*1ac0*/  ISETP.GE.AND P3, PT, R96, R198, PT ;  /* 0x000000c66000720c */ /* 0x000fe20003f66270 */
[----:B------:R-:W-:Y:S01]  /*1ad0*/  VIADD R96, R47, 0x9 ;  /* 0x000000092f607836 */ /* 0x000fe20000000000 */
[C---:B------:R-:W-:Y:S02]  /*1ae0*/  ISETP.GE.AND P0, PT, R98.reuse, R230, PT ;  /* 0x000000e66200720c */ /* 0x040fe40003f06270 */
[C---:B------:R-:W-:Y:S01]  /*1af0*/  ISETP.GE.AND P1, PT, R98.reuse, R229, PT ;  /* 0x000000e56200720c */ /* 0x040fe20003f26270 */
[----:B------:R-:W-:Y:S01]  /*1b00*/  HMMA.16816.F32.BF16 R60, R32, R86, R60 ;  /* 0x00000056203c723c */ /* 0x000fe2000004183c */
[----:B------:R-:W-:-:S02]  /*1b10*/  ISETP.GE.AND P2, PT, R98, R228, PT ;  /* 0x000000e46200720c */ /* 0x000fc40003f46270 */
[----:B------:R-:W-:Y:S02]  /*1b20*/  FSEL R76, R76, -INF , !P0 ;  /* 0xff8000004c4c7808 */ /* 0x000fe40004000000 */
[----:B------:R-:W-:Y:S01]  /*1b30*/  FSEL R78, R78, -INF , !P1 ;  /* 0xff8000004e4e7808 */ /* 0x000fe20004800000 */
[C---:B------:R-:W-:Y:S01]  /*1b40*/  HMMA.16816.F32.BF16 R56, R32.reuse, R88, R56 ;  /* 0x000000582038723c */ /* 0x040fe20000041838 */
[----:B------:R-:W-:Y:S02]  /*1b50*/  ISETP.GE.AND P0, PT, R98, R198, PT ;  /* 0x000000c66200720c */ /* 0x000fe40003f06270 */
[----:B------:R-:W-:Y:S02]  /*1b60*/  ISETP.GE.AND P1, PT, R96, R228, PT ;  /* 0x000000e46000720c */ /* 0x000fe40003f26270 */
[----:B------:R-:W-:Y:S01]  /*1b70*/  FSEL R48, R48, -INF , !P2 ;  /* 0xff80000030307808 */ /* 0x000fe20005000000 */
[----:B------:R-:W-:Y:S01]  /*1b80*/  HMMA.16816.F32.BF16 R52, R32, R90, R52 ;  /* 0x0000005a2034723c */ /* 0x000fe20000041834 */
[----:B------:R-:W-:-:S02]  /*1b90*/  ISETP.GE.AND P2, PT, R96, R230, PT ;  /* 0x000000e66000720c */ /* 0x000fc40003f46270 */
[----:B------:R-:W-:Y:S02]  /*1ba0*/  FSEL R50, R50, -INF , !P0 ;  /* 0xff80000032327808 */ /* 0x000fe40004000000 */
[----:B------:R-:W-:Y:S01]  /*1bb0*/  FSEL R49, R49, -INF , !P1 ;  /* 0xff80000031317808 */ /* 0x000fe20004800000 */
[C---:B------:R-:W-:Y:S01]  /*1bc0*/  HMMA.16816.F32.BF16 R24, R28.reuse, R44, R24 ;  /* 0x0000002c1c18723c */ /* 0x040fe20000041818 */
[C---:B------:R-:W-:Y:S01]  /*1bd0*/  VIADD R33, R47.reuse, 0x10 ;  /* 0x000000102f217836 */ /* 0x040fe20000000000 */
[C---:B------:R-:W-:Y:S01]  /*1be0*/  ISETP.GE.AND P0, PT, R96.reuse, R198, PT ;  /* 0x000000c66000720c */ /* 0x040fe20003f06270 */
[----:B------:R-:W-:Y:S01]  /*1bf0*/  VIADD R32, R47, 0x11 ;  /* 0x000000112f207836 */ /* 0x000fe20000000000 */
[-C--:B------:R-:W-:Y:S02]  /*1c00*/  ISETP.GE.AND P1, PT, R96, R229.reuse, PT ;  /* 0x000000e56000720c */ /* 0x080fe40003f26270 */
[----:B------:R-:W-:Y:S01]  /*1c10*/  FSEL R77, R77, -INF , !P2 ;  /* 0xff8000004d4d7808 */ /* 0x000fe20005000000 */
[C---:B------:R-:W-:Y:S01]  /*1c20*/  HMMA.16816.F32.BF16 R20, R28.reuse, R38, R20 ;  /* 0x000000261c14723c */ /* 0x040fe20000041814 */
[----:B------:R-:W-:Y:S01]  /*1c30*/  ISETP.GE.AND P2, PT, R33, R228, PT ;  /* 0x000000e42100720c */ /* 0x000fe20003f46270 */
[----:B------:R-:W-:Y:S01]  /*1c40*/  VIADD R44, R47, 0x30 ;  /* 0x000000302f2c7836 */ /* 0x000fe20000000000 */
[----:B------:R-:W-:Y:S01]  /*1c50*/  FSEL R45, R51, -INF , !P0 ;  /* 0xff800000332d7808 */ /* 0x000fe20004000000 */
[----:B------:R-:W-:Y:S01]  /*1c60*/  VIADD R51, R47, 0x29 ;  /* 0x000000292f337836 */ /* 0x000fe20000000000 */
[----:B------:R-:W-:Y:S01]  /*1c70*/  FSEL R79, R79, -INF , !P1 ;  /* 0xff8000004f4f7808 */ /* 0x000fe20004800000 */
[----:B------:R-:W-:Y:S01]  /*1c80*/  HMMA.16816.F32.BF16 R16, R28, R84, R16 ;  /* 0x000000541c10723c */ /* 0x000fe20000041810 */
[----:B------:R-:W-:Y:S01]  /*1c90*/  ISETP.GE.AND P1, PT, R33, R230, PT ;  /* 0x000000e62100720c */ /* 0x000fe20003f26270 */
[----:B------:R-:W-:Y:S01]  /*1ca0*/  VIADD R39, R47, 0x39 ;  /* 0x000000392f277836 */ /* 0x000fe20000000000 */
[----:B------:R-:W-:Y:S01]  /*1cb0*/  BAR.SYNC.DEFER_BLOCKING 0x0 ;  /* 0x0000000000007b1d */ /* 0x000fe20000010000 */
[----:B------:R-:W-:-:S02]  /*1cc0*/  ISETP.GE.AND P0, PT, R33, R229, PT ;  /* 0x000000e52100720c */ /* 0x000fc40003f06270 */
[----:B------:R-:W-:Y:S01]  /*1cd0*/  FSEL R40, R40, -INF , !P2 ;  /* 0xff80000028287808 */ /* 0x000fe20005000000 */
[C---:B------:R-:W-:Y:S01]  /*1ce0*/  HMMA.16816.F32.BF16 R12, R28.reuse, R86, R12 ;  /* 0x000000561c0c723c */ /* 0x040fe2000004180c */
[----:B------:R-:W-:Y:S02]  /*1cf0*/  ISETP.GE.AND P2, PT, R32, R229, PT ;  /* 0x000000e52000720c */ /* 0x000fe40003f46270 */
[----:B------:R-:W-:Y:S02]  /*1d00*/  FSEL R72, R72, -INF , !P1 ;  /* 0xff80000048487808 */ /* 0x000fe40004800000 */
[----:B------:R-:W-:Y:S01]  /*1d10*/  FSEL R96, R74, -INF , !P0 ;  /* 0xff8000004a607808 */ /* 0x000fe20004000000 */
[----:B------:R-:W-:Y:S01]  /*1d20*/  VIADD R74, R47, 0x19 ;  /* 0x000000192f4a7836 */ /* 0x000fe20000000000 */
[----:B------:R-:W-:Y:S01]  /*1d30*/  ISETP.GE.AND P1, PT, R33, R198, PT ;  /* 0x000000c62100720c */ /* 0x000fe20003f26270 */
[----:B------:R-:W-:Y:S01]  /*1d40*/  VIADD R33, R47, 0x18 ;  /* 0x000000182f217836 */ /* 0x000fe20000000000 */
[-C--:B------:R-:W-:Y:S01]  /*1d50*/  ISETP.GE.AND P0, PT, R32, R230.reuse, PT ;  /* 0x000000e62000720c */ /* 0x080fe20003f06270 */
[----:B------:R-:W-:Y:S01]  /*1d60*/  HMMA.16816.F32.BF16 R8, R28, R88, R8 ;  /* 0x000000581c08723c */ /* 0x000fe20000041808 */
[----:B------:R-:W-:Y:S01]  /*1d70*/  FSEL R141, R75, -INF , !P2 ;  /* 0xff8000004b8d7808 */ /* 0x000fe20005000000 */
[C---:B------:R-:W-:Y:S01]  /*1d80*/  VIADD R75, R47.reuse, 0x20 ;  /* 0x000000202f4b7836 */ /* 0x040fe20000000000 */
[----:B------:R-:W-:-:S02]  /*1d90*/  ISETP.GE.AND P2, PT, R47, R230, PT ;  /* 0x000000e62f00720c */ /* 0x000fc40003f46270 */
[----:B------:R-:W-:Y:S01]  /*1da0*/  FSEL R34, R42, -INF , !P1 ;  /* 0xff8000002a227808 */ /* 0x000fe20004800000 */
[----:B------:R-:W-:Y:S01]  /*1db0*/  VIADD R42, R47, 0x31 ;  /* 0x000000312f2a7836 */ /* 0x000fe20000000000 */
[----:B------:R-:W-:Y:S01]  /*1dc0*/  FSEL R73, R73, -INF , !P0 ;  /* 0xff80000049497808 */ /* 0x000fe20004000000 */
[----:B------:R-:W-:Y:S01]  /*1dd0*/  HMMA.16816.F32.BF16 R4, R28, R90, R4 ;  /* 0x0000005a1c04723c */ /* 0x000fe20000041804 */
[C---:B------:R-:W-:Y:S02]  /*1de0*/  ISETP.GE.AND P1, PT, R32.reuse, R228, PT ;  /* 0x000000e42000720c */ /* 0x040fe40003f26270 */
[----:B------:R-:W-:Y:S02]  /*1df0*/  ISETP.GE.AND P0, PT, R32, R198, PT ;  /* 0x000000c62000720c */ /* 0x000fe40003f06270 */
[----:B------:R-:W-:Y:S02]  /*1e00*/  FSEL R81, R81, -INF , !P4 ;  /* 0xff80000051517808 */ /* 0x000fe40006000000 */
[----:B------:R-:W-:-:S02]  /*1e10*/  FSEL R80, R80, -INF , !P2 ;  /* 0xff80000050507808 */ /* 0x000fc40005000000 */
[----:B------:R-:W-:Y:S01]  /*1e20*/  FSEL R35, R41, -INF , !P1 ;  /* 0xff80000029237808 */ /* 0x000fe20004800000 */
[----:B------:R-:W-:Y:S01]  /*1e30*/  VIADD R41, R47, 0x38 ;  /* 0x000000382f297836 */ /* 0x000fe20000000000 */
[----:B------:R-:W-:Y:S02]  /*1e40*/  FSEL R32, R43, -INF , !P0 ;  /* 0xff8000002b207808 */ /* 0x000fe40004000000 */
[C---:B------:R-:W-:Y:S02]  /*1e50*/  ISETP.GE.AND P0, PT, R33.reuse, R230, PT ;  /* 0x000000e62100720c */ /* 0x040fe40003f06270 */
[C---:B------:R-:W-:Y:S02]  /*1e60*/  ISETP.GE.AND P4, PT, R33.reuse, R229, PT ;  /* 0x000000e52100720c */ /* 0x040fe40003f86270 */
[C---:B------:R-:W-:Y:S02]  /*1e70*/  ISETP.GE.AND P1, PT, R33.reuse, R228, PT ;  /* 0x000000e42100720c */ /* 0x040fe40003f26270 */
[----:B------:R-:W-:-:S02]  /*1e80*/  ISETP.GE.AND P2, PT, R33, R198, PT ;  /* 0x000000c62100720c */ /* 0x000fc40003f46270 */
[----:B------:R-:W-:Y:S02]  /*1e90*/  FMNMX.FTZ R33, R80, R81, !PT ;  /* 0x0000005150217209 */ /* 0x000fe40007810000 */
[----:B------:R-:W-:Y:S01]  /*1ea0*/  FSEL R145, R70, -INF , !P4 ;  /* 0xff80000046917808 */ /* 0x000fe20006000000 */
[----:B------:R-:W-:Y:S01]  /*1eb0*/  VIADD R70, R47, 0x28 ;  /* 0x000000282f467836 */ /* 0x000fe20000000000 */
[----:B------:R-:W-:Y:S02]  /*1ec0*/  FMNMX.FTZ R33, R76, R33, !PT ;  /* 0x000000214c217209 */ /* 0x000fe40007810000 */
[----:B------:R-:W-:Y:S02]  /*1ed0*/  ISETP.GE.AND P4, PT, R74, R229, PT ;  /* 0x000000e54a00720c */ /* 0x000fe40003f86270 */
[----:B------:R-:W-:Y:S02]  /*1ee0*/  FMNMX.FTZ R33, R77, R33, !PT ;  /* 0x000000214d217209 */ /* 0x000fe40007810000 */
[----:B------:R-:W-:-:S02]  /*1ef0*/  FSEL R68, R68, -INF , !P0 ;  /* 0xff80000044447808 */ /* 0x000fc40004000000 */
[----:B------:R-:W-:Y:S02]  /*1f00*/  FMNMX.FTZ R33, R72, R33, !PT ;  /* 0x0000002148217209 */ /* 0x000fe40007810000 */
[----:B------:R-:W-:Y:S01]  /*1f10*/  FSEL R173, R71, -INF , !P4 ;  /* 0xff80000047ad7808 */ /* 0x000fe20006000000 */
[----:B------:R-:W-:Y:S01]  /*1f20*/  VIADD R71, R47, 0x21 ;  /* 0x000000212f477836 */ /* 0x000fe20000000000 */
[-C--:B------:R-:W-:Y:S02]  /*1f30*/  ISETP.GE.AND P0, PT, R74, R230.reuse, PT ;  /* 0x000000e64a00720c */ /* 0x080fe40003f06270 */
[----:B------:R-:W-:Y:S02]  /*1f40*/  FMNMX.FTZ R38, R73, R33, !PT ;  /* 0x0000002149267209 */ /* 0x000fe40007810000 */
[----:B------:R-:W-:Y:S02]  /*1f50*/  FSEL R69, R69, -INF , !P0 ;  /* 0xff80000045457808 */ /* 0x000fe40004000000 */
        /* <DEDUP_REMOVED lines=10> */
[----:B------:R-:W-:Y:S02]  /*2000*/  FSEL R142, R60, -INF , !P4 ;  /* 0xff8000003c8e7808 */ /* 0x000fe40006000000 */
[----:B------:R-:W-:Y:S02]  /*2010*/  ISETP.GE.AND P0, PT, R42, R230, PT ;  /* 0x000000e62a00720c */ /* 0x000fe40003f06270 */
[----:B------:R-:W-:-:S02]  /*2020*/  FMNMX.FTZ R60, R43, R38, !PT ;  /* 0x000000262b3c7209 */ /* 0x000fc40007810000 */
[----:B------:R-:W-:Y:S02]  /*2030*/  FSEL R147, R57, -INF , !P0 ;  /* 0xff80000039937808 */ /* 0x000fe40004000000 */
[----:B------:R-:W-:Y:S02]  /*2040*/  ISETP.GE.AND P4, PT, R44, R230, PT ;  /* 0x000000e62c00720c */ /* 0x000fe40003f86270 */
[----:B------:R-:W-:Y:S02]  /*2050*/  FMNMX.FTZ R60, R142, R60, !PT ;  /* 0x0000003c8e3c7209 */ /* 0x000fe40007810000 */
[----:B------:R-:W-:Y:S02]  /*2060*/  ISETP.GE.AND P0, PT, R39, R230, PT ;  /* 0x000000e62700720c */ /* 0x000fe40003f06270 */
[----:B------:R-:W-:Y:S02]  /*2070*/  FSEL R38, R20, -INF , !P1 ;  /* 0xff80000014267808 */ /* 0x000fe40004800000 */
[----:B------:R-:W-:-:S02]  /*2080*/  FSEL R160, R56, -INF , !P4 ;  /* 0xff80000038a07808 */ /* 0x000fc40006000000 */
[----:B------:R-:W-:Y:S02]  /*2090*/  FMNMX.FTZ R20, R149, R60, !PT ;  /* 0x0000003c95147209 */ /* 0x000fe40007810000 */
[----:B------:R-:W-:Y:S02]  /*20a0*/  FSEL R144, R53, -INF , !P0 ;  /* 0xff80000035907808 */ /* 0x000fe40004000000 */
[----:B------:R-:W-:Y:S02]  /*20b0*/  ISETP.NE.AND P0, PT, R132, 0x1, PT ;  /* 0x000000018400780c */ /* 0x000fe40003f05270 */
[----:B------:R-:W-:Y:S02]  /*20c0*/  ISETP.GE.AND P1, PT, R41, R230, PT ;  /* 0x000000e62900720c */ /* 0x000fe40003f26270 */
[----:B------:R-:W-:Y:S02]  /*20d0*/  FMNMX.FTZ R20, R160, R20, !PT ;  /* 0x00000014a0147209 */ /* 0x000fe40007810000 */
[----:B------:R-:W-:-:S02]  /*20e0*/  FSEL R143, R52, -INF , !P1 ;  /* 0xff800000348f7808 */ /* 0x000fc40004800000 */
[----:B------:R-:W-:Y:S02]  /*20f0*/  FMNMX.FTZ R20, R147, R20, !PT ;  /* 0x0000001493147209 */ /* 0x000fe40007810000 */
[C---:B------:R-:W-:Y:S02]  /*2100*/  ISETP.GE.AND P4, PT, R74.reuse, R228, PT ;  /* 0x000000e44a00720c */ /* 0x040fe40003f86270 */
[----:B------:R-:W-:Y:S02]  /*2110*/  FMNMX.FTZ R20, R143, R20, !PT ;  /* 0x000000148f147209 */ /* 0x000fe40007810000 */
[----:B------:R-:W-:Y:S02]  /*2120*/  ISETP.GE.AND P1, PT, R74, R198, PT ;  /* 0x000000c64a00720c */ /* 0x000fe40003f26270 */
[----:B------:R-:W-:Y:S01]  /*2130*/  FMNMX.FTZ R52, R144, R20, !PT ;  /* 0x0000001490347209 */ /* 0x000fe20007810000 */
[----:B------:R-:W-:Y:S10]  /*2140*/  @!P0 BRA `(.L_x_729) ;  /* 0x0000000000588947 */ /* 0x000ff40003800000 */
[----:B------:R-:W-:-:S04]  /*2150*/  VIADD R29, R132, 0xfffffffe ;  /* 0xfffffffe841d7836 */ /* 0x000fc80000000000 */
[C---:B------:R-:W-:Y:S01]  /*2160*/  IMAD R20, R29.reuse, UR20, RZ ;  /* 0x000000141d147c24 */ /* 0x040fe2000f8e02ff */
[----:B------:R-:W-:Y:S01]  /*2170*/  SHF.R.S32.HI R28, RZ, 0x1f, R29 ;  /* 0x0000001fff1c7819 */ /* 0x000fe2000001141d */
[----:B------:R-:W-:-:S04]  /*2180*/  IMAD.WIDE.U32 R30, R29, UR21, R190 ;  /* 0x000000151d1e7c25 */ /* 0x000fc8000f8e00be */
[----:B------:R-:W-:Y:S01]  /*2190*/  IMAD R20, R28, UR21, R20 ;  /* 0x000000151c147c24 */ /* 0x000fe2000f8e0214 */
[----:B------:R-:W-:-:S03]  /*21a0*/  LEA R28, P0, R30, UR8, 0x1 ;  /* 0x000000081e1c7c11 */ /* 0x000fc6000f8008ff */
[----:B------:R-:W-:-:S05]  /*21b0*/  IMAD.IADD R20, R31, 0x1, R20 ;  /* 0x000000011f147824 */ /* 0x000fca00078e0214 */
        /* <DEDUP_REMOVED lines=15> */
.L_x_729:
[----:B------:R-:W-:Y:S01]  /*22b0*/  ISETP.GE.AND P0, PT, R75, R228, PT ;  /* 0x000000e44b00720c */ /* 0x000fe20003f06270 */
[----:B-1----:R-:W1:Y:S01]  /*22c0*/  SHFL.BFLY PT, R31, R52, 0x2, 0x1f ;  /* 0x0c401f00341f7f89 */ /* 0x002e6200000e0000 */
[----:B------:R-:W-:Y:S01]  /*22d0*/  FSEL R28, R23, -INF , !P1 ;  /* 0xff800000171c7808 */ /* 0x000fe20004800000 */
[----:B------:R-:W-:Y:S01]  /*22e0*/  UIADD3 UR26, UR33, -0x4498517b, URZ ;  /* 0xbb67ae85211a7890 */ /* 0x000fe2000fffe03f */
[----:B------:R-:W-:Y:S01]  /*22f0*/  FSEL R154, R16, -INF , !P0 ;  /* 0xff800000109a7808 */ /* 0x000fe20004000000 */
[----:B------:R-:W-:Y:S01]  /*2300*/  IMAD.WIDE.U32 R226, R226, -0x2daee0ad, RZ ;  /* 0xd2511f53e2e27825 */ /* 0x000fe200078e00ff */
[C---:B------:R-:W-:Y:S01]  /*2310*/  ISETP.GE.AND P0, PT, R71.reuse, R198, PT ;  /* 0x000000c64700720c */ /* 0x040fe20003f06270 */
[----:B------:R-:W-:Y:S01]  /*2320*/  UIADD3 UR25, UR32, 0x3c6ef372, URZ ;  /* 0x3c6ef37220197890 */ /* 0x000fe2000fffe03f */
[----:B------:R-:W-:Y:S01]  /*2330*/  ISETP.GE.AND P1, PT, R71, R229, PT ;  /* 0x000000e54700720c */ /* 0x000fe20003f26270 */
[----:B------:R-:W-:Y:S01]  /*2340*/  IMAD.WIDE.U32 R174, R37, -0x2daee0ad, RZ ;  /* 0xd2511f5325ae7825 */ /* 0x000fe200078e00ff */
[----:B------:R-:W-:Y:S01]  /*2350*/  FSEL R20, R19, -INF , !P0 ;  /* 0xff80000013147808 */ /* 0x000fe20004000000 */
[----:B------:R-:W-:Y:S01]  /*2360*/  ULDC UR4, c[0x0][0x2ec] ;  /* 0x0000bb0000047ab9 */ /* 0x000fe20000000800 */
[-C--:B------:R-:W-:Y:S01]  /*2370*/  ISETP.GE.AND P0, PT, R51, R228.reuse, PT ;  /* 0x000000e43300720c */ /* 0x080fe20003f06270 */
[----:B------:R-:W-:Y:S01]  /*2380*/  UIADD3 UR24, UR33, 0x76cf5d0a, URZ ;  /* 0x76cf5d0a21187890 */ /* 0x000fe2000fffe03f */
[----:B------:R-:W-:Y:S01]  /*2390*/  FSEL R166, R67, -INF , !P1 ;  /* 0xff80000043a67808 */ /* 0x000fe20004800000 */
[----:B------:R-:W-:Y:S01]  /*23a0*/  IMAD.WIDE.U32 R200, R97, -0x2daee0ad, RZ ;  /* 0xd2511f5361c87825 */ /* 0x000fe200078e00ff */
[----:B------:R-:W-:Y:S01]  /*23b0*/  FSEL R23, R13, -INF , !P0 ;  /* 0xff8000000d177808 */ /* 0x000fe20004000000 */
[----:B------:R-:W-:Y:S01]  /*23c0*/  UIADD3 UR23, UR32, -0x255992d5, URZ ;  /* 0xdaa66d2b20177890 */ /* 0x000fe2000fffe03f */
[-C--:B------:R-:W-:Y:S01]  /*23d0*/  ISETP.GE.AND P0, PT, R44, R228.reuse, PT ;  /* 0x000000e42c00720c */ /* 0x080fe20003f06270 */
[----:B------:R-:W-:Y:S01]  /*23e0*/  UIADD3 UR22, UR33, 0x32370b8f, URZ ;  /* 0x32370b8f21167890 */ /* 0x000fe2000fffe03f */
[----:B------:R-:W-:Y:S01]  /*23f0*/  ISETP.GE.AND P1, PT, R70, R228, PT ;  /* 0x000000e44600720c */ /* 0x000fe20003f26270 */
[----:B------:R-:W-:Y:S01]  /*2400*/  IMAD.WIDE.U32 R56, R3, -0x2daee0ad, RZ ;  /* 0xd2511f5303387825 */ /* 0x000fe200078e00ff */
[----:B------:R-:W-:Y:S01]  /*2410*/  FSEL R167, R8, -INF , !P0 ;  /* 0xff80000008a77808 */ /* 0x000fe20004000000 */
[----:B------:R-:W-:Y:S01]  /*2420*/  UIADD3 UR20, UR33, -0x126145ec, URZ ;  /* 0xed9eba1421147890 */ /* 0x000fe2000fffe03f */
[----:B------:R-:W-:Y:S01]  /*2430*/  ISETP.GE.AND P0, PT, R42, R198, PT ;  /* 0x000000c62a00720c */ /* 0x000fe20003f06270 */
[----:B------:R-:W-:Y:S01]  /*2440*/  UIADD3 UR21, UR32, 0x78dde6e4, URZ ;  /* 0x78dde6e420157890 */ /* 0x000fe2000fffe03f */
[----:B------:R-:W-:Y:S01]  /*2450*/  FSEL R153, R12, -INF , !P1 ;  /* 0xff8000000c997808 */ /* 0x000fe20004800000 */
[----:B------:R-:W-:Y:S01]  /*2460*/  UIADD3 UR18, UR33, -0x56f99767, URZ ;  /* 0xa906689921127890 */ /* 0x000fe2000fffe03f */
[----:B------:R-:W-:Y:S01]  /*2470*/  FSEL R157, R11, -INF , !P0 ;  /* 0xff8000000b9d7808 */ /* 0x000fe20004000000 */
[----:B------:R-:W-:Y:S01]  /*2480*/  UIADD3 UR19, UR32, 0x1715609d, URZ ;  /* 0x1715609d20137890 */ /* 0x000fe2000fffe03f */
[----:B------:R-:W-:Y:S01]  /*2490*/  FSEL R11, R27, -INF , !P3 ;  /* 0xff8000001b0b7808 */ /* 0x000fe20005800000 */
[----:B------:R-:W-:Y:S01]  /*24a0*/  UIADD3 UR29, UR32, -0x4ab325aa, URZ ;  /* 0xb54cda56201d7890 */ /* 0x000fe2000fffe03f */
[----:B------:R-:W-:Y:S01]  /*24b0*/  ISETP.GE.AND P3, PT, R47, R228, PT ;  /* 0x000000e42f00720c */ /* 0x000fe20003f66270 */
[----:B------:R-:W-:Y:S01]  /*24c0*/  UIADD3 UR28, UR33, 0x646e171e, URZ ;  /* 0x646e171e211c7890 */ /* 0x000fe2000fffe03f */
[----:B------:R-:W-:-:S02]  /*24d0*/  FSEL R12, R25, -INF , !P5 ;  /* 0xff800000190c7808 */ /* 0x000fc40006800000 */
[----:B------:R-:W-:Y:S02]  /*24e0*/  FSEL R8, R24, -INF , !P3 ;  /* 0xff80000018087808 */ /* 0x000fe40005800000 */
[C---:B------:R-:W-:Y:S02]  /*24f0*/  ISETP.GE.AND P3, PT, R41.reuse, R198, PT ;  /* 0x000000c62900720c */ /* 0x040fe40003f66270 */
[----:B------:R-:W-:Y:S02]  /*2500*/  ISETP.GE.AND P0, PT, R41, R228, PT ;  /* 0x000000e42900720c */ /* 0x000fe40003f06270 */
[----:B------:R-:W-:Y:S02]  /*2510*/  FSEL R158, R6, -INF , !P3 ;  /* 0xff800000069e7808 */ /* 0x000fe40005800000 */
[----:B------:R-:W-:Y:S02]  /*2520*/  FMNMX.FTZ R6, R8, R12, !PT ;  /* 0x0000000c08067209 */ /* 0x000fe40007810000 */
[----:B------:R-:W-:-:S02]  /*2530*/  FSEL R164, R4, -INF , !P0 ;  /* 0xff80000004a47808 */ /* 0x000fc40004000000 */
[----:B------:R-:W-:Y:S02]  /*2540*/  FMNMX.FTZ R6, R48, R6, !PT ;  /* 0x0000000630067209 */ /* 0x000fe40007810000 */
[----:B------:R-:W-:Y:S02]  /*2550*/  ISETP.GE.AND P0, PT, R47, R198, PT ;  /* 0x000000c62f00720c */ /* 0x000fe40003f06270 */
[----:B------:R-:W-:Y:S02]  /*2560*/  FMNMX.FTZ R6, R49, R6, !PT ;  /* 0x0000000631067209 */ /* 0x000fe40007810000 */
[----:B------:R-:W-:Y:S02]  /*2570*/  LOP3.LUT R224, R227, UR26, R232, 0x96, !PT ;  /* 0x0000001ae3e07c12 */ /* 0x000fe4000f8e96e8 */
[----:B------:R-:W-:Y:S02]  /*2580*/  FMNMX.FTZ R6, R40, R6, !PT ;  /* 0x0000000628067209 */ /* 0x000fe40007810000 */
[----:B------:R-:W-:Y:S01]  /*2590*/  FSEL R4, R26, -INF , !P0 ;  /* 0xff8000001a047808 */ /* 0x000fe20004000000 */
[----:B------:R-:W-:Y:S01]  /*25a0*/  IMAD.WIDE.U32 R224, R224, -0x326172a9, RZ ;  /* 0xcd9e8d57e0e07825 */ /* 0x000fe200078e00ff */
[----:B------:R-:W-:-:S02]  /*25b0*/  FMNMX.FTZ R6, R35, R6, !PT ;  /* 0x0000000623067209 */ /* 0x000fc40007810000 */
[----:B------:R-:W-:Y:S02]  /*25c0*/  ISETP.GE.AND P0, PT, R39, R228, PT ;  /* 0x000000e42700720c */ /* 0x000fe40003f06270 */
[----:B------:R-:W-:Y:S02]  /*25d0*/  FSEL R30, R21, -INF , !P4 ;  /* 0xff800000151e7808 */ /* 0x000fe40006000000 */
[----:B------:R-:W-:Y:S02]  /*25e0*/  FMNMX.FTZ R6, R38, R6, !PT ;  /* 0x0000000626067209 */ /* 0x000fe40007810000 */
[----:B------:R-:W-:Y:S02]  /*25f0*/  FSEL R162, R5, -INF , !P0 ;  /* 0xff80000005a27808 */ /* 0x000fe40004000000 */
[----:B------:R-:W-:Y:S02]  /*2600*/  LOP3.LUT R5, R225, UR25, R94, 0x96, !PT ;  /* 0x00000019e1057c12 */ /* 0x000fe4000f8e965e */
[----:B------:R-:W-:-:S02]  /*2610*/  FMNMX.FTZ R13, R30, R6, !PT ;  /* 0x000000061e0d7209 */ /* 0x000fc40007810000 */
[----:B------:R-:W-:Y:S02]  /*2620*/  FMNMX.FTZ R6, R4, R11, !PT ;  /* 0x0000000b04067209 */ /* 0x000fe40007810000 */
[----:B-1----:R-:W-:Y:S01]  /*2630*/  FMNMX.FTZ R31, R52, R31, !PT ;  /* 0x0000001f341f7209 */ /* 0x002fe20007810000 */
[----:B------:R-:W-:Y:S01]  /*2640*/  IMAD.WIDE.U32 R52, R36, -0x2daee0ad, RZ ;  /* 0xd2511f5324347825 */ /* 0x000fe200078e00ff */
[----:B------:R-:W-:Y:S02]  /*2650*/  ISETP.GE.AND P5, PT, R42, R228, PT ;  /* 0x000000e42a00720c */ /* 0x000fe40003fa6270 */
[----:B------:R-:W-:Y:S01]  /*2660*/  FSEL R29, R22, -INF , !P2 ;  /* 0xff800000161d7808 */ /* 0x000fe20005000000 */
[----:B------:R-:W-:Y:S01]  /*2670*/  IMAD.WIDE.U32 R36, R5, -0x2daee0ad, RZ ;  /* 0xd2511f5305247825 */ /* 0x000fe200078e00ff */
[----:B------:R-:W-:Y:S01]  /*2680*/  FMNMX.FTZ R5, R50, R6, !PT ;  /* 0x0000000632057209 */ /* 0x000fe20007810000 */
[----:B------:R-:W1:Y:S01]  /*2690*/  SHFL.BFLY PT, R136, R31, 0x1, 0x1f ;  /* 0x0c201f001f887f89 */ /* 0x000e6200000e0000 */
[----:B------:R-:W-:-:S02]  /*26a0*/  FSEL R165, R9, -INF , !P5 ;  /* 0xff80000009a57808 */ /* 0x000fc40006800000 */
[----:B------:R-:W-:Y:S02]  /*26b0*/  FSEL R9, R83, -INF , !P6 ;  /* 0xff80000053097808 */ /* 0x000fe40007000000 */
[----:B------:R-:W-:Y:S02]  /*26c0*/  ISETP.GE.AND P6, PT, R47, R229, PT ;  /* 0x000000e52f00720c */ /* 0x000fe40003fc6270 */
[----:B------:R-:W-:Y:S02]  /*26d0*/  FMNMX.FTZ R5, R45, R5, !PT ;  /* 0x000000052d057209 */ /* 0x000fe40007810000 */
[----:B------:R-:W-:Y:S02]  /*26e0*/  FSEL R82, R82, -INF , !P6 ;  /* 0xff80000052527808 */ /* 0x000fe40007000000 */
[----:B------:R-:W-:Y:S02]  /*26f0*/  FMNMX.FTZ R5, R34, R5, !PT ;  /* 0x0000000522057209 */ /* 0x000fe40007810000 */
[----:B------:R-:W-:-:S02]  /*2700*/  ISETP.GE.AND P2, PT, R75, R229, PT ;  /* 0x000000e54b00720c */ /* 0x000fc40003f46270 */
[----:B------:R-:W-:Y:S02]  /*2710*/  FMNMX.FTZ R135, R82, R9, !PT ;  /* 0x0000000952877209 */ /* 0x000fe40007810000 */
[----:B------:R-:W-:Y:S02]  /*2720*/  FMNMX.FTZ R5, R32, R5, !PT ;  /* 0x0000000520057209 */ /* 0x000fe40007810000 */
[----:B------:R-:W-:Y:S02]  /*2730*/  FSEL R168, R66, -INF , !P2 ;  /* 0xff80000042a87808 */ /* 0x000fe40005000000 */
[----:B------:R-:W-:Y:S02]  /*2740*/  ISETP.GE.AND P2, PT, R71, R228, PT ;  /* 0x000000e44700720c */ /* 0x000fe40003f46270 */
[----:B------:R-:W-:Y:S02]  /*2750*/  FMNMX.FTZ R135, R78, R135, !PT ;  /* 0x000000874e877209 */ /* 0x000fe40007810000 */
[----:B------:R-:W-:-:S02]  /*2760*/  ISETP.GE.AND P4, PT, R75, R198, PT ;  /* 0x000000c64b00720c */ /* 0x000fc40003f86270 */
[----:B------:R-:W-:Y:S02]  /*2770*/  FMNMX.FTZ R5, R29, R5, !PT ;  /* 0x000000051d057209 */ /* 0x000fe40007810000 */
[----:B------:R-:W-:Y:S01]  /*2780*/  FSEL R152, R17, -INF , !P2 ;  /* 0xff80000011987808 */ /* 0x000fe20005000000 */
[----:B------:R-:W-:Y:S01]  /*2790*/  IMAD.WIDE.U32 R16, R46, -0x2daee0ad, RZ ;  /* 0xd2511f532e107825 */ /* 0x000fe200078e00ff */
[----:B------:R-:W-:Y:S02]  /*27a0*/  FMNMX.FTZ R13, R154, R13, !PT ;  /* 0x0000000d9a0d7209 */ /* 0x000fe40007810000 */
[----:B------:R-:W-:Y:S02]  /*27b0*/  FMNMX.FTZ R135, R79, R135, !PT ;  /* 0x000000874f877209 */ /* 0x000fe40007810000 */
[----:B------:R-:W-:Y:S02]  /*27c0*/  FSEL R22, R18, -INF , !P4 ;  /* 0xff80000012167808 */ /* 0x000fe40006000000 */
[----:B------:R-:W-:-:S02]  /*27d0*/  FMNMX.FTZ R5, R28, R5, !PT ;  /* 0x000000051c057209 */ /* 0x000fc40007810000 */
[----:B------:R-:W-:Y:S02]  /*27e0*/  FMNMX.FTZ R13, R152, R13, !PT ;  /* 0x0000000d980d7209 */ /* 0x000fe40007810000 */
[----:B------:R-:W-:Y:S02]  /*27f0*/  FMNMX.FTZ R135, R96, R135, !PT ;  /* 0x0000008760877209 */ /* 0x000fe40007810000 */
[-C--:B------:R-:W-:Y:S02]  /*2800*/  ISETP.GE.AND P2, PT, R70, R198.reuse, PT ;  /* 0x000000c64600720c */ /* 0x080fe40003f46270 */
[----:B------:R-:W-:Y:S02]  /*2810*/  FMNMX.FTZ R5, R22, R5, !PT ;  /* 0x0000000516057209 */ /* 0x000fe40007810000 */
[----:B------:R-:W-:Y:S02]  /*2820*/  ISETP.GE.AND P1, PT, R51, R198, PT ;  /* 0x000000c63300720c */ /* 0x000fe40003f26270 */
[----:B------:R-:W-:-:S02]  /*2830*/  FMNMX.FTZ R13, R153, R13, !PT ;  /* 0x0000000d990d7209 */ /* 0x000fc40007810000 */
[----:B------:R-:W-:Y:S02]  /*2840*/  FMNMX.FTZ R135, R141, R135, !PT ;  /* 0x000000878d877209 */ /* 0x000fe40007810000 */
[----:B------:R-:W-:Y:S02]  /*2850*/  FSEL R21, R14, -INF , !P2 ;  /* 0xff8000000e157808 */ /* 0x000fe40005000000 */
[----:B------:R-:W-:Y:S02]  /*2860*/  FMNMX.FTZ R5, R20, R5, !PT ;  /* 0x0000000514057209 */ /* 0x000fe40007810000 */
[----:B------:R-:W-:Y:S02]  /*2870*/  FSEL R171, R15, -INF , !P1 ;  /* 0xff8000000fab7808 */ /* 0x000fe40004800000 */
[----:B------:R-:W-:Y:S02]  /*2880*/  FMNMX.FTZ R13, R23, R13, !PT ;  /* 0x0000000d170d7209 */ /* 0x000fe40007810000 */
[----:B------:R-:W-:-:S02]  /*2890*/  FMNMX.FTZ R135, R145, R135, !PT ;  /* 0x0000008791877209 */ /* 0x000fc40007810000 */
[----:B------:R-:W-:Y:S02]  /*28a0*/  ISETP.GE.AND P1, PT, R44, R198, PT ;  /* 0x000000c62c00720c */ /* 0x000fe40003f26270 */
[----:B-1----:R-:W-:Y:S02]  /*28b0*/  FMNMX.FTZ R136, R31, R136, !PT ;  /* 0x000000881f887209 */ /* 0x002fe40007810000 */
[----:B------:R-:W-:Y:S02]  /*28c0*/  FMNMX.FTZ R5, R21, R5, !PT ;  /* 0x0000000515057209 */ /* 0x000fe40007810000 */
[----:B------:R-:W-:Y:S01]  /*28d0*/  FMNMX.FTZ R13, R167, R13, !PT ;  /* 0x0000000da70d7209 */ /* 0x000fe20007810000 */
[----:B------:R-:W-:Y:S01]  /*28e0*/  FMUL.FTZ R155, R136, UR4 ;  /* 0x00000004889b7c20 */ /* 0x000fe20008410000 */
[----:B------:R-:W-:Y:S02]  /*28f0*/  FMNMX.FTZ R135, R173, R135, !PT ;  /* 0x00000087ad877209 */ /* 0x000fe40007810000 */
[----:B------:R-:W-:-:S02]  /*2900*/  FSEL R159, R10, -INF , !P1 ;  /* 0xff8000000a9f7808 */ /* 0x000fc40004800000 */
[----:B------:R-:W-:Y:S02]  /*2910*/  FMNMX.FTZ R5, R171, R5, !PT ;  /* 0x00000005ab057209 */ /* 0x000fe40007810000 */
[----:B------:R-:W-:Y:S02]  /*2920*/  FSETP.NEU.FTZ.AND P0, PT, R136, -INF , PT ;  /* 0xff8000008800780b */ /* 0x000fe40003f1d000 */
[----:B------:R-:W-:Y:S02]  /*2930*/  ISETP.GE.AND P4, PT, R70, R229, PT ;  /* 0x000000e54600720c */ /* 0x000fe40003f86270 */
[----:B------:R-:W-:Y:S02]  /*2940*/  FMNMX.FTZ R13, R165, R13, !PT ;  /* 0x0000000da50d7209 */ /* 0x000fe40007810000 */
[----:B------:R-:W-:Y:S02]  /*2950*/  FMNMX.FTZ R135, R168, R135, !PT ;  /* 0x00000087a8877209 */ /* 0x000fe40007810000 */
[----:B------:R-:W-:-:S02]  /*2960*/  FMNMX.FTZ R5, R159, R5, !PT ;  /* 0x000000059f057209 */ /* 0x000fc40007810000 */
[----:B------:R-:W-:Y:S02]  /*2970*/  FSEL R155, R155, RZ, P0 ;  /* 0x000000ff9b9b7208 */ /* 0x000fe40000000000 */
[----:B------:R-:W-:Y:S02]  /*2980*/  ISETP.GE.AND P2, PT, R51, R229, PT ;  /* 0x000000e53300720c */ /* 0x000fe40003f46270 */
[----:B------:R-:W-:Y:S01]  /*2990*/  ISETP.GE.AND P0, PT, R39, R198, PT ;  /* 0x000000c62700720c */ /* 0x000fe20003f06270 */
[--C-:B------:R-:W-:Y:S01]  /*29a0*/  FFMA.FTZ R142, R142, UR4, -R155.reuse ;  /* 0x000000048e8e7c23 */ /* 0x100fe2000801089b */
[----:B------:R-:W-:Y:S01]  /*29b0*/  FMNMX.FTZ R13, R164, R13, !PT ;  /* 0x0000000da40d7209 */ /* 0x000fe20007810000 */
[--C-:B------:R-:W-:Y:S01]  /*29c0*/  FFMA.FTZ R43, R43, UR4, -R155.reuse ;  /* 0x000000042b2b7c23 */ /* 0x100fe2000801089b */
[----:B------:R-:W-:Y:S01]  /*29d0*/  FSEL R170, R62, -INF , !P4 ;  /* 0xff8000003eaa7808 */ /* 0x000fe20006000000 */
[--C-:B------:R-:W-:Y:S01]  /*29e0*/  FFMA.FTZ R202, R144, UR4, -R155.reuse ;  /* 0x0000000490ca7c23 */ /* 0x100fe2000801089b */
[----:B------:R-:W-:Y:S01]  /*29f0*/  FMNMX.FTZ R135, R166, R135, !PT ;  /* 0x00000087a6877209 */ /* 0x000fe20007810000 */
[----:B------:R-:W-:Y:S01]  /*2a00*/  MUFU.EX2 R142, R142 ;  /* 0x0000008e008e7308 */ /* 0x000fe20000000800 */
[----:B------:R-:W-:Y:S01]  /*2a10*/  FMNMX.FTZ R5, R157, R5, !PT ;  /* 0x000000059d057209 */ /* 0x000fe20007810000 */
[--C-:B------:R-:W-:Y:S01]  /*2a20*/  FFMA.FTZ R160, R160, UR4, -R155.reuse ;  /* 0x00000004a0a07c23 */ /* 0x100fe2000801089b */
[----:B------:R-:W-:Y:S01]  /*2a30*/  LOP3.LUT R24, R201, UR26, R232, 0x96, !PT ;  /* 0x0000001ac9187c12 */ /* 0x000fe2000f8e96e8 */
[--C-:B------:R-:W-:Y:S01]  /*2a40*/  FFMA.FTZ R147, R147, UR4, -R155.reuse ;  /* 0x0000000493937c23 */ /* 0x100fe2000801089b */
[----:B------:R-:W-:Y:S01]  /*2a50*/  LOP3.LUT R14, R17, UR24, R200, 0x96, !PT ;  /* 0x00000018110e7c12 */ /* 0x000fe2000f8e96c8 */
[----:B------:R-:W-:Y:S01]  /*2a60*/  FFMA.FTZ R143, R143, UR4, -R155 ;  /* 0x000000048f8f7c23 */ /* 0x000fe2000801089b */
[----:B------:R-:W-:Y:S01]  /*2a70*/  ISETP.GE.AND P1, PT, R44, R229, PT ;  /* 0x000000e52c00720c */ /* 0x000fe20003f26270 */
[----:B------:R-:W-:Y:S01]  /*2a80*/  IMAD.WIDE.U32 R24, R24, -0x326172a9, RZ ;  /* 0xcd9e8d5718187825 */ /* 0x000fe200078e00ff */
[----:B------:R-:W-:-:S03]  /*2a90*/  FMNMX.FTZ R13, R162, R13, !PT ;  /* 0x0000000da20d7209 */ /* 0x000fc60007810000 */
[--C-:B------:R-:W-:Y:S01]  /*2aa0*/  FFMA.FTZ R44, R77, UR4, -R155.reuse ;  /* 0x000000044d2c7c23 */ /* 0x100fe2000801089b */
[----:B------:R-:W-:Y:S01]  /*2ab0*/  FSEL R156, R7, -INF , !P0 ;  /* 0xff800000079c7808 */ /* 0x000fe20004000000 */
[----:B------:R-:W-:Y:S01]  /*2ac0*/  IMAD.WIDE.U32 R14, R14, -0x326172a9, RZ ;  /* 0xcd9e8d570e0e7825 */ /* 0x000fe200078e00ff */
[----:B------:R-:W-:Y:S01]  /*2ad0*/  FSEL R169, R63, -INF , !P2 ;  /* 0xff8000003fa97808 */ /* 0x000fe20005000000 */
[----:B------:R-:W1:Y:S01]  /*2ae0*/  SHFL.BFLY PT, R134, R13, 0x2, 0x1f ;  /* 0x0c401f000d867f89 */ /* 0x000e6200000e0000 */
[----:B------:R-:W-:Y:S01]  /*2af0*/  FMNMX.FTZ R135, R170, R135, !PT ;  /* 0x00000087aa877209 */ /* 0x000fe20007810000 */
[----:B------:R-:W-:Y:S01]  /*2b00*/  MUFU.EX2 R44, R44 ;  /* 0x0000002c002c7308 */ /* 0x000fe20000000800 */
[----:B------:R-:W-:Y:S02]  /*2b10*/  FMNMX.FTZ R7, R158, R5, !PT ;  /* 0x000000059e077209 */ /* 0x000fe40007810000 */
[----:B------:R-:W-:Y:S01]  /*2b20*/  ISETP.GE.AND P5, PT, R42, R229, PT ;  /* 0x000000e52a00720c */ /* 0x000fe20003fa6270 */
[----:B------:R-:W-:Y:S01]  /*2b30*/  FFMA.FTZ R42, R73, UR4, -R155 ;  /* 0x00000004492a7c23 */ /* 0x000fe2000801089b */
[----:B------:R-:W-:-:S02]  /*2b40*/  FSEL R151, R58, -INF , !P1 ;  /* 0xff8000003a977808 */ /* 0x000fc40004800000 */
[----:B------:R-:W-:Y:S01]  /*2b50*/  FMNMX.FTZ R135, R169, R135, !PT ;  /* 0x00000087a9877209 */ /* 0x000fe20007810000 */
[----:B------:R-:W-:Y:S01]  /*2b60*/  MUFU.EX2 R43, R43 ;  /* 0x0000002b002b7308 */ /* 0x000fe20000000800 */
[----:B------:R-:W-:Y:S02]  /*2b70*/  FMNMX.FTZ R7, R156, R7, !PT ;  /* 0x000000079c077209 */ /* 0x000fe40007810000 */
[----:B------:R-:W-:Y:S01]  /*2b80*/  ISETP.GE.AND P6, PT, R41, R229, PT ;  /* 0x000000e52900720c */ /* 0x000fe20003fc6270 */
[----:B------:R-:W-:Y:S01]  /*2b90*/  FFMA.FTZ R41, R72, UR4, -R155 ;  /* 0x0000000448297c23 */ /* 0x000fe2000801089b */
[----:B------:R-:W-:Y:S02]  /*2ba0*/  FSEL R66, R59, -INF , !P5 ;  /* 0xff8000003b427808 */ /* 0x000fe40006800000 */
[----:B------:R-:W-:Y:S01]  /*2bb0*/  FMNMX.FTZ R135, R151, R135, !PT ;  /* 0x0000008797877209 */ /* 0x000fe20007810000 */
[----:B------:R-:W-:Y:S01]  /*2bc0*/  MUFU.EX2 R42, R42 ;  /* 0x0000002a002a7308 */ /* 0x000fe20000000800 */
[----:B------:R-:W-:-:S02]  /*2bd0*/  LOP3.LUT R18, R25, UR25, R94, 0x96, !PT ;  /* 0x0000001919127c12 */ /* 0x000fc4000f8e965e */
[----:B------:R-:W-:Y:S02]  /*2be0*/  LOP3.LUT R6, R15, UR23, R24, 0x96, !PT ;  /* 0x000000170f067c12 */ /* 0x000fe4000f8e9618 */
[----:B------:R-:W2:Y:S01]  /*2bf0*/  SHFL.BFLY PT, R15, R7, 0x2, 0x1f ;  /* 0x0c401f00070f7f89 */ /* 0x000ea200000e0000 */
[----:B------:R-:W-:Y:S01]  /*2c00*/  ISETP.GE.AND P3, PT, R39, R229, PT ;  /* 0x000000e52700720c */ /* 0x000fe20003f66270 */
[----:B------:R-:W-:Y:S01]  /*2c10*/  IMAD.WIDE.U32 R18, R18, -0x2daee0ad, RZ ;  /* 0xd2511f5312127825 */ /* 0x000fe200078e00ff */
[----:B------:R-:W-:Y:S01]  /*2c20*/  FSEL R150, R54, -INF , !P6 ;  /* 0xff80000036967808 */ /* 0x000fe20007000000 */
[----:B------:R-:W-:Y:S01]  /*2c30*/  MUFU.EX2 R41, R41 ;  /* 0x0000002900297308 */ /* 0x000fe20000000800 */
[----:B------:R-:W-:Y:S01]  /*2c40*/  FMNMX.FTZ R135, R66, R135, !PT ;  /* 0x0000008742877209 */ /* 0x000fe20007810000 */
[----:B------:R-:W-:Y:S01]  /*2c50*/  IMAD.WIDE.U32 R58, R6, -0x2daee0ad, RZ ;  /* 0xd2511f53063a7825 */ /* 0x000fe200078e00ff */
[----:B------:R-:W-:Y:S02]  /*2c60*/  FSEL R148, R55, -INF , !P3 ;  /* 0xff80000037947808 */ /* 0x000fe40005800000 */
[----:B------:R-:W-:-:S02]  /*2c70*/  FMNMX.FTZ R135, R150, R135, !PT ;  /* 0x0000008796877209 */ /* 0x000fc40007810000 */
[----:B------:R-:W-:Y:S01]  /*2c80*/  LOP3.LUT R3, R19, UR22, R16, 0x96, !PT ;  /* 0x0000001613037c12 */ /* 0x000fe2000f8e9610 */
[----:B------:R-:W-:Y:S01]  /*2c90*/  MUFU.EX2 R160, R160 ;  /* 0x000000a000a07308 */ /* 0x000fe20000000800 */
[----:B------:R-:W-:Y:S02]  /*2ca0*/  FMNMX.FTZ R135, R148, R135, !PT ;  /* 0x0000008794877209 */ /* 0x000fe40007810000 */
[----:B------:R-:W-:Y:S01]  /*2cb0*/  LOP3.LUT R46, R53, UR24, R226, 0x96, !PT ;  /* 0x00000018352e7c12 */ /* 0x000fe2000f8e96e2 */
[----:B------:R-:W-:Y:S01]  /*2cc0*/  IMAD.WIDE.U32 R62, R3, -0x326172a9, RZ ;  /* 0xcd9e8d57033e7825 */ /* 0x000fe200078e00ff */
[----:B-1----:R-:W-:Y:S01]  /*2cd0*/  FMNMX.FTZ R134, R13, R134, !PT ;  /* 0x000000860d867209 */ /* 0x002fe20007810000 */
[----:B------:R-:W1:Y:S01]  /*2ce0*/  SHFL.BFLY PT, R3, R135, 0x2, 0x1f ;  /* 0x0c401f0087037f89 */ /* 0x000e6200000e0000 */
[----:B------:R-:W-:Y:S01]  /*2cf0*/  LOP3.LUT R10, R37, UR22, R52, 0x96, !PT ;  /* 0x00000016250a7c12 */ /* 0x000fe2000f8e9634 */
[----:B------:R-:W-:Y:S01]  /*2d00*/  IMAD.WIDE.U32 R46, R46, -0x326172a9, RZ ;  /* 0xcd9e8d572e2e7825 */ /* 0x000fe200078e00ff */
[----:B------:R-:W-:Y:S01]  /*2d10*/  LOP3.LUT R54, R63, UR21, R14, 0x96, !PT ;  /* 0x000000153f367c12 */ /* 0x000fe2000f8e960e */
[----:B------:R-:W3:Y:S01]  /*2d20*/  SHFL.BFLY PT, R13, R134, 0x1, 0x1f ;  /* 0x0c201f00860d7f89 */ /* 0x000ee200000e0000 */
[----:B------:R-:W-:Y:S01]  /*2d30*/  LOP3.LUT R18, R59, UR20, R18, 0x96, !PT ;  /* 0x000000143b127c12 */ /* 0x000fe2000f8e9612 */
[----:B------:R-:W-:Y:S01]  /*2d40*/  IMAD.WIDE.U32 R206, R10, -0x326172a9, RZ ;  /* 0xcd9e8d570ace7825 */ /* 0x000fe200078e00ff */
[----:B--2---:R-:W-:-:S03]  /*2d50*/  FMNMX.FTZ R7, R7, R15, !PT ;  /* 0x0000000f07077209 */ /* 0x004fc60007810000 */
[----:B------:R-:W-:Y:S01]  /*2d60*/  FFMA.FTZ R37, R68, UR4, -R155 ;  /* 0x0000000444257c23 */ /* 0x000fe2000801089b */
[----:B------:R-:W-:Y:S01]  /*2d70*/  LOP3.LUT R16, R47, UR23, R224, 0x96, !PT ;  /* 0x000000172f107c12 */ /* 0x000fe2000f8e96e0 */
[----:B------:R-:W-:Y:S01]  /*2d80*/  IMAD.WIDE.U32 R54, R54, -0x2daee0ad, RZ ;  /* 0xd2511f5336367825 */ /* 0x000fe200078e00ff */
[----:B------:R-:W-:Y:S01]  /*2d90*/  LOP3.LUT R46, R207, UR21, R46, 0x96, !PT ;  /* 0x00000015cf2e7c12 */ /* 0x000fe2000f8e962e */
[----:B------:R-:W2:Y:S01]  /*2da0*/  SHFL.BFLY PT, R133, R7, 0x1, 0x1f ;  /* 0x0c201f0007857f89 */ /* 0x000ea200000e0000 */
[----:B------:R-:W-:Y:S01]  /*2db0*/  LOP3.LUT R179, R116, R117, RZ, 0xfc, !PT ;  /* 0x0000007574b37212 */ /* 0x000fe200078efcff */
[----:B------:R-:W-:Y:S01]  /*2dc0*/  IMAD.WIDE.U32 R16, R16, -0x2daee0ad, RZ ;  /* 0xd2511f5310107825 */ /* 0x000fe200078e00ff */
[----:B------:R-:W-:-:S03]  /*2dd0*/  LOP3.LUT R6, R55, UR18, R58, 0x96, !PT ;  /* 0x0000001237067c12 */ /* 0x000fc6000f8e963a */
[----:B------:R-:W-:Y:S01]  /*2de0*/  FFMA.FTZ R53, R76, UR4, -R155 ;  /* 0x000000044c357c23 */ /* 0x000fe2000801089b */
[----:B------:R-:W-:Y:S01]  /*2df0*/  LEA R179, R179, UR5, 0x1 ;  /* 0x00000005b3b37c11 */ /* 0x000fe2000f8e08ff */
[----:B------:R-:W-:Y:S01]  /*2e00*/  IMAD.WIDE.U32 R46, R46, -0x2daee0ad, RZ ;  /* 0xd2511f532e2e7825 */ /* 0x000fe200078e00ff */
[----:B------:R-:W-:-:S03]  /*2e10*/  LOP3.LUT R5, R17, UR20, R36, 0x96, !PT ;  /* 0x0000001411057c12 */ /* 0x000fc6000f8e9624 */
[----:B------:R-:W-:Y:S01]  /*2e20*/  FFMA.FTZ R36, R69, UR4, -R155 ;  /* 0x0000000445247c23 */ /* 0x000fe2000801089b */
[----:B------:R-:W-:Y:S01]  /*2e30*/  LOP3.LUT R204, R225, UR25, R92, 0x96, !PT ;  /* 0x00000019e1cc7c12 */ /* 0x000fe2000f8e965c */
[----:B------:R-:W-:Y:S01]  /*2e40*/  IMAD.WIDE.U32 R18, R18, -0x326172a9, RZ ;  /* 0xcd9e8d5712127825 */ /* 0x000fe200078e00ff */
[----:B------:R-:W-:Y:S01]  /*2e50*/  LOP3.LUT R60, R47, UR18, R16, 0x96, !PT ;  /* 0x000000122f3c7c12 */ /* 0x000fe2000f8e9610 */
[----:B------:R-:W-:Y:S01]  /*2e60*/  MUFU.EX2 R53, R53 ;  /* 0x0000003500357308 */ /* 0x000fe20000000800 */
[----:B-1----:R-:W-:Y:S01]  /*2e70*/  FMNMX.FTZ R135, R135, R3, !PT ;  /* 0x0000000387877209 */ /* 0x002fe20007810000 */
[----:B------:R-:W-:Y:S01]  /*2e80*/  IMAD.WIDE.U32 R14, R5, -0x326172a9, RZ ;  /* 0xcd9e8d57050e7825 */ /* 0x000fe200078e00ff */
[----:B------:R-:W1:Y:S01]  /*2e90*/  LDC.U8 R3, c[0x0][0x388] ;  /* 0x0000e200ff037b82 */ /* 0x000e620000000000 */
[----:B---3--:R-:W-:Y:S01]  /*2ea0*/  FMNMX.FTZ R134, R134, R13, !PT ;  /* 0x0000000d86867209 */ /* 0x008fe20007810000 */
[----:B------:R-:W-:Y:S01]  /*2eb0*/  LDSM.16.MT88.4 R116, [R179+0x6000] ;  /* 0x00600000b374783b */ /* 0x000fe20000004200 */
[----:B------:R-:W-:Y:S01]  /*2ec0*/  IMAD.WIDE.U32 R68, R6, -0x326172a9, RZ ;  /* 0xcd9e8d5706447825 */ /* 0x000fe200078e00ff */
[----:B------:R-:W-:-:S03]  /*2ed0*/  LOP3.LUT R16, R19, UR19, R62, 0x96, !PT ;  /* 0x0000001313107c12 */ /* 0x000fc6000f8e963e */
[----:B------:R-:W-:Y:S01]  /*2ee0*/  FFMA.FTZ R47, R33, UR4, -R155 ;  /* 0x00000004212f7c23 */ /* 0x000fe2000801089b */
[----:B------:R-:W3:Y:S01]  /*2ef0*/  SHFL.BFLY PT, R5, R135, 0x1, 0x1f ;  /* 0x0c201f0087057f89 */ /* 0x000ee200000e0000 */
[C---:B------:R-:W-:Y:S01]  /*2f00*/  FMUL.FTZ R163, R134.reuse, UR4 ;  /* 0x0000000486a37c20 */ /* 0x040fe20008410000 */
[----:B------:R-:W-:Y:S01]  /*2f10*/  FSETP.NEU.FTZ.AND P0, PT, R134, -INF , PT ;  /* 0xff8000008600780b */ /* 0x000fe20003f1d000 */
[----:B------:R-:W-:Y:S01]  /*2f20*/  IMAD.WIDE.U32 R16, R16, -0x2daee0ad, RZ ;  /* 0xd2511f5310107825 */ /* 0x000fe200078e00ff */
[----:B--2---:R-:W-:Y:S01]  /*2f30*/  FMNMX.FTZ R133, R7, R133, !PT ;  /* 0x0000008507857209 */ /* 0x004fe20007810000 */
[----:B------:R-:W-:Y:S01]  /*2f40*/  MUFU.EX2 R37, R37 ;  /* 0x0000002500257308 */ /* 0x000fe20000000800 */
[----:B------:R-:W-:Y:S01]  /*2f50*/  FSEL R163, R163, RZ, P0 ;  /* 0x000000ffa3a37208 */ /* 0x000fe20000000000 */
[----:B------:R-:W-:Y:S01]  /*2f60*/  IMAD.WIDE.U32 R60, R60, -0x326172a9, RZ ;  /* 0xcd9e8d573c3c7825 */ /* 0x000fe200078e00ff */
[----:B------:R-:W-:-:S03]  /*2f70*/  FSETP.NEU.FTZ.AND P0, PT, R133, -INF , PT ;  /* 0xff8000008500780b */ /* 0x000fc60003f1d000 */
[----:B------:R-:W-:Y:S01]  /*2f80*/  FMUL.FTZ R161, R133, UR4 ;  /* 0x0000000485a17c20 */ /* 0x000fe20008410000 */
[----:B------:R-:W-:Y:S01]  /*2f90*/  LOP3.LUT R7, R68, 0xffff, RZ, 0xc0, !PT ;  /* 0x0000ffff44077812 */ /* 0x000fe200078ec0ff */
[--C-:B------:R-:W-:Y:S01]  /*2fa0*/  FFMA.FTZ R58, R48, UR4, -R163.reuse ;  /* 0x00000004303a7c23 */ /* 0x100fe200080108a3 */
[--C-:B------:R-:W-:Y:S01]  /*2fb0*/  FFMA.FTZ R48, R49, UR4, -R163.reuse ;  /* 0x0000000431307c23 */ /* 0x100fe200080108a3 */
[--C-:B------:R-:W-:Y:S01]  /*2fc0*/  FFMA.FTZ R64, R8, UR4, -R163.reuse ;  /* 0x0000000408407c23 */ /* 0x100fe200080108a3 */
[----:B------:R-:W-:Y:S01]  /*2fd0*/  FSEL R161, R161, RZ, P0 ;  /* 0x000000ffa1a17208 */ /* 0x000fe20000000000 */
[----:B------:R-:W-:Y:S01]  /*2fe0*/  FFMA.FTZ R63, R12, UR4, -R163 ;  /* 0x000000040c3f7c23 */ /* 0x000fe200080108a3 */
[----:B------:R-:W-:Y:S01]  /*2ff0*/  SHF.R.U32.HI R6, RZ, 0x18, R68 ;  /* 0x00000018ff067819 */ /* 0x000fe20000011644 */
[----:B------:R-:W-:Y:S01]  /*3000*/  MUFU.EX2 R58, R58 ;  /* 0x0000003a003a7308 */ /* 0x000fe20000000800 */
[----:B------:R-:W-:Y:S01]  /*3010*/  LOP3.LUT R89, R69, UR29, R18, 0x96, !PT ;  /* 0x0000001d45597c12 */ /* 0x000fe2000f8e9612 */
[--C-:B------:R-:W-:Y:S01]  /*3020*/  FFMA.FTZ R62, R4, UR4, -R161.reuse ;  /* 0x00000004043e7c23 */ /* 0x100fe200080108a1 */
[----:B------:R-:W-:Y:S01]  /*3030*/  SHF.R.U32.HI R4, RZ, 0x10, R68 ;  /* 0x00000010ff047819 */ /* 0x000fe20000011644 */
[----:B------:R-:W-:Y:S01]  /*3040*/  FFMA.FTZ R65, R11, UR4, -R161 ;  /* 0x000000040b417c23 */ /* 0x000fe200080108a1 */
[----:B------:R-:W-:Y:S01]  /*3050*/  LOP3.LUT R90, R68, 0xff, RZ, 0xc0, !PT ;  /* 0x000000ff445a7812 */ /* 0x000fe200078ec0ff */
[--C-:B------:R-:W-:Y:S01]  /*3060*/  IMAD.IADD R177, R2, 0x1, R179.reuse ;  /* 0x0000000102b17824 */ /* 0x100fe200078e02b3 */
[----:B---3--:R-:W-:Y:S01]  /*3070*/  FMNMX.FTZ R135, R135, R5, !PT ;  /* 0x0000000587877209 */ /* 0x008fe20007810000 */
[----:B------:R-:W2:Y:S01]  /*3080*/  MUFU.EX2 R48, R48 ;  /* 0x0000003000307308 */ /* 0x000ea20000000800 */
[----:B------:R-:W-:Y:S01]  /*3090*/  LOP3.LUT R4, R4, 0xff, RZ, 0xc0, !PT ;  /* 0x000000ff04047812 */ /* 0x000fe200078ec0ff */
[C---:B------:R-:W-:Y:S01]  /*30a0*/  IMAD.IADD R178, R0.reuse, 0x1, R179 ;  /* 0x0000000100b27824 */ /* 0x040fe200078e02b3 */
[C---:B------:R-:W-:Y:S01]  /*30b0*/  FSETP.NEU.FTZ.AND P0, PT, R135.reuse, -INF , PT ;  /* 0xff8000008700780b */ /* 0x040fe20003f1d000 */
[----:B------:R-:W-:Y:S01]  /*30c0*/  FMUL.FTZ R146, R135, UR4 ;  /* 0x0000000487927c20 */ /* 0x000fe20008410000 */
[----:B------:R-:W-:Y:S01]  /*30d0*/  SHF.R.U32.HI R7, RZ, 0x8, R7 ;  /* 0x00000008ff077819 */ /* 0x000fe20000011607 */
[----:B------:R-:W-:Y:S01]  /*30e0*/  IMAD.IADD R176, R0, 0x1, R177 ;  /* 0x0000000100b07824 */ /* 0x000fe200078e02b1 */
[----:B------:R-:W-:Y:S01]  /*30f0*/  PRMT R11, R4, 0x5410, R6 ;  /* 0x00005410040b7816 */ /* 0x000fe20000000006 */
[----:B------:R-:W-:Y:S01]  /*3100*/  MUFU.EX2 R64, R64 ;  /* 0x0000004000407308 */ /* 0x000fe20000000800 */
[----:B------:R-:W-:Y:S01]  /*3110*/  LOP3.LUT R4, R89, 0xffff, RZ, 0xc0, !PT ;  /* 0x0000ffff59047812 */ /* 0x000fe200078ec0ff */
[--C-:B------:R-:W-:Y:S01]  /*3120*/  FFMA.FTZ R51, R50, UR4, -R161.reuse ;  /* 0x0000000432337c23 */ /* 0x100fe200080108a1 */
[----:B------:R-:W-:Y:S01]  /*3130*/  FSEL R146, R146, RZ, P0 ;  /* 0x000000ff92927208 */ /* 0x000fe20000000000 */
[----:B------:R-:W-:Y:S01]  /*3140*/  FFMA.FTZ R50, R45, UR4, -R161 ;  /* 0x000000042d327c23 */ /* 0x000fe200080108a1 */
[----:B------:R-:W-:Y:S01]  /*3150*/  SHF.R.U32.HI R2, RZ, 0x10, R89 ;  /* 0x00000010ff027819 */ /* 0x000fe20000011659 */
[----:B------:R-:W-:Y:S01]  /*3160*/  IMAD.WIDE.U32 R204, R204, -0x2daee0ad, RZ ;  /* 0xd2511f53cccc7825 */ /* 0x000fe200078e00ff */
[----:B------:R-:W-:Y:S01]  /*3170*/  LOP3.LUT R8, R17, UR28, R54, 0x96, !PT ;  /* 0x0000001c11087c12 */ /* 0x000fe2000f8e9636 */
[----:B------:R-:W3:Y:S01]  /*3180*/  MUFU.EX2 R63, R63 ;  /* 0x0000003f003f7308 */ /* 0x000ee20000000800 */
[----:B------:R-:W-:Y:S01]  /*3190*/  LOP3.LUT R12, R61, UR29, R14, 0x96, !PT ;  /* 0x0000001d3d0c7c12 */ /* 0x000fe2000f8e960e */
[----:B-1----:R-:W-:Y:S01]  /*31a0*/  IMAD R54, R3, 0x10000, R3 ;  /* 0x0001000003367824 */ /* 0x002fe200078e0203 */
[----:B------:R-:W-:Y:S01]  /*31b0*/  PRMT R90, R90, 0x5410, R7 ;  /* 0x000054105a5a7816 */ /* 0x000fe20000000007 */
[--C-:B------:R-:W-:Y:S01]  /*31c0*/  FFMA.FTZ R52, R79, UR4, -R146.reuse ;  /* 0x000000044f347c23 */ /* 0x100fe20008010892 */
[----:B------:R-:W-:Y:S01]  /*31d0*/  LOP3.LUT R88, R89, 0xff, RZ, 0xc0, !PT ;  /* 0x000000ff59587812 */ /* 0x000fe200078ec0ff */
[--C-:B------:R-:W-:Y:S01]  /*31e0*/  FFMA.FTZ R140, R82, UR4, -R146.reuse ;  /* 0x00000004528c7c23 */ /* 0x100fe20008010892 */
[----:B------:R-:W-:Y:S01]  /*31f0*/  LOP3.LUT R14, R60, 0xffff, RZ, 0xc0, !PT ;  /* 0x0000ffff3c0e7812 */ /* 0x000fe200078ec0ff */
[----:B------:R-:W-:Y:S01]  /*3200*/  MUFU.EX2 R62, R62 ;  /* 0x0000003e003e7308 */ /* 0x000fe20000000800 */
[----:B------:R-:W-:Y:S01]  /*3210*/  SHF.R.U32.HI R89, RZ, 0x18, R89 ;  /* 0x00000018ff597819 */ /* 0x000fe20000011659 */
[----:B------:R-:W-:Y:S01]  /*3220*/  FFMA.FTZ R61, R78, UR4, -R146 ;  /* 0x000000044e3d7c23 */ /* 0x000fe20008010892 */
[----:B------:R-:W-:Y:S01]  /*3230*/  SHF.R.U32.HI R4, RZ, 0x8, R4 ;  /* 0x00000008ff047819 */ /* 0x000fe20000011604 */
[----:B------:R-:W-:Y:S01]  /*3240*/  FFMA.FTZ R67, R9, UR4, -R146 ;  /* 0x0000000409437c23 */ /* 0x000fe20008010892 */
[----:B------:R-:W-:Y:S01]  /*3250*/  LOP3.LUT R2, R2, 0xff, RZ, 0xc0, !PT ;  /* 0x000000ff02027812 */ /* 0x000fe200078ec0ff */
[----:B------:R-:W-:Y:S01]  /*3260*/  LDSM.16.MT88.4 R68, [R178+0x6000] ;  /* 0x00600000b244783b */ /* 0x000fe20000004200 */
[--C-:B------:R-:W-:Y:S01]  /*3270*/  HSET2.LE.AND R90, R90, R54.reuse, PT ;  /* 0x000000365a5a7233 */ /* 0x100fe20003803000 */
[----:B------:R-:W1:Y:S01]  /*3280*/  MUFU.EX2 R65, R65 ;  /* 0x0000004100417308 */ /* 0x000e620000000800 */
[----:B------:R-:W-:Y:S01]  /*3290*/  PRMT R88, R88, 0x5410, R4 ;  /* 0x0000541058587816 */ /* 0x000fe20000000004 */
[----:B------:R-:W-:Y:S01]  /*32a0*/  FFMA.FTZ R30, R30, UR4, -R163 ;  /* 0x000000041e1e7c23 */ /* 0x000fe200080108a3 */
[----:B------:R-:W-:Y:S01]  /*32b0*/  PRMT R89, R2, 0x5410, R89 ;  /* 0x0000541002597816 */ /* 0x000fe20000000059 */
[----:B------:R-:W4:Y:S01]  /*32c0*/  LDSM.16.MT88.4 R4, [R176+0x6000] ;  /* 0x00600000b004783b */ /* 0x000f220000004200 */
[----:B--2---:R-:W-:Y:S01]  /*32d0*/  F2FP.BF16.F32.PACK_AB R0, R48, R58 ;  /* 0x0000003a3000723e */ /* 0x004fe200000010ff */
[--C-:B------:R-:W-:Y:S01]  /*32e0*/  FFMA.FTZ R39, R29, UR4, -R161.reuse ;  /* 0x000000041d277c23 */ /* 0x100fe200080108a1 */
[--C-:B------:R-:W-:Y:S01]  /*32f0*/  HSET2.LE.AND R88, R88, R54.reuse, PT ;  /* 0x0000003658587233 */ /* 0x100fe20003803000 */
[----:B------:R-:W-:Y:S01]  /*3300*/  MUFU.EX2 R61, R61 ;  /* 0x0000003d003d7308 */ /* 0x000fe20000000800 */
[----:B------:R-:W-:Y:S01]  /*3310*/  LOP3.LUT R90, R90, R0, RZ, 0xc0, !PT ;  /* 0x000000005a5a7212 */ /* 0x000fe200078ec0ff */
[--C-:B------:R-:W-:Y:S01]  /*3320*/  FFMA.FTZ R45, R34, UR4, -R161.reuse ;  /* 0x00000004222d7c23 */ /* 0x100fe200080108a1 */
[----:B------:R-:W-:Y:S01]  /*3330*/  HSET2.LE.AND R89, R89, R54, PT ;  /* 0x0000003659597233 */ /* 0x000fe20003803000 */
[----:B------:R-:W-:Y:S01]  /*3340*/  FFMA.FTZ R49, R32, UR4, -R161 ;  /* 0x0000000420317c23 */ /* 0x000fe200080108a1 */
[----:B---3--:R-:W-:Y:S01]  /*3350*/  F2FP.BF16.F32.PACK_AB R2, R63, R64 ;  /* 0x000000403f02723e */ /* 0x008fe200000010ff */
[----:B------:R-:W-:Y:S01]  /*3360*/  FFMA.FTZ R96, R96, UR4, -R146 ;  /* 0x0000000460607c23 */ /* 0x000fe20008010892 */
[----:B------:R-:W-:Y:S01]  /*3370*/  SHF.R.U32.HI R13, RZ, 0x10, R60 ;  /* 0x00000010ff0d7819 */ /* 0x000fe2000001163c */
[----:B------:R-:W2:Y:S01]  /*3380*/  MUFU.EX2 R52, R52 ;  /* 0x0000003400347308 */ /* 0x000ea20000000800 */
[----:B-1----:R-:W-:Y:S01]  /*3390*/  F2FP.BF16.F32.PACK_AB R0, R65, R62 ;  /* 0x0000003e4100723e */ /* 0x002fe200000010ff */
[----:B------:R-:W-:Y:S01]  /*33a0*/  FFMA.FTZ R199, R141, UR4, -R146 ;  /* 0x000000048dc77c23 */ /* 0x000fe20008010892 */
[----:B------:R-:W-:Y:S01]  /*33b0*/  LOP3.LUT R88, R88, R2, RZ, 0xc0, !PT ;  /* 0x0000000258587212 */ /* 0x000fe200078ec0ff */
[----:B------:R-:W-:Y:S01]  /*33c0*/  FFMA.FTZ R153, R153, UR4, -R163 ;  /* 0x0000000499997c23 */ /* 0x000fe200080108a3 */
[----:B------:R-:W-:Y:S01]  /*33d0*/  LOP3.LUT R89, R89, R0, RZ, 0xc0, !PT ;  /* 0x0000000059597212 */ /* 0x000fe200078ec0ff */
[----:B------:R-:W-:Y:S01]  /*33e0*/  FFMA.FTZ R22, R22, UR4, -R161 ;  /* 0x0000000416167c23 */ /* 0x000fe200080108a1 */
[----:B------:R-:W-:Y:S01]  /*33f0*/  SHF.R.U32.HI R10, RZ, 0x18, R60 ;  /* 0x00000018ff0a7819 */ /* 0x000fe2000001163c */
[----:B------:R-:W-:Y:S01]  /*3400*/  MUFU.EX2 R51, R51 ;  /* 0x0000003300337308 */ /* 0x000fe20000000800 */
[----:B------:R-:W-:Y:S01]  /*3410*/  LOP3.LUT R0, R13, 0xff, RZ, 0xc0, !PT ;  /* 0x000000ff0d007812 */ /* 0x000fe200078ec0ff */
[----:B------:R-:W-:Y:S01]  /*3420*/  FFMA.FTZ R152, R152, UR4, -R163 ;  /* 0x0000000498987c23 */ /* 0x000fe200080108a3 */
[----:B------:R-:W-:Y:S01]  /*3430*/  LOP3.LUT R2, R12, 0xffff, RZ, 0xc0, !PT ;  /* 0x0000ffff0c027812 */ /* 0x000fe200078ec0ff */
[----:B------:R-:W-:Y:S01]  /*3440*/  FFMA.FTZ R21, R21, UR4, -R161 ;  /* 0x0000000415157c23 */ /* 0x000fe200080108a1 */
[----:B------:R-:W-:Y:S01]  /*3450*/  LOP3.LUT R26, R25, UR25, R92, 0x96, !PT ;  /* 0x00000019191a7c12 */ /* 0x000fe2000f8e965c */
[----:B------:R-:W-:Y:S01]  /*3460*/  FFMA.FTZ R168, R168, UR4, -R146 ;  /* 0x00000004a8a87c23 */ /* 0x000fe20008010892 */
[----:B------:R-:W-:Y:S01]  /*3470*/  LOP3.LUT R92, R12, 0xff, RZ, 0xc0, !PT ;  /* 0x000000ff0c5c7812 */ /* 0x000fe200078ec0ff */
[----:B------:R-:W1:Y:S01]  /*3480*/  MUFU.EX2 R50, R50 ;  /* 0x0000003200327308 */ /* 0x000e620000000800 */
[----:B------:R-:W-:Y:S01]  /*3490*/  SHF.R.U32.HI R2, RZ, 0x8, R2 ;  /* 0x00000008ff027819 */ /* 0x000fe20000011602 */
[----:B------:R-:W-:Y:S01]  /*34a0*/  IMAD.WIDE.U32 R26, R26, -0x2daee0ad, RZ ;  /* 0xd2511f531a1a7825 */ /* 0x000fe200078e00ff */
[----:B------:R-:W-:-:S03]  /*34b0*/  PRMT R10, R0, 0x5410, R10 ;  /* 0x00005410000a7816 */ /* 0x000fc6000000000a */
[--C-:B------:R-:W-:Y:S01]  /*34c0*/  FFMA.FTZ R167, R167, UR4, -R163.reuse ;  /* 0x00000004a7a77c23 */ /* 0x100fe200080108a3 */
[----:B------:R-:W-:Y:S01]  /*34d0*/  LOP3.LUT R206, R15, UR19, R206, 0x96, !PT ;  /* 0x000000130fce7c12 */ /* 0x000fe2000f8e96ce */
[----:B------:R-:W-:Y:S01]  /*34e0*/  FFMA.FTZ R165, R165, UR4, -R163 ;  /* 0x00000004a5a57c23 */ /* 0x000fe200080108a3 */
[----:B------:R-:W-:Y:S01]  /*34f0*/  LOP3.LUT R200, R175, UR24, R200, 0x96, !PT ;  /* 0x00000018afc87c12 */ /* 0x000fe2000f8e96c8 */
[----:B------:R-:W-:Y:S01]  /*3500*/  MUFU.EX2 R140, R140 ;  /* 0x0000008c008c7308 */ /* 0x000fe20000000800 */
[----:B------:R-:W-:Y:S01]  /*3510*/  LOP3.LUT R94, R60, 0xff, RZ, 0xc0, !PT ;  /* 0x000000ff3c5e7812 */ /* 0x000fe200078ec0ff */
[----:B------:R-:W-:Y:S01]  /*3520*/  IMAD.WIDE.U32 R206, R206, -0x2daee0ad, RZ ;  /* 0xd2511f53cece7825 */ /* 0x000fe200078e00ff */
[----:B------:R-:W-:-:S03]  /*3530*/  SHF.R.U32.HI R14, RZ, 0x8, R14 ;  /* 0x00000008ff0e7819 */ /* 0x000fc6000001160e */
[----:B------:R-:W-:Y:S01]  /*3540*/  FFMA.FTZ R60, R145, UR4, -R146 ;  /* 0x00000004913c7c23 */ /* 0x000fe20008010892 */
[----:B------:R-:W-:Y:S01]  /*3550*/  LOP3.LUT R175, R57, UR24, R226, 0x96, !PT ;  /* 0x0000001839af7c12 */ /* 0x000fe2000f8e96e2 */
[--C-:B------:R-:W-:Y:S01]  /*3560*/  FFMA.FTZ R57, R80, UR4, -R155.reuse ;  /* 0x0000000450397c23 */ /* 0x100fe2000801089b */
[----:B------:R-:W-:Y:S01]  /*3570*/  LOP3.LUT R25, R205, UR22, R56, 0x96, !PT ;  /* 0x00000016cd197c12 */ /* 0x000fe2000f8e9638 */
[----:B------:R-:W3:Y:S01]  /*3580*/  MUFU.EX2 R67, R67 ;  /* 0x0000004300437308 */ /* 0x000ee20000000800 */
[----:B------:R-:W-:Y:S01]  /*3590*/  SHF.R.U32.HI R93, RZ, 0x10, R12 ;  /* 0x00000010ff5d7819 */ /* 0x000fe2000001160c */
[----:B------:R-:W-:Y:S01]  /*35a0*/  FFMA.FTZ R56, R81, UR4, -R155 ;  /* 0x0000000451387c23 */ /* 0x000fe2000801089b */
[----:B------:R-:W-:Y:S01]  /*35b0*/  PRMT R92, R92, 0x5410, R2 ;  /* 0x000054105c5c7816 */ /* 0x000fe20000000002 */
[----:B------:R-:W-:Y:S01]  /*35c0*/  FFMA.FTZ R2, R38, UR4, -R163 ;  /* 0x0000000426027c23 */ /* 0x000fe200080108a3 */
[----:B------:R-:W-:Y:S01]  /*35d0*/  HSET2.LE.AND R95, R10, R54, PT ;  /* 0x000000360a5f7233 */ /* 0x000fe20003803000 */
[----:B------:R-:W5:Y:S01]  /*35e0*/  LDSM.16.MT88.4 R80, [R177+0x6000] ;  /* 0x00600000b150783b */ /* 0x000f620000004200 */
[----:B--2---:R-:W-:Y:S01]  /*35f0*/  F2FP.BF16.F32.PACK_AB R0, R52, R61 ;  /* 0x0000003d3400723e */ /* 0x004fe200000010ff */
[----:B------:R-:W-:Y:S01]  /*3600*/  FFMA.FTZ R38, R28, UR4, -R161 ;  /* 0x000000041c267c23 */ /* 0x000fe200080108a1 */
[----:B------:R-:W-:Y:S01]  /*3610*/  PRMT R94, R94, 0x5410, R14 ;  /* 0x000054105e5e7816 */ /* 0x000fe2000000000e */
[----:B------:R-:W-:Y:S01]  /*3620*/  MUFU.EX2 R57, R57 ;  /* 0x0000003900397308 */ /* 0x000fe20000000800 */
[----:B------:R-:W-:Y:S01]  /*3630*/  SHF.R.U32.HI R12, RZ, 0x18, R12 ;  /* 0x00000018ff0c7819 */ /* 0x000fe2000001160c */
[----:B------:R-:W-:Y:S01]  /*3640*/  IMAD.WIDE.U32 R200, R200, -0x326172a9, RZ ;  /* 0xcd9e8d57c8c87825 */ /* 0x000fe200078e00ff */
[----:B------:R-:W-:-:S03]  /*3650*/  LOP3.LUT R93, R93, 0xff, RZ, 0xc0, !PT ;  /* 0x000000ff5d5d7812 */ /* 0x000fc600078ec0ff */
[----:B------:R-:W-:Y:S01]  /*3660*/  FFMA.FTZ R164, R164, UR4, -R163 ;  /* 0x00000004a4a47c23 */ /* 0x000fe200080108a3 */
[--C-:B------:R-:W-:Y:S01]  /*3670*/  HSET2.LE.AND R11, R11, R54.reuse, PT ;  /* 0x000000360b0b7233 */ /* 0x100fe20003803000 */
[----:B------:R-:W-:Y:S01]  /*3680*/  IMAD.WIDE.U32 R208, R25, -0x326172a9, RZ ;  /* 0xcd9e8d5719d07825 */ /* 0x000fe200078e00ff */
[----:B------:R-:W-:Y:S01]  /*3690*/  LOP3.LUT R174, R27, UR22, R174, 0x96, !PT ;  /* 0x000000161bae7c12 */ /* 0x000fe2000f8e96ae */
[----:B------:R-:W2:Y:S01]  /*36a0*/  MUFU.EX2 R56, R56 ;  /* 0x0000003800387308 */ /* 0x000ea20000000800 */
[----:B-1----:R-:W-:Y:S01]  /*36b0*/  F2FP.BF16.F32.PACK_AB R91, R50, R51 ;  /* 0x00000033325b723e */ /* 0x002fe200000010ff */
[--C-:B------:R-:W-:Y:S01]  /*36c0*/  FFMA.FTZ R158, R158, UR4, -R161.reuse ;  /* 0x000000049e9e7c23 */ /* 0x100fe200080108a1 */
[----:B------:R-:W-:Y:S01]  /*36d0*/  LOP3.LUT R95, R95, R0, RZ, 0xc0, !PT ;  /* 0x000000005f5f7212 */ /* 0x000fe200078ec0ff */
[----:B------:R-:W-:Y:S01]  /*36e0*/  FFMA.FTZ R159, R159, UR4, -R161 ;  /* 0x000000049f9f7c23 */ /* 0x000fe200080108a1 */
[----:B------:R-:W-:Y:S01]  /*36f0*/  LOP3.LUT R27, R207, UR28, R46, 0x96, !PT ;  /* 0x0000001ccf1b7c12 */ /* 0x000fe2000f8e962e */
[--C-:B------:R-:W-:Y:S01]  /*3700*/  FFMA.FTZ R46, R40, UR4, -R163.reuse ;  /* 0x00000004282e7c23 */ /* 0x100fe200080108a3 */
[----:B------:R-:W-:Y:S01]  /*3710*/  PRMT R93, R93, 0x5410, R12 ;  /* 0x000054105d5d7816 */ /* 0x000fe2000000000c */
[----:B------:R-:W-:Y:S01]  /*3720*/  MUFU.EX2 R2, R2 ;  /* 0x0000000200027308 */ /* 0x000fe20000000800 */
[--C-:B------:R-:W-:Y:S01]  /*3730*/  HSET2.LE.AND R94, R94, R54.reuse, PT ;  /* 0x000000365e5e7233 */ /* 0x100fe20003803000 */
[----:B------:R-:W-:Y:S01]  /*3740*/  FFMA.FTZ R40, R35, UR4, -R163 ;  /* 0x0000000423287c23 */ /* 0x000fe200080108a3 */
[----:B------:R-:W-:Y:S01]  /*3750*/  F2FP.BF16.F32.PACK_AB R10, R44, R53 ;  /* 0x000000352c0a723e */ /* 0x000fe200000010ff */
[----:B------:R-:W-:Y:S01]  /*3760*/  LDSM.16.MT88.4 R32, [R177+0x6800] ;  /* 0x00680000b120783b */ /* 0x000fe20000004200 */
[----:B------:R-:W-:Y:S01]  /*3770*/  LOP3.LUT R91, R11, R91, RZ, 0xc0, !PT ;  /* 0x0000005b0b5b7212 */ /* 0x000fe200078ec0ff */
[----:B------:R-:W-:Y:S01]  /*3780*/  FFMA.FTZ R157, R157, UR4, -R161 ;  /* 0x000000049d9d7c23 */ /* 0x000fe200080108a1 */
[----:B------:R-:W-:Y:S01]  /*3790*/  LOP3.LUT R11, R16, 0xffff, RZ, 0xc0, !PT ;  /* 0x0000ffff100b7812 */ /* 0x000fe200078ec0ff */
[----:B------:R-:W1:Y:S01]  /*37a0*/  MUFU.EX2 R0, R30 ;  /* 0x0000001e00007308 */ /* 0x000e620000000800 */
[--C-:B------:R-:W-:Y:S01]  /*37b0*/  SHF.R.U32.HI R9, RZ, 0x10, R16.reuse ;  /* 0x00000010ff097819 */ /* 0x100fe20000011610 */
[----:B------:R-:W-:Y:S01]  /*37c0*/  FADD.FTZ R63, R64, R63 ;  /* 0x0000003f403f7221 */ /* 0x000fe20000010000 */
[----:B------:R-:W-:Y:S01]  /*37d0*/  LOP3.LUT R94, R94, R10, RZ, 0xc0, !PT ;  /* 0x0000000a5e5e7212 */ /* 0x000fe200078ec0ff */
[C---:B----4-:R-:W-:Y:S01]  /*37e0*/  HMMA.16816.F32.BF16 R84, R88.reuse, R4, RZ ;  /* 0x000000045854723c */ /* 0x050fe200000418ff */
[--C-:B------:R-:W-:Y:S01]  /*37f0*/  HSET2.LE.AND R93, R93, R54.reuse, PT ;  /* 0x000000365d5d7233 */ /* 0x100fe20003803000 */
[----:B------:R-:W-:Y:S01]  /*3800*/  FADD.FTZ R62, R62, R65 ;  /* 0x000000413e3e7221 */ /* 0x000fe20000010000 */
[----:B---3--:R-:W-:Y:S01]  /*3810*/  F2FP.BF16.F32.PACK_AB R10, R67, R140 ;  /* 0x0000008c430a723e */ /* 0x008fe200000010ff */
[----:B------:R-:W-:Y:S01]  /*3820*/  MUFU.EX2 R39, R39 ;  /* 0x0000002700277308 */ /* 0x000fe20000000800 */
[----:B------:R-:W-:Y:S01]  /*3830*/  LOP3.LUT R18, R16, 0xff, RZ, 0xc0, !PT ;  /* 0x000000ff10127812 */ /* 0x000fe200078ec0ff */
[C---:B------:R-:W-:Y:S01]  /*3840*/  HMMA.16816.F32.BF16 R124, R88.reuse, R116, RZ ;  /* 0x00000074587c723c */ /* 0x040fe200000418ff */
[----:B------:R-:W-:Y:S01]  /*3850*/  SHF.R.U32.HI R11, RZ, 0x8, R11 ;  /* 0x00000008ff0b7819 */ /* 0x000fe2000001160b */
[----:B------:R-:W-:Y:S01]  /*3860*/  FADD.FTZ R67, R140, R67 ;  /* 0x000000438c437221 */ /* 0x000fe20000010000 */
[----:B------:R-:W-:Y:S01]  /*3870*/  SHF.R.U32.HI R19, RZ, 0x18, R16 ;  /* 0x00000018ff137819 */ /* 0x000fe20000011610 */
[----:B------:R-:W-:Y:S01]  /*3880*/  FADD.FTZ R58, R58, R63 ;  /* 0x0000003f3a3a7221 */ /* 0x000fe20000010000 */
[----:B------:R-:W-:Y:S01]  /*3890*/  LOP3.LUT R9, R9, 0xff, RZ, 0xc0, !PT ;  /* 0x000000ff09097812 */ /* 0x000fe200078ec0ff */
[----:B------:R-:W-:Y:S01]  /*38a0*/  MUFU.EX2 R38, R38 ;  /* 0x0000002600267308 */ /* 0x000fe20000000800 */
[----:B------:R-:W-:Y:S01]  /*38b0*/  SHF.R.U32.HI R28, RZ, 0x10, R8 ;  /* 0x00000010ff1c7819 */ /* 0x000fe20000011608 */
[C---:B------:R-:W-:Y:S01]  /*38c0*/  HMMA.16816.F32.BF16 R108, R88.reuse, R68, RZ ;  /* 0x00000044586c723c */ /* 0x040fe200000418ff */
[----:B------:R-:W-:Y:S01]  /*38d0*/  LOP3.LUT R93, R93, R10, RZ, 0xc0, !PT ;  /* 0x0000000a5d5d7212 */ /* 0x000fe200078ec0ff */
[----:B------:R-:W-:Y:S01]  /*38e0*/  FADD.FTZ R61, R61, R67 ;  /* 0x000000433d3d7221 */ /* 0x000fe20000010000 */
[----:B------:R-:W-:Y:S01]  /*38f0*/  LOP3.LUT R10, R8, 0xffff, RZ, 0xc0, !PT ;  /* 0x0000ffff080a7812 */ /* 0x000fe200078ec0ff */
[----:B------:R-:W-:Y:S01]  /*3900*/  FADD.FTZ R62, R51, R62 ;  /* 0x0000003e333e7221 */ /* 0x000fe20000010000 */
[----:B------:R-:W-:Y:S01]  /*3910*/  PRMT R18, R18, 0x5410, R11 ;  /* 0x0000541012127816 */ /* 0x000fe2000000000b */
[----:B------:R-:W3:Y:S01]  /*3920*/  MUFU.EX2 R45, R45 ;  /* 0x0000002d002d7308 */ /* 0x000ee20000000800 */
[----:B------:R-:W-:Y:S01]  /*3930*/  PRMT R19, R9, 0x5410, R19 ;  /* 0x0000541009137816 */ /* 0x000fe20000000013 */
[C---:B-----5:R-:W-:Y:S01]  /*3940*/  HMMA.16816.F32.BF16 R76, R88.reuse, R80, RZ ;  /* 0x00000050584c723c */ /* 0x060fe200000418ff */
[----:B------:R-:W-:Y:S01]  /*3950*/  SHF.R.U32.HI R17, RZ, 0x18, R8 ;  /* 0x00000018ff117819 */ /* 0x000fe20000011608 */
[----:B------:R-:W-:Y:S01]  /*3960*/  FADD.FTZ R61, R52, R61 ;  /* 0x0000003d343d7221 */ /* 0x000fe20000010000 */
[----:B------:R-:W-:Y:S01]  /*3970*/  LOP3.LUT R28, R28, 0xff, RZ, 0xc0, !PT ;  /* 0x000000ff1c1c7812 */ /* 0x000fe200078ec0ff */
[----:B------:R-:W-:Y:S01]  /*3980*/  FADD.FTZ R58, R48, R58 ;  /* 0x0000003a303a7221 */ /* 0x000fe20000010000 */
[----:B------:R-:W-:Y:S01]  /*3990*/  LOP3.LUT R16, R8, 0xff, RZ, 0xc0, !PT ;  /* 0x000000ff08107812 */ /* 0x000fe200078ec0ff */
[----:B------:R-:W4:Y:S01]  /*39a0*/  MUFU.EX2 R49, R49 ;  /* 0x0000003100317308 */ /* 0x000f220000000800 */
[----:B------:R-:W-:Y:S01]  /*39b0*/  SHF.R.U32.HI R10, RZ, 0x8, R10 ;  /* 0x00000008ff0a7819 */ /* 0x000fe2000001160a */
[C---:B------:R-:W-:Y:S01]  /*39c0*/  HMMA.16816.F32.BF16 R120, R88.reuse, R118, RZ ;  /* 0x000000765878723c */ /* 0x040fe200000418ff */
[--C-:B------:R-:W-:Y:S01]  /*39d0*/  HSET2.LE.AND R92, R92, R54.reuse, PT ;  /* 0x000000365c5c7233 */ /* 0x100fe20003803000 */
[----:B------:R-:W-:Y:S01]  /*39e0*/  FADD.FTZ R62, R50, R62 ;  /* 0x0000003e323e7221 */ /* 0x000fe20000010000 */
[----:B--2---:R-:W-:Y:S01]  /*39f0*/  F2FP.BF16.F32.PACK_AB R12, R56, R57 ;  /* 0x00000039380c723e */ /* 0x004fe200000010ff */
[----:B------:R-:W-:Y:S01]  /*3a00*/  FADD.FTZ R57, R57, R56 ;  /* 0x0000003839397221 */ /* 0x000fe20000010000 */
[--C-:B------:R-:W-:Y:S01]  /*3a10*/  HSET2.LE.AND R18, R18, R54.reuse, PT ;  /* 0x0000003612127233 */ /* 0x100fe20003803000 */
[----:B------:R-:W-:Y:S01]  /*3a20*/  MUFU.EX2 R46, R46 ;  /* 0x0000002e002e7308 */ /* 0x000fe20000000800 */
[----:B-1----:R-:W-:Y:S01]  /*3a30*/  F2FP.BF16.F32.PACK_AB R29, R0, R2 ;  /* 0x00000002001d723e */ /* 0x002fe200000010ff */
[C---:B------:R-:W-:Y:S01]  /*3a40*/  HMMA.16816.F32.BF16 R104, R88.reuse, R70, RZ ;  /* 0x000000465868723c */ /* 0x040fe200000418ff */
[----:B------:R-:W-:Y:S01]  /*3a50*/  PRMT R17, R28, 0x5410, R17 ;  /* 0x000054101c117816 */ /* 0x000fe20000000011 */
[----:B------:R-:W-:Y:S01]  /*3a60*/  FADD.FTZ R53, R53, R57 ;  /* 0x0000003935357221 */ /* 0x000fe20000010000 */
[--C-:B------:R-:W-:Y:S01]  /*3a70*/  HSET2.LE.AND R19, R19, R54.reuse, PT ;  /* 0x0000003613137233 */ /* 0x100fe20003803000 */
[----:B---3--:R-:W-:Y:S01]  /*3a80*/  FADD.FTZ R62, R45, R62 ;  /* 0x0000003e2d3e7221 */ /* 0x008fe20000010000 */
[----:B------:R-:W-:Y:S01]  /*3a90*/  F2FP.BF16.F32.PACK_AB R59, R38, R39 ;  /* 0x00000027263b723e */ /* 0x000fe200000010ff */
[----:B------:R-:W1:Y:S01]  /*3aa0*/  MUFU.EX2 R40, R40 ;  /* 0x0000002800287308 */ /* 0x000e620000000800 */
[----:B------:R-:W-:Y:S01]  /*3ab0*/  PRMT R16, R16, 0x5410, R10 ;  /* 0x0000541010107816 */ /* 0x000fe2000000000a */
[----:B------:R-:W-:Y:S01]  /*3ac0*/  HMMA.16816.F32.BF16 R100, R88, R82, RZ ;  /* 0x000000525864723c */ /* 0x000fe200000418ff */
[----:B------:R-:W-:Y:S01]  /*3ad0*/  LOP3.LUT R92, R92, R12, RZ, 0xc0, !PT ;  /* 0x0000000c5c5c7212 */ /* 0x000fe200078ec0ff */
[----:B------:R-:W-:Y:S01]  /*3ae0*/  LDSM.16.MT88.4 R8, [R178+0x6800] ;  /* 0x00680000b208783b */ /* 0x000fe20000004200 */
[----:B------:R-:W-:Y:S01]  /*3af0*/  LOP3.LUT R18, R18, R29, RZ, 0xc0, !PT ;  /* 0x0000001d12127212 */ /* 0x000fe200078ec0ff */
[----:B------:R-:W-:Y:S01]  /*3b00*/  FADD.FTZ R53, R44, R53 ;  /* 0x000000352c357221 */ /* 0x000fe20000010000 */
[----:B------:R-:W-:Y:S01]  /*3b10*/  LOP3.LUT R19, R19, R59, RZ, 0xc0, !PT ;  /* 0x0000003b13137212 */ /* 0x000fe200078ec0ff */
[----:B------:R-:W2:Y:S01]  /*3b20*/  LDSM.16.MT88.4 R12, [R179+0x6800] ;  /* 0x00680000b30c783b */ /* 0x000ea20000004200 */
[--C-:B------:R-:W-:Y:S01]  /*3b30*/  HSET2.LE.AND R17, R17, R54.reuse, PT ;  /* 0x0000003611117233 */ /* 0x100fe20003803000 */
[----:B------:R-:W3:Y:S01]  /*3b40*/  MUFU.EX2 R36, R36 ;  /* 0x0000002400247308 */ /* 0x000ee20000000800 */
[----:B----4-:R-:W-:Y:S01]  /*3b50*/  F2FP.BF16.F32.PACK_AB R59, R49, R45 ;  /* 0x0000002d313b723e */ /* 0x010fe200000010ff */
[----:B------:R-:W4:Y:S01]  /*3b60*/  LDSM.16.MT88.4 R28, [R176+0x6800] ;  /* 0x00680000b01c783b */ /* 0x000f220000004200 */
[----:B------:R-:W-:Y:S01]  /*3b70*/  HSET2.LE.AND R16, R16, R54, PT ;  /* 0x0000003610107233 */ /* 0x000fe20003803000 */
[C---:B------:R-:W-:Y:S01]  /*3b80*/  HMMA.16816.F32.BF16 R128, R92.reuse, R116, RZ ;  /* 0x000000745c80723c */ /* 0x040fe200000418ff */
[----:B------:R-:W-:Y:S01]  /*3b90*/  LOP3.LUT R17, R17, R59, RZ, 0xc0, !PT ;  /* 0x0000003b11117212 */ /* 0x000fe200078ec0ff */
[----:B------:R-:W-:Y:S01]  /*3ba0*/  FFMA.FTZ R59, R173, UR4, -R146 ;  /* 0x00000004ad3b7c23 */ /* 0x000fe20008010892 */
[----:B-1----:R-:W-:Y:S01]  /*3bb0*/  F2FP.BF16.F32.PACK_AB R55, R40, R46 ;  /* 0x0000002e2837723e */ /* 0x002fe200000010ff */
[----:B------:R-:W-:Y:S01]  /*3bc0*/  MUFU.EX2 R60, R60 ;  /* 0x0000003c003c7308 */ /* 0x000fe20000000800 */
[----:B------:R-:W-:Y:S01]  /*3bd0*/  SHF.R.U32.HI R145, RZ, 0x10, R27 ;  /* 0x00000010ff917819 */ /* 0x000fe2000001161b */
[C---:B------:R-:W-:Y:S01]  /*3be0*/  HMMA.16816.F32.BF16 R112, R92.reuse, R68, RZ ;  /* 0x000000445c70723c */ /* 0x040fe200000418ff */
[----:B------:R-:W-:Y:S01]  /*3bf0*/  LOP3.LUT R16, R16, R55, RZ, 0xc0, !PT ;  /* 0x0000003710107212 */ /* 0x000fe200078ec0ff */
[----:B------:R-:W-:Y:S01]  /*3c00*/  FADD.FTZ R53, R41, R53 ;  /* 0x0000003529357221 */ /* 0x000fe20000010000 */
[----:B------:R-:W-:Y:S01]  /*3c10*/  LOP3.LUT R173, R27, 0xffff, RZ, 0xc0, !PT ;  /* 0x0000ffff1bad7812 */ /* 0x000fe200078ec0ff */
[----:B------:R-:W-:Y:S01]  /*3c20*/  FADD.FTZ R58, R46, R58 ;  /* 0x0000003a2e3a7221 */ /* 0x000fe20000010000 */
[----:B------:R-:W-:Y:S01]  /*3c30*/  LOP3.LUT R141, R145, 0xff, RZ, 0xc0, !PT ;  /* 0x000000ff918d7812 */ /* 0x000fe200078ec0ff */
[----:B------:R-:W1:Y:S01]  /*3c40*/  MUFU.EX2 R55, R96 ;  /* 0x0000006000377308 */ /* 0x000e620000000800 */
[C---:B------:R-:W-:Y:S01]  /*3c50*/  HMMA.16816.F32.BF16 R72, R92.reuse, R80, RZ ;  /* 0x000000505c48723c */ /* 0x040fe200000418ff */
[----:B------:R-:W-:Y:S01]  /*3c60*/  LOP3.LUT R24, R201, UR23, R24, 0x96, !PT ;  /* 0x00000017c9187c12 */ /* 0x000fe2000f8e9618 */
[----:B------:R-:W-:Y:S01]  /*3c70*/  FADD.FTZ R53, R42, R53 ;  /* 0x000000352a357221 */ /* 0x000fe20000010000 */
[----:B------:R-:W-:Y:S01]  /*3c80*/  FADD.FTZ R58, R40, R58 ;  /* 0x0000003a283a7221 */ /* 0x000fe20000010000 */
[----:B------:R-:W-:Y:S01]  /*3c90*/  FADD.FTZ R62, R49, R62 ;  /* 0x0000003e313e7221 */ /* 0x000fe20000010000 */
[----:B------:R-:W-:Y:S01]  /*3ca0*/  FFMA.FTZ R150, R150, UR4, -R146 ;  /* 0x0000000496967c23 */ /* 0x000fe20008010892 */
[----:B------:R-:W-:Y:S01]  /*3cb0*/  HMMA.16816.F32.BF16 R116, R92, R118, RZ ;  /* 0x000000765c74723c */ /* 0x000fe200000418ff */
[----:B------:R-:W-:Y:S01]  /*3cc0*/  MUFU.EX2 R59, R59 ;  /* 0x0000003b003b7308 */ /* 0x000fe20000000800 */
[----:B------:R-:W-:-:S04]  /*3cd0*/  IMAD.WIDE.U32 R24, R24, -0x2daee0ad, RZ ;  /* 0xd2511f5318187825 */ /* 0x000fc800078e00ff */
[----:B------:R-:W-:Y:S01]  /*3ce0*/  FADD.FTZ R53, R37, R53 ;  /* 0x0000003525357221 */ /* 0x000fe20000010000 */
[----:B------:R-:W-:Y:S01]  /*3cf0*/  FADD.FTZ R58, R2, R58 ;  /* 0x0000003a023a7221 */ /* 0x000fe20000010000 */
[----:B------:R-:W-:Y:S01]  /*3d00*/  FADD.FTZ R62, R39, R62 ;  /* 0x0000003e273e7221 */ /* 0x000fe20000010000 */
[C---:B------:R-:W-:Y:S01]  /*3d10*/  HMMA.16816.F32.BF16 R68, R92.reuse, R70, RZ ;  /* 0x000000465c44723c */ /* 0x040fe200000418ff */
[----:B------:R-:W-:Y:S01]  /*3d20*/  FFMA.FTZ R66, R66, UR4, -R146 ;  /* 0x0000000442427c23 */ /* 0x000fe20008010892 */
[----:B---3--:R-:W-:Y:S01]  /*3d30*/  FADD.FTZ R53, R36, R53 ;  /* 0x0000003524357221 */ /* 0x008fe20000010000 */
[----:B------:R3:W5:Y:S01]  /*3d40*/  MUFU.EX2 R145, R199 ;  /* 0x000000c700917308 */ /* 0x0007620000000800 */
[----:B-1----:R-:W-:Y:S01]  /*3d50*/  FADD.FTZ R61, R55, R61 ;  /* 0x0000003d373d7221 */ /* 0x002fe20000010000 */
[----:B------:R-:W-:Y:S01]  /*3d60*/  FADD.FTZ R58, R0, R58 ;  /* 0x0000003a003a7221 */ /* 0x000fe20000010000 */
[----:B------:R-:W-:Y:S01]  /*3d70*/  HMMA.16816.F32.BF16 R96, R92, R4, RZ ;  /* 0x000000045c60723c */ /* 0x000fe200000418ff */
[----:B------:R-:W-:Y:S01]  /*3d80*/  FADD.FTZ R62, R38, R62 ;  /* 0x0000003e263e7221 */ /* 0x000fe20000010000 */
[----:B------:R-:W-:-:S03]  /*3d90*/  ISETP.GE.AND P0, PT, R132, 0x2, PT ;  /* 0x000000028400780c */ /* 0x000fc60003f06270 */
[----:B------:R-:W-:Y:S01]  /*3da0*/  MUFU.EX2 R153, R153 ;  /* 0x0000009900997308 */ /* 0x000fe20000000800 */
[----:B------:R-:W-:Y:S01]  /*3db0*/  HMMA.16816.F32.BF16 R80, R92, R82, RZ ;  /* 0x000000525c50723c */ /* 0x000fe200000418ff */
[C---:B------:R-:W-:Y:S02]  /*3dc0*/  LOP3.LUT R4, R206.reuse, 0xffff, RZ, 0xc0, !PT ;  /* 0x0000ffffce047812 */ /* 0x040fe400078ec0ff */
[----:B------:R-:W-:Y:S02]  /*3dd0*/  LOP3.LUT R5, R206, 0xff, RZ, 0xc0, !PT ;  /* 0x000000ffce057812 */ /* 0x000fe400078ec0ff */
[----:B------:R-:W-:Y:S01]  /*3de0*/  SHF.R.U32.HI R4, RZ, 0x8, R4 ;  /* 0x00000008ff047819 */ /* 0x000fe20000011604 */
[-C--:B------:R-:W-:Y:S01]  /*3df0*/  HMMA.16816.F32.BF16 R88, R88, R6.reuse, RZ ;  /* 0x000000065858723c */ /* 0x080fe200000418ff */
[----:B------:R-:W-:Y:S01]  /*3e00*/  MUFU.EX2 R152, R152 ;  /* 0x0000009800987308 */ /* 0x000fe20000000800 */
[----:B---3--:R-:W-:Y:S01]  /*3e10*/  FFMA.FTZ R199, R156, UR4, -R161 ;  /* 0x000000049cc77c23 */ /* 0x008fe200080108a1 */
[----:B------:R-:W-:Y:S01]  /*3e20*/  PRMT R5, R5, 0x5410, R4 ;  /* 0x0000541005057816 */ /* 0x000fe20000000004 */
[----:B-----5:R-:W-:Y:S01]  /*3e30*/  FADD.FTZ R61, R145, R61 ;  /* 0x0000003d913d7221 */ /* 0x020fe20000010000 */
[----:B------:R-:W-:Y:S01]  /*3e40*/  SHF.R.U32.HI R4, RZ, 0x18, R27 ;  /* 0x00000018ff047819 */ /* 0x000fe2000001161b */
[----:B------:R-:W-:Y:S02]  /*3e50*/  HMMA.16816.F32.BF16 R92, R92, R6, RZ ;  /* 0x000000065c5c723c */ /* 0x000fe400000418ff */
[----:B------:R-:W-:Y:S01]  /*3e60*/  FADD.FTZ R61, R60, R61 ;  /* 0x0000003d3c3d7221 */ /* 0x000fe20000010000 */
[----:B------:R-:W-:Y:S01]  /*3e70*/  PRMT R4, R141, 0x5410, R4 ;  /* 0x000054108d047816 */ /* 0x000fe20000000004 */
[----:B------:R-:W1:Y:S01]  /*3e80*/  MUFU.EX2 R47, R47 ;  /* 0x0000002f002f7308 */ /* 0x000e620000000800 */
[----:B------:R-:W-:Y:S01]  /*3e90*/  HSET2.LE.AND R141, R5, R54, PT ;  /* 0x00000036058d7233 */ /* 0x000fe20003803000 */
[----:B--2---:R-:W-:Y:S01]  /*3ea0*/  HMMA.16816.F32.BF16 R124, R16, R12, R124 ;  /* 0x0000000c107c723c */ /* 0x004fe2000004187c */
[--C-:B------:R-:W-:Y:S01]  /*3eb0*/  SHF.R.U32.HI R6, RZ, 0x10, R206.reuse ;  /* 0x00000010ff067819 */ /* 0x100fe200000116ce */
[----:B------:R-:W-:Y:S01]  /*3ec0*/  FADD.FTZ R61, R59, R61 ;  /* 0x0000003d3b3d7221 */ /* 0x000fe20000010000 */
[----:B------:R-:W-:-:S02]  /*3ed0*/  SHF.R.U32.HI R206, RZ, 0x18, R206 ;  /* 0x00000018ffce7819 */ /* 0x000fc400000116ce */
[----:B------:R-:W-:Y:S01]  /*3ee0*/  LOP3.LUT R6, R6, 0xff, RZ, 0xc0, !PT ;  /* 0x000000ff06067812 */ /* 0x000fe200078ec0ff */
[C---:B------:R-:W-:Y:S01]  /*3ef0*/  HMMA.16816.F32.BF16 R108, R16.reuse, R8, R108 ;  /* 0x00000008106c723c */ /* 0x040fe2000004186c */
[----:B------:R-:W-:Y:S01]  /*3f00*/  LOP3.LUT R7, R27, 0xff, RZ, 0xc0, !PT ;  /* 0x000000ff1b077812 */ /* 0x000fe200078ec0ff */
[----:B------:R-:W-:Y:S01]  /*3f10*/  MUFU.EX2 R165, R165 ;  /* 0x000000a500a57308 */ /* 0x000fe20000000800 */
[----:B------:R-:W-:Y:S02]  /*3f20*/  SHF.R.U32.HI R27, RZ, 0x8, R173 ;  /* 0x00000008ff1b7819 */ /* 0x000fe400000116ad */
[----:B------:R-:W-:Y:S01]  /*3f30*/  PRMT R6, R6, 0x5410, R206 ;  /* 0x0000541006067816 */ /* 0x000fe200000000ce */
[----:B------:R-:W-:Y:S01]  /*3f40*/  IMAD.WIDE.U32 R206, R175, -0x326172a9, RZ ;  /* 0xcd9e8d57afce7825 */ /* 0x000fe200078e00ff */
[----:B------:R-:W-:Y:S01]  /*3f50*/  PRMT R27, R7, 0x5410, R27 ;  /* 0x00005410071b7816 */ /* 0x000fe2000000001b */
[C---:B------:R-:W-:Y:S01]  /*3f60*/  HMMA.16816.F32.BF16 R76, R16.reuse, R32, R76 ;  /* 0x00000020104c723c */ /* 0x040fe2000004184c */
[----:B------:R-:W-:Y:S01]  /*3f70*/  F2FP.BF16.F32.PACK_AB R173, R36, R37 ;  /* 0x0000002524ad723e */ /* 0x000fe200000010ff */
[----:B------:R-:W-:Y:S01]  /*3f80*/  IMAD.WIDE.U32 R174, R174, -0x326172a9, RZ ;  /* 0xcd9e8d57aeae7825 */ /* 0x000fe200078e00ff */
[--C-:B------:R-:W-:Y:S01]  /*3f90*/  HSET2.LE.AND R7, R6, R54.reuse, PT ;  /* 0x0000003606077233 */ /* 0x100fe20003803000 */
[----:B------:R-:W-:Y:S01]  /*3fa0*/  MUFU.EX2 R164, R164 ;  /* 0x000000a400a47308 */ /* 0x000fe20000000800 */
[----:B------:R-:W-:Y:S01]  /*3fb0*/  F2FP.BF16.F32.PACK_AB R5, R59, R60 ;  /* 0x0000003c3b05723e */ /* 0x000fe200000010ff */
[C---:B----4-:R-:W-:Y:S01]  /*3fc0*/  HMMA.16816.F32.BF16 R84, R16.reuse, R28, R84 ;  /* 0x0000001c1054723c */ /* 0x050fe20000041854 */
[----:B------:R-:W-:Y:S01]  /*3fd0*/  LOP3.LUT R6, R141, R173, RZ, 0xc0, !PT ;  /* 0x000000ad8d067212 */ /* 0x000fe200078ec0ff */
[----:B------:R-:W-:Y:S01]  /*3fe0*/  FFMA.FTZ R141, R149, UR4, -R155 ;  /* 0x00000004958d7c23 */ /* 0x000fe2000801089b */
[--C-:B------:R-:W-:Y:S01]  /*3ff0*/  HSET2.LE.AND R27, R27, R54.reuse, PT ;  /* 0x000000361b1b7233 */ /* 0x100fe20003803000 */
[----:B------:R-:W-:Y:S01]  /*4000*/  FFMA.FTZ R173, R154, UR4, -R163 ;  /* 0x000000049aad7c23 */ /* 0x000fe200080108a3 */
[----:B------:R-:W-:Y:S01]  /*4010*/  F2FP.BF16.F32.PACK_AB R149, R42, R41 ;  /* 0x000000292a95723e */ /* 0x000fe200000010ff */
[C---:B------:R-:W-:Y:S01]  /*4020*/  HMMA.16816.F32.BF16 R120, R16.reuse, R14, R120 ;  /* 0x0000000e1078723c */ /* 0x040fe20000041878 */
[----:B------:R-:W-:Y:S01]  /*4030*/  LOP3.LUT R7, R7, R5, RZ, 0xc0, !PT ;  /* 0x0000000507077212 */ /* 0x000fe200078ec0ff */
[----:B------:R-:W2:Y:S01]  /*4040*/  MUFU.EX2 R141, R141 ;  /* 0x0000008d008d7308 */ /* 0x000ea20000000800 */
[----:B------:R-:W-:Y:S01]  /*4050*/  HSET2.LE.AND R5, R4, R54, PT ;  /* 0x0000003604057233 */ /* 0x000fe20003803000 */
[----:B-1----:R-:W-:Y:S01]  /*4060*/  FADD.FTZ R53, R47, R53 ;  /* 0x000000352f357221 */ /* 0x002fe20000010000 */
[----:B------:R-:W-:Y:S01]  /*4070*/  LOP3.LUT R4, R27, R149, RZ, 0xc0, !PT ;  /* 0x000000951b047212 */ /* 0x000fe200078ec0ff */
[C---:B------:R-:W-:Y:S01]  /*4080*/  HMMA.16816.F32.BF16 R104, R16.reuse, R10, R104 ;  /* 0x0000000a1068723c */ /* 0x040fe20000041868 */
[----:B------:R-:W-:Y:S01]  /*4090*/  LOP3.LUT R27, R207, UR23, R224, 0x96, !PT ;  /* 0x00000017cf1b7c12 */ /* 0x000fe2000f8e96e0 */
[----:B------:R-:W-:Y:S01]  /*40a0*/  FADD.FTZ R53, R43, R53 ;  /* 0x000000352b357221 */ /* 0x000fe20000010000 */
[----:B------:R-:W-:Y:S01]  /*40b0*/  F2FP.BF16.F32.PACK_AB R154, R145, R55 ;  /* 0x00000037919a723e */ /* 0x000fe200000010ff */
[----:B------:R-:W1:Y:S01]  /*40c0*/  MUFU.EX2 R149, R173 ;  /* 0x000000ad00957308 */ /* 0x000e620000000800 */
[----:B------:R-:W-:Y:S01]  /*40d0*/  LOP3.LUT R205, R175, UR21, R200, 0x96, !PT ;  /* 0x00000015afcd7c12 */ /* 0x000fe2000f8e96c8 */
[C---:B------:R-:W-:Y:S01]  /*40e0*/  HMMA.16816.F32.BF16 R100, R16.reuse, R34, R100 ;  /* 0x000000221064723c */ /* 0x040fe20000041864 */
[----:B------:R-:W-:Y:S01]  /*40f0*/  LOP3.LUT R5, R5, R154, RZ, 0xc0, !PT ;  /* 0x0000009a05057212 */ /* 0x000fe200078ec0ff */
[----:B------:R-:W-:Y:S01]  /*4100*/  FFMA.FTZ R154, R23, UR4, -R163 ;  /* 0x00000004179a7c23 */ /* 0x000fe200080108a3 */
[----:B------:R-:W-:Y:S01]  /*4110*/  LOP3.LUT R206, R209, UR21, R206, 0x96, !PT ;  /* 0x00000015d1ce7c12 */ /* 0x000fe2000f8e96ce */
[----:B------:R-:W-:Y:S01]  /*4120*/  FADD.FTZ R53, R142, R53 ;  /* 0x000000358e357221 */ /* 0x000fe20000010000 */
[----:B------:R-:W-:Y:S01]  /*4130*/  LOP3.LUT R200, R25, UR20, R26, 0x96, !PT ;  /* 0x0000001419c87c12 */ /* 0x000fe2000f8e961a */
[----:B------:R-:W-:Y:S01]  /*4140*/  HMMA.16816.F32.BF16 R88, R16, R30, R88 ;  /* 0x0000001e1058723c */ /* 0x000fe20000041858 */
[----:B------:R-:W-:Y:S01]  /*4150*/  MUFU.EX2 R158, R158 ;  /* 0x0000009e009e7308 */ /* 0x000fe20000000800 */
[----:B------:R-:W-:-:S04]  /*4160*/  IMAD.WIDE.U32 R206, R206, -0x2daee0ad, RZ ;  /* 0xd2511f53cece7825 */ /* 0x000fc800078e00ff */
[----:B--2---:R-:W-:Y:S01]  /*4170*/  FADD.FTZ R53, R141, R53 ;  /* 0x000000358d357221 */ /* 0x004fe20000010000 */
[----:B------:R-:W-:Y:S01]  /*4180*/  HMMA.16816.F32.BF16 R128, R4, R12, R128 ;  /* 0x0000000c0480723c */ /* 0x000fe20000041880 */
[----:B------:R-:W-:-:S04]  /*4190*/  IMAD.WIDE.U32 R18, R27, -0x2daee0ad, RZ ;  /* 0xd2511f531b127825 */ /* 0x000fc800078e00ff */
[----:B------:R-:W-:Y:S01]  /*41a0*/  FADD.FTZ R53, R160, R53 ;  /* 0x00000035a0357221 */ /* 0x000fe20000010000 */
[----:B------:R-:W-:Y:S01]  /*41b0*/  MUFU.EX2 R154, R154 ;  /* 0x0000009a009a7308 */ /* 0x000fe20000000800 */
[----:B-1----:R-:W-:Y:S01]  /*41c0*/  FADD.FTZ R58, R149, R58 ;  /* 0x0000003a953a7221 */ /* 0x002fe20000010000 */
[----:B------:R-:W-:Y:S01]  /*41d0*/  IMAD.WIDE.U32 R200, R200, -0x326172a9, RZ ;  /* 0xcd9e8d57c8c87825 */ /* 0x000fe200078e00ff */
[----:B------:R-:W-:Y:S01]  /*41e0*/  LOP3.LUT R16, R19, UR20, R204, 0x96, !PT ;  /* 0x0000001413107c12 */ /* 0x000fe2000f8e96cc */
[C---:B------:R-:W-:Y:S01]  /*41f0*/  HMMA.16816.F32.BF16 R72, R4.reuse, R32, R72 ;  /* 0x000000200448723c */ /* 0x040fe20000041848 */
[----:B------:R-:W-:Y:S01]  /*4200*/  LOP3.LUT R209, R207, UR18, R18, 0x96, !PT ;  /* 0x00000012cfd17c12 */ /* 0x000fe2000f8e9612 */
[----:B------:R-:W-:Y:S01]  /*4210*/  IMAD.WIDE.U32 R204, R205, -0x2daee0ad, RZ ;  /* 0xd2511f53cdcc7825 */ /* 0x000fe200078e00ff */
[----:B------:R-:W-:Y:S01]  /*4220*/  LOP3.LUT R174, R201, UR19, R174, 0x96, !PT ;  /* 0x00000013c9ae7c12 */ /* 0x000fe2000f8e96ae */
[----:B------:R-:W1:Y:S02]  /*4230*/  MUFU.EX2 R33, R22 ;  /* 0x0000001600217308 */ /* 0x000e640000000800 */
[----:B------:R-:W-:Y:S01]  /*4240*/  FFMA.FTZ R201, R148, UR4, -R146 ;  /* 0x0000000494c97c23 */ /* 0x000fe20008010892 */
[----:B------:R-:W-:Y:S01]  /*4250*/  HMMA.16816.F32.BF16 R96, R4, R28, R96 ;  /* 0x0000001c0460723c */ /* 0x000fe20000041860 */
[----:B------:R-:W-:Y:S01]  /*4260*/  LOP3.LUT R12, R205, UR18, R24, 0x96, !PT ;  /* 0x00000012cd0c7c12 */ /* 0x000fe2000f8e9618 */
[----:B------:R-:W-:Y:S01]  /*4270*/  FFMA.FTZ R32, R20, UR4, -R161 ;  /* 0x0000000414207c23 */ /* 0x000fe200080108a1 */
[----:B------:R-:W-:-:S04]  /*4280*/  IMAD.WIDE.U32 R16, R16, -0x326172a9, RZ ;  /* 0xcd9e8d5710107825 */ /* 0x000fc800078e00ff */
[----:B------:R-:W-:Y:S01]  /*4290*/  FADD.FTZ R58, R152, R58 ;  /* 0x0000003a983a7221 */ /* 0x000fe20000010000 */
[----:B------:R-:W-:Y:S01]  /*42a0*/  HMMA.16816.F32.BF16 R112, R4, R8, R112 ;  /* 0x000000080470723c */ /* 0x000fe20000041870 */
[----:B------:R-:W-:-:S04]  /*42b0*/  IMAD.WIDE.U32 R18, R12, -0x326172a9, RZ ;  /* 0xcd9e8d570c127825 */ /* 0x000fc800078e00ff */
[----:B------:R-:W-:Y:S01]  /*42c0*/  FFMA.FTZ R29, R171, UR4, -R161 ;  /* 0x00000004ab1d7c23 */ /* 0x000fe200080108a1 */
[----:B------:R-:W2:Y:S01]  /*42d0*/  MUFU.EX2 R32, R32 ;  /* 0x0000002000207308 */ /* 0x000ea20000000800 */
[----:B------:R-:W-:Y:S01]  /*42e0*/  LOP3.LUT R173, R17, UR19, R208, 0x96, !PT ;  /* 0x0000001311ad7c12 */ /* 0x000fe2000f8e96d0 */
[----:B------:R-:W-:Y:S01]  /*42f0*/  IMAD.WIDE.U32 R208, R209, -0x326172a9, RZ ;  /* 0xcd9e8d57d1d07825 */ /* 0x000fe200078e00ff */
[--C-:B------:R-:W-:Y:S01]  /*4300*/  SHF.R.U32.HI R24, RZ, 0x10, R18.reuse ;  /* 0x00000010ff187819 */ /* 0x100fe20000011612 */
[C---:B------:R-:W-:Y:S01]  /*4310*/  HMMA.16816.F32.BF16 R80, R4.reuse, R34, R80 ;  /* 0x000000220450723c */ /* 0x040fe20000041850 */
[----:B------:R-:W-:Y:S01]  /*4320*/  SHF.R.U32.HI R12, RZ, 0x18, R18 ;  /* 0x00000018ff0c7819 */ /* 0x000fe20000011612 */
[----:B-1----:R-:W-:Y:S01]  /*4330*/  FADD.FTZ R62, R33, R62 ;  /* 0x0000003e213e7221 */ /* 0x002fe20000010000 */
[----:B------:R-:W-:Y:S01]  /*4340*/  LOP3.LUT R24, R24, 0xff, RZ, 0xc0, !PT ;  /* 0x000000ff18187812 */ /* 0x000fe200078ec0ff */
[----:B------:R1:W3:Y:S01]  /*4350*/  MUFU.EX2 R28, R21 ;  /* 0x00000015001c7308 */ /* 0x0002e20000000800 */
[----:B------:R-:W-:Y:S01]  /*4360*/  LOP3.LUT R9, R19, UR29, R200, 0x96, !PT ;  /* 0x0000001d13097c12 */ /* 0x000fe2000f8e96c8 */
[C---:B------:R-:W-:Y:S01]  /*4370*/  HMMA.16816.F32.BF16 R116, R4.reuse, R14, R116 ;  /* 0x0000000e0474723c */ /* 0x040fe20000041874 */
[----:B------:R-:W-:Y:S01]  /*4380*/  PRMT R24, R24, 0x5410, R12 ;  /* 0x0000541018187816 */ /* 0x000fe2000000000c */
[----:B------:R-:W-:Y:S01]  /*4390*/  FFMA.FTZ R34, R166, UR4, -R146 ;  /* 0x00000004a6227c23 */ /* 0x000fe20008010892 */
[----:B------:R-:W-:Y:S01]  /*43a0*/  LOP3.LUT R13, R18, 0xffff, RZ, 0xc0, !PT ;  /* 0x0000ffff120d7812 */ /* 0x000fe200078ec0ff */
[----:B------:R-:W-:Y:S01]  /*43b0*/  FFMA.FTZ R200, R162, UR4, -R163 ;  /* 0x00000004a2c87c23 */ /* 0x000fe200080108a3 */
[----:B------:R-:W-:Y:S01]  /*43c0*/  LOP3.LUT R12, R9, 0xffff, RZ, 0xc0, !PT ;  /* 0x0000ffff090c7812 */ /* 0x000fe200078ec0ff */
[----:B------:R-:W-:Y:S01]  /*43d0*/  MUFU.EX2 R29, R29 ;  /* 0x0000001d001d7308 */ /* 0x000fe20000000800 */
[----:B------:R-:W-:Y:S01]  /*43e0*/  SHF.R.U32.HI R27, RZ, 0x10, R9 ;  /* 0x00000010ff1b7819 */ /* 0x000fe20000011609 */
[----:B------:R-:W-:Y:S01]  /*43f0*/  HMMA.16816.F32.BF16 R68, R4, R10, R68 ;  /* 0x0000000a0444723c */ /* 0x000fe20000041844 */
[----:B------:R-:W-:Y:S01]  /*4400*/  LOP3.LUT R8, R18, 0xff, RZ, 0xc0, !PT ;  /* 0x000000ff12087812 */ /* 0x000fe200078ec0ff */
[----:B------:R-:W-:Y:S01]  /*4410*/  IMAD.WIDE.U32 R162, R173, -0x2daee0ad, RZ ;  /* 0xd2511f53ada27825 */ /* 0x000fe200078e00ff */
[----:B------:R-:W-:-:S03]  /*4420*/  SHF.R.U32.HI R13, RZ, 0x8, R13 ;  /* 0x00000008ff0d7819 */ /* 0x000fc6000001160d */
[----:B--2---:R-:W-:Y:S01]  /*4430*/  FADD.FTZ R62, R32, R62 ;  /* 0x0000003e203e7221 */ /* 0x004fe20000010000 */
[----:B------:R-:W-:Y:S01]  /*4440*/  LOP3.LUT R25, R9, 0xff, RZ, 0xc0, !PT ;  /* 0x000000ff09197812 */ /* 0x000fe200078ec0ff */
[----:B------:R2:W4:Y:S01]  /*4450*/  MUFU.EX2 R35, R168 ;  /* 0x000000a800237308 */ /* 0x0005220000000800 */
[----:B------:R-:W-:Y:S01]  /*4460*/  SHF.R.U32.HI R12, RZ, 0x8, R12 ;  /* 0x00000008ff0c7819 */ /* 0x000fe2000001160c */
[----:B-1----:R-:W1:Y:S01]  /*4470*/  LDSM.16.MT88.4 R20, [R179+0x7000] ;  /* 0x00700000b314783b */ /* 0x002e620000004200 */
[----:B------:R-:W-:Y:S01]  /*4480*/  SHF.R.U32.HI R9, RZ, 0x18, R9 ;  /* 0x00000018ff097819 */ /* 0x000fe20000011609 */
[----:B------:R-:W-:Y:S01]  /*4490*/  HMMA.16816.F32.BF16 R92, R4, R30, R92 ;  /* 0x0000001e045c723c */ /* 0x000fe2000004185c */
[----:B------:R-:W-:Y:S01]  /*44a0*/  LOP3.LUT R27, R27, 0xff, RZ, 0xc0, !PT ;  /* 0x000000ff1b1b7812 */ /* 0x000fe200078ec0ff */
[----:B------:R-:W-:Y:S01]  /*44b0*/  FADD.FTZ R58, R153, R58 ;  /* 0x0000003a993a7221 */ /* 0x000fe20000010000 */
[----:B------:R-:W-:Y:S01]  /*44c0*/  PRMT R8, R8, 0x5410, R13 ;  /* 0x0000541008087816 */ /* 0x000fe2000000000d */
[----:B------:R-:W5:Y:S01]  /*44d0*/  MUFU.EX2 R34, R34 ;  /* 0x0000002200227308 */ /* 0x000f620000000800 */
[----:B------:R-:W-:Y:S01]  /*44e0*/  PRMT R25, R25, 0x5410, R12 ;  /* 0x0000541019197816 */ /* 0x000fe2000000000c */
[----:B---3--:R-:W-:Y:S01]  /*44f0*/  FADD.FTZ R62, R28, R62 ;  /* 0x0000003e1c3e7221 */ /* 0x008fe20000010000 */
[----:B------:R-:W-:Y:S01]  /*4500*/  PRMT R27, R27, 0x5410, R9 ;  /* 0x000054101b1b7816 */ /* 0x000fe20000000009 */
[----:B------:R-:W-:Y:S01]  /*4510*/  FFMA.FTZ R30, R170, UR4, -R146 ;  /* 0x00000004aa1e7c23 */ /* 0x000fe20008010892 */
[--C-:B------:R-:W-:Y:S01]  /*4520*/  HSET2.LE.AND R26, R8, R54.reuse, PT ;  /* 0x00000036081a7233 */ /* 0x100fe20003803000 */
[----:B------:R-:W3:Y:S01]  /*4530*/  LDSM.16.MT88.4 R12, [R177+0x7000] ;  /* 0x00700000b10c783b */ /* 0x000ee20000004200 */
[C---:B------:R-:W-:Y:S01]  /*4540*/  F2FP.BF16.F32.PACK_AB R171, R154.reuse, R153 ;  /* 0x000000999aab723e */ /* 0x040fe200000010ff */
[----:B------:R-:W-:Y:S01]  /*4550*/  MUFU.EX2 R200, R200 ;  /* 0x000000c800c87308 */ /* 0x000fe20000000800 */
[--C-:B--2---:R-:W-:Y:S01]  /*4560*/  HSET2.LE.AND R168, R25, R54.reuse, PT ;  /* 0x0000003619a87233 */ /* 0x104fe20003803000 */
[----:B------:R-:W2:Y:S01]  /*4570*/  LDSM.16.MT88.4 R8, [R176+0x7000] ;  /* 0x00700000b008783b */ /* 0x000ea20000004200 */
[--C-:B------:R-:W-:Y:S01]  /*4580*/  HSET2.LE.AND R25, R27, R54.reuse, PT ;  /* 0x000000361b197233 */ /* 0x100fe20003803000 */
[----:B----4-:R-:W-:Y:S01]  /*4590*/  FADD.FTZ R61, R35, R61 ;  /* 0x0000003d233d7221 */ /* 0x010fe20000010000 */
[----:B------:R-:W-:Y:S01]  /*45a0*/  LOP3.LUT R175, R209, UR29, R16, 0x96, !PT ;  /* 0x0000001dd1af7c12 */ /* 0x000fe2000f8e9610 */
[----:B------:R-:W-:Y:S01]  /*45b0*/  FADD.FTZ R58, R154, R58 ;  /* 0x0000003a9a3a7221 */ /* 0x000fe20000010000 */
[----:B------:R-:W-:Y:S01]  /*45c0*/  F2FP.BF16.F32.PACK_AB R166, R32, R33 ;  /* 0x0000002120a6723e */ /* 0x000fe200000010ff */
[----:B------:R-:W4:Y:S01]  /*45d0*/  LDSM.16.MT88.4 R16, [R178+0x7000] ;  /* 0x00700000b210783b */ /* 0x000f220000004200 */
[----:B------:R-:W-:Y:S01]  /*45e0*/  HSET2.LE.AND R24, R24, R54, PT ;  /* 0x0000003618187233 */ /* 0x000fe20003803000 */
[----:B------:R-:W1:Y:S01]  /*45f0*/  MUFU.EX2 R30, R30 ;  /* 0x0000001e001e7308 */ /* 0x000e620000000800 */
[----:B------:R-:W-:Y:S01]  /*4600*/  LOP3.LUT R26, R26, R171, RZ, 0xc0, !PT ;  /* 0x000000ab1a1a7212 */ /* 0x000fe200078ec0ff */
[----:B-----5:R-:W-:Y:S01]  /*4610*/  FADD.FTZ R61, R34, R61 ;  /* 0x0000003d223d7221 */ /* 0x020fe20000010000 */
[C---:B------:R-:W-:Y:S01]  /*4620*/  F2FP.BF16.F32.PACK_AB R27, R29.reuse, R28 ;  /* 0x0000001c1d1b723e */ /* 0x040fe200000010ff */
[----:B------:R-:W-:Y:S01]  /*4630*/  FADD.FTZ R62, R29, R62 ;  /* 0x0000003e1d3e7221 */ /* 0x000fe20000010000 */
[----:B------:R-:W-:Y:S01]  /*4640*/  F2FP.BF16.F32.PACK_AB R171, R152, R149 ;  /* 0x0000009598ab723e */ /* 0x000fe200000010ff */
[----:B------:R-:W-:Y:S01]  /*4650*/  VIADD R173, R181, 0x1800 ;  /* 0x00001800b5ad7836 */ /* 0x000fe20000000000 */
[----:B------:R-:W-:Y:S01]  /*4660*/  LOP3.LUT R25, R25, R166, RZ, 0xc0, !PT ;  /* 0x000000a619197212 */ /* 0x000fe200078ec0ff */
[----:B------:R-:W-:Y:S01]  /*4670*/  FFMA.FTZ R166, R169, UR4, -R146 ;  /* 0x00000004a9a67c23 */ /* 0x000fe20008010892 */
[----:B------:R-:W-:Y:S01]  /*4680*/  SHF.R.U32.HI R5, RZ, 0x10, R208 ;  /* 0x00000010ff057819 */ /* 0x000fe200000116d0 */
[----:B------:R-:W-:Y:S01]  /*4690*/  MUFU.EX2 R199, R199 ;  /* 0x000000c700c77308 */ /* 0x000fe20000000800 */
[----:B------:R-:W-:-:S02]  /*46a0*/  LOP3.LUT R31, R175, 0xffff, RZ, 0xc0, !PT ;  /* 0x0000ffffaf1f7812 */ /* 0x000fc400078ec0ff */
[----:B------:R-:W-:Y:S02]  /*46b0*/  LOP3.LUT R27, R24, R27, RZ, 0xc0, !PT ;  /* 0x0000001b181b7212 */ /* 0x000fe400078ec0ff */
[----:B------:R-:W-:Y:S02]  /*46c0*/  LOP3.LUT R24, R168, R171, RZ, 0xc0, !PT ;  /* 0x000000aba8187212 */ /* 0x000fe400078ec0ff */
[----:B------:R-:W-:Y:S01]  /*46d0*/  LOP3.LUT R168, R208, 0xffff, RZ, 0xc0, !PT ;  /* 0x0000ffffd0a87812 */ /* 0x000fe200078ec0ff */
[----:B------:R-:W5:Y:S01]  /*46e0*/  MUFU.EX2 R166, R166 ;  /* 0x000000a600a67308 */ /* 0x000f620000000800 */
[----:B------:R-:W-:Y:S01]  /*46f0*/  SHF.R.U32.HI R4, RZ, 0x18, R208 ;  /* 0x00000018ff047819 */ /* 0x000fe200000116d0 */
[----:B-1----:R-:W-:Y:S01]  /*4700*/  FADD.FTZ R61, R30, R61 ;  /* 0x0000003d1e3d7221 */ /* 0x002fe20000010000 */
[----:B------:R-:W-:Y:S01]  /*4710*/  LOP3.LUT R5, R5, 0xff, RZ, 0xc0, !PT ;  /* 0x000000ff05057812 */ /* 0x000fe200078ec0ff */
[----:B------:R-:W-:Y:S01]  /*4720*/  HMMA.16816.F32.BF16 R124, R24, R20, R124 ;  /* 0x00000014187c723c */ /* 0x000fe2000004187c */
[----:B------:R-:W-:-:S02]  /*4730*/  SHF.R.U32.HI R31, RZ, 0x8, R31 ;  /* 0x00000008ff1f7819 */ /* 0x000fc4000001161f */
[----:B------:R-:W-:Y:S01]  /*4740*/  LOP3.LUT R7, R175, 0xff, RZ, 0xc0, !PT ;  /* 0x000000ffaf077812 */ /* 0x000fe200078ec0ff */
[----:B------:R-:W1:Y:S01]  /*4750*/  MUFU.EX2 R159, R159 ;  /* 0x0000009f009f7308 */ /* 0x000e620000000800 */
[----:B------:R-:W-:Y:S01]  /*4760*/  LOP3.LUT R6, R208, 0xff, RZ, 0xc0, !PT ;  /* 0x000000ffd0067812 */ /* 0x000fe200078ec0ff */
[C---:B---3--:R-:W-:Y:S01]  /*4770*/  HMMA.16816.F32.BF16 R76, R24.reuse, R12, R76 ;  /* 0x0000000c184c723c */ /* 0x048fe2000004184c */
[----:B------:R-:W-:Y:S02]  /*4780*/  SHF.R.U32.HI R168, RZ, 0x8, R168 ;  /* 0x00000008ffa87819 */ /* 0x000fe400000116a8 */
[----:B------:R-:W-:Y:S02]  /*4790*/  PRMT R4, R5, 0x5410, R4 ;  /* 0x0000541005047816 */ /* 0x000fe40000000004 */
[----:B------:R-:W-:Y:S01]  /*47a0*/  PRMT R5, R7, 0x5410, R31 ;  /* 0x0000541007057816 */ /* 0x000fe2000000001f */
[----:B--2---:R-:W-:Y:S01]  /*47b0*/  HMMA.16816.F32.BF16 R84, R24, R8, R84 ;  /* 0x000000081854723c */ /* 0x004fe20000041854 */
[----:B------:R2:W3:Y:S01]  /*47c0*/  MUFU.EX2 R31, R167 ;  /* 0x000000a7001f7308 */ /* 0x0004e20000000800 */
[----:B------:R-:W-:Y:S01]  /*47d0*/  PRMT R6, R6, 0x5410, R168 ;  /* 0x0000541006067816 */ /* 0x000fe200000000a8 */
[----:B-----5:R-:W-:Y:S01]  /*47e0*/  FADD.FTZ R61, R166, R61 ;  /* 0x0000003da63d7221 */ /* 0x020fe20000010000 */
[----:B------:R-:W-:-:S02]  /*47f0*/  F2FP.BF16.F32.PACK_AB R7, R141, R142 ;  /* 0x0000008e8d07723e */ /* 0x000fc400000010ff */
[--C-:B------:R-:W-:Y:S01]  /*4800*/  HSET2.LE.AND R4, R4, R54.reuse, PT ;  /* 0x0000003604047233 */ /* 0x100fe20003803000 */
[C---:B----4-:R-:W-:Y:S01]  /*4810*/  HMMA.16816.F32.BF16 R108, R24.reuse, R16, R108 ;  /* 0x00000010186c723c */ /* 0x050fe2000004186c */
[--C-:B------:R-:W-:Y:S01]  /*4820*/  HSET2.LE.AND R6, R6, R54.reuse, PT ;  /* 0x0000003606067233 */ /* 0x100fe20003803000 */
[----:B------:R-:W4:Y:S01]  /*4830*/  MUFU.EX2 R157, R157 ;  /* 0x0000009d009d7308 */ /* 0x000f220000000800 */
[----:B------:R-:W-:Y:S01]  /*4840*/  HSET2.LE.AND R5, R5, R54, PT ;  /* 0x0000003605057233 */ /* 0x000fe20003803000 */
[----:B-1----:R-:W-:Y:S01]  /*4850*/  FADD.FTZ R62, R159, R62 ;  /* 0x0000003e9f3e7221 */ /* 0x002fe20000010000 */
[----:B------:R-:W-:Y:S01]  /*4860*/  F2FP.BF16.F32.PACK_AB R169, R43, R47 ;  /* 0x0000002f2ba9723e */ /* 0x000fe200000010ff */
[C---:B------:R-:W-:Y:S01]  /*4870*/  HMMA.16816.F32.BF16 R104, R24.reuse, R18, R104 ;  /* 0x000000121868723c */ /* 0x040fe20000041868 */
[----:B------:R-:W-:Y:S02]  /*4880*/  LOP3.LUT R6, R6, R7, RZ, 0xc0, !PT ;  /* 0x0000000706067212 */ /* 0x000fe400078ec0ff */
[----:B------:R-:W-:Y:S01]  /*4890*/  F2FP.BF16.F32.PACK_AB R7, R166, R30 ;  /* 0x0000001ea607723e */ /* 0x000fe200000010ff */
[----:B------:R-:W-:Y:S01]  /*48a0*/  MUFU.EX2 R150, R150 ;  /* 0x0000009600967308 */ /* 0x000fe20000000800 */
[--C-:B--2---:R-:W-:Y:S01]  /*48b0*/  SHF.R.U32.HI R167, RZ, 0x10, R175.reuse ;  /* 0x00000010ffa77819 */ /* 0x104fe200000116af */
[----:B------:R-:W-:Y:S01]  /*48c0*/  HMMA.16816.F32.BF16 R120, R24, R22, R120 ;  /* 0x000000161878723c */ /* 0x000fe20000041878 */
[----:B------:R-:W-:Y:S01]  /*48d0*/  SHF.R.U32.HI R175, RZ, 0x18, R175 ;  /* 0x00000018ffaf7819 */ /* 0x000fe200000116af */
[----:B---3--:R-:W-:Y:S01]  /*48e0*/  FADD.FTZ R58, R31, R58 ;  /* 0x0000003a1f3a7221 */ /* 0x008fe20000010000 */
[----:B------:R-:W-:-:S02]  /*48f0*/  LOP3.LUT R167, R167, 0xff, RZ, 0xc0, !PT ;  /* 0x000000ffa7a77812 */ /* 0x000fc400078ec0ff */
[----:B------:R-:W-:Y:S01]  /*4900*/  F2FP.BF16.F32.PACK_AB R168, R34, R35 ;  /* 0x0000002322a8723e */ /* 0x000fe200000010ff */
[C---:B------:R-:W-:Y:S01]  /*4910*/  HMMA.16816.F32.BF16 R100, R24.reuse, R14, R100 ;  /* 0x0000000e1864723c */ /* 0x040fe20000041864 */
[----:B------:R-:W-:Y:S01]  /*4920*/  PRMT R167, R167, 0x5410, R175 ;  /* 0x00005410a7a77816 */ /* 0x000fe200000000af */
[----:B------:R-:W-:Y:S01]  /*4930*/  IMAD.WIDE.U32 R174, R174, -0x2daee0ad, RZ ;  /* 0xd2511f53aeae7825 */ /* 0x000fe200078e00ff */
[----:B------:R-:W-:Y:S01]  /*4940*/  LOP3.LUT R7, R4, R7, RZ, 0xc0, !PT ;  /* 0x0000000704077212 */ /* 0x000fe200078ec0ff */
[----:B------:R-:W-:Y:S01]  /*4950*/  MUFU.EX2 R201, R201 ;  /* 0x000000c900c97308 */ /* 0x000fe20000000800 */
[----:B------:R-:W-:Y:S01]  /*4960*/  LOP3.LUT R4, R5, R169, RZ, 0xc0, !PT ;  /* 0x000000a905047212 */ /* 0x000fe200078ec0ff */
[----:B------:R-:W-:Y:S01]  /*4970*/  HMMA.16816.F32.BF16 R88, R24, R10, R88 ;  /* 0x0000000a1858723c */ /* 0x000fe20000041858 */
[----:B------:R-:W-:Y:S01]  /*4980*/  HSET2.LE.AND R167, R167, R54, PT ;  /* 0x00000036a7a77233 */ /* 0x000fe20003803000 */
[----:B------:R-:W-:Y:S01]  /*4990*/  FADD.FTZ R58, R165, R58 ;  /* 0x0000003aa53a7221 */ /* 0x000fe20000010000 */
[----:B------:R-:W-:Y:S01]  /*49a0*/  LOP3.LUT R204, R175, UR28, R204, 0x96, !PT ;  /* 0x0000001cafcc7c12 */ /* 0x000fe2000f8e96cc */
[C---:B----4-:R-:W-:Y:S01]  /*49b0*/  FADD.FTZ R62, R157.reuse, R62 ;  /* 0x0000003e9d3e7221 */ /* 0x050fe20000010000 */
[----:B------:R-:W-:Y:S01]  /*49c0*/  F2FP.BF16.F32.PACK_AB R144, R157, R159 ;  /* 0x0000009f9d90723e */ /* 0x000fe200000010ff */
[----:B------:R-:W1:Y:S01]  /*49d0*/  MUFU.EX2 R147, R147 ;  /* 0x0000009300937308 */ /* 0x000e620000000800 */
[----:B------:R-:W-:Y:S01]  /*49e0*/  LOP3.LUT R5, R167, R168, RZ, 0xc0, !PT ;  /* 0x000000a8a7057212 */ /* 0x000fe200078ec0ff */
[----:B------:R-:W-:Y:S01]  /*49f0*/  FADD.FTZ R58, R164, R58 ;  /* 0x0000003aa43a7221 */ /* 0x000fe20000010000 */
[----:B------:R-:W-:Y:S01]  /*4a00*/  LOP3.LUT R25, R174, 0xff, RZ, 0xc0, !PT ;  /* 0x000000ffae197812 */ /* 0x000fe200078ec0ff */
[----:B------:R-:W-:Y:S01]  /*4a10*/  FADD.FTZ R62, R158, R62 ;  /* 0x0000003e9e3e7221 */ /* 0x000fe20000010000 */
[----:B------:R-:W-:-:S03]  /*4a20*/  LOP3.LUT R206, R163, UR28, R206, 0x96, !PT ;  /* 0x0000001ca3ce7c12 */ /* 0x000fc6000f8e96ce */
[----:B------:R-:W-:Y:S01]  /*4a30*/  HMMA.16816.F32.BF16 R112, R4, R16, R112 ;  /* 0x000000100470723c */ /* 0x000fe20000041870 */
[----:B------:R-:W2:Y:S01]  /*4a40*/  MUFU.EX2 R143, R143 ;  /* 0x0000008f008f7308 */ /* 0x000ea20000000800 */
[----:B------:R-:W-:-:S04]  /*4a50*/  SHF.R.U32.HI R155, RZ, 0x10, R206 ;  /* 0x00000010ff9b7819 */ /* 0x000fc800000116ce */
[C---:B------:R-:W-:Y:S01]  /*4a60*/  HMMA.16816.F32.BF16 R128, R4.reuse, R20, R128 ;  /* 0x000000140480723c */ /* 0x040fe20000041880 */
[--C-:B------:R-:W-:Y:S02]  /*4a70*/  SHF.R.U32.HI R17, RZ, 0x10, R174.reuse ;  /* 0x00000010ff117819 */ /* 0x100fe400000116ae */
[----:B------:R-:W-:Y:S01]  /*4a80*/  SHF.R.U32.HI R16, RZ, 0x18, R174 ;  /* 0x00000018ff107819 */ /* 0x000fe200000116ae */
[----:B------:R-:W-:Y:S01]  /*4a90*/  MUFU.EX2 R202, R202 ;  /* 0x000000ca00ca7308 */ /* 0x000fe20000000800 */
[----:B------:R-:W-:Y:S01]  /*4aa0*/  LOP3.LUT R148, R155, 0xff, RZ, 0xc0, !PT ;  /* 0x000000ff9b947812 */ /* 0x000fe200078ec0ff */
[C---:B------:R-:W-:Y:S01]  /*4ab0*/  HMMA.16816.F32.BF16 R68, R4.reuse, R18, R68 ;  /* 0x000000120444723c */ /* 0x040fe20000041844 */
[----:B------:R-:W-:Y:S01]  /*4ac0*/  LOP3.LUT R20, R174, 0xffff, RZ, 0xc0, !PT ;  /* 0x0000ffffae147812 */ /* 0x000fe200078ec0ff */
[----:B-1----:R-:W-:Y:S01]  /*4ad0*/  FADD.FTZ R53, R147, R53 ;  /* 0x0000003593357221 */ /* 0x002fe20000010000 */
[----:B------:R-:W-:Y:S02]  /*4ae0*/  VIADD R175, R181, 0x800 ;  /* 0x00000800b5af7836 */ /* 0x000fe40000000000 */
[----:B------:R-:W-:Y:S01]  /*4af0*/  SHF.R.U32.HI R20, RZ, 0x8, R20 ;  /* 0x00000008ff147819 */ /* 0x000fe20000011614 */
[C---:B------:R-:W-:Y:S01]  /*4b00*/  HMMA.16816.F32.BF16 R72, R4.reuse, R12, R72 ;  /* 0x0000000c0448723c */ /* 0x040fe20000041848 */
[C---:B------:R-:W-:Y:S01]  /*4b10*/  LOP3.LUT R18, R204.reuse, 0xffff, RZ, 0xc0, !PT ;  /* 0x0000ffffcc127812 */ /* 0x040fe200078ec0ff */
[----:B------:R-:W-:Y:S01]  /*4b20*/  MUFU.EX2 R56, R66 ;  /* 0x0000004200387308 */ /* 0x000fe20000000800 */
[----:B------:R-:W-:Y:S01]  /*4b30*/  LOP3.LUT R19, R17, 0xff, RZ, 0xc0, !PT ;  /* 0x000000ff11137812 */ /* 0x000fe200078ec0ff */
[----:B--2---:R-:W-:Y:S01]  /*4b40*/  FADD.FTZ R53, R143, R53 ;  /* 0x000000358f357221 */ /* 0x004fe20000010000 */
[----:B------:R-:W-:Y:S01]  /*4b50*/  LOP3.LUT R17, R204, 0xff, RZ, 0xc0, !PT ;  /* 0x000000ffcc117812 */ /* 0x000fe200078ec0ff */
[----:B------:R-:W-:Y:S01]  /*4b60*/  HMMA.16816.F32.BF16 R80, R4, R14, R80 ;  /* 0x0000000e0450723c */ /* 0x000fe20000041850 */
[----:B------:R-:W-:Y:S01]  /*4b70*/  SHF.R.U32.HI R18, RZ, 0x8, R18 ;  /* 0x00000008ff127819 */ /* 0x000fe20000011612 */
[----:B------:R-:W-:Y:S01]  /*4b80*/  VIADD R174, R181, 0x1000 ;  /* 0x00001000b5ae7836 */ /* 0x000fe20000000000 */
[----:B------:R-:W-:-:S02]  /*4b90*/  SHF.R.U32.HI R13, RZ, 0x10, R204 ;  /* 0x00000010ff0d7819 */ /* 0x000fc400000116cc */
[----:B------:R-:W-:Y:S01]  /*4ba0*/  PRMT R25, R25, 0x5410, R20 ;  /* 0x0000541019197816 */ /* 0x000fe20000000014 */
[C---:B------:R-:W-:Y:S01]  /*4bb0*/  HMMA.16816.F32.BF16 R96, R4.reuse, R8, R96 ;  /* 0x000000080460723c */ /* 0x040fe20000041860 */
[----:B------:R-:W-:Y:S02]  /*4bc0*/  PRMT R12, R19, 0x5410, R16 ;  /* 0x00005410130c7816 */ /* 0x000fe40000000010 */
[----:B------:R-:W-:Y:S02]  /*4bd0*/  PRMT R17, R17, 0x5410, R18 ;  /* 0x0000541011117816 */ /* 0x000fe40000000012 */
[----:B------:R-:W-:Y:S01]  /*4be0*/  SHF.R.U32.HI R204, RZ, 0x18, R204 ;  /* 0x00000018ffcc7819 */ /* 0x000fe200000116cc */
[----:B------:R-:W-:Y:S01]  /*4bf0*/  HMMA.16816.F32.BF16 R116, R4, R22, R116 ;  /* 0x000000160474723c */ /* 0x000fe20000041874 */
[----:B------:R-:W-:Y:S01]  /*4c00*/  LOP3.LUT R13, R13, 0xff, RZ, 0xc0, !PT ;  /* 0x000000ff0d0d7812 */ /* 0x000fe200078ec0ff */
[----:B------:R-:W1:Y:S01]  /*4c10*/  LDSM.16.MT88.4 R20, [R179+0x7800] ;  /* 0x00780000b314783b */ /* 0x000e620000004200 */
[----:B------:R-:W-:-:S02]  /*4c20*/  HSET2.LE.AND R24, R17, R54, PT ;  /* 0x0000003611187233 */ /* 0x000fc40003803000 */
[----:B------:R-:W-:Y:S01]  /*4c30*/  F2FP.BF16.F32.PACK_AB R14, R165, R31 ;  /* 0x0000001fa50e723e */ /* 0x000fe200000010ff */
[----:B------:R-:W-:Y:S01]  /*4c40*/  HMMA.16816.F32.BF16 R92, R4, R10, R92 ;  /* 0x0000000a045c723c */ /* 0x000fe2000004185c */
[----:B------:R-:W-:Y:S01]  /*4c50*/  PRMT R13, R13, 0x5410, R204 ;  /* 0x000054100d0d7816 */ /* 0x000fe200000000cc */
[----:B------:R-:W2:Y:S01]  /*4c60*/  LDSM.16.MT88.4 R16, [R178+0x7800] ;  /* 0x00780000b210783b */ /* 0x000ea20000004200 */
[--C-:B------:R-:W-:Y:S02]  /*4c70*/  HSET2.LE.AND R26, R25, R54.reuse, PT ;  /* 0x00000036191a7233 */ /* 0x100fe40003803000 */
[----:B------:R-:W-:Y:S02]  /*4c80*/  HSET2.LE.AND R27, R12, R54, PT ;  /* 0x000000360c1b7233 */ /* 0x000fe40003803000 */
[C---:B------:R-:W-:Y:S01]  /*4c90*/  F2FP.BF16.F32.PACK_AB R9, R200.reuse, R164 ;  /* 0x000000a4c809723e */ /* 0x040fe200000010ff */
[----:B------:R-:W-:Y:S01]  /*4ca0*/  FADD.FTZ R200, R200, R58 ;  /* 0x0000003ac8c87221 */ /* 0x000fe20000010000 */
[C---:B------:R-:W-:Y:S01]  /*4cb0*/  F2FP.BF16.F32.PACK_AB R8, R199.reuse, R158 ;  /* 0x0000009ec708723e */ /* 0x040fe200000010ff */
[----:B------:R-:W-:Y:S01]  /*4cc0*/  FADD.FTZ R199, R199, R62 ;  /* 0x0000003ec7c77221 */ /* 0x000fe20000010000 */
[----:B------:R-:W-:-:S02]  /*4cd0*/  LOP3.LUT R24, R24, R14, RZ, 0xc0, !PT ;  /* 0x0000000e18187212 */ /* 0x000fc400078ec0ff */
[----:B------:R-:W-:Y:S02]  /*4ce0*/  HSET2.LE.AND R25, R13, R54, PT ;  /* 0x000000360d197233 */ /* 0x000fe40003803000 */
[----:B------:R-:W-:Y:S01]  /*4cf0*/  LOP3.LUT R26, R26, R9, RZ, 0xc0, !PT ;  /* 0x000000091a1a7212 */ /* 0x000fe200078ec0ff */
[----:B------:R-:W3:Y:S01]  /*4d00*/  LDSM.16.MT88.4 R12, [R177+0x7800] ;  /* 0x00780000b10c783b */ /* 0x000ee20000004200 */
[----:B------:R-:W-:Y:S02]  /*4d10*/  LOP3.LUT R27, R27, R8, RZ, 0xc0, !PT ;  /* 0x000000081b1b7212 */ /* 0x000fe400078ec0ff */
[----:B------:R-:W-:Y:S01]  /*4d20*/  LOP3.LUT R25, R25, R144, RZ, 0xc0, !PT ;  /* 0x0000009019197212 */ /* 0x000fe200078ec0ff */
[----:B------:R-:W4:Y:S01]  /*4d30*/  LDSM.16.MT88.4 R8, [R176+0x7800] ;  /* 0x00780000b008783b */ /* 0x000f220000004200 */
[----:B------:R-:W-:Y:S01]  /*4d40*/  FFMA.FTZ R144, R151, UR4, -R146 ;  /* 0x0000000497907c23 */ /* 0x000fe20008010892 */
[----:B------:R-:W-:Y:S02]  /*4d50*/  LOP3.LUT R5, R162, 0xffff, RZ, 0xc0, !PT ;  /* 0x0000ffffa2057812 */ /* 0x000fe400078ec0ff */
[----:B------:R-:W-:-:S02]  /*4d60*/  SHF.R.U32.HI R6, RZ, 0x10, R162 ;  /* 0x00000010ff067819 */ /* 0x000fc400000116a2 */
[----:B------:R-:W-:Y:S01]  /*4d70*/  LOP3.LUT R151, R206, 0xffff, RZ, 0xc0, !PT ;  /* 0x0000ffffce977812 */ /* 0x000fe200078ec0ff */
[----:B------:R-:W5:Y:S01]  /*4d80*/  MUFU.EX2 R144, R144 ;  /* 0x0000009000907308 */ /* 0x000f620000000800 */
[----:B------:R-:W-:Y:S02]  /*4d90*/  LOP3.LUT R4, R162, 0xff, RZ, 0xc0, !PT ;  /* 0x000000ffa2047812 */ /* 0x000fe400078ec0ff */
[----:B------:R-:W-:Y:S02]  /*4da0*/  SHF.R.U32.HI R5, RZ, 0x8, R5 ;  /* 0x00000008ff057819 */ /* 0x000fe40000011605 */
[----:B------:R-:W-:Y:S02]  /*4db0*/  SHF.R.U32.HI R162, RZ, 0x18, R162 ;  /* 0x00000018ffa27819 */ /* 0x000fe400000116a2 */
[----:B------:R-:W-:Y:S02]  /*4dc0*/  LOP3.LUT R6, R6, 0xff, RZ, 0xc0, !PT ;  /* 0x000000ff06067812 */ /* 0x000fe400078ec0ff */
[----:B------:R-:W-:Y:S01]  /*4dd0*/  LOP3.LUT R7, R206, 0xff, RZ, 0xc0, !PT ;  /* 0x000000ffce077812 */ /* 0x000fe200078ec0ff */
[----:B-1----:R-:W-:Y:S01]  /*4de0*/  HMMA.16816.F32.BF16 R124, R24, R20, R124 ;  /* 0x00000014187c723c */ /* 0x002fe2000004187c */
[----:B------:R-:W-:-:S02]  /*4df0*/  SHF.R.U32.HI R151, RZ, 0x8, R151 ;  /* 0x00000008ff977819 */ /* 0x000fc40000011697 */
[----:B------:R-:W-:Y:S02]  /*4e00*/  SHF.R.U32.HI R206, RZ, 0x18, R206 ;  /* 0x00000018ffce7819 */ /* 0x000fe400000116ce */
[----:B------:R-:W-:Y:S01]  /*4e10*/  PRMT R4, R4, 0x5410, R5 ;  /* 0x0000541004047816 */ /* 0x000fe20000000005 */
[C---:B------:R-:W-:Y:S01]  /*4e20*/  HMMA.16816.F32.BF16 R120, R24.reuse, R22, R120 ;  /* 0x000000161878723c */ /* 0x040fe20000041878 */
[----:B------:R-:W-:Y:S01]  /*4e30*/  PRMT R6, R6, 0x5410, R162 ;  /* 0x0000541006067816 */ /* 0x000fe200000000a2 */
[----:B-----5:R-:W-:Y:S01]  /*4e40*/  FADD.FTZ R61, R144, R61 ;  /* 0x0000003d903d7221 */ /* 0x020fe20000010000 */
[----:B------:R-:W-:Y:S02]  /*4e50*/  PRMT R7, R7, 0x5410, R151 ;  /* 0x0000541007077816 */ /* 0x000fe40000000097 */
[----:B------:R-:W-:Y:S01]  /*4e60*/  PRMT R5, R148, 0x5410, R206 ;  /* 0x0000541094057816 */ /* 0x000fe200000000ce */
[----:B------:R-:W-:Y:S01]  /*4e70*/  FADD.FTZ R61, R56, R61 ;  /* 0x0000003d383d7221 */ /* 0x000fe20000010000 */
[--C-:B------:R-:W-:Y:S01]  /*4e80*/  HSET2.LE.AND R57, R4, R54.reuse, PT ;  /* 0x0000003604397233 */ /* 0x100fe20003803000 */
[----:B--2---:R-:W-:Y:S01]  /*4e90*/  HMMA.16816.F32.BF16 R108, R24, R16, R108 ;  /* 0x00000010186c723c */ /* 0x004fe2000004186c */
[--C-:B------:R-:W-:Y:S01]  /*4ea0*/  HSET2.LE.AND R4, R6, R54.reuse, PT ;  /* 0x0000003606047233 */ /* 0x100fe20003803000 */
[----:B------:R-:W-:Y:S01]  /*4eb0*/  FADD.FTZ R61, R150, R61 ;  /* 0x0000003d963d7221 */ /* 0x000fe20000010000 */
[----:B------:R-:W-:-:S02]  /*4ec0*/  HSET2.LE.AND R63, R7, R54, PT ;  /* 0x00000036073f7233 */ /* 0x000fc40003803000 */
[----:B------:R-:W-:Y:S01]  /*4ed0*/  HSET2.LE.AND R5, R5, R54, PT ;  /* 0x0000003605057233 */ /* 0x000fe20003803000 */
[C---:B------:R-:W-:Y:S01]  /*4ee0*/  HMMA.16816.F32.BF16 R104, R24.reuse, R18, R104 ;  /* 0x000000121868723c */ /* 0x040fe20000041868 */
[C---:B------:R-:W-:Y:S01]  /*4ef0*/  F2FP.BF16.F32.PACK_AB R7, R201.reuse, R150 ;  /* 0x00000096c907723e */ /* 0x040fe200000010ff */
[----:B------:R-:W-:Y:S01]  /*4f00*/  FADD.FTZ R201, R201, R61 ;  /* 0x0000003dc9c97221 */ /* 0x000fe20000010000 */
[----:B------:R-:W-:Y:S02]  /*4f10*/  F2FP.BF16.F32.PACK_AB R54, R147, R160 ;  /* 0x000000a09336723e */ /* 0x000fe400000010ff */
[----:B------:R-:W-:Y:S01]  /*4f20*/  F2FP.BF16.F32.PACK_AB R6, R202, R143 ;  /* 0x0000008fca06723e */ /* 0x000fe200000010ff */
[----:B---3--:R-:W-:Y:S01]  /*4f30*/  HMMA.16816.F32.BF16 R76, R24, R12, R76 ;  /* 0x0000000c184c723c */ /* 0x008fe2000004184c */
[----:B------:R-:W-:Y:S01]  /*4f40*/  F2FP.BF16.F32.PACK_AB R64, R56, R144 ;  /* 0x000000903840723e */ /* 0x000fe200000010ff */
[----:B------:R-:W-:Y:S01]  /*4f50*/  FADD.FTZ R202, R202, R53 ;  /* 0x00000035caca7221 */ /* 0x000fe20000010000 */
[----:B------:R-:W-:-:S02]  /*4f60*/  LOP3.LUT R7, R4, R7, RZ, 0xc0, !PT ;  /* 0x0000000704077212 */ /* 0x000fc400078ec0ff */
[----:B------:R-:W-:Y:S01]  /*4f70*/  LOP3.LUT R6, R57, R6, RZ, 0xc0, !PT ;  /* 0x0000000639067212 */ /* 0x000fe200078ec0ff */
[----:B------:R-:W-:Y:S01]  /*4f80*/  HMMA.16816.F32.BF16 R100, R24, R14, R100 ;  /* 0x0000000e1864723c */ /* 0x000fe20000041864 */
[----:B------:R-:W-:Y:S02]  /*4f90*/  LOP3.LUT R4, R63, R54, RZ, 0xc0, !PT ;  /* 0x000000363f047212 */ /* 0x000fe400078ec0ff */
[----:B------:R-:W-:-:S03]  /*4fa0*/  LOP3.LUT R5, R5, R64, RZ, 0xc0, !PT ;  /* 0x0000004005057212 */ /* 0x000fc600078ec0ff */
[C---:B----4-:R-:W-:Y:S06]  /*4fb0*/  HMMA.16816.F32.BF16 R84, R24.reuse, R8, R84 ;  /* 0x000000081854723c */ /* 0x050fec0000041854 */
        /* <DEDUP_REMOVED lines=9> */
[----:B------:R-:W-:-:S08]  /*5050*/  NOP ;  /* 0x0000000000007918 */ /* 0x000fd00000000000 */
[----:B------:R-:W-:-:S15]  /*5060*/  @!P0 BRA `(.L_x_730) ;  /* 0x0000004000888947 */ /* 0x000fde0003800000 */
[----:B------:R-:W-:Y:S01]  /*5070*/  VIADD R195, R132, 0xfffffffe ;  /* 0xfffffffe84c37836 */ /* 0x000fe20000000000 */
[----:B------:R-:W-:-:S04]  /*5080*/  DEPBAR.LE SB0, 0x0 ;  /* 0x000080000000791a */ /* 0x000fc80000000000 */
[----:B------:R-:W-:Y:S01]  /*5090*/  SHF.R.S32.HI R0, RZ, 0x1f, R195 ;  /* 0x0000001fff007819 */ /* 0x000fe200000114c3 */
[C---:B------:R-:W-:Y:S02]  /*50a0*/  IMAD R2, R195.reuse, UR12, RZ ;  /* 0x0000000cc3027c24 */ /* 0x040fe4000f8e02ff */
[----:B------:R-:W-:-:S04]  /*50b0*/  IMAD.WIDE.U32 R4, R195, UR13, R222 ;  /* 0x0000000dc3047c25 */ /* 0x000fc8000f8e00de */
[----:B------:R-:W-:Y:S01]  /*50c0*/  IMAD R0, R0, UR13, R2 ;  /* 0x0000000d00007c24 */ /* 0x000fe2000f8e0202 */
[----:B------:R-:W-:Y:S01]  /*50d0*/  BAR.SYNC.DEFER_BLOCKING 0x0 ;  /* 0x0000000000007b1d */ /* 0x000fe20000010000 */
[----:B------:R-:W-:Y:S02]  /*50e0*/  LEA R6, P1, R4, UR6, 0x1 ;  /* 0x0000000604067c11 */ /* 0x000fe4000f8208ff */
[----:B------:R-:W-:Y:S02]  /*50f0*/  IMAD.IADD R0, R5, 0x1, R0 ;  /* 0x0000000105007824 */ /* 0x000fe400078e0200 */
[----:B------:R-:W-:-:S03]  /*5100*/  IADD3 R8, P0, R6, UR17, RZ ;  /* 0x0000001106087c10 */ /* 0x000fc6000ff1e0ff */
[----:B------:R-:W-:Y:S01]  /*5110*/  LEA.HI.X R7, R4, UR7, R0, 0x1, P1 ;  /* 0x0000000704077c11 */ /* 0x000fe200088f0c00 */
[----:B------:R-:W-:Y:S01]  /*5120*/  VIADD R0, R132, 0xfffffffe ;  /* 0xfffffffe84007836 */ /* 0x000fe20000000000 */
[----:B------:R-:W-:Y:S02]  /*5130*/  IADD3 R10, P1, R8, UR17, RZ ;  /* 0x00000011080a7c10 */ /* 0x000fe4000ff3e0ff */
[----:B------:R-:W-:Y:S01]  /*5140*/  IADD3.X R9, R7, UR16, RZ, P0, !PT ;  /* 0x0000001007097c10 */ /* 0x000fe200087fe4ff */
[----:B------:R-:W-:Y:S01]  /*5150*/  IMAD R0, R0, 0x40, R231 ;  /* 0x0000004000007824 */ /* 0x000fe200078e02e7 */
[----:B------:R-:W-:Y:S02]  /*5160*/  IADD3 R4, P0, R10, UR17, RZ ;  /* 0x000000110a047c10 */ /* 0x000fe4000ff1e0ff */
[----:B------:R-:W-:Y:S01]  /*5170*/  IADD3.X R11, R9, UR16, RZ, P1, !PT ;  /* 0x00000010090b7c10 */ /* 0x000fe20008ffe4ff */
[C---:B------:R-:W-:Y:S01]  /*5180*/  VIADD R2, R0.reuse, 0x1 ;  /* 0x0000000100027836 */ /* 0x040fe20000000000 */
[----:B------:R-:W-:-:S02]  /*5190*/  ISETP.GE.AND P5, PT, R0, R230, PT ;  /* 0x000000e60000720c */ /* 0x000fc40003fa6270 */
[----:B------:R-:W-:Y:S02]  /*51a0*/  IADD3.X R5, R11, UR16, RZ, P0, !PT ;  /* 0x000000100b057c10 */ /* 0x000fe400087fe4ff */
[-C--:B------:R-:W-:Y:S01]  /*51b0*/  ISETP.GE.AND P1, PT, R0, R229.reuse, PT ;  /* 0x000000e50000720c */ /* 0x080fe20003f26270 */
[----:B------:R-:W-:Y:S01]  /*51c0*/  @!PT LDS RZ, [RZ] ;  /* 0x00000000fffff984 */ /* 0x000fe20000000800 */
[----:B------:R-:W-:Y:S01]  /*51d0*/  @!PT LDS RZ, [RZ] ;  /* 0x00000000fffff984 */ /* 0x000fe20000000800 */
[----:B------:R-:W-:Y:S01]  /*51e0*/  @!PT LDS RZ, [RZ] ;  /* 0x00000000fffff984 */ /* 0x000fe20000000800 */
[----:B------:R-:W-:Y:S01]  /*51f0*/  LDGSTS.E.BYPASS.LTC128B.128 [R187+0x6000], desc[UR30][R6.64] ;  /* 0x0600000006bb7fae */ /* 0x000fe2000b901d5e */
[C---:B------:R-:W-:Y:S02]  /*5200*/  ISETP.GE.AND P2, PT, R2.reuse, R230, PT ;  /* 0x000000e60200720c */ /* 0x040fe40003f46270 */
[C---:B------:R-:W-:Y:S01]  /*5210*/  ISETP.GE.AND P0, PT, R2.reuse, R229, PT ;  /* 0x000000e50200720c */ /* 0x040fe20003f06270 */
[----:B------:R-:W-:Y:S01]  /*5220*/  LDGSTS.E.BYPASS.LTC128B.128 [R187+0x6800], desc[UR30][R8.64] ;  /* 0x0680000008bb7fae */ /* 0x000fe2000b901d5e */
[C---:B------:R-:W-:Y:S02]  /*5230*/  ISETP.GE.AND P4, PT, R2.reuse, R228, PT ;  /* 0x000000e40200720c */ /* 0x040fe40003f86270 */
[----:B------:R-:W-:Y:S01]  /*5240*/  ISETP.GE.AND P3, PT, R2, R198, PT ;  /* 0x000000c60200720c */ /* 0x000fe20003f66270 */
[----:B------:R-:W-:Y:S01]  /*5250*/  LDGSTS.E.BYPASS.LTC128B.128 [R187+0x7000], desc[UR30][R10.64] ;  /* 0x070000000abb7fae */ /* 0x000fe2000b901d5e */
[----:B------:R-:W-:-:S03]  /*5260*/  VIADD R2, R0, 0x8 ;  /* 0x0000000800027836 */ /* 0x000fc60000000000 */
[----:B------:R1:W-:Y:S02]  /*5270*/  LDGSTS.E.BYPASS.LTC128B.128 [R187+0x7800], desc[UR30][R4.64] ;  /* 0x0780000004bb7fae */ /* 0x0003e4000b901d5e */
[----:B------:R-:W-:Y:S02]  /*5280*/  ISETP.GE.AND P6, PT, R2, R229, PT ;  /* 0x000000e50200720c */ /* 0x000fe40003fc6270 */
[----:B------:R-:W-:Y:S04]  /*5290*/  LDSM.16.M88.4 R148, [R186] ;  /* 0x00000000ba94783b */ /* 0x000fe80000000200 */
[----:B------:R-:W2:Y:S04]  /*52a0*/  LDSM.16.M88.4 R36, [R185] ;  /* 0x00000000b924783b */ /* 0x000ea80000000200 */
[----:B------:R-:W3:Y:S04]  /*52b0*/  LDSM.16.M88.4 R12, [R186+0x2000] ;  /* 0x00200000ba0c783b */ /* 0x000ee80000000200 */
[----:B------:R-:W4:Y:S04]  /*52c0*/  LDSM.16.M88.4 R164, [R185+0x800] ;  /* 0x00080000b9a4783b */ /* 0x000f280000000200 */
[----:B------:R-:W5:Y:S04]  /*52d0*/  LDSM.16.M88.4 R156, [R185+0x1000] ;  /* 0x00100000b99c783b */ /* 0x000f680000000200 */
[----:B------:R-:W5:Y:S04]  /*52e0*/  LDSM.16.M88.4 R52, [R185+0x1800] ;  /* 0x00180000b934783b */ /* 0x000f680000000200 */
[----:B-1----:R-:W-:Y:S04]  /*52f0*/  LDSM.16.M88.4 R4, [R183] ;  /* 0x00000000b704783b */ /* 0x002fe80000000200 */
[----:B------:R-:W1:Y:S04]  /*5300*/  LDSM.16.M88.4 R216, [R184] ;  /* 0x00000000b8d8783b */ /* 0x000e680000000200 */
[----:B------:R-:W1:Y:S04]  /*5310*/  LDSM.16.M88.4 R8, [R184+0x2000] ;  /* 0x00200000b808783b */ /* 0x000e680000000200 */
[----:B------:R-:W1:Y:S04]  /*5320*/  LDSM.16.M88.4 R212, [R183+0x800] ;  /* 0x00080000b7d4783b */ /* 0x000e680000000200 */
[----:B------:R-:W1:Y:S04]  /*5330*/  LDSM.16.M88.4 R208, [R183+0x1000] ;  /* 0x00100000b7d0783b */ /* 0x000e680000000200 */
[----:B------:R-:W1:Y:S01]  /*5340*/  LDSM.16.M88.4 R204, [R183+0x1800] ;  /* 0x00180000b7cc783b */ /* 0x000e620000000200 */
[-C--:B--2---:R-:W-:Y:S03]  /*5350*/  HMMA.16816.F32.BF16 R48, R148, R36.reuse, RZ ;  /* 0x000000249430723c */ /* 0x084fe600000418ff */
[----:B------:R-:W-:Y:S03]  /*5360*/  LDSM.16.M88.4 R64, [R181] ;  /* 0x00000000b540783b */ /* 0x000fe60000000200 */
[C---:B---3--:R-:W-:Y:S01]  /*5370*/  HMMA.16816.F32.BF16 R44, R12.reuse, R36, RZ ;  /* 0x000000240c2c723c */ /* 0x048fe200000418ff */
[----:B------:R-:W2:Y:S04]  /*5380*/  LDSM.16.M88.4 R144, [R182] ;  /* 0x00000000b690783b */ /* 0x000ea80000000200 */
[----:B------:R-:W3:Y:S01]  /*5390*/  LDSM.16.M88.4 R140, [R182+0x2000] ;  /* 0x00200000b68c783b */ /* 0x000ee20000000200 */
[-C--:B------:R-:W-:Y:S03]  /*53a0*/  HMMA.16816.F32.BF16 R40, R12, R38.reuse, RZ ;  /* 0x000000260c28723c */ /* 0x080fe600000418ff */
[----:B------:R-:W3:Y:S03]  /*53b0*/  LDSM.16.M88.4 R60, [R175] ;  /* 0x00000000af3c783b */ /* 0x000ee60000000200 */
[----:B------:R-:W-:Y:S01]  /*53c0*/  HMMA.16816.F32.BF16 R36, R148, R38, RZ ;  /* 0x000000269424723c */ /* 0x000fe200000418ff */
[----:B------:R-:W-:Y:S04]  /*53d0*/  LDSM.16.M88.4 R56, [R174] ;  /* 0x00000000ae38783b */ /* 0x000fe80000000200 */
[----:B------:R-:W0:Y:S01]  /*53e0*/  LDGDEPBAR ;  /* 0x00000000000079af */ /* 0x000e220000000000 */
[C---:B----4-:R-:W-:Y:S06]  /*53f0*/  HMMA.16816.F32.BF16 R32, R12.reuse, R164, RZ ;  /* 0x000000a40c20723c */ /* 0x050fec00000418ff */
[C---:B------:R-:W-:Y:S06]  /*5400*/  HMMA.16816.F32.BF16 R28, R12.reuse, R166, RZ ;  /* 0x000000a60c1c723c */ /* 0x040fec00000418ff */
[C---:B-----5:R-:W-:Y:S06]  /*5410*/  HMMA.16816.F32.BF16 R24, R12.reuse, R156, RZ ;  /* 0x0000009c0c18723c */ /* 0x060fec00000418ff */
[C---:B------:R-:W-:Y:S06]  /*5420*/  HMMA.16816.F32.BF16 R20, R12.reuse, R158, RZ ;  /* 0x0000009e0c14723c */ /* 0x040fec00000418ff */
[C---:B------:R-:W-:Y:S06]  /*5430*/  HMMA.16816.F32.BF16 R16, R12.reuse, R52, RZ ;  /* 0x000000340c10723c */ /* 0x040fec00000418ff */
[----:B------:R-:W-:Y:S06]  /*5440*/  HMMA.16816.F32.BF16 R12, R12, R54, RZ ;  /* 0x000000360c0c723c */ /* 0x000fec00000418ff */
[C---:B------:R-:W-:Y:S06]  /*5450*/  HMMA.16816.F32.BF16 R160, R148.reuse, R156, RZ ;  /* 0x0000009c94a0723c */ /* 0x040fec00000418ff */
[C---:B------:R-:W-:Y:S06]  /*5460*/  HMMA.16816.F32.BF16 R156, R148.reuse, R158, RZ ;  /* 0x0000009e949c723c */ /* 0x040fec00000418ff */
[C---:B------:R-:W-:Y:S06]  /*5470*/  HMMA.16816.F32.BF16 R152, R148.reuse, R52, RZ ;  /* 0x000000349498723c */ /* 0x040fec00000418ff */
[C---:B------:R-:W-:Y:S06]  /*5480*/  HMMA.16816.F32.BF16 R168, R148.reuse, R164, RZ ;  /* 0x000000a494a8723c */ /* 0x040fec00000418ff */
[----:B------:R-:W-:Y:S06]  /*5490*/  HMMA.16816.F32.BF16 R164, R148, R166, RZ ;  /* 0x000000a694a4723c */ /* 0x000fec00000418ff */
[----:B-1----:R-:W-:Y:S06]  /*54a0*/  HMMA.16816.F32.BF16 R48, R216, R4, R48 ;  /* 0x00000004d830723c */ /* 0x002fec0000041830 */
[----:B------:R-:W-:Y:S01]  /*54b0*/  HMMA.16816.F32.BF16 R148, R148, R54, RZ ;  /* 0x000000369494723c */ /* 0x000fe200000418ff */
[----:B------:R-:W-:Y:S05]  /*54c0*/  LDSM.16.M88.4 R52, [R173] ;  /* 0x00000000ad34783b */ /* 0x000fea0000000200 */
[C---:B------:R-:W-:Y:S06]  /*54d0*/  HMMA.16816.F32.BF16 R44, R8.reuse, R4, R44 ;  /* 0x00000004082c723c */ /* 0x040fec000004182c */
[-C--:B------:R-:W-:Y:S06]  /*54e0*/  HMMA.16816.F32.BF16 R40, R8, R6.reuse, R40 ;  /* 0x000000060828723c */ /* 0x080fec0000041828 */
[----:B------:R-:W-:Y:S01]  /*54f0*/  HMMA.16816.F32.BF16 R36, R216, R6, R36 ;  /* 0x00000006d824723c */ /* 0x000fe20000041824 */
[----:B------:R-:W-:Y:S05]  /*5500*/  LDSM.16.M88.4 R4, [R172] ;  /* 0x00000000ac04783b */ /* 0x000fea0000000200 */
[C---:B------:R-:W-:Y:S06]  /*5510*/  HMMA.16816.F32.BF16 R32, R8.reuse, R212, R32 ;  /* 0x000000d40820723c */ /* 0x040fec0000041820 */
[C---:B------:R-:W-:Y:S06]  /*5520*/  HMMA.16816.F32.BF16 R28, R8.reuse, R214, R28 ;  /* 0x000000d6081c723c */ /* 0x040fec000004181c */
[C---:B------:R-:W-:Y:S06]  /*5530*/  HMMA.16816.F32.BF16 R24, R8.reuse, R208, R24 ;  /* 0x000000d00818723c */ /* 0x040fec0000041818 */
[C---:B------:R-:W-:Y:S06]  /*5540*/  HMMA.16816.F32.BF16 R20, R8.reuse, R210, R20 ;  /* 0x000000d20814723c */ /* 0x040fec0000041814 */
[C---:B------:R-:W-:Y:S06]  /*5550*/  HMMA.16816.F32.BF16 R16, R8.reuse, R204, R16 ;  /* 0x000000cc0810723c */ /* 0x040fec0000041810 */
[----:B------:R-:W-:Y:S01]  /*5560*/  HMMA.16816.F32.BF16 R12, R8, R206, R12 ;  /* 0x000000ce080c723c */ /* 0x000fe2000004180c */
[----:B------:R-:W1:Y:S05]  /*5570*/  LDSM.16.M88.4 R8, [R180] ;  /* 0x00000000b408783b */ /* 0x000e6a0000000200 */
[C---:B------:R-:W-:Y:S06]  /*5580*/  HMMA.16816.F32.BF16 R160, R216.reuse, R208, R160 ;  /* 0x000000d0d8a0723c */ /* 0x040fec00000418a0 */
[C---:B------:R-:W-:Y:S06]  /*5590*/  HMMA.16816.F32.BF16 R156, R216.reuse, R210, R156 ;  /* 0x000000d2d89c723c */ /* 0x040fec000004189c */
[C---:B------:R-:W-:Y:S01]  /*55a0*/  HMMA.16816.F32.BF16 R208, R216.reuse, R204, R152 ;  /* 0x000000ccd8d0723c */ /* 0x040fe20000041898 */
[----:B------:R-:W4:Y:S05]  /*55b0*/  LDSM.16.M88.4 R152, [R180+0x2000] ;  /* 0x00200000b498783b */ /* 0x000f2a0000000200 */
[----:B------:R-:W-:Y:S06]  /*55c0*/  HMMA.16816.F32.BF16 R168, R216, R212, R168 ;  /* 0x000000d4d8a8723c */ /* 0x000fec00000418a8 */
[----:B--2---:R-:W-:Y:S06]  /*55d0*/  HMMA.16816.F32.BF16 R48, R144, R64, R48 ;  /* 0x000000409030723c */ /* 0x004fec0000041830 */
[----:B------:R-:W-:Y:S01]  /*55e0*/  HMMA.16816.F32.BF16 R148, R216, R206, R148 ;  /* 0x000000ced894723c */ /* 0x000fe20000041894 */
[----:B------:R-:W2:Y:S05]  /*55f0*/  LDSM.16.M88.4 R204, [R172+0x800] ;  /* 0x00080000accc783b */ /* 0x000eaa0000000200 */
[C---:B---3--:R-:W-:Y:S06]  /*5600*/  HMMA.16816.F32.BF16 R44, R140.reuse, R64, R44 ;  /* 0x000000408c2c723c */ /* 0x048fec000004182c */
[-C--:B------:R-:W-:Y:S06]  /*5610*/  HMMA.16816.F32.BF16 R40, R140, R66.reuse, R40 ;  /* 0x000000428c28723c */ /* 0x080fec0000041828 */
[----:B------:R-:W-:Y:S06]  /*5620*/  HMMA.16816.F32.BF16 R36, R144, R66, R36 ;  /* 0x000000429024723c */ /* 0x000fec0000041824 */
[----:B------:R-:W-:Y:S06]  /*5630*/  HMMA.16816.F32.BF16 R164, R216, R214, R164 ;  /* 0x000000d6d8a4723c */ /* 0x000fec00000418a4 */
[----:B------:R-:W-:Y:S06]  /*5640*/  HMMA.16816.F32.BF16 R168, R144, R60, R168 ;  /* 0x0000003c90a8723c */ /* 0x000fec00000418a8 */
[----:B-1----:R-:W-:Y:S06]  /*5650*/  HMMA.16816.F32.BF16 R48, R8, R4, R48 ;  /* 0x000000040830723c */ /* 0x002fec0000041830 */
[----:B------:R-:W-:Y:S06]  /*5660*/  HMMA.16816.F32.BF16 R32, R140, R60, R32 ;  /* 0x0000003c8c20723c */ /* 0x000fec0000041820 */
[C---:B----4-:R-:W-:Y:S06]  /*5670*/  HMMA.16816.F32.BF16 R44, R152.reuse, R4, R44 ;  /* 0x00000004982c723c */ /* 0x050fec000004182c */
[-C--:B------:R-:W-:Y:S06]  /*5680*/  HMMA.16816.F32.BF16 R40, R152, R6.reuse, R40 ;  /* 0x000000069828723c */ /* 0x080fec0000041828 */
[----:B------:R-:W-:Y:S01]  /*5690*/  HMMA.16816.F32.BF16 R36, R8, R6, R36 ;  /* 0x000000060824723c */ /* 0x000fe20000041824 */
[----:B------:R-:W1:Y:S01]  /*56a0*/  LDSM.16.M88.4 R4, [R172+0x1000] ;  /* 0x00100000ac04783b */ /* 0x000e620000000200 */
[----:B------:R-:W-:-:S02]  /*56b0*/  FSEL R67, R49, -INF , !P2 ;  /* 0xff80000031437808 */ /* 0x000fc40005000000 */
[----:B------:R-:W-:Y:S02]  /*56c0*/  ISETP.GE.AND P2, PT, R2, R198, PT ;  /* 0x000000c60200720c */ /* 0x000fe40003f46270 */
[-C--:B------:R-:W-:Y:S06]  /*56d0*/  HMMA.16816.F32.BF16 R28, R140, R62.reuse, R28 ;  /* 0x0000003e8c1c723c */ /* 0x080fec000004181c */
[----:B------:R-:W-:Y:S01]  /*56e0*/  HMMA.16816.F32.BF16 R164, R144, R62, R164 ;  /* 0x0000003e90a4723c */ /* 0x000fe200000418a4 */
[----:B------:R-:W-:Y:S01]  /*56f0*/  FSEL R218, R45, -INF , !P4 ;  /* 0xff8000002dda7808 */ /* 0x000fe20006000000 */
[----:B------:R-:W-:-:S04]  /*5700*/  VIADD R45, R0, 0x19 ;  /* 0x00000019002d7836 */ /* 0x000fc80000000000 */
[----:B--2---:R-:W-:Y:S01]  /*5710*/  HMMA.16816.F32.BF16 R168, R8, R204, R168 ;  /* 0x000000cc08a8723c */ /* 0x004fe200000418a8 */
[----:B------:R-:W-:-:S05]  /*5720*/  FSEL R42, R42, -INF , !P2 ;  /* 0xff8000002a2a7808 */ /* 0x000fca0005000000 */
[----:B------:R-:W-:Y:S01]  /*5730*/  HMMA.16816.F32.BF16 R160, R144, R56, R160 ;  /* 0x0000003890a0723c */ /* 0x000fe200000418a0 */
[----:B------:R-:W-:-:S05]  /*5740*/  FSEL R214, R38, -INF , !P6 ;  /* 0xff80000026d67808 */ /* 0x000fca0007000000 */
[C---:B------:R-:W-:Y:S06]  /*5750*/  HMMA.16816.F32.BF16 R24, R140.reuse, R56, R24 ;  /* 0x000000388c18723c */ /* 0x040fec0000041818 */
[----:B------:R-:W-:Y:S01]  /*5760*/  HMMA.16816.F32.BF16 R16, R140, R52, R16 ;  /* 0x000000348c10723c */ /* 0x000fe20000041810 */
[----:B------:R-:W-:Y:S01]  /*5770*/  FSEL R57, R48, -INF , !P5 ;  /* 0xff80000030397808 */ /* 0x000fe20006800000 */
[----:B------:R-:W-:Y:S01]  /*5780*/  VIADD R48, R0, 0x9 ;  /* 0x0000000900307836 */ /* 0x000fe20000000000 */
[----:B------:R-:W-:-:S03]  /*5790*/  ISETP.GE.AND P5, PT, R2, R230, PT ;  /* 0x000000e60200720c */ /* 0x000fc60003fa6270 */
[----:B------:R-:W-:Y:S01]  /*57a0*/  HMMA.16816.F32.BF16 R208, R144, R52, R208 ;  /* 0x0000003490d0723c */ /* 0x000fe200000418d0 */
[----:B------:R-:W-:-:S05]  /*57b0*/  ISETP.GE.AND P4, PT, R48, R228, PT ;  /* 0x000000e43000720c */ /* 0x000fca0003f86270 */
[----:B------:R-:W-:Y:S01]  /*57c0*/  HMMA.16816.F32.BF16 R156, R144, R58, R156 ;  /* 0x0000003a909c723c */ /* 0x000fe2000004189c */
[----:B------:R-:W-:Y:S02]  /*57d0*/  FSEL R53, R50, -INF , !P1 ;  /* 0xff80000032357808 */ /* 0x000fe40004800000 */
[-C--:B------:R-:W-:Y:S02]  /*57e0*/  ISETP.GE.AND P1, PT, R0, R228.reuse, PT ;  /* 0x000000e40000720c */ /* 0x080fe40003f26270 */
[----:B------:R-:W-:Y:S01]  /*57f0*/  FSEL R50, R51, -INF , !P0 ;  /* 0xff80000033327808 */ /* 0x000fe20004000000 */
[C---:B------:R-:W-:Y:S01]  /*5800*/  HMMA.16816.F32.BF16 R32, R152.reuse, R204, R32 ;  /* 0x000000cc9820723c */ /* 0x040fe20000041820 */
[----:B------:R-:W-:Y:S01]  /*5810*/  ISETP.GE.AND P0, PT, R2, R228, PT ;  /* 0x000000e40200720c */ /* 0x000fe20003f06270 */
[----:B------:R-:W-:Y:S01]  /*5820*/  VIADD R2, R0, 0x10 ;  /* 0x0000001000027836 */ /* 0x000fe20000000000 */
[----:B------:R-:W-:Y:S02]  /*5830*/  FSEL R219, R44, -INF , !P1 ;  /* 0xff8000002cdb7808 */ /* 0x000fe40004800000 */
[----:B------:R-:W-:Y:S01]  /*5840*/  ISETP.GE.AND P1, PT, R0, R198, PT ;  /* 0x000000c60000720c */ /* 0x000fe20003f26270 */
[----:B------:R-:W-:Y:S01]  /*5850*/  HMMA.16816.F32.BF16 R28, R152, R206, R28 ;  /* 0x000000ce981c723c */ /* 0x000fe2000004181c */
[----:B------:R-:W-:-:S02]  /*5860*/  FSEL R52, R41, -INF , !P4 ;  /* 0xff80000029347808 */ /* 0x000fc40006000000 */
[----:B------:R-:W-:Y:S02]  /*5870*/  FSEL R49, R46, -INF , !P1 ;  /* 0xff8000002e317808 */ /* 0x000fe40004800000 */
[CC--:B------:R-:W-:Y:S01]  /*5880*/  ISETP.GE.AND P4, PT, R48.reuse, R229.reuse, PT ;  /* 0x000000e53000720c */ /* 0x0c0fe20003f86270 */
[----:B------:R-:W-:Y:S01]  /*5890*/  HMMA.16816.F32.BF16 R20, R140, R58, R20 ;  /* 0x0000003a8c14723c */ /* 0x000fe20000041814 */
[----:B------:R-:W-:Y:S02]  /*58a0*/  ISETP.GE.AND P1, PT, R48, R198, PT ;  /* 0x000000c63000720c */ /* 0x000fe40003f26270 */
[----:B------:R-:W-:Y:S02]  /*58b0*/  FSEL R41, R36, -INF , !P5 ;  /* 0xff80000024297808 */ /* 0x000fe40006800000 */
[----:B------:R-:W-:Y:S01]  /*58c0*/  ISETP.GE.AND P5, PT, R2, R229, PT ;  /* 0x000000e50200720c */ /* 0x000fe20003fa6270 */
[----:B------:R-:W-:Y:S01]  /*58d0*/  HMMA.16816.F32.BF16 R164, R8, R206, R164 ;  /* 0x000000ce08a4723c */ /* 0x000fe200000418a4 */
[----:B------:R-:W-:-:S02]  /*58e0*/  FSEL R58, R40, -INF , !P0 ;  /* 0xff800000283a7808 */ /* 0x000fc40004000000 */
[-C--:B------:R-:W-:Y:S02]  /*58f0*/  ISETP.GE.AND P0, PT, R48, R230.reuse, PT ;  /* 0x000000e63000720c */ /* 0x080fe40003f06270 */
[----:B------:R-:W-:Y:S01]  /*5900*/  FSEL R48, R47, -INF , !P3 ;  /* 0xff8000002f307808 */ /* 0x000fe20005800000 */
[C---:B-1----:R-:W-:Y:S01]  /*5910*/  HMMA.16816.F32.BF16 R160, R8.reuse, R4, R160 ;  /* 0x0000000408a0723c */ /* 0x042fe200000418a0 */
[----:B------:R-:W-:Y:S02]  /*5920*/  FSEL R44, R37, -INF , !P0 ;  /* 0xff800000252c7808 */ /* 0x000fe40004000000 */
[C---:B------:R-:W-:Y:S02]  /*5930*/  ISETP.GE.AND P3, PT, R2.reuse, R230, PT ;  /* 0x000000e60200720c */ /* 0x040fe40003f66270 */
[C---:B------:R-:W-:Y:S01]  /*5940*/  ISETP.GE.AND P0, PT, R2.reuse, R228, PT ;  /* 0x000000e40200720c */ /* 0x040fe20003f06270 */
[----:B------:R-:W-:Y:S01]  /*5950*/  HMMA.16816.F32.BF16 R156, R8, R6, R156 ;  /* 0x00000006089c723c */ /* 0x000fe2000004189c */
[----:B------:R-:W-:Y:S01]  /*5960*/  ISETP.GE.AND P2, PT, R2, R198, PT ;  /* 0x000000c60200720c */ /* 0x000fe20003f46270 */
[----:B------:R-:W-:Y:S01]  /*5970*/  VIADD R2, R0, 0x11 ;  /* 0x0000001100027836 */ /* 0x000fe20000000000 */
[----:B------:R-:W-:-:S02]  /*5980*/  FSEL R40, R39, -INF , !P4 ;  /* 0xff80000027287808 */ /* 0x000fc40006000000 */
[----:B------:R-:W1:Y:S01]  /*5990*/  LDSM.16.M88.4 R36, [R172+0x1800] ;  /* 0x00180000ac24783b */ /* 0x000e620000000200 */
[----:B------:R-:W-:Y:S01]  /*59a0*/  FSEL R231, R43, -INF , !P1 ;  /* 0xff8000002be77808 */ /* 0x000fe20004800000 */
[----:B------:R-:W-:Y:S01]  /*59b0*/  HMMA.16816.F32.BF16 R148, R144, R54, R148 ;  /* 0x000000369094723c */ /* 0x000fe20000041894 */
[----:B------:R-:W-:Y:S01]  /*59c0*/  FSEL R51, R168, -INF , !P3 ;  /* 0xff800000a8337808 */ /* 0x000fe20005800000 */
[----:B------:R-:W-:-:S04]  /*59d0*/  DEPBAR.LE SB0, 0x0 ;  /* 0x000080000000791a */ /* 0x000fc80000000000 */
[C---:B------:R-:W-:Y:S01]  /*59e0*/  ISETP.GE.AND P6, PT, R2.reuse, R230, PT ;  /* 0x000000e60200720c */ /* 0x040fe20003fc6270 */
[----:B------:R-:W-:Y:S01]  /*59f0*/  HMMA.16816.F32.BF16 R12, R140, R54, R12 ;  /* 0x000000368c0c723c */ /* 0x000fe2000004180c */
[C---:B------:R-:W-:Y:S02]  /*5a00*/  ISETP.GE.AND P1, PT, R2.reuse, R229, PT ;  /* 0x000000e50200720c */ /* 0x040fe40003f26270 */
[C---:B------:R-:W-:Y:S02]  /*5a10*/  ISETP.GE.AND P4, PT, R2.reuse, R228, PT ;  /* 0x000000e40200720c */ /* 0x040fe40003f86270 */
[----:B------:R-:W-:Y:S01]  /*5a20*/  ISETP.GE.AND P3, PT, R2, R198, PT ;  /* 0x000000c60200720c */ /* 0x000fe20003f66270 */
[----:B------:R-:W-:Y:S01]  /*5a30*/  VIADD R2, R0, 0x18 ;  /* 0x0000001800027836 */ /* 0x000fe20000000000 */
[----:B------:R-:W-:Y:S01]  /*5a40*/  FSEL R171, R171, -INF , !P1 ;  /* 0xff800000abab7808 */ /* 0x000fe20004800000 */
[----:B------:R-:W-:Y:S01]  /*5a50*/  HMMA.16816.F32.BF16 R24, R152, R4, R24 ;  /* 0x000000049818723c */ /* 0x000fe20000041818 */
[----:B------:R-:W-:-:S02]  /*5a60*/  FSEL R43, R169, -INF , !P6 ;  /* 0xff800000a92b7808 */ /* 0x000fc40007000000 */
[----:B------:R-:W-:Y:S02]  /*5a70*/  ISETP.GE.AND P1, PT, R2, R228, PT ;  /* 0x000000e40200720c */ /* 0x000fe40003f26270 */
[----:B------:R-:W-:Y:S01]  /*5a80*/  FSEL R170, R170, -INF , !P5 ;  /* 0xff800000aaaa7808 */ /* 0x000fe20006800000 */
[----:B------:R-:W-:Y:S01]  /*5a90*/  HMMA.16816.F32.BF16 R20, R152, R6, R20 ;  /* 0x000000069814723c */ /* 0x000fe20000041814 */
[----:B------:R-:W-:Y:S01]  /*5aa0*/  FSEL R60, R32, -INF , !P0 ;  /* 0xff800000203c7808 */ /* 0x000fe20004000000 */
[----:B------:R-:W-:Y:S01]  /*5ab0*/  VIADD R4, R0, 0x28 ;  /* 0x0000002800047836 */ /* 0x000fe20000000000 */
[C---:B------:R-:W-:Y:S02]  /*5ac0*/  ISETP.GE.AND P5, PT, R2.reuse, R230, PT ;  /* 0x000000e60200720c */ /* 0x040fe40003fa6270 */
[C---:B------:R-:W-:Y:S02]  /*5ad0*/  ISETP.GE.AND P6, PT, R2.reuse, R229, PT ;  /* 0x000000e50200720c */ /* 0x040fe40003fc6270 */
[----:B------:R-:W-:Y:S01]  /*5ae0*/  ISETP.GE.AND P0, PT, R2, R198, PT ;  /* 0x000000c60200720c */ /* 0x000fe20003f06270 */
[----:B------:R-:W-:Y:S01]  /*5af0*/  VIADD R2, R0, 0x20 ;  /* 0x0000002000027836 */ /* 0x000fe20000000000 */
[----:B------:R-:W-:Y:S01]  /*5b00*/  FSEL R66, R28, -INF , !P1 ;  /* 0xff8000001c427808 */ /* 0x000fe20004800000 */
[----:B------:R-:W-:Y:S01]  /*5b10*/  VIADD R6, R0, 0x30 ;  /* 0x0000003000067836 */ /* 0x000fe20000000000 */
[----:B------:R-:W-:-:S02]  /*5b20*/  FSEL R65, R33, -INF , !P4 ;  /* 0xff80000021417808 */ /* 0x000fc40006000000 */
[C---:B------:R-:W-:Y:S02]  /*5b30*/  ISETP.GE.AND P1, PT, R45.reuse, R230, PT ;  /* 0x000000e62d00720c */ /* 0x040fe40003f26270 */
[----:B------:R-:W-:Y:S02]  /*5b40*/  ISETP.GE.AND P4, PT, R45, R228, PT ;  /* 0x000000e42d00720c */ /* 0x000fe40003f86270 */
[----:B------:R-:W-:Y:S01]  /*5b50*/  FSEL R144, R35, -INF , !P3 ;  /* 0xff80000023907808 */ /* 0x000fe20005800000 */
[C---:B-1----:R-:W-:Y:S01]  /*5b60*/  HMMA.16816.F32.BF16 R208, R8.reuse, R36, R208 ;  /* 0x0000002408d0723c */ /* 0x042fe200000418d0 */
[----:B------:R-:W-:Y:S02]  /*5b70*/  FSEL R56, R164, -INF , !P5 ;  /* 0xff800000a4387808 */ /* 0x000fe40006800000 */
[----:B------:R-:W-:Y:S02]  /*5b80*/  FSEL R61, R165, -INF , !P1 ;  /* 0xff800000a53d7808 */ /* 0x000fe40004800000 */
[----:B------:R-:W-:Y:S01]  /*5b90*/  FSEL R146, R30, -INF , !P0 ;  /* 0xff8000001e927808 */ /* 0x000fe20004000000 */
[----:B------:R-:W-:Y:S01]  /*5ba0*/  HMMA.16816.F32.BF16 R148, R8, R38, R148 ;  /* 0x000000260894723c */ /* 0x000fe20000041894 */
[----:B------:R-:W-:-:S02]  /*5bb0*/  FSEL R142, R29, -INF , !P4 ;  /* 0xff8000001d8e7808 */ /* 0x000fc40006000000 */
[----:B------:R-:W-:Y:S02]  /*5bc0*/  FSEL R145, R34, -INF , !P2 ;  /* 0xff80000022917808 */ /* 0x000fe40005000000 */
[C---:B------:R-:W-:Y:S01]  /*5bd0*/  ISETP.GE.AND P5, PT, R2.reuse, R230, PT ;  /* 0x000000e60200720c */ /* 0x040fe20003fa6270 */
[C---:B------:R-:W-:Y:S01]  /*5be0*/  HMMA.16816.F32.BF16 R16, R152.reuse, R36, R16 ;  /* 0x000000249810723c */ /* 0x040fe20000041810 */
[CC--:B------:R-:W-:Y:S02]  /*5bf0*/  ISETP.GE.AND P3, PT, R2.reuse, R229.reuse, PT ;  /* 0x000000e50200720c */ /* 0x0c0fe40003f66270 */
[C---:B------:R-:W-:Y:S02]  /*5c00*/  ISETP.GE.AND P1, PT, R2.reuse, R228, PT ;  /* 0x000000e40200720c */ /* 0x040fe40003f26270 */
[-C--:B------:R-:W-:Y:S01]  /*5c10*/  ISETP.GE.AND P0, PT, R2, R198.reuse, PT ;  /* 0x000000c60200720c */ /* 0x080fe20003f06270 */
[----:B------:R-:W-:Y:S01]  /*5c20*/  VIADD R2, R0, 0x21 ;  /* 0x0000002100027836 */ /* 0x000fe20000000000 */
[C---:B------:R-:W-:Y:S01]  /*5c30*/  ISETP.GE.AND P4, PT, R45.reuse, R229, PT ;  /* 0x000000e52d00720c */ /* 0x040fe20003f86270 */
[----:B------:R-:W-:Y:S01]  /*5c40*/  HMMA.16816.F32.BF16 R12, R152, R38, R12 ;  /* 0x00000026980c723c */ /* 0x000fe2000004180c */
[----:B------:R-:W-:Y:S01]  /*5c50*/  BAR.SYNC.DEFER_BLOCKING 0x0 ;  /* 0x0000000000007b1d */ /* 0x000fe20000010000 */
[----:B------:R-:W-:-:S02]  /*5c60*/  ISETP.GE.AND P2, PT, R45, R198, PT ;  /* 0x000000c62d00720c */ /* 0x000fc40003f46270 */
[----:B------:R-:W-:Y:S02]  /*5c70*/  FMNMX.FTZ R5, R136, R57, !PT ;  /* 0x0000003988057209 */ /* 0x000fe40007810000 */
[----:B------:R-:W-:Y:S02]  /*5c80*/  FSEL R213, R31, -INF , !P2 ;  /* 0xff8000001fd57808 */ /* 0x000fe40005000000 */
[----:B------:R-:W-:Y:S02]  /*5c90*/  FSEL R167, R167, -INF , !P4 ;  /* 0xff800000a7a77808 */ /* 0x000fe40006000000 */
[----:B------:R-:W-:Y:S02]  /*5ca0*/  FMNMX.FTZ R5, R67, R5, !PT ;  /* 0x0000000543057209 */ /* 0x000fe40007810000 */
[C---:B------:R-:W-:Y:S02]  /*5cb0*/  ISETP.GE.AND P4, PT, R2.reuse, R230, PT ;  /* 0x000000e60200720c */ /* 0x040fe40003f86270 */
[----:B------:R-:W-:-:S02]  /*5cc0*/  ISETP.GE.AND P2, PT, R2, R229, PT ;  /* 0x000000e50200720c */ /* 0x000fc40003f46270 */
[----:B------:R-:W-:Y:S02]  /*5cd0*/  FMNMX.FTZ R5, R41, R5, !PT ;  /* 0x0000000529057209 */ /* 0x000fe40007810000 */
[----:B------:R-:W-:Y:S02]  /*5ce0*/  FSEL R169, R166, -INF , !P6 ;  /* 0xff800000a6a97808 */ /* 0x000fe40007000000 */
[----:B------:R-:W-:Y:S02]  /*5cf0*/  FSEL R212, R160, -INF , !P5 ;  /* 0xff800000a0d47808 */ /* 0x000fe40006800000 */
[----:B------:R-:W-:Y:S02]  /*5d00*/  FSEL R205, R161, -INF , !P4 ;  /* 0xff800000a1cd7808 */ /* 0x000fe40006000000 */
[----:B------:R-:W-:Y:S02]  /*5d10*/  FSEL R163, R163, -INF , !P2 ;  /* 0xff800000a3a37808 */ /* 0x000fe40005000000 */
[----:B------:R-:W-:-:S02]  /*5d20*/  ISETP.GE.AND P6, PT, R2, R228, PT ;  /* 0x000000e40200720c */ /* 0x000fc40003fc6270 */
[----:B------:R-:W-:Y:S01]  /*5d30*/  ISETP.GE.AND P5, PT, R2, R198, PT ;  /* 0x000000c60200720c */ /* 0x000fe20003fa6270 */
[----:B------:R-:W-:Y:S01]  /*5d40*/  VIADD R2, R0, 0x29 ;  /* 0x0000002900027836 */ /* 0x000fe20000000000 */
[C---:B------:R-:W-:Y:S02]  /*5d50*/  ISETP.GE.AND P4, PT, R4.reuse, R230, PT ;  /* 0x000000e60400720c */ /* 0x040fe40003f86270 */
[----:B------:R-:W-:Y:S02]  /*5d60*/  ISETP.GE.AND P2, PT, R4, R229, PT ;  /* 0x000000e50400720c */ /* 0x000fe40003f46270 */
[----:B------:R-:W-:Y:S02]  /*5d70*/  FMNMX.FTZ R5, R44, R5, !PT ;  /* 0x000000052c057209 */ /* 0x000fe40007810000 */
[----:B------:R-:W-:Y:S02]  /*5d80*/  FSEL R168, R156, -INF , !P4 ;  /* 0xff8000009ca87808 */ /* 0x000fe40006000000 */
[----:B------:R-:W-:-:S02]  /*5d90*/  FSEL R158, R158, -INF , !P2 ;  /* 0xff8000009e9e7808 */ /* 0x000fc40005000000 */
[----:B------:R-:W-:Y:S02]  /*5da0*/  FSEL R162, R162, -INF , !P3 ;  /* 0xff800000a2a27808 */ /* 0x000fe40005800000 */
[C---:B------:R-:W-:Y:S02]  /*5db0*/  ISETP.GE.AND P4, PT, R4.reuse, R228, PT ;  /* 0x000000e40400720c */ /* 0x040fe40003f86270 */
[----:B------:R-:W-:Y:S02]  /*5dc0*/  ISETP.GE.AND P2, PT, R4, R198, PT ;  /* 0x000000c60400720c */ /* 0x000fe40003f46270 */
[----:B------:R-:W-:Y:S02]  /*5dd0*/  ISETP.GE.AND P3, PT, R2, R230, PT ;  /* 0x000000e60200720c */ /* 0x000fe40003f66270 */
[----:B------:R-:W-:Y:S01]  /*5de0*/  FMNMX.FTZ R4, R51, R5, !PT ;  /* 0x0000000533047209 */ /* 0x000fe20007810000 */
[----:B------:R-:W-:Y:S01]  /*5df0*/  VIADD R5, R0, 0x31 ;  /* 0x0000003100057836 */ /* 0x000fe20000000000 */
[----:B------:R-:W-:-:S02]  /*5e00*/  FSEL R164, R157, -INF , !P3 ;  /* 0xff8000009da47808 */ /* 0x000fc40005800000 */
[----:B------:R-:W-:Y:S02]  /*5e10*/  FMNMX.FTZ R4, R43, R4, !PT ;  /* 0x000000042b047209 */ /* 0x000fe40007810000 */
[----:B------:R-:W-:Y:S02]  /*5e20*/  ISETP.GE.AND P3, PT, R2, R229, PT ;  /* 0x000000e50200720c */ /* 0x000fe40003f66270 */
[----:B------:R-:W-:Y:S01]  /*5e30*/  FMNMX.FTZ R7, R56, R4, !PT ;  /* 0x0000000438077209 */ /* 0x000fe20007810000 */
[----:B------:R-:W-:Y:S01]  /*5e40*/  VIADD R4, R0, 0x38 ;  /* 0x0000003800047836 */ /* 0x000fe20000000000 */
[----:B------:R-:W-:Y:S02]  /*5e50*/  FSEL R159, R159, -INF , !P3 ;  /* 0xff8000009f9f7808 */ /* 0x000fe40005800000 */
[----:B------:R-:W-:Y:S02]  /*5e60*/  FSEL R166, R24, -INF , !P1 ;  /* 0xff80000018a67808 */ /* 0x000fe40004800000 */
[----:B------:R-:W-:-:S02]  /*5e70*/  ISETP.GE.AND P3, PT, R2, R228, PT ;  /* 0x000000e40200720c */ /* 0x000fc40003f66270 */
[----:B------:R-:W-:Y:S01]  /*5e80*/  ISETP.GE.AND P1, PT, R2, R198, PT ;  /* 0x000000c60200720c */ /* 0x000fe20003f26270 */
[----:B------:R-:W-:Y:S01]  /*5e90*/  VIADD R2, R0, 0x39 ;  /* 0x0000003900027836 */ /* 0x000fe20000000000 */
[----:B------:R-:W-:Y:S02]  /*5ea0*/  FMNMX.FTZ R0, R61, R7, !PT ;  /* 0x000000073d007209 */ /* 0x000fe40007810000 */
[----:B------:R-:W-:Y:S02]  /*5eb0*/  FSEL R165, R25, -INF , !P6 ;  /* 0xff80000019a57808 */ /* 0x000fe40007000000 */
[----:B------:R-:W-:Y:S02]  /*5ec0*/  FMNMX.FTZ R0, R212, R0, !PT ;  /* 0x00000000d4007209 */ /* 0x000fe40007810000 */
[----:B------:R-:W-:Y:S02]  /*5ed0*/  FSEL R156, R26, -INF , !P0 ;  /* 0xff8000001a9c7808 */ /* 0x000fe40004000000 */
[----:B------:R-:W-:-:S02]  /*5ee0*/  FMNMX.FTZ R0, R205, R0, !PT ;  /* 0x00000000cd007209 */ /* 0x000fc40007810000 */
[-C--:B------:R-:W-:Y:S02]  /*5ef0*/  ISETP.GE.AND P6, PT, R6, R230.reuse, PT ;  /* 0x000000e60600720c */ /* 0x080fe40003fc6270 */
[----:B------:R-:W-:Y:S02]  /*5f00*/  ISETP.GE.AND P0, PT, R2, R230, PT ;  /* 0x000000e60200720c */ /* 0x000fe40003f06270 */
[----:B------:R-:W-:Y:S02]  /*5f10*/  FMNMX.FTZ R0, R168, R0, !PT ;  /* 0x00000000a8007209 */ /* 0x000fe40007810000 */
[----:B------:R-:W-:Y:S02]  /*5f20*/  FSEL R161, R20, -INF , !P4 ;  /* 0xff80000014a17808 */ /* 0x000fe40006000000 */
[----:B------:R-:W-:Y:S02]  /*5f30*/  ISETP.GE.AND P4, PT, R5, R230, PT ;  /* 0x000000e60500720c */ /* 0x000fe40003f86270 */
[----:B------:R-:W-:-:S02]  /*5f40*/  FSEL R208, R208, -INF , !P6 ;  /* 0xff800000d0d07808 */ /* 0x000fc40007000000 */
[----:B------:R-:W-:Y:S02]  /*5f50*/  FMNMX.FTZ R0, R164, R0, !PT ;  /* 0x00000000a4007209 */ /* 0x000fe40007810000 */
[----:B------:R-:W-:Y:S02]  /*5f60*/  FSEL R149, R149, -INF , !P0 ;  /* 0xff80000095957808 */ /* 0x000fe40004000000 */
[----:B------:R-:W-:Y:S02]  /*5f70*/  ISETP.NE.AND P0, PT, R132, 0x2, PT ;  /* 0x000000028400780c */ /* 0x000fe40003f05270 */
[----:B------:R-:W-:Y:S02]  /*5f80*/  FSEL R157, R21, -INF , !P3 ;  /* 0xff800000159d7808 */ /* 0x000fe40005800000 */
[----:B------:R-:W-:Y:S02]  /*5f90*/  ISETP.GE.AND P3, PT, R4, R230, PT ;  /* 0x000000e60400720c */ /* 0x000fe40003f66270 */
[----:B------:R-:W-:-:S02]  /*5fa0*/  FSEL R209, R209, -INF , !P4 ;  /* 0xff800000d1d17808 */ /* 0x000fc40006000000 */
[----:B------:R-:W-:Y:S02]  /*5fb0*/  FMNMX.FTZ R0, R208, R0, !PT ;  /* 0x00000000d0007209 */ /* 0x000fe40007810000 */
[----:B------:R-:W-:Y:S02]  /*5fc0*/  FSEL R148, R148, -INF , !P3 ;  /* 0xff80000094947808 */ /* 0x000fe40005800000 */
[----:B------:R-:W-:Y:S02]  /*5fd0*/  FMNMX.FTZ R0, R209, R0, !PT ;  /* 0x00000000d1007209 */ /* 0x000fe40007810000 */
[----:B------:R-:W-:Y:S02]  /*5fe0*/  FSEL R160, R27, -INF , !P5 ;  /* 0xff8000001ba07808 */ /* 0x000fe40006800000 */
[----:B------:R-:W-:Y:S02]  /*5ff0*/  FMNMX.FTZ R0, R148, R0, !PT ;  /* 0x0000000094007209 */ /* 0x000fe40007810000 */
[----:B------:R-:W-:-:S02]  /*6000*/  ISETP.GE.AND P6, PT, R6, R229, PT ;  /* 0x000000e50600720c */ /* 0x000fc40003fc6270 */
[-C--:B------:R-:W-:Y:S02]  /*6010*/  ISETP.GE.AND P5, PT, R5, R229.reuse, PT ;  /* 0x000000e50500720c */ /* 0x080fe40003fa6270 */
[-C--:B------:R-:W-:Y:S02]  /*6020*/  ISETP.GE.AND P4, PT, R4, R229.reuse, PT ;  /* 0x000000e50400720c */ /* 0x080fe40003f86270 */
[----:B------:R-:W-:Y:S02]  /*6030*/  ISETP.GE.AND P3, PT, R2, R229, PT ;  /* 0x000000e50200720c */ /* 0x000fe40003f66270 */
[----:B------:R-:W-:Y:S02]  /*6040*/  FMNMX.FTZ R9, R135, R53, !PT ;  /* 0x0000003587097209 */ /* 0x000fe40007810000 */
[----:B------:R-:W-:Y:S01]  /*6050*/  FMNMX.FTZ R8, R149, R0, !PT ;  /* 0x0000000095087209 */ /* 0x000fe20007810000 */
[----:B------:R-:W-:Y:S08]  /*6060*/  @!P0 BRA `(.L_x_731) ;  /* 0x0000000000608947 */ /* 0x000ff00003800000 */
[----:B------:R-:W-:-:S04]  /*6070*/  VIADD R7, R132, 0xfffffffd ;  /* 0xfffffffd84077836 */ /* 0x000fc80000000000 */
[----:B------:R-:W-:Y:S01]  /*6080*/  IMAD.WIDE.U32 R10, R7, UR10, RZ ;  /* 0x0000000a070a7c25 */ /* 0x000fe2000f8e00ff */
[----:B------:R-:W-:-:S05]  /*6090*/  SHF.R.S32.HI R0, RZ, 0x1f, R7 ;  /* 0x0000001fff007819 */ /* 0x000fca0000011407 */
[----:B------:R-:W-:-:S04]  /*60a0*/  IMAD R0, R0, UR10, RZ ;  /* 0x0000000a00007c24 */ /* 0x000fc8000f8e02ff */
[----:B------:R-:W-:Y:S01]  /*60b0*/  IMAD R0, R7, UR11, R0 ;  /* 0x0000000b07007c24 */ /* 0x000fe2000f8e0200 */
[----:B------:R-:W-:-:S03]  /*60c0*/  LEA R7, P0, R10, R188, 0x6 ;  /* 0x000000bc0a077211 */ /* 0x000fc600078030ff */
[----:B------:R-:W-:-:S05]  /*60d0*/  IMAD.IADD R0, R11, 0x1, R0 ;  /* 0x000000010b007824 */ /* 0x000fca00078e0200 */
[----:B------:R-:W-:Y:S02]  /*60e0*/  LEA.HI.X R0, R10, R191, R0, 0x6, P0 ;  /* 0x000000bf0a007211 */ /* 0x000fe400000f3400 */
        /* <DEDUP_REMOVED lines=16> */
.L_x_731:
[----:B------:R-:W-:Y:S01]  /*61f0*/  FMNMX.FTZ R9, R50, R9, !PT ;  /* 0x0000000932097209 */ /* 0x000fe20007810000 */
[----:B------:R-:W2:Y:S01]  /*6200*/  SHFL.BFLY PT, R7, R8, 0x2, 0x1f ;  /* 0x0c401f0008077f89 */ /* 0x000ea200000e0000 */
[----:B------:R-:W-:Y:S01]  /*6210*/  FSEL R210, R210, -INF , !P6 ;  /* 0xff800000d2d27808 */ /* 0x000fe20007000000 */
[----:B-1----:R-:W-:Y:S01]  /*6220*/  IMAD.SHL.U32 R20, R195, 0x2, RZ ;  /* 0x00000002c3147824 */ /* 0x002fe200078e00ff */
[C---:B------:R-:W-:Y:S01]  /*6230*/  ISETP.GE.AND P0, PT, R6.reuse, R228, PT ;  /* 0x000000e40600720c */ /* 0x040fe20003f06270 */
[----:B------:R-:W-:Y:S01]  /*6240*/  IMAD R147, R203, -0x326172a9, RZ ;  /* 0xcd9e8d57cb937824 */ /* 0x000fe200078e02ff */
[----:B------:R-:W-:Y:S01]  /*6250*/  ISETP.GE.AND P6, PT, R6, R198, PT ;  /* 0x000000c60600720c */ /* 0x000fe20003fc6270 */
[----:B------:R-:W-:Y:S01]  /*6260*/  IMAD.WIDE.U32 R236, R139, -0x326172a9, RZ ;  /* 0xcd9e8d578bec7825 */ /* 0x000fe200078e00ff */
[----:B------:R-:W-:Y:S02]  /*6270*/  FMNMX.FTZ R6, R214, R9, !PT ;  /* 0x00000009d6067209 */ /* 0x000fe40007810000 */
[----:B------:R-:W-:-:S02]  /*6280*/  FSEL R211, R211, -INF , !P5 ;  /* 0xff800000d3d37808 */ /* 0x000fc40006800000 */
[----:B------:R-:W-:Y:S02]  /*6290*/  FMNMX.FTZ R6, R40, R6, !PT ;  /* 0x0000000628067209 */ /* 0x000fe40007810000 */
[----:B------:R-:W-:Y:S02]  /*62a0*/  FSEL R0, R150, -INF , !P4 ;  /* 0xff80000096007808 */ /* 0x000fe40006000000 */
[----:B------:R-:W-:Y:S02]  /*62b0*/  FMNMX.FTZ R6, R170, R6, !PT ;  /* 0x00000006aa067209 */ /* 0x000fe40007810000 */
[C---:B------:R-:W-:Y:S02]  /*62c0*/  ISETP.GE.AND P5, PT, R5.reuse, R228, PT ;  /* 0x000000e40500720c */ /* 0x040fe40003fa6270 */
        /* <DEDUP_REMOVED lines=13> */
[----:B------:R-:W-:-:S02]  /*63a0*/  FSEL R151, R151, -INF , !P3 ;  /* 0xff80000097977808 */ /* 0x000fc40005800000 */
[----:B------:R-:W-:Y:S02]  /*63b0*/  FSEL R141, R17, -INF , !P5 ;  /* 0xff800000118d7808 */ /* 0x000fe40006800000 */
[C---:B------:R-:W-:Y:S02]  /*63c0*/  ISETP.GE.AND P3, PT, R4.reuse, R228, PT ;  /* 0x000000e40400720c */ /* 0x040fe40003f66270 */
[----:B------:R-:W-:Y:S02]  /*63d0*/  ISETP.GE.AND P5, PT, R4, R198, PT ;  /* 0x000000c60400720c */ /* 0x000fe40003fa6270 */
[----:B------:R-:W-:Y:S02]  /*63e0*/  FMNMX.FTZ R6, R159, R6, !PT ;  /* 0x000000069f067209 */ /* 0x000fe40007810000 */
[----:B--2---:R-:W-:Y:S02]  /*63f0*/  FMNMX.FTZ R4, R8, R7, !PT ;  /* 0x0000000708047209 */ /* 0x004fe40007810000 */
        /* <DEDUP_REMOVED lines=11> */
[----:B------:R-:W-:Y:S02]  /*64b0*/  FSEL R143, R16, -INF , !P0 ;  /* 0xff800000108f7808 */ /* 0x000fe40004000000 */
[----:B------:R-:W-:-:S02]  /*64c0*/  FSEL R140, R12, -INF , !P3 ;  /* 0xff8000000c8c7808 */ /* 0x000fc40005800000 */
[----:B------:R-:W-:Y:S02]  /*64d0*/  FMNMX.FTZ R6, R151, R6, !PT ;  /* 0x0000000697067209 */ /* 0x000fe40007810000 */
[C---:B------:R-:W-:Y:S02]  /*64e0*/  ISETP.GE.AND P0, PT, R2.reuse, R228, PT ;  /* 0x000000e40200720c */ /* 0x040fe40003f06270 */
[----:B------:R-:W-:Y:S01]  /*64f0*/  ISETP.GE.AND P3, PT, R2, R198, PT ;  /* 0x000000c60200720c */ /* 0x000fe20003f66270 */
[----:B------:R-:W-:Y:S01]  /*6500*/  SHFL.BFLY PT, R31, R6, 0x2, 0x1f ;  /* 0x0c401f00061f7f89 */ /* 0x000fe200000e0000 */
[----:B------:R-:W-:Y:S02]  /*6510*/  FMNMX.FTZ R30, R161, R30, !PT ;  /* 0x0000001ea11e7209 */ /* 0x000fe40007810000 */
[----:B------:R-:W-:Y:S01]  /*6520*/  FMNMX.FTZ R7, R145, R7, !PT ;  /* 0x0000000791077209 */ /* 0x000fe20007810000 */
[----:B------:R-:W1:Y:S01]  /*6530*/  SHFL.BFLY PT, R2, R4, 0x1, 0x1f ;  /* 0x0c201f0004027f89 */ /* 0x000e6200000e0000 */
[----:B------:R-:W-:Y:S01]  /*6540*/  LOP3.LUT R16, R233, UR33, R20, 0x96, !PT ;  /* 0x00000021e9107c12 */ /* 0x000fe2000f8e9614 */
[----:B------:R-:W-:Y:S01]  /*6550*/  VIADD R20, R20, 0x1 ;  /* 0x0000000114147836 */ /* 0x000fe20000000000 */
[----:B------:R-:W-:-:S02]  /*6560*/  FMNMX.FTZ R30, R157, R30, !PT ;  /* 0x0000001e9d1e7209 */ /* 0x000fc40007810000 */
[----:B------:R-:W-:Y:S01]  /*6570*/  FMNMX.FTZ R7, R144, R7, !PT ;  /* 0x0000000790077209 */ /* 0x000fe20007810000 */
[----:B------:R-:W-:Y:S01]  /*6580*/  IMAD.WIDE.U32 R16, R16, -0x326172a9, RZ ;  /* 0xcd9e8d5710107825 */ /* 0x000fe200078e00ff */
[----:B------:R-:W-:Y:S02]  /*6590*/  FMNMX.FTZ R30, R143, R30, !PT ;  /* 0x0000001e8f1e7209 */ /* 0x000fe40007810000 */
[----:B------:R-:W-:Y:S02]  /*65a0*/  FMNMX.FTZ R7, R146, R7, !PT ;  /* 0x0000000792077209 */ /* 0x000fe40007810000 */
[----:B------:R-:W-:Y:S02]  /*65b0*/  FMNMX.FTZ R30, R141, R30, !PT ;  /* 0x0000001e8d1e7209 */ /* 0x000fe40007810000 */
[----:B------:R-:W-:Y:S02]  /*65c0*/  FMNMX.FTZ R7, R213, R7, !PT ;  /* 0x00000007d5077209 */ /* 0x000fe40007810000 */
[----:B------:R-:W-:-:S02]  /*65d0*/  LOP3.LUT R8, R17, UR27, R147, 0x96, !PT ;  /* 0x0000001b11087c12 */ /* 0x000fc4000f8e9693 */
[----:B------:R-:W-:Y:S02]  /*65e0*/  LOP3.LUT R10, R225, UR25, R16, 0x96, !PT ;  /* 0x00000019e10a7c12 */ /* 0x000fe4000f8e9610 */
[----:B------:R-:W-:Y:S01]  /*65f0*/  FSEL R64, R13, -INF , !P0 ;  /* 0xff8000000d407808 */ /* 0x000fe20004000000 */
[----:B------:R-:W-:Y:S01]  /*6600*/  IMAD.WIDE.U32 R8, R8, -0x2daee0ad, RZ ;  /* 0xd2511f5308087825 */ /* 0x000fe200078e00ff */
[----:B------:R-:W-:Y:S02]  /*6610*/  FMNMX.FTZ R30, R140, R30, !PT ;  /* 0x0000001e8c1e7209 */ /* 0x000fe40007810000 */
[----:B------:R-:W-:Y:S01]  /*6620*/  FMNMX.FTZ R7, R156, R7, !PT ;  /* 0x000000079c077209 */ /* 0x000fe20007810000 */
[----:B------:R-:W-:Y:S01]  /*6630*/  IMAD.WIDE.U32 R10, R10, -0x2daee0ad, RZ ;  /* 0xd2511f530a0a7825 */ /* 0x000fe200078e00ff */
[----:B------:R-:W-:Y:S02]  /*6640*/  FMNMX.FTZ R30, R64, R30, !PT ;  /* 0x0000001e401e7209 */ /* 0x000fe40007810000 */
[----:B------:R-:W-:-:S02]  /*6650*/  FSEL R204, R22, -INF , !P2 ;  /* 0xff80000016cc7808 */ /* 0x000fc40005000000 */
[----:B------:R-:W-:Y:S02]  /*6660*/  FMNMX.FTZ R7, R160, R7, !PT ;  /* 0x00000007a0077209 */ /* 0x000fe40007810000 */
[----:B------:R-:W-:Y:S02]  /*6670*/  LOP3.LUT R216, R11, UR22, R8, 0x96, !PT ;  /* 0x000000160bd87c12 */ /* 0x000fe4000f8e9608 */
[----:B-1----:R-:W-:Y:S01]  /*6680*/  FMNMX.FTZ R2, R4, R2, !PT ;  /* 0x0000000204027209 */ /* 0x002fe20007810000 */
[----:B------:R-:W1:Y:S01]  /*6690*/  SHFL.BFLY PT, R8, R30, 0x2, 0x1f ;  /* 0x0c401f001e087f89 */ /* 0x000e6200000e0000 */
[----:B------:R-:W-:Y:S01]  /*66a0*/  FSEL R198, R23, -INF , !P1 ;  /* 0xff80000017c67808 */ /* 0x000fe20004800000 */
[----:B------:R-:W-:Y:S01]  /*66b0*/  IMAD.WIDE.U32 R216, R216, -0x326172a9, RZ ;  /* 0xcd9e8d57d8d87825 */ /* 0x000fe200078e00ff */
[----:B------:R-:W-:-:S03]  /*66c0*/  FMNMX.FTZ R7, R204, R7, !PT ;  /* 0x00000007cc077209 */ /* 0x000fc60007810000 */
[----:B------:R-:W-:Y:S01]  /*66d0*/  FMUL.FTZ R55, R2, UR4 ;  /* 0x0000000402377c20 */ /* 0x000fe20008410000 */
[----:B------:R-:W-:Y:S02]  /*66e0*/  FMNMX.FTZ R31, R6, R31, !PT ;  /* 0x0000001f061f7209 */ /* 0x000fe40007810000 */
[----:B------:R-:W-:Y:S02]  /*66f0*/  FSEL R63, R18, -INF , !P6 ;  /* 0xff800000123f7808 */ /* 0x000fe40007000000 */
[----:B------:R-:W-:Y:S02]  /*6700*/  FMNMX.FTZ R6, R198, R7, !PT ;  /* 0x00000007c6067209 */ /* 0x000fe40007810000 */
[----:B------:R-:W-:Y:S02]  /*6710*/  FSETP.NEU.FTZ.AND P0, PT, R2, -INF , PT ;  /* 0xff8000000200780b */ /* 0x000fe40003f1d000 */
[----:B------:R-:W-:Y:S02]  /*6720*/  FSEL R62, R19, -INF , !P4 ;  /* 0xff800000133e7808 */ /* 0x000fe40006000000 */
[----:B------:R-:W-:-:S02]  /*6730*/  FMNMX.FTZ R6, R63, R6, !PT ;  /* 0x000000063f067209 */ /* 0x000fc40007810000 */
[----:B------:R-:W-:Y:S02]  /*6740*/  FSEL R55, R55, RZ, P0 ;  /* 0x000000ff37377208 */ /* 0x000fe40000000000 */
[----:B------:R-:W-:Y:S02]  /*6750*/  FSEL R59, R14, -INF , !P5 ;  /* 0xff8000000e3b7808 */ /* 0x000fe40006800000 */
[----:B------:R-:W-:Y:S01]  /*6760*/  FMNMX.FTZ R6, R62, R6, !PT ;  /* 0x000000063e067209 */ /* 0x000fe20007810000 */
[--C-:B------:R-:W-:Y:S01]  /*6770*/  FFMA.FTZ R28, R57, UR4, -R55.reuse ;  /* 0x00000004391c7c23 */ /* 0x100fe20008010837 */
[----:B------:R-:W-:Y:S01]  /*6780*/  FSEL R57, R15, -INF , !P3 ;  /* 0xff8000000f397808 */ /* 0x000fe20005800000 */
[--C-:B------:R-:W-:Y:S01]  /*6790*/  FFMA.FTZ R47, R67, UR4, -R55.reuse ;  /* 0x00000004432f7c23 */ /* 0x100fe20008010837 */
[----:B------:R-:W-:Y:S01]  /*67a0*/  FMNMX.FTZ R6, R59, R6, !PT ;  /* 0x000000063b067209 */ /* 0x000fe20007810000 */
[--C-:B------:R-:W-:Y:S01]  /*67b0*/  FFMA.FTZ R45, R44, UR4, -R55.reuse ;  /* 0x000000042c2d7c23 */ /* 0x100fe20008010837 */
[----:B------:R-:W-:Y:S01]  /*67c0*/  LOP3.LUT R4, R9, UR24, R226, 0x96, !PT ;  /* 0x0000001809047c12 */ /* 0x000fe2000f8e96e2 */
[--C-:B------:R-:W-:Y:S01]  /*67d0*/  FFMA.FTZ R44, R51, UR4, -R55.reuse ;  /* 0x00000004332c7c23 */ /* 0x100fe20008010837 */
[----:B------:R-:W-:Y:S01]  /*67e0*/  FMNMX.FTZ R6, R57, R6, !PT ;  /* 0x0000000639067209 */ /* 0x000fe20007810000 */
[----:B------:R-:W-:Y:S01]  /*67f0*/  FFMA.FTZ R46, R41, UR4, -R55 ;  /* 0x00000004292e7c23 */ /* 0x000fe20008010837 */
[----:B-1----:R-:W-:Y:S01]  /*6800*/  FMNMX.FTZ R30, R30, R8, !PT ;  /* 0x000000081e1e7209 */ /* 0x002fe20007810000 */
[----:B------:R-:W-:Y:S01]  /*6810*/  IMAD.WIDE.U32 R154, R4, -0x326172a9, RZ ;  /* 0xcd9e8d57049a7825 */ /* 0x000fe200078e00ff */
[----:B------:R-:W-:Y:S01]  /*6820*/  LOP3.LUT R228, R237, R138, RZ, 0x3c, !PT ;  /* 0x0000008aede47212 */ /* 0x000fe200078e3cff */
[----:B------:R-:W1:Y:S01]  /*6830*/  SHFL.BFLY PT, R29, R6, 0x2, 0x1f ;  /* 0x0c401f00061d7f89 */ /* 0x000e6200000e0000 */
[----:B------:R-:W-:Y:S01]  /*6840*/  LOP3.LUT R5, R17, UR27, R236, 0x96, !PT ;  /* 0x0000001b11057c12 */ /* 0x000fe2000f8e96ec */
[----:B------:R-:W-:Y:S01]  /*6850*/  MUFU.EX2 R46, R46 ;  /* 0x0000002e002e7308 */ /* 0x000fe20000000800 */
[----:B------:R-:W-:Y:S01]  /*6860*/  LOP3.LUT R20, R233, UR33, R20, 0x96, !PT ;  /* 0x00000021e9147c12 */ /* 0x000fe2000f8e9614 */
[----:B------:R-:W2:Y:S01]  /*6870*/  SHFL.BFLY PT, R4, R30, 0x1, 0x1f ;  /* 0x0c201f001e047f89 */ /* 0x000ea200000e0000 */
[----:B------:R-:W-:Y:S01]  /*6880*/  IMAD.WIDE.U32 R228, R228, -0x2daee0ad, RZ ;  /* 0xd2511f53e4e47825 */ /* 0x000fe200078e00ff */
[----:B------:R-:W-:-:S03]  /*6890*/  LOP3.LUT R8, R155, UR23, R224, 0x96, !PT ;  /* 0x000000179b087c12 */ /* 0x000fc6000f8e96e0 */
[----:B------:R-:W-:Y:S01]  /*68a0*/  FFMA.FTZ R56, R56, UR4, -R55 ;  /* 0x0000000438387c23 */ /* 0x000fe20008010837 */
[----:B------:R-:W-:Y:S01]  /*68b0*/  LOP3.LUT R154, R217, UR21, R154, 0x96, !PT ;  /* 0x00000015d99a7c12 */ /* 0x000fe2000f8e969a */
[----:B------:R-:W-:Y:S01]  /*68c0*/  IMAD.WIDE.U32 R234, R5, -0x2daee0ad, RZ ;  /* 0xd2511f5305ea7825 */ /* 0x000fe200078e00ff */
[----:B------:R-:W-:Y:S01]  /*68d0*/  LOP3.LUT R206, R229, UR26, R232, 0x96, !PT ;  /* 0x0000001ae5ce7c12 */ /* 0x000fe2000f8e96e8 */
[----:B------:R-:W3:Y:S01]  /*68e0*/  SHFL.BFLY PT, R5, R31, 0x1, 0x1f ;  /* 0x0c201f001f057f89 */ /* 0x000ee200000e0000 */
[----:B------:R-:W4:Y:S01]  /*68f0*/  MUFU.EX2 R45, R45 ;  /* 0x0000002d002d7308 */ /* 0x000f220000000800 */
[----:B------:R-:W-:Y:S01]  /*6900*/  IMAD.WIDE.U32 R12, R8, -0x2daee0ad, RZ ;  /* 0xd2511f53080c7825 */ /* 0x000fe200078e00ff */
[----:B------:R-:W-:-:S03]  /*6910*/  LOP3.LUT R7, R235, UR24, R228, 0x96, !PT ;  /* 0x00000018eb077c12 */ /* 0x000fc6000f8e96e4 */
[--C-:B------:R-:W-:Y:S01]  /*6920*/  FFMA.FTZ R61, R61, UR4, -R55.reuse ;  /* 0x000000043d3d7c23 */ /* 0x100fe20008010837 */
[----:B------:R-:W-:Y:S01]  /*6930*/  FFMA.FTZ R43, R43, UR4, -R55 ;  /* 0x000000042b2b7c23 */ /* 0x000fe20008010837 */
[----:B------:R-:W-:Y:S01]  /*6940*/  IMAD.WIDE.U32 R206, R206, -0x326172a9, RZ ;  /* 0xcd9e8d57cece7825 */ /* 0x000fe200078e00ff */
[----:B------:R-:W-:-:S03]  /*6950*/  LOP3.LUT R215, R13, UR20, R10, 0x96, !PT ;  /* 0x000000140dd77c12 */ /* 0x000fc6000f8e960a */
[----:B------:R-:W-:Y:S01]  /*6960*/  FFMA.FTZ R168, R168, UR4, -R55 ;  /* 0x00000004a8a87c23 */ /* 0x000fe20008010837 */
[----:B------:R-:W-:Y:S01]  /*6970*/  MUFU.EX2 R28, R28 ;  /* 0x0000001c001c7308 */ /* 0x000fe20000000800 */
[----:B------:R-:W-:Y:S01]  /*6980*/  IMAD.WIDE.U32 R152, R7, -0x326172a9, RZ ;  /* 0xcd9e8d5707987825 */ /* 0x000fe200078e00ff */
[----:B------:R-:W-:-:S03]  /*6990*/  LOP3.LUT R232, R207, UR25, R16, 0x96, !PT ;  /* 0x00000019cfe87c12 */ /* 0x000fc6000f8e9610 */
[----:B------:R-:W-:Y:S01]  /*69a0*/  FFMA.FTZ R164, R164, UR4, -R55 ;  /* 0x00000004a4a47c23 */ /* 0x000fe20008010837 */
[----:B-1----:R-:W-:Y:S01]  /*69b0*/  FMNMX.FTZ R29, R6, R29, !PT ;  /* 0x0000001d061d7209 */ /* 0x002fe20007810000 */
[----:B------:R-:W-:Y:S01]  /*69c0*/  IMAD.WIDE.U32 R154, R154, -0x2daee0ad, RZ ;  /* 0xd2511f539a9a7825 */ /* 0x000fe200078e00ff */
[----:B------:R-:W-:Y:S01]  /*69d0*/  LOP3.LUT R7, R153, UR23, R206, 0x96, !PT ;  /* 0x0000001799077c12 */ /* 0x000fe2000f8e96ce */
[----:B------:R-:W-:Y:S01]  /*69e0*/  LDSM.16.MT88.4 R16, [R179+0x6000] ;  /* 0x00600000b310783b */ /* 0x000fe20000004200 */
[----:B--2---:R-:W-:Y:S01]  /*69f0*/  FMNMX.FTZ R30, R30, R4, !PT ;  /* 0x000000041e1e7209 */ /* 0x004fe20007810000 */
[----:B------:R-:W-:Y:S01]  /*6a00*/  IMAD.WIDE.U32 R232, R232, -0x2daee0ad, RZ ;  /* 0xd2511f53e8e87825 */ /* 0x000fe200078e00ff */
[----:B----4-:R-:W-:Y:S01]  /*6a10*/  F2FP.BF16.F32.PACK_AB R22, R45, R46 ;  /* 0x0000002e2d16723e */ /* 0x010fe200000010ff */
[----:B------:R-:W1:Y:S01]  /*6a20*/  SHFL.BFLY PT, R4, R29, 0x1, 0x1f ;  /* 0x0c201f001d047f89 */ /* 0x000e6200000e0000 */
[C---:B------:R-:W-:Y:S01]  /*6a30*/  FSETP.NEU.FTZ.AND P2, PT, R30.reuse, -INF , PT ;  /* 0xff8000001e00780b */ /* 0x040fe20003f5d000 */
[----:B------:R-:W-:Y:S01]  /*6a40*/  FMUL.FTZ R67, R30, UR4 ;  /* 0x000000041e437c20 */ /* 0x000fe20008410000 */
[----:B------:R-:W-:Y:S01]  /*6a50*/  LOP3.LUT R234, R233, UR22, R234, 0x96, !PT ;  /* 0x00000016e9ea7c12 */ /* 0x000fe2000f8e96ea */
[----:B------:R-:W-:Y:S01]  /*6a60*/  IMAD.WIDE.U32 R8, R7, -0x2daee0ad, RZ ;  /* 0xd2511f5307087825 */ /* 0x000fe200078e00ff */
[----:B---3--:R-:W-:Y:S01]  /*6a70*/  FMNMX.FTZ R31, R31, R5, !PT ;  /* 0x000000051f1f7209 */ /* 0x008fe20007810000 */
[----:B------:R-:W-:Y:S01]  /*6a80*/  MUFU.EX2 R47, R47 ;  /* 0x0000002f002f7308 */ /* 0x000fe20000000800 */
[----:B------:R-:W-:Y:S01]  /*6a90*/  FSEL R67, R67, RZ, P2 ;  /* 0x000000ff43437208 */ /* 0x000fe20001000000 */
[----:B------:R-:W-:Y:S01]  /*6aa0*/  IMAD.WIDE.U32 R234, R234, -0x326172a9, RZ ;  /* 0xcd9e8d57eaea7825 */ /* 0x000fe200078e00ff */
[----:B------:R-:W-:-:S03]  /*6ab0*/  FSETP.NEU.FTZ.AND P3, PT, R31, -INF , PT ;  /* 0xff8000001f00780b */ /* 0x000fc60003f7d000 */
[----:B------:R-:W-:Y:S01]  /*6ac0*/  FMUL.FTZ R5, R31, UR4 ;  /* 0x000000041f057c20 */ /* 0x000fe20008410000 */
[----:B------:R-:W-:Y:S01]  /*6ad0*/  LOP3.LUT R232, R9, UR20, R232, 0x96, !PT ;  /* 0x0000001409e87c12 */ /* 0x000fe2000f8e96e8 */
[--C-:B------:R-:W-:Y:S01]  /*6ae0*/  FFMA.FTZ R37, R58, UR4, -R67.reuse ;  /* 0x000000043a257c23 */ /* 0x100fe20008010843 */
[----:B------:R-:W-:Y:S01]  /*6af0*/  LOP3.LUT R152, R235, UR21, R152, 0x96, !PT ;  /* 0x00000015eb987c12 */ /* 0x000fe2000f8e9698 */
[----:B------:R-:W-:Y:S01]  /*6b00*/  FFMA.FTZ R39, R219, UR4, -R67 ;  /* 0x00000004db277c23 */ /* 0x000fe20008010843 */
[----:B------:R-:W-:Y:S01]  /*6b10*/  FSEL R51, R5, RZ, P3 ;  /* 0x000000ff05337208 */ /* 0x000fe20001800000 */
[----:B------:R-:W-:Y:S01]  /*6b20*/  IMAD.WIDE.U32 R232, R232, -0x326172a9, RZ ;  /* 0xcd9e8d57e8e87825 */ /* 0x000fe200078e00ff */
[----:B------:R-:W-:-:S03]  /*6b30*/  LOP3.LUT R5, R155, UR18, R12, 0x96, !PT ;  /* 0x000000129b057c12 */ /* 0x000fc6000f8e960c */
[--C-:B------:R-:W-:Y:S01]  /*6b40*/  FFMA.FTZ R38, R218, UR4, -R67.reuse ;  /* 0x00000004da267c23 */ /* 0x100fe20008010843 */
[----:B------:R-:W-:Y:S01]  /*6b50*/  FFMA.FTZ R36, R52, UR4, -R67 ;  /* 0x0000000434247c23 */ /* 0x000fe20008010843 */
[----:B------:R-:W-:-:S04]  /*6b60*/  IMAD.WIDE.U32 R152, R152, -0x2daee0ad, RZ ;  /* 0xd2511f5398987825 */ /* 0x000fc800078e00ff */
[--C-:B------:R-:W-:Y:S01]  /*6b70*/  FFMA.FTZ R41, R214, UR4, -R51.reuse ;  /* 0x00000004d6297c23 */ /* 0x100fe20008010833 */
[----:B------:R-:W-:Y:S01]  /*6b80*/  FFMA.FTZ R40, R40, UR4, -R51 ;  /* 0x0000000428287c23 */ /* 0x000fe20008010833 */
[----:B------:R-:W-:Y:S01]  /*6b90*/  MUFU.EX2 R39, R39 ;  /* 0x0000002700277308 */ /* 0x000fe20000000800 */
[----:B-1----:R-:W-:Y:S01]  /*6ba0*/  FMNMX.FTZ R29, R29, R4, !PT ;  /* 0x000000041d1d7209 */ /* 0x002fe20007810000 */
[----:B------:R-:W-:Y:S01]  /*6bb0*/  IMAD.WIDE.U32 R14, R5, -0x326172a9, RZ ;  /* 0xcd9e8d57050e7825 */ /* 0x000fe200078e00ff */
[----:B------:R-:W-:-:S03]  /*6bc0*/  LOP3.LUT R5, R153, UR18, R8, 0x96, !PT ;  /* 0x0000001299057c12 */ /* 0x000fc6000f8e9608 */
[----:B------:R-:W-:Y:S01]  /*6bd0*/  FFMA.FTZ R50, R50, UR4, -R51 ;  /* 0x0000000432327c23 */ /* 0x000fe20008010833 */
[C---:B------:R-:W-:Y:S01]  /*6be0*/  FSETP.NEU.FTZ.AND P1, PT, R29.reuse, -INF , PT ;  /* 0xff8000001d00780b */ /* 0x040fe20003f3d000 */
[----:B------:R-:W-:Y:S01]  /*6bf0*/  FMUL.FTZ R58, R29, UR4 ;  /* 0x000000041d3a7c20 */ /* 0x000fe20008410000 */
[----:B------:R-:W-:Y:S01]  /*6c00*/  IMAD.WIDE.U32 R214, R215, -0x326172a9, RZ ;  /* 0xcd9e8d57d7d67825 */ /* 0x000fe200078e00ff */
[----:B------:R-:W-:Y:S01]  /*6c10*/  LOP3.LUT R11, R14, 0xffff, RZ, 0xc0, !PT ;  /* 0x0000ffff0e0b7812 */ /* 0x000fe200078ec0ff */
[----:B------:R-:W-:Y:S01]  /*6c20*/  MUFU.EX2 R41, R41 ;  /* 0x0000002900297308 */ /* 0x000fe20000000800 */
[----:B------:R-:W-:Y:S01]  /*6c30*/  SHF.R.U32.HI R10, RZ, 0x10, R14 ;  /* 0x00000010ff0a7819 */ /* 0x000fe2000001160e */
[----:B------:R-:W-:Y:S01]  /*6c40*/  IMAD.WIDE.U32 R12, R5, -0x326172a9, RZ ;  /* 0xcd9e8d57050c7825 */ /* 0x000fe200078e00ff */
[----:B------:R-:W-:-:S03]  /*6c50*/  FSEL R58, R58, RZ, P1 ;  /* 0x000000ff3a3a7208 */ /* 0x000fc60000800000 */
[----:B------:R-:W-:Y:S01]  /*6c60*/  FFMA.FTZ R60, R60, UR4, -R67 ;  /* 0x000000043c3c7c23 */ /* 0x000fe20008010843 */
[----:B------:R-:W-:Y:S01]  /*6c70*/  LOP3.LUT R9, R15, UR29, R214, 0x96, !PT ;  /* 0x0000001d0f097c12 */ /* 0x000fe2000f8e96d6 */
[----:B------:R-:W-:Y:S01]  /*6c80*/  IMAD.WIDE.U32 R218, R20, -0x326172a9, RZ ;  /* 0xcd9e8d5714da7825 */ /* 0x000fe200078e00ff */
[----:B------:R-:W-:-:S03]  /*6c90*/  LOP3.LUT R8, R12, 0xffff, RZ, 0xc0, !PT ;  /* 0x0000ffff0c087812 */ /* 0x000fc600078ec0ff */
[--C-:B------:R-:W-:Y:S01]  /*6ca0*/  FFMA.FTZ R33, R42, UR4, -R58.reuse ;  /* 0x000000042a217c23 */ /* 0x100fe2000801083a */
[--C-:B------:R-:W-:Y:S01]  /*6cb0*/  FFMA.FTZ R32, R231, UR4, -R58.reuse ;  /* 0x00000004e7207c23 */ /* 0x100fe2000801083a */
[--C-:B------:R-:W-:Y:S01]  /*6cc0*/  FFMA.FTZ R35, R49, UR4, -R58.reuse ;  /* 0x0000000431237c23 */ /* 0x100fe2000801083a */
[----:B------:R-:W-:Y:S01]  /*6cd0*/  FFMA.FTZ R34, R48, UR4, -R58 ;  /* 0x0000000430227c23 */ /* 0x000fe2000801083a */
[----:B------:R-:W-:Y:S01]  /*6ce0*/  LOP3.LUT R6, R14, 0xff, RZ, 0xc0, !PT ;  /* 0x000000ff0e067812 */ /* 0x000fe200078ec0ff */
[----:B------:R-:W-:Y:S01]  /*6cf0*/  MUFU.EX2 R40, R40 ;  /* 0x0000002800287308 */ /* 0x000fe20000000800 */
[----:B------:R-:W-:Y:S01]  /*6d00*/  SHF.R.U32.HI R23, RZ, 0x18, R14 ;  /* 0x00000018ff177819 */ /* 0x000fe2000001160e */
[----:B------:R-:W-:Y:S01]  /*6d10*/  FFMA.FTZ R42, R53, UR4, -R51 ;  /* 0x00000004352a7c23 */ /* 0x000fe20008010833 */
[----:B------:R-:W-:Y:S01]  /*6d20*/  SHF.R.U32.HI R11, RZ, 0x8, R11 ;  /* 0x00000008ff0b7819 */ /* 0x000fe2000001160b */
[--C-:B------:R-:W-:Y:S01]  /*6d30*/  FFMA.FTZ R145, R145, UR4, -R58.reuse ;  /* 0x0000000491917c23 */ /* 0x100fe2000801083a */
[----:B------:R-:W-:Y:S01]  /*6d40*/  LOP3.LUT R26, R12, 0xff, RZ, 0xc0, !PT ;  /* 0x000000ff0c1a7812 */ /* 0x000fe200078ec0ff */
[----:B------:R-:W-:Y:S01]  /*6d50*/  FFMA.FTZ R144, R144, UR4, -R58 ;  /* 0x0000000490907c23 */ /* 0x000fe2000801083a */
[----:B------:R-:W-:Y:S01]  /*6d60*/  LOP3.LUT R10, R10, 0xff, RZ, 0xc0, !PT ;  /* 0x000000ff0a0a7812 */ /* 0x000fe200078ec0ff */
[----:B------:R-:W-:Y:S01]  /*6d70*/  MUFU.EX2 R33, R33 ;  /* 0x0000002100217308 */ /* 0x000fe20000000800 */
[----:B------:R-:W-:Y:S01]  /*6d80*/  SHF.R.U32.HI R8, RZ, 0x8, R8 ;  /* 0x00000008ff087819 */ /* 0x000fe20000011608 */
[--C-:B------:R-:W-:Y:S01]  /*6d90*/  FFMA.FTZ R65, R65, UR4, -R67.reuse ;  /* 0x0000000441417c23 */ /* 0x100fe20008010843 */
[----:B------:R-:W-:Y:S01]  /*6da0*/  LOP3.LUT R5, R13, UR29, R232, 0x96, !PT ;  /* 0x0000001d0d057c12 */ /* 0x000fe2000f8e96e8 */
[--C-:B------:R-:W-:Y:S01]  /*6db0*/  FFMA.FTZ R66, R66, UR4, -R67.reuse ;  /* 0x0000000442427c23 */ /* 0x100fe20008010843 */
[----:B------:R-:W-:Y:S01]  /*6dc0*/  SHF.R.U32.HI R7, RZ, 0x10, R12 ;  /* 0x00000010ff077819 */ /* 0x000fe2000001160c */
[----:B------:R-:W-:Y:S01]  /*6dd0*/  FFMA.FTZ R142, R142, UR4, -R67 ;  /* 0x000000048e8e7c23 */ /* 0x000fe20008010843 */
[----:B------:R-:W-:Y:S01]  /*6de0*/  SHF.R.U32.HI R21, RZ, 0x10, R9 ;  /* 0x00000010ff157819 */ /* 0x000fe20000011609 */
[----:B------:R-:W1:Y:S01]  /*6df0*/  MUFU.EX2 R32, R32 ;  /* 0x0000002000207308 */ /* 0x000e620000000800 */
[----:B------:R-:W-:Y:S01]  /*6e00*/  PRMT R6, R6, 0x5410, R11 ;  /* 0x0000541006067816 */ /* 0x000fe2000000000b */
[----:B------:R-:W-:Y:S01]  /*6e10*/  FFMA.FTZ R155, R167, UR4, -R51 ;  /* 0x00000004a79b7c23 */ /* 0x000fe20008010833 */
[----:B------:R-:W-:Y:S01]  /*6e20*/  PRMT R23, R10, 0x5410, R23 ;  /* 0x000054100a177816 */ /* 0x000fe20000000017 */
[--C-:B------:R-:W-:Y:S01]  /*6e30*/  FFMA.FTZ R150, R170, UR4, -R51.reuse ;  /* 0x00000004aa967c23 */ /* 0x100fe20008010833 */
[----:B------:R-:W-:Y:S01]  /*6e40*/  PRMT R26, R26, 0x5410, R8 ;  /* 0x000054101a1a7816 */ /* 0x000fe20000000008 */
[----:B------:R-:W-:Y:S01]  /*6e50*/  FFMA.FTZ R167, R171, UR4, -R51 ;  /* 0x00000004aba77c23 */ /* 0x000fe20008010833 */
[----:B------:R-:W-:Y:S01]  /*6e60*/  PRMT R52, R3, 0x7054, R3 ;  /* 0x0000705403347816 */ /* 0x000fe20000000003 */
[----:B------:R-:W-:Y:S01]  /*6e70*/  MUFU.EX2 R38, R38 ;  /* 0x0000002600267308 */ /* 0x000fe20000000800 */
[----:B------:R-:W-:Y:S01]  /*6e80*/  SHF.R.U32.HI R27, RZ, 0x18, R12 ;  /* 0x00000018ff1b7819 */ /* 0x000fe2000001160c */
[----:B------:R-:W-:Y:S01]  /*6e90*/  FFMA.FTZ R153, R212, UR4, -R55 ;  /* 0x00000004d4997c23 */ /* 0x000fe20008010837 */
[C---:B------:R-:W-:Y:S01]  /*6ea0*/  LOP3.LUT R11, R9.reuse, 0xffff, RZ, 0xc0, !PT ;  /* 0x0000ffff090b7812 */ /* 0x040fe200078ec0ff */
[----:B------:R-:W2:Y:S01]  /*6eb0*/  LDSM.16.MT88.4 R12, [R178+0x6000] ;  /* 0x00600000b20c783b */ /* 0x000ea20000004200 */
[----:B------:R-:W-:Y:S01]  /*6ec0*/  LOP3.LUT R4, R9, 0xff, RZ, 0xc0, !PT ;  /* 0x000000ff09047812 */ /* 0x000fe200078ec0ff */
[--C-:B------:R-:W-:Y:S01]  /*6ed0*/  FFMA.FTZ R166, R166, UR4, -R67.reuse ;  /* 0x00000004a6a67c23 */ /* 0x100fe20008010843 */
[----:B------:R-:W-:Y:S01]  /*6ee0*/  LOP3.LUT R8, R7, 0xff, RZ, 0xc0, !PT ;  /* 0x000000ff07087812 */ /* 0x000fe200078ec0ff */
[----:B------:R-:W-:Y:S01]  /*6ef0*/  MUFU.EX2 R37, R37 ;  /* 0x0000002500257308 */ /* 0x000fe20000000800 */
[----:B------:R-:W-:Y:S01]  /*6f00*/  LOP3.LUT R10, R5, 0xffff, RZ, 0xc0, !PT ;  /* 0x0000ffff050a7812 */ /* 0x000fe200078ec0ff */
[----:B------:R-:W-:Y:S01]  /*6f10*/  FFMA.FTZ R165, R165, UR4, -R67 ;  /* 0x00000004a5a57c23 */ /* 0x000fe20008010843 */
[----:B------:R-:W-:Y:S01]  /*6f20*/  SHF.R.U32.HI R9, RZ, 0x18, R9 ;  /* 0x00000018ff097819 */ /* 0x000fe20000011609 */
[--C-:B------:R-:W-:Y:S01]  /*6f30*/  FFMA.FTZ R156, R156, UR4, -R58.reuse ;  /* 0x000000049c9c7c23 */ /* 0x100fe2000801083a */
[----:B------:R-:W-:Y:S01]  /*6f40*/  LOP3.LUT R21, R21, 0xff, RZ, 0xc0, !PT ;  /* 0x000000ff15157812 */ /* 0x000fe200078ec0ff */
[----:B------:R-:W-:Y:S01]  /*6f50*/  FFMA.FTZ R160, R160, UR4, -R58 ;  /* 0x00000004a0a07c23 */ /* 0x000fe2000801083a */
[----:B------:R-:W-:Y:S01]  /*6f60*/  SHF.R.U32.HI R25, RZ, 0x10, R5 ;  /* 0x00000010ff197819 */ /* 0x000fe20000011605 */
[----:B------:R-:W3:Y:S01]  /*6f70*/  MUFU.EX2 R36, R36 ;  /* 0x0000002400247308 */ /* 0x000ee20000000800 */
[----:B------:R-:W-:Y:S01]  /*6f80*/  LOP3.LUT R7, R5, 0xff, RZ, 0xc0, !PT ;  /* 0x000000ff05077812 */ /* 0x000fe200078ec0ff */
[--C-:B------:R-:W-:Y:S01]  /*6f90*/  FFMA.FTZ R161, R161, UR4, -R67.reuse ;  /* 0x00000004a1a17c23 */ /* 0x100fe20008010843 */
[----:B------:R-:W-:Y:S01]  /*6fa0*/  SHF.R.U32.HI R10, RZ, 0x8, R10 ;  /* 0x00000008ff0a7819 */ /* 0x000fe2000001160a */
[----:B------:R-:W-:Y:S01]  /*6fb0*/  FFMA.FTZ R157, R157, UR4, -R67 ;  /* 0x000000049d9d7c23 */ /* 0x000fe20008010843 */
[----:B------:R-:W-:Y:S01]  /*6fc0*/  PRMT R27, R8, 0x5410, R27 ;  /* 0x00005410081b7816 */ /* 0x000fe2000000001b */
[----:B------:R-:W-:Y:S01]  /*6fd0*/  FFMA.FTZ R158, R158, UR4, -R51 ;  /* 0x000000049e9e7c23 */ /* 0x000fe20008010833 */
[--C-:B------:R-:W-:Y:S01]  /*6fe0*/  HSET2.LE.AND R6, R6, R52.reuse, PT ;  /* 0x0000003406067233 */ /* 0x100fe20003803000 */
[----:B------:R-:W-:Y:S01]  /*6ff0*/  MUFU.EX2 R35, R35 ;  /* 0x0000002300237308 */ /* 0x000fe20000000800 */
[----:B------:R-:W-:Y:S01]  /*7000*/  PRMT R21, R21, 0x5410, R9 ;  /* 0x0000541015157816 */ /* 0x000fe20000000009 */
[----:B------:R-:W-:Y:S01]  /*7010*/  FFMA.FTZ R159, R159, UR4, -R51 ;  /* 0x000000049f9f7c23 */ /* 0x000fe20008010833 */
[----:B------:R-:W-:Y:S01]  /*7020*/  SHF.R.U32.HI R9, RZ, 0x18, R5 ;  /* 0x00000018ff097819 */ /* 0x000fe20000011605 */
[--C-:B------:R-:W-:Y:S01]  /*7030*/  FFMA.FTZ R162, R162, UR4, -R51.reuse ;  /* 0x00000004a2a27c23 */ /* 0x100fe20008010833 */
[----:B------:R-:W-:Y:S01]  /*7040*/  LOP3.LUT R25, R25, 0xff, RZ, 0xc0, !PT ;  /* 0x000000ff19197812 */ /* 0x000fe200078ec0ff */
[----:B------:R-:W-:Y:S01]  /*7050*/  FFMA.FTZ R163, R163, UR4, -R51 ;  /* 0x00000004a3a37c23 */ /* 0x000fe20008010833 */
[----:B------:R-:W-:Y:S01]  /*7060*/  PRMT R5, R7, 0x5410, R10 ;  /* 0x0000541007057816 */ /* 0x000fe2000000000a */
[----:B------:R-:W4:Y:S01]  /*7070*/  MUFU.EX2 R34, R34 ;  /* 0x0000002200227308 */ /* 0x000f220000000800 */
[----:B------:R-:W-:Y:S01]  /*7080*/  FSEL R7, R2, RZ, P0 ;  /* 0x000000ff02077208 */ /* 0x000fe20000000000 */
[--C-:B------:R-:W-:Y:S01]  /*7090*/  FFMA.FTZ R143, R143, UR4, -R67.reuse ;  /* 0x000000048f8f7c23 */ /* 0x100fe20008010843 */
[----:B------:R-:W-:Y:S01]  /*70a0*/  LOP3.LUT R22, R6, R22, RZ, 0xc0, !PT ;  /* 0x0000001606167212 */ /* 0x000fe200078ec0ff */
[----:B------:R-:W-:Y:S01]  /*70b0*/  FFMA.FTZ R141, R141, UR4, -R67 ;  /* 0x000000048d8d7c23 */ /* 0x000fe20008010843 */
[--C-:B------:R-:W-:Y:S01]  /*70c0*/  HSET2.LE.AND R27, R27, R52.reuse, PT ;  /* 0x000000341b1b7233 */ /* 0x100fe20003803000 */
[----:B------:R-:W-:Y:S01]  /*70d0*/  FADD.FTZ R136, R136, -R7 ;  /* 0x8000000788887221 */ /* 0x000fe20000010000 */
[----:B------:R-:W-:Y:S01]  /*70e0*/  PRMT R25, R25, 0x5410, R9 ;  /* 0x0000541019197816 */ /* 0x000fe20000000009 */
[----:B------:R-:W-:Y:S01]  /*70f0*/  MUFU.EX2 R42, R42 ;  /* 0x0000002a002a7308 */ /* 0x000fe20000000800 */
[----:B-1----:R-:W-:Y:S01]  /*7100*/  F2FP.BF16.F32.PACK_AB R6, R32, R33 ;  /* 0x000000212006723e */ /* 0x002fe200000010ff */
[----:B------:R-:W-:Y:S01]  /*7110*/  FMUL.FTZ R53, R136, UR4 ;  /* 0x0000000488357c20 */ /* 0x000fe20008410000 */
[----:B------:R-:W-:Y:S01]  /*7120*/  SHF.R.U32.HI R11, RZ, 0x8, R11 ;  /* 0x00000008ff0b7819 */ /* 0x000fe2000001160b */
[--C-:B------:R-:W-:Y:S01]  /*7130*/  FFMA.FTZ R59, R59, UR4, -R58.reuse ;  /* 0x000000043b3b7c23 */ /* 0x100fe2000801083a */
[----:B------:R-:W-:Y:S01]  /*7140*/  FSEL R48, R29, RZ, P1 ;  /* 0x000000ff1d307208 */ /* 0x000fe20000800000 */
[----:B------:R-:W-:Y:S01]  /*7150*/  FFMA.FTZ R57, R57, UR4, -R58 ;  /* 0x0000000439397c23 */ /* 0x000fe2000801083a */
[----:B------:R-:W-:Y:S01]  /*7160*/  LOP3.LUT R27, R27, R6, RZ, 0xc0, !PT ;  /* 0x000000061b1b7212 */ /* 0x000fe200078ec0ff */
[----:B------:R-:W-:Y:S01]  /*7170*/  MUFU.EX2 R50, R50 ;  /* 0x0000003200327308 */ /* 0x000fe20000000800 */
[--C-:B------:R-:W-:Y:S01]  /*7180*/  HSET2.LE.AND R24, R5, R52.reuse, PT ;  /* 0x0000003405187233 */ /* 0x100fe20003803000 */
[----:B------:R-:W-:Y:S01]  /*7190*/  FADD.FTZ R48, R133, -R48 ;  /* 0x8000003085307221 */ /* 0x000fe20000010000 */
[----:B------:R-:W-:Y:S01]  /*71a0*/  PRMT R4, R4, 0x5410, R11 ;  /* 0x0000541004047816 */ /* 0x000fe2000000000b */
[--C-:B------:R-:W-:Y:S01]  /*71b0*/  FFMA.FTZ R140, R140, UR4, -R67.reuse ;  /* 0x000000048c8c7c23 */ /* 0x100fe20008010843 */
[--C-:B------:R-:W-:Y:S01]  /*71c0*/  HSET2.LE.AND R23, R23, R52.reuse, PT ;  /* 0x0000003417177233 */ /* 0x100fe20003803000 */
[----:B------:R-:W-:Y:S01]  /*71d0*/  FMUL.FTZ R48, R48, UR4 ;  /* 0x0000000430307c20 */ /* 0x000fe20008410000 */
[--C-:B------:R-:W-:Y:S01]  /*71e0*/  HSET2.LE.AND R26, R26, R52.reuse, PT ;  /* 0x000000341a1a7233 */ /* 0x100fe20003803000 */
[----:B------:R-:W1:Y:S01]  /*71f0*/  MUFU.EX2 R53, R53 ;  /* 0x0000003500357308 */ /* 0x000e620000000800 */
[----:B------:R-:W-:Y:S01]  /*7200*/  F2FP.BF16.F32.PACK_AB R8, R40, R41 ;  /* 0x000000292808723e */ /* 0x000fe200000010ff */
[----:B------:R-:W-:Y:S01]  /*7210*/  FFMA.FTZ R64, R64, UR4, -R67 ;  /* 0x0000000440407c23 */ /* 0x000fe20008010843 */
[----:B---3--:R-:W-:Y:S01]  /*7220*/  F2FP.BF16.F32.PACK_AB R7, R36, R37 ;  /* 0x000000252407723e */ /* 0x008fe200000010ff */
[--C-:B------:R-:W-:Y:S01]  /*7230*/  FFMA.FTZ R63, R63, UR4, -R58.reuse ;  /* 0x000000043f3f7c23 */ /* 0x100fe2000801083a */
[----:B------:R-:W-:Y:S01]  /*7240*/  F2FP.BF16.F32.PACK_AB R6, R38, R39 ;  /* 0x000000272606723e */ /* 0x000fe200000010ff */
[----:B------:R-:W-:Y:S01]  /*7250*/  FFMA.FTZ R62, R62, UR4, -R58 ;  /* 0x000000043e3e7c23 */ /* 0x000fe2000801083a */
[--C-:B------:R-:W-:Y:S01]  /*7260*/  HSET2.LE.AND R25, R25, R52.reuse, PT ;  /* 0x0000003419197233 */ /* 0x100fe20003803000 */
[----:B------:R-:W3:Y:S01]  /*7270*/  MUFU.EX2 R48, R48 ;  /* 0x0000003000307308 */ /* 0x000ee20000000800 */
[----:B----4-:R-:W-:Y:S01]  /*7280*/  F2FP.BF16.F32.PACK_AB R5, R34, R35 ;  /* 0x000000232205723e */ /* 0x010fe200000010ff */
[--C-:B------:R-:W-:Y:S01]  /*7290*/  FFMA.FTZ R67, R210, UR4, -R51.reuse ;  /* 0x00000004d2437c23 */ /* 0x100fe20008010833 */
[----:B------:R-:W-:Y:S01]  /*72a0*/  LOP3.LUT R23, R23, R8, RZ, 0xc0, !PT ;  /* 0x0000000817177212 */ /* 0x000fe200078ec0ff */
[----:B------:R-:W-:Y:S01]  /*72b0*/  FFMA.FTZ R0, R0, UR4, -R51 ;  /* 0x0000000400007c23 */ /* 0x000fe20008010833 */
[----:B------:R-:W-:Y:S01]  /*72c0*/  LOP3.LUT R26, R26, R7, RZ, 0xc0, !PT ;  /* 0x000000071a1a7212 */ /* 0x000fe200078ec0ff */
[----:B------:R-:W4:Y:S01]  /*72d0*/  LDSM.16.MT88.4 R8, [R177+0x6000] ;  /* 0x00600000b108783b */ /* 0x000f220000004200 */
[----:B------:R-:W-:Y:S01]  /*72e0*/  LOP3.LUT R24, R24, R6, RZ, 0xc0, !PT ;  /* 0x0000000618187212 */ /* 0x000fe200078ec0ff */
[----:B------:R-:W-:Y:S01]  /*72f0*/  MUFU.EX2 R145, R145 ;  /* 0x0000009100917308 */ /* 0x000fe20000000800 */
[----:B------:R-:W-:Y:S01]  /*7300*/  LOP3.LUT R25, R25, R5, RZ, 0xc0, !PT ;  /* 0x0000000519197212 */ /* 0x000fe200078ec0ff */
[-C--:B-1----:R-:W-:Y:S01]  /*7310*/  FMUL.FTZ R80, R80, R53.reuse ;  /* 0x0000003550507220 */ /* 0x082fe20000410000 */
[--C-:B------:R-:W-:Y:S01]  /*7320*/  HSET2.LE.AND R133, R4, R52.reuse, PT ;  /* 0x0000003404857233 */ /* 0x100fe20003803000 */
[-C--:B------:R-:W-:Y:S01]  /*7330*/  FMUL.FTZ R81, R81, R53.reuse ;  /* 0x0000003551517220 */ /* 0x080fe20000410000 */
[----:B------:R-:W1:Y:S01]  /*7340*/  LDSM.16.MT88.4 R4, [R176+0x6000] ;  /* 0x00600000b004783b */ /* 0x000e620000004200 */
[----:B------:R-:W-:Y:S01]  /*7350*/  FSEL R49, R30, RZ, P2 ;  /* 0x000000ff1e317208 */ /* 0x000fe20001000000 */
[-C--:B------:R-:W-:Y:S01]  /*7360*/  FMUL.FTZ R128, R128, R53.reuse ;  /* 0x0000003580807220 */ /* 0x080fe20000410000 */
[----:B------:R-:W-:Y:S01]  /*7370*/  FSEL R54, R31, RZ, P3 ;  /* 0x000000ff1f367208 */ /* 0x000fe20001800000 */
[-C--:B---3--:R-:W-:Y:S01]  /*7380*/  FMUL.FTZ R126, R126, R48.reuse ;  /* 0x000000307e7e7220 */ /* 0x088fe20000410000 */
[-C--:B------:R-:W-:Y:S01]  /*7390*/  FMUL.FTZ R127, R127, R48.reuse ;  /* 0x000000307f7f7220 */ /* 0x080fe20000410000 */
[----:B------:R-:W-:Y:S01]  /*73a0*/  FADD.FTZ R49, R134, -R49 ;  /* 0x8000003186317221 */ /* 0x000fe20000010000 */
[-C--:B------:R-:W-:Y:S01]  /*73b0*/  FMUL.FTZ R122, R122, R48.reuse ;  /* 0x000000307a7a7220 */ /* 0x080fe20000410000 */
[----:B------:R-:W-:Y:S01]  /*73c0*/  FADD.FTZ R54, R135, -R54 ;  /* 0x8000003687367221 */ /* 0x000fe20000010000 */
[-C--:B------:R-:W-:Y:S01]  /*73d0*/  FMUL.FTZ R123, R123, R48.reuse ;  /* 0x000000307b7b7220 */ /* 0x080fe20000410000 */
[----:B------:R-:W-:Y:S01]  /*73e0*/  FMUL.FTZ R49, R49, UR4 ;  /* 0x0000000431317c20 */ /* 0x000fe20008410000 */
[-C--:B------:R-:W-:Y:S01]  /*73f0*/  FMUL.FTZ R110, R110, R48.reuse ;  /* 0x000000306e6e7220 */ /* 0x080fe20000410000 */
[----:B------:R-:W-:Y:S01]  /*7400*/  FMUL.FTZ R54, R54, UR4 ;  /* 0x0000000436367c20 */ /* 0x000fe20008410000 */
[-C--:B------:R-:W-:Y:S01]  /*7410*/  FMUL.FTZ R111, R111, R48.reuse ;  /* 0x000000306f6f7220 */ /* 0x080fe20000410000 */
[-C--:B------:R-:W-:Y:S01]  /*7420*/  FMUL.FTZ R106, R106, R48.reuse ;  /* 0x000000306a6a7220 */ /* 0x080fe20000410000 */
[-C--:B------:R-:W-:Y:S01]  /*7430*/  FMUL.FTZ R107, R107, R48.reuse ;  /* 0x000000306b6b7220 */ /* 0x080fe20000410000 */
[----:B------:R-:W3:Y:S01]  /*7440*/  MUFU.EX2 R49, R49 ;  /* 0x0000003100317308 */ /* 0x000ee20000000800 */
[-C--:B------:R-:W-:Y:S01]  /*7450*/  FMUL.FTZ R78, R78, R48.reuse ;  /* 0x000000304e4e7220 */ /* 0x080fe20000410000 */
[-C--:B------:R-:W-:Y:S01]  /*7460*/  FMUL.FTZ R79, R79, R48.reuse ;  /* 0x000000304f4f7220 */ /* 0x080fe20000410000 */
[-C--:B------:R-:W-:Y:S01]  /*7470*/  FMUL.FTZ R102, R102, R48.reuse ;  /* 0x0000003066667220 */ /* 0x080fe20000410000 */
[-C--:B------:R-:W-:Y:S01]  /*7480*/  FMUL.FTZ R103, R103, R48.reuse ;  /* 0x0000003067677220 */ /* 0x080fe20000410000 */
[-C--:B------:R-:W-:Y:S01]  /*7490*/  FMUL.FTZ R86, R86, R48.reuse ;  /* 0x0000003056567220 */ /* 0x080fe20000410000 */
[-C--:B------:R-:W-:Y:S01]  /*74a0*/  FMUL.FTZ R87, R87, R48.reuse ;  /* 0x0000003057577220 */ /* 0x080fe20000410000 */
[-C--:B------:R-:W-:Y:S01]  /*74b0*/  FMUL.FTZ R90, R90, R48.reuse ;  /* 0x000000305a5a7220 */ /* 0x080fe20000410000 */
[----:B------:R-:W5:Y:S01]  /*74c0*/  MUFU.EX2 R54, R54 ;  /* 0x0000003600367308 */ /* 0x000f620000000800 */
[----:B------:R-:W-:Y:S01]  /*74d0*/  FMUL.FTZ R91, R91, R48 ;  /* 0x000000305b5b7220 */ /* 0x000fe20000410000 */
[----:B------:R-:W-:Y:S01]  /*74e0*/  LOP3.LUT R232, R233, UR19, R234, 0x96, !PT ;  /* 0x00000013e9e87c12 */ /* 0x000fe2000f8e96ea */
[-C--:B------:R-:W-:Y:S01]  /*74f0*/  FMUL.FTZ R129, R129, R53.reuse ;  /* 0x0000003581817220 */ /* 0x080fe20000410000 */
[----:B------:R-:W-:Y:S01]  /*7500*/  HSET2.LE.AND R21, R21, R52, PT ;  /* 0x0000003415157233 */ /* 0x000fe20003803000 */
[----:B------:R-:W-:Y:S01]  /*7510*/  FMUL.FTZ R96, R96, R53 ;  /* 0x0000003560607220 */ /* 0x000fe20000410000 */
[----:B------:R-:W-:Y:S01]  /*7520*/  F2FP.BF16.F32.PACK_AB R134, R47, R28 ;  /* 0x0000001c2f86723e */ /* 0x000fe200000010ff */
[----:B------:R-:W-:Y:S01]  /*7530*/  IMAD.WIDE.U32 R232, R232, -0x2daee0ad, RZ ;  /* 0xd2511f53e8e87825 */ /* 0x000fe200078e00ff */
[----:B------:R-:W-:-:S03]  /*7540*/  F2FP.BF16.F32.PACK_AB R135, R50, R42 ;  /* 0x0000002a3287723e */ /* 0x000fc600000010ff */
        /* <DEDUP_REMOVED lines=16> */
[C---:B------:R-:W-:Y:S01]  /*7650*/  HMMA.16816.F32.BF16 R124, R24.reuse, R16, R124 ;  /* 0x00000010187c723c */ /* 0x040fe2000004187c */
[----:B------:R-:W-:Y:S01]  /*7660*/  LOP3.LUT R20, R133, R134, RZ, 0xc0, !PT ;  /* 0x0000008685147212 */ /* 0x000fe200078ec0ff */
[-C--:B-----5:R-:W-:Y:S01]  /*7670*/  FMUL.FTZ R82, R82, R54.reuse ;  /* 0x0000003652527220 */ /* 0x0a0fe20000410000 */
[----:B------:R-:W-:Y:S01]  /*7680*/  LOP3.LUT R21, R21, R135, RZ, 0xc0, !PT ;  /* 0x0000008715157212 */ /* 0x000fe200078ec0ff */
[-C--:B------:R-:W-:Y:S01]  /*7690*/  FMUL.FTZ R83, R83, R54.reuse ;  /* 0x0000003653537220 */ /* 0x080fe20000410000 */
[----:B------:R-:W-:Y:S01]  /*76a0*/  LOP3.LUT R152, R233, UR28, R152, 0x96, !PT ;  /* 0x0000001ce9987c12 */ /* 0x000fe2000f8e9698 */
[C---:B------:R-:W-:Y:S01]  /*76b0*/  HMMA.16816.F32.BF16 R120, R24.reuse, R18, R120 ;  /* 0x000000121878723c */ /* 0x040fe20000041878 */
[----:B------:R-:W3:Y:S01]  /*76c0*/  MUFU.EX2 R144, R144 ;  /* 0x0000009000907308 */ /* 0x000ee20000000800 */
[----:B------:R-:W-:Y:S01]  /*76d0*/  LOP3.LUT R134, R225, UR25, R218, 0x96, !PT ;  /* 0x00000019e1867c12 */ /* 0x000fe2000f8e96da */
[-C--:B------:R-:W-:Y:S01]  /*76e0*/  FMUL.FTZ R130, R130, R54.reuse ;  /* 0x0000003682827220 */ /* 0x080fe20000410000 */
[----:B------:R-:W-:Y:S01]  /*76f0*/  LOP3.LUT R214, R215, UR19, R216, 0x96, !PT ;  /* 0x00000013d7d67c12 */ /* 0x000fe2000f8e96d8 */
[-C--:B------:R-:W-:Y:S01]  /*7700*/  FMUL.FTZ R131, R131, R54.reuse ;  /* 0x0000003683837220 */ /* 0x080fe20000410000 */
[C---:B--2---:R-:W-:Y:S01]  /*7710*/  HMMA.16816.F32.BF16 R108, R24.reuse, R12, R108 ;  /* 0x0000000c186c723c */ /* 0x044fe2000004186c */
[----:B------:R-:W-:Y:S01]  /*7720*/  IMAD.WIDE.U32 R134, R134, -0x2daee0ad, RZ ;  /* 0xd2511f5386867825 */ /* 0x000fe200078e00ff */
[----:B------:R-:W-:Y:S01]  /*7730*/  LOP3.LUT R236, R219, UR27, R236, 0x96, !PT ;  /* 0x0000001bdbec7c12 */ /* 0x000fe2000f8e96ec */
[----:B------:R-:W-:Y:S01]  /*7740*/  MUFU.EX2 R60, R60 ;  /* 0x0000003c003c7308 */ /* 0x000fe20000000800 */
[----:B------:R-:W-:Y:S01]  /*7750*/  LOP3.LUT R218, R207, UR25, R218, 0x96, !PT ;  /* 0x00000019cfda7c12 */ /* 0x000fe2000f8e96da */
[----:B------:R-:W-:Y:S01]  /*7760*/  IMAD.WIDE.U32 R214, R214, -0x2daee0ad, RZ ;  /* 0xd2511f53d6d67825 */ /* 0x000fe200078e00ff */
[C---:B------:R-:W-:Y:S03]  /*7770*/  HMMA.16816.F32.BF16 R104, R24.reuse, R14, R104 ;  /* 0x0000000e1868723c */ /* 0x040fe60000041868 */
[-C--:B------:R-:W-:Y:S01]  /*7780*/  FMUL.FTZ R97, R97, R53.reuse ;  /* 0x0000003561617220 */ /* 0x080fe20000410000 */
[-C--:B------:R-:W-:Y:S01]  /*7790*/  FMUL.FTZ R98, R98, R54.reuse ;  /* 0x0000003662627220 */ /* 0x080fe20000410000 */
[-C--:B------:R-:W-:Y:S01]  /*77a0*/  FMUL.FTZ R99, R99, R54.reuse ;  /* 0x0000003663637220 */ /* 0x080fe20000410000 */
[----:B------:R-:W-:Y:S01]  /*77b0*/  LOP3.LUT R207, R215, UR28, R154, 0x96, !PT ;  /* 0x0000001cd7cf7c12 */ /* 0x000fe2000f8e969a */
[----:B------:R-:W2:Y:S01]  /*77c0*/  MUFU.EX2 R65, R65 ;  /* 0x0000004100417308 */ /* 0x000ea20000000800 */
[C---:B----4-:R-:W-:Y:S01]  /*77d0*/  HMMA.16816.F32.BF16 R76, R24.reuse, R8, R76 ;  /* 0x00000008184c723c */ /* 0x050fe2000004184c */
        /* <DEDUP_REMOVED lines=10> */
[----:B------:R-:W-:Y:S01]  /*7880*/  FMUL.FTZ R73, R73, R53 ;  /* 0x0000003549497220 */ /* 0x000fe20000410000 */
[C---:B-1----:R-:W-:Y:S01]  /*7890*/  HMMA.16816.F32.BF16 R84, R24.reuse, R4, R84 ;  /* 0x000000041854723c */ /* 0x042fe20000041854 */
[-C--:B------:R-:W-:Y:S01]  /*78a0*/  FMUL.FTZ R74, R74, R54.reuse ;  /* 0x000000364a4a7220 */ /* 0x080fe20000410000 */
[-C--:B------:R-:W-:Y:S01]  /*78b0*/  FMUL.FTZ R75, R75, R54.reuse ;  /* 0x000000364b4b7220 */ /* 0x080fe20000410000 */
[----:B---3--:R-:W-:Y:S01]  /*78c0*/  F2FP.BF16.F32.PACK_AB R154, R144, R145 ;  /* 0x00000091909a723e */ /* 0x008fe200000010ff */
[----:B------:R-:W-:Y:S01]  /*78d0*/  MUFU.EX2 R66, R66 ;  /* 0x0000004200427308 */ /* 0x000fe20000000800 */
[-C--:B------:R-:W-:Y:S01]  /*78e0*/  FMUL.FTZ R68, R68, R53.reuse ;  /* 0x0000003544447220 */ /* 0x080fe20000410000 */
[----:B------:R-:W-:Y:S01]  /*78f0*/  HMMA.16816.F32.BF16 R88, R24, R6, R88 ;  /* 0x000000061858723c */ /* 0x000fe20000041858 */
[-C--:B------:R-:W-:Y:S01]  /*7900*/  FMUL.FTZ R69, R69, R53.reuse ;  /* 0x0000003545457220 */ /* 0x080fe20000410000 */
[-C--:B------:R-:W-:Y:S01]  /*7910*/  FMUL.FTZ R70, R70, R54.reuse ;  /* 0x0000003646467220 */ /* 0x080fe20000410000 */
[----:B------:R-:W-:Y:S01]  /*7920*/  FMUL.FTZ R71, R71, R54 ;  /* 0x0000003647477220 */ /* 0x000fe20000410000 */
[-C--:B------:R-:W-:Y:S01]  /*7930*/  FMUL.FTZ R92, R92, R53.reuse ;  /* 0x000000355c5c7220 */ /* 0x080fe20000410000 */
[----:B------:R-:W-:Y:S01]  /*7940*/  FMUL.FTZ R93, R93, R53 ;  /* 0x000000355d5d7220 */ /* 0x000fe20000410000 */
[C---:B------:R-:W-:Y:S01]  /*7950*/  HMMA.16816.F32.BF16 R80, R20.reuse, R10, R80 ;  /* 0x0000000a1450723c */ /* 0x040fe20000041850 */
[----:B------:R-:W-:Y:S01]  /*7960*/  LOP3.LUT R24, R219, UR27, R147, 0x96, !PT ;  /* 0x0000001bdb187c12 */ /* 0x000fe2000f8e9693 */
[--C-:B------:R-:W-:Y:S01]  /*7970*/  FFMA.FTZ R147, R146, UR4, -R58.reuse ;  /* 0x0000000492937c23 */ /* 0x100fe2000801083a */
[----:B------:R-:W-:Y:S01]  /*7980*/  FFMA.FTZ R146, R213, UR4, -R58 ;  /* 0x00000004d5927c23 */ /* 0x000fe2000801083a */
[----:B------:R-:W-:Y:S01]  /*7990*/  IMAD.WIDE.U32 R218, R218, -0x2daee0ad, RZ ;  /* 0xd2511f53dada7825 */ /* 0x000fe200078e00ff */
[----:B------:R-:W-:Y:S01]  /*79a0*/  MUFU.EX2 R142, R142 ;  /* 0x0000008e008e7308 */ /* 0x000fe20000000800 */
[----:B------:R-:W-:Y:S01]  /*79b0*/  HMMA.16816.F32.BF16 R128, R20, R16, R128 ;  /* 0x000000101480723c */ /* 0x000fe20000041880 */
[----:B------:R-:W-:Y:S01]  /*79c0*/  SHF.R.U32.HI R10, RZ, 0x10, R152 ;  /* 0x00000010ff0a7819 */ /* 0x000fe20000011698 */
[----:B------:R-:W-:Y:S01]  /*79d0*/  IMAD.WIDE.U32 R24, R24, -0x2daee0ad, RZ ;  /* 0xd2511f5318187825 */ /* 0x000fe200078e00ff */
[----:B------:R-:W-:-:S03]  /*79e0*/  LOP3.LUT R11, R152, 0xffff, RZ, 0xc0, !PT ;  /* 0x0000ffff980b7812 */ /* 0x000fc600078ec0ff */
[-C--:B------:R-:W-:Y:S01]  /*79f0*/  FMUL.FTZ R94, R94, R54.reuse ;  /* 0x000000365e5e7220 */ /* 0x080fe20000410000 */
[----:B------:R-:W-:Y:S01]  /*7a00*/  LOP3.LUT R10, R10, 0xff, RZ, 0xc0, !PT ;  /* 0x000000ff0a0a7812 */ /* 0x000fe200078ec0ff */
[C---:B------:R-:W-:Y:S01]  /*7a10*/  HMMA.16816.F32.BF16 R96, R20.reuse, R4, R96 ;  /* 0x000000041460723c */ /* 0x040fe20000041860 */
[----:B------:R-:W-:Y:S01]  /*7a20*/  LOP3.LUT R226, R25, UR24, R226, 0x96, !PT ;  /* 0x0000001819e27c12 */ /* 0x000fe2000f8e96e2 */
[----:B------:R-:W-:Y:S01]  /*7a30*/  IMAD.WIDE.U32 R16, R236, -0x2daee0ad, RZ ;  /* 0xd2511f53ec107825 */ /* 0x000fe200078e00ff */
[----:B------:R-:W-:Y:S01]  /*7a40*/  SHF.R.U32.HI R25, RZ, 0x18, R152 ;  /* 0x00000018ff197819 */ /* 0x000fe20000011698 */
[----:B------:R-:W-:Y:S01]  /*7a50*/  MUFU.EX2 R147, R147 ;  /* 0x0000009300937308 */ /* 0x000fe20000000800 */
[----:B------:R-:W-:Y:S01]  /*7a60*/  LOP3.LUT R133, R135, UR22, R24, 0x96, !PT ;  /* 0x0000001687857c12 */ /* 0x000fe2000f8e9618 */
[----:B------:R-:W-:Y:S01]  /*7a70*/  FMUL.FTZ R95, R95, R54 ;  /* 0x000000365f5f7220 */ /* 0x000fe20000410000 */
[----:B------:R-:W-:Y:S01]  /*7a80*/  PRMT R25, R10, 0x5410, R25 ;  /* 0x000054100a197816 */ /* 0x000fe20000000019 */
[C---:B------:R-:W-:Y:S01]  /*7a90*/  HMMA.16816.F32.BF16 R116, R20.reuse, R18, R116 ;  /* 0x000000121474723c */ /* 0x040fe20000041874 */
[----:B------:R-:W-:Y:S01]  /*7aa0*/  LOP3.LUT R24, R152, 0xff, RZ, 0xc0, !PT ;  /* 0x000000ff98187812 */ /* 0x000fe200078ec0ff */
[----:B------:R-:W-:Y:S01]  /*7ab0*/  IMAD.WIDE.U32 R226, R226, -0x326172a9, RZ ;  /* 0xcd9e8d57e2e27825 */ /* 0x000fe200078e00ff */
[----:B------:R-:W-:Y:S01]  /*7ac0*/  SHF.R.U32.HI R11, RZ, 0x8, R11 ;  /* 0x00000008ff0b7819 */ /* 0x000fe2000001160b */
[----:B------:R-:W1:Y:S01]  /*7ad0*/  MUFU.EX2 R146, R146 ;  /* 0x0000009200927308 */ /* 0x000e620000000800 */
[--C-:B------:R-:W-:Y:S01]  /*7ae0*/  HSET2.LE.AND R25, R25, R52.reuse, PT ;  /* 0x0000003419197233 */ /* 0x100fe20003803000 */
[C---:B------:R-:W-:Y:S01]  /*7af0*/  HMMA.16816.F32.BF16 R112, R20.reuse, R12, R112 ;  /* 0x0000000c1470723c */ /* 0x040fe20000041870 */
[----:B------:R-:W-:Y:S01]  /*7b00*/  PRMT R24, R24, 0x5410, R11 ;  /* 0x0000541018187816 */ /* 0x000fe2000000000b */
[----:B------:R-:W-:Y:S01]  /*7b10*/  FFMA.FTZ R152, R205, UR4, -R55 ;  /* 0x00000004cd987c23 */ /* 0x000fe20008010837 */
[----:B------:R-:W-:Y:S01]  /*7b20*/  LOP3.LUT R135, R17, UR24, R228, 0x96, !PT ;  /* 0x0000001811877c12 */ /* 0x000fe2000f8e96e4 */
[----:B------:R-:W-:Y:S01]  /*7b30*/  FFMA.FTZ R28, R202, R53, R28 ;  /* 0x00000035ca1c7223 */ /* 0x000fe2000001001c */
[----:B------:R-:W-:Y:S01]  /*7b40*/  LOP3.LUT R25, R25, R154, RZ, 0xc0, !PT ;  /* 0x0000009a19197212 */ /* 0x000fe200078ec0ff */
[----:B------:R-:W-:Y:S01]  /*7b50*/  FFMA.FTZ R154, R169, UR4, -R51 ;  /* 0x00000004a99a7c23 */ /* 0x000fe20008010833 */
[----:B------:R-:W-:Y:S01]  /*7b60*/  HSET2.LE.AND R24, R24, R52, PT ;  /* 0x0000003418187233 */ /* 0x000fe20003803000 */
[C---:B------:R-:W-:Y:S01]  /*7b70*/  HMMA.16816.F32.BF16 R72, R20.reuse, R8, R72 ;  /* 0x000000081448723c */ /* 0x040fe20000041848 */
[----:B------:R-:W-:Y:S01]  /*7b80*/  LOP3.LUT R136, R219, UR22, R16, 0x96, !PT ;  /* 0x00000016db887c12 */ /* 0x000fe2000f8e9610 */
[----:B------:R-:W-:Y:S01]  /*7b90*/  MUFU.EX2 R155, R155 ;  /* 0x0000009b009b7308 */ /* 0x000fe20000000800 */
[----:B--2---:R-:W-:Y:S01]  /*7ba0*/  F2FP.BF16.F32.PACK_AB R4, R65, R60 ;  /* 0x0000003c4104723e */ /* 0x004fe200000010ff */
[----:B------:R-:W2:Y:S01]  /*7bb0*/  LDSM.16.MT88.4 R16, [R179+0x6800] ;  /* 0x00680000b310783b */ /* 0x000ea20000004200 */
[----:B------:R-:W-:Y:S01]  /*7bc0*/  LOP3.LUT R13, R232, 0xffff, RZ, 0xc0, !PT ;  /* 0x0000ffffe80d7812 */ /* 0x000fe200078ec0ff */
[C---:B------:R-:W-:Y:S01]  /*7bd0*/  HMMA.16816.F32.BF16 R68, R20.reuse, R14, R68 ;  /* 0x0000000e1444723c */ /* 0x040fe20000041844 */
[--C-:B------:R-:W-:Y:S01]  /*7be0*/  SHF.R.U32.HI R8, RZ, 0x10, R232.reuse ;  /* 0x00000010ff087819 */ /* 0x100fe200000116e8 */
[----:B------:R-:W-:Y:S01]  /*7bf0*/  IMAD.WIDE.U32 R212, R136, -0x326172a9, RZ ;  /* 0xcd9e8d5788d47825 */ /* 0x000fe200078e00ff */
[----:B------:R-:W-:Y:S01]  /*7c00*/  LOP3.LUT R24, R24, R4, RZ, 0xc0, !PT ;  /* 0x0000000418187212 */ /* 0x000fe200078ec0ff */
[----:B------:R-:W-:Y:S01]  /*7c10*/  MUFU.EX2 R154, R154 ;  /* 0x0000009a009a7308 */ /* 0x000fe20000000800 */
[----:B------:R-:W-:Y:S01]  /*7c20*/  LOP3.LUT R9, R232, 0xff, RZ, 0xc0, !PT ;  /* 0x000000ffe8097812 */ /* 0x000fe200078ec0ff */
[----:B------:R-:W-:Y:S01]  /*7c30*/  HMMA.16816.F32.BF16 R92, R20, R6, R92 ;  /* 0x00000006145c723c */ /* 0x000fe2000004185c */
[----:B------:R-:W-:Y:S01]  /*7c40*/  SHF.R.U32.HI R12, RZ, 0x18, R232 ;  /* 0x00000018ff0c7819 */ /* 0x000fe200000116e8 */
[----:B------:R-:W-:Y:S01]  /*7c50*/  FFMA.FTZ R42, R201, R54, R42 ;  /* 0x00000036c92a7223 */ /* 0x000fe2000001002a */
[----:B------:R-:W-:Y:S01]  /*7c60*/  SHF.R.U32.HI R13, RZ, 0x8, R13 ;  /* 0x00000008ff0d7819 */ /* 0x000fe2000001160d */
[----:B------:R-:W-:Y:S01]  /*7c70*/  FFMA.FTZ R39, R200, R49, R39 ;  /* 0x00000031c8277223 */ /* 0x000fe20000010027 */
[----:B------:R-:W-:Y:S01]  /*7c80*/  LOP3.LUT R8, R8, 0xff, RZ, 0xc0, !PT ;  /* 0x000000ff08087812 */ /* 0x000fe200078ec0ff */
[----:B------:R-:W-:Y:S01]  /*7c90*/  MUFU.EX2 R56, R56 ;  /* 0x0000003800387308 */ /* 0x000fe20000000800 */
[----:B------:R-:W-:Y:S01]  /*7ca0*/  LOP3.LUT R4, R214, 0xffff, RZ, 0xc0, !PT ;  /* 0x0000ffffd6047812 */ /* 0x000fe200078ec0ff */
[----:B------:R-:W-:Y:S01]  /*7cb0*/  FFMA.FTZ R35, R199, R48, R35 ;  /* 0x00000030c7237223 */ /* 0x000fe20000010023 */
[----:B------:R-:W-:Y:S01]  /*7cc0*/  SHF.R.U32.HI R23, RZ, 0x10, R214 ;  /* 0x00000010ff177819 */ /* 0x000fe200000116d6 */
[----:B------:R-:W-:Y:S01]  /*7cd0*/  FADD.FTZ R28, R47, R28 ;  /* 0x0000001c2f1c7221 */ /* 0x000fe20000010000 */
[----:B------:R-:W-:Y:S01]  /*7ce0*/  PRMT R9, R9, 0x5410, R13 ;  /* 0x0000541009097816 */ /* 0x000fe2000000000d */
[----:B------:R-:W-:Y:S01]  /*7cf0*/  FADD.FTZ R42, R50, R42 ;  /* 0x0000002a322a7221 */ /* 0x000fe20000010000 */
[----:B------:R-:W-:Y:S01]  /*7d00*/  PRMT R8, R8, 0x5410, R12 ;  /* 0x0000541008087816 */ /* 0x000fe2000000000c */
[----:B------:R-:W-:Y:S01]  /*7d10*/  MUFU.EX2 R61, R61 ;  /* 0x0000003d003d7308 */ /* 0x000fe20000000800 */
[----:B------:R-:W-:Y:S01]  /*7d20*/  LOP3.LUT R20, R214, 0xff, RZ, 0xc0, !PT ;  /* 0x000000ffd6147812 */ /* 0x000fe200078ec0ff */
[----:B------:R-:W3:Y:S01]  /*7d30*/  LDSM.16.MT88.4 R12, [R178+0x6800] ;  /* 0x00680000b20c783b */ /* 0x000ee20000004200 */
[----:B------:R-:W-:Y:S01]  /*7d40*/  SHF.R.U32.HI R21, RZ, 0x8, R4 ;  /* 0x00000008ff157819 */ /* 0x000fe20000011604 */
[----:B------:R-:W-:Y:S01]  /*7d50*/  FADD.FTZ R39, R38, R39 ;  /* 0x0000002726277221 */ /* 0x000fe20000010000 */
[----:B------:R-:W-:Y:S01]  /*7d60*/  LOP3.LUT R169, R207, 0xffff, RZ, 0xc0, !PT ;  /* 0x0000ffffcfa97812 */ /* 0x000fe200078ec0ff */
[----:B------:R-:W-:Y:S01]  /*7d70*/  FADD.FTZ R35, R34, R35 ;  /* 0x0000002322237221 */ /* 0x000fe20000010000 */
[----:B------:R-:W-:Y:S01]  /*7d80*/  SHF.R.U32.HI R22, RZ, 0x18, R214 ;  /* 0x00000018ff167819 */ /* 0x000fe200000116d6 */
[----:B------:R-:W4:Y:S01]  /*7d90*/  MUFU.EX2 R44, R44 ;  /* 0x0000002c002c7308 */ /* 0x000f220000000800 */
[----:B------:R-:W-:Y:S01]  /*7da0*/  LOP3.LUT R23, R23, 0xff, RZ, 0xc0, !PT ;  /* 0x000000ff17177812 */ /* 0x000fe200078ec0ff */
[----:B------:R-:W-:Y:S01]  /*7db0*/  IMAD.WIDE.U32 R214, R133, -0x326172a9, RZ ;  /* 0xcd9e8d5785d67825 */ /* 0x000fe200078e00ff */
[----:B------:R-:W-:-:S03]  /*7dc0*/  PRMT R20, R20, 0x5410, R21 ;  /* 0x0000541014147816 */ /* 0x000fc60000000015 */
[----:B------:R-:W-:Y:S01]  /*7dd0*/  FADD.FTZ R28, R46, R28 ;  /* 0x0000001c2e1c7221 */ /* 0x000fe20000010000 */
[--C-:B------:R-:W-:Y:S01]  /*7de0*/  HSET2.LE.AND R9, R9, R52.reuse, PT ;  /* 0x0000003409097233 */ /* 0x100fe20003803000 */
[----:B------:R-:W-:Y:S01]  /*7df0*/  FADD.FTZ R42, R41, R42 ;  /* 0x0000002a292a7221 */ /* 0x000fe20000010000 */
[--C-:B------:R-:W-:Y:S01]  /*7e00*/  HSET2.LE.AND R27, R8, R52.reuse, PT ;  /* 0x00000034081b7233 */ /* 0x100fe20003803000 */
[----:B------:R-:W-:Y:S01]  /*7e10*/  MUFU.EX2 R43, R43 ;  /* 0x0000002b002b7308 */ /* 0x000fe20000000800 */
[----:B-1----:R-:W-:Y:S01]  /*7e20*/  F2FP.BF16.F32.PACK_AB R5, R146, R147 ;  /* 0x000000939205723e */ /* 0x002fe200000010ff */
[----:B------:R-:W-:Y:S01]  /*7e30*/  FADD.FTZ R39, R37, R39 ;  /* 0x0000002725277221 */ /* 0x000fe20000010000 */
[----:B------:R-:W-:Y:S01]  /*7e40*/  LOP3.LUT R21, R207, 0xff, RZ, 0xc0, !PT ;  /* 0x000000ffcf157812 */ /* 0x000fe200078ec0ff */
[----:B------:R-:W-:Y:S01]  /*7e50*/  FADD.FTZ R35, R33, R35 ;  /* 0x0000002321237221 */ /* 0x000fe20000010000 */
[----:B------:R-:W-:Y:S01]  /*7e60*/  SHF.R.U32.HI R169, RZ, 0x8, R169 ;  /* 0x00000008ffa97819 */ /* 0x000fe200000116a9 */
[----:B------:R-:W-:Y:S01]  /*7e70*/  FADD.FTZ R28, R45, R28 ;  /* 0x0000001c2d1c7221 */ /* 0x000fe20000010000 */
[----:B------:R-:W-:Y:S01]  /*7e80*/  F2FP.BF16.F32.PACK_AB R26, R142, R66 ;  /* 0x000000428e1a723e */ /* 0x000fe200000010ff */
[----:B------:R-:W1:Y:S01]  /*7e90*/  MUFU.EX2 R150, R150 ;  /* 0x0000009600967308 */ /* 0x000e620000000800 */
[----:B------:R-:W-:Y:S01]  /*7ea0*/  PRMT R22, R23, 0x5410, R22 ;  /* 0x0000541017167816 */ /* 0x000fe20000000016 */
[----:B------:R-:W-:Y:S01]  /*7eb0*/  FADD.FTZ R42, R40, R42 ;  /* 0x0000002a282a7221 */ /* 0x000fe20000010000 */
[----:B------:R-:W-:Y:S01]  /*7ec0*/  SHF.R.U32.HI R23, RZ, 0x10, R207 ;  /* 0x00000010ff177819 */ /* 0x000fe200000116cf */
[----:B------:R-:W-:Y:S01]  /*7ed0*/  FADD.FTZ R39, R36, R39 ;  /* 0x0000002724277221 */ /* 0x000fe20000010000 */
[----:B------:R-:W-:Y:S01]  /*7ee0*/  PRMT R21, R21, 0x5410, R169 ;  /* 0x0000541015157816 */ /* 0x000fe200000000a9 */
[----:B------:R-:W-:Y:S01]  /*7ef0*/  FADD.FTZ R35, R32, R35 ;  /* 0x0000002320237221 */ /* 0x000fe20000010000 */
[----:B------:R-:W-:Y:S01]  /*7f00*/  LOP3.LUT R26, R9, R26, RZ, 0xc0, !PT ;  /* 0x0000001a091a7212 */ /* 0x000fe200078ec0ff */
[----:B------:R-:W5:Y:S01]  /*7f10*/  MUFU.EX2 R167, R167 ;  /* 0x000000a700a77308 */ /* 0x000f620000000800 */
[----:B------:R-:W-:Y:S01]  /*7f20*/  LOP3.LUT R27, R27, R5, RZ, 0xc0, !PT ;  /* 0x000000051b1b7212 */ /* 0x000fe200078ec0ff */
[----:B------:R-:W5:Y:S01]  /*7f30*/  LDSM.16.MT88.4 R8, [R177+0x6800] ;  /* 0x00680000b108783b */ /* 0x000f620000004200 */
[--C-:B------:R-:W-:Y:S01]  /*7f40*/  HSET2.LE.AND R169, R20, R52.reuse, PT ;  /* 0x0000003414a97233 */ /* 0x100fe20003803000 */
[----:B----4-:R-:W-:Y:S01]  /*7f50*/  FADD.FTZ R28, R44, R28 ;  /* 0x0000001c2c1c7221 */ /* 0x010fe20000010000 */
[----:B------:R-:W-:Y:S01]  /*7f60*/  SHF.R.U32.HI R207, RZ, 0x18, R207 ;  /* 0x00000018ffcf7819 */ /* 0x000fe200000116cf */
[----:B------:R-:W4:Y:S01]  /*7f70*/  LDSM.16.MT88.4 R4, [R176+0x6800] ;  /* 0x00680000b004783b */ /* 0x000f220000004200 */
[----:B------:R-:W-:Y:S01]  /*7f80*/  LOP3.LUT R23, R23, 0xff, RZ, 0xc0, !PT ;  /* 0x000000ff17177812 */ /* 0x000fe200078ec0ff */
[C---:B--2---:R-:W-:Y:S01]  /*7f90*/  HMMA.16816.F32.BF16 R124, R24.reuse, R16, R124 ;  /* 0x00000010187c723c */ /* 0x044fe2000004187c */
[--C-:B------:R-:W-:Y:S01]  /*7fa0*/  HSET2.LE.AND R20, R22, R52.reuse, PT ;  /* 0x0000003416147233 */ /* 0x100fe20003803000 */
[----:B------:R-:W2:Y:S01]  /*7fb0*/  MUFU.EX2 R166, R166 ;  /* 0x000000a600a67308 */ /* 0x000ea20000000800 */
[----:B------:R-:W-:Y:S01]  /*7fc0*/  F2FP.BF16.F32.PACK_AB R170, R155, R154 ;  /* 0x0000009a9baa723e */ /* 0x000fe200000010ff */
[----:B-1----:R-:W-:Y:S01]  /*7fd0*/  FADD.FTZ R42, R150, R42 ;  /* 0x0000002a962a7221 */ /* 0x002fe20000010000 */
[----:B------:R-:W-:Y:S01]  /*7fe0*/  PRMT R207, R23, 0x5410, R207 ;  /* 0x0000541017cf7816 */ /* 0x000fe200000000cf */
[C---:B---3--:R-:W-:Y:S01]  /*7ff0*/  HMMA.16816.F32.BF16 R104, R24.reuse, R14, R104 ;  /* 0x0000000e1868723c */ /* 0x048fe20000041868 */
[----:B------:R-:W-:Y:S01]  /*8000*/  F2FP.BF16.F32.PACK_AB R22, R61, R56 ;  /* 0x000000383d16723e */ /* 0x000fe200000010ff */
[----:B------:R-:W-:Y:S01]  /*8010*/  FADD.FTZ R39, R60, R39 ;  /* 0x000000273c277221 */ /* 0x000fe20000010000 */
[----:B------:R-:W-:Y:S01]  /*8020*/  LOP3.LUT R23, R20, R170, RZ, 0xc0, !PT ;  /* 0x000000aa14177212 */ /* 0x000fe200078ec0ff */
[----:B------:R-:W-:Y:S01]  /*8030*/  MUFU.EX2 R165, R165 ;  /* 0x000000a500a57308 */ /* 0x000fe20000000800 */
[--C-:B------:R-:W-:Y:S01]  /*8040*/  HSET2.LE.AND R20, R21, R52.reuse, PT ;  /* 0x0000003415147233 */ /* 0x100fe20003803000 */
[C---:B------:R-:W-:Y:S01]  /*8050*/  HMMA.16816.F32.BF16 R120, R24.reuse, R18, R120 ;  /* 0x000000121878723c */ /* 0x040fe20000041878 */
[----:B------:R-:W-:Y:S01]  /*8060*/  F2FP.BF16.F32.PACK_AB R170, R43, R44 ;  /* 0x0000002c2baa723e */ /* 0x000fe200000010ff */
[----:B------:R-:W-:Y:S01]  /*8070*/  FADD.FTZ R35, R145, R35 ;  /* 0x0000002391237221 */ /* 0x000fe20000010000 */
[----:B------:R-:W-:Y:S01]  /*8080*/  LOP3.LUT R22, R169, R22, RZ, 0xc0, !PT ;  /* 0x00000016a9167212 */ /* 0x000fe200078ec0ff */
[----:B------:R-:W-:Y:S01]  /*8090*/  FADD.FTZ R28, R43, R28 ;  /* 0x0000001c2b1c7221 */ /* 0x000fe20000010000 */
[----:B------:R-:W-:Y:S01]  /*80a0*/  HSET2.LE.AND R21, R207, R52, PT ;  /* 0x00000034cf157233 */ /* 0x000fe20003803000 */
[----:B------:R-:W1:Y:S01]  /*80b0*/  MUFU.EX2 R156, R156 ;  /* 0x0000009c009c7308 */ /* 0x000e620000000800 */
[----:B-----5:R-:W-:Y:S01]  /*80c0*/  F2FP.BF16.F32.PACK_AB R169, R167, R150 ;  /* 0x00000096a7a9723e */ /* 0x020fe200000010ff */
[----:B------:R-:W-:Y:S01]  /*80d0*/  HMMA.16816.F32.BF16 R108, R24, R12, R108 ;  /* 0x0000000c186c723c */ /* 0x000fe2000004186c */
[----:B------:R-:W-:Y:S01]  /*80e0*/  LOP3.LUT R20, R20, R170, RZ, 0xc0, !PT ;  /* 0x000000aa14147212 */ /* 0x000fe200078ec0ff */
[----:B------:R-:W-:Y:S01]  /*80f0*/  IMAD.WIDE.U32 R170, R135, -0x326172a9, RZ ;  /* 0xcd9e8d5787aa7825 */ /* 0x000fe200078e00ff */
[----:B------:R-:W-:-:S03]  /*8100*/  LOP3.LUT R21, R21, R169, RZ, 0xc0, !PT ;  /* 0x000000a915157212 */ /* 0x000fc600078ec0ff */
[----:B------:R-:W-:Y:S01]  /*8110*/  FFMA.FTZ R169, R204, UR4, -R58 ;  /* 0x00000004cca97c23 */ /* 0x000fe2000801083a */
[----:B------:R-:W-:Y:S01]  /*8120*/  LOP3.LUT R224, R227, UR23, R224, 0x96, !PT ;  /* 0x00000017e3e07c12 */ /* 0x000fe2000f8e96e0 */
[----:B------:R-:W3:Y:S01]  /*8130*/  MUFU.EX2 R160, R160 ;  /* 0x000000a000a07308 */ /* 0x000ee20000000800 */
[----:B------:R-:W-:Y:S01]  /*8140*/  LOP3.LUT R207, R171, UR23, R206, 0x96, !PT ;  /* 0x00000017abcf7c12 */ /* 0x000fe2000f8e96ce */
[--C-:B------:R-:W-:Y:S01]  /*8150*/  FFMA.FTZ R171, R208, UR4, -R55.reuse ;  /* 0x00000004d0ab7c23 */ /* 0x100fe20008010837 */
[----:B------:R-:W-:Y:S01]  /*8160*/  LOP3.LUT R206, R213, UR21, R170, 0x96, !PT ;  /* 0x00000015d5ce7c12 */ /* 0x000fe2000f8e96aa */
[C---:B------:R-:W-:Y:S01]  /*8170*/  HMMA.16816.F32.BF16 R128, R20.reuse, R16, R128 ;  /* 0x000000101480723c */ /* 0x040fe20000041880 */
[----:B------:R-:W-:Y:S01]  /*8180*/  FFMA.FTZ R170, R198, UR4, -R58 ;  /* 0x00000004c6aa7c23 */ /* 0x000fe2000801083a */
[----:B------:R-:W-:Y:S01]  /*8190*/  LOP3.LUT R216, R215, UR21, R226, 0x96, !PT ;  /* 0x00000015d7d87c12 */ /* 0x000fe2000f8e96e2 */
[----:B------:R-:W-:Y:S01]  /*81a0*/  IMAD.WIDE.U32 R224, R224, -0x2daee0ad, RZ ;  /* 0xd2511f53e0e07825 */ /* 0x000fe200078e00ff */
[----:B------:R-:W-:Y:S03]  /*81b0*/  MUFU.EX2 R169, R169 ;  /* 0x000000a900a97308 */ /* 0x000fe60000000800 */
[----:B------:R-:W-:Y:S01]  /*81c0*/  FFMA.FTZ R198, R209, UR4, -R55 ;  /* 0x00000004d1c67c23 */ /* 0x000fe20008010837 */
[----:B------:R-:W-:Y:S01]  /*81d0*/  HMMA.16816.F32.BF16 R68, R20, R14, R68 ;  /* 0x0000000e1444723c */ /* 0x000fe20000041844 */
[----:B------:R-:W-:Y:S01]  /*81e0*/  IMAD.WIDE.U32 R16, R207, -0x2daee0ad, RZ ;  /* 0xd2511f53cf107825 */ /* 0x000fe200078e00ff */
[----:B------:R-:W-:-:S03]  /*81f0*/  LOP3.LUT R134, R225, UR20, R134, 0x96, !PT ;  /* 0x00000014e1867c12 */ /* 0x000fc6000f8e9686 */
[----:B------:R-:W-:Y:S01]  /*8200*/  FADD.FTZ R42, R167, R42 ;  /* 0x0000002aa72a7221 */ /* 0x000fe20000010000 */
[----:B------:R-:W-:Y:S01]  /*8210*/  FADD.FTZ R39, R65, R39 ;  /* 0x0000002741277221 */ /* 0x000fe20000010000 */
[----:B------:R-:W-:Y:S01]  /*8220*/  IMAD.WIDE.U32 R206, R206, -0x2daee0ad, RZ ;  /* 0xd2511f53cece7825 */ /* 0x000fe200078e00ff */
[----:B------:R-:W-:Y:S01]  /*8230*/  LOP3.LUT R218, R17, UR20, R218, 0x96, !PT ;  /* 0x0000001411da7c12 */ /* 0x000fe2000f8e96da */
[----:B------:R-:W-:Y:S01]  /*8240*/  HMMA.16816.F32.BF16 R76, R24, R8, R76 ;  /* 0x00000008184c723c */ /* 0x000fe2000004184c */
[----:B------:R-:W-:Y:S01]  /*8250*/  MUFU.EX2 R170, R170 ;  /* 0x000000aa00aa7308 */ /* 0x000fe20000000800 */
[----:B------:R-:W-:Y:S01]  /*8260*/  IMAD.WIDE.U32 R216, R216, -0x2daee0ad, RZ ;  /* 0xd2511f53d8d87825 */ /* 0x000fe200078e00ff */
[----:B------:R-:W-:-:S03]  /*8270*/  LOP3.LUT R16, R207, UR18, R16, 0x96, !PT ;  /* 0x00000012cf107c12 */ /* 0x000fc6000f8e9610 */
[----:B------:R-:W-:Y:S01]  /*8280*/  FADD.FTZ R35, R144, R35 ;  /* 0x0000002390237221 */ /* 0x000fe20000010000 */
[----:B------:R-:W-:Y:S01]  /*8290*/  FFMA.FTZ R58, R148, UR4, -R55 ;  /* 0x00000004943a7c23 */ /* 0x000fe20008010837 */
[----:B------:R-:W-:Y:S01]  /*82a0*/  IMAD.WIDE.U32 R218, R218, -0x326172a9, RZ ;  /* 0xcd9e8d57dada7825 */ /* 0x000fe200078e00ff */
[----:B------:R-:W-:Y:S03]  /*82b0*/  HMMA.16816.F32.BF16 R100, R24, R10, R100 ;  /* 0x0000000a1864723c */ /* 0x000fe60000041864 */
[----:B------:R-:W-:Y:S01]  /*82c0*/  FFMA.FTZ R148, R211, UR4, -R51 ;  /* 0x00000004d3947c23 */ /* 0x000fe20008010833 */
[----:B------:R-:W5:Y:S01]  /*82d0*/  MUFU.EX2 R161, R161 ;  /* 0x000000a100a17308 */ /* 0x000f620000000800 */
[----:B------:R-:W-:Y:S01]  /*82e0*/  IMAD.WIDE.U32 R16, R16, -0x326172a9, RZ ;  /* 0xcd9e8d5710107825 */ /* 0x000fe200078e00ff */
[----:B------:R-:W-:-:S03]  /*82f0*/  LOP3.LUT R212, R219, UR19, R212, 0x96, !PT ;  /* 0x00000013dbd47c12 */ /* 0x000fc6000f8e96d4 */
[----:B------:R-:W-:Y:S01]  /*8300*/  FFMA.FTZ R55, R149, UR4, -R55 ;  /* 0x0000000495377c23 */ /* 0x000fe20008010837 */
[----:B----4-:R-:W-:Y:S01]  /*8310*/  HMMA.16816.F32.BF16 R84, R24, R4, R84 ;  /* 0x000000041854723c */ /* 0x010fe20000041854 */
[----:B------:R-:W-:Y:S01]  /*8320*/  IMAD.WIDE.U32 R134, R134, -0x326172a9, RZ ;  /* 0xcd9e8d5786867825 */ /* 0x000fe200078e00ff */
[----:B------:R-:W-:-:S03]  /*8330*/  LOP3.LUT R14, R17, UR29, R218, 0x96, !PT ;  /* 0x0000001d110e7c12 */ /* 0x000fc6000f8e96da */
[----:B------:R-:W-:Y:S01]  /*8340*/  FFMA.FTZ R51, R151, UR4, -R51 ;  /* 0x0000000497337c23 */ /* 0x000fe20008010833 */
[----:B------:R-:W-:Y:S01]  /*8350*/  LOP3.LUT R15, R16, 0xffff, RZ, 0xc0, !PT ;  /* 0x0000ffff100f7812 */ /* 0x000fe200078ec0ff */
[----:B------:R-:W4:Y:S01]  /*8360*/  MUFU.EX2 R157, R157 ;  /* 0x0000009d009d7308 */ /* 0x000f220000000800 */
[----:B------:R-:W-:Y:S01]  /*8370*/  HMMA.16816.F32.BF16 R88, R24, R6, R88 ;  /* 0x000000061858723c */ /* 0x000fe20000041858 */
[----:B------:R-:W-:-:S04]  /*8380*/  IMAD.WIDE.U32 R212, R212, -0x2daee0ad, RZ ;  /* 0xd2511f53d4d47825 */ /* 0x000fc800078e00ff */
[----:B------:R-:W-:Y:S01]  /*8390*/  FADD.FTZ R28, R56, R28 ;  /* 0x0000001c381c7221 */ /* 0x000fe20000010000 */
[----:B------:R-:W-:Y:S01]  /*83a0*/  FADD.FTZ R42, R154, R42 ;  /* 0x0000002a9a2a7221 */ /* 0x000fe20000010000 */
[----:B------:R-:W-:Y:S01]  /*83b0*/  FADD.FTZ R39, R66, R39 ;  /* 0x0000002742277221 */ /* 0x000fe20000010000 */
[----:B------:R-:W-:Y:S01]  /*83c0*/  FADD.FTZ R35, R147, R35 ;  /* 0x0000002393237221 */ /* 0x000fe20000010000 */
[C---:B------:R-:W-:Y:S01]  /*83d0*/  HMMA.16816.F32.BF16 R112, R20.reuse, R12, R112 ;  /* 0x0000000c1470723c */ /* 0x040fe20000041870 */
[----:B------:R-:W-:Y:S01]  /*83e0*/  SHF.R.U32.HI R24, RZ, 0x18, R16 ;  /* 0x00000018ff187819 */ /* 0x000fe20000011610 */
[----:B------:R-:W-:Y:S01]  /*83f0*/  MUFU.EX2 R168, R168 ;  /* 0x000000a800a87308 */ /* 0x000fe20000000800 */
[----:B------:R-:W-:Y:S01]  /*8400*/  LOP3.LUT R25, R14, 0xffff, RZ, 0xc0, !PT ;  /* 0x0000ffff0e197812 */ /* 0x000fe200078ec0ff */
[----:B------:R-:W-:Y:S01]  /*8410*/  FADD.FTZ R28, R61, R28 ;  /* 0x0000001c3d1c7221 */ /* 0x000fe20000010000 */
[----:B------:R-:W-:Y:S01]  /*8420*/  LOP3.LUT R26, R217, UR18, R224, 0x96, !PT ;  /* 0x00000012d91a7c12 */ /* 0x000fe2000f8e96e0 */
[C---:B------:R-:W-:Y:S01]  /*8430*/  HMMA.16816.F32.BF16 R72, R20.reuse, R8, R72 ;  /* 0x000000081448723c */ /* 0x040fe20000041848 */
[----:B------:R-:W-:Y:S01]  /*8440*/  LOP3.LUT R13, R16, 0xff, RZ, 0xc0, !PT ;  /* 0x000000ff100d7812 */ /* 0x000fe200078ec0ff */
[----:B------:R-:W-:Y:S01]  /*8450*/  FADD.FTZ R42, R155, R42 ;  /* 0x0000002a9b2a7221 */ /* 0x000fe20000010000 */
[----:B------:R-:W-:Y:S01]  /*8460*/  SHF.R.U32.HI R12, RZ, 0x10, R16 ;  /* 0x00000010ff0c7819 */ /* 0x000fe20000011610 */
[----:B------:R-:W-:Y:S01]  /*8470*/  IMAD.WIDE.U32 R204, R26, -0x326172a9, RZ ;  /* 0xcd9e8d571acc7825 */ /* 0x000fe200078e00ff */
[--C-:B------:R-:W-:Y:S01]  /*8480*/  SHF.R.U32.HI R16, RZ, 0x10, R14.reuse ;  /* 0x00000010ff107819 */ /* 0x100fe2000001160e */
[C---:B------:R-:W-:Y:S01]  /*8490*/  HMMA.16816.F32.BF16 R80, R20.reuse, R10, R80 ;  /* 0x0000000a1450723c */ /* 0x040fe20000041850 */
[----:B------:R-:W-:Y:S01]  /*84a0*/  LOP3.LUT R9, R14, 0xff, RZ, 0xc0, !PT ;  /* 0x000000ff0e097812 */ /* 0x000fe200078ec0ff */
[----:B------:R-:W-:Y:S01]  /*84b0*/  MUFU.EX2 R164, R164 ;  /* 0x000000a400a47308 */ /* 0x000fe20000000800 */
[----:B------:R-:W-:Y:S01]  /*84c0*/  SHF.R.U32.HI R8, RZ, 0x8, R15 ;  /* 0x00000008ff087819 */ /* 0x000fe2000001160f */
[----:B------:R-:W-:Y:S01]  /*84d0*/  FADD.FTZ R39, R142, R39 ;  /* 0x000000278e277221 */ /* 0x000fe20000010000 */
[----:B------:R-:W-:Y:S01]  /*84e0*/  SHF.R.U32.HI R14, RZ, 0x18, R14 ;  /* 0x00000018ff0e7819 */ /* 0x000fe2000001160e */
[C---:B------:R-:W-:Y:S01]  /*84f0*/  HMMA.16816.F32.BF16 R96, R20.reuse, R4, R96 ;  /* 0x000000041460723c */ /* 0x040fe20000041860 */
[----:B------:R-:W-:Y:S01]  /*8500*/  SHF.R.U32.HI R25, RZ, 0x8, R25 ;  /* 0x00000008ff197819 */ /* 0x000fe20000011619 */
[----:B------:R-:W-:Y:S01]  /*8510*/  FADD.FTZ R35, R146, R35 ;  /* 0x0000002392237221 */ /* 0x000fe20000010000 */
[----:B------:R-:W-:Y:S01]  /*8520*/  LOP3.LUT R15, R16, 0xff, RZ, 0xc0, !PT ;  /* 0x000000ff100f7812 */ /* 0x000fe200078ec0ff */
[----:B------:R-:W-:Y:S01]  /*8530*/  MUFU.EX2 R158, R158 ;  /* 0x0000009e009e7308 */ /* 0x000fe20000000800 */
[----:B------:R-:W-:Y:S01]  /*8540*/  PRMT R8, R13, 0x5410, R8 ;  /* 0x000054100d087816 */ /* 0x000fe20000000008 */
[C---:B------:R-:W-:Y:S01]  /*8550*/  HMMA.16816.F32.BF16 R116, R20.reuse, R18, R116 ;  /* 0x000000121474723c */ /* 0x040fe20000041874 */
[----:B------:R-:W-:Y:S01]  /*8560*/  LOP3.LUT R27, R12, 0xff, RZ, 0xc0, !PT ;  /* 0x000000ff0c1b7812 */ /* 0x000fe200078ec0ff */
[----:B------:R-:W4:Y:S01]  /*8570*/  LDSM.16.MT88.4 R16, [R179+0x7000] ;  /* 0x00700000b310783b */ /* 0x000f220000004200 */
[----:B------:R-:W-:Y:S01]  /*8580*/  PRMT R9, R9, 0x5410, R25 ;  /* 0x0000541009097816 */ /* 0x000fe20000000019 */
[----:B--2---:R-:W-:Y:S01]  /*8590*/  FADD.FTZ R39, R166, R39 ;  /* 0x00000027a6277221 */ /* 0x004fe20000010000 */
[----:B------:R-:W-:Y:S01]  /*85a0*/  PRMT R13, R15, 0x5410, R14 ;  /* 0x000054100f0d7816 */ /* 0x000fe2000000000e */
[----:B------:R-:W-:Y:S01]  /*85b0*/  HMMA.16816.F32.BF16 R92, R20, R6, R92 ;  /* 0x00000006145c723c */ /* 0x000fe2000004185c */
[----:B------:R-:W-:Y:S01]  /*85c0*/  PRMT R27, R27, 0x5410, R24 ;  /* 0x000054101b1b7816 */ /* 0x000fe20000000018 */
[----:B------:R-:W-:Y:S01]  /*85d0*/  MUFU.EX2 R159, R159 ;  /* 0x0000009f009f7308 */ /* 0x000fe20000000800 */
[--C-:B------:R-:W-:Y:S01]  /*85e0*/  HSET2.LE.AND R9, R9, R52.reuse, PT ;  /* 0x0000003409097233 */ /* 0x100fe20003803000 */
[----:B-1----:R-:W-:Y:S01]  /*85f0*/  FADD.FTZ R35, R156, R35 ;  /* 0x000000239c237221 */ /* 0x002fe20000010000 */
[--C-:B------:R-:W-:Y:S01]  /*8600*/  HSET2.LE.AND R25, R13, R52.reuse, PT ;  /* 0x000000340d197233 */ /* 0x100fe20003803000 */
[C---:B------:R-:W-:Y:S01]  /*8610*/  FADD.FTZ R39, R165.reuse, R39 ;  /* 0x00000027a5277221 */ /* 0x040fe20000010000 */
[----:B------:R-:W-:Y:S01]  /*8620*/  F2FP.BF16.F32.PACK_AB R11, R165, R166 ;  /* 0x000000a6a50b723e */ /* 0x000fe200000010ff */
[----:B------:R-:W1:Y:S01]  /*8630*/  LDSM.16.MT88.4 R12, [R178+0x7000] ;  /* 0x00700000b20c783b */ /* 0x000e620000004200 */
[C---:B---3--:R-:W-:Y:S01]  /*8640*/  F2FP.BF16.F32.PACK_AB R10, R160.reuse, R156 ;  /* 0x0000009ca00a723e */ /* 0x048fe200000010ff */
[----:B------:R-:W2:Y:S01]  /*8650*/  MUFU.EX2 R153, R153 ;  /* 0x0000009900997308 */ /* 0x000ea20000000800 */
[--C-:B------:R-:W-:Y:S01]  /*8660*/  HSET2.LE.AND R5, R8, R52.reuse, PT ;  /* 0x0000003408057233 */ /* 0x100fe20003803000 */
[----:B------:R-:W-:Y:S01]  /*8670*/  FADD.FTZ R35, R160, R35 ;  /* 0x00000023a0237221 */ /* 0x000fe20000010000 */
[----:B------:R-:W-:Y:S01]  /*8680*/  HSET2.LE.AND R27, R27, R52, PT ;  /* 0x000000341b1b7233 */ /* 0x000fe20003803000 */
[----:B-----5:R-:W-:Y:S01]  /*8690*/  FADD.FTZ R39, R161, R39 ;  /* 0x00000027a1277221 */ /* 0x020fe20000010000 */
[C---:B------:R-:W-:Y:S01]  /*86a0*/  F2FP.BF16.F32.PACK_AB R4, R170.reuse, R169 ;  /* 0x000000a9aa04723e */ /* 0x040fe200000010ff */
[----:B------:R-:W-:Y:S01]  /*86b0*/  FADD.FTZ R35, R169, R35 ;  /* 0x00000023a9237221 */ /* 0x000fe20000010000 */
[----:B----4-:R-:W-:Y:S01]  /*86c0*/  F2FP.BF16.F32.PACK_AB R133, R157, R161 ;  /* 0x000000a19d85723e */ /* 0x010fe200000010ff */
[----:B------:R-:W3:Y:S01]  /*86d0*/  MUFU.EX2 R152, R152 ;  /* 0x0000009800987308 */ /* 0x000ee20000000800 */
[----:B------:R-:W-:Y:S01]  /*86e0*/  LOP3.LUT R24, R9, R11, RZ, 0xc0, !PT ;  /* 0x0000000b09187212 */ /* 0x000fe200078ec0ff */
[----:B------:R-:W-:Y:S01]  /*86f0*/  FADD.FTZ R39, R157, R39 ;  /* 0x000000279d277221 */ /* 0x000fe20000010000 */
[----:B------:R-:W-:Y:S01]  /*8700*/  LOP3.LUT R25, R25, R10, RZ, 0xc0, !PT ;  /* 0x0000000a19197212 */ /* 0x000fe200078ec0ff */
[----:B------:R-:W-:Y:S01]  /*8710*/  FADD.FTZ R35, R170, R35 ;  /* 0x00000023aa237221 */ /* 0x000fe20000010000 */
[----:B------:R-:W4:Y:S01]  /*8720*/  LDSM.16.MT88.4 R8, [R177+0x7000] ;  /* 0x00700000b108783b */ /* 0x000f220000004200 */
[----:B------:R-:W-:-:S02]  /*8730*/  LOP3.LUT R20, R205, UR29, R134, 0x96, !PT ;  /* 0x0000001dcd147c12 */ /* 0x000fc4000f8e9686 */
[----:B------:R-:W-:Y:S01]  /*8740*/  LOP3.LUT R26, R5, R133, RZ, 0xc0, !PT ;  /* 0x00000085051a7212 */ /* 0x000fe200078ec0ff */
[----:B------:R-:W5:Y:S01]  /*8750*/  MUFU.EX2 R162, R162 ;  /* 0x000000a200a27308 */ /* 0x000f620000000800 */
[----:B------:R-:W-:Y:S01]  /*8760*/  LOP3.LUT R27, R27, R4, RZ, 0xc0, !PT ;  /* 0x000000041b1b7212 */ /* 0x000fe200078ec0ff */
[----:B--2---:R-:W-:Y:S01]  /*8770*/  FADD.FTZ R28, R153, R28 ;  /* 0x0000001c991c7221 */ /* 0x004fe20000010000 */
[----:B------:R-:W2:Y:S01]  /*8780*/  LDSM.16.MT88.4 R4, [R176+0x7000] ;  /* 0x00700000b004783b */ /* 0x000ea20000004200 */
[--C-:B------:R-:W-:Y:S02]  /*8790*/  SHF.R.U32.HI R23, RZ, 0x10, R204.reuse ;  /* 0x00000010ff177819 */ /* 0x100fe400000116cc */
[----:B------:R-:W-:Y:S02]  /*87a0*/  LOP3.LUT R134, R20, 0xffff, RZ, 0xc0, !PT ;  /* 0x0000ffff14867812 */ /* 0x000fe400078ec0ff */
[----:B------:R-:W-:Y:S01]  /*87b0*/  SHF.R.U32.HI R21, RZ, 0x18, R204 ;  /* 0x00000018ff157819 */ /* 0x000fe200000116cc */
[----:B------:R-:W1:Y:S01]  /*87c0*/  MUFU.EX2 R163, R163 ;  /* 0x000000a300a37308 */ /* 0x000e620000000800 */
[----:B------:R-:W-:Y:S01]  /*87d0*/  LOP3.LUT R23, R23, 0xff, RZ, 0xc0, !PT ;  /* 0x000000ff17177812 */ /* 0x000fe200078ec0ff */
[----:B------:R-:W-:Y:S01]  /*87e0*/  HMMA.16816.F32.BF16 R124, R24, R16, R124 ;  /* 0x00000010187c723c */ /* 0x000fe2000004187c */
[----:B------:R-:W-:Y:S01]  /*87f0*/  LOP3.LUT R136, R204, 0xffff, RZ, 0xc0, !PT ;  /* 0x0000ffffcc887812 */ /* 0x000fe200078ec0ff */
[----:B---3--:R-:W-:Y:S01]  /*8800*/  FADD.FTZ R28, R152, R28 ;  /* 0x0000001c981c7221 */ /* 0x008fe20000010000 */
[----:B------:R-:W-:-:S02]  /*8810*/  LOP3.LUT R133, R20, 0xff, RZ, 0xc0, !PT ;  /* 0x000000ff14857812 */ /* 0x000fc400078ec0ff */
[----:B------:R-:W-:Y:S01]  /*8820*/  SHF.R.U32.HI R134, RZ, 0x8, R134 ;  /* 0x00000008ff867819 */ /* 0x000fe20000011686 */
[----:B------:R-:W3:Y:S01]  /*8830*/  MUFU.EX2 R143, R143 ;  /* 0x0000008f008f7308 */ /* 0x000ee20000000800 */
[----:B------:R-:W-:Y:S01]  /*8840*/  PRMT R21, R23, 0x5410, R21 ;  /* 0x0000541017157816 */ /* 0x000fe20000000015 */
[C---:B------:R-:W-:Y:S01]  /*8850*/  HMMA.16816.F32.BF16 R120, R24.reuse, R18, R120 ;  /* 0x000000121878723c */ /* 0x040fe20000041878 */
[----:B------:R-:W-:Y:S01]  /*8860*/  LOP3.LUT R22, R204, 0xff, RZ, 0xc0, !PT ;  /* 0x000000ffcc167812 */ /* 0x000fe200078ec0ff */
[----:B-----5:R-:W-:Y:S01]  /*8870*/  FADD.FTZ R42, R162, R42 ;  /* 0x0000002aa22a7221 */ /* 0x020fe20000010000 */
[----:B------:R-:W-:Y:S01]  /*8880*/  SHF.R.U32.HI R136, RZ, 0x8, R136 ;  /* 0x00000008ff887819 */ /* 0x000fe20000011688 */
[----:B------:R-:W-:Y:S01]  /*8890*/  FADD.FTZ R28, R168, R28 ;  /* 0x0000001ca81c7221 */ /* 0x000fe20000010000 */
[----:B------:R-:W-:Y:S01]  /*88a0*/  PRMT R23, R133, 0x5410, R134 ;  /* 0x0000541085177816 */ /* 0x000fe20000000086 */
[----:B------:R-:W5:Y:S01]  /*88b0*/  MUFU.EX2 R141, R141 ;  /* 0x0000008d008d7308 */ /* 0x000f620000000800 */
[----:B------:R-:W-:Y:S01]  /*88c0*/  SHF.R.U32.HI R133, RZ, 0x10, R20 ;  /* 0x00000010ff857819 */ /* 0x000fe20000011614 */
[C---:B-1----:R-:W-:Y:S01]  /*88d0*/  HMMA.16816.F32.BF16 R108, R24.reuse, R12, R108 ;  /* 0x0000000c186c723c */ /* 0x042fe2000004186c */
[----:B------:R-:W-:Y:S01]  /*88e0*/  PRMT R22, R22, 0x5410, R136 ;  /* 0x0000541016167816 */ /* 0x000fe20000000088 */
[----:B------:R-:W-:Y:S01]  /*88f0*/  FADD.FTZ R42, R163, R42 ;  /* 0x0000002aa32a7221 */ /* 0x000fe20000010000 */
[----:B------:R-:W-:Y:S01]  /*8900*/  SHF.R.U32.HI R20, RZ, 0x18, R20 ;  /* 0x00000018ff147819 */ /* 0x000fe20000011614 */
[----:B------:R-:W-:Y:S01]  /*8910*/  FADD.FTZ R28, R164, R28 ;  /* 0x0000001ca41c7221 */ /* 0x000fe20000010000 */
[----:B------:R-:W-:Y:S01]  /*8920*/  LOP3.LUT R133, R133, 0xff, RZ, 0xc0, !PT ;  /* 0x000000ff85857812 */ /* 0x000fe200078ec0ff */
[----:B------:R-:W-:Y:S01]  /*8930*/  MUFU.EX2 R59, R59 ;  /* 0x0000003b003b7308 */ /* 0x000fe20000000800 */
[--C-:B------:R-:W-:Y:S01]  /*8940*/  HSET2.LE.AND R22, R22, R52.reuse, PT ;  /* 0x0000003416167233 */ /* 0x100fe20003803000 */
[C---:B------:R-:W-:Y:S01]  /*8950*/  HMMA.16816.F32.BF16 R104, R24.reuse, R14, R104 ;  /* 0x0000000e1868723c */ /* 0x040fe20000041868 */
[----:B------:R-:W-:Y:S01]  /*8960*/  PRMT R133, R133, 0x5410, R20 ;  /* 0x0000541085857816 */ /* 0x000fe20000000014 */
[----:B------:R-:W-:Y:S01]  /*8970*/  FADD.FTZ R42, R158, R42 ;  /* 0x0000002a9e2a7221 */ /* 0x000fe20000010000 */
[----:B------:R-:W-:Y:S01]  /*8980*/  F2FP.BF16.F32.PACK_AB R134, R164, R168 ;  /* 0x000000a8a486723e */ /* 0x000fe200000010ff */
[----:B---3--:R-:W-:Y:S01]  /*8990*/  FADD.FTZ R39, R143, R39 ;  /* 0x000000278f277221 */ /* 0x008fe20000010000 */
[--C-:B------:R-:W-:Y:S01]  /*89a0*/  HSET2.LE.AND R21, R21, R52.reuse, PT ;  /* 0x0000003415157233 */ /* 0x100fe20003803000 */
[----:B------:R-:W-:Y:S01]  /*89b0*/  MUFU.EX2 R57, R57 ;  /* 0x0000003900397308 */ /* 0x000fe20000000800 */
[--C-:B------:R-:W-:Y:S01]  /*89c0*/  HSET2.LE.AND R20, R23, R52.reuse, PT ;  /* 0x0000003417147233 */ /* 0x100fe20003803000 */
[C---:B----4-:R-:W-:Y:S01]  /*89d0*/  HMMA.16816.F32.BF16 R76, R24.reuse, R8, R76 ;  /* 0x00000008184c723c */ /* 0x050fe2000004184c */
[----:B------:R-:W-:Y:S01]  /*89e0*/  LOP3.LUT R22, R22, R134, RZ, 0xc0, !PT ;  /* 0x0000008616167212 */ /* 0x000fe200078ec0ff */
[----:B------:R-:W-:Y:S01]  /*89f0*/  FADD.FTZ R42, R159, R42 ;  /* 0x0000002a9f2a7221 */ /* 0x000fe20000010000 */
[----:B------:R-:W-:Y:S01]  /*8a00*/  HSET2.LE.AND R133, R133, R52, PT ;  /* 0x0000003485857233 */ /* 0x000fe20003803000 */
[----:B-----5:R-:W-:Y:S01]  /*8a10*/  FADD.FTZ R39, R141, R39 ;  /* 0x000000278d277221 */ /* 0x020fe20000010000 */
[----:B------:R-:W-:Y:S01]  /*8a20*/  F2FP.BF16.F32.PACK_AB R23, R159, R158 ;  /* 0x0000009e9f17723e */ /* 0x000fe200000010ff */
[----:B------:R-:W1:Y:S01]  /*8a30*/  MUFU.EX2 R140, R140 ;  /* 0x0000008c008c7308 */ /* 0x000e620000000800 */
[----:B------:R-:W-:Y:S01]  /*8a40*/  F2FP.BF16.F32.PACK_AB R134, R152, R153 ;  /* 0x000000999886723e */ /* 0x000fe200000010ff */
[----:B------:R-:W-:Y:S01]  /*8a50*/  HMMA.16816.F32.BF16 R100, R24, R10, R100 ;  /* 0x0000000a1864723c */ /* 0x000fe20000041864 */
[----:B------:R-:W-:-:S02]  /*8a60*/  F2FP.BF16.F32.PACK_AB R136, R163, R162 ;  /* 0x000000a2a388723e */ /* 0x000fc400000010ff */
[----:B------:R-:W-:Y:S02]  /*8a70*/  LOP3.LUT R23, R21, R23, RZ, 0xc0, !PT ;  /* 0x0000001715177212 */ /* 0x000fe400078ec0ff */
[----:B------:R-:W-:Y:S01]  /*8a80*/  LOP3.LUT R20, R20, R134, RZ, 0xc0, !PT ;  /* 0x0000008614147212 */ /* 0x000fe200078ec0ff */
[----:B------:R-:W3:Y:S01]  /*8a90*/  MUFU.EX2 R64, R64 ;  /* 0x0000004000407308 */ /* 0x000ee20000000800 */
[----:B------:R-:W-:Y:S01]  /*8aa0*/  LOP3.LUT R21, R133, R136, RZ, 0xc0, !PT ;  /* 0x0000008885157212 */ /* 0x000fe200078ec0ff */
[----:B--2---:R-:W-:Y:S01]  /*8ab0*/  HMMA.16816.F32.BF16 R84, R24, R4, R84 ;  /* 0x000000041854723c */ /* 0x004fe20000041854 */
[----:B------:R-:W-:Y:S01]  /*8ac0*/  LOP3.LUT R206, R213, UR28, R206, 0x96, !PT ;  /* 0x0000001cd5ce7c12 */ /* 0x000fe2000f8e96ce */
[----:B------:R-:W-:Y:S01]  /*8ad0*/  IMAD.MOV.U32 R136, RZ, RZ, R2 ;  /* 0x000000ffff887224 */ /* 0x000fe200078e0002 */
[----:B------:R-:W-:Y:S02]  /*8ae0*/  LOP3.LUT R134, R135, UR19, R214, 0x96, !PT ;  /* 0x0000001387867c12 */ /* 0x000fe4000f8e96d6 */
[----:B------:R-:W-:Y:S01]  /*8af0*/  ISETP.GE.AND P0, PT, R132, 0x3, PT ;  /* 0x000000038400780c */ /* 0x000fe20003f06270 */
[----:B------:R-:W-:Y:S01]  /*8b00*/  HMMA.16816.F32.BF16 R128, R20, R16, R128 ;  /* 0x000000101480723c */ /* 0x000fe20000041880 */
[----:B------:R-:W2:Y:S01]  /*8b10*/  MUFU.EX2 R63, R63 ;  /* 0x0000003f003f7308 */ /* 0x000ea20000000800 */
[----:B------:R-:W-:-:S04]  /*8b20*/  IMAD.WIDE.U32 R134, R134, -0x2daee0ad, RZ ;  /* 0xd2511f5386867825 */ /* 0x000fc800078e00ff */
[----:B-1----:R-:W-:Y:S01]  /*8b30*/  FADD.FTZ R39, R140, R39 ;  /* 0x000000278c277221 */ /* 0x002fe20000010000 */
[C---:B------:R-:W-:Y:S01]  /*8b40*/  HMMA.16816.F32.BF16 R112, R20.reuse, R12, R112 ;  /* 0x0000000c1470723c */ /* 0x040fe20000041870 */
[----:B------:R-:W-:Y:S01]  /*8b50*/  LOP3.LUT R16, R212, 0xffff, RZ, 0xc0, !PT ;  /* 0x0000ffffd4107812 */ /* 0x000fe200078ec0ff */
[----:B------:R-:W1:Y:S01]  /*8b60*/  MUFU.EX2 R62, R62 ;  /* 0x0000003e003e7308 */ /* 0x000e620000000800 */
[----:B------:R-:W-:Y:S01]  /*8b70*/  LOP3.LUT R216, R135, UR28, R216, 0x96, !PT ;  /* 0x0000001c87d87c12 */ /* 0x000fe2000f8e96d8 */
[----:B---3--:R-:W-:Y:S02]  /*8b80*/  FADD.FTZ R200, R64, R39 ;  /* 0x0000002740c87221 */ /* 0x008fe40000010000 */
[----:B------:R-:W-:Y:S01]  /*8b90*/  HMMA.16816.F32.BF16 R68, R20, R14, R68 ;  /* 0x0000000e1444723c */ /* 0x000fe20000041844 */
[----:B------:R-:W-:Y:S01]  /*8ba0*/  SHF.R.U32.HI R13, RZ, 0x10, R212 ;  /* 0x00000010ff0d7819 */ /* 0x000fe200000116d4 */
[----:B------:R-:W-:Y:S01]  /*8bb0*/  @P0 IMAD.MOV.U32 R136, RZ, RZ, R2 ;  /* 0x000000ffff880224 */ /* 0x000fe200078e0002 */
[----:B------:R-:W-:-:S02]  /*8bc0*/  SHF.R.U32.HI R16, RZ, 0x8, R16 ;  /* 0x00000008ff107819 */ /* 0x000fc40000011610 */
[----:B------:R-:W-:Y:S01]  /*8bd0*/  SHF.R.U32.HI R12, RZ, 0x18, R212 ;  /* 0x00000018ff0c7819 */ /* 0x000fe200000116d4 */
[----:B------:R-:W-:Y:S01]  /*8be0*/  HMMA.16816.F32.BF16 R72, R20, R8, R72 ;  /* 0x000000081448723c */ /* 0x000fe20000041848 */
[C---:B------:R-:W-:Y:S01]  /*8bf0*/  LOP3.LUT R14, R206.reuse, 0xffff, RZ, 0xc0, !PT ;  /* 0x0000ffffce0e7812 */ /* 0x040fe200078ec0ff */
[----:B------:R-:W3:Y:S01]  /*8c00*/  MUFU.EX2 R171, R171 ;  /* 0x000000ab00ab7308 */ /* 0x000ee20000000800 */
[----:B------:R-:W-:Y:S01]  /*8c10*/  LOP3.LUT R15, R13, 0xff, RZ, 0xc0, !PT ;  /* 0x000000ff0d0f7812 */ /* 0x000fe200078ec0ff */
[----:B--2---:R-:W-:Y:S01]  /*8c20*/  FADD.FTZ R35, R63, R35 ;  /* 0x000000233f237221 */ /* 0x004fe20000010000 */
[----:B------:R-:W-:Y:S01]  /*8c30*/  LOP3.LUT R13, R206, 0xff, RZ, 0xc0, !PT ;  /* 0x000000ffce0d7812 */ /* 0x000fe200078ec0ff */
[----:B------:R-:W-:Y:S01]  /*8c40*/  HMMA.16816.F32.BF16 R88, R24, R6, R88 ;  /* 0x000000061858723c */ /* 0x000fe20000041858 */
[----:B------:R-:W-:Y:S01]  /*8c50*/  SHF.R.U32.HI R9, RZ, 0x10, R206 ;  /* 0x00000010ff097819 */ /* 0x000fe200000116ce */
[----:B-1----:R-:W-:Y:S01]  /*8c60*/  FADD.FTZ R35, R62, R35 ;  /* 0x000000233e237221 */ /* 0x002fe20000010000 */
[----:B------:R-:W-:Y:S01]  /*8c70*/  SHF.R.U32.HI R14, RZ, 0x8, R14 ;  /* 0x00000008ff0e7819 */ /* 0x000fe2000001160e */
[----:B------:R-:W1:Y:S01]  /*8c80*/  MUFU.EX2 R198, R198 ;  /* 0x000000c600c67308 */ /* 0x000e620000000800 */
[----:B------:R-:W-:Y:S01]  /*8c90*/  PRMT R8, R15, 0x5410, R12 ;  /* 0x000054100f087816 */ /* 0x000fe2000000000c */
[----:B------:R-:W-:Y:S01]  /*8ca0*/  HMMA.16816.F32.BF16 R80, R20, R10, R80 ;  /* 0x0000000a1450723c */ /* 0x000fe20000041850 */
[----:B------:R-:W-:Y:S01]  /*8cb0*/  LOP3.LUT R25, R212, 0xff, RZ, 0xc0, !PT ;  /* 0x000000ffd4197812 */ /* 0x000fe200078ec0ff */
[----:B------:R-:W-:Y:S01]  /*8cc0*/  FADD.FTZ R35, R59, R35 ;  /* 0x000000233b237221 */ /* 0x000fe20000010000 */
[----:B------:R-:W-:-:S02]  /*8cd0*/  SHF.R.U32.HI R26, RZ, 0x18, R206 ;  /* 0x00000018ff1a7819 */ /* 0x000fc400000116ce */
[----:B------:R-:W-:Y:S01]  /*8ce0*/  PRMT R25, R25, 0x5410, R16 ;  /* 0x0000541019197816 */ /* 0x000fe20000000010 */
[C---:B------:R-:W-:Y:S01]  /*8cf0*/  HMMA.16816.F32.BF16 R96, R20.reuse, R4, R96 ;  /* 0x000000041460723c */ /* 0x040fe20000041860 */
[----:B------:R-:W-:Y:S01]  /*8d00*/  LOP3.LUT R10, R9, 0xff, RZ, 0xc0, !PT ;  /* 0x000000ff090a7812 */ /* 0x000fe200078ec0ff */
[----:B------:R-:W2:Y:S01]  /*8d10*/  MUFU.EX2 R58, R58 ;  /* 0x0000003a003a7308 */ /* 0x000ea20000000800 */
[----:B------:R-:W-:Y:S01]  /*8d20*/  PRMT R13, R13, 0x5410, R14 ;  /* 0x000054100d0d7816 */ /* 0x000fe2000000000e */
[----:B---3--:R-:W-:Y:S01]  /*8d30*/  FADD.FTZ R28, R171, R28 ;  /* 0x0000001cab1c7221 */ /* 0x008fe20000010000 */
[----:B------:R-:W-:Y:S01]  /*8d40*/  PRMT R26, R10, 0x5410, R26 ;  /* 0x000054100a1a7816 */ /* 0x000fe2000000001a */
[C---:B------:R-:W-:Y:S01]  /*8d50*/  HMMA.16816.F32.BF16 R116, R20.reuse, R18, R116 ;  /* 0x000000121474723c */ /* 0x040fe20000041874 */
[--C-:B------:R-:W-:Y:S01]  /*8d60*/  HSET2.LE.AND R4, R25, R52.reuse, PT ;  /* 0x0000003419047233 */ /* 0x100fe20003803000 */
[----:B------:R-:W3:Y:S01]  /*8d70*/  LDSM.16.MT88.4 R16, [R179+0x7800] ;  /* 0x00780000b310783b */ /* 0x000ee20000004200 */
[--C-:B------:R-:W-:Y:S01]  /*8d80*/  HSET2.LE.AND R24, R13, R52.reuse, PT ;  /* 0x000000340d187233 */ /* 0x100fe20003803000 */
[----:B------:R-:W4:Y:S01]  /*8d90*/  MUFU.EX2 R55, R55 ;  /* 0x0000003700377308 */ /* 0x000f220000000800 */
[----:B------:R-:W-:Y:S01]  /*8da0*/  F2FP.BF16.F32.PACK_AB R9, R141, R143 ;  /* 0x0000008f8d09723e */ /* 0x000fe200000010ff */
[----:B------:R-:W-:Y:S01]  /*8db0*/  HMMA.16816.F32.BF16 R92, R20, R6, R92 ;  /* 0x00000006145c723c */ /* 0x000fe2000004185c */
[--C-:B------:R-:W-:Y:S01]  /*8dc0*/  HSET2.LE.AND R27, R8, R52.reuse, PT ;  /* 0x00000034081b7233 */ /* 0x100fe20003803000 */
[----:B------:R-:W5:Y:S01]  /*8dd0*/  LDSM.16.MT88.4 R12, [R178+0x7800] ;  /* 0x00780000b20c783b */ /* 0x000f620000004200 */
[----:B------:R-:W-:Y:S01]  /*8de0*/  HSET2.LE.AND R25, R26, R52, PT ;  /* 0x000000341a197233 */ /* 0x000fe20003803000 */
[----:B-1----:R-:W-:Y:S01]  /*8df0*/  FADD.FTZ R28, R198, R28 ;  /* 0x0000001cc61c7221 */ /* 0x002fe20000010000 */
[C---:B------:R-:W-:Y:S01]  /*8e00*/  F2FP.BF16.F32.PACK_AB R5, R57.reuse, R59 ;  /* 0x0000003b3905723e */ /* 0x040fe200000010ff */
[----:B------:R-:W1:Y:S01]  /*8e10*/  MUFU.EX2 R67, R67 ;  /* 0x0000004300437308 */ /* 0x000e620000000800 */
[----:B------:R-:W-:Y:S01]  /*8e20*/  F2FP.BF16.F32.PACK_AB R26, R64, R140 ;  /* 0x0000008c401a723e */ /* 0x000fe200000010ff */
[----:B--2---:R-:W-:Y:S01]  /*8e30*/  FADD.FTZ R28, R58, R28 ;  /* 0x0000001c3a1c7221 */ /* 0x004fe20000010000 */
[----:B------:R-:W-:Y:S01]  /*8e40*/  LOP3.LUT R24, R24, R9, RZ, 0xc0, !PT ;  /* 0x0000000918187212 */ /* 0x000fe200078ec0ff */
[----:B------:R-:W-:Y:S01]  /*8e50*/  FADD.FTZ R199, R57, R35 ;  /* 0x0000002339c77221 */ /* 0x000fe20000010000 */
[----:B------:R-:W-:Y:S01]  /*8e60*/  LOP3.LUT R26, R4, R26, RZ, 0xc0, !PT ;  /* 0x0000001a041a7212 */ /* 0x000fe200078ec0ff */
[----:B------:R-:W2:Y:S01]  /*8e70*/  LDSM.16.MT88.4 R8, [R177+0x7800] ;  /* 0x00780000b108783b */ /* 0x000ea20000004200 */
[----:B------:R-:W-:Y:S01]  /*8e80*/  LOP3.LUT R27, R27, R5, RZ, 0xc0, !PT ;  /* 0x000000051b1b7212 */ /* 0x000fe200078ec0ff */
[----:B------:R-:W3:Y:S01]  /*8e90*/  MUFU.EX2 R148, R148 ;  /* 0x0000009400947308 */ /* 0x000ee20000000800 */
[----:B------:R-:W-:Y:S01]  /*8ea0*/  F2FP.BF16.F32.PACK_AB R133, R62, R63 ;  /* 0x0000003f3e85723e */ /* 0x000fe200000010ff */
[----:B------:R-:W2:Y:S01]  /*8eb0*/  LDSM.16.MT88.4 R4, [R176+0x7800] ;  /* 0x00780000b004783b */ /* 0x000ea20000004200 */
[----:B------:R-:W-:Y:S01]  /*8ec0*/  LOP3.LUT R22, R134, 0xffff, RZ, 0xc0, !PT ;  /* 0x0000ffff86167812 */ /* 0x000fe200078ec0ff */
[----:B----4-:R-:W-:Y:S01]  /*8ed0*/  FADD.FTZ R202, R55, R28 ;  /* 0x0000001c37ca7221 */ /* 0x010fe20000010000 */
[----:B------:R-:W-:-:S02]  /*8ee0*/  LOP3.LUT R25, R25, R133, RZ, 0xc0, !PT ;  /* 0x0000008519197212 */ /* 0x000fc400078ec0ff */
[----:B------:R-:W-:Y:S01]  /*8ef0*/  SHF.R.U32.HI R21, RZ, 0x10, R134 ;  /* 0x00000010ff157819 */ /* 0x000fe20000011686 */
[----:B------:R-:W4:Y:S01]  /*8f00*/  MUFU.EX2 R0, R0 ;  /* 0x0000000000007308 */ /* 0x000f220000000800 */
[----:B------:R-:W-:Y:S01]  /*8f10*/  LOP3.LUT R135, R216, 0xffff, RZ, 0xc0, !PT ;  /* 0x0000ffffd8877812 */ /* 0x000fe200078ec0ff */
[----:B-1----:R-:W-:Y:S01]  /*8f20*/  FADD.FTZ R42, R67, R42 ;  /* 0x0000002a432a7221 */ /* 0x002fe20000010000 */
[----:B------:R-:W-:Y:S02]  /*8f30*/  SHF.R.U32.HI R133, RZ, 0x10, R216 ;  /* 0x00000010ff857819 */ /* 0x000fe400000116d8 */
[----:B------:R-:W-:Y:S02]  /*8f40*/  LOP3.LUT R20, R134, 0xff, RZ, 0xc0, !PT ;  /* 0x000000ff86147812 */ /* 0x000fe400078ec0ff */
[----:B------:R-:W-:Y:S01]  /*8f50*/  SHF.R.U32.HI R134, RZ, 0x18, R134 ;  /* 0x00000018ff867819 */ /* 0x000fe20000011686 */
[----:B------:R-:W1:Y:S01]  /*8f60*/  MUFU.EX2 R51, R51 ;  /* 0x0000003300337308 */ /* 0x000e620000000800 */
[----:B------:R-:W-:Y:S01]  /*8f70*/  LOP3.LUT R23, R216, 0xff, RZ, 0xc0, !PT ;  /* 0x000000ffd8177812 */ /* 0x000fe200078ec0ff */
[----:B---3--:R-:W-:Y:S01]  /*8f80*/  FADD.FTZ R42, R148, R42 ;  /* 0x0000002a942a7221 */ /* 0x008fe20000010000 */
[----:B------:R-:W-:-:S02]  /*8f90*/  LOP3.LUT R21, R21, 0xff, RZ, 0xc0, !PT ;  /* 0x000000ff15157812 */ /* 0x000fc400078ec0ff */
[----:B------:R-:W-:Y:S01]  /*8fa0*/  SHF.R.U32.HI R216, RZ, 0x18, R216 ;  /* 0x00000018ffd87819 */ /* 0x000fe200000116d8 */
[C---:B------:R-:W-:Y:S01]  /*8fb0*/  HMMA.16816.F32.BF16 R124, R24.reuse, R16, R124 ;  /* 0x00000010187c723c */ /* 0x040fe2000004187c */
[----:B------:R-:W-:Y:S02]  /*8fc0*/  SHF.R.U32.HI R22, RZ, 0x8, R22 ;  /* 0x00000008ff167819 */ /* 0x000fe40000011616 */
[----:B------:R-:W-:Y:S01]  /*8fd0*/  SHF.R.U32.HI R135, RZ, 0x8, R135 ;  /* 0x00000008ff877819 */ /* 0x000fe20000011687 */
[----:B----4-:R-:W-:Y:S01]  /*8fe0*/  FADD.FTZ R42, R0, R42 ;  /* 0x0000002a002a7221 */ /* 0x010fe20000010000 */
[----:B------:R-:W-:Y:S01]  /*8ff0*/  LOP3.LUT R133, R133, 0xff, RZ, 0xc0, !PT ;  /* 0x000000ff85857812 */ /* 0x000fe200078ec0ff */
[----:B------:R-:W-:Y:S01]  /*9000*/  HMMA.16816.F32.BF16 R120, R24, R18, R120 ;  /* 0x000000121878723c */ /* 0x000fe20000041878 */
[----:B------:R-:W-:Y:S02]  /*9010*/  PRMT R21, R21, 0x5410, R134 ;  /* 0x0000541015157816 */ /* 0x000fe40000000086 */
[----:B------:R-:W-:-:S02]  /*9020*/  PRMT R22, R20, 0x5410, R22 ;  /* 0x0000541014167816 */ /* 0x000fc40000000016 */
[----:B------:R-:W-:Y:S01]  /*9030*/  PRMT R135, R23, 0x5410, R135 ;  /* 0x0000541017877816 */ /* 0x000fe20000000087 */
[C---:B-----5:R-:W-:Y:S01]  /*9040*/  HMMA.16816.F32.BF16 R108, R24.reuse, R12, R108 ;  /* 0x0000000c186c723c */ /* 0x060fe2000004186c */
[----:B------:R-:W-:Y:S01]  /*9050*/  PRMT R133, R133, 0x5410, R216 ;  /* 0x0000541085857816 */ /* 0x000fe200000000d8 */
[----:B-1----:R-:W-:Y:S01]  /*9060*/  FADD.FTZ R201, R51, R42 ;  /* 0x0000002a33c97221 */ /* 0x002fe20000010000 */
[--C-:B------:R-:W-:Y:S02]  /*9070*/  HSET2.LE.AND R23, R21, R52.reuse, PT ;  /* 0x0000003415177233 */ /* 0x100fe40003803000 */
[--C-:B------:R-:W-:Y:S01]  /*9080*/  HSET2.LE.AND R22, R22, R52.reuse, PT ;  /* 0x0000003416167233 */ /* 0x100fe20003803000 */
[C---:B------:R-:W-:Y:S01]  /*9090*/  HMMA.16816.F32.BF16 R104, R24.reuse, R14, R104 ;  /* 0x0000000e1868723c */ /* 0x040fe20000041868 */
[--C-:B------:R-:W-:Y:S01]  /*90a0*/  HSET2.LE.AND R20, R135, R52.reuse, PT ;  /* 0x0000003487147233 */ /* 0x100fe20003803000 */
[--C-:B------:R-:W-:Y:S01]  /*90b0*/  IMAD.MOV.U32 R135, RZ, RZ, R31.reuse ;  /* 0x000000ffff877224 */ /* 0x100fe200078e001f */
[----:B------:R-:W-:Y:S01]  /*90c0*/  HSET2.LE.AND R21, R133, R52, PT ;  /* 0x0000003485157233 */ /* 0x000fe20003803000 */
[----:B------:R-:W-:Y:S01]  /*90d0*/  @P0 IMAD.MOV.U32 R135, RZ, RZ, R31 ;  /* 0x000000ffff870224 */ /* 0x000fe200078e001f */
[----:B------:R-:W-:Y:S01]  /*90e0*/  F2FP.BF16.F32.PACK_AB R52, R198, R171 ;  /* 0x000000abc634723e */ /* 0x000fe200000010ff */
[----:B--2---:R-:W-:Y:S01]  /*90f0*/  HMMA.16816.F32.BF16 R76, R24, R8, R76 ;  /* 0x00000008184c723c */ /* 0x004fe2000004184c */
[----:B------:R-:W-:Y:S01]  /*9100*/  F2FP.BF16.F32.PACK_AB R133, R148, R67 ;  /* 0x000000439485723e */ /* 0x000fe200000010ff */
[----:B------:R-:W-:Y:S01]  /*9110*/  @P0 VIADD R198, R132, 0xfffffffd ;  /* 0xfffffffd84c60836 */ /* 0x000fe20000000000 */
[----:B------:R-:W-:-:S02]  /*9120*/  LOP3.LUT R20, R20, R52, RZ, 0xc0, !PT ;  /* 0x0000003414147212 */ /* 0x000fc400078ec0ff */
[----:B------:R-:W-:Y:S01]  /*9130*/  F2FP.BF16.F32.PACK_AB R134, R55, R58 ;  /* 0x0000003a3786723e */ /* 0x000fe200000010ff */
[C---:B------:R-:W-:Y:S01]  /*9140*/  HMMA.16816.F32.BF16 R100, R24.reuse, R10, R100 ;  /* 0x0000000a1864723c */ /* 0x040fe20000041864 */
[----:B------:R-:W-:Y:S02]  /*9150*/  F2FP.BF16.F32.PACK_AB R52, R51, R0 ;  /* 0x000000003334723e */ /* 0x000fe400000010ff */
[----:B------:R-:W-:Y:S01]  /*9160*/  LOP3.LUT R21, R21, R133, RZ, 0xc0, !PT ;  /* 0x0000008515157212 */ /* 0x000fe200078ec0ff */
[--C-:B------:R-:W-:Y:S01]  /*9170*/  IMAD.MOV.U32 R133, RZ, RZ, R29.reuse ;  /* 0x000000ffff857224 */ /* 0x100fe200078e001d */
[----:B------:R-:W-:Y:S01]  /*9180*/  LOP3.LUT R22, R22, R134, RZ, 0xc0, !PT ;  /* 0x0000008616167212 */ /* 0x000fe200078ec0ff */
[----:B------:R-:W-:Y:S01]  /*9190*/  HMMA.16816.F32.BF16 R84, R24, R4, R84 ;  /* 0x000000041854723c */ /* 0x000fe20000041854 */
[----:B------:R-:W-:Y:S01]  /*91a0*/  LOP3.LUT R23, R23, R52, RZ, 0xc0, !PT ;  /* 0x0000003417177212 */ /* 0x000fe200078ec0ff */
[----:B------:R-:W-:Y:S02]  /*91b0*/  IMAD.MOV.U32 R134, RZ, RZ, R30 ;  /* 0x000000ffff867224 */ /* 0x000fe400078e001e */
[----:B------:R-:W-:-:S02]  /*91c0*/  @P0 IMAD.MOV.U32 R133, RZ, RZ, R29 ;  /* 0x000000ffff850224 */ /* 0x000fc400078e001d */
[----:B------:R-:W-:Y:S01]  /*91d0*/  HMMA.16816.F32.BF16 R88, R24, R6, R88 ;  /* 0x000000061858723c */ /* 0x000fe20000041858 */
[----:B------:R-:W-:-:S05]  /*91e0*/  @P0 IMAD.MOV.U32 R134, RZ, RZ, R30 ;  /* 0x000000ffff860224 */ /* 0x000fca00078e001e */
        /* <DEDUP_REMOVED lines=9> */
[----:B------:R-:W-:-:S15]  /*9280*/  @P0 BRA `(.L_x_732) ;  /* 0x0000000000040947 */ /* 0x000fde0003800000 */
.L_x_730:
[----:B------:R-:W-:-:S07]  /*9290*/  IADD3 R198, R195, -0x1, RZ ;  /* 0xffffffffc3c67810 */ /* 0x000fce0007ffe0ff */
.L_x_732:
[----:B------:R-:W-:-:S13]  /*92a0*/  ISETP.GE.AND P0, PT, R198, RZ, PT ;  /* 0x000000ffc600720c */ /* 0x000fda0003f06270 */
[----:B------:R-:W-:Y:S05]  /*92b0*/  @!P0 BRA `(.L_x_733) ;  /* 0x0000003800648947 */ /* 0x000fea0003800000 */
[----:B------:R-:W-:Y:S01]  /*92c0*/  IMAD.WIDE.U32 R210, R203, -0x326172a9, RZ ;  /* 0xcd9e8d57cbd27825 */ /* 0x000fe200078e00ff */
[----:B------:R-:W-:Y:S01]  /*92d0*/  PRMT R195, R3, 0x7054, R3 ;  /* 0x0000705403c37816 */ /* 0x000fe20000000003 */
[----:B------:R-:W-:Y:S01]  /*92e0*/  ULDC UR4, c[0x0][0x2ec] ;  /* 0x0000bb0000047ab9 */ /* 0x000fe20000000800 */
[----:B------:R-:W-:Y:S01]  /*92f0*/  MOV R132, R135 ;  /* 0x0000008700847202 */ /* 0x000fe20000000f00 */
[----:B------:R-:W-:Y:S01]  /*9300*/  IMAD.WIDE.U32 R206, R139, -0x326172a9, RZ ;  /* 0xcd9e8d578bce7825 */ /* 0x000fe200078e00ff */
[----:B------:R-:W-:Y:S01]  /*9310*/  LOP3.LUT R208, R211, R138, RZ, 0x3c, !PT ;  /* 0x0000008ad3d07212 */ /* 0x000fe200078e3cff */
[----:B------:R-:W-:Y:S01]  /*9320*/  ULDC.64 UR10, c[0x0][0x220] ;  /* 0x00008800000a7ab9 */ /* 0x000fe20000000a00 */
[----:B------:R-:W-:Y:S01]  /*9330*/  MOV R3, R136 ;  /* 0x0000008800037202 */ /* 0x000fe20000000f00 */
[----:B------:R-:W-:Y:S01]  /*9340*/  IMAD.MOV.U32 R2, RZ, RZ, R134 ;  /* 0x000000ffff027224 */ /* 0x000fe200078e0086 */
[----:B------:R-:W-:Y:S01]  /*9350*/  LOP3.LUT R204, R207, R138, RZ, 0x3c, !PT ;  /* 0x0000008acfcc7212 */ /* 0x000fe200078e3cff */
[----:B------:R-:W-:Y:S01]  /*9360*/  IMAD.WIDE.U32 R212, R137, -0x2daee0ad, RZ ;  /* 0xd2511f5389d47825 */ /* 0x000fe200078e00ff */
[----:B------:R-:W-:Y:S01]  /*9370*/  MOV R0, R133 ;  /* 0x0000008500007202 */ /* 0x000fe20000000f00 */
[----:B------:R-:W-:Y:S01]  /*9380*/  ULDC.64 UR6, c[0x0][0x218] ;  /* 0x0000860000067ab9 */ /* 0x000fe20000000a00 */
[----:B------:R-:W-:Y:S01]  /*9390*/  MOV R214, R220 ;  /* 0x000000dc00d67202 */ /* 0x000fe20000000f00 */
[----:B------:R-:W-:Y:S01]  /*93a0*/  IMAD.WIDE.U32 R208, R208, -0x2daee0ad, RZ ;  /* 0xd2511f53d0d07825 */ /* 0x000fe200078e00ff */
[----:B------:R-:W-:-:S03]  /*93b0*/  ULDC.64 UR8, c[0x0][0x248] ;  /* 0x0000920000087ab9 */ /* 0x000fc60000000a00 */
[----:B------:R-:W-:-:S04]  /*93c0*/  IMAD.WIDE.U32 R204, R204, -0x2daee0ad, RZ ;  /* 0xd2511f53cccc7825 */ /* 0x000fc800078e00ff */
[----:B------:R-:W-:Y:S01]  /*93d0*/  IMAD.MOV.U32 R215, RZ, RZ, R223 ;  /* 0x000000ffffd77224 */ /* 0x000fe200078e00df */
[----:B------:R-:W-:Y:S06]  /*93e0*/  BRA `(.L_x_734) ;  /* 0x0000000000647947 */ /* 0x000fec0003800000 */
.L_x_736:
[----:B------:R-:W-:Y:S04]  /*93f0*/  VIADD R137, R198, 0xffffffff ;  /* 0xffffffffc6897836 */ /* 0x000fe80000000000 */
[----:B------:R-:W-:Y:S01]  /*9400*/  IMAD.WIDE.U32 R138, R137, UR8, RZ ;  /* 0x00000008898a7c25 */ /* 0x000fe2000f8e00ff */
[----:B------:R-:W-:Y:S05]  /*9410*/  SHF.R.S32.HI R135, RZ, 0x1f, R137 ;  /* 0x0000001fff877819 */ /* 0x000fea0000011489 */
[----:B------:R-:W-:Y:S04]  /*9420*/  IMAD R135, R135, UR8, RZ ;  /* 0x0000000887877c24 */ /* 0x000fe8000f8e02ff */
[----:B------:R-:W-:Y:S01]  /*9430*/  IMAD R135, R137, UR9, R135 ;  /* 0x0000000989877c24 */ /* 0x000fe2000f8e0287 */
[C---:B------:R-:W-:Y:S03]  /*9440*/  LEA R137, P1, R138.reuse, R188, 0x6 ;  /* 0x000000bc8a897211 */ /* 0x040fe600078230ff */
[----:B------:R-:W-:Y:S01]  /*9450*/  IMAD.IADD R135, R139, 0x1, R135 ;  /* 0x000000018b877824 */ /* 0x000fe200078e0287 */
[C---:B------:R-:W-:Y:S04]  /*9460*/  LEA R140, P2, R137.reuse, UR6, 0x1 ;  /* 0x00000006898c7c11 */ /* 0x040fe8000f8408ff */
[----:B------:R-:W-:Y:S02]  /*9470*/  LEA.HI.X R135, R138, R191, R135, 0x6, P1 ;  /* 0x000000bf8a877211 */ /* 0x000fe400008f3487 */
        /* <DEDUP_REMOVED lines=10> */
[----:B------:R1:W-:Y:S03]  /*9520*/  LDGSTS.E.BYPASS.LTC128B.128 [R187+0x4800], desc[UR30][R138.64] ;  /* 0x048000008abb7fae */ /* 0x0003e6000b901d5e */
[----:B------:R-:W-:Y:S01]  /*9530*/  IADD3.X R143, R145, UR14, RZ, P1, !PT ;  /* 0x0000000e918f7c10 */ /* 0x000fe20008ffe4ff */
[----:B------:R1:W-:Y:S04]  /*9540*/  LDGSTS.E.BYPASS.LTC128B.128 [R187+0x5000], desc[UR30][R144.64] ;  /* 0x0500000090bb7fae */ /* 0x0003e8000b901d5e */
[----:B------:R1:W-:Y:S04]  /*9550*/  LDGSTS.E.BYPASS.LTC128B.128 [R187+0x5800], desc[UR30][R142.64] ;  /* 0x058000008ebb7fae */ /* 0x0003e8000b901d5e */
[----:B------:R-:W0:Y:S01]  /*9560*/  LDGDEPBAR ;  /* 0x00000000000079af */ /* 0x000e220000000000 */
[----:B------:R-:W-:Y:S05]  /*9570*/  BRA `(.L_x_735) ;  /* 0x0000000800787947 */ /* 0x000fea0003800000 */
.L_x_734:
[----:B------:R-:W-:Y:S04]  /*9580*/  DEPBAR.LE SB0, 0x0 ;  /* 0x000080000000791a */ /* 0x000fe80000000000 */
[----:B------:R-:W-:Y:S01]  /*9590*/  BAR.SYNC.DEFER_BLOCKING 0x0 ;  /* 0x0000000000007b1d */ /* 0x000fe20000010000 */
[----:B------:R-:W-:Y:S01]  /*95a0*/  SHF.R.S32.HI R5, RZ, 0x1f, R198 ;  /* 0x0000001fff057819 */ /* 0x000fe200000114c6 */
[C---:B------:R-:W-:Y:S02]  /*95b0*/  IMAD R4, R198.reuse, UR12, RZ ;  /* 0x0000000cc6047c24 */ /* 0x040fe4000f8e02ff */
[----:B------:R-:W-:Y:S04]  /*95c0*/  IMAD.WIDE.U32 R6, R198, UR13, R214 ;  /* 0x0000000dc6067c25 */ /* 0x000fe8000f8e00d6 */
[----:B------:R-:W-:Y:S01]  /*95d0*/  IMAD R4, R5, UR13, R4 ;  /* 0x0000000d05047c24 */ /* 0x000fe2000f8e0204 */
[----:B------:R-:W-:Y:S03]  /*95e0*/  LEA R8, P1, R6, UR10, 0x1 ;  /* 0x0000000a06087c11 */ /* 0x000fe6000f8208ff */
[----:B------:R-:W-:Y:S01]  /*95f0*/  IMAD.IADD R4, R7, 0x1, R4 ;  /* 0x0000000107047824 */ /* 0x000fe200078e0204 */
[----:B------:R-:W-:Y:S04]  /*9600*/  IADD3 R10, P0, R8, UR17, RZ ;  /* 0x00000011080a7c10 */ /* 0x000fe8000ff1e0ff */
[----:B------:R-:W-:Y:S02]  /*9610*/  LEA.HI.X R9, R6, UR11, R4, 0x1, P1 ;  /* 0x0000000b06097c11 */ /* 0x000fe400088f0c04 */
[----:B------:R-:W-:Y:S02]  /*9620*/  IADD3 R6, P1, R10, UR17, RZ ;  /* 0x000000110a067c10 */ /* 0x000fe4000ff3e0ff */
[----:B------:R-:W-:Y:S02]  /*9630*/  IADD3.X R11, R9, UR16, RZ, P0, !PT ;  /* 0x00000010090b7c10 */ /* 0x000fe400087fe4ff */
[----:B------:R-:W-:Y:S01]  /*9640*/  IADD3 R4, P0, R6, UR17, RZ ;  /* 0x0000001106047c10 */ /* 0x000fe2000ff1e0ff */
[----:B------:R-:W-:Y:S01]  /*9650*/  @!PT LDS RZ, [RZ] ;  /* 0x00000000fffff984 */ /* 0x000fe20000000800 */
[----:B------:R-:W-:Y:S01]  /*9660*/  @!PT LDS RZ, [RZ] ;  /* 0x00000000fffff984 */ /* 0x000fe20000000800 */
[----:B------:R-:W-:Y:S01]  /*9670*/  @!PT LDS RZ, [RZ] ;  /* 0x00000000fffff984 */ /* 0x000fe20000000800 */
[----:B------:R-:W-:Y:S01]  /*9680*/  LDGSTS.E.BYPASS.LTC128B.128 [R187+0x6000], desc[UR30][R8.64] ;  /* 0x0600000008bb7fae */ /* 0x000fe2000b901d5e */
[----:B------:R-:W-:Y:S05]  /*9690*/  IADD3.X R7, R11, UR16, RZ, P1, !PT ;  /* 0x000000100b077c10 */ /* 0x000fea0008ffe4ff */
[----:B------:R-:W-:Y:S01]  /*96a0*/  LDGSTS.E.BYPASS.LTC128B.128 [R187+0x6800], desc[UR30][R10.64] ;  /* 0x068000000abb7fae */ /* 0x000fe2000b901d5e */
[----:B------:R-:W-:Y:S02]  /*96b0*/  IADD3.X R5, R7, UR16, RZ, P0, !PT ;  /* 0x0000001007057c10 */ /* 0x000fe400087fe4ff */
[----:B------:R-:W-:Y:S03]  /*96c0*/  ISETP.GT.AND P0, PT, R198, RZ, PT ;  /* 0x000000ffc600720c */ /* 0x000fe60003f04270 */
[----:B------:R-:W-:Y:S06]  /*96d0*/  LDGSTS.E.BYPASS.LTC128B.128 [R187+0x7000], desc[UR30][R6.64] ;  /* 0x0700000006bb7fae */ /* 0x000fec000b901d5e */
[----:B------:R1:W-:Y:S06]  /*96e0*/  LDGSTS.E.BYPASS.LTC128B.128 [R187+0x7800], desc[UR30][R4.64] ;  /* 0x0780000004bb7fae */ /* 0x0003ec000b901d5e */
[----:B------:R-:W-:Y:S06]  /*96f0*/  LDSM.16.M88.4 R64, [R186] ;  /* 0x00000000ba40783b */ /* 0x000fec0000000200 */
[----:B------:R-:W1:Y:S06]  /*9700*/  LDSM.16.M88.4 R16, [R185] ;  /* 0x00000000b910783b */ /* 0x000e6c0000000200 */
[----:B------:R-:W2:Y:S06]  /*9710*/  LDSM.16.M88.4 R60, [R186+0x2000] ;  /* 0x00200000ba3c783b */ /* 0x000eac0000000200 */
[----:B------:R-:W3:Y:S06]  /*9720*/  LDSM.16.M88.4 R32, [R185+0x800] ;  /* 0x00080000b920783b */ /* 0x000eec0000000200 */
[----:B------:R-:W0:Y:S06]  /*9730*/  LDGDEPBAR ;  /* 0x00000000000079af */ /* 0x000e2c0000000000 */
[----:B------:R-:W4:Y:S06]  /*9740*/  LDSM.16.M88.4 R48, [R185+0x1000] ;  /* 0x00100000b930783b */ /* 0x000f2c0000000200 */
[----:B------:R-:W5:Y:S06]  /*9750*/  LDSM.16.M88.4 R136, [R185+0x1800] ;  /* 0x00180000b988783b */ /* 0x000f6c0000000200 */
[----:B------:R-:W-:Y:S01]  /*9760*/  LDSM.16.M88.4 R140, [R184] ;  /* 0x00000000b88c783b */ /* 0x000fe20000000200 */
[-C--:B-1----:R-:W-:Y:S05]  /*9770*/  HMMA.16816.F32.BF16 R4, R64, R16.reuse, RZ ;  /* 0x000000104004723c */ /* 0x082fea00000418ff */
[----:B------:R-:W1:Y:S01]  /*9780*/  LDSM.16.M88.4 R144, [R183] ;  /* 0x00000000b790783b */ /* 0x000e620000000200 */
[C---:B--2---:R-:W-:Y:S05]  /*9790*/  HMMA.16816.F32.BF16 R8, R60.reuse, R16, RZ ;  /* 0x000000103c08723c */ /* 0x044fea00000418ff */
[----:B------:R-:W2:Y:S01]  /*97a0*/  LDSM.16.M88.4 R148, [R184+0x2000] ;  /* 0x00200000b894783b */ /* 0x000ea20000000200 */
[-C--:B------:R-:W-:Y:S05]  /*97b0*/  HMMA.16816.F32.BF16 R12, R60, R18.reuse, RZ ;  /* 0x000000123c0c723c */ /* 0x080fea00000418ff */
[----:B------:R-:W2:Y:S01]  /*97c0*/  LDSM.16.M88.4 R152, [R183+0x800] ;  /* 0x00080000b798783b */ /* 0x000ea20000000200 */
[C---:B------:R-:W-:Y:S05]  /*97d0*/  HMMA.16816.F32.BF16 R16, R64.reuse, R18, RZ ;  /* 0x000000124010723c */ /* 0x040fea00000418ff */
[----:B------:R-:W2:Y:S01]  /*97e0*/  LDSM.16.M88.4 R156, [R183+0x1000] ;  /* 0x00100000b79c783b */ /* 0x000ea20000000200 */
[-C--:B---3--:R-:W-:Y:S05]  /*97f0*/  HMMA.16816.F32.BF16 R20, R64, R32.reuse, RZ ;  /* 0x000000204014723c */ /* 0x088fea00000418ff */
[----:B------:R-:W-:Y:S01]  /*9800*/  LDSM.16.M88.4 R160, [R182] ;  /* 0x00000000b6a0783b */ /* 0x000fe20000000200 */
[C---:B------:R-:W-:Y:S05]  /*9810*/  HMMA.16816.F32.BF16 R24, R60.reuse, R32, RZ ;  /* 0x000000203c18723c */ /* 0x040fea00000418ff */
[----:B------:R-:W-:Y:S01]  /*9820*/  LDSM.16.M88.4 R164, [R181] ;  /* 0x00000000b5a4783b */ /* 0x000fe20000000200 */
[-C--:B------:R-:W-:Y:S05]  /*9830*/  HMMA.16816.F32.BF16 R28, R60, R34.reuse, RZ ;  /* 0x000000223c1c723c */ /* 0x080fea00000418ff */
[----:B------:R-:W-:Y:S01]  /*9840*/  LDSM.16.M88.4 R168, [R182+0x2000] ;  /* 0x00200000b6a8783b */ /* 0x000fe20000000200 */
        /* <DEDUP_REMOVED lines=10> */
[-C--:B-1----:R-:W-:Y:S06]  /*98f0*/  HMMA.16816.F32.BF16 R4, R140, R144.reuse, R4 ;  /* 0x000000908c04723c */ /* 0x082fec0000041804 */
[C---:B--2---:R-:W-:Y:S06]  /*9900*/  HMMA.16816.F32.BF16 R8, R148.reuse, R144, R8 ;  /* 0x000000909408723c */ /* 0x044fec0000041808 */
[-C--:B------:R-:W-:Y:S06]  /*9910*/  HMMA.16816.F32.BF16 R12, R148, R146.reuse, R12 ;  /* 0x00000092940c723c */ /* 0x080fec000004180c */
[C---:B------:R-:W-:Y:S01]  /*9920*/  HMMA.16816.F32.BF16 R16, R140.reuse, R146, R16 ;  /* 0x000000928c10723c */ /* 0x040fe20000041810 */
[----:B------:R-:W1:Y:S05]  /*9930*/  LDSM.16.M88.4 R144, [R175] ;  /* 0x00000000af90783b */ /* 0x000e6a0000000200 */
[-C--:B------:R-:W-:Y:S06]  /*9940*/  HMMA.16816.F32.BF16 R20, R140, R152.reuse, R20 ;  /* 0x000000988c14723c */ /* 0x080fec0000041814 */
        /* <DEDUP_REMOVED lines=14> */
[----:B------:R-:W3:Y:S05]  /*9a30*/  LDSM.16.M88.4 R136, [R173] ;  /* 0x00000000ad88783b */ /* 0x000eea0000000200 */
[-C--:B------:R-:W-:Y:S01]  /*9a40*/  HMMA.16816.F32.BF16 R4, R160, R164.reuse, R4 ;  /* 0x000000a4a004723c */ /* 0x080fe20000041804 */
[----:B------:R-:W4:Y:S05]  /*9a50*/  LDSM.16.M88.4 R140, [R180] ;  /* 0x00000000b48c783b */ /* 0x000f2a0000000200 */
[C---:B------:R-:W-:Y:S06]  /*9a60*/  HMMA.16816.F32.BF16 R8, R168.reuse, R164, R8 ;  /* 0x000000a4a808723c */ /* 0x040fec0000041808 */
[-C--:B------:R-:W-:Y:S06]  /*9a70*/  HMMA.16816.F32.BF16 R12, R168, R166.reuse, R12 ;  /* 0x000000a6a80c723c */ /* 0x080fec000004180c */
[C---:B------:R-:W-:Y:S01]  /*9a80*/  HMMA.16816.F32.BF16 R16, R160.reuse, R166, R16 ;  /* 0x000000a6a010723c */ /* 0x040fe20000041810 */
[----:B------:R-:W5:Y:S05]  /*9a90*/  LDSM.16.M88.4 R164, [R172+0x800] ;  /* 0x00080000aca4783b */ /* 0x000f6a0000000200 */
        /* <DEDUP_REMOVED lines=11> */
[-C--:B---3--:R-:W-:Y:S01]  /*9b50*/  HMMA.16816.F32.BF16 R52, R160, R136.reuse, R52 ;  /* 0x00000088a034723c */ /* 0x088fe20000041834 */
[----:B------:R-:W-:Y:S05]  /*9b60*/  BAR.SYNC.DEFER_BLOCKING 0x0 ;  /* 0x0000000000007b1d */ /* 0x000fea0000010000 */
[C---:B------:R-:W-:Y:S06]  /*9b70*/  HMMA.16816.F32.BF16 R56, R168.reuse, R136, R56 ;  /* 0x00000088a838723c */ /* 0x040fec0000041838 */
[-C--:B------:R-:W-:Y:S06]  /*9b80*/  HMMA.16816.F32.BF16 R60, R168, R138.reuse, R60 ;  /* 0x0000008aa83c723c */ /* 0x080fec000004183c */
[----:B------:R-:W-:Y:S06]  /*9b90*/  HMMA.16816.F32.BF16 R64, R160, R138, R64 ;  /* 0x0000008aa040723c */ /* 0x000fec0000041840 */
[-C--:B----4-:R-:W-:Y:S06]  /*9ba0*/  HMMA.16816.F32.BF16 R4, R140, R148.reuse, R4 ;  /* 0x000000948c04723c */ /* 0x090fec0000041804 */
[C---:B------:R-:W-:Y:S06]  /*9bb0*/  HMMA.16816.F32.BF16 R8, R156.reuse, R148, R8 ;  /* 0x000000949c08723c */ /* 0x040fec0000041808 */
[-C--:B------:R-:W-:Y:S06]  /*9bc0*/  HMMA.16816.F32.BF16 R12, R156, R150.reuse, R12 ;  /* 0x000000969c0c723c */ /* 0x080fec000004180c */
[C---:B------:R-:W-:Y:S06]  /*9bd0*/  HMMA.16816.F32.BF16 R16, R140.reuse, R150, R16 ;  /* 0x000000968c10723c */ /* 0x040fec0000041810 */
[----:B------:R-:W-:Y:S01]  /*9be0*/  FMNMX.FTZ R133, R4, R3, !PT ;  /* 0x0000000304857209 */ /* 0x000fe20007810000 */
[-C--:B-----5:R-:W-:Y:S04]  /*9bf0*/  HMMA.16816.F32.BF16 R20, R140, R164.reuse, R20 ;  /* 0x000000a48c14723c */ /* 0x0a0fe80000041814 */
[----:B------:R-:W-:Y:S02]  /*9c00*/  FMNMX.FTZ R133, R5, R133, !PT ;  /* 0x0000008505857209 */ /* 0x000fe40007810000 */
[----:B------:R-:W-:Y:S01]  /*9c10*/  FMNMX.FTZ R134, R6, R132, !PT ;  /* 0x0000008406867209 */ /* 0x000fe20007810000 */
[C---:B------:R-:W-:Y:S04]  /*9c20*/  HMMA.16816.F32.BF16 R24, R156.reuse, R164, R24 ;  /* 0x000000a49c18723c */ /* 0x040fe80000041818 */
[----:B------:R-:W-:Y:S02]  /*9c30*/  FMNMX.FTZ R134, R7, R134, !PT ;  /* 0x0000008607867209 */ /* 0x000fe40007810000 */
        /* <DEDUP_REMOVED lines=50> */
.L_x_735:
[----:B------:R-:W-:Y:S01]  /*9f60*/  FMNMX.FTZ R133, R57, R133, !PT ;  /* 0x0000008539857209 */ /* 0x000fe20007810000 */
[----:B-1----:R-:W1:Y:S01]  /*9f70*/  SHFL.BFLY PT, R139, R136, 0x2, 0x1f ;  /* 0x0c401f00888b7f89 */ /* 0x002e6200000e0000 */
[----:B------:R-:W-:Y:S02]  /*9f80*/  FMNMX.FTZ R134, R66, R134, !PT ;  /* 0x0000008642867209 */ /* 0x000fe40007810000 */
[----:B------:R-:W-:Y:S02]  /*9f90*/  FMNMX.FTZ R135, R60, R133, !PT ;  /* 0x000000853c877209 */ /* 0x000fe40007810000 */
[----:B------:R-:W-:Y:S01]  /*9fa0*/  FMNMX.FTZ R140, R67, R134, !PT ;  /* 0x00000086438c7209 */ /* 0x000fe20007810000 */
[C---:B------:R-:W-:Y:S01]  /*9fb0*/  IMAD.SHL.U32 R134, R198.reuse, 0x2, RZ ;  /* 0x00000002c6867824 */ /* 0x040fe200078e00ff */
[----:B------:R-:W-:Y:S01]  /*9fc0*/  FMNMX.FTZ R135, R61, R135, !PT ;  /* 0x000000873d877209 */ /* 0x000fe20007810000 */
[----:B------:R-:W-:Y:S01]  /*9fd0*/  VIADD R198, R198, 0xffffffff ;  /* 0xffffffffc6c67836 */ /* 0x000fe20000000000 */
[----:B------:R-:W-:Y:S01]  /*9fe0*/  FMNMX.FTZ R143, R10, R0, !PT ;  /* 0x000000000a8f7209 */ /* 0x000fe20007810000 */
[----:B------:R-:W2:Y:S01]  /*9ff0*/  SHFL.BFLY PT, R142, R140, 0x2, 0x1f ;  /* 0x0c401f008c8e7f89 */ /* 0x000ea200000e0000 */
[----:B------:R-:W-:Y:S01]  /*a000*/  LOP3.LUT R154, R209, UR26, R212, 0x96, !PT ;  /* 0x0000001ad19a7c12 */ /* 0x000fe2000f8e96d4 */
[----:B------:R-:W-:Y:S01]  /*a010*/  VIADD R133, R134, 0x1 ;  /* 0x0000000186857836 */ /* 0x000fe20000000000 */
[----:B------:R-:W-:Y:S05]  /*a020*/  LOP3.LUT R134, R213, UR33, R134, 0x96, !PT ;  /* 0x00000021d5867c12 */ /* 0x000fea000f8e9686 */
[----:B------:R-:W3:Y:S01]  /*a030*/  SHFL.BFLY PT, R141, R135, 0x2, 0x1f ;  /* 0x0c401f00878d7f89 */ /* 0x000ee200000e0000 */
[----:B------:R-:W-:Y:S01]  /*a040*/  FMNMX.FTZ R143, R11, R143, !PT ;  /* 0x0000008f0b8f7209 */ /* 0x000fe20007810000 */
[----:B------:R-:W-:Y:S01]  /*a050*/  IMAD.WIDE.U32 R154, R154, -0x326172a9, RZ ;  /* 0xcd9e8d579a9a7825 */ /* 0x000fe200078e00ff */
[----:B------:R-:W-:Y:S02]  /*a060*/  LOP3.LUT R133, R213, UR33, R133, 0x96, !PT ;  /* 0x00000021d5857c12 */ /* 0x000fe4000f8e9685 */
[----:B------:R-:W-:Y:S01]  /*a070*/  FMNMX.FTZ R143, R14, R143, !PT ;  /* 0x0000008f0e8f7209 */ /* 0x000fe20007810000 */
[----:B------:R-:W-:Y:S01]  /*a080*/  IMAD.WIDE.U32 R146, R134, -0x326172a9, RZ ;  /* 0xcd9e8d5786927825 */ /* 0x000fe200078e00ff */
[----:B------:R-:W-:Y:S02]  /*a090*/  LOP3.LUT R152, R205, UR26, R212, 0x96, !PT ;  /* 0x0000001acd987c12 */ /* 0x000fe4000f8e96d4 */
[----:B------:R-:W-:Y:S01]  /*a0a0*/  FMNMX.FTZ R143, R15, R143, !PT ;  /* 0x0000008f0f8f7209 */ /* 0x000fe20007810000 */
[----:B------:R-:W-:Y:S01]  /*a0b0*/  IMAD.WIDE.U32 R230, R133, -0x326172a9, RZ ;  /* 0xcd9e8d5785e67825 */ /* 0x000fe200078e00ff */
[----:B-1----:R-:W-:Y:S02]  /*a0c0*/  FMNMX.FTZ R139, R136, R139, !PT ;  /* 0x0000008b888b7209 */ /* 0x002fe40007810000 */
[----:B------:R-:W-:Y:S01]  /*a0d0*/  LOP3.LUT R134, R147, UR27, R210, 0x96, !PT ;  /* 0x0000001b93867c12 */ /* 0x000fe2000f8e96d2 */
[----:B------:R-:W-:Y:S01]  /*a0e0*/  IMAD.WIDE.U32 R152, R152, -0x326172a9, RZ ;  /* 0xcd9e8d5798987825 */ /* 0x000fe200078e00ff */
[----:B------:R-:W-:Y:S01]  /*a0f0*/  FMNMX.FTZ R143, R26, R143, !PT ;  /* 0x0000008f1a8f7209 */ /* 0x000fe20007810000 */
[----:B------:R-:W1:Y:S01]  /*a100*/  SHFL.BFLY PT, R136, R139, 0x1, 0x1f ;  /* 0x0c201f008b887f89 */ /* 0x000e6200000e0000 */
[----:B------:R-:W-:Y:S01]  /*a110*/  LOP3.LUT R133, R231, UR27, R206, 0x96, !PT ;  /* 0x0000001be7857c12 */ /* 0x000fe2000f8e96ce */
[----:B------:R-:W-:Y:S01]  /*a120*/  IMAD.WIDE.U32 R148, R134, -0x2daee0ad, RZ ;  /* 0xd2511f5386947825 */ /* 0x000fe200078e00ff */
[----:B------:R-:W-:Y:S02]  /*a130*/  FMNMX.FTZ R143, R27, R143, !PT ;  /* 0x0000008f1b8f7209 */ /* 0x000fe40007810000 */
[----:B--2---:R-:W-:Y:S01]  /*a140*/  FMNMX.FTZ R142, R140, R142, !PT ;  /* 0x0000008e8c8e7209 */ /* 0x004fe20007810000 */
[----:B------:R-:W-:Y:S01]  /*a150*/  IMAD.WIDE.U32 R226, R133, -0x2daee0ad, RZ ;  /* 0xd2511f5385e27825 */ /* 0x000fe200078e00ff */
[----:B------:R-:W-:Y:S02]  /*a160*/  FMNMX.FTZ R143, R30, R143, !PT ;  /* 0x0000008f1e8f7209 */ /* 0x000fe40007810000 */
[----:B---3--:R-:W-:Y:S02]  /*a170*/  FMNMX.FTZ R141, R135, R141, !PT ;  /* 0x0000008d878d7209 */ /* 0x008fe40007810000 */
[----:B------:R-:W-:Y:S01]  /*a180*/  LOP3.LUT R150, R155, UR25, R146, 0x96, !PT ;  /* 0x000000199b967c12 */ /* 0x000fe2000f8e9692 */
[----:B------:R-:W2:Y:S01]  /*a190*/  SHFL.BFLY PT, R135, R142, 0x1, 0x1f ;  /* 0x0c201f008e877f89 */ /* 0x000ea200000e0000 */
[----:B------:R-:W-:Y:S02]  /*a1a0*/  LOP3.LUT R138, R147, UR27, R206, 0x96, !PT ;  /* 0x0000001b938a7c12 */ /* 0x000fe4000f8e96ce */
[----:B------:R-:W-:Y:S05]  /*a1b0*/  LOP3.LUT R146, R153, UR25, R146, 0x96, !PT ;  /* 0x0000001999927c12 */ /* 0x000fea000f8e9692 */
[----:B------:R-:W3:Y:S01]  /*a1c0*/  SHFL.BFLY PT, R134, R141, 0x1, 0x1f ;  /* 0x0c201f008d867f89 */ /* 0x000ee200000e0000 */
[----:B------:R-:W-:Y:S01]  /*a1d0*/  LOP3.LUT R137, R231, UR27, R210, 0x96, !PT ;  /* 0x0000001be7897c12 */ /* 0x000fe2000f8e96d2 */
[----:B------:R-:W-:Y:S01]  /*a1e0*/  IMAD.WIDE.U32 R150, R150, -0x2daee0ad, RZ ;  /* 0xd2511f5396967825 */ /* 0x000fe200078e00ff */
[----:B------:R-:W-:Y:S02]  /*a1f0*/  LOP3.LUT R140, R149, UR24, R208, 0x96, !PT ;  /* 0x00000018958c7c12 */ /* 0x000fe4000f8e96d0 */
[--C-:B------:R-:W-:Y:S01]  /*a200*/  LOP3.LUT R234, R155, UR25, R230.reuse, 0x96, !PT ;  /* 0x000000199bea7c12 */ /* 0x100fe2000f8e96e6 */
[----:B------:R-:W-:Y:S01]  /*a210*/  IMAD.WIDE.U32 R146, R146, -0x2daee0ad, RZ ;  /* 0xd2511f5392927825 */ /* 0x000fe200078e00ff */
[----:B------:R-:W-:Y:S02]  /*a220*/  LOP3.LUT R230, R153, UR25, R230, 0x96, !PT ;  /* 0x0000001999e67c12 */ /* 0x000fe4000f8e96e6 */
[----:B-1----:R-:W-:Y:S01]  /*a230*/  FMNMX.FTZ R136, R139, R136, !PT ;  /* 0x000000888b887209 */ /* 0x002fe20007810000 */
[----:B------:R-:W-:Y:S01]  /*a240*/  IMAD.WIDE.U32 R234, R234, -0x2daee0ad, RZ ;  /* 0xd2511f53eaea7825 */ /* 0x000fe200078e00ff */
[----:B------:R-:W-:Y:S02]  /*a250*/  LOP3.LUT R148, R151, UR22, R148, 0x96, !PT ;  /* 0x0000001697947c12 */ /* 0x000fe4000f8e9694 */
[C---:B------:R-:W-:Y:S01]  /*a260*/  FSETP.NEU.FTZ.AND P1, PT, R136.reuse, -INF , PT ;  /* 0xff8000008800780b */ /* 0x040fe20003f3d000 */
[----:B------:R-:W-:Y:S01]  /*a270*/  FADD.FTZ R133, -R136, R3 ;  /* 0x0000000388857221 */ /* 0x000fe20000010100 */
[----:B------:R-:W-:Y:S01]  /*a280*/  FMNMX.FTZ R3, R31, R143, !PT ;  /* 0x0000008f1f037209 */ /* 0x000fe20007810000 */
[----:B------:R-:W-:Y:S01]  /*a290*/  IMAD.WIDE.U32 R230, R230, -0x2daee0ad, RZ ;  /* 0xd2511f53e6e67825 */ /* 0x000fe200078e00ff */
[----:B------:R-:W-:Y:S03]  /*a2a0*/  LOP3.LUT R139, R227, UR24, R204, 0x96, !PT ;  /* 0x00000018e38b7c12 */ /* 0x000fe6000f8e96cc */
[----:B------:R-:W-:Y:S01]  /*a2b0*/  FMUL.FTZ R133, R133, UR4 ;  /* 0x0000000485857c20 */ /* 0x000fe20008410000 */
[----:B--2---:R-:W-:Y:S01]  /*a2c0*/  FMNMX.FTZ R135, R142, R135, !PT ;  /* 0x000000878e877209 */ /* 0x004fe20007810000 */
[----:B------:R-:W-:Y:S01]  /*a2d0*/  IMAD.WIDE.U32 R148, R148, -0x326172a9, RZ ;  /* 0xcd9e8d5794947825 */ /* 0x000fe200078e00ff */
[----:B------:R-:W-:Y:S02]  /*a2e0*/  LOP3.LUT R226, R231, UR22, R226, 0x96, !PT ;  /* 0x00000016e7e27c12 */ /* 0x000fe4000f8e96e2 */
[----:B---3--:R-:W-:Y:S01]  /*a2f0*/  FMNMX.FTZ R134, R141, R134, !PT ;  /* 0x000000868d867209 */ /* 0x008fe20007810000 */
[----:B------:R-:W-:Y:S01]  /*a300*/  FMUL.FTZ R228, R136, UR4 ;  /* 0x0000000488e47c20 */ /* 0x000fe20008410000 */
[----:B------:R-:W-:Y:S01]  /*a310*/  FMNMX.FTZ R141, R42, R3, !PT ;  /* 0x000000032a8d7209 */ /* 0x000fe20007810000 */
[C---:B------:R-:W-:Y:S01]  /*a320*/  FADD.FTZ R3, -R135.reuse, R132 ;  /* 0x0000008487037221 */ /* 0x040fe20000010100 */
[----:B------:R-:W-:Y:S01]  /*a330*/  IMAD.WIDE.U32 R226, R226, -0x326172a9, RZ ;  /* 0xcd9e8d57e2e27825 */ /* 0x000fe200078e00ff */
[----:B------:R1:W2:Y:S02]  /*a340*/  MUFU.EX2 R132, R133 ;  /* 0x0000008500847308 */ /* 0x0002a40000000800 */
[----:B------:R-:W-:Y:S01]  /*a350*/  FSEL R228, R228, RZ, P1 ;  /* 0x000000ffe4e47208 */ /* 0x000fe20000800000 */
[----:B------:R-:W-:Y:S01]  /*a360*/  IMAD.WIDE.U32 R144, R138, -0x2daee0ad, RZ ;  /* 0xd2511f538a907825 */ /* 0x000fe200078e00ff */
[C---:B------:R-:W-:Y:S03]  /*a370*/  FSETP.NEU.FTZ.AND P1, PT, R135.reuse, -INF , PT ;  /* 0xff8000008700780b */ /* 0x040fe60003f3d000 */
[----:B------:R-:W-:Y:S01]  /*a380*/  FMUL.FTZ R220, R135, UR4 ;  /* 0x0000000487dc7c20 */ /* 0x000fe20008410000 */
[----:B------:R-:W-:Y:S01]  /*a390*/  FFMA.FTZ R165, R32, UR4, -R228 ;  /* 0x0000000420a57c23 */ /* 0x000fe200080108e4 */
[----:B------:R-:W-:Y:S01]  /*a3a0*/  LOP3.LUT R138, R145, UR24, R204, 0x96, !PT ;  /* 0x00000018918a7c12 */ /* 0x000fe2000f8e96cc */
[----:B------:R-:W-:Y:S01]  /*a3b0*/  FFMA.FTZ R167, R33, UR4, -R228 ;  /* 0x0000000421a77c23 */ /* 0x000fe200080108e4 */
[----:B------:R-:W-:Y:S01]  /*a3c0*/  LOP3.LUT R144, R147, UR22, R144, 0x96, !PT ;  /* 0x0000001693907c12 */ /* 0x000fe2000f8e9690 */
[----:B------:R-:W-:Y:S04]  /*a3d0*/  IMAD.WIDE.U32 R232, R137, -0x2daee0ad, RZ ;  /* 0xd2511f5389e87825 */ /* 0x000fe800078e00ff */
[----:B------:R-:W-:Y:S01]  /*a3e0*/  FFMA.FTZ R16, R16, UR4, -R228 ;  /* 0x0000000410107c23 */ /* 0x000fe200080108e4 */
[----:B------:R-:W-:Y:S01]  /*a3f0*/  MUFU.EX2 R165, R165 ;  /* 0x000000a500a57308 */ /* 0x000fe20000000800 */
[----:B------:R-:W-:Y:S01]  /*a400*/  FSEL R220, R220, RZ, P1 ;  /* 0x000000ffdcdc7208 */ /* 0x000fe20000800000 */
[----:B------:R-:W-:Y:S01]  /*a410*/  IMAD.WIDE.U32 R156, R138, -0x326172a9, RZ ;  /* 0xcd9e8d578a9c7825 */ /* 0x000fe200078e00ff */
[----:B------:R-:W-:Y:S02]  /*a420*/  LOP3.LUT R137, R233, UR24, R208, 0x96, !PT ;  /* 0x00000018e9897c12 */ /* 0x000fe4000f8e96d0 */
[----:B-1----:R-:W-:Y:S01]  /*a430*/  FMNMX.FTZ R133, R43, R141, !PT ;  /* 0x0000008d2b857209 */ /* 0x002fe20007810000 */
[----:B------:R-:W-:Y:S01]  /*a440*/  FFMA.FTZ R166, R34, UR4, -R220 ;  /* 0x0000000422a67c23 */ /* 0x000fe200080108dc */
[----:B------:R-:W-:Y:S03]  /*a450*/  LOP3.LUT R232, R235, UR22, R232, 0x96, !PT ;  /* 0x00000016ebe87c12 */ /* 0x000fe6000f8e96e8 */
[----:B------:R-:W-:Y:S01]  /*a460*/  MUFU.EX2 R167, R167 ;  /* 0x000000a700a77308 */ /* 0x000fe20000000800 */
[----:B------:R-:W-:Y:S01]  /*a470*/  FMNMX.FTZ R133, R46, R133, !PT ;  /* 0x000000852e857209 */ /* 0x000fe20007810000 */
[----:B------:R-:W-:Y:S01]  /*a480*/  IMAD.WIDE.U32 R144, R144, -0x326172a9, RZ ;  /* 0xcd9e8d5790907825 */ /* 0x000fe200078e00ff */
[----:B------:R-:W-:Y:S02]  /*a490*/  FSETP.NEU.FTZ.AND P1, PT, R134, -INF , PT ;  /* 0xff8000008600780b */ /* 0x000fe40003f3d000 */
[----:B------:R-:W-:Y:S01]  /*a4a0*/  FMNMX.FTZ R133, R47, R133, !PT ;  /* 0x000000852f857209 */ /* 0x000fe20007810000 */
[----:B------:R-:W-:Y:S01]  /*a4b0*/  IMAD.WIDE.U32 R218, R140, -0x326172a9, RZ ;  /* 0xcd9e8d578cda7825 */ /* 0x000fe200078e00ff */
[----:B------:R-:W-:Y:S03]  /*a4c0*/  LOP3.LUT R140, R157, UR23, R152, 0x96, !PT ;  /* 0x000000179d8c7c12 */ /* 0x000fe6000f8e9698 */
[----:B------:R-:W-:Y:S01]  /*a4d0*/  MUFU.EX2 R166, R166 ;  /* 0x000000a600a67308 */ /* 0x000fe20000000800 */
[----:B------:R-:W-:Y:S01]  /*a4e0*/  LOP3.LUT R141, R145, UR21, R156, 0x96, !PT ;  /* 0x00000015918d7c12 */ /* 0x000fe2000f8e969c */
[----:B------:R-:W-:Y:S01]  /*a4f0*/  IMAD.WIDE.U32 R156, R137, -0x326172a9, RZ ;  /* 0xcd9e8d57899c7825 */ /* 0x000fe200078e00ff */
[----:B------:R-:W-:Y:S02]  /*a500*/  FMNMX.FTZ R133, R58, R133, !PT ;  /* 0x000000853a857209 */ /* 0x000fe40007810000 */
[----:B------:R-:W-:Y:S01]  /*a510*/  LOP3.LUT R142, R219, UR23, R154, 0x96, !PT ;  /* 0x00000017db8e7c12 */ /* 0x000fe2000f8e969a */
[----:B------:R-:W-:Y:S01]  /*a520*/  FFMA.FTZ R168, R35, UR4, -R220 ;  /* 0x0000000423a87c23 */ /* 0x000fe200080108dc */
[----:B------:R-:W-:Y:S03]  /*a530*/  FMNMX.FTZ R133, R59, R133, !PT ;  /* 0x000000853b857209 */ /* 0x000fe60007810000 */
[----:B------:R1:W-:Y:S01]  /*a540*/  MUFU.EX2 R137, R16 ;  /* 0x0000001000897308 */ /* 0x0003e20000000800 */
[----:B------:R-:W-:Y:S01]  /*a550*/  LOP3.LUT R235, R157, UR23, R154, 0x96, !PT ;  /* 0x000000179deb7c12 */ /* 0x000fe2000f8e969a */
[----:B------:R-:W-:Y:S01]  /*a560*/  LDSM.16.MT88.4 R32, [R179+0x6000] ;  /* 0x00600000b320783b */ /* 0x000fe20000004200 */
[----:B------:R-:W-:Y:S01]  /*a570*/  FMNMX.FTZ R133, R62, R133, !PT ;  /* 0x000000853e857209 */ /* 0x000fe20007810000 */
[----:B------:R-:W-:Y:S01]  /*a580*/  FFMA.FTZ R38, R38, UR4, -R220 ;  /* 0x0000000426267c23 */ /* 0x000fe200080108dc */
[----:B------:R-:W-:Y:S01]  /*a590*/  LOP3.LUT R218, R149, UR21, R218, 0x96, !PT ;  /* 0x0000001595da7c12 */ /* 0x000fe2000f8e96da */
[----:B------:R-:W-:Y:S01]  /*a5a0*/  FFMA.FTZ R236, R67, UR4, -R220 ;  /* 0x0000000443ec7c23 */ /* 0x000fe200080108dc */
[----:B------:R-:W-:Y:S03]  /*a5b0*/  FMNMX.FTZ R133, R63, R133, !PT ;  /* 0x000000853f857209 */ /* 0x000fe60007810000 */
[----:B------:R-:W-:Y:S01]  /*a5c0*/  MUFU.EX2 R168, R168 ;  /* 0x000000a800a87308 */ /* 0x000fe20000000800 */
[----:B------:R-:W-:Y:S01]  /*a5d0*/  FFMA.FTZ R153, R4, UR4, -R228 ;  /* 0x0000000404997c23 */ /* 0x000fe200080108e4 */
[----:B------:R-:W-:Y:S04]  /*a5e0*/  IMAD.WIDE.U32 R154, R139, -0x326172a9, RZ ;  /* 0xcd9e8d578b9a7825 */ /* 0x000fe800078e00ff */
[--C-:B------:R-:W-:Y:S01]  /*a5f0*/  FFMA.FTZ R54, R54, UR4, -R220.reuse ;  /* 0x0000000436367c23 */ /* 0x100fe200080108dc */
[----:B------:R-:W-:Y:S01]  /*a600*/  FFMA.FTZ R139, R18, UR4, -R220 ;  /* 0x00000004128b7c23 */ /* 0x000fe200080108dc */
[----:B------:R-:W-:Y:S01]  /*a610*/  IMAD.WIDE.U32 R142, R142, -0x2daee0ad, RZ ;  /* 0xd2511f538e8e7825 */ /* 0x000fe200078e00ff */
[----:B------:R-:W-:Y:S01]  /*a620*/  LOP3.LUT R231, R155, UR23, R152, 0x96, !PT ;  /* 0x000000179be77c12 */ /* 0x000fe2000f8e9698 */
[----:B------:R-:W-:Y:S01]  /*a630*/  MUFU.EX2 R153, R153 ;  /* 0x0000009900997308 */ /* 0x000fe20000000800 */
[----:B------:R-:W-:Y:S01]  /*a640*/  LOP3.LUT R229, R227, UR21, R154, 0x96, !PT ;  /* 0x00000015e3e57c12 */ /* 0x000fe2000f8e969a */
[----:B-1----:R-:W1:Y:S01]  /*a650*/  SHFL.BFLY PT, R16, R133, 0x2, 0x1f ;  /* 0x0c401f0085107f89 */ /* 0x002e6200000e0000 */
[--C-:B------:R-:W-:Y:S01]  /*a660*/  FFMA.FTZ R152, R19, UR4, -R220.reuse ;  /* 0x0000000413987c23 */ /* 0x100fe200080108dc */
[----:B------:R-:W-:Y:S04]  /*a670*/  IMAD.WIDE.U32 R18, R141, -0x2daee0ad, RZ ;  /* 0xd2511f538d127825 */ /* 0x000fe800078e00ff */
[--C-:B------:R-:W-:Y:S01]  /*a680*/  FFMA.FTZ R158, R6, UR4, -R220.reuse ;  /* 0x00000004069e7c23 */ /* 0x100fe200080108dc */
[--C-:B------:R-:W-:Y:S01]  /*a690*/  FFMA.FTZ R157, R7, UR4, -R220.reuse ;  /* 0x00000004079d7c23 */ /* 0x100fe200080108dc */
[----:B------:R-:W-:Y:S04]  /*a6a0*/  IMAD.WIDE.U32 R232, R232, -0x326172a9, RZ ;  /* 0xcd9e8d57e8e87825 */ /* 0x000fe800078e00ff */
[--C-:B------:R-:W-:Y:S01]  /*a6b0*/  FFMA.FTZ R203, R22, UR4, -R220.reuse ;  /* 0x0000000416cb7c23 */ /* 0x100fe200080108dc */
[----:B------:R-:W-:Y:S01]  /*a6c0*/  MUFU.EX2 R139, R139 ;  /* 0x0000008b008b7308 */ /* 0x000fe20000000800 */
[----:B------:R-:W-:Y:S01]  /*a6d0*/  FFMA.FTZ R216, R23, UR4, -R220 ;  /* 0x0000000417d87c23 */ /* 0x000fe200080108dc */
[C---:B--2---:R-:W-:Y:S01]  /*a6e0*/  FMUL.FTZ R80, R132.reuse, R80 ;  /* 0x0000005084507220 */ /* 0x044fe20000410000 */
[----:B------:R-:W-:Y:S01]  /*a6f0*/  LOP3.LUT R233, R233, UR21, R156, 0x96, !PT ;  /* 0x00000015e9e97c12 */ /* 0x000fe2000f8e969c */
[----:B------:R-:W-:Y:S01]  /*a700*/  FMUL.FTZ R81, R132, R81 ;  /* 0x0000005184517220 */ /* 0x000fe20000410000 */
[--C-:B------:R-:W-:Y:S01]  /*a710*/  FFMA.FTZ R227, R50, UR4, -R220.reuse ;  /* 0x0000000432e37c23 */ /* 0x100fe200080108dc */
[----:B------:R-:W-:Y:S01]  /*a720*/  FFMA.FTZ R225, R51, UR4, -R220 ;  /* 0x0000000433e17c23 */ /* 0x000fe200080108dc */
[----:B------:R-:W-:Y:S01]  /*a730*/  FFMA.FTZ R138, R17, UR4, -R228 ;  /* 0x00000004118a7c23 */ /* 0x000fe200080108e4 */
[----:B------:R-:W-:Y:S02]  /*a740*/  LOP3.LUT R17, R143, UR20, R150, 0x96, !PT ;  /* 0x000000148f117c12 */ /* 0x000fe4000f8e9696 */
[----:B------:R-:W-:Y:S01]  /*a750*/  MUFU.EX2 R203, R203 ;  /* 0x000000cb00cb7308 */ /* 0x000fe20000000800 */
[----:B------:R-:W-:Y:S04]  /*a760*/  IMAD.WIDE.U32 R218, R218, -0x2daee0ad, RZ ;  /* 0xd2511f53dada7825 */ /* 0x000fe800078e00ff */
[C---:B------:R-:W-:Y:S01]  /*a770*/  FMUL.FTZ R68, R132.reuse, R68 ;  /* 0x0000004484447220 */ /* 0x040fe20000410000 */
[----:B------:R-:W-:Y:S01]  /*a780*/  FMUL.FTZ R69, R132, R69 ;  /* 0x0000004584457220 */ /* 0x000fe20000410000 */
[----:B------:R-:W-:Y:S01]  /*a790*/  IMAD.WIDE.U32 R154, R140, -0x2daee0ad, RZ ;  /* 0xd2511f538c9a7825 */ /* 0x000fe200078e00ff */
[----:B------:R-:W-:Y:S02]  /*a7a0*/  LOP3.LUT R140, R219, UR18, R142, 0x96, !PT ;  /* 0x00000012db8c7c12 */ /* 0x000fe4000f8e968e */
[----:B-1----:R-:W-:Y:S01]  /*a7b0*/  FMNMX.FTZ R4, R133, R16, !PT ;  /* 0x0000001085047209 */ /* 0x002fe20007810000 */
[----:B------:R-:W-:Y:S01]  /*a7c0*/  IMAD.WIDE.U32 R142, R17, -0x326172a9, RZ ;  /* 0xcd9e8d57118e7825 */ /* 0x000fe200078e00ff */
[----:B------:R-:W-:Y:S01]  /*a7d0*/  LOP3.LUT R19, R19, UR18, R154, 0x96, !PT ;  /* 0x0000001213137c12 */ /* 0x000fe2000f8e969a */
[----:B------:R-:W-:Y:S01]  /*a7e0*/  MUFU.EX2 R216, R216 ;  /* 0x000000d800d87308 */ /* 0x000fe20000000800 */
[----:B------:R-:W-:Y:S01]  /*a7f0*/  LOP3.LUT R146, R155, UR20, R146, 0x96, !PT ;  /* 0x000000149b927c12 */ /* 0x000fe2000f8e9692 */
[----:B------:R-:W1:Y:S01]  /*a800*/  SHFL.BFLY PT, R133, R4, 0x1, 0x1f ;  /* 0x0c201f0004857f89 */ /* 0x000e6200000e0000 */
[----:B------:R-:W-:Y:S01]  /*a810*/  LOP3.LUT R17, R143, UR19, R148, 0x96, !PT ;  /* 0x000000138f117c12 */ /* 0x000fe2000f8e9694 */
[----:B------:R-:W-:Y:S04]  /*a820*/  IMAD.WIDE.U32 R150, R140, -0x326172a9, RZ ;  /* 0xcd9e8d578c967825 */ /* 0x000fe800078e00ff */
[----:B------:R-:W-:Y:S01]  /*a830*/  FFMA.FTZ R154, R5, UR4, -R228 ;  /* 0x00000004059a7c23 */ /* 0x000fe200080108e4 */
[----:B------:R-:W-:Y:S01]  /*a840*/  FMUL.FTZ R72, R132, R72 ;  /* 0x0000004884487220 */ /* 0x000fe20000410000 */
[----:B------:R-:W-:Y:S01]  /*a850*/  IMAD.WIDE.U32 R148, R19, -0x326172a9, RZ ;  /* 0xcd9e8d5713947825 */ /* 0x000fe200078e00ff */
[----:B------:R-:W-:Y:S01]  /*a860*/  LOP3.LUT R141, R150, 0xffff, RZ, 0xc0, !PT ;  /* 0x0000ffff968d7812 */ /* 0x000fe200078ec0ff */
[----:B------:R-:W-:Y:S01]  /*a870*/  MUFU.EX2 R138, R138 ;  /* 0x0000008a008a7308 */ /* 0x000fe20000000800 */
[----:B------:R-:W-:Y:S01]  /*a880*/  SHF.R.U32.HI R19, RZ, 0x10, R150 ;  /* 0x00000010ff137819 */ /* 0x000fe20000011696 */
[----:B------:R-:W-:Y:S01]  /*a890*/  IMAD.WIDE.U32 R146, R146, -0x326172a9, RZ ;  /* 0xcd9e8d5792927825 */ /* 0x000fe200078e00ff */
[----:B------:R-:W-:Y:S02]  /*a8a0*/  LOP3.LUT R6, R148, 0xffff, RZ, 0xc0, !PT ;  /* 0x0000ffff94067812 */ /* 0x000fe400078ec0ff */
[----:B------:R-:W-:Y:S01]  /*a8b0*/  SHF.R.U32.HI R7, RZ, 0x10, R148 ;  /* 0x00000010ff077819 */ /* 0x000fe20000011694 */
[----:B------:R-:W-:Y:S01]  /*a8c0*/  FMUL.FTZ R73, R132, R73 ;  /* 0x0000004984497220 */ /* 0x000fe20000410000 */
[----:B------:R-:W-:Y:S01]  /*a8d0*/  LOP3.LUT R140, R151, UR29, R142, 0x96, !PT ;  /* 0x0000001d978c7c12 */ /* 0x000fe2000f8e968e */
[----:B------:R-:W-:Y:S01]  /*a8e0*/  FFMA.FTZ R36, R36, UR4, -R228 ;  /* 0x0000000424247c23 */ /* 0x000fe200080108e4 */
[----:B------:R-:W-:Y:S01]  /*a8f0*/  LOP3.LUT R16, R147, UR19, R144, 0x96, !PT ;  /* 0x0000001393107c12 */ /* 0x000fe2000f8e9690 */
[C---:B------:R-:W-:Y:S01]  /*a900*/  FMUL.FTZ R92, R132.reuse, R92 ;  /* 0x0000005c845c7220 */ /* 0x040fe20000410000 */
[----:B------:R-:W-:Y:S01]  /*a910*/  LOP3.LUT R5, R149, UR29, R146, 0x96, !PT ;  /* 0x0000001d95057c12 */ /* 0x000fe2000f8e9692 */
[----:B------:R-:W-:Y:S01]  /*a920*/  FMUL.FTZ R93, R132, R93 ;  /* 0x0000005d845d7220 */ /* 0x000fe20000410000 */
[----:B------:R-:W-:Y:S01]  /*a930*/  LOP3.LUT R142, R150, 0xff, RZ, 0xc0, !PT ;  /* 0x000000ff968e7812 */ /* 0x000fe200078ec0ff */
[----:B------:R-:W-:Y:S01]  /*a940*/  FMUL.FTZ R217, R134, UR4 ;  /* 0x0000000486d97c20 */ /* 0x000fe20008410000 */
[----:B------:R-:W-:Y:S01]  /*a950*/  LOP3.LUT R146, R148, 0xff, RZ, 0xc0, !PT ;  /* 0x000000ff94927812 */ /* 0x000fe200078ec0ff */
[----:B------:R-:W-:Y:S01]  /*a960*/  IMAD.WIDE.U32 R144, R17, -0x2daee0ad, RZ ;  /* 0xd2511f5311907825 */ /* 0x000fe200078e00ff */
[----:B-1----:R-:W-:Y:S01]  /*a970*/  FMNMX.FTZ R133, R4, R133, !PT ;  /* 0x0000008504857209 */ /* 0x002fe20007810000 */
[----:B------:R-:W-:Y:S01]  /*a980*/  MUFU.EX2 R152, R152 ;  /* 0x0000009800987308 */ /* 0x000fe20000000800 */
[----:B------:R-:W-:Y:S01]  /*a990*/  FSEL R217, R217, RZ, P1 ;  /* 0x000000ffd9d97208 */ /* 0x000fe20000800000 */
[----:B------:R-:W-:Y:S01]  /*a9a0*/  FMUL.FTZ R3, R3, UR4 ;  /* 0x0000000403037c20 */ /* 0x000fe20008410000 */
[C---:B------:R-:W-:Y:S01]  /*a9b0*/  FSETP.NEU.FTZ.AND P1, PT, R133.reuse, -INF , PT ;  /* 0xff8000008500780b */ /* 0x040fe20003f3d000 */
[----:B------:R-:W-:Y:S01]  /*a9c0*/  FMUL.FTZ R171, R133, UR4 ;  /* 0x0000000485ab7c20 */ /* 0x000fe20008410000 */
[----:B------:R-:W-:Y:S01]  /*a9d0*/  SHF.R.U32.HI R141, RZ, 0x8, R141 ;  /* 0x00000008ff8d7819 */ /* 0x000fe2000001168d */
[--C-:B------:R-:W-:Y:S01]  /*a9e0*/  FFMA.FTZ R25, R25, UR4, -R217.reuse ;  /* 0x0000000419197c23 */ /* 0x100fe200080108d9 */
[----:B------:R-:W-:Y:S03]  /*a9f0*/  SHF.R.U32.HI R147, RZ, 0x18, R148 ;  /* 0x00000018ff937819 */ /* 0x000fe60000011694 */
[----:B------:R-:W1:Y:S01]  /*aa00*/  MUFU.EX2 R3, R3 ;  /* 0x0000000300037308 */ /* 0x000e620000000800 */
[----:B------:R-:W-:Y:S01]  /*aa10*/  FSEL R171, R171, RZ, P1 ;  /* 0x000000ffabab7208 */ /* 0x000fe20000800000 */
[--C-:B------:R-:W-:Y:S01]  /*aa20*/  FFMA.FTZ R24, R24, UR4, -R217.reuse ;  /* 0x0000000418187c23 */ /* 0x100fe200080108d9 */
[----:B------:R-:W-:Y:S01]  /*aa30*/  SHF.R.U32.HI R6, RZ, 0x8, R6 ;  /* 0x00000008ff067819 */ /* 0x000fe20000011606 */
[----:B------:R-:W-:Y:S01]  /*aa40*/  FFMA.FTZ R238, R56, UR4, -R217 ;  /* 0x0000000438ee7c23 */ /* 0x000fe200080108d9 */
[----:B------:R-:W-:Y:S01]  /*aa50*/  LOP3.LUT R7, R7, 0xff, RZ, 0xc0, !PT ;  /* 0x000000ff07077812 */ /* 0x000fe200078ec0ff */
[--C-:B------:R-:W-:Y:S01]  /*aa60*/  FFMA.FTZ R243, R62, UR4, -R171.reuse ;  /* 0x000000043ef37c23 */ /* 0x100fe200080108ab */
[----:B------:R-:W-:Y:S01]  /*aa70*/  SHF.R.U32.HI R143, RZ, 0x18, R150 ;  /* 0x00000018ff8f7819 */ /* 0x000fe20000011696 */
[--C-:B------:R-:W-:Y:S01]  /*aa80*/  FFMA.FTZ R159, R14, UR4, -R171.reuse ;  /* 0x000000040e9f7c23 */ /* 0x100fe200080108ab */
[----:B------:R-:W-:Y:S01]  /*aa90*/  LOP3.LUT R19, R19, 0xff, RZ, 0xc0, !PT ;  /* 0x000000ff13137812 */ /* 0x000fe200078ec0ff */
[----:B------:R-:W-:Y:S01]  /*aaa0*/  FFMA.FTZ R160, R15, UR4, -R171 ;  /* 0x000000040fa07c23 */ /* 0x000fe200080108ab */
[----:B------:R-:W-:Y:S01]  /*aab0*/  PRMT R142, R142, 0x5410, R141 ;  /* 0x000054108e8e7816 */ /* 0x000fe2000000008d */
[--C-:B------:R-:W-:Y:S01]  /*aac0*/  FFMA.FTZ R163, R10, UR4, -R171.reuse ;  /* 0x000000040aa37c23 */ /* 0x100fe200080108ab */
[----:B------:R-:W-:Y:S01]  /*aad0*/  PRMT R146, R146, 0x5410, R6 ;  /* 0x0000541092927816 */ /* 0x000fe20000000006 */
[----:B------:R-:W-:Y:S01]  /*aae0*/  FFMA.FTZ R164, R11, UR4, -R171 ;  /* 0x000000040ba47c23 */ /* 0x000fe200080108ab */
[----:B------:R-:W-:Y:S01]  /*aaf0*/  PRMT R147, R7, 0x5410, R147 ;  /* 0x0000541007937816 */ /* 0x000fe20000000093 */
[--C-:B------:R-:W-:Y:S01]  /*ab00*/  FFMA.FTZ R155, R12, UR4, -R217.reuse ;  /* 0x000000040c9b7c23 */ /* 0x100fe200080108d9 */
[C---:B------:R-:W-:Y:S01]  /*ab10*/  LOP3.LUT R4, R140.reuse, 0xffff, RZ, 0xc0, !PT ;  /* 0x0000ffff8c047812 */ /* 0x040fe200078ec0ff */
[----:B------:R-:W2:Y:S01]  /*ab20*/  MUFU.EX2 R154, R154 ;  /* 0x0000009a009a7308 */ /* 0x000ea20000000800 */
[--C-:B------:R-:W-:Y:S01]  /*ab30*/  SHF.R.U32.HI R6, RZ, 0x10, R140.reuse ;  /* 0x00000010ff067819 */ /* 0x100fe2000001168c */
[--C-:B------:R-:W-:Y:S01]  /*ab40*/  FFMA.FTZ R156, R13, UR4, -R217.reuse ;  /* 0x000000040d9c7c23 */ /* 0x100fe200080108d9 */
[----:B------:R-:W-:Y:S01]  /*ab50*/  LOP3.LUT R7, R140, 0xff, RZ, 0xc0, !PT ;  /* 0x000000ff8c077812 */ /* 0x000fe200078ec0ff */
[--C-:B------:R-:W-:Y:S01]  /*ab60*/  FFMA.FTZ R162, R8, UR4, -R217.reuse ;  /* 0x0000000408a27c23 */ /* 0x100fe200080108d9 */
[----:B------:R-:W-:Y:S01]  /*ab70*/  SHF.R.U32.HI R141, RZ, 0x18, R140 ;  /* 0x00000018ff8d7819 */ /* 0x000fe2000001168c */
[----:B------:R-:W-:Y:S01]  /*ab80*/  FFMA.FTZ R161, R9, UR4, -R217 ;  /* 0x0000000409a17c23 */ /* 0x000fe200080108d9 */
[----:B------:R-:W-:Y:S03]  /*ab90*/  PRMT R143, R19, 0x5410, R143 ;  /* 0x00005410138f7816 */ /* 0x000fe6000000008f */
[----:B------:R-:W-:Y:S01]  /*aba0*/  MUFU.EX2 R158, R158 ;  /* 0x0000009e009e7308 */ /* 0x000fe20000000800 */
[----:B------:R-:W-:Y:S01]  /*abb0*/  SHF.R.U32.HI R140, RZ, 0x10, R5 ;  /* 0x00000010ff8c7819 */ /* 0x000fe20000011605 */
[----:B------:R-:W-:Y:S01]  /*abc0*/  IMAD.WIDE.U32 R12, R16, -0x2daee0ad, RZ ;  /* 0xd2511f53100c7825 */ /* 0x000fe200078e00ff */
[----:B------:R-:W-:Y:S01]  /*abd0*/  LOP3.LUT R218, R145, UR28, R218, 0x96, !PT ;  /* 0x0000001c91da7c12 */ /* 0x000fe2000f8e96da */
[----:B------:R-:W3:Y:S01]  /*abe0*/  LDSM.16.MT88.4 R148, [R178+0x6000] ;  /* 0x00600000b294783b */ /* 0x000ee20000004200 */
[----:B------:R-:W-:Y:S01]  /*abf0*/  LOP3.LUT R17, R144, 0xffff, RZ, 0xc0, !PT ;  /* 0x0000ffff90117812 */ /* 0x000fe200078ec0ff */
[--C-:B------:R-:W-:Y:S01]  /*ac00*/  FFMA.FTZ R221, R30, UR4, -R171.reuse ;  /* 0x000000041edd7c23 */ /* 0x100fe200080108ab */
[--C-:B------:R-:W-:Y:S03]  /*ac10*/  SHF.R.U32.HI R19, RZ, 0x10, R144.reuse ;  /* 0x00000010ff137819 */ /* 0x100fe60000011690 */
[----:B------:R-:W4:Y:S01]  /*ac20*/  MUFU.EX2 R157, R157 ;  /* 0x0000009d009d7308 */ /* 0x000f220000000800 */
[----:B------:R-:W-:Y:S01]  /*ac30*/  LOP3.LUT R16, R144, 0xff, RZ, 0xc0, !PT ;  /* 0x000000ff90107812 */ /* 0x000fe200078ec0ff */
[----:B------:R-:W-:Y:S01]  /*ac40*/  FFMA.FTZ R222, R31, UR4, -R171 ;  /* 0x000000041fde7c23 */ /* 0x000fe200080108ab */
[----:B------:R-:W-:Y:S01]  /*ac50*/  SHF.R.U32.HI R14, RZ, 0x18, R144 ;  /* 0x00000018ff0e7819 */ /* 0x000fe20000011690 */
[----:B-1----:R-:W-:Y:S01]  /*ac60*/  FMUL.FTZ R82, R3, R82 ;  /* 0x0000005203527220 */ /* 0x002fe20000410000 */
[----:B------:R-:W-:Y:S01]  /*ac70*/  LOP3.LUT R8, R5, 0xffff, RZ, 0xc0, !PT ;  /* 0x0000ffff05087812 */ /* 0x000fe200078ec0ff */
[----:B------:R-:W-:Y:S01]  /*ac80*/  FMUL.FTZ R83, R3, R83 ;  /* 0x0000005303537220 */ /* 0x000fe20000410000 */
[----:B------:R-:W-:Y:S03]  /*ac90*/  LOP3.LUT R144, R5, 0xff, RZ, 0xc0, !PT ;  /* 0x000000ff05907812 */ /* 0x000fe600078ec0ff */
[----:B------:R-:W-:Y:S01]  /*aca0*/  MUFU.EX2 R155, R155 ;  /* 0x0000009b009b7308 */ /* 0x000fe20000000800 */
[----:B------:R-:W-:Y:S01]  /*acb0*/  SHF.R.U32.HI R145, RZ, 0x18, R5 ;  /* 0x00000018ff917819 */ /* 0x000fe20000011605 */
[----:B------:R-:W-:Y:S01]  /*acc0*/  FFMA.FTZ R240, R58, UR4, -R171 ;  /* 0x000000043af07c23 */ /* 0x000fe200080108ab */
[----:B------:R-:W-:Y:S01]  /*acd0*/  SHF.R.U32.HI R5, RZ, 0x8, R4 ;  /* 0x00000008ff057819 */ /* 0x000fe20000011604 */
[----:B------:R-:W-:Y:S01]  /*ace0*/  FADD.FTZ R2, -R134, R2 ;  /* 0x0000000286027221 */ /* 0x000fe20000010100 */
[----:B------:R-:W-:Y:S01]  /*acf0*/  LOP3.LUT R6, R6, 0xff, RZ, 0xc0, !PT ;  /* 0x000000ff06067812 */ /* 0x000fe200078ec0ff */
[----:B------:R-:W-:Y:S01]  /*ad00*/  FADD.FTZ R0, -R133, R0 ;  /* 0x0000000085007221 */ /* 0x000fe20000010100 */
[----:B------:R-:W-:Y:S03]  /*ad10*/  LOP3.LUT R4, R140, 0xff, RZ, 0xc0, !PT ;  /* 0x000000ff8c047812 */ /* 0x000fe600078ec0ff */
[----:B------:R-:W1:Y:S01]  /*ad20*/  MUFU.EX2 R156, R156 ;  /* 0x0000009c009c7308 */ /* 0x000e620000000800 */
[----:B------:R-:W-:Y:S01]  /*ad30*/  PRMT R140, R7, 0x5410, R5 ;  /* 0x00005410078c7816 */ /* 0x000fe20000000005 */
[----:B------:R-:W-:Y:S01]  /*ad40*/  FMUL.FTZ R2, R2, UR4 ;  /* 0x0000000402027c20 */ /* 0x000fe20008410000 */
[----:B------:R-:W-:Y:S01]  /*ad50*/  PRMT R141, R6, 0x5410, R141 ;  /* 0x00005410068d7816 */ /* 0x000fe2000000008d */
[----:B------:R-:W-:Y:S01]  /*ad60*/  FMUL.FTZ R0, R0, UR4 ;  /* 0x0000000400007c20 */ /* 0x000fe20008410000 */
[----:B------:R-:W-:Y:S01]  /*ad70*/  PRMT R145, R4, 0x5410, R145 ;  /* 0x0000541004917816 */ /* 0x000fe20000000091 */
[--C-:B------:R-:W-:Y:S01]  /*ad80*/  FFMA.FTZ R241, R59, UR4, -R171.reuse ;  /* 0x000000043bf17c23 */ /* 0x100fe200080108ab */
[--C-:B------:R-:W-:Y:S03]  /*ad90*/  HSET2.LE.AND R142, R142, R195.reuse, PT ;  /* 0x000000c38e8e7233 */ /* 0x100fe60003803000 */
[----:B------:R-:W-:Y:S01]  /*ada0*/  MUFU.EX2 R159, R159 ;  /* 0x0000009f009f7308 */ /* 0x000fe20000000800 */
[----:B------:R-:W-:Y:S01]  /*adb0*/  SHF.R.U32.HI R8, RZ, 0x8, R8 ;  /* 0x00000008ff087819 */ /* 0x000fe20000011608 */
[C---:B------:R-:W-:Y:S01]  /*adc0*/  FMUL.FTZ R22, R3.reuse, R114 ;  /* 0x0000007203167220 */ /* 0x040fe20000410000 */
[----:B------:R-:W-:Y:S01]  /*add0*/  F2FP.BF16.F32.PACK_AB R4, R138, R137 ;  /* 0x000000898a04723e */ /* 0x000fe200000010ff */
[C---:B------:R-:W-:Y:S01]  /*ade0*/  FMUL.FTZ R23, R3.reuse, R115 ;  /* 0x0000007303177220 */ /* 0x040fe20000410000 */
[----:B------:R-:W-:Y:S01]  /*adf0*/  PRMT R144, R144, 0x5410, R8 ;  /* 0x0000541090907816 */ /* 0x000fe20000000008 */
[C---:B------:R-:W-:Y:S01]  /*ae00*/  FMUL.FTZ R70, R3.reuse, R70 ;  /* 0x0000004603467220 */ /* 0x040fe20000410000 */
[----:B------:R-:W-:Y:S03]  /*ae10*/  LOP3.LUT R142, R142, R4, RZ, 0xc0, !PT ;  /* 0x000000048e8e7212 */ /* 0x000fe600078ec0ff */
[----:B------:R-:W5:Y:S01]  /*ae20*/  MUFU.EX2 R160, R160 ;  /* 0x000000a000a07308 */ /* 0x000f620000000800 */
[--C-:B------:R-:W-:Y:S01]  /*ae30*/  HSET2.LE.AND R143, R143, R195.reuse, PT ;  /* 0x000000c38f8f7233 */ /* 0x100fe20003803000 */
[C---:B------:R-:W-:Y:S01]  /*ae40*/  FMUL.FTZ R71, R3.reuse, R71 ;  /* 0x0000004703477220 */ /* 0x040fe20000410000 */
[--C-:B------:R-:W-:Y:S01]  /*ae50*/  HSET2.LE.AND R140, R140, R195.reuse, PT ;  /* 0x000000c38c8c7233 */ /* 0x100fe20003803000 */
[C---:B------:R-:W-:Y:S01]  /*ae60*/  FMUL.FTZ R74, R3.reuse, R74 ;  /* 0x0000004a034a7220 */ /* 0x040fe20000410000 */
[--C-:B------:R-:W-:Y:S01]  /*ae70*/  HSET2.LE.AND R141, R141, R195.reuse, PT ;  /* 0x000000c38d8d7233 */ /* 0x100fe20003803000 */
[----:B------:R-:W-:Y:S01]  /*ae80*/  FMUL.FTZ R75, R3, R75 ;  /* 0x0000004b034b7220 */ /* 0x000fe20000410000 */
[----:B------:R-:W-:Y:S03]  /*ae90*/  F2FP.BF16.F32.PACK_AB R6, R152, R139 ;  /* 0x0000008b9806723e */ /* 0x000fe600000010ff */
[----:B------:R-:W-:Y:S01]  /*aea0*/  MUFU.EX2 R162, R162 ;  /* 0x000000a200a27308 */ /* 0x000fe20000000800 */
[----:B--2---:R-:W-:Y:S01]  /*aeb0*/  F2FP.BF16.F32.PACK_AB R5, R154, R153 ;  /* 0x000000999a05723e */ /* 0x004fe200000010ff */
[--C-:B------:R-:W-:Y:S01]  /*aec0*/  FFMA.FTZ R169, R20, UR4, -R228.reuse ;  /* 0x0000000414a97c23 */ /* 0x100fe200080108e4 */
[----:B----4-:R-:W-:Y:S01]  /*aed0*/  F2FP.BF16.F32.PACK_AB R4, R157, R158 ;  /* 0x0000009e9d04723e */ /* 0x010fe200000010ff */
[----:B------:R-:W-:Y:S01]  /*aee0*/  FFMA.FTZ R170, R21, UR4, -R228 ;  /* 0x0000000415aa7c23 */ /* 0x000fe200080108e4 */
[----:B------:R-:W-:Y:S01]  /*aef0*/  LOP3.LUT R143, R143, R6, RZ, 0xc0, !PT ;  /* 0x000000068f8f7212 */ /* 0x000fe200078ec0ff */
[----:B------:R-:W-:Y:S01]  /*af00*/  FMUL.FTZ R20, R132, R112 ;  /* 0x0000007084147220 */ /* 0x000fe20000410000 */
[----:B------:R-:W-:Y:S03]  /*af10*/  LOP3.LUT R140, R140, R5, RZ, 0xc0, !PT ;  /* 0x000000058c8c7212 */ /* 0x000fe600078ec0ff */
[----:B------:R-:W2:Y:S01]  /*af20*/  MUFU.EX2 R161, R161 ;  /* 0x000000a100a17308 */ /* 0x000ea20000000800 */
[----:B------:R-:W-:Y:S01]  /*af30*/  LOP3.LUT R141, R141, R4, RZ, 0xc0, !PT ;  /* 0x000000048d8d7212 */ /* 0x000fe200078ec0ff */
[----:B------:R-:W-:Y:S01]  /*af40*/  FMUL.FTZ R21, R132, R113 ;  /* 0x0000007184157220 */ /* 0x000fe20000410000 */
[--C-:B------:R-:W-:Y:S01]  /*af50*/  HSET2.LE.AND R146, R146, R195.reuse, PT ;  /* 0x000000c392927233 */ /* 0x100fe20003803000 */
[----:B------:R-:W-:Y:S01]  /*af60*/  FFMA.FTZ R112, R27, UR4, -R171 ;  /* 0x000000041b707c23 */ /* 0x000fe200080108ab */
[--C-:B------:R-:W-:Y:S01]  /*af70*/  HSET2.LE.AND R147, R147, R195.reuse, PT ;  /* 0x000000c393937233 */ /* 0x100fe20003803000 */
[C---:B------:R-:W-:Y:S01]  /*af80*/  FMUL.FTZ R50, R3.reuse, R98 ;  /* 0x0000006203327220 */ /* 0x040fe20000410000 */
[--C-:B------:R-:W-:Y:S03]  /*af90*/  HSET2.LE.AND R144, R144, R195.reuse, PT ;  /* 0x000000c390907233 */ /* 0x100fe60003803000 */
[----:B------:R-:W-:Y:S01]  /*afa0*/  MUFU.EX2 R163, R163 ;  /* 0x000000a300a37308 */ /* 0x000fe20000000800 */
[--C-:B------:R-:W-:Y:S01]  /*afb0*/  HSET2.LE.AND R145, R145, R195.reuse, PT ;  /* 0x000000c391917233 */ /* 0x100fe20003803000 */
[C---:B------:R-:W-:Y:S01]  /*afc0*/  FMUL.FTZ R51, R3.reuse, R99 ;  /* 0x0000006303337220 */ /* 0x040fe20000410000 */
[----:B-1----:R-:W-:Y:S01]  /*afd0*/  F2FP.BF16.F32.PACK_AB R7, R156, R155 ;  /* 0x0000009b9c07723e */ /* 0x002fe200000010ff */
[C---:B------:R-:W-:Y:S01]  /*afe0*/  FMUL.FTZ R94, R3.reuse, R94 ;  /* 0x0000005e035e7220 */ /* 0x040fe20000410000 */
[----:B-----5:R-:W-:Y:S01]  /*aff0*/  F2FP.BF16.F32.PACK_AB R6, R160, R159 ;  /* 0x0000009fa006723e */ /* 0x020fe200000010ff */
[----:B------:R-:W-:Y:S01]  /*b000*/  FMUL.FTZ R95, R3, R95 ;  /* 0x0000005f035f7220 */ /* 0x000fe20000410000 */
[----:B------:R-:W-:Y:S03]  /*b010*/  LOP3.LUT R146, R146, R7, RZ, 0xc0, !PT ;  /* 0x0000000792927212 */ /* 0x000fe600078ec0ff */
[----:B------:R-:W1:Y:S01]  /*b020*/  MUFU.EX2 R164, R164 ;  /* 0x000000a400a47308 */ /* 0x000e620000000800 */
[----:B--2---:R-:W-:Y:S01]  /*b030*/  F2FP.BF16.F32.PACK_AB R5, R161, R162 ;  /* 0x000000a2a105723e */ /* 0x004fe200000010ff */
[----:B------:R-:W-:Y:S01]  /*b040*/  FMUL.FTZ R7, R3, R131 ;  /* 0x0000008303077220 */ /* 0x000fe20000410000 */
[----:B------:R-:W-:Y:S01]  /*b050*/  LOP3.LUT R147, R147, R6, RZ, 0xc0, !PT ;  /* 0x0000000693937212 */ /* 0x000fe200078ec0ff */
[----:B------:R-:W-:Y:S01]  /*b060*/  FMUL.FTZ R6, R3, R130 ;  /* 0x0000008203067220 */ /* 0x000fe20000410000 */
[----:B------:R-:W-:Y:S01]  /*b070*/  LOP3.LUT R144, R144, R5, RZ, 0xc0, !PT ;  /* 0x0000000590907212 */ /* 0x000fe200078ec0ff */
[----:B------:R-:W-:Y:S01]  /*b080*/  FMUL.FTZ R5, R132, R129 ;  /* 0x0000008184057220 */ /* 0x000fe20000410000 */
[----:B------:R-:W-:Y:S03]  /*b090*/  LOP3.LUT R219, R13, UR28, R18, 0x96, !PT ;  /* 0x0000001c0ddb7c12 */ /* 0x000fe6000f8e9612 */
[----:B------:R-:W2:Y:S01]  /*b0a0*/  MUFU.EX2 R2, R2 ;  /* 0x0000000200027308 */ /* 0x000ea20000000800 */
[----:B------:R-:W-:Y:S01]  /*b0b0*/  LOP3.LUT R18, R12, 0xffff, RZ, 0xc0, !PT ;  /* 0x0000ffff0c127812 */ /* 0x000fe200078ec0ff */
[----:B------:R-:W-:Y:S01]  /*b0c0*/  FFMA.FTZ R239, R57, UR4, -R217 ;  /* 0x0000000439ef7c23 */ /* 0x000fe200080108d9 */
[----:B------:R-:W-:Y:S01]  /*b0d0*/  SHF.R.U32.HI R15, RZ, 0x10, R12 ;  /* 0x00000010ff0f7819 */ /* 0x000fe2000001160c */
[----:B------:R-:W-:Y:S01]  /*b0e0*/  FFMA.FTZ R224, R48, UR4, -R228 ;  /* 0x0000000430e07c23 */ /* 0x000fe200080108e4 */
[----:B------:R-:W-:Y:S01]  /*b0f0*/  LOP3.LUT R13, R12, 0xff, RZ, 0xc0, !PT ;  /* 0x000000ff0c0d7812 */ /* 0x000fe200078ec0ff */
[----:B------:R-:W-:Y:S01]  /*b100*/  FMUL.FTZ R48, R132, R96 ;  /* 0x0000006084307220 */ /* 0x000fe20000410000 */
[----:B------:R-:W-:Y:S03]  /*b110*/  SHF.R.U32.HI R12, RZ, 0x18, R12 ;  /* 0x00000018ff0c7819 */ /* 0x000fe6000001160c */
[----:B------:R-:W4:Y:S01]  /*b120*/  MUFU.EX2 R0, R0 ;  /* 0x0000000000007308 */ /* 0x000f220000000800 */
[----:B-1----:R-:W-:Y:S01]  /*b130*/  F2FP.BF16.F32.PACK_AB R4, R164, R163 ;  /* 0x000000a3a404723e */ /* 0x002fe200000010ff */
[----:B------:R-:W-:Y:S01]  /*b140*/  FFMA.FTZ R223, R49, UR4, -R228 ;  /* 0x0000000431df7c23 */ /* 0x000fe200080108e4 */
[----:B------:R-:W-:Y:S01]  /*b150*/  LOP3.LUT R19, R19, 0xff, RZ, 0xc0, !PT ;  /* 0x000000ff13137812 */ /* 0x000fe200078ec0ff */
[C---:B------:R-:W-:Y:S01]  /*b160*/  FMUL.FTZ R49, R132.reuse, R97 ;  /* 0x0000006184317220 */ /* 0x040fe20000410000 */
[----:B------:R-:W-:Y:S01]  /*b170*/  LOP3.LUT R145, R145, R4, RZ, 0xc0, !PT ;  /* 0x0000000491917212 */ /* 0x000fe200078ec0ff */
[----:B------:R-:W-:Y:S01]  /*b180*/  FMUL.FTZ R4, R132, R128 ;  /* 0x0000008084047220 */ /* 0x000fe20000410000 */
[----:B------:R-:W-:Y:S03]  /*b190*/  F2FP.BF16.F32.PACK_AB R98, R167, R165 ;  /* 0x000000a5a762723e */ /* 0x000fe600000010ff */
[----:B------:R-:W-:Y:S01]  /*b1a0*/  MUFU.EX2 R238, R238 ;  /* 0x000000ee00ee7308 */ /* 0x000fe20000000800 */
[C---:B--2---:R-:W-:Y:S01]  /*b1b0*/  FMUL.FTZ R8, R2.reuse, R124 ;  /* 0x0000007c02087220 */ /* 0x044fe20000410000 */
[C---:B------:R-:W-:Y:S01]  /*b1c0*/  FMUL.FTZ R9, R2.reuse, R125 ;  /* 0x0000007d02097220 */ /* 0x040fe20000410000 */
[----:B------:R-:W-:Y:S01]  /*b1d0*/  SHF.R.U32.HI R17, RZ, 0x8, R17 ;  /* 0x00000008ff117819 */ /* 0x000fe20000011611 */
[----:B------:R-:W-:Y:S01]  /*b1e0*/  FMUL.FTZ R76, R2, R76 ;  /* 0x0000004c024c7220 */ /* 0x000fe20000410000 */
[-C--:B------:R-:W-:Y:S05]  /*b1f0*/  HMMA.16816.F32.BF16 R4, R140, R32.reuse, R4 ;  /* 0x000000208c04723c */ /* 0x080fea0000041804 */
[----:B------:R-:W-:Y:S01]  /*b200*/  MUFU.EX2 R169, R169 ;  /* 0x000000a900a97308 */ /* 0x000fe20000000800 */
[C---:B----4-:R-:W-:Y:S01]  /*b210*/  FMUL.FTZ R10, R0.reuse, R126 ;  /* 0x0000007e000a7220 */ /* 0x050fe20000410000 */
[C---:B------:R-:W-:Y:S01]  /*b220*/  FMUL.FTZ R11, R0.reuse, R127 ;  /* 0x0000007f000b7220 */ /* 0x040fe20000410000 */
[----:B------:R-:W-:Y:S03]  /*b230*/  SHF.R.U32.HI R18, RZ, 0x8, R18 ;  /* 0x00000008ff127819 */ /* 0x000fe60000011612 */
[C---:B------:R-:W-:Y:S01]  /*b240*/  FMUL.FTZ R27, R0.reuse, R107 ;  /* 0x0000006b001b7220 */ /* 0x040fe20000410000 */
[----:B------:R-:W-:Y:S01]  /*b250*/  LOP3.LUT R15, R15, 0xff, RZ, 0xc0, !PT ;  /* 0x000000ff0f0f7812 */ /* 0x000fe200078ec0ff */
[C---:B------:R-:W-:Y:S01]  /*b260*/  FMUL.FTZ R30, R0.reuse, R102 ;  /* 0x00000066001e7220 */ /* 0x040fe20000410000 */
[C---:B------:R-:W-:Y:S01]  /*b270*/  HMMA.16816.F32.BF16 R8, R144.reuse, R32, R8 ;  /* 0x000000209008723c */ /* 0x040fe20000041808 */
[----:B------:R-:W1:Y:S03]  /*b280*/  MUFU.EX2 R170, R170 ;  /* 0x000000aa00aa7308 */ /* 0x000e660000000800 */
[----:B------:R-:W-:Y:S01]  /*b290*/  PRMT R126, R19, 0x5410, R14 ;  /* 0x00005410137e7816 */ /* 0x000fe2000000000e */
[----:B------:R-:W-:Y:S01]  /*b2a0*/  FMUL.FTZ R14, R0, R122 ;  /* 0x0000007a000e7220 */ /* 0x000fe20000410000 */
[----:B------:R-:W-:Y:S01]  /*b2b0*/  PRMT R124, R15, 0x5410, R12 ;  /* 0x000054100f7c7816 */ /* 0x000fe2000000000c */
[C---:B------:R-:W-:Y:S01]  /*b2c0*/  FMUL.FTZ R12, R2.reuse, R120 ;  /* 0x00000078020c7220 */ /* 0x040fe20000410000 */
[----:B------:R-:W-:Y:S03]  /*b2d0*/  PRMT R125, R13, 0x5410, R18 ;  /* 0x000054100d7d7816 */ /* 0x000fe60000000012 */
[----:B------:R-:W-:Y:S01]  /*b2e0*/  MUFU.EX2 R239, R239 ;  /* 0x000000ef00ef7308 */ /* 0x000fe20000000800 */
[----:B------:R-:W-:Y:S01]  /*b2f0*/  FMUL.FTZ R13, R2, R121 ;  /* 0x00000079020d7220 */ /* 0x000fe20000410000 */
[----:B------:R-:W-:Y:S01]  /*b300*/  FMUL.FTZ R15, R0, R123 ;  /* 0x0000007b000f7220 */ /* 0x000fe20000410000 */
[----:B------:R-:W-:Y:S01]  /*b310*/  PRMT R127, R16, 0x5410, R17 ;  /* 0x00005410107f7816 */ /* 0x000fe20000000011 */
[C---:B------:R-:W-:Y:S01]  /*b320*/  FMUL.FTZ R16, R132.reuse, R116 ;  /* 0x0000007484107220 */ /* 0x040fe20000410000 */
[----:B------:R-:W-:Y:S01]  /*b330*/  FMUL.FTZ R17, R132, R117 ;  /* 0x0000007584117220 */ /* 0x000fe20000410000 */
[C---:B------:R-:W-:Y:S01]  /*b340*/  FMUL.FTZ R18, R3.reuse, R118 ;  /* 0x0000007603127220 */ /* 0x040fe20000410000 */
[----:B------:R-:W-:Y:S01]  /*b350*/  FMUL.FTZ R19, R3, R119 ;  /* 0x0000007703137220 */ /* 0x000fe20000410000 */
[C---:B------:R-:W-:Y:S01]  /*b360*/  FMUL.FTZ R32, R2.reuse, R108 ;  /* 0x0000006c02207220 */ /* 0x040fe20000410000 */
[-C--:B------:R-:W-:Y:S01]  /*b370*/  HMMA.16816.F32.BF16 R12, R144, R34.reuse, R12 ;  /* 0x00000022900c723c */ /* 0x080fe2000004180c */
[----:B------:R-:W-:Y:S02]  /*b380*/  MUFU.EX2 R221, R221 ;  /* 0x000000dd00dd7308 */ /* 0x000fe40000000800 */
[----:B------:R-:W-:Y:S01]  /*b390*/  FMUL.FTZ R33, R2, R109 ;  /* 0x0000006d02217220 */ /* 0x000fe20000410000 */
[C---:B------:R-:W-:Y:S01]  /*b3a0*/  FMUL.FTZ R31, R0.reuse, R103 ;  /* 0x00000067001f7220 */ /* 0x040fe20000410000 */
[--C-:B------:R-:W-:Y:S01]  /*b3b0*/  SHF.R.U32.HI R121, RZ, 0x10, R219.reuse ;  /* 0x00000010ff797819 */ /* 0x100fe200000116db */
[C---:B------:R-:W-:Y:S05]  /*b3c0*/  HMMA.16816.F32.BF16 R16, R140.reuse, R34, R16 ;  /* 0x000000228c10723c */ /* 0x040fea0000041810 */
[----:B------:R-:W-:Y:S01]  /*b3d0*/  MUFU.EX2 R222, R222 ;  /* 0x000000de00de7308 */ /* 0x000fe20000000800 */
[----:B------:R-:W-:Y:S01]  /*b3e0*/  SHF.R.U32.HI R116, RZ, 0x18, R219 ;  /* 0x00000018ff747819 */ /* 0x000fe200000116db */
[-C--:B---3--:R-:W-:Y:S04]  /*b3f0*/  HMMA.16816.F32.BF16 R20, R140, R148.reuse, R20 ;  /* 0x000000948c14723c */ /* 0x088fe80000041814 */
[C---:B------:R-:W-:Y:S01]  /*b400*/  FMUL.FTZ R34, R0.reuse, R110 ;  /* 0x0000006e00227220 */ /* 0x040fe20000410000 */
[----:B------:R-:W-:Y:S01]  /*b410*/  FMUL.FTZ R35, R0, R111 ;  /* 0x0000006f00237220 */ /* 0x000fe20000410000 */
[----:B------:R-:W-:Y:S01]  /*b420*/  LOP3.LUT R120, R218, 0xffff, RZ, 0xc0, !PT ;  /* 0x0000ffffda787812 */ /* 0x000fe200078ec0ff */
[----:B------:R-:W2:Y:S01]  /*b430*/  LDSM.16.MT88.4 R108, [R177+0x6000] ;  /* 0x00600000b16c783b */ /* 0x000ea20000004200 */
[----:B------:R-:W-:Y:S03]  /*b440*/  MUFU.EX2 R224, R224 ;  /* 0x000000e000e07308 */ /* 0x000fe60000000800 */
[--C-:B------:R-:W-:Y:S01]  /*b450*/  SHF.R.U32.HI R118, RZ, 0x10, R218.reuse ;  /* 0x00000010ff767819 */ /* 0x100fe200000116da */
[----:B------:R-:W-:Y:S01]  /*b460*/  FFMA.FTZ R119, R26, UR4, -R171 ;  /* 0x000000041a777c23 */ /* 0x000fe200080108ab */
[C---:B------:R-:W-:Y:S04]  /*b470*/  HMMA.16816.F32.BF16 R32, R144.reuse, R148, R32 ;  /* 0x000000949020723c */ /* 0x040fe80000041820 */
[----:B------:R-:W-:Y:S01]  /*b480*/  LOP3.LUT R115, R218, 0xff, RZ, 0xc0, !PT ;  /* 0x000000ffda737812 */ /* 0x000fe200078ec0ff */
[----:B------:R3:W-:Y:S01]  /*b490*/  MUFU.EX2 R149, R25 ;  /* 0x0000001900957308 */ /* 0x0007e20000000800 */
[----:B------:R-:W-:Y:S01]  /*b4a0*/  SHF.R.U32.HI R114, RZ, 0x18, R218 ;  /* 0x00000018ff727819 */ /* 0x000fe200000116da */
[----:B------:R-:W-:Y:S01]  /*b4b0*/  FMUL.FTZ R26, R0, R106 ;  /* 0x0000006a001a7220 */ /* 0x000fe20000410000 */
[C---:B------:R-:W-:Y:S03]  /*b4c0*/  LOP3.LUT R117, R219.reuse, 0xffff, RZ, 0xc0, !PT ;  /* 0x0000ffffdb757812 */ /* 0x040fe600078ec0ff */
[----:B------:R-:W-:Y:S01]  /*b4d0*/  LOP3.LUT R113, R219, 0xff, RZ, 0xc0, !PT ;  /* 0x000000ffdb717812 */ /* 0x000fe200078ec0ff */
[----:B------:R-:W-:Y:S03]  /*b4e0*/  FMUL.FTZ R77, R2, R77 ;  /* 0x0000004d024d7220 */ /* 0x000fe60000410000 */
[----:B------:R4:W5:Y:S01]  /*b4f0*/  MUFU.EX2 R218, R24 ;  /* 0x0000001800da7308 */ /* 0x0009620000000800 */
[C---:B------:R-:W-:Y:S01]  /*b500*/  FMUL.FTZ R78, R0.reuse, R78 ;  /* 0x0000004e004e7220 */ /* 0x040fe20000410000 */
[----:B------:R-:W-:Y:S01]  /*b510*/  FMUL.FTZ R79, R0, R79 ;  /* 0x0000004f004f7220 */ /* 0x000fe20000410000 */
[----:B------:R-:W-:Y:S01]  /*b520*/  SHF.R.U32.HI R120, RZ, 0x8, R120 ;  /* 0x00000008ff787819 */ /* 0x000fe20000011678 */
[C---:B------:R-:W-:Y:S01]  /*b530*/  FMUL.FTZ R84, R2.reuse, R84 ;  /* 0x0000005402547220 */ /* 0x040fe20000410000 */
[----:B------:R-:W-:Y:S01]  /*b540*/  FMUL.FTZ R85, R2, R85 ;  /* 0x0000005502557220 */ /* 0x000fe20000410000 */
[C---:B------:R-:W-:Y:S01]  /*b550*/  FMUL.FTZ R86, R0.reuse, R86 ;  /* 0x0000005600567220 */ /* 0x040fe20000410000 */
[----:B------:R-:W-:Y:S03]  /*b560*/  FMUL.FTZ R87, R0, R87 ;  /* 0x0000005700577220 */ /* 0x000fe60000410000 */
[----:B------:R1:W-:Y:S01]  /*b570*/  MUFU.EX2 R219, R112 ;  /* 0x0000007000db7308 */ /* 0x0003e20000000800 */
[C---:B---3--:R-:W-:Y:S01]  /*b580*/  FMUL.FTZ R25, R2.reuse, R105 ;  /* 0x0000006902197220 */ /* 0x048fe20000410000 */
[----:B------:R-:W-:Y:S01]  /*b590*/  PRMT R115, R115, 0x5410, R120 ;  /* 0x0000541073737816 */ /* 0x000fe20000000078 */
[C---:B------:R-:W-:Y:S01]  /*b5a0*/  FMUL.FTZ R88, R2.reuse, R88 ;  /* 0x0000005802587220 */ /* 0x040fe20000410000 */
[----:B------:R-:W-:Y:S01]  /*b5b0*/  SHF.R.U32.HI R117, RZ, 0x8, R117 ;  /* 0x00000008ff757819 */ /* 0x000fe20000011675 */
[----:B------:R-:W-:Y:S01]  /*b5c0*/  FMUL.FTZ R89, R2, R89 ;  /* 0x0000005902597220 */ /* 0x000fe20000410000 */
[----:B------:R-:W-:Y:S01]  /*b5d0*/  LOP3.LUT R118, R118, 0xff, RZ, 0xc0, !PT ;  /* 0x000000ff76767812 */ /* 0x000fe200078ec0ff */
[----:B------:R-:W-:Y:S03]  /*b5e0*/  FMUL.FTZ R90, R0, R90 ;  /* 0x0000005a005a7220 */ /* 0x000fe60000410000 */
[----:B------:R-:W3:Y:S01]  /*b5f0*/  MUFU.EX2 R148, R119 ;  /* 0x0000007700947308 */ /* 0x000ee20000000800 */
[----:B----4-:R-:W-:Y:S01]  /*b600*/  FMUL.FTZ R24, R2, R104 ;  /* 0x0000006802187220 */ /* 0x010fe20000410000 */
[----:B------:R-:W-:Y:S01]  /*b610*/  LOP3.LUT R104, R121, 0xff, RZ, 0xc0, !PT ;  /* 0x000000ff79687812 */ /* 0x000fe200078ec0ff */
[----:B------:R-:W-:Y:S01]  /*b620*/  FMUL.FTZ R91, R0, R91 ;  /* 0x0000005b005b7220 */ /* 0x000fe20000410000 */
[----:B------:R-:W-:Y:S01]  /*b630*/  PRMT R113, R113, 0x5410, R117 ;  /* 0x0000541071717816 */ /* 0x000fe20000000075 */
[----:B------:R-:W-:Y:S01]  /*b640*/  FFMA.FTZ R237, R52, UR4, -R228 ;  /* 0x0000000434ed7c23 */ /* 0x000fe200080108e4 */
[----:B------:R-:W-:Y:S01]  /*b650*/  PRMT R114, R118, 0x5410, R114 ;  /* 0x0000541076727816 */ /* 0x000fe20000000072 */
[--C-:B------:R-:W-:Y:S01]  /*b660*/  FFMA.FTZ R242, R60, UR4, -R217.reuse ;  /* 0x000000043cf27c23 */ /* 0x100fe200080108d9 */
[-C--:B------:R-:W-:Y:S02]  /*b670*/  HMMA.16816.F32.BF16 R24, R144, R150.reuse, R24 ;  /* 0x000000969018723c */ /* 0x080fe40000041818 */
[----:B------:R-:W-:Y:S01]  /*b680*/  MUFU.EX2 R223, R223 ;  /* 0x000000df00df7308 */ /* 0x000fe20000000800 */
[----:B-1----:R-:W-:Y:S01]  /*b690*/  PRMT R112, R104, 0x5410, R116 ;  /* 0x0000541068707816 */ /* 0x002fe20000000074 */
[----:B------:R-:W-:Y:S01]  /*b6a0*/  IMAD.WIDE.U32 R116, R231, -0x2daee0ad, RZ ;  /* 0xd2511f53e7747825 */ /* 0x000fe200078e00ff */
[----:B------:R-:W1:Y:S01]  /*b6b0*/  LDSM.16.MT88.4 R104, [R176+0x6000] ;  /* 0x00600000b068783b */ /* 0x000e620000004200 */
[C---:B------:R-:W-:Y:S06]  /*b6c0*/  HMMA.16816.F32.BF16 R68, R140.reuse, R150, R68 ;  /* 0x000000968c44723c */ /* 0x040fec0000041844 */
[----:B------:R-:W-:Y:S01]  /*b6d0*/  MUFU.EX2 R227, R227 ;  /* 0x000000e300e37308 */ /* 0x000fe20000000800 */
[----:B------:R-:W-:Y:S01]  /*b6e0*/  LOP3.LUT R230, R117, UR20, R230, 0x96, !PT ;  /* 0x0000001475e67c12 */ /* 0x000fe2000f8e96e6 */
[-C--:B--2---:R-:W-:Y:S03]  /*b6f0*/  HMMA.16816.F32.BF16 R72, R140, R108.reuse, R72 ;  /* 0x0000006c8c48723c */ /* 0x084fe60000041848 */
[--C-:B------:R-:W-:Y:S03]  /*b700*/  FFMA.FTZ R151, R29, UR4, -R217.reuse ;  /* 0x000000041d977c23 */ /* 0x100fe600080108d9 */
[C---:B------:R-:W-:Y:S02]  /*b710*/  HMMA.16816.F32.BF16 R76, R144.reuse, R108, R76 ;  /* 0x0000006c904c723c */ /* 0x040fe4000004184c */
[----:B------:R-:W-:Y:S03]  /*b720*/  MUFU.EX2 R225, R225 ;  /* 0x000000e100e17308 */ /* 0x000fe60000000800 */
[--C-:B------:R-:W-:Y:S01]  /*b730*/  FFMA.FTZ R150, R28, UR4, -R217.reuse ;  /* 0x000000041c967c23 */ /* 0x100fe200080108d9 */
[C---:B------:R-:W-:Y:S01]  /*b740*/  FMUL.FTZ R29, R2.reuse, R101 ;  /* 0x00000065021d7220 */ /* 0x040fe20000410000 */
[----:B------:R-:W-:Y:S01]  /*b750*/  FMUL.FTZ R28, R2, R100 ;  /* 0x00000064021c7220 */ /* 0x000fe20000410000 */
[--C-:B------:R-:W-:Y:S04]  /*b760*/  HSET2.LE.AND R100, R127, R195.reuse, PT ;  /* 0x000000c37f647233 */ /* 0x100fe80003803000 */
[----:B------:R-:W-:Y:S01]  /*b770*/  MUFU.EX2 R151, R151 ;  /* 0x0000009700977308 */ /* 0x000fe20000000800 */
[--C-:B------:R-:W-:Y:S01]  /*b780*/  HSET2.LE.AND R109, R126, R195.reuse, PT ;  /* 0x000000c37e6d7233 */ /* 0x100fe20003803000 */
[--C-:B------:R-:W-:Y:S01]  /*b790*/  FFMA.FTZ R231, R64, UR4, -R228.reuse ;  /* 0x0000000440e77c23 */ /* 0x100fe200080108e4 */
[----:B------:R-:W-:Y:S01]  /*b7a0*/  LOP3.LUT R98, R100, R98, RZ, 0xc0, !PT ;  /* 0x0000006264627212 */ /* 0x000fe200078ec0ff */
[-C--:B------:R-:W-:Y:S01]  /*b7b0*/  HMMA.16816.F32.BF16 R28, R144, R110.reuse, R28 ;  /* 0x0000006e901c723c */ /* 0x080fe2000004181c */
[----:B------:R-:W2:Y:S02]  /*b7c0*/  LDSM.16.MT88.4 R100, [R179+0x6800] ;  /* 0x00680000b364783b */ /* 0x000ea40000004200 */
[--C-:B------:R-:W-:Y:S03]  /*b7d0*/  HSET2.LE.AND R108, R115, R195.reuse, PT ;  /* 0x000000c3736c7233 */ /* 0x100fe60003803000 */
[----:B------:R-:W4:Y:S01]  /*b7e0*/  MUFU.EX2 R150, R150 ;  /* 0x0000009600967308 */ /* 0x000f220000000800 */
[--C-:B------:R-:W-:Y:S01]  /*b7f0*/  HSET2.LE.AND R97, R114, R195.reuse, PT ;  /* 0x000000c372617233 */ /* 0x100fe20003803000 */
[C---:B------:R-:W-:Y:S04]  /*b800*/  HMMA.16816.F32.BF16 R80, R140.reuse, R110, R80 ;  /* 0x0000006e8c50723c */ /* 0x040fe80000041850 */
[----:B------:R-:W-:Y:S01]  /*b810*/  F2FP.BF16.F32.PACK_AB R99, R168, R166 ;  /* 0x000000a6a863723e */ /* 0x000fe200000010ff */
[----:B------:R-:W-:Y:S01]  /*b820*/  IMAD.WIDE.U32 R114, R229, -0x2daee0ad, RZ ;  /* 0xd2511f53e5727825 */ /* 0x000fe200078e00ff */
[-C--:B-1----:R-:W-:Y:S02]  /*b830*/  HMMA.16816.F32.BF16 R48, R140, R104.reuse, R48 ;  /* 0x000000688c30723c */ /* 0x082fe40000041830 */
[----:B------:R-:W-:Y:S03]  /*b840*/  MUFU.EX2 R231, R231 ;  /* 0x000000e700e77308 */ /* 0x000fe60000000800 */
[----:B------:R-:W-:Y:S01]  /*b850*/  F2FP.BF16.F32.PACK_AB R110, R216, R203 ;  /* 0x000000cbd86e723e */ /* 0x000fe200000010ff */
[--C-:B------:R-:W-:Y:S01]  /*b860*/  FFMA.FTZ R229, R44, UR4, -R217.reuse ;  /* 0x000000042ce57c23 */ /* 0x100fe200080108d9 */
[C---:B------:R-:W-:Y:S05]  /*b870*/  HMMA.16816.F32.BF16 R84, R144.reuse, R104, R84 ;  /* 0x000000689054723c */ /* 0x040fea0000041854 */
[----:B------:R-:W-:Y:S01]  /*b880*/  MUFU.EX2 R236, R236 ;  /* 0x000000ec00ec7308 */ /* 0x000fe20000000800 */
[----:B------:R-:W-:Y:S01]  /*b890*/  F2FP.BF16.F32.PACK_AB R96, R170, R169 ;  /* 0x000000a9aa60723e */ /* 0x000fe200000010ff */
[-C--:B------:R-:W-:Y:S04]  /*b8a0*/  HMMA.16816.F32.BF16 R88, R144, R106.reuse, R88 ;  /* 0x0000006a9058723c */ /* 0x080fe80000041858 */
[----:B------:R-:W-:Y:S02]  /*b8b0*/  LOP3.LUT R99, R109, R99, RZ, 0xc0, !PT ;  /* 0x000000636d637212 */ /* 0x000fe400078ec0ff */
[----:B------:R-:W-:Y:S02]  /*b8c0*/  HMMA.16816.F32.BF16 R92, R140, R106, R92 ;  /* 0x0000006a8c5c723c */ /* 0x000fe4000004185c */
[----:B------:R1:W-:Y:S03]  /*b8d0*/  MUFU.EX2 R144, R36 ;  /* 0x0000002400907308 */ /* 0x0003e60000000800 */
[----:B------:R-:W-:Y:S01]  /*b8e0*/  LOP3.LUT R96, R108, R96, RZ, 0xc0, !PT ;  /* 0x000000606c607212 */ /* 0x000fe200078ec0ff */
[----:B------:R-:W-:Y:S01]  /*b8f0*/  FFMA.FTZ R145, R37, UR4, -R228 ;  /* 0x0000000425917c23 */ /* 0x000fe200080108e4 */
[--C-:B------:R-:W-:Y:S01]  /*b900*/  HSET2.LE.AND R104, R113, R195.reuse, PT ;  /* 0x000000c371687233 */ /* 0x100fe20003803000 */
[----:B------:R-:W-:Y:S04]  /*b910*/  FFMA.FTZ R141, R39, UR4, -R220 ;  /* 0x00000004278d7c23 */ /* 0x000fe800080108dc */
[----:B------:R-:W-:Y:S01]  /*b920*/  MUFU.EX2 R140, R38 ;  /* 0x00000026008c7308 */ /* 0x000fe20000000800 */
[--C-:B------:R-:W-:Y:S01]  /*b930*/  HSET2.LE.AND R105, R112, R195.reuse, PT ;  /* 0x000000c370697233 */ /* 0x100fe20003803000 */
[--C-:B------:R-:W-:Y:S01]  /*b940*/  FFMA.FTZ R142, R40, UR4, -R217.reuse ;  /* 0x00000004288e7c23 */ /* 0x100fe200080108d9 */
[----:B-----5:R-:W-:Y:S01]  /*b950*/  F2FP.BF16.F32.PACK_AB R109, R149, R218 ;  /* 0x000000da956d723e */ /* 0x020fe200000010ff */
[----:B------:R-:W-:Y:S01]  /*b960*/  FFMA.FTZ R143, R41, UR4, -R217 ;  /* 0x00000004298f7c23 */ /* 0x000fe200080108d9 */
[----:B---3--:R-:W-:Y:S01]  /*b970*/  F2FP.BF16.F32.PACK_AB R108, R219, R148 ;  /* 0x00000094db6c723e */ /* 0x008fe200000010ff */
[--C-:B------:R-:W-:Y:S01]  /*b980*/  FFMA.FTZ R146, R42, UR4, -R171.reuse ;  /* 0x000000042a927c23 */ /* 0x100fe200080108ab */
[----:B------:R-:W-:Y:S01]  /*b990*/  LOP3.LUT R97, R97, R110, RZ, 0xc0, !PT ;  /* 0x0000006e61617212 */ /* 0x000fe200078ec0ff */
[----:B------:R-:W-:Y:S01]  /*b9a0*/  FFMA.FTZ R147, R43, UR4, -R171 ;  /* 0x000000042b937c23 */ /* 0x000fe200080108ab */
[----:B------:R-:W-:Y:S01]  /*b9b0*/  LOP3.LUT R104, R104, R109, RZ, 0xc0, !PT ;  /* 0x0000006d68687212 */ /* 0x000fe200078ec0ff */
[----:B------:R-:W3:Y:S01]  /*b9c0*/  MUFU.EX2 R141, R141 ;  /* 0x0000008d008d7308 */ /* 0x000ee20000000800 */
[----:B------:R-:W-:Y:S01]  /*b9d0*/  LOP3.LUT R105, R105, R108, RZ, 0xc0, !PT ;  /* 0x0000006c69697212 */ /* 0x000fe200078ec0ff */
[----:B------:R-:W-:Y:S01]  /*b9e0*/  FFMA.FTZ R153, R132, R202, R153 ;  /* 0x000000ca84997223 */ /* 0x000fe20000010099 */
[----:B------:R-:W5:Y:S01]  /*b9f0*/  LDSM.16.MT88.4 R108, [R178+0x6800] ;  /* 0x00680000b26c783b */ /* 0x000f620000004200 */
[-C--:B--2---:R-:W-:Y:S06]  /*ba00*/  HMMA.16816.F32.BF16 R4, R96, R100.reuse, R4 ;  /* 0x000000646004723c */ /* 0x084fec0000041804 */
[----:B------:R-:W2:Y:S01]  /*ba10*/  MUFU.EX2 R145, R145 ;  /* 0x0000009100917308 */ /* 0x000ea20000000800 */
[--C-:B-1----:R-:W-:Y:S01]  /*ba20*/  HSET2.LE.AND R36, R124, R195.reuse, PT ;  /* 0x000000c37c247233 */ /* 0x102fe20003803000 */
[----:B------:R-:W-:Y:S03]  /*ba30*/  IMAD.MOV.U32 R132, RZ, RZ, R135 ;  /* 0x000000ffff847224 */ /* 0x000fe600078e0087 */
[--C-:B------:R-:W-:Y:S01]  /*ba40*/  HSET2.LE.AND R112, R125, R195.reuse, PT ;  /* 0x000000c37d707233 */ /* 0x100fe20003803000 */
[----:B------:R-:W-:Y:S01]  /*ba50*/  FFMA.FTZ R158, R3, R201, R158 ;  /* 0x000000c9039e7223 */ /* 0x000fe2000001009e */
[----:B------:R-:W-:Y:S03]  /*ba60*/  F2FP.BF16.F32.PACK_AB R37, R222, R221 ;  /* 0x000000ddde25723e */ /* 0x000fe600000010ff */
[----:B------:R-:W-:Y:S01]  /*ba70*/  MUFU.EX2 R142, R142 ;  /* 0x0000008e008e7308 */ /* 0x000fe20000000800 */
[----:B----4-:R-:W-:Y:S01]  /*ba80*/  F2FP.BF16.F32.PACK_AB R113, R151, R150 ;  /* 0x000000969771723e */ /* 0x010fe200000010ff */
[----:B------:R-:W-:Y:S01]  /*ba90*/  FFMA.FTZ R162, R2, R200, R162 ;  /* 0x000000c802a27223 */ /* 0x000fe200000100a2 */
[----:B------:R-:W-:Y:S01]  /*baa0*/  LOP3.LUT R107, R36, R37, RZ, 0xc0, !PT ;  /* 0x00000025246b7212 */ /* 0x000fe200078ec0ff */
[----:B------:R-:W-:Y:S01]  /*bab0*/  IMAD.WIDE.U32 R36, R235, -0x2daee0ad, RZ ;  /* 0xd2511f53eb247825 */ /* 0x000fe200078e00ff */
[----:B------:R-:W-:Y:S02]  /*bac0*/  LOP3.LUT R106, R112, R113, RZ, 0xc0, !PT ;  /* 0x00000071706a7212 */ /* 0x000fe400078ec0ff */
[----:B---3--:R-:W-:Y:S01]  /*bad0*/  F2FP.BF16.F32.PACK_AB R52, R141, R140 ;  /* 0x0000008c8d34723e */ /* 0x008fe200000010ff */
[----:B------:R-:W-:Y:S01]  /*bae0*/  IMAD.WIDE.U32 R112, R233, -0x2daee0ad, RZ ;  /* 0xd2511f53e9707825 */ /* 0x000fe200078e00ff */
[----:B------:R-:W-:Y:S01]  /*baf0*/  LOP3.LUT R234, R37, UR20, R234, 0x96, !PT ;  /* 0x0000001425ea7c12 */ /* 0x000fe2000f8e96ea */
[----:B------:R-:W1:Y:S02]  /*bb00*/  MUFU.EX2 R143, R143 ;  /* 0x0000008f008f7308 */ /* 0x000e640000000800 */
[----:B------:R-:W-:Y:S01]  /*bb10*/  FFMA.FTZ R233, R46, UR4, -R171 ;  /* 0x000000042ee97c23 */ /* 0x000fe200080108ab */
[C---:B------:R-:W-:Y:S04]  /*bb20*/  HMMA.16816.F32.BF16 R8, R104.reuse, R100, R8 ;  /* 0x000000646808723c */ /* 0x040fe80000041808 */
[----:B------:R-:W-:Y:S01]  /*bb30*/  LOP3.LUT R113, R113, UR18, R36, 0x96, !PT ;  /* 0x0000001271717c12 */ /* 0x000fe2000f8e9624 */
[----:B------:R-:W-:Y:S01]  /*bb40*/  IMAD.WIDE.U32 R234, R234, -0x326172a9, RZ ;  /* 0xcd9e8d57eaea7825 */ /* 0x000fe200078e00ff */
[-C--:B------:R-:W-:Y:S01]  /*bb50*/  HMMA.16816.F32.BF16 R12, R104, R102.reuse, R12 ;  /* 0x00000066680c723c */ /* 0x080fe2000004180c */
[----:B------:R-:W3:Y:S01]  /*bb60*/  LDSM.16.MT88.4 R36, [R177+0x6800] ;  /* 0x00680000b124783b */ /* 0x000ee20000004200 */
[----:B------:R-:W-:Y:S03]  /*bb70*/  MUFU.EX2 R233, R233 ;  /* 0x000000e900e97308 */ /* 0x000fe60000000800 */
[----:B------:R-:W-:Y:S01]  /*bb80*/  IMAD.WIDE.U32 R118, R113, -0x326172a9, RZ ;  /* 0xcd9e8d5771767825 */ /* 0x000fe200078e00ff */
[C---:B------:R-:W-:Y:S06]  /*bb90*/  HMMA.16816.F32.BF16 R16, R96.reuse, R102, R16 ;  /* 0x000000666010723c */ /* 0x040fec0000041810 */
[----:B------:R-:W-:Y:S01]  /*bba0*/  MUFU.EX2 R229, R229 ;  /* 0x000000e500e57308 */ /* 0x000fe20000000800 */
[C---:B------:R-:W-:Y:S01]  /*bbb0*/  LOP3.LUT R40, R118.reuse, 0xff, RZ, 0xc0, !PT ;  /* 0x000000ff76287812 */ /* 0x040fe200078ec0ff */
[-C--:B-----5:R-:W-:Y:S03]  /*bbc0*/  HMMA.16816.F32.BF16 R20, R96, R108.reuse, R20 ;  /* 0x0000006c6014723c */ /* 0x0a0fe60000041814 */
[----:B------:R-:W-:Y:S03]  /*bbd0*/  SHF.R.U32.HI R41, RZ, 0x18, R118 ;  /* 0x00000018ff297819 */ /* 0x000fe60000011676 */
[C---:B------:R-:W-:Y:S02]  /*bbe0*/  HMMA.16816.F32.BF16 R32, R104.reuse, R108, R32 ;  /* 0x0000006c6820723c */ /* 0x040fe40000041820 */
[----:B------:R-:W-:Y:S03]  /*bbf0*/  MUFU.EX2 R146, R146 ;  /* 0x0000009200927308 */ /* 0x000fe60000000800 */
[----:B------:R-:W-:Y:S01]  /*bc00*/  LOP3.LUT R100, R115, UR18, R116, 0x96, !PT ;  /* 0x0000001273647c12 */ /* 0x000fe2000f8e9674 */
[-C--:B------:R-:W-:Y:S06]  /*bc10*/  HMMA.16816.F32.BF16 R24, R104, R110.reuse, R24 ;  /* 0x0000006e6818723c */ /* 0x080fec0000041818 */
[----:B------:R-:W-:Y:S01]  /*bc20*/  MUFU.EX2 R147, R147 ;  /* 0x0000009300937308 */ /* 0x000fe20000000800 */
[----:B------:R-:W-:Y:S01]  /*bc30*/  SHF.R.U32.HI R116, RZ, 0x10, R118 ;  /* 0x00000010ff747819 */ /* 0x000fe20000011676 */
[C---:B------:R-:W-:Y:S04]  /*bc40*/  HMMA.16816.F32.BF16 R68, R96.reuse, R110, R68 ;  /* 0x0000006e6044723c */ /* 0x040fe80000041844 */
[----:B------:R-:W-:Y:S01]  /*bc50*/  LOP3.LUT R115, R119, UR29, R234, 0x96, !PT ;  /* 0x0000001d77737c12 */ /* 0x000fe2000f8e96ea */
[--C-:B------:R-:W-:Y:S01]  /*bc60*/  FFMA.FTZ R234, R65, UR4, -R228.reuse ;  /* 0x0000000441ea7c23 */ /* 0x100fe200080108e4 */
[----:B------:R-:W-:Y:S01]  /*bc70*/  LOP3.LUT R101, R118, 0xffff, RZ, 0xc0, !PT ;  /* 0x0000ffff76657812 */ /* 0x000fe200078ec0ff */
[----:B------:R-:W-:Y:S01]  /*bc80*/  FFMA.FTZ R228, R53, UR4, -R228 ;  /* 0x0000000435e47c23 */ /* 0x000fe200080108e4 */
[----:B------:R-:W-:Y:S01]  /*bc90*/  MUFU.EX2 R237, R237 ;  /* 0x000000ed00ed7308 */ /* 0x000fe20000000800 */
[-C--:B---3--:R-:W-:Y:S03]  /*bca0*/  HMMA.16816.F32.BF16 R72, R96, R36.reuse, R72 ;  /* 0x000000246048723c */ /* 0x088fe60000041848 */
[----:B------:R-:W-:Y:S01]  /*bcb0*/  IMAD.WIDE.U32 R118, R100, -0x326172a9, RZ ;  /* 0xcd9e8d5764767825 */ /* 0x000fe200078e00ff */
[----:B------:R-:W-:Y:S02]  /*bcc0*/  LOP3.LUT R108, R116, 0xff, RZ, 0xc0, !PT ;  /* 0x000000ff746c7812 */ /* 0x000fe400078ec0ff */
[C---:B------:R-:W-:Y:S03]  /*bcd0*/  HMMA.16816.F32.BF16 R76, R104.reuse, R36, R76 ;  /* 0x00000024684c723c */ /* 0x040fe6000004184c */
[----:B------:R-:W-:Y:S02]  /*bce0*/  MUFU.EX2 R234, R234 ;  /* 0x000000ea00ea7308 */ /* 0x000fe40000000800 */
[----:B------:R-:W-:Y:S01]  /*bcf0*/  LOP3.LUT R42, R118, 0xffff, RZ, 0xc0, !PT ;  /* 0x0000ffff762a7812 */ /* 0x000fe200078ec0ff */
[-C--:B------:R-:W-:Y:S07]  /*bd00*/  HMMA.16816.F32.BF16 R28, R104, R38.reuse, R28 ;  /* 0x00000026681c723c */ /* 0x080fee000004181c */
[----:B------:R-:W-:Y:S01]  /*bd10*/  MUFU.EX2 R228, R228 ;  /* 0x000000e400e47308 */ /* 0x000fe20000000800 */
[----:B------:R-:W-:Y:S01]  /*bd20*/  SHF.R.U32.HI R43, RZ, 0x10, R118 ;  /* 0x00000010ff2b7819 */ /* 0x000fe20000011676 */
[C---:B------:R-:W-:Y:S04]  /*bd30*/  HMMA.16816.F32.BF16 R80, R96.reuse, R38, R80 ;  /* 0x000000266050723c */ /* 0x040fe80000041850 */
[----:B------:R-:W-:Y:S01]  /*bd40*/  SHF.R.U32.HI R109, RZ, 0x8, R101 ;  /* 0x00000008ff6d7819 */ /* 0x000fe20000011665 */
[----:B------:R-:W-:Y:S01]  /*bd50*/  IMAD.WIDE.U32 R102, R230, -0x326172a9, RZ ;  /* 0xcd9e8d57e6667825 */ /* 0x000fe200078e00ff */
[----:B------:R-:W-:Y:S02]  /*bd60*/  PRMT R108, R108, 0x5410, R41 ;  /* 0x000054106c6c7816 */ /* 0x000fe40000000029 */
[----:B------:R-:W-:Y:S03]  /*bd70*/  MUFU.EX2 R240, R240 ;  /* 0x000000f000f07308 */ /* 0x000fe60000000800 */
[----:B------:R-:W-:Y:S01]  /*bd80*/  PRMT R109, R40, 0x5410, R109 ;  /* 0x00005410286d7816 */ /* 0x000fe2000000006d */
[--C-:B------:R-:W-:Y:S01]  /*bd90*/  FFMA.FTZ R230, R45, UR4, -R217.reuse ;  /* 0x000000042de67c23 */ /* 0x100fe200080108d9 */
[----:B------:R-:W-:Y:S01]  /*bda0*/  SHF.R.U32.HI R110, RZ, 0x8, R42 ;  /* 0x00000008ff6e7819 */ /* 0x000fe2000001162a */
[----:B------:R-:W-:Y:S01]  /*bdb0*/  FFMA.FTZ R217, R61, UR4, -R217 ;  /* 0x000000043dd97c23 */ /* 0x000fe200080108d9 */
[----:B------:R-:W-:Y:S01]  /*bdc0*/  LOP3.LUT R44, R43, 0xff, RZ, 0xc0, !PT ;  /* 0x000000ff2b2c7812 */ /* 0x000fe200078ec0ff */
[----:B------:R-:W-:Y:S01]  /*bdd0*/  FFMA.FTZ R163, R0, R199, R163 ;  /* 0x000000c700a37223 */ /* 0x000fe200000100a3 */
[----:B------:R-:W3:Y:S01]  /*bde0*/  LDSM.16.MT88.4 R40, [R176+0x6800] ;  /* 0x00680000b028783b */ /* 0x000ee20000004200 */
[----:B------:R-:W-:Y:S01]  /*bdf0*/  SHF.R.U32.HI R101, RZ, 0x18, R118 ;  /* 0x00000018ff657819 */ /* 0x000fe20000011676 */
[----:B------:R-:W4:Y:S01]  /*be00*/  MUFU.EX2 R230, R230 ;  /* 0x000000e600e67308 */ /* 0x000f220000000800 */
[----:B------:R-:W-:Y:S01]  /*be10*/  LOP3.LUT R102, R119, UR29, R102, 0x96, !PT ;  /* 0x0000001d77667c12 */ /* 0x000fe2000f8e9666 */
[----:B------:R-:W-:Y:S01]  /*be20*/  IMAD.MOV.U32 R0, RZ, RZ, R133 ;  /* 0x000000ffff007224 */ /* 0x000fe200078e0085 */
[----:B------:R-:W-:Y:S01]  /*be30*/  LOP3.LUT R100, R118, 0xff, RZ, 0xc0, !PT ;  /* 0x000000ff76647812 */ /* 0x000fe200078ec0ff */
[----:B------:R-:W-:Y:S01]  /*be40*/  FADD.FTZ R153, R154, R153 ;  /* 0x000000999a997221 */ /* 0x000fe20000010000 */
[----:B------:R-:W-:Y:S01]  /*be50*/  PRMT R101, R44, 0x5410, R101 ;  /* 0x000054102c657816 */ /* 0x000fe20000000065 */
[----:B------:R-:W-:Y:S01]  /*be60*/  LDSM.16.MT88.4 R116, [R179+0x7800] ;  /* 0x00780000b374783b */ /* 0x000fe20000004200 */
[----:B------:R-:W-:Y:S03]  /*be70*/  LOP3.LUT R46, R115, 0xffff, RZ, 0xc0, !PT ;  /* 0x0000ffff732e7812 */ /* 0x000fe600078ec0ff */
[----:B------:R-:W-:Y:S01]  /*be80*/  MUFU.EX2 R241, R241 ;  /* 0x000000f100f17308 */ /* 0x000fe20000000800 */
[----:B------:R-:W-:Y:S01]  /*be90*/  SHF.R.U32.HI R45, RZ, 0x10, R115 ;  /* 0x00000010ff2d7819 */ /* 0x000fe20000011673 */
[----:B------:R-:W-:Y:S01]  /*bea0*/  FADD.FTZ R158, R157, R158 ;  /* 0x0000009e9d9e7221 */ /* 0x000fe20000010000 */
[----:B------:R-:W-:Y:S01]  /*beb0*/  LOP3.LUT R44, R102, 0xffff, RZ, 0xc0, !PT ;  /* 0x0000ffff662c7812 */ /* 0x000fe200078ec0ff */
[----:B------:R-:W-:Y:S01]  /*bec0*/  FADD.FTZ R162, R161, R162 ;  /* 0x000000a2a1a27221 */ /* 0x000fe20000010000 */
[----:B------:R-:W-:Y:S01]  /*bed0*/  PRMT R100, R100, 0x5410, R110 ;  /* 0x0000541064647816 */ /* 0x000fe2000000006e */
[----:B------:R-:W-:Y:S01]  /*bee0*/  FADD.FTZ R163, R164, R163 ;  /* 0x000000a3a4a37221 */ /* 0x000fe20000010000 */
[----:B------:R-:W-:Y:S03]  /*bef0*/  SHF.R.U32.HI R46, RZ, 0x8, R46 ;  /* 0x00000008ff2e7819 */ /* 0x000fe6000001162e */
[----:B------:R-:W-:Y:S01]  /*bf00*/  MUFU.EX2 R242, R242 ;  /* 0x000000f200f27308 */ /* 0x000fe20000000800 */
[----:B------:R-:W-:Y:S01]  /*bf10*/  LOP3.LUT R45, R45, 0xff, RZ, 0xc0, !PT ;  /* 0x000000ff2d2d7812 */ /* 0x000fe200078ec0ff */
[----:B------:R-:W-:Y:S01]  /*bf20*/  FADD.FTZ R153, R137, R153 ;  /* 0x0000009989997221 */ /* 0x000fe20000010000 */
[----:B------:R-:W-:Y:S01]  /*bf30*/  SHF.R.U32.HI R44, RZ, 0x8, R44 ;  /* 0x00000008ff2c7819 */ /* 0x000fe2000001162c */
[----:B------:R-:W-:Y:S01]  /*bf40*/  FADD.FTZ R158, R139, R158 ;  /* 0x0000009e8b9e7221 */ /* 0x000fe20000010000 */
[----:B------:R-:W-:Y:S01]  /*bf50*/  LOP3.LUT R111, R115, 0xff, RZ, 0xc0, !PT ;  /* 0x000000ff736f7812 */ /* 0x000fe200078ec0ff */
[----:B------:R-:W-:Y:S01]  /*bf60*/  FADD.FTZ R162, R155, R162 ;  /* 0x000000a29ba27221 */ /* 0x000fe20000010000 */
[----:B------:R-:W-:Y:S03]  /*bf70*/  SHF.R.U32.HI R110, RZ, 0x18, R115 ;  /* 0x00000018ff6e7819 */ /* 0x000fe60000011673 */
[----:B------:R-:W-:Y:S01]  /*bf80*/  MUFU.EX2 R217, R217 ;  /* 0x000000d900d97308 */ /* 0x000fe20000000800 */
[----:B------:R-:W-:Y:S01]  /*bf90*/  LOP3.LUT R36, R102, 0xff, RZ, 0xc0, !PT ;  /* 0x000000ff66247812 */ /* 0x000fe200078ec0ff */
[----:B------:R-:W-:Y:S01]  /*bfa0*/  FADD.FTZ R163, R159, R163 ;  /* 0x000000a39fa37221 */ /* 0x000fe20000010000 */
[----:B------:R-:W-:Y:S01]  /*bfb0*/  LOP3.LUT R113, R235, UR19, R232, 0x96, !PT ;  /* 0x00000013eb717c12 */ /* 0x000fe2000f8e96e8 */
[--C-:B------:R-:W-:Y:S01]  /*bfc0*/  FFMA.FTZ R232, R47, UR4, -R171.reuse ;  /* 0x000000042fe87c23 */ /* 0x100fe200080108ab */
[----:B------:R-:W-:Y:S01]  /*bfd0*/  PRMT R111, R111, 0x5410, R46 ;  /* 0x000054106f6f7816 */ /* 0x000fe2000000002e */
[----:B------:R-:W-:Y:S01]  /*bfe0*/  FFMA.FTZ R235, R66, UR4, -R220 ;  /* 0x0000000442eb7c23 */ /* 0x000fe200080108dc */
[----:B------:R-:W-:Y:S01]  /*bff0*/  PRMT R110, R45, 0x5410, R110 ;  /* 0x000054102d6e7816 */ /* 0x000fe2000000006e */
[----:B------:R-:W-:Y:S01]  /*c000*/  FFMA.FTZ R220, R55, UR4, -R220 ;  /* 0x0000000437dc7c23 */ /* 0x000fe200080108dc */
[----:B------:R-:W-:Y:S01]  /*c010*/  PRMT R64, R36, 0x5410, R44 ;  /* 0x0000541024407816 */ /* 0x000fe2000000002c */
[----:B------:R-:W-:Y:S01]  /*c020*/  FFMA.FTZ R171, R63, UR4, -R171 ;  /* 0x000000043fab7c23 */ /* 0x000fe200080108ab */
[----:B------:R-:W5:Y:S01]  /*c030*/  LDSM.16.MT88.4 R44, [R179+0x7000] ;  /* 0x00700000b32c783b */ /* 0x000f620000004200 */
[----:B------:R-:W4:Y:S01]  /*c040*/  MUFU.EX2 R232, R232 ;  /* 0x000000e800e87308 */ /* 0x000f220000000800 */
[--C-:B------:R-:W-:Y:S01]  /*c050*/  HSET2.LE.AND R38, R109, R195.reuse, PT ;  /* 0x000000c36d267233 */ /* 0x100fe20003803000 */
[-C--:B---3--:R-:W-:Y:S03]  /*c060*/  HMMA.16816.F32.BF16 R48, R96, R40.reuse, R48 ;  /* 0x000000286030723c */ /* 0x088fe60000041830 */
[--C-:B------:R-:W-:Y:S01]  /*c070*/  SHF.R.U32.HI R37, RZ, 0x10, R102.reuse ;  /* 0x00000010ff257819 */ /* 0x100fe20000011666 */
[----:B------:R-:W-:Y:S01]  /*c080*/  FADD.FTZ R153, R138, R153 ;  /* 0x000000998a997221 */ /* 0x000fe20000010000 */
[----:B------:R-:W-:Y:S01]  /*c090*/  SHF.R.U32.HI R102, RZ, 0x18, R102 ;  /* 0x00000018ff667819 */ /* 0x000fe20000011666 */
[C---:B------:R-:W-:Y:S02]  /*c0a0*/  HMMA.16816.F32.BF16 R84, R104.reuse, R40, R84 ;  /* 0x000000286854723c */ /* 0x040fe40000041854 */
[----:B------:R-:W-:Y:S03]  /*c0b0*/  MUFU.EX2 R220, R220 ;  /* 0x000000dc00dc7308 */ /* 0x000fe60000000800 */
[----:B------:R-:W-:Y:S01]  /*c0c0*/  LOP3.LUT R37, R37, 0xff, RZ, 0xc0, !PT ;  /* 0x000000ff25257812 */ /* 0x000fe200078ec0ff */
[-C--:B------:R-:W-:Y:S06]  /*c0d0*/  HMMA.16816.F32.BF16 R88, R104, R42.reuse, R88 ;  /* 0x0000002a6858723c */ /* 0x080fec0000041858 */
[----:B------:R-:W-:Y:S01]  /*c0e0*/  MUFU.EX2 R235, R235 ;  /* 0x000000eb00eb7308 */ /* 0x000fe20000000800 */
[----:B------:R-:W-:Y:S01]  /*c0f0*/  PRMT R102, R37, 0x5410, R102 ;  /* 0x0000541025667816 */ /* 0x000fe20000000066 */
[----:B------:R-:W-:Y:S04]  /*c100*/  HMMA.16816.F32.BF16 R92, R96, R42, R92 ;  /* 0x0000002a605c723c */ /* 0x000fe8000004185c */
[----:B------:R-:W-:Y:S04]  /*c110*/  F2FP.BF16.F32.PACK_AB R37, R223, R224 ;  /* 0x000000e0df25723e */ /* 0x000fe800000010ff */
[----:B------:R-:W-:Y:S03]  /*c120*/  MUFU.EX2 R243, R243 ;  /* 0x000000f300f37308 */ /* 0x000fe60000000800 */
[--C-:B------:R-:W-:Y:S01]  /*c130*/  HSET2.LE.AND R39, R108, R195.reuse, PT ;  /* 0x000000c36c277233 */ /* 0x100fe20003803000 */
[----:B------:R-:W-:Y:S01]  /*c140*/  FADD.FTZ R158, R152, R158 ;  /* 0x0000009e989e7221 */ /* 0x000fe20000010000 */
[----:B------:R-:W-:Y:S01]  /*c150*/  LOP3.LUT R38, R38, R37, RZ, 0xc0, !PT ;  /* 0x0000002526267212 */ /* 0x000fe200078ec0ff */
[----:B------:R-:W-:Y:S01]  /*c160*/  FADD.FTZ R162, R156, R162 ;  /* 0x000000a29ca27221 */ /* 0x000fe20000010000 */
[----:B------:R-:W-:Y:S03]  /*c170*/  F2FP.BF16.F32.PACK_AB R36, R225, R227 ;  /* 0x000000e3e124723e */ /* 0x000fe600000010ff */
[----:B------:R-:W-:Y:S01]  /*c180*/  MUFU.EX2 R171, R171 ;  /* 0x000000ab00ab7308 */ /* 0x000fe20000000800 */
[--C-:B------:R-:W-:Y:S01]  /*c190*/  HSET2.LE.AND R37, R110, R195.reuse, PT ;  /* 0x000000c36e257233 */ /* 0x100fe20003803000 */
[----:B------:R-:W-:Y:S01]  /*c1a0*/  FADD.FTZ R163, R160, R163 ;  /* 0x000000a3a0a37221 */ /* 0x000fe20000010000 */
[----:B------:R-:W-:Y:S01]  /*c1b0*/  LOP3.LUT R39, R39, R36, RZ, 0xc0, !PT ;  /* 0x0000002427277212 */ /* 0x000fe200078ec0ff */
[----:B------:R-:W-:Y:S01]  /*c1c0*/  FADD.FTZ R153, R169, R153 ;  /* 0x00000099a9997221 */ /* 0x000fe20000010000 */
[--C-:B------:R-:W-:Y:S01]  /*c1d0*/  HSET2.LE.AND R40, R64, R195.reuse, PT ;  /* 0x000000c340287233 */ /* 0x100fe20003803000 */
[----:B------:R-:W-:Y:S01]  /*c1e0*/  FADD.FTZ R158, R203, R158 ;  /* 0x0000009ecb9e7221 */ /* 0x000fe20000010000 */
[--C-:B------:R-:W-:Y:S01]  /*c1f0*/  HSET2.LE.AND R36, R111, R195.reuse, PT ;  /* 0x000000c36f247233 */ /* 0x100fe20003803000 */
[----:B------:R-:W3:Y:S01]  /*c200*/  LDSM.16.MT88.4 R64, [R178+0x7000] ;  /* 0x00700000b240783b */ /* 0x000ee20000004200 */
[----:B------:R-:W-:Y:S01]  /*c210*/  LOP3.LUT R37, R37, R52, RZ, 0xc0, !PT ;  /* 0x0000003425257212 */ /* 0x000fe200078ec0ff */
[----:B------:R-:W-:Y:S01]  /*c220*/  FADD.FTZ R162, R218, R162 ;  /* 0x000000a2daa27221 */ /* 0x000fe20000010000 */
[----:B--2---:R-:W-:Y:S01]  /*c230*/  F2FP.BF16.F32.PACK_AB R53, R145, R144 ;  /* 0x000000909135723e */ /* 0x004fe200000010ff */
[----:B------:R-:W-:Y:S01]  /*c240*/  FADD.FTZ R163, R148, R163 ;  /* 0x000000a394a37221 */ /* 0x000fe20000010000 */
[----:B-1----:R-:W-:Y:S01]  /*c250*/  F2FP.BF16.F32.PACK_AB R41, R143, R142 ;  /* 0x0000008e8f29723e */ /* 0x002fe200000010ff */
[----:B------:R-:W-:Y:S01]  /*c260*/  FADD.FTZ R153, R170, R153 ;  /* 0x00000099aa997221 */ /* 0x000fe20000010000 */
[--C-:B------:R-:W-:Y:S01]  /*c270*/  HSET2.LE.AND R52, R101, R195.reuse, PT ;  /* 0x000000c365347233 */ /* 0x100fe20003803000 */
[----:B------:R-:W-:Y:S01]  /*c280*/  FADD.FTZ R158, R216, R158 ;  /* 0x0000009ed89e7221 */ /* 0x000fe20000010000 */
[--C-:B------:R-:W-:Y:S01]  /*c290*/  HSET2.LE.AND R100, R100, R195.reuse, PT ;  /* 0x000000c364647233 */ /* 0x100fe20003803000 */
[----:B------:R-:W-:Y:S01]  /*c2a0*/  FADD.FTZ R162, R149, R162 ;  /* 0x000000a295a27221 */ /* 0x000fe20000010000 */
[----:B----4-:R-:W-:Y:S01]  /*c2b0*/  F2FP.BF16.F32.PACK_AB R101, R230, R229 ;  /* 0x000000e5e665723e */ /* 0x010fe200000010ff */
[----:B------:R-:W-:Y:S01]  /*c2c0*/  FADD.FTZ R163, R219, R163 ;  /* 0x000000a3dba37221 */ /* 0x000fe20000010000 */
[----:B------:R-:W-:Y:S01]  /*c2d0*/  LOP3.LUT R36, R36, R53, RZ, 0xc0, !PT ;  /* 0x0000003524247212 */ /* 0x000fe200078ec0ff */
[----:B------:R-:W-:Y:S01]  /*c2e0*/  FADD.FTZ R153, R165, R153 ;  /* 0x00000099a5997221 */ /* 0x000fe20000010000 */
[----:B------:R-:W-:Y:S01]  /*c2f0*/  LOP3.LUT R40, R40, R41, RZ, 0xc0, !PT ;  /* 0x0000002928287212 */ /* 0x000fe200078ec0ff */
[----:B------:R-:W-:Y:S01]  /*c300*/  FADD.FTZ R158, R166, R158 ;  /* 0x0000009ea69e7221 */ /* 0x000fe20000010000 */
[--C-:B------:R-:W-:Y:S01]  /*c310*/  HSET2.LE.AND R41, R102, R195.reuse, PT ;  /* 0x000000c366297233 */ /* 0x100fe20003803000 */
[----:B------:R-:W-:Y:S01]  /*c320*/  FADD.FTZ R162, R150, R162 ;  /* 0x000000a296a27221 */ /* 0x000fe20000010000 */
[----:B------:R-:W-:Y:S01]  /*c330*/  F2FP.BF16.F32.PACK_AB R53, R232, R233 ;  /* 0x000000e9e835723e */ /* 0x000fe200000010ff */
[-C--:B-----5:R-:W-:Y:S05]  /*c340*/  HMMA.16816.F32.BF16 R4, R36, R44.reuse, R4 ;  /* 0x0000002c2404723c */ /* 0x0a0fea0000041804 */
[----:B------:R-:W-:Y:S01]  /*c350*/  LOP3.LUT R42, R100, R101, RZ, 0xc0, !PT ;  /* 0x00000065642a7212 */ /* 0x000fe200078ec0ff */
[----:B------:R-:W-:Y:S01]  /*c360*/  FADD.FTZ R163, R221, R163 ;  /* 0x000000a3dda37221 */ /* 0x000fe20000010000 */
[----:B------:R-:W-:Y:S01]  /*c370*/  F2FP.BF16.F32.PACK_AB R102, R147, R146 ;  /* 0x000000929366723e */ /* 0x000fe200000010ff */
[----:B------:R-:W-:Y:S03]  /*c380*/  FADD.FTZ R153, R167, R153 ;  /* 0x00000099a7997221 */ /* 0x000fe60000010000 */
[----:B------:R-:W-:Y:S01]  /*c390*/  LOP3.LUT R100, R103, UR19, R226, 0x96, !PT ;  /* 0x0000001367647c12 */ /* 0x000fe2000f8e96e2 */
[----:B------:R-:W-:Y:S01]  /*c3a0*/  FADD.FTZ R158, R168, R158 ;  /* 0x0000009ea89e7221 */ /* 0x000fe20000010000 */
[----:B------:R1:W2:Y:S01]  /*c3b0*/  MUFU.EX2 R226, R54 ;  /* 0x0000003600e27308 */ /* 0x0002a20000000800 */
[----:B------:R-:W-:Y:S01]  /*c3c0*/  LOP3.LUT R41, R41, R102, RZ, 0xc0, !PT ;  /* 0x0000006629297212 */ /* 0x000fe200078ec0ff */
[----:B------:R-:W-:Y:S01]  /*c3d0*/  FADD.FTZ R162, R151, R162 ;  /* 0x000000a297a27221 */ /* 0x000fe20000010000 */
[----:B------:R-:W-:Y:S01]  /*c3e0*/  LOP3.LUT R43, R52, R53, RZ, 0xc0, !PT ;  /* 0x00000035342b7212 */ /* 0x000fe200078ec0ff */
[----:B------:R-:W-:Y:S04]  /*c3f0*/  IMAD.WIDE.U32 R52, R113, -0x2daee0ad, RZ ;  /* 0xd2511f5371347825 */ /* 0x000fe800078e00ff */
[----:B------:R-:W-:Y:S01]  /*c400*/  FADD.FTZ R163, R222, R163 ;  /* 0x000000a3dea37221 */ /* 0x000fe20000010000 */
[----:B------:R-:W-:Y:S01]  /*c410*/  FADD.FTZ R153, R144, R153 ;  /* 0x0000009990997221 */ /* 0x000fe20000010000 */
[----:B------:R-:W-:Y:S01]  /*c420*/  IMAD.WIDE.U32 R100, R100, -0x2daee0ad, RZ ;  /* 0xd2511f5364647825 */ /* 0x000fe200078e00ff */
[----:B------:R-:W-:Y:S01]  /*c430*/  LOP3.LUT R112, R53, UR28, R112, 0x96, !PT ;  /* 0x0000001c35707c12 */ /* 0x000fe2000f8e9670 */
[C---:B------:R-:W-:Y:S04]  /*c440*/  HMMA.16816.F32.BF16 R8, R40.reuse, R44, R8 ;  /* 0x0000002c2808723c */ /* 0x040fe80000041808 */
[----:B------:R-:W-:Y:S01]  /*c450*/  SHF.R.U32.HI R97, RZ, 0x10, R52 ;  /* 0x00000010ff617819 */ /* 0x000fe20000011634 */
[----:B------:R-:W-:Y:S01]  /*c460*/  IMAD.MOV.U32 R3, RZ, RZ, R136 ;  /* 0x000000ffff037224 */ /* 0x000fe200078e0088 */
[-C--:B------:R-:W-:Y:S05]  /*c470*/  HMMA.16816.F32.BF16 R12, R40, R46.reuse, R12 ;  /* 0x0000002e280c723c */ /* 0x080fea000004180c */
[C---:B------:R-:W-:Y:S01]  /*c480*/  LOP3.LUT R45, R52.reuse, 0xffff, RZ, 0xc0, !PT ;  /* 0x0000ffff342d7812 */ /* 0x040fe200078ec0ff */
[C---:B------:R-:W-:Y:S05]  /*c490*/  HMMA.16816.F32.BF16 R16, R36.reuse, R46, R16 ;  /* 0x0000002e2410723c */ /* 0x040fea0000041810 */
[----:B------:R-:W-:Y:S01]  /*c4a0*/  LOP3.LUT R98, R52, 0xff, RZ, 0xc0, !PT ;  /* 0x000000ff34627812 */ /* 0x000fe200078ec0ff */
[-C--:B---3--:R-:W-:Y:S05]  /*c4b0*/  HMMA.16816.F32.BF16 R20, R36, R64.reuse, R20 ;  /* 0x000000402414723c */ /* 0x088fea0000041814 */
[----:B------:R-:W-:Y:S01]  /*c4c0*/  SHF.R.U32.HI R44, RZ, 0x18, R52 ;  /* 0x00000018ff2c7819 */ /* 0x000fe20000011634 */
[C---:B------:R-:W-:Y:S01]  /*c4d0*/  HMMA.16816.F32.BF16 R32, R40.reuse, R64, R32 ;  /* 0x000000402820723c */ /* 0x040fe20000041820 */
[----:B-1----:R-:W1:Y:S04]  /*c4e0*/  LDSM.16.MT88.4 R52, [R177+0x7000] ;  /* 0x00700000b134783b */ /* 0x002e680000004200 */
[----:B------:R-:W-:Y:S01]  /*c4f0*/  LOP3.LUT R56, R97, 0xff, RZ, 0xc0, !PT ;  /* 0x000000ff61387812 */ /* 0x000fe200078ec0ff */
[-C--:B------:R-:W-:Y:S05]  /*c500*/  HMMA.16816.F32.BF16 R24, R40, R66.reuse, R24 ;  /* 0x000000422818723c */ /* 0x080fea0000041818 */
[----:B------:R-:W-:Y:S01]  /*c510*/  LOP3.LUT R46, R100, 0xffff, RZ, 0xc0, !PT ;  /* 0x0000ffff642e7812 */ /* 0x000fe200078ec0ff */
[C---:B------:R-:W-:Y:S05]  /*c520*/  HMMA.16816.F32.BF16 R68, R36.reuse, R66, R68 ;  /* 0x000000422444723c */ /* 0x040fea0000041844 */
[----:B------:R-:W-:Y:S01]  /*c530*/  SHF.R.U32.HI R47, RZ, 0x10, R100 ;  /* 0x00000010ff2f7819 */ /* 0x000fe20000011664 */
[----:B------:R-:W-:Y:S01]  /*c540*/  FADD.FTZ R158, R140, R158 ;  /* 0x0000009e8c9e7221 */ /* 0x000fe20000010000 */
[----:B------:R-:W-:Y:S01]  /*c550*/  PRMT R56, R56, 0x5410, R44 ;  /* 0x0000541038387816 */ /* 0x000fe2000000002c */
[----:B------:R-:W-:Y:S03]  /*c560*/  FADD.FTZ R162, R142, R162 ;  /* 0x000000a28ea27221 */ /* 0x000fe60000010000 */
[----:B------:R-:W-:Y:S01]  /*c570*/  SHF.R.U32.HI R45, RZ, 0x8, R45 ;  /* 0x00000008ff2d7819 */ /* 0x000fe2000001162d */
[----:B------:R-:W-:Y:S01]  /*c580*/  FADD.FTZ R163, R146, R163 ;  /* 0x000000a392a37221 */ /* 0x000fe20000010000 */
[----:B------:R-:W-:Y:S01]  /*c590*/  SHF.R.U32.HI R46, RZ, 0x8, R46 ;  /* 0x00000008ff2e7819 */ /* 0x000fe2000001162e */
[----:B------:R-:W-:Y:S01]  /*c5a0*/  FADD.FTZ R153, R145, R153 ;  /* 0x0000009991997221 */ /* 0x000fe20000010000 */
[----:B------:R-:W-:Y:S01]  /*c5b0*/  LOP3.LUT R44, R112, 0xffff, RZ, 0xc0, !PT ;  /* 0x0000ffff702c7812 */ /* 0x000fe200078ec0ff */
[----:B------:R-:W-:Y:S01]  /*c5c0*/  FADD.FTZ R158, R141, R158 ;  /* 0x0000009e8d9e7221 */ /* 0x000fe20000010000 */
[----:B------:R-:W-:Y:S01]  /*c5d0*/  LOP3.LUT R47, R47, 0xff, RZ, 0xc0, !PT ;  /* 0x000000ff2f2f7812 */ /* 0x000fe200078ec0ff */
[----:B------:R-:W-:Y:S01]  /*c5e0*/  FADD.FTZ R162, R143, R162 ;  /* 0x000000a28fa27221 */ /* 0x000fe20000010000 */
[----:B------:R-:W-:Y:S01]  /*c5f0*/  LOP3.LUT R96, R100, 0xff, RZ, 0xc0, !PT ;  /* 0x000000ff64607812 */ /* 0x000fe200078ec0ff */
[----:B------:R-:W-:Y:S01]  /*c600*/  FADD.FTZ R163, R147, R163 ;  /* 0x000000a393a37221 */ /* 0x000fe20000010000 */
[----:B------:R-:W-:Y:S01]  /*c610*/  SHF.R.U32.HI R97, RZ, 0x18, R100 ;  /* 0x00000018ff617819 */ /* 0x000fe20000011664 */
[----:B------:R-:W-:Y:S01]  /*c620*/  FADD.FTZ R153, R224, R153 ;  /* 0x00000099e0997221 */ /* 0x000fe20000010000 */
[----:B------:R-:W-:Y:S01]  /*c630*/  PRMT R98, R98, 0x5410, R45 ;  /* 0x0000541062627816 */ /* 0x000fe2000000002d */
[----:B------:R-:W-:Y:S01]  /*c640*/  FADD.FTZ R158, R227, R158 ;  /* 0x0000009ee39e7221 */ /* 0x000fe20000010000 */
[----:B------:R-:W-:Y:S01]  /*c650*/  SHF.R.U32.HI R58, RZ, 0x8, R44 ;  /* 0x00000008ff3a7819 */ /* 0x000fe2000001162c */
[----:B------:R-:W-:Y:S01]  /*c660*/  FADD.FTZ R162, R229, R162 ;  /* 0x000000a2e5a27221 */ /* 0x000fe20000010000 */
[----:B------:R-:W-:Y:S01]  /*c670*/  PRMT R96, R96, 0x5410, R46 ;  /* 0x0000541060607816 */ /* 0x000fe2000000002e */
[----:B------:R-:W-:Y:S01]  /*c680*/  FADD.FTZ R163, R233, R163 ;  /* 0x000000a3e9a37221 */ /* 0x000fe20000010000 */
[-C--:B-1----:R-:W-:Y:S03]  /*c690*/  HMMA.16816.F32.BF16 R72, R36, R52.reuse, R72 ;  /* 0x000000342448723c */ /* 0x082fe60000041848 */
[----:B------:R-:W-:Y:S01]  /*c6a0*/  PRMT R97, R47, 0x5410, R97 ;  /* 0x000054102f617816 */ /* 0x000fe20000000061 */
[----:B------:R-:W-:Y:S01]  /*c6b0*/  FADD.FTZ R153, R223, R153 ;  /* 0x00000099df997221 */ /* 0x000fe20000010000 */
[----:B------:R-:W1:Y:S01]  /*c6c0*/  LDSM.16.MT88.4 R44, [R176+0x7000] ;  /* 0x00700000b02c783b */ /* 0x000e620000004200 */
[C---:B------:R-:W-:Y:S05]  /*c6d0*/  HMMA.16816.F32.BF16 R76, R40.reuse, R52, R76 ;  /* 0x00000034284c723c */ /* 0x040fea000004184c */
[----:B------:R-:W-:Y:S01]  /*c6e0*/  SHF.R.U32.HI R64, RZ, 0x10, R112 ;  /* 0x00000010ff407819 */ /* 0x000fe20000011670 */
[-C--:B------:R-:W-:Y:S05]  /*c6f0*/  HMMA.16816.F32.BF16 R28, R40, R54.reuse, R28 ;  /* 0x00000036281c723c */ /* 0x080fea000004181c */
[----:B------:R-:W-:Y:S01]  /*c700*/  LOP3.LUT R64, R64, 0xff, RZ, 0xc0, !PT ;  /* 0x000000ff40407812 */ /* 0x000fe200078ec0ff */
[C---:B------:R-:W-:Y:S05]  /*c710*/  HMMA.16816.F32.BF16 R80, R36.reuse, R54, R80 ;  /* 0x000000362450723c */ /* 0x040fea0000041850 */
[----:B------:R-:W-:Y:S01]  /*c720*/  LOP3.LUT R114, R101, UR28, R114, 0x96, !PT ;  /* 0x0000001c65727c12 */ /* 0x000fe2000f8e9672 */
[----:B------:R-:W-:Y:S01]  /*c730*/  FADD.FTZ R158, R225, R158 ;  /* 0x0000009ee19e7221 */ /* 0x000fe20000010000 */
[----:B------:R-:W-:Y:S01]  /*c740*/  LOP3.LUT R57, R112, 0xff, RZ, 0xc0, !PT ;  /* 0x000000ff70397812 */ /* 0x000fe200078ec0ff */
[----:B------:R-:W-:Y:S03]  /*c750*/  FADD.FTZ R162, R230, R162 ;  /* 0x000000a2e6a27221 */ /* 0x000fe60000010000 */
[----:B------:R-:W-:Y:S01]  /*c760*/  SHF.R.U32.HI R99, RZ, 0x18, R112 ;  /* 0x00000018ff637819 */ /* 0x000fe20000011670 */
[----:B------:R-:W-:Y:S01]  /*c770*/  FADD.FTZ R163, R232, R163 ;  /* 0x000000a3e8a37221 */ /* 0x000fe20000010000 */
[----:B------:R-:W-:Y:S01]  /*c780*/  SHF.R.U32.HI R61, RZ, 0x18, R114 ;  /* 0x00000018ff3d7819 */ /* 0x000fe20000011672 */
[----:B------:R-:W-:Y:S01]  /*c790*/  FADD.FTZ R153, R237, R153 ;  /* 0x00000099ed997221 */ /* 0x000fe20000010000 */
[----:B------:R-:W-:Y:S01]  /*c7a0*/  PRMT R99, R64, 0x5410, R99 ;  /* 0x0000541040637816 */ /* 0x000fe20000000063 */
[----:B--2---:R-:W-:Y:S01]  /*c7b0*/  FADD.FTZ R158, R226, R158 ;  /* 0x0000009ee29e7221 */ /* 0x004fe20000010000 */
[----:B------:R-:W2:Y:S01]  /*c7c0*/  LDSM.16.MT88.4 R64, [R178+0x7800] ;  /* 0x00780000b240783b */ /* 0x000ea20000004200 */
[----:B------:R-:W-:Y:S01]  /*c7d0*/  F2FP.BF16.F32.PACK_AB R53, R220, R226 ;  /* 0x000000e2dc35723e */ /* 0x000fe200000010ff */
[----:B------:R-:W-:Y:S01]  /*c7e0*/  FADD.FTZ R162, R238, R162 ;  /* 0x000000a2eea27221 */ /* 0x000fe20000010000 */
[----:B------:R-:W-:Y:S01]  /*c7f0*/  LOP3.LUT R60, R114, 0xff, RZ, 0xc0, !PT ;  /* 0x000000ff723c7812 */ /* 0x000fe200078ec0ff */
[----:B------:R-:W-:Y:S01]  /*c800*/  FADD.FTZ R163, R240, R163 ;  /* 0x000000a3f0a37221 */ /* 0x000fe20000010000 */
[----:B------:R-:W-:Y:S01]  /*c810*/  F2FP.BF16.F32.PACK_AB R52, R234, R231 ;  /* 0x000000e7ea34723e */ /* 0x000fe200000010ff */
[----:B------:R-:W-:Y:S01]  /*c820*/  FADD.FTZ R153, R228, R153 ;  /* 0x00000099e4997221 */ /* 0x000fe20000010000 */
[----:B------:R-:W-:Y:S01]  /*c830*/  F2FP.BF16.F32.PACK_AB R55, R236, R235 ;  /* 0x000000ebec37723e */ /* 0x000fe200000010ff */
[----:B------:R-:W-:Y:S01]  /*c840*/  FADD.FTZ R158, R220, R158 ;  /* 0x0000009edc9e7221 */ /* 0x000fe20000010000 */
[----:B------:R-:W-:Y:S01]  /*c850*/  F2FP.BF16.F32.PACK_AB R54, R228, R237 ;  /* 0x000000ede436723e */ /* 0x000fe200000010ff */
[-C--:B-1----:R-:W-:Y:S03]  /*c860*/  HMMA.16816.F32.BF16 R48, R36, R44.reuse, R48 ;  /* 0x0000002c2430723c */ /* 0x082fe60000041830 */
[----:B------:R-:W-:Y:S01]  /*c870*/  LOP3.LUT R59, R114, 0xffff, RZ, 0xc0, !PT ;  /* 0x0000ffff723b7812 */ /* 0x000fe200078ec0ff */
[----:B------:R-:W-:Y:S01]  /*c880*/  FADD.FTZ R162, R239, R162 ;  /* 0x000000a2efa27221 */ /* 0x000fe20000010000 */
[----:B------:R-:W-:Y:S01]  /*c890*/  PRMT R57, R57, 0x5410, R58 ;  /* 0x0000541039397816 */ /* 0x000fe2000000003a */
[C---:B------:R-:W-:Y:S05]  /*c8a0*/  HMMA.16816.F32.BF16 R84, R40.reuse, R44, R84 ;  /* 0x0000002c2854723c */ /* 0x040fea0000041854 */
[----:B------:R-:W-:Y:S01]  /*c8b0*/  SHF.R.U32.HI R58, RZ, 0x10, R114 ;  /* 0x00000010ff3a7819 */ /* 0x000fe20000011672 */
[-C--:B------:R-:W-:Y:S05]  /*c8c0*/  HMMA.16816.F32.BF16 R88, R40, R46.reuse, R88 ;  /* 0x0000002e2858723c */ /* 0x080fea0000041858 */
[----:B------:R-:W-:Y:S01]  /*c8d0*/  SHF.R.U32.HI R59, RZ, 0x8, R59 ;  /* 0x00000008ff3b7819 */ /* 0x000fe2000001163b */
[----:B------:R-:W-:Y:S05]  /*c8e0*/  HMMA.16816.F32.BF16 R92, R36, R46, R92 ;  /* 0x0000002e245c723c */ /* 0x000fea000004185c */
[----:B------:R-:W-:Y:S01]  /*c8f0*/  LOP3.LUT R58, R58, 0xff, RZ, 0xc0, !PT ;  /* 0x000000ff3a3a7812 */ /* 0x000fe200078ec0ff */
[----:B------:R-:W-:Y:S01]  /*c900*/  FADD.FTZ R163, R241, R163 ;  /* 0x000000a3f1a37221 */ /* 0x000fe20000010000 */
[----:B------:R-:W-:Y:S01]  /*c910*/  PRMT R60, R60, 0x5410, R59 ;  /* 0x000054103c3c7816 */ /* 0x000fe2000000003b */
[----:B------:R-:W-:Y:S03]  /*c920*/  FADD.FTZ R153, R231, R153 ;  /* 0x00000099e7997221 */ /* 0x000fe60000010000 */
[--C-:B------:R-:W-:Y:S01]  /*c930*/  HSET2.LE.AND R59, R56, R195.reuse, PT ;  /* 0x000000c3383b7233 */ /* 0x100fe20003803000 */
[----:B------:R-:W-:Y:S01]  /*c940*/  FADD.FTZ R158, R235, R158 ;  /* 0x0000009eeb9e7221 */ /* 0x000fe20000010000 */
[----:B------:R-:W-:Y:S01]  /*c950*/  PRMT R61, R58, 0x5410, R61 ;  /* 0x000054103a3d7816 */ /* 0x000fe2000000003d */
[----:B------:R-:W-:Y:S01]  /*c960*/  FADD.FTZ R162, R242, R162 ;  /* 0x000000a2f2a27221 */ /* 0x000fe20000010000 */
[--C-:B------:R-:W-:Y:S01]  /*c970*/  HSET2.LE.AND R56, R57, R195.reuse, PT ;  /* 0x000000c339387233 */ /* 0x100fe20003803000 */
[----:B------:R-:W-:Y:S01]  /*c980*/  FADD.FTZ R163, R243, R163 ;  /* 0x000000a3f3a37221 */ /* 0x000fe20000010000 */
[--C-:B------:R-:W-:Y:S01]  /*c990*/  HSET2.LE.AND R58, R98, R195.reuse, PT ;  /* 0x000000c3623a7233 */ /* 0x100fe20003803000 */
[----:B------:R-:W-:Y:S01]  /*c9a0*/  FADD.FTZ R202, R234, R153 ;  /* 0x00000099eaca7221 */ /* 0x000fe20000010000 */
[--C-:B------:R-:W-:Y:S01]  /*c9b0*/  HSET2.LE.AND R57, R99, R195.reuse, PT ;  /* 0x000000c363397233 */ /* 0x100fe20003803000 */
[----:B------:R-:W-:Y:S01]  /*c9c0*/  FADD.FTZ R201, R236, R158 ;  /* 0x0000009eecc97221 */ /* 0x000fe20000010000 */
[----:B------:R-:W-:Y:S01]  /*c9d0*/  LOP3.LUT R59, R59, R55, RZ, 0xc0, !PT ;  /* 0x000000373b3b7212 */ /* 0x000fe200078ec0ff */
[----:B------:R-:W-:Y:S01]  /*c9e0*/  FADD.FTZ R200, R217, R162 ;  /* 0x000000a2d9c87221 */ /* 0x000fe20000010000 */
[----:B------:R-:W-:Y:S01]  /*c9f0*/  LOP3.LUT R58, R58, R52, RZ, 0xc0, !PT ;  /* 0x000000343a3a7212 */ /* 0x000fe200078ec0ff */
[----:B------:R-:W-:Y:S01]  /*ca00*/  FADD.FTZ R199, R171, R163 ;  /* 0x000000a3abc77221 */ /* 0x000fe20000010000 */
[----:B------:R-:W-:Y:S01]  /*ca10*/  LOP3.LUT R56, R56, R54, RZ, 0xc0, !PT ;  /* 0x0000003638387212 */ /* 0x000fe200078ec0ff */
[----:B------:R-:W-:Y:S01]  /*ca20*/  IMAD.MOV.U32 R2, RZ, RZ, R134 ;  /* 0x000000ffff027224 */ /* 0x000fe200078e0086 */
[----:B------:R-:W-:Y:S02]  /*ca30*/  LOP3.LUT R57, R57, R53, RZ, 0xc0, !PT ;  /* 0x0000003539397212 */ /* 0x000fe400078ec0ff */
[--C-:B------:R-:W-:Y:S02]  /*ca40*/  HSET2.LE.AND R53, R61, R195.reuse, PT ;  /* 0x000000c33d357233 */ /* 0x100fe40003803000 */
[--C-:B------:R-:W-:Y:S02]  /*ca50*/  HSET2.LE.AND R52, R60, R195.reuse, PT ;  /* 0x000000c33c347233 */ /* 0x100fe40003803000 */
[--C-:B------:R-:W-:Y:S01]  /*ca60*/  HSET2.LE.AND R54, R96, R195.reuse, PT ;  /* 0x000000c360367233 */ /* 0x100fe20003803000 */
[-C--:B------:R-:W-:Y:S01]  /*ca70*/  HMMA.16816.F32.BF16 R128, R56, R116.reuse, R4 ;  /* 0x000000743880723c */ /* 0x080fe20000041804 */
[----:B------:R-:W-:Y:S04]  /*ca80*/  LDSM.16.MT88.4 R4, [R176+0x7800] ;  /* 0x00780000b004783b */ /* 0x000fe80000004200 */
[----:B------:R-:W-:Y:S02]  /*ca90*/  HSET2.LE.AND R55, R97, R195, PT ;  /* 0x000000c361377233 */ /* 0x000fe40003803000 */
[----:B------:R-:W-:Y:S04]  /*caa0*/  F2FP.BF16.F32.PACK_AB R60, R239, R238 ;  /* 0x000000eeef3c723e */ /* 0x000fe800000010ff */
[----:B------:R-:W-:Y:S02]  /*cab0*/  F2FP.BF16.F32.PACK_AB R96, R241, R240 ;  /* 0x000000f0f160723e */ /* 0x000fe400000010ff */
[----:B------:R-:W-:Y:S02]  /*cac0*/  F2FP.BF16.F32.PACK_AB R45, R217, R242 ;  /* 0x000000f2d92d723e */ /* 0x000fe400000010ff */
[----:B------:R-:W-:Y:S02]  /*cad0*/  F2FP.BF16.F32.PACK_AB R44, R171, R243 ;  /* 0x000000f3ab2c723e */ /* 0x000fe400000010ff */
[----:B------:R-:W-:Y:S02]  /*cae0*/  LOP3.LUT R52, R52, R60, RZ, 0xc0, !PT ;  /* 0x0000003c34347212 */ /* 0x000fe400078ec0ff */
[----:B------:R-:W-:Y:S01]  /*caf0*/  LOP3.LUT R53, R53, R96, RZ, 0xc0, !PT ;  /* 0x0000006035357212 */ /* 0x000fe200078ec0ff */
[----:B------:R-:W1:Y:S01]  /*cb00*/  LDSM.16.MT88.4 R60, [R177+0x7800] ;  /* 0x00780000b13c783b */ /* 0x000e620000004200 */
[----:B------:R-:W-:Y:S02]  /*cb10*/  LOP3.LUT R54, R54, R45, RZ, 0xc0, !PT ;  /* 0x0000002d36367212 */ /* 0x000fe400078ec0ff */
[----:B------:R-:W-:Y:S07]  /*cb20*/  LOP3.LUT R55, R55, R44, RZ, 0xc0, !PT ;  /* 0x0000002c37377212 */ /* 0x000fee00078ec0ff */
[C---:B------:R-:W-:Y:S06]  /*cb30*/  HMMA.16816.F32.BF16 R124, R52.reuse, R116, R8 ;  /* 0x00000074347c723c */ /* 0x040fec0000041808 */
[-C--:B------:R-:W-:Y:S06]  /*cb40*/  HMMA.16816.F32.BF16 R120, R52, R118.reuse, R12 ;  /* 0x000000763478723c */ /* 0x080fec000004180c */
[C---:B------:R-:W-:Y:S06]  /*cb50*/  HMMA.16816.F32.BF16 R116, R56.reuse, R118, R16 ;  /* 0x000000763874723c */ /* 0x040fec0000041810 */
[-C--:B--2---:R-:W-:Y:S06]  /*cb60*/  HMMA.16816.F32.BF16 R112, R56, R64.reuse, R20 ;  /* 0x000000403870723c */ /* 0x084fec0000041814 */
[C---:B------:R-:W-:Y:S06]  /*cb70*/  HMMA.16816.F32.BF16 R108, R52.reuse, R64, R32 ;  /* 0x00000040346c723c */ /* 0x040fec0000041820 */
[-C--:B------:R-:W-:Y:S06]  /*cb80*/  HMMA.16816.F32.BF16 R104, R52, R66.reuse, R24 ;  /* 0x000000423468723c */ /* 0x080fec0000041818 */
[C---:B------:R-:W-:Y:S06]  /*cb90*/  HMMA.16816.F32.BF16 R68, R56.reuse, R66, R68 ;  /* 0x000000423844723c */ /* 0x040fec0000041844 */
[-C--:B-1----:R-:W-:Y:S06]  /*cba0*/  HMMA.16816.F32.BF16 R72, R56, R60.reuse, R72 ;  /* 0x0000003c3848723c */ /* 0x082fec0000041848 */
[C---:B------:R-:W-:Y:S06]  /*cbb0*/  HMMA.16816.F32.BF16 R76, R52.reuse, R60, R76 ;  /* 0x0000003c344c723c */ /* 0x040fec000004184c */
[-C--:B------:R-:W-:Y:S06]  /*cbc0*/  HMMA.16816.F32.BF16 R100, R52, R62.reuse, R28 ;  /* 0x0000003e3464723c */ /* 0x080fec000004181c */
[C---:B------:R-:W-:Y:S06]  /*cbd0*/  HMMA.16816.F32.BF16 R80, R56.reuse, R62, R80 ;  /* 0x0000003e3850723c */ /* 0x040fec0000041850 */
[-C--:B------:R-:W-:Y:S06]  /*cbe0*/  HMMA.16816.F32.BF16 R96, R56, R4.reuse, R48 ;  /* 0x000000043860723c */ /* 0x080fec0000041830 */
[C---:B------:R-:W-:Y:S06]  /*cbf0*/  HMMA.16816.F32.BF16 R84, R52.reuse, R4, R84 ;  /* 0x000000043454723c */ /* 0x040fec0000041854 */
[-C--:B------:R-:W-:Y:S06]  /*cc00*/  HMMA.16816.F32.BF16 R88, R52, R6.reuse, R88 ;  /* 0x000000063458723c */ /* 0x080fec0000041858 */
[----:B------:R-:W-:Y:S01]  /*cc10*/  HMMA.16816.F32.BF16 R92, R56, R6, R92 ;  /* 0x00000006385c723c */ /* 0x000fe2000004185c */
[----:B------:R-:W-:Y:S11]  /*cc20*/  @!UPT UIADD3 URZ, URZ, URZ, URZ ;  /* 0x0000003f3f3ff290 */ /* 0x000ff6000fffe03f */
[----:B------:R-:W-:Y:S01]  /*cc30*/  @!UPT UIADD3 URZ, URZ, URZ, URZ ;  /* 0x0000003f3f3ff290 */ /* 0x000fe2000fffe03f */
[----:B------:R-:W-:Y:S11]  /*cc40*/  @P0 BRA `(.L_x_734) ;  /* 0xffffffc8004c0947 */ /* 0x000ff6000383ffff */
.L_x_733:
[----:B------:R-:W1:Y:S01]  /*cc50*/  SHFL.BFLY PT, R0, R201, 0x2, 0x1f ;  /* 0x0c401f00c9007f89 */ /* 0x000e6200000e0000 */
[----:B------:R-:W-:Y:S01]  /*cc60*/  MOV R10, 0x3f800000 ;  /* 0x3f800000000a7802 */ /* 0x000fe20000000f00 */
[----:B------:R-:W-:Y:S01]  /*cc70*/  ULDC UR4, c[0x0][0x38c] ;  /* 0x0000e30000047ab9 */ /* 0x000fe20000000800 */
[----:B------:R-:W-:Y:S01]  /*cc80*/  MOV R11, 0x3f800000 ;  /* 0x3f800000000b7802 */ /* 0x000fe20000000f00 */
[----:B------:R-:W2:Y:S01]  /*cc90*/  SHFL.BFLY PT, R2, R202, 0x2, 0x1f ;  /* 0x0c401f00ca027f89 */ /* 0x000ea200000e0000 */
[----:B------:R-:W-:Y:S01]  /*cca0*/  UMOV UR5, 0x400 ;  /* 0x0000040000057882 */ /* 0x000fe20000000000 */
[----:B------:R-:W-:Y:S01]  /*ccb0*/  S2UR UR11, SR_CTAID.Y ;  /* 0x00000000000b79c3 */ /* 0x000fe20000002600 */
[----:B------:R-:W-:Y:S01]  /*ccc0*/  UMOV UR14, URZ ;  /* 0x0000003f000e7c82 */ /* 0x000fe20008000000 */
[----:B------:R-:W3:Y:S01]  /*ccd0*/  SHFL.BFLY PT, R4, R200, 0x2, 0x1f ;  /* 0x0c401f00c8047f89 */ /* 0x000ee200000e0000 */
[----:B------:R-:W-:Y:S01]  /*cce0*/  UMOV UR15, URZ ;  /* 0x0000003f000f7c82 */ /* 0x000fe20008000000 */
[----:B------:R-:W-:Y:S01]  /*ccf0*/  BSSY B0, `(.L_x_737) ;  /* 0x0000123000007945 */ /* 0x000fe20003800000 */
[----:B------:R-:W-:Y:S01]  /*cd00*/  MOV R16, 0x7f800000 ;  /* 0x7f80000000107802 */ /* 0x000fe20000000f00 */
[----:B------:R-:W4:Y:S01]  /*cd10*/  SHFL.BFLY PT, R3, R199, 0x2, 0x1f ;  /* 0x0c401f00c7037f89 */ /* 0x000f2200000e0000 */
[----:B------:R-:W-:Y:S01]  /*cd20*/  MOV R14, 0x7f800000 ;  /* 0x7f800000000e7802 */ /* 0x000fe20000000f00 */
[----:B------:R-:W-:Y:S01]  /*cd30*/  S2UR UR10, SR_CTAID.X ;  /* 0x00000000000a79c3 */ /* 0x000fe20000002500 */
[----:B------:R-:W-:Y:S01]  /*cd40*/  MOV R15, 0x7f800000 ;  /* 0x7f800000000f7802 */ /* 0x000fe20000000f00 */
[----:B-1----:R-:W-:-:S02]  /*cd50*/  FADD.FTZ R201, R0, R201 ;  /* 0x000000c900c97221 */ /* 0x002fc40000010000 */
[----:B------:R-:W1:Y:S01]  /*cd60*/  S2R R0, SR_TID.X ;  /* 0x0000000000007919 */ /* 0x000e620000002100 */
[----:B--2---:R-:W-:Y:S02]  /*cd70*/  FADD.FTZ R202, R2, R202 ;  /* 0x000000ca02ca7221 */ /* 0x004fe40000010000 */
[----:B------:R-:W2:Y:S01]  /*cd80*/  SHFL.BFLY PT, R6, R201, 0x1, 0x1f ;  /* 0x0c201f00c9067f89 */ /* 0x000ea200000e0000 */
[----:B---3--:R-:W-:-:S03]  /*cd90*/  FADD.FTZ R200, R4, R200 ;  /* 0x000000c804c87221 */ /* 0x008fc60000010000 */
[----:B------:R-:W3:Y:S01]  /*cda0*/  SHFL.BFLY PT, R2, R202, 0x1, 0x1f ;  /* 0x0c201f00ca027f89 */ /* 0x000ee200000e0000 */
[----:B----4-:R-:W-:-:S03]  /*cdb0*/  FADD.FTZ R199, R3, R199 ;  /* 0x000000c703c77221 */ /* 0x010fc60000010000 */
[----:B------:R-:W4:Y:S04]  /*cdc0*/  SHFL.BFLY PT, R5, R200, 0x1, 0x1f ;  /* 0x0c201f00c8057f89 */ /* 0x000f2800000e0000 */
[----:B------:R-:W5:Y:S01]  /*cdd0*/  SHFL.BFLY PT, R12, R199, 0x1, 0x1f ;  /* 0x0c201f00c70c7f89 */ /* 0x000f6200000e0000 */
[----:B--2---:R-:W-:Y:S01]  /*cde0*/  FADD.FTZ R6, R201, R6 ;  /* 0x00000006c9067221 */ /* 0x004fe20000010000 */
[----:B-1----:R-:W-:Y:S01]  /*cdf0*/  SHF.R.S32.HI R4, RZ, 0x1f, R0 ;  /* 0x0000001fff047819 */ /* 0x002fe20000011400 */
[----:B---3--:R-:W-:-:S03]  /*ce00*/  FADD.FTZ R2, R202, R2 ;  /* 0x00000002ca027221 */ /* 0x008fc60000010000 */
[----:B------:R-:W-:Y:S02]  /*ce10*/  FSETP.NE.FTZ.AND P4, PT, R6, RZ, PT ;  /* 0x000000ff0600720b */ /* 0x000fe40003f95000 */
[-C--:B------:R-:W-:Y:S01]  /*ce20*/  LEA.HI R7, R4, R0.reuse, RZ, 0x2 ;  /* 0x0000000004077211 */ /* 0x080fe200078f10ff */
[----:B----4-:R-:W-:Y:S01]  /*ce30*/  FADD.FTZ R5, R200, R5 ;  /* 0x00000005c8057221 */ /* 0x010fe20000010000 */
[----:B------:R-:W-:Y:S01]  /*ce40*/  LEA.HI R4, R4, R0, RZ, 0x5 ;  /* 0x0000000004047211 */ /* 0x000fe200078f28ff */
[----:B-----5:R-:W-:Y:S01]  /*ce50*/  FADD.FTZ R12, R199, R12 ;  /* 0x0000000cc70c7221 */ /* 0x020fe20000010000 */
[----:B------:R-:W-:Y:S02]  /*ce60*/  FSETP.NE.FTZ.AND P5, PT, R2, RZ, PT ;  /* 0x000000ff0200720b */ /* 0x000fe40003fb5000 */
[----:B------:R-:W-:Y:S02]  /*ce70*/  LOP3.LUT R3, R4, 0xffffffe0, RZ, 0xc0, !PT ;  /* 0xffffffe004037812 */ /* 0x000fe400078ec0ff */
[----:B------:R-:W-:-:S02]  /*ce80*/  FSETP.NE.FTZ.AND P3, PT, R5, RZ, PT ;  /* 0x000000ff0500720b */ /* 0x000fc40003f75000 */
[----:B------:R-:W-:Y:S01]  /*ce90*/  FSETP.NE.FTZ.AND P0, PT, R12, RZ, PT ;  /* 0x000000ff0c00720b */ /* 0x000fe20003f15000 */
[----:B------:R-:W1:Y:S01]  /*cea0*/  @P4 MUFU.RCP R11, R6 ;  /* 0x00000006000b4308 */ /* 0x000e620000001000 */
[--C-:B------:R-:W-:Y:S02]  /*ceb0*/  SHF.R.S32.HI R9, RZ, 0x2, R7.reuse ;  /* 0x00000002ff097819 */ /* 0x100fe40000011407 */
[----:B------:R-:W-:Y:S02]  /*cec0*/  SHF.R.S32.HI R8, RZ, 0x1f, R7 ;  /* 0x0000001fff087819 */ /* 0x000fe40000011407 */
[----:B------:R-:W-:Y:S02]  /*ced0*/  LOP3.LUT R7, R7, 0x3ffffffc, RZ, 0xc0, !PT ;  /* 0x3ffffffc07077812 */ /* 0x000fe400078ec0ff */
[-C--:B------:R-:W-:Y:S01]  /*cee0*/  IADD3 R3, -R3, R0.reuse, RZ ;  /* 0x0000000003037210 */ /* 0x080fe20007ffe1ff */
[----:B------:R-:W2:Y:S01]  /*cef0*/  @P5 MUFU.RCP R10, R2 ;  /* 0x00000002000a5308 */ /* 0x000ea20000001000 */
[----:B------:R-:W-:-:S02]  /*cf00*/  IADD3 R7, -R7, R0, RZ ;  /* 0x0000000007077210 */ /* 0x000fc40007ffe1ff */
[----:B------:R-:W-:Y:S02]  /*cf10*/  LOP3.LUT P6, RZ, R3, 0x3, RZ, 0xc0, !PT ;  /* 0x0000000303ff7812 */ /* 0x000fe400078cc0ff */
[----:B------:R-:W-:Y:S02]  /*cf20*/  MOV R0, 0x3f800000 ;  /* 0x3f80000000007802 */ /* 0x000fe40000000f00 */
[----:B------:R-:W-:Y:S02]  /*cf30*/  MOV R3, 0x3f800000 ;  /* 0x3f80000000037802 */ /* 0x000fe40000000f00 */
[----:B------:R-:W-:Y:S01]  /*cf40*/  LEA.HI R8, R8, R9, RZ, 0x3 ;  /* 0x0000000908087211 */ /* 0x000fe200078f18ff */
[----:B-1----:R-:W-:Y:S01]  /*cf50*/  FMUL.FTZ R11, R11, UR4 ;  /* 0x000000040b0b7c20 */ /* 0x002fe20008410000 */
[----:B------:R-:W1:Y:S01]  /*cf60*/  @P3 MUFU.RCP R0, R5 ;  /* 0x0000000500003308 */ /* 0x000e620000001000 */
[----:B------:R-:W-:Y:S02]  /*cf70*/  SHF.R.S32.HI R4, RZ, 0x5, R4 ;  /* 0x00000005ff047819 */ /* 0x000fe40000011404 */
[----:B------:R-:W-:Y:S01]  /*cf80*/  LOP3.LUT R8, R8, 0xfffffff8, RZ, 0xc0, !PT ;  /* 0xfffffff808087812 */ /* 0x000fe200078ec0ff */
[----:B------:R-:W-:Y:S01]  /*cf90*/  FMUL.FTZ R130, R11, R130 ;  /* 0x000000820b827220 */ /* 0x000fe20000410000 */
[----:B------:R-:W-:Y:S01]  /*cfa0*/  LEA R7, R4, R7, 0x9 ;  /* 0x0000000704077211 */ /* 0x000fe200078e48ff */
[----:B--2---:R-:W-:Y:S01]  /*cfb0*/  FMUL.FTZ R10, R10, UR4 ;  /* 0x000000040a0a7c20 */ /* 0x004fe20008410000 */
[----:B------:R-:W-:Y:S01]  /*cfc0*/  IADD3 R8, R9, -R8, RZ ;  /* 0x8000000809087210 */ /* 0x000fe20007ffe0ff */
[----:B------:R-:W2:Y:S01]  /*cfd0*/  @P0 MUFU.RCP R3, R12 ;  /* 0x0000000c00030308 */ /* 0x000ea20000001000 */
[----:B------:R-:W-:Y:S01]  /*cfe0*/  FMUL.FTZ R131, R11, R131 ;  /* 0x000000830b837220 */ /* 0x000fe20000410000 */
[----:B------:R-:W-:Y:S01]  /*cff0*/  FMUL.FTZ R128, R10, R128 ;  /* 0x000000800a807220 */ /* 0x000fe20000410000 */
[----:B------:R-:W-:Y:S01]  /*d000*/  LOP3.LUT R9, R8, 0x1, RZ, 0xc0, !PT ;  /* 0x0000000108097812 */ /* 0x000fe200078ec0ff */
[C---:B------:R-:W-:Y:S01]  /*d010*/  FMUL.FTZ R129, R10.reuse, R129 ;  /* 0x000000810a817220 */ /* 0x040fe20000410000 */
[C---:B------:R-:W-:Y:S01]  /*d020*/  FMUL.FTZ R116, R10.reuse, R116 ;  /* 0x000000740a747220 */ /* 0x040fe20000410000 */
[----:B------:R-:W-:Y:S01]  /*d030*/  FMUL.FTZ R117, R10, R117 ;  /* 0x000000750a757220 */ /* 0x000fe20000410000 */
[----:B------:R-:W-:Y:S01]  /*d040*/  ISETP.NE.U32.AND P1, PT, R9, 0x1, PT ;  /* 0x000000010900780c */ /* 0x000fe20003f25070 */
[C---:B------:R-:W-:Y:S01]  /*d050*/  FMUL.FTZ R118, R11.reuse, R118 ;  /* 0x000000760b767220 */ /* 0x040fe20000410000 */
[----:B-1----:R-:W-:Y:S01]  /*d060*/  FMUL.FTZ R0, R0, UR4 ;  /* 0x0000000400007c20 */ /* 0x002fe20008410000 */
[----:B------:R-:W-:Y:S01]  /*d070*/  MOV R9, 0xfffffff0 ;  /* 0xfffffff000097802 */ /* 0x000fe20000000f00 */
[----:B------:R-:W-:Y:S01]  /*d080*/  FMUL.FTZ R119, R11, R119 ;  /* 0x000000770b777220 */ /* 0x000fe20000410000 */
[----:B------:R-:W-:Y:S01]  /*d090*/  F2FP.BF16.F32.PACK_AB R128, R129, R128 ;  /* 0x000000808180723e */ /* 0x000fe200000010ff */
[C---:B------:R-:W-:Y:S01]  /*d0a0*/  FMUL.FTZ R124, R0.reuse, R124 ;  /* 0x0000007c007c7220 */ /* 0x040fe20000410000 */
[----:B------:R-:W-:Y:S01]  /*d0b0*/  SEL R9, R9, 0x10, !P1 ;  /* 0x0000001009097807 */ /* 0x000fe20004800000 */
[----:B------:R-:W-:Y:S01]  /*d0c0*/  FMUL.FTZ R125, R0, R125 ;  /* 0x0000007d007d7220 */ /* 0x000fe20000410000 */
[C---:B------:R-:W-:Y:S01]  /*d0d0*/  R2P PR, R8.reuse, 0x6 ;  /* 0x0000000608007804 */ /* 0x040fe20000000000 */
[----:B--2---:R-:W-:Y:S01]  /*d0e0*/  FMUL.FTZ R3, R3, UR4 ;  /* 0x0000000403037c20 */ /* 0x004fe20008410000 */
[----:B------:R-:W1:Y:S01]  /*d0f0*/  S2UR UR4, SR_CgaCtaId ;  /* 0x00000000000479c3 */ /* 0x000e620000008800 */
[----:B------:R-:W-:Y:S01]  /*d100*/  SHF.L.U32 R8, R8, 0x6, RZ ;  /* 0x0000000608087819 */ /* 0x000fe200000006ff */
[----:B------:R-:W-:Y:S01]  /*d110*/  FMUL.FTZ R120, R0, R120 ;  /* 0x0000007800787220 */ /* 0x000fe20000410000 */
[C---:B------:R-:W-:Y:S01]  /*d120*/  FMUL.FTZ R126, R3.reuse, R126 ;  /* 0x0000007e037e7220 */ /* 0x040fe20000410000 */
[C---:B------:R-:W-:Y:S01]  /*d130*/  FMUL.FTZ R127, R3.reuse, R127 ;  /* 0x0000007f037f7220 */ /* 0x040fe20000410000 */
[----:B------:R-:W-:Y:S01]  /*d140*/  LOP3.LUT R8, R8, 0x1c0, RZ, 0xc0, !PT ;  /* 0x000001c008087812 */ /* 0x000fe200078ec0ff */
[C---:B------:R-:W-:Y:S01]  /*d150*/  FMUL.FTZ R122, R3.reuse, R122 ;  /* 0x0000007a037a7220 */ /* 0x040fe20000410000 */
[C---:B------:R-:W-:Y:S01]  /*d160*/  FMUL.FTZ R123, R3.reuse, R123 ;  /* 0x0000007b037b7220 */ /* 0x040fe20000410000 */
[C---:B------:R-:W-:Y:S01]  /*d170*/  FMUL.FTZ R110, R3.reuse, R110 ;  /* 0x0000006e036e7220 */ /* 0x040fe20000410000 */
[----:B------:R-:W-:Y:S01]  /*d180*/  LEA.HI R8, R8, R8, RZ, 0x1d ;  /* 0x0000000808087211 */ /* 0x000fe200078fe8ff */
        /* <DEDUP_REMOVED lines=11> */
[----:B------:R-:W-:Y:S01]  /*d240*/  LEA R7, R7, R8, 0x1 ;  /* 0x0000000807077211 */ /* 0x000fe200078e08ff */
[C---:B------:R-:W-:Y:S01]  /*d250*/  FMUL.FTZ R121, R0.reuse, R121 ;  /* 0x0000007900797220 */ /* 0x040fe20000410000 */
[C---:B------:R-:W-:Y:S01]  /*d260*/  FMUL.FTZ R108, R0.reuse, R108 ;  /* 0x0000006c006c7220 */ /* 0x040fe20000410000 */
[----:B-1----:R-:W-:Y:S01]  /*d270*/  ULEA UR4, UR4, UR5, 0x18 ;  /* 0x0000000504047291 */ /* 0x002fe2000f8ec03f */
        /* <DEDUP_REMOVED lines=11> */
[----:B------:R-:W-:Y:S01]  /*d330*/  LEA R7, R7, UR4, 0x1 ;  /* 0x0000000407077c11 */ /* 0x000fe2000f8e08ff */
[C---:B------:R-:W-:Y:S01]  /*d340*/  FMUL.FTZ R112, R10.reuse, R112 ;  /* 0x000000700a707220 */ /* 0x040fe20000410000 */
[----:B------:R-:W-:Y:S01]  /*d350*/  F2FP.BF16.F32.PACK_AB R90, R3, R90 ;  /* 0x0000005a035a723e */ /* 0x000fe200000010ff */
[----:B------:R-:W-:Y:S01]  /*d360*/  FMUL.FTZ R113, R10, R113 ;  /* 0x000000710a717220 */ /* 0x000fe20000410000 */
[----:B------:R-:W-:Y:S01]  /*d370*/  MOV R3, 0x20 ;  /* 0x0000002000037802 */ /* 0x000fe20000000f00 */
[----:B------:R-:W-:Y:S01]  /*d380*/  FMUL.FTZ R114, R11, R114 ;  /* 0x000000720b727220 */ /* 0x000fe20000410000 */
[----:B------:R-:W-:Y:S01]  /*d390*/  F2FP.BF16.F32.PACK_AB R130, R131, R130 ;  /* 0x000000828382723e */ /* 0x000fe200000010ff */
[----:B------:R-:W-:Y:S01]  /*d3a0*/  FMUL.FTZ R115, R11, R115 ;  /* 0x000000730b737220 */ /* 0x000fe20000410000 */
[----:B------:R-:W-:Y:S01]  /*d3b0*/  F2FP.BF16.F32.PACK_AB R88, R0, R88 ;  /* 0x000000580058723e */ /* 0x000fe200000010ff */
[C---:B------:R-:W-:Y:S01]  /*d3c0*/  FMUL.FTZ R68, R10.reuse, R68 ;  /* 0x000000440a447220 */ /* 0x040fe20000410000 */
[----:B------:R-:W-:Y:S01]  /*d3d0*/  F2FP.BF16.F32.PACK_AB R116, R117, R116 ;  /* 0x000000747574723e */ /* 0x000fe200000010ff */
[C---:B------:R-:W-:Y:S01]  /*d3e0*/  FMUL.FTZ R69, R10.reuse, R69 ;  /* 0x000000450a457220 */ /* 0x040fe20000410000 */
[----:B------:R-:W-:Y:S01]  /*d3f0*/  F2FP.BF16.F32.PACK_AB R118, R119, R118 ;  /* 0x000000767776723e */ /* 0x000fe200000010ff */
[----:B------:R-:W-:Y:S01]  /*d400*/  FMUL.FTZ R70, R11, R70 ;  /* 0x000000460b467220 */ /* 0x000fe20000410000 */
[----:B------:R-:W-:Y:S01]  /*d410*/  IADD3 R0, R7, R9, RZ ;  /* 0x0000000907007210 */ /* 0x000fe20007ffe0ff */
[----:B------:R-:W-:Y:S01]  /*d420*/  FMUL.FTZ R71, R11, R71 ;  /* 0x000000470b477220 */ /* 0x000fe20000410000 */
[----:B------:R-:W-:Y:S01]  /*d430*/  F2FP.BF16.F32.PACK_AB R124, R125, R124 ;  /* 0x0000007c7d7c723e */ /* 0x000fe200000010ff */
[----:B------:R-:W-:Y:S01]  /*d440*/  STS [R7], R128 ;  /* 0x0000008007007388 */ /* 0x000fe20000000800 */
[----:B------:R-:W-:Y:S01]  /*d450*/  F2FP.BF16.F32.PACK_AB R126, R127, R126 ;  /* 0x0000007e7f7e723e */ /* 0x000fe200000010ff */
[C---:B------:R-:W-:Y:S01]  /*d460*/  FMUL.FTZ R72, R10.reuse, R72 ;  /* 0x000000480a487220 */ /* 0x040fe20000410000 */
[----:B------:R-:W-:Y:S01]  /*d470*/  F2FP.BF16.F32.PACK_AB R120, R121, R120 ;  /* 0x000000787978723e */ /* 0x000fe200000010ff */
[----:B------:R-:W-:Y:S01]  /*d480*/  STS [R7+0x400], R130 ;  /* 0x0004008207007388 */ /* 0x000fe20000000800 */
[----:B------:R-:W-:Y:S01]  /*d490*/  F2FP.BF16.F32.PACK_AB R122, R123, R122 ;  /* 0x0000007a7b7a723e */ /* 0x000fe200000010ff */
[C---:B------:R-:W-:Y:S01]  /*d4a0*/  FMUL.FTZ R73, R10.reuse, R73 ;  /* 0x000000490a497220 */ /* 0x040fe20000410000 */
[----:B------:R-:W-:Y:S01]  /*d4b0*/  SEL R8, R3, 0xffffffe0, !P1 ;  /* 0xffffffe003087807 */ /* 0x000fe20004800000 */
[----:B------:R-:W-:Y:S01]  /*d4c0*/  STS [R0], R116 ;  /* 0x0000007400007388 */ /* 0x000fe20000000800 */
[----:B------:R-:W-:Y:S01]  /*d4d0*/  IADD3 R3, R7, 0x40, RZ ;  /* 0x0000004007037810 */ /* 0x000fe20007ffe0ff */
[----:B------:R-:W-:Y:S01]  /*d4e0*/  FMUL.FTZ R74, R11, R74 ;  /* 0x0000004a0b4a7220 */ /* 0x000fe20000410000 */
[C---:B------:R-:W-:Y:S01]  /*d4f0*/  @P2 IADD3 R3, R7.reuse, -0x40, RZ ;  /* 0xffffffc007032810 */ /* 0x040fe20007ffe0ff */
[----:B------:R-:W-:Y:S01]  /*d500*/  STS [R0+0x400], R118 ;  /* 0x0004007600007388 */ /* 0x000fe20000000800 */
[----:B------:R-:W-:Y:S01]  /*d510*/  IADD3 R13, R7, R8, RZ ;  /* 0x00000008070d7210 */ /* 0x000fe20007ffe0ff */
[C---:B------:R-:W-:Y:S01]  /*d520*/  FMUL.FTZ R75, R11.reuse, R75 ;  /* 0x0000004b0b4b7220 */ /* 0x040fe20000410000 */
[C---:B------:R-:W-:Y:S01]  /*d530*/  FMUL.FTZ R80, R10.reuse, R80 ;  /* 0x000000500a507220 */ /* 0x040fe20000410000 */
[----:B------:R-:W-:Y:S01]  /*d540*/  STS [R7+0x2000], R124 ;  /* 0x0020007c07007388 */ /* 0x000fe20000000800 */
[C---:B------:R-:W-:Y:S01]  /*d550*/  FMUL.FTZ R81, R10.reuse, R81 ;  /* 0x000000510a517220 */ /* 0x040fe20000410000 */
[C---:B------:R-:W-:Y:S01]  /*d560*/  FMUL.FTZ R82, R11.reuse, R82 ;  /* 0x000000520b527220 */ /* 0x040fe20000410000 */
[----:B------:R-:W-:Y:S01]  /*d570*/  FMUL.FTZ R83, R11, R83 ;  /* 0x000000530b537220 */ /* 0x000fe20000410000 */
[----:B------:R1:W-:Y:S01]  /*d580*/  STS [R7+0x2400], R126 ;  /* 0x0024007e07007388 */ /* 0x0003e20000000800 */
[----:B------:R-:W-:Y:S01]  /*d590*/  F2FP.BF16.F32.PACK_AB R112, R113, R112 ;  /* 0x000000707170723e */ /* 0x000fe200000010ff */
[----:B------:R-:W-:Y:S01]  /*d5a0*/  ULDC.U8 UR4, c[0x0][0x3d9] ;  /* 0x0000f64000047ab9 */ /* 0x000fe20000000000 */
[----:B------:R-:W-:Y:S01]  /*d5b0*/  F2FP.BF16.F32.PACK_AB R114, R115, R114 ;  /* 0x000000727372723e */ /* 0x000fe200000010ff */
[----:B------:R-:W-:Y:S01]  /*d5c0*/  STS [R0+0x2000], R120 ;  /* 0x0020007800007388 */ /* 0x000fe20000000800 */
[----:B------:R-:W-:Y:S01]  /*d5d0*/  F2FP.BF16.F32.PACK_AB R68, R69, R68 ;  /* 0x000000444544723e */ /* 0x000fe200000010ff */
[----:B------:R-:W-:Y:S01]  /*d5e0*/  UISETP.NE.AND UP0, UPT, UR4, URZ, UPT ;  /* 0x0000003f0400728c */ /* 0x000fe2000bf05270 */
[----:B------:R-:W-:Y:S01]  /*d5f0*/  F2FP.BF16.F32.PACK_AB R70, R71, R70 ;  /* 0x000000464746723e */ /* 0x000fe200000010ff */
[----:B------:R2:W-:Y:S01]  /*d600*/  STS [R0+0x2400], R122 ;  /* 0x0024007a00007388 */ /* 0x0005e20000000800 */
[----:B------:R-:W-:Y:S01]  /*d610*/  F2FP.BF16.F32.PACK_AB R108, R109, R108 ;  /* 0x0000006c6d6c723e */ /* 0x000fe200000010ff */
[C---:B------:R-:W-:Y:S01]  /*d620*/  FMUL.FTZ R96, R10.reuse, R96 ;  /* 0x000000600a607220 */ /* 0x040fe20000410000 */
[----:B------:R-:W-:Y:S01]  /*d630*/  F2FP.BF16.F32.PACK_AB R110, R111, R110 ;  /* 0x0000006e6f6e723e */ /* 0x000fe200000010ff */
[----:B------:R-:W-:Y:S01]  /*d640*/  STS [R13], R112 ;  /* 0x000000700d007388 */ /* 0x000fe20000000800 */
[----:B------:R-:W-:Y:S01]  /*d650*/  F2FP.BF16.F32.PACK_AB R104, R105, R104 ;  /* 0x000000686968723e */ /* 0x000fe200000010ff */
[C---:B------:R-:W-:Y:S01]  /*d660*/  FMUL.FTZ R97, R10.reuse, R97 ;  /* 0x000000610a617220 */ /* 0x040fe20000410000 */
[----:B------:R-:W-:Y:S01]  /*d670*/  F2FP.BF16.F32.PACK_AB R106, R107, R106 ;  /* 0x0000006a6b6a723e */ /* 0x000fe200000010ff */
[----:B------:R-:W-:Y:S01]  /*d680*/  STS [R13+0x400], R114 ;  /* 0x000400720d007388 */ /* 0x000fe20000000800 */
[----:B------:R-:W-:Y:S01]  /*d690*/  F2FP.BF16.F32.PACK_AB R72, R73, R72 ;  /* 0x000000484948723e */ /* 0x000fe200000010ff */
[----:B------:R-:W-:Y:S01]  /*d6a0*/  @UP0 ULDC.64 UR8, c[0x0][0x2c0] ;  /* 0x0000b00000080ab9 */ /* 0x000fe20000000a00 */
[----:B------:R-:W-:Y:S01]  /*d6b0*/  F2FP.BF16.F32.PACK_AB R74, R75, R74 ;  /* 0x0000004a4b4a723e */ /* 0x000fe200000010ff */
[----:B------:R-:W-:Y:S01]  /*d6c0*/  FMUL.FTZ R92, R10, R92 ;  /* 0x0000005c0a5c7220 */ /* 0x000fe20000410000 */
[----:B------:R-:W-:Y:S01]  /*d6d0*/  F2FP.BF16.F32.PACK_AB R80, R81, R80 ;  /* 0x000000505150723e */ /* 0x000fe200000010ff */
[----:B------:R-:W-:Y:S01]  /*d6e0*/  FMUL.FTZ R98, R11, R98 ;  /* 0x000000620b627220 */ /* 0x000fe20000410000 */
[----:B------:R-:W-:Y:S01]  /*d6f0*/  F2FP.BF16.F32.PACK_AB R82, R83, R82 ;  /* 0x000000525352723e */ /* 0x000fe200000010ff */
[----:B------:R-:W-:Y:S01]  /*d700*/  FMUL.FTZ R99, R11, R99 ;  /* 0x000000630b637220 */ /* 0x000fe20000410000 */
[----:B-1----:R-:W-:Y:S01]  /*d710*/  IADD3 R7, R0, R8, RZ ;  /* 0x0000000800077210 */ /* 0x002fe20007ffe0ff */
[----:B------:R-:W-:Y:S01]  /*d720*/  FMUL.FTZ R10, R10, R93 ;  /* 0x0000005d0a0a7220 */ /* 0x000fe20000410000 */
[----:B------:R-:W-:Y:S01]  /*d730*/  F2FP.BF16.F32.PACK_AB R76, R77, R76 ;  /* 0x0000004c4d4c723e */ /* 0x000fe200000010ff */
[----:B------:R-:W-:Y:S01]  /*d740*/  FMUL.FTZ R94, R11, R94 ;  /* 0x0000005e0b5e7220 */ /* 0x000fe20000410000 */
[----:B------:R-:W-:Y:S01]  /*d750*/  F2FP.BF16.F32.PACK_AB R78, R79, R78 ;  /* 0x0000004e4f4e723e */ /* 0x000fe200000010ff */
[----:B------:R-:W-:Y:S01]  /*d760*/  STS [R7], R68 ;  /* 0x0000004407007388 */ /* 0x000fe20000000800 */
[----:B------:R-:W-:Y:S01]  /*d770*/  @UP0 UIMAD UR13, UR9, UR8, URZ ;  /* 0x00000008090d02a4 */ /* 0x000fe2000f8e023f */
[----:B------:R-:W-:Y:S01]  /*d780*/  FMUL.FTZ R11, R11, R95 ;  /* 0x0000005f0b0b7220 */ /* 0x000fe20000410000 */
[----:B--2---:R-:W-:Y:S01]  /*d790*/  IADD3 R0, R8, 0x400, R3 ;  /* 0x0000040008007810 */ /* 0x004fe20007ffe003 */
[----:B------:R-:W-:Y:S01]  /*d7a0*/  STS [R7+0x400], R70 ;  /* 0x0004004607007388 */ /* 0x000fe20000000800 */
[----:B------:R-:W1:Y:S01]  /*d7b0*/  S2UR UR8, SR_CTAID.Z ;  /* 0x00000000000879c3 */ /* 0x000e620000002700 */
[----:B------:R-:W-:Y:S01]  /*d7c0*/  ULDC.U8 UR5, c[0x0][0x3d8] ;  /* 0x0000f60000057ab9 */ /* 0x000fe20000000000 */
[C---:B------:R-:W-:Y:S01]  /*d7d0*/  IADD3 R0, R9.reuse, R0, RZ ;  /* 0x0000000009007210 */ /* 0x040fe20007ffe0ff */
[----:B------:R-:W-:Y:S01]  /*d7e0*/  STS [R13+0x2000], R108 ;  /* 0x0020006c0d007388 */ /* 0x000fe20000000800 */
[----:B------:R-:W-:Y:S01]  /*d7f0*/  IADD3 R9, R9, R3, RZ ;  /* 0x0000000309097210 */ /* 0x000fe20007ffe0ff */
[----:B------:R-:W-:Y:S01]  /*d800*/  UISETP.NE.AND UP1, UPT, UR5, URZ, UPT ;  /* 0x0000003f0500728c */ /* 0x000fe2000bf25270 */
[----:B------:R-:W-:Y:S01]  /*d810*/  F2FP.BF16.F32.PACK_AB R100, R101, R100 ;  /* 0x000000646564723e */ /* 0x000fe200000010ff */
[----:B------:R-:W-:Y:S01]  /*d820*/  STS [R13+0x2400], R110 ;  /* 0x0024006e0d007388 */ /* 0x000fe20000000800 */
[----:B------:R-:W-:Y:S01]  /*d830*/  F2FP.BF16.F32.PACK_AB R102, R103, R102 ;  /* 0x000000666766723e */ /* 0x000fe200000010ff */
[----:B------:R-:W-:Y:S01]  /*d840*/  @!UP0 ULDC UR6, c[0x0][0x2e4] ;  /* 0x0000b90000068ab9 */ /* 0x000fe20000000800 */
[----:B------:R-:W-:Y:S01]  /*d850*/  F2FP.BF16.F32.PACK_AB R96, R97, R96 ;  /* 0x000000606160723e */ /* 0x000fe200000010ff */
[----:B------:R-:W-:Y:S01]  /*d860*/  STS [R7+0x2000], R104 ;  /* 0x0020006807007388 */ /* 0x000fe20000000800 */
[----:B------:R-:W-:Y:S01]  /*d870*/  F2FP.BF16.F32.PACK_AB R98, R99, R98 ;  /* 0x000000626362723e */ /* 0x000fe200000010ff */
[----:B------:R-:W-:Y:S01]  /*d880*/  @!UP0 ULDC UR9, c[0x0][0x2c4] ;  /* 0x0000b10000098ab9 */ /* 0x000fe20000000800 */
[----:B------:R-:W-:Y:S01]  /*d890*/  F2FP.BF16.F32.PACK_AB R10, R10, R92 ;  /* 0x0000005c0a0a723e */ /* 0x000fe200000010ff */
[----:B------:R2:W-:Y:S01]  /*d8a0*/  STS [R7+0x2400], R106 ;  /* 0x0024006a07007388 */ /* 0x0005e20000000800 */
[----:B------:R-:W-:Y:S01]  /*d8b0*/  F2FP.BF16.F32.PACK_AB R11, R11, R94 ;  /* 0x0000005e0b0b723e */ /* 0x000fe200000010ff */
[----:B------:R-:W-:Y:S01]  /*d8c0*/  UISETP.NE.OR UP2, UPT, UR4, URZ, !UP1 ;  /* 0x0000003f0400728c */ /* 0x000fe2000cf45670 */
[----:B------:R-:W-:Y:S01]  /*d8d0*/  F2FP.BF16.F32.PACK_AB R84, R85, R84 ;  /* 0x000000545554723e */ /* 0x000fe200000010ff */
[----:B------:R-:W-:Y:S01]  /*d8e0*/  STS [R3], R72 ;  /* 0x0000004803007388 */ /* 0x000fe20000000800 */
[----:B------:R-:W-:Y:S01]  /*d8f0*/  F2FP.BF16.F32.PACK_AB R86, R87, R86 ;  /* 0x000000565756723e */ /* 0x000fe200000010ff */
[----:B------:R-:W-:Y:S01]  /*d900*/  @!UP0 USEL UR13, UR9, UR6, !UP1 ;  /* 0x00000006090d8287 */ /* 0x000fe2000c800000 */
[----:B------:R-:W3:Y:S01]  /*d910*/  @P0 MUFU.LG2 R12, R12 ;  /* 0x0000000c000c0308 */ /* 0x000ee20000000c00 */
[----:B------:R-:W-:Y:S01]  /*d920*/  STS [R3+0x400], R74 ;  /* 0x0004004a03007388 */ /* 0x000fe20000000800 */
[----:B------:R-:W-:Y:S01]  /*d930*/  @!UP0 ULDC UR4, c[0x0][0x270] ;  /* 0x00009c0000048ab9 */ /* 0x000fe20000000800 */
[----:B------:R-:W-:Y:S01]  /*d940*/  @UP0 UMOV UR7, 0x1 ;  /* 0x0000000100070882 */ /* 0x000fe20000000000 */
[----:B------:R-:W-:Y:S01]  /*d950*/  @!UP0 UIMAD UR7, UR13, UR4, URZ ;  /* 0x000000040d0782a4 */ /* 0x000fe2000f8e023f */
[----:B------:R-:W-:Y:S01]  /*d960*/  STS [R9], R80 ;  /* 0x0000005009007388 */ /* 0x000fe20000000800 */
[----:B------:R-:W-:Y:S01]  /*d970*/  @UP0 ULDC UR12, c[0x0][0x2c0] ;  /* 0x0000b000000c0ab9 */ /* 0x000fe20000000800 */
[----:B------:R-:W-:Y:S01]  /*d980*/  @!UP2 ULDC UR5, c[0x0][0x2c4] ;  /* 0x0000b1000005aab9 */ /* 0x000fe20000000800 */
[----:B------:R-:W-:Y:S01]  /*d990*/  UIMAD UR6, UR11, UR7, URZ ;  /* 0x000000070b0672a4 */ /* 0x000fe2000f8e023f */
[----:B------:R-:W-:Y:S01]  /*d9a0*/  STS [R9+0x400], R82 ;  /* 0x0004005209007388 */ /* 0x000fe20000000800 */
[----:B------:R-:W-:Y:S01]  /*d9b0*/  @!UP0 UMOV UR12, 0x1 ;  /* 0x00000001000c8882 */ /* 0x000fe20000000000 */
[----:B------:R-:W-:-:S02]  /*d9c0*/  @!UP2 UIMAD UR5, UR11, UR5, URZ ;  /* 0x000000050b05a2a4 */ /* 0x000fc4000f8e023f */
[----:B------:R-:W-:Y:S01]  /*d9d0*/  STS [R3+0x2000], R76 ;  /* 0x0020004c03007388 */ /* 0x000fe20000000800 */
[----:B------:R-:W-:Y:S02]  /*d9e0*/  USEL UR6, UR6, URZ, UP2 ;  /* 0x0000003f06067287 */ /* 0x000fe40009000000 */
[----:B------:R-:W-:Y:S01]  /*d9f0*/  UIMAD UR4, UR10, UR12, URZ ;  /* 0x0000000c0a0472a4 */ /* 0x000fe2000f8e023f */
[----:B------:R4:W-:Y:S01]  /*da00*/  STS [R3+0x2400], R78 ;  /* 0x0024004e03007388 */ /* 0x0009e20000000800 */
[C---:B--2---:R-:W-:Y:S01]  /*da10*/  IADD3 R7, R8.reuse, R3, RZ ;  /* 0x0000000308077210 */ /* 0x044fe20007ffe0ff */
[----:B-1----:R-:W-:Y:S01]  /*da20*/  UIMAD UR13, UR8, UR13, UR6 ;  /* 0x0000000d080d72a4 */ /* 0x002fe2000f8e0206 */
[----:B------:R-:W-:Y:S01]  /*da30*/  IADD3 R8, R8, R9, RZ ;  /* 0x0000000908087210 */ /* 0x000fe20007ffe0ff */
[----:B------:R-:W-:Y:S01]  /*da40*/  STS [R9+0x2000], R100 ;  /* 0x0020006409007388 */ /* 0x000fe20000000800 */
[----:B------:R-:W-:Y:S01]  /*da50*/  USHF.L.U32 UR7, UR4, 0x7, URZ ;  /* 0x0000000704077899 */ /* 0x000fe2000800063f */
[----:B---3--:R-:W-:Y:S01]  /*da60*/  @P0 FMUL.FTZ R12, R12, 0.69314718246459960938 ;  /* 0x3f3172180c0c0820 */ /* 0x008fe20000410000 */
[----:B------:R-:W-:Y:S01]  /*da70*/  @!UP2 UMOV UR14, UR5 ;  /* 0x00000005000eac82 */ /* 0x000fe20008000000 */
[----:B------:R1:W-:Y:S01]  /*da80*/  STS [R9+0x2400], R102 ;  /* 0x0024006609007388 */ /* 0x0003e20000000800 */
[----:B------:R-:W-:-:S02]  /*da90*/  USHF.R.S32.HI UR6, URZ, 0x1f, UR13 ;  /* 0x0000001f3f067899 */ /* 0x000fc4000801140d */
[----:B------:R-:W-:Y:S01]  /*daa0*/  @!UP2 USHF.R.S32.HI UR15, URZ, 0x1f, UR5 ;  /* 0x0000001f3f0fa899 */ /* 0x000fe20008011405 */
[----:B------:R-:W-:Y:S01]  /*dab0*/  STS [R7], R96 ;  /* 0x0000006007007388 */ /* 0x000fe20000000800 */
[----:B------:R-:W-:Y:S02]  /*dac0*/  USHF.R.S32.HI UR4, URZ, 0x1f, UR7 ;  /* 0x0000001f3f047899 */ /* 0x000fe40008011407 */
[----:B------:R-:W-:Y:S01]  /*dad0*/  UIADD3 UR13, UP1, UP0, UR7, UR14, UR13 ;  /* 0x0000000e070d7290 */ /* 0x000fe2000f83e00d */
[----:B------:R-:W-:Y:S03]  /*dae0*/  STS [R7+0x400], R98 ;  /* 0x0004006207007388 */ /* 0x000fe60000000800 */
[----:B------:R-:W-:Y:S01]  /*daf0*/  UIADD3.X UR14, UR4, UR15, UR6, UP1, UP0 ;  /* 0x0000000f040e7290 */ /* 0x000fe20008fe0406 */
[----:B------:R-:W-:Y:S04]  /*db00*/  STS [R8], R10 ;  /* 0x0000000a08007388 */ /* 0x000fe80000000800 */
[----:B------:R2:W-:Y:S01]  /*db10*/  STS [R0], R11 ;  /* 0x0000000b00007388 */ /* 0x0005e20000000800 */
[----:B----4-:R3:W4:Y:S03]  /*db20*/  @P5 MUFU.LG2 R3, R2 ;  /* 0x0000000200035308 */ /* 0x0107260000000c00 */
[----:B------:R-:W-:Y:S04]  /*db30*/  STS [R7+0x2000], R84 ;  /* 0x0020005407007388 */ /* 0x000fe80000000800 */
[----:B------:R-:W-:Y:S01]  /*db40*/  STS [R7+0x2400], R86 ;  /* 0x0024005607007388 */ /* 0x000fe20000000800 */
[----:B-1----:R-:W1:Y:S03]  /*db50*/  @P3 LDC R9, c[0x0][0x2e8] ;  /* 0x0000ba00ff093b82 */ /* 0x002e660000000800 */
[----:B------:R5:W-:Y:S04]  /*db60*/  STS [R8+0x2000], R88 ;  /* 0x0020005808007388 */ /* 0x000be80000000800 */
[----:B------:R5:W-:Y:S01]  /*db70*/  STS [R0+0x2000], R90 ;  /* 0x0020005a00007388 */ /* 0x000be20000000800 */
[----:B---3--:R-:W3:Y:S01]  /*db80*/  @P5 LDC R2, c[0x0][0x2e8] ;  /* 0x0000ba00ff025b82 */ /* 0x008ee20000000800 */
[----:B----4-:R-:W-:Y:S01]  /*db90*/  @P5 FMUL.FTZ R3, R3, 0.69314718246459960938 ;  /* 0x3f31721803035820 */ /* 0x010fe20000410000 */
[----:B--2---:R2:W4:Y:S06]  /*dba0*/  @P3 MUFU.LG2 R11, R5 ;  /* 0x00000005000b3308 */ /* 0x00452c0000000c00 */
[----:B------:R-:W1:Y:S02]  /*dbb0*/  @P4 LDC R10, c[0x0][0x2e8] ;  /* 0x0000ba00ff0a4b82 */ /* 0x000e640000000800 */
[----:B-----5:R-:W5:Y:S01]  /*dbc0*/  @P4 MUFU.LG2 R8, R6 ;  /* 0x0000000600084308 */ /* 0x020f620000000c00 */
[----:B------:R-:W-:-:S05]  /*dbd0*/  MOV R0, 0x7f800000 ;  /* 0x7f80000000007802 */ /* 0x000fca0000000f00 */
[----:B--2---:R-:W2:Y:S01]  /*dbe0*/  @P0 LDC R5, c[0x0][0x2e8] ;  /* 0x0000ba00ff050b82 */ /* 0x004ea20000000800 */
[----:B---3--:R-:W-:Y:S01]  /*dbf0*/  @P5 FFMA.FTZ R0, R136, R2, R3 ;  /* 0x0000000288005223 */ /* 0x008fe20000010003 */
[----:B----4-:R-:W-:-:S04]  /*dc00*/  @P3 FMUL.FTZ R11, R11, 0.69314718246459960938 ;  /* 0x3f3172180b0b3820 */ /* 0x010fc80000410000 */
[----:B-1----:R-:W-:Y:S02]  /*dc10*/  @P3 FFMA.FTZ R14, R134, R9, R11 ;  /* 0x00000009860e3223 */ /* 0x002fe4000001000b */
[----:B------:R-:W1:Y:S01]  /*dc20*/  LDC.64 R2, c[0x0][0x2a0] ;  /* 0x0000a800ff027b82 */ /* 0x000e620000000a00 */
[----:B-----5:R-:W-:-:S07]  /*dc30*/  @P4 FMUL.FTZ R8, R8, 0.69314718246459960938 ;  /* 0x3f31721808084820 */ /* 0x020fce0000410000 */
[----:B------:R-:W3:Y:S01]  /*dc40*/  LDC.64 R6, c[0x0][0x290] ;  /* 0x0000a400ff067b82 */ /* 0x000ee20000000a00 */
[----:B------:R-:W-:Y:S01]  /*dc50*/  @P4 FFMA.FTZ R16, R135, R10, R8 ;  /* 0x0000000a87104223 */ /* 0x000fe20000010008 */
[----:B--2---:R-:W-:-:S06]  /*dc60*/  @P0 FFMA.FTZ R15, R133, R5, R12 ;  /* 0x00000005850f0223 */ /* 0x004fcc000001000c */
[----:B------:R-:W-:Y:S06]  /*dc70*/  BAR.SYNC.DEFER_BLOCKING 0x0 ;  /* 0x0000000000007b1d */ /* 0x000fec0000010000 */
[----:B------:R-:W-:Y:S05]  /*dc80*/  @P6 BRA `(.L_x_738) ;  /* 0x0000000000a46947 */ /* 0x000fea0003800000 */
[----:B------:R-:W-:Y:S01]  /*dc90*/  SHF.R.S32.HI R5, RZ, 0x1f, R4 ;  /* 0x0000001fff057819 */ /* 0x000fe20000011404 */
[----:B------:R-:W-:-:S03]  /*dca0*/  UIMAD UR4, UR10, -0x80, UR9 ;  /* 0xffffff800a0478a4 */ /* 0x000fc6000f8e0209 */
[----:B------:R-:W-:-:S04]  /*dcb0*/  LEA.HI R5, R5, R4, RZ, 0x2 ;  /* 0x0000000405057211 */ /* 0x000fc800078f10ff */
[----:B------:R-:W-:-:S05]  /*dcc0*/  LOP3.LUT R5, R5, 0xffffffc, RZ, 0xc0, !PT ;  /* 0x0ffffffc05057812 */ /* 0x000fca00078ec0ff */
[----:B------:R-:W-:-:S04]  /*dcd0*/  IMAD.IADD R5, R4, 0x1, -R5 ;  /* 0x0000000104057824 */ /* 0x000fc800078e0a05 */
        /* <DEDUP_REMOVED lines=8> */
[----:B------:R-:W2:Y:S01]  /*dd60*/  @!P6 LDC.64 R12, c[0x0][0x2b0] ;  /* 0x0000ac00ff0ceb82 */ /* 0x000ea20000000a00 */
[----:B------:R-:W-:-:S03]  /*dd70*/  @!P6 IMAD R17, R17, UR12, RZ ;  /* 0x0000000c1111ec24 */ /* 0x000fc6000f8e02ff */
[----:B------:R-:W-:Y:S02]  /*dd80*/  @!P5 IMAD R21, R21, UR12, RZ ;  /* 0x0000000c1515dc24 */ /* 0x000fe4000f8e02ff */
[----:B------:R-:W-:Y:S01]  /*dd90*/  @!P6 IADD3 R18, P0, R17, UR13, RZ ;  /* 0x0000000d1112ec10 */ /* 0x000fe2000ff1e0ff */
[----:B------:R-:W-:Y:S01]  /*dda0*/  @!P4 IMAD R20, R20, UR12, RZ ;  /* 0x0000000c1414cc24 */ /* 0x000fe2000f8e02ff */
[----:B------:R-:W4:Y:S01]  /*ddb0*/  @!P5 LDC.64 R10, c[0x0][0x2b0] ;  /* 0x0000ac00ff0adb82 */ /* 0x000f220000000a00 */
[----:B------:R-:W-:Y:S01]  /*ddc0*/  @!P3 IMAD R19, R19, UR12, RZ ;  /* 0x0000000c1313bc24 */ /* 0x000fe2000f8e02ff */
[----:B------:R-:W-:-:S06]  /*ddd0*/  @!P6 LEA.HI.X.SX32 R17, R17, UR14, 0x1, P0 ;  /* 0x0000000e1111ec11 */ /* 0x000fcc00080f0eff */
[----:B------:R-:W5:Y:S08]  /*dde0*/  @!P4 LDC.64 R8, c[0x0][0x2b0] ;  /* 0x0000ac00ff08cb82 */ /* 0x000f700000000a00 */
[----:B------:R-:W1:Y:S01]  /*ddf0*/  @!P3 LDC.64 R4, c[0x0][0x2b0] ;  /* 0x0000ac00ff04bb82 */ /* 0x000e620000000a00 */
[----:B--2---:R-:W-:Y:S02]  /*de00*/  @!P6 LEA R22, P1, R18, R12, 0x2 ;  /* 0x0000000c1216e211 */ /* 0x004fe400078210ff */
[----:B------:R-:W-:-:S02]  /*de10*/  @!P5 IADD3 R12, P0, R21, UR13, RZ ;  /* 0x0000000d150cdc10 */ /* 0x000fc4000ff1e0ff */
[----:B------:R-:W-:Y:S02]  /*de20*/  @!P6 LEA.HI.X R23, R18, R13, R17, 0x2, P1 ;  /* 0x0000000d1217e211 */ /* 0x000fe400008f1411 */
[----:B------:R-:W-:Y:S02]  /*de30*/  @!P5 LEA.HI.X.SX32 R21, R21, UR14, 0x1, P0 ;  /* 0x0000000e1515dc11 */ /* 0x000fe400080f0eff */
[----:B----4-:R-:W-:Y:S01]  /*de40*/  @!P5 LEA R24, P2, R12, R10, 0x2 ;  /* 0x0000000a0c18d211 */ /* 0x010fe200078410ff */
[----:B------:R2:W-:Y:S01]  /*de50*/  @!P6 STG.E desc[UR30][R22.64], R0 ;  /* 0x000000001600e986 */ /* 0x0005e2000c10191e */
[C---:B------:R-:W-:Y:S02]  /*de60*/  @!P4 IADD3 R10, P1, R20.reuse, UR13, RZ ;  /* 0x0000000d140acc10 */ /* 0x040fe4000ff3e0ff */
[----:B------:R-:W-:Y:S02]  /*de70*/  @!P3 IADD3 R13, P0, R19, UR13, RZ ;  /* 0x0000000d130dbc10 */ /* 0x000fe4000ff1e0ff */
[----:B------:R-:W-:-:S02]  /*de80*/  @!P4 LEA.HI.X.SX32 R20, R20, UR14, 0x1, P1 ;  /* 0x0000000e1414cc11 */ /* 0x000fc400088f0eff */
[----:B------:R-:W-:Y:S02]  /*de90*/  @!P3 LEA.HI.X.SX32 R19, R19, UR14, 0x1, P0 ;  /* 0x0000000e1313bc11 */ /* 0x000fe400080f0eff */
[----:B-----5:R-:W-:Y:S02]  /*dea0*/  @!P4 LEA R8, P1, R10, R8, 0x2 ;  /* 0x000000080a08c211 */ /* 0x020fe400078210ff */
[----:B------:R-:W-:Y:S02]  /*deb0*/  @!P5 LEA.HI.X R25, R12, R11, R21, 0x2, P2 ;  /* 0x0000000b0c19d211 */ /* 0x000fe400010f1415 */
[----:B------:R-:W-:Y:S02]  /*dec0*/  @!P4 LEA.HI.X R9, R10, R9, R20, 0x2, P1 ;  /* 0x000000090a09c211 */ /* 0x000fe400008f1414 */
[C---:B-1----:R-:W-:Y:S01]  /*ded0*/  @!P3 LEA R4, P0, R13.reuse, R4, 0x2 ;  /* 0x000000040d04b211 */ /* 0x042fe200078010ff */
[----:B------:R2:W-:Y:S03]  /*dee0*/  @!P5 STG.E desc[UR30][R24.64], R16 ;  /* 0x000000101800d986 */ /* 0x0005e6000c10191e */
[----:B------:R-:W-:Y:S01]  /*def0*/  @!P3 LEA.HI.X R5, R13, R5, R19, 0x2, P0 ;  /* 0x000000050d05b211 */ /* 0x000fe200000f1413 */
[----:B------:R2:W-:Y:S04]  /*df00*/  @!P4 STG.E desc[UR30][R8.64], R14 ;  /* 0x0000000e0800c986 */ /* 0x0005e8000c10191e */
[----:B------:R2:W-:Y:S04]  /*df10*/  @!P3 STG.E desc[UR30][R4.64], R15 ;  /* 0x0000000f0400b986 */ /* 0x0005e8000c10191e */
.L_x_738:
[----:B------:R-:W-:Y:S05]  /*df20*/  BSYNC B0 ;  /* 0x0000000000007941 */ /* 0x000fea0003800000 */
.L_x_737:
[----:B------:R-:W-:Y:S01]  /*df30*/  USHF.R.S32.HI UR4, URZ, 0x1f, UR11 ;  /* 0x0000001f3f047899 */ /* 0x000fe2000801140b */
[--C-:B--2---:R-:W-:Y:S01]  /*df40*/  SHF.R.S32.HI R5, RZ, 0x1f, R192.reuse ;  /* 0x0000001fff057819 */ /* 0x104fe200000114c0 */
[----:B------:R-:W-:Y:S01]  /*df50*/  IMAD.MOV.U32 R4, RZ, RZ, R192 ;  /* 0x000000ffff047224 */ /* 0x000fe200078e00c0 */
[----:B------:R-:W-:Y:S01]  /*df60*/  ULDC.64 UR6, c[0x0][0x298] ;  /* 0x0000a60000067ab9 */ /* 0x000fe20000000a00 */
[----:B------:R-:W2:Y:S02]  /*df70*/  LDS.128 R8, [R187] ;  /* 0x00000000bb087984 */ /* 0x000ea40000000c00 */
[C---:B---3--:R-:W-:Y:S01]  /*df80*/  IMAD R0, R6.reuse, UR4, RZ ;  /* 0x0000000406007c24 */ /* 0x048fe2000f8e02ff */
[----:B------:R-:W-:Y:S01]  /*df90*/  USHF.R.S32.HI UR4, URZ, 0x1f, UR8 ;  /* 0x0000001f3f047899 */ /* 0x000fe20008011408 */
[----:B------:R-:W-:Y:S01]  /*dfa0*/  IMAD.WIDE.U32 R4, R6, UR11, R4 ;  /* 0x0000000b06047c25 */ /* 0x000fe2000f8e0004 */
[----:B------:R-:W-:Y:S03]  /*dfb0*/  LDS.128 R28, [R187+0x1000] ;  /* 0x00100000bb1c7984 */ /* 0x000fe60000000c00 */
[----:B------:R-:W-:Y:S01]  /*dfc0*/  IMAD R7, R7, UR11, R0 ;  /* 0x0000000b07077c24 */ /* 0x000fe2000f8e0200 */
[----:B------:R-:W-:Y:S01]  /*dfd0*/  LDS.128 R24, [R187+0x1800] ;  /* 0x00180000bb187984 */ /* 0x000fe20000000c00 */
[----:B-1----:R-:W-:Y:S01]  /*dfe0*/  IMAD R0, R2, UR4, RZ ;  /* 0x0000000402007c24 */ /* 0x002fe2000f8e02ff */
[----:B------:R-:W-:Y:S01]  /*dff0*/  ULDC.64 UR4, c[0x0][0x280] ;  /* 0x0000a00000047ab9 */ /* 0x000fe20000000a00 */
[----:B------:R-:W-:Y:S01]  /*e000*/  IMAD.IADD R5, R5, 0x1, R7 ;  /* 0x0000000105057824 */ /* 0x000fe200078e0207 */
[----:B------:R-:W-:Y:S01]  /*e010*/  LDS.128 R20, [R187+0x2000] ;  /* 0x00200000bb147984 */ /* 0x000fe20000000c00 */
[----:B------:R-:W-:-:S02]  /*e020*/  IMAD R3, R3, UR8, R0 ;  /* 0x0000000803037c24 */ /* 0x000fc4000f8e0200 */
[----:B------:R-:W-:Y:S01]  /*e030*/  IMAD.WIDE.U32 R4, R2, UR8, R4 ;  /* 0x0000000802047c25 */ /* 0x000fe2000f8e0004 */
[----:B------:R-:W-:Y:S03]  /*e040*/  LDS.128 R16, [R187+0x2800] ;  /* 0x00280000bb107984 */ /* 0x000fe60000000c00 */
[----:B------:R-:W-:Y:S01]  /*e050*/  IMAD R0, R197, UR6, RZ ;  /* 0x00000006c5007c24 */ /* 0x000fe2000f8e02ff */
[----:B------:R-:W-:Y:S01]  /*e060*/  LDS.128 R12, [R187+0x3000] ;  /* 0x00300000bb0c7984 */ /* 0x000fe20000000c00 */
[----:B------:R-:W-:Y:S02]  /*e070*/  IMAD.IADD R3, R5, 0x1, R3 ;  /* 0x0000000105037824 */ /* 0x000fe400078e0203 */
[----:B------:R-:W-:Y:S01]  /*e080*/  IMAD.MOV.U32 R2, RZ, RZ, R4 ;  /* 0x000000ffff027224 */ /* 0x000fe200078e0004 */
[----:B------:R-:W-:Y:S01]  /*e090*/  LDS.128 R32, [R187+0x3800] ;  /* 0x00380000bb207984 */ /* 0x000fe20000000c00 */
[----:B------:R-:W-:-:S02]  /*e0a0*/  IMAD R0, R196, UR7, R0 ;  /* 0x00000007c4007c24 */ /* 0x000fc4000f8e0200 */
[----:B------:R-:W-:Y:S01]  /*e0b0*/  IMAD.WIDE.U32 R196, R196, UR6, R2 ;  /* 0x00000006c4c47c25 */ /* 0x000fe2000f8e0002 */
[----:B------:R-:W1:Y:S03]  /*e0c0*/  LDS.128 R4, [R187+0x800] ;  /* 0x00080000bb047984 */ /* 0x000e660000000c00 */
[----:B------:R-:W-:Y:S01]  /*e0d0*/  IMAD.IADD R0, R197, 0x1, R0 ;  /* 0x00000001c5007824 */ /* 0x000fe200078e0200 */
[C---:B------:R-:W-:Y:S01]  /*e0e0*/  LEA R2, P0, R196.reuse, UR4, 0x1 ;  /* 0x00000004c4027c11 */ /* 0x040fe2000f8008ff */
[----:B------:R-:W-:Y:S02]  /*e0f0*/  USHF.L.U32 UR4, UR6, 0x5, URZ ;  /* 0x0000000506047899 */ /* 0x000fe4000800063f */
[----:B------:R-:W-:Y:S01]  /*e100*/  USHF.L.U64.HI UR6, UR6, 0x5, UR7 ;  /* 0x0000000506067899 */ /* 0x000fe20008010207 */
[----:B------:R-:W-:-:S03]  /*e110*/  LEA.HI.X R3, R196, UR5, R0, 0x1, P0 ;  /* 0x00000005c4037c11 */ /* 0x000fc600080f0c00 */
[----:B------:R-:W-:Y:S02]  /*e120*/  IADD3 R44, P0, R2, UR4, RZ ;  /* 0x00000004022c7c10 */ /* 0x000fe4000ff1e0ff */
[----:B--2---:R2:W-:Y:S02]  /*e130*/  STG.E.128 desc[UR30][R2.64], R8 ;  /* 0x0000000802007986 */ /* 0x0045e4000c101d1e */
[----:B------:R-:W-:Y:S02]  /*e140*/  IADD3.X R45, R3, UR6, RZ, P0, !PT ;  /* 0x00000006032d7c10 */ /* 0x000fe400087fe4ff */
[----:B------:R-:W-:-:S04]  /*e150*/  IADD3 R42, P0, R44, UR4, RZ ;  /* 0x000000042c2a7c10 */ /* 0x000fc8000ff1e0ff */
[----:B------:R-:W-:Y:S02]  /*e160*/  IADD3.X R43, R45, UR6, RZ, P0, !PT ;  /* 0x000000062d2b7c10 */ /* 0x000fe400087fe4ff */
[----:B------:R-:W-:-:S04]  /*e170*/  IADD3 R40, P0, R42, UR4, RZ ;  /* 0x000000042a287c10 */ /* 0x000fc8000ff1e0ff */
[----:B------:R-:W-:Y:S02]  /*e180*/  IADD3.X R41, R43, UR6, RZ, P0, !PT ;  /* 0x000000062b297c10 */ /* 0x000fe400087fe4ff */
[----:B------:R-:W-:-:S04]  /*e190*/  IADD3 R38, P0, R40, UR4, RZ ;  /* 0x0000000428267c10 */ /* 0x000fc8000ff1e0ff */
[----:B------:R-:W-:Y:S02]  /*e1a0*/  IADD3.X R39, R41, UR6, RZ, P0, !PT ;  /* 0x0000000629277c10 */ /* 0x000fe400087fe4ff */
[----:B------:R-:W-:-:S04]  /*e1b0*/  IADD3 R36, P0, R38, UR4, RZ ;  /* 0x0000000426247c10 */ /* 0x000fc8000ff1e0ff */
[----:B------:R-:W-:Y:S01]  /*e1c0*/  IADD3.X R37, R39, UR6, RZ, P0, !PT ;  /* 0x0000000627257c10 */ /* 0x000fe200087fe4ff */
[----:B-1----:R1:W-:Y:S04]  /*e1d0*/  STG.E.128 desc[UR30][R44.64], R4 ;  /* 0x000000042c007986 */ /* 0x0023e8000c101d1e */
[----:B------:R-:W-:Y:S01]  /*e1e0*/  STG.E.128 desc[UR30][R42.64], R28 ;  /* 0x0000001c2a007986 */ /* 0x000fe2000c101d1e */
[----:B--2---:R-:W-:-:S03]  /*e1f0*/  IADD3 R2, P0, R36, UR4, RZ ;  /* 0x0000000424027c10 */ /* 0x004fc6000ff1e0ff */
[----:B------:R-:W-:Y:S01]  /*e200*/  STG.E.128 desc[UR30][R40.64], R24 ;  /* 0x0000001828007986 */ /* 0x000fe2000c101d1e */
[----:B------:R-:W-:-:S03]  /*e210*/  IADD3.X R3, R37, UR6, RZ, P0, !PT ;  /* 0x0000000625037c10 */ /* 0x000fc600087fe4ff */
[----:B------:R-:W-:Y:S04]  /*e220*/  STG.E.128 desc[UR30][R38.64], R20 ;  /* 0x0000001426007986 */ /* 0x000fe8000c101d1e */
[----:B------:R-:W-:Y:S04]  /*e230*/  STG.E.128 desc[UR30][R36.64], R16 ;  /* 0x0000001024007986 */ /* 0x000fe8000c101d1e */
[----:B------:R-:W-:Y:S01]  /*e240*/  STG.E.128 desc[UR30][R2.64], R12 ;  /* 0x0000000c02007986 */ /* 0x000fe2000c101d1e */
[----:B-1----:R-:W-:-:S04]  /*e250*/  IADD3 R4, P0, R2, UR4, RZ ;  /* 0x0000000402047c10 */ /* 0x002fc8000ff1e0ff */
[----:B------:R-:W-:-:S05]  /*e260*/  IADD3.X R5, R3, UR6, RZ, P0, !PT ;  /* 0x0000000603057c10 */ /* 0x000fca00087fe4ff */
[----:B------:R-:W-:Y:S01]  /*e270*/  STG.E.128 desc[UR30][R4.64], R32 ;  /* 0x0000002004007986 */ /* 0x000fe2000c101d1e */
[----:B------:R-:W-:Y:S05]  /*e280*/  EXIT ;  /* 0x000000000000794d */ /* 0x000fea0003800000 */
.L_x_728:
[----:B------:R-:W-:Y:S01]  /*e290*/  LEA.HI R2, R4, R119, RZ, 0x3 ;  /* 0x0000007704027211 */ /* 0x000fe200078f18ff */
[----:B------:R-:W-:Y:S01]  /*e2a0*/  ULDC.U8 UR8, c[0x0][0x3d9] ;  /* 0x0000f64000087ab9 */ /* 0x000fe20000000000 */
[----:B------:R-:W-:Y:S01]  /*e2b0*/  SHF.R.S32.HI R3, RZ, 0x1f, R15 ;  /* 0x0000001fff037819 */ /* 0x000fe2000001140f */
[----:B------:R-:W-:Y:S01]  /*e2c0*/  UISETP.NE.AND UP1, UPT, UR8, URZ, UPT ;  /* 0x0000003f0800728c */ /* 0x000fe2000bf25270 */
[----:B------:R-:W-:Y:S01]  /*e2d0*/  LOP3.LUT R4, R2, 0x1ffffff8, RZ, 0xc0, !PT ;  /* 0x1ffffff802047812 */ /* 0x000fe200078ec0ff */
[----:B------:R-:W-:Y:S01]  /*e2e0*/  ULDC.64 UR4, c[0x0][0x290] ;  /* 0x0000a40000047ab9 */ /* 0x000fe20000000a00 */
[----:B------:R-:W-:Y:S01]  /*e2f0*/  ULDC.U8 UR10, c[0x0][0x3d8] ;  /* 0x0000f600000a7ab9 */ /* 0x000fe20000000000 */
[----:B------:R-:W-:Y:S01]  /*e300*/  IMAD R3, R3, UR4, RZ ;  /* 0x0000000403037c24 */ /* 0x000fe2000f8e02ff */
[----:B------:R-:W-:Y:S01]  /*e310*/  SHF.R.S32.HI R2, RZ, 0x3, R2 ;  /* 0x00000003ff027819 */ /* 0x000fe20000011402 */
[----:B------:R-:W-:Y:S01]  /*e320*/  IMAD.IADD R4, R119, 0x1, -R4 ;  /* 0x0000000177047824 */ /* 0x000fe200078e0a04 */
[----:B------:R-:W-:Y:S01]  /*e330*/  SHF.R.S32.HI R0, RZ, 0x1f, R9 ;  /* 0x0000001fff007819 */ /* 0x000fe20000011409 */
[C---:B------:R-:W-:Y:S01]  /*e340*/  IMAD R3, R15.reuse, UR5, R3 ;  /* 0x000000050f037c24 */ /* 0x040fe2000f8e0203 */
[----:B------:R-:W-:Y:S01]  /*e350*/  ISETP.NE.AND P1, PT, RZ, UR10, PT ;  /* 0x0000000aff007c0c */ /* 0x000fe2000bf25270 */
[----:B------:R-:W-:Y:S01]  /*e360*/  IMAD.SHL.U32 R4, R4, 0x8, RZ ;  /* 0x0000000804047824 */ /* 0x000fe200078e00ff */
[----:B------:R-:W-:Y:S01]  /*e370*/  @!UP1 UISETP.NE.AND UP0, UPT, UR10, URZ, UPT ;  /* 0x0000003f0a00928c */ /* 0x000fe2000bf05270 */
[----:B------:R-:W-:Y:S01]  /*e380*/  BSSY B0, `(.L_x_739) ;  /* 0x0000052000007945 */ /* 0x000fe20003800000 */
[----:B------:R-:W-:Y:S01]  /*e390*/  @UP1 ULDC UR9, c[0x0][0x2c0] ;  /* 0x0000b00000091ab9 */ /* 0x000fe20000000800 */
[----:B------:R-:W-:Y:S01]  /*e3a0*/  @!UP1 ULDC UR7, c[0x0][0x2e4] ;  /* 0x0000b90000079ab9 */ /* 0x000fe20000000800 */
[--C-:B------:R-:W-:Y:S01]  /*e3b0*/  SHF.R.S32.HI R5, RZ, 0x1f, R4.reuse ;  /* 0x0000001fff057819 */ /* 0x100fe20000011404 */
[----:B------:R-:W-:Y:S01]  /*e3c0*/  @UP1 UIMAD UR9, UR23, UR9, URZ ;  /* 0x00000009170912a4 */ /* 0x000fe2000f8e023f */
[----:B------:R-:W-:Y:S01]  /*e3d0*/  ISETP.EQ.AND P1, PT, RZ, UR8, P1 ;  /* 0x00000008ff007c0c */ /* 0x000fe20008f22270 */
[----:B------:R-:W-:Y:S01]  /*e3e0*/  @!UP1 USEL UR9, UR23, UR7, !UP0 ;  /* 0x0000000717099287 */ /* 0x000fe2000c000000 */
[----:B------:R-:W-:Y:S01]  /*e3f0*/  IMAD.WIDE.U32 R4, R15, UR4, R4 ;  /* 0x000000040f047c25 */ /* 0x000fe2000f8e0004 */
[----:B------:R-:W-:-:S03]  /*e400*/  ULDC.64 UR4, c[0x0][0x2a0] ;  /* 0x0000a80000047ab9 */ /* 0x000fc60000000a00 */
[----:B------:R-:W-:Y:S01]  /*e410*/  IMAD.IADD R5, R3, 0x1, R5 ;  /* 0x0000000103057824 */ /* 0x000fe200078e0205 */
[----:B------:R-:W-:Y:S01]  /*e420*/  SHF.R.S32.HI R3, RZ, 0x1f, R2 ;  /* 0x0000001fff037819 */ /* 0x000fe20000011402 */
[----:B------:R-:W-:Y:S02]  /*e430*/  IMAD R0, R0, UR4, RZ ;  /* 0x0000000400007c24 */ /* 0x000fe4000f8e02ff */
[----:B------:R-:W-:Y:S01]  /*e440*/  IMAD.WIDE.U32 R6, R9, UR4, R4 ;  /* 0x0000000409067c25 */ /* 0x000fe2000f8e0004 */
[----:B------:R-:W-:Y:S01]  /*e450*/  @UP1 UMOV UR4, 0x1 ;  /* 0x0000000100041882 */ /* 0x000fe20000000000 */
[----:B------:R-:W-:Y:S02]  /*e460*/  @!UP1 UIMAD UR4, UR9, UR6, URZ ;  /* 0x00000006090492a4 */ /* 0x000fe4000f8e023f */
[----:B------:R-:W-:Y:S01]  /*e470*/  IMAD.WIDE R10, R122, 0x80, R2 ;  /* 0x000000807a0a7825 */ /* 0x000fe200078e0202 */
[----:B------:R-:W-:-:S03]  /*e480*/  ULDC.64 UR6, c[0x0][0x298] ;  /* 0x0000a60000067ab9 */ /* 0x000fc60000000a00 */
[----:B------:R-:W-:Y:S02]  /*e490*/  IMAD R0, R9, UR5, R0 ;  /* 0x0000000509007c24 */ /* 0x000fe4000f8e0200 */
[----:B------:R-:W-:Y:S02]  /*e4a0*/  IMAD R4, R11, UR6, RZ ;  /* 0x000000060b047c24 */ /* 0x000fe4000f8e02ff */
[----:B------:R-:W-:Y:S02]  /*e4b0*/  IMAD.IADD R7, R0, 0x1, R7 ;  /* 0x0000000100077824 */ /* 0x000fe400078e0207 */
[----:B------:R-:W-:Y:S01]  /*e4c0*/  IMAD R0, R15, UR4, RZ ;  /* 0x000000040f007c24 */ /* 0x000fe2000f8e02ff */
[----:B------:R-:W-:Y:S01]  /*e4d0*/  ULDC.64 UR4, c[0x0][0x280] ;  /* 0x0000a00000047ab9 */ /* 0x000fe20000000a00 */
[C---:B------:R-:W-:Y:S01]  /*e4e0*/  IMAD R4, R10.reuse, UR7, R4 ;  /* 0x000000070a047c24 */ /* 0x040fe2000f8e0204 */
[----:B------:R-:W-:Y:S01]  /*e4f0*/  USHF.L.U64.HI UR7, UR6, 0x5, UR7 ;  /* 0x0000000506077899 */ /* 0x000fe20008010207 */
[----:B------:R-:W-:Y:S01]  /*e500*/  IMAD.WIDE.U32 R10, R10, UR6, R6 ;  /* 0x000000060a0a7c25 */ /* 0x000fe2000f8e0006 */
[----:B------:R-:W-:-:S03]  /*e510*/  SEL R0, R0, RZ, !P1 ;  /* 0x000000ff00007207 */ /* 0x000fc60004800000 */
[----:B------:R-:W-:Y:S01]  /*e520*/  IMAD.IADD R4, R4, 0x1, R11 ;  /* 0x0000000104047824 */ /* 0x000fe200078e020b */
[C---:B------:R-:W-:Y:S01]  /*e530*/  LEA R6, P0, R10.reuse, UR4, 0x1 ;  /* 0x000000040a067c11 */ /* 0x040fe2000f8008ff */
[----:B------:R-:W-:Y:S01]  /*e540*/  USHF.L.U32 UR4, UR6, 0x5, URZ ;  /* 0x0000000506047899 */ /* 0x000fe2000800063f */
[----:B------:R-:W-:Y:S02]  /*e550*/  IMAD R9, R9, UR9, R0 ;  /* 0x0000000909097c24 */ /* 0x000fe4000f8e0200 */
[----:B------:R-:W-:Y:S01]  /*e560*/  IMAD R0, R15, UR23, RZ ;  /* 0x000000170f007c24 */ /* 0x000fe2000f8e02ff */
[----:B------:R-:W-:Y:S01]  /*e570*/  LEA.HI.X R7, R10, UR5, R4, 0x1, P0 ;  /* 0x000000050a077c11 */ /* 0x000fe200080f0c04 */
[----:B------:R-:W-:Y:S01]  /*e580*/  @UP1 ULDC UR6, c[0x0][0x2c0] ;  /* 0x0000b00000061ab9 */ /* 0x000fe20000000800 */
[----:B------:R-:W-:Y:S01]  /*e590*/  IADD3 R10, P0, R6, UR4, RZ ;  /* 0x00000004060a7c10 */ /* 0x000fe2000ff1e0ff */
[----:B------:R-:W-:Y:S01]  /*e5a0*/  @!UP1 UMOV UR6, 0x1 ;  /* 0x0000000100069882 */ /* 0x000fe20000000000 */
[----:B------:R-:W-:Y:S01]  /*e5b0*/  SHF.R.S32.HI R4, RZ, 0x1f, R0 ;  /* 0x0000001fff047819 */ /* 0x000fe20000011400 */
[----:B------:R-:W-:Y:S01]  /*e5c0*/  IMAD R5, R124, UR6, RZ ;  /* 0x000000067c057c24 */ /* 0x000fe2000f8e02ff */
[----:B------:R-:W-:Y:S01]  /*e5d0*/  SEL R0, R0, RZ, P1 ;  /* 0x000000ff00007207 */ /* 0x000fe20000800000 */
[----:B------:R-:W-:Y:S01]  /*e5e0*/  STG.E.128 desc[UR30][R6.64], RZ ;  /* 0x000000ff06007986 */ /* 0x000fe2000c101d1e */
[----:B------:R-:W-:-:S02]  /*e5f0*/  IADD3.X R11, R7, UR7, RZ, P0, !PT ;  /* 0x00000007070b7c10 */ /* 0x000fc400087fe4ff */
[----:B------:R-:W-:Y:S02]  /*e600*/  IADD3 R8, P0, R10, UR4, RZ ;  /* 0x000000040a087c10 */ /* 0x000fe4000ff1e0ff */
[--C-:B------:R-:W-:Y:S01]  /*e610*/  IADD3 R0, P3, P2, R5, R0, R9.reuse ;  /* 0x0000000005007210 */ /* 0x100fe20007a7e009 */
[----:B------:R1:W-:Y:S01]  /*e620*/  STG.E.128 desc[UR30][R10.64], RZ ;  /* 0x000000ff0a007986 */ /* 0x0003e2000c101d1e */
[----:B------:R-:W-:Y:S02]  /*e630*/  SHF.R.S32.HI R12, RZ, 0x1f, R9 ;  /* 0x0000001fff0c7819 */ /* 0x000fe40000011409 */
[----:B------:R-:W-:Y:S02]  /*e640*/  IADD3.X R9, R11, UR7, RZ, P0, !PT ;  /* 0x000000070b097c10 */ /* 0x000fe400087fe4ff */
[----:B------:R-:W-:Y:S02]  /*e650*/  SEL R4, R4, RZ, P1 ;  /* 0x000000ff04047207 */ /* 0x000fe40000800000 */
[----:B------:R-:W-:Y:S01]  /*e660*/  SHF.R.S32.HI R5, RZ, 0x1f, R5 ;  /* 0x0000001fff057819 */ /* 0x000fe20000011405 */
[----:B------:R2:W-:Y:S01]  /*e670*/  STG.E.128 desc[UR30][R8.64], RZ ;  /* 0x000000ff08007986 */ /* 0x0005e2000c101d1e */
[----:B------:R-:W-:-:S02]  /*e680*/  IADD3 R14, P0, R8, UR4, RZ ;  /* 0x00000004080e7c10 */ /* 0x000fc4000ff1e0ff */
[----:B------:R-:W-:Y:S02]  /*e690*/  IADD3.X R4, R5, R4, R12, P3, P2 ;  /* 0x0000000405047210 */ /* 0x000fe40001fe440c */
[----:B------:R-:W-:Y:S02]  /*e6a0*/  IADD3.X R15, R9, UR7, RZ, P0, !PT ;  /* 0x00000007090f7c10 */ /* 0x000fe400087fe4ff */
[----:B------:R-:W-:Y:S02]  /*e6b0*/  IADD3 R12, P0, R14, UR4, RZ ;  /* 0x000000040e0c7c10 */ /* 0x000fe4000ff1e0ff */
[----:B------:R-:W-:Y:S01]  /*e6c0*/  LOP3.LUT P1, RZ, R119, 0x7, RZ, 0xc0, !PT ;  /* 0x0000000777ff7812 */ /* 0x000fe2000782c0ff */
[----:B------:R3:W-:Y:S01]  /*e6d0*/  STG.E.128 desc[UR30][R14.64], RZ ;  /* 0x000000ff0e007986 */ /* 0x0007e2000c101d1e */
[----:B------:R-:W-:Y:S02]  /*e6e0*/  IADD3.X R13, R15, UR7, RZ, P0, !PT ;  /* 0x000000070f0d7c10 */ /* 0x000fe400087fe4ff */
[----:B------:R-:W-:-:S02]  /*e6f0*/  IADD3 R16, P0, R12, UR4, RZ ;  /* 0x000000040c107c10 */ /* 0x000fc4000ff1e0ff */
[----:B------:R-:W-:Y:S01]  /*e700*/  IADD3 R124, -R124, UR23, RZ ;  /* 0x000000177c7c7c10 */ /* 0x000fe2000fffe1ff */
[----:B------:R4:W-:Y:S01]  /*e710*/  STG.E.128 desc[UR30][R12.64], RZ ;  /* 0x000000ff0c007986 */ /* 0x0009e2000c101d1e */
[----:B------:R-:W-:Y:S01]  /*e720*/  IADD3.X R17, R13, UR7, RZ, P0, !PT ;  /* 0x000000070d117c10 */ /* 0x000fe200087fe4ff */
[----:B-1----:R-:W-:Y:S01]  /*e730*/  VIADD R11, R2, 0x20 ;  /* 0x00000020020b7836 */ /* 0x002fe20000000000 */
[----:B------:R-:W-:Y:S01]  /*e740*/  IADD3 R6, P0, R16, UR4, RZ ;  /* 0x0000000410067c10 */ /* 0x000fe2000ff1e0ff */
[C---:B------:R-:W-:Y:S01]  /*e750*/  VIADD R10, R2.reuse, 0x30 ;  /* 0x00000030020a7836 */ /* 0x040fe20000000000 */
[C---:B------:R-:W-:Y:S01]  /*e760*/  ISETP.GE.OR P2, PT, R2.reuse, R124, P1 ;  /* 0x0000007c0200720c */ /* 0x040fe20000f46670 */
[----:B------:R-:W-:Y:S01]  /*e770*/  STG.E.128 desc[UR30][R16.64], RZ ;  /* 0x000000ff10007986 */ /* 0x000fe2000c101d1e */
[----:B------:R-:W-:Y:S01]  /*e780*/  IADD3.X R7, R17, UR7, RZ, P0, !PT ;  /* 0x0000000711077c10 */ /* 0x000fe200087fe4ff */
[C---:B--2---:R-:W-:Y:S02]  /*e790*/  VIADD R9, R2.reuse, 0x40 ;  /* 0x0000004002097836 */ /* 0x044fe40000000000 */
[----:B------:R-:W-:-:S02]  /*e7a0*/  VIADD R8, R2, 0x50 ;  /* 0x0000005002087836 */ /* 0x000fc40000000000 */
[----:B------:R1:W-:Y:S01]  /*e7b0*/  STG.E.128 desc[UR30][R6.64], RZ ;  /* 0x000000ff06007986 */ /* 0x0003e2000c101d1e */
[----:B---3--:R-:W-:-:S04]  /*e7c0*/  IADD3 R14, P0, R6, UR4, RZ ;  /* 0x00000004060e7c10 */ /* 0x008fc8000ff1e0ff */
[----:B------:R-:W-:Y:S01]  /*e7d0*/  IADD3.X R15, R7, UR7, RZ, P0, !PT ;  /* 0x00000007070f7c10 */ /* 0x000fe200087fe4ff */
[----:B----4-:R-:W-:-:S04]  /*e7e0*/  VIADD R12, R2, 0x10 ;  /* 0x00000010020c7836 */ /* 0x010fc80000000000 */
[----:B------:R2:W-:Y:S01]  /*e7f0*/  STG.E.128 desc[UR30][R14.64], RZ ;  /* 0x000000ff0e007986 */ /* 0x0005e2000c101d1e */
[----:B-1----:R-:W-:Y:S01]  /*e800*/  VIADD R7, R2, 0x60 ;  /* 0x0000006002077836 */ /* 0x002fe20000000000 */
[----:B------:R-:W-:Y:S06]  /*e810*/  @P2 BRA `(.L_x_740) ;  /* 0x0000000000202947 */ /* 0x000fec0003800000 */
[----:B------:R-:W-:Y:S01]  /*e820*/  IMAD R5, R2, UR6, RZ ;  /* 0x0000000602057c24 */ /* 0x000fe2000f8e02ff */
[----:B------:R-:W-:-:S04]  /*e830*/  ULDC.64 UR4, c[0x0][0x2b0] ;  /* 0x0000ac0000047ab9 */ /* 0x000fc80000000a00 */
[----:B------:R-:W-:-:S04]  /*e840*/  IADD3 R6, P0, R5, R0, RZ ;  /* 0x0000000005067210 */ /* 0x000fc80007f1e0ff */
[----:B------:R-:W-:Y:S02]  /*e850*/  LEA.HI.X.SX32 R5, R5, R4, 0x1, P0 ;  /* 0x0000000405057211 */ /* 0x000fe400000f0eff */
[----:B--2---:R-:W-:-:S04]  /*e860*/  LEA R14, P0, R6, UR4, 0x2 ;  /* 0x00000004060e7c11 */ /* 0x004fc8000f8010ff */
[----:B------:R-:W-:Y:S01]  /*e870*/  LEA.HI.X R15, R6, UR5, R5, 0x2, P0 ;  /* 0x00000005060f7c11 */ /* 0x000fe200080f1405 */
[----:B------:R-:W-:-:S05]  /*e880*/  IMAD.MOV.U32 R5, RZ, RZ, 0x7f800000 ;  /* 0x7f800000ff057424 */ /* 0x000fca00078e00ff */
[----:B------:R1:W-:Y:S03]  /*e890*/  STG.E desc[UR30][R14.64], R5 ;  /* 0x000000050e007986 */ /* 0x0003e6000c10191e */
.L_x_740:
[----:B------:R-:W-:Y:S05]  /*e8a0*/  BSYNC B0 ;  /* 0x0000000000007941 */ /* 0x000fea0003800000 */
.L_x_739:
        /* <DEDUP_REMOVED lines=12> */
[----:B-1----:R-:W-:-:S04]  /*e970*/  IADD3 R5, P0, R3, R0, RZ ;  /* 0x0000000003057210 */ /* 0x002fc80007f1e0ff */
[----:B------:R-:W-:Y:S02]  /*e980*/  LEA.HI.X.SX32 R3, R3, R4, 0x1, P0 ;  /* 0x0000000403037211 */ /* 0x000fe400000f0eff */
[----:B------:R-:W-:-:S04]  /*e990*/  LEA R12, P0, R5, UR4, 0x2 ;  /* 0x00000004050c7c11 */ /* 0x000fc8000f8010ff */
[----:B------:R-:W-:Y:S01]  /*e9a0*/  LEA.HI.X R13, R5, UR5, R3, 0x2, P0 ;  /* 0x00000005050d7c11 */ /* 0x000fe200080f1403 */
[----:B------:R-:W-:-:S05]  /*e9b0*/  IMAD.MOV.U32 R3, RZ, RZ, 0x7f800000 ;  /* 0x7f800000ff037424 */ /* 0x000fca00078e00ff */
[----:B------:R3:W-:Y:S03]  /*e9c0*/  STG.E desc[UR30][R12.64], R3 ;  /* 0x000000030c007986 */ /* 0x0007e6000c10191e */
.L_x_742:
[----:B------:R-:W-:Y:S05]  /*e9d0*/  BSYNC B0 ;  /* 0x0000000000007941 */ /* 0x000fea0003800000 */
.L_x_741:
[----:B------:R-:W-:Y:S04]  /*e9e0*/  BSSY B0, `(.L_x_743) ;  /* 0x000000a000007945 */ /* 0x000fe80003800000 */
[----:B------:R-:W-:Y:S05]  /*e9f0*/  @P6 BRA `(.L_x_744) ;  /* 0x0000000000206947 */ /* 0x000fea0003800000 */
[----:B---3--:R-:W-:Y:S01]  /*ea00*/  IMAD R3, R11, UR6, RZ ;  /* 0x000000060b037c24 */ /* 0x008fe2000f8e02ff */
[----:B------:R-:W-:-:S04]  /*ea10*/  ULDC.64 UR4, c[0x0][0x2b0] ;  /* 0x0000ac0000047ab9 */ /* 0x000fc80000000a00 */
[----:B-1----:R-:W-:-:S04]  /*ea20*/  IADD3 R5, P0, R3, R0, RZ ;  /* 0x0000000003057210 */ /* 0x002fc80007f1e0ff */
[----:B------:R-:W-:Y:S02]  /*ea30*/  LEA.HI.X.SX32 R3, R3, R4, 0x1, P0 ;  /* 0x0000000403037211 */ /* 0x000fe400000f0eff */
[----:B------:R-:W-:-:S04]  /*ea40*/  LEA R12, P0, R5, UR4, 0x2 ;  /* 0x00000004050c7c11 */ /* 0x000fc8000f8010ff */
[----:B------:R-:W-:Y:S01]  /*ea50*/  LEA.HI.X R13, R5, UR5, R3, 0x2, P0 ;  /* 0x00000005050d7c11 */ /* 0x000fe200080f1403 */
[----:B------:R-:W-:-:S05]  /*ea60*/  IMAD.MOV.U32 R3, RZ, RZ, 0x7f800000 ;  /* 0x7f800000ff037424 */ /* 0x000fca00078e00ff */
[----:B------:R4:W-:Y:S03]  /*ea70*/  STG.E desc[UR30][R12.64], R3 ;  /* 0x000000030c007986 */ /* 0x0009e6000c10191e */
.L_x_744:
[----:B------:R-:W-:Y:S05]  /*ea80*/  BSYNC B0 ;  /* 0x0000000000007941 */ /* 0x000fea0003800000 */
.L_x_743:
[----:B------:R-:W-:Y:S04]  /*ea90*/  BSSY B0, `(.L_x_745) ;  /* 0x000000a000007945 */ /* 0x000fe80003800000 */
[----:B------:R-:W-:Y:S05]  /*eaa0*/  @P5 BRA `(.L_x_746) ;  /* 0x0000000000205947 */ /* 0x000fea0003800000 */
[----:B---34-:R-:W-:Y:S01]  /*eab0*/  IMAD R3, R10, UR6, RZ ;  /* 0x000000060a037c24 */ /* 0x018fe2000f8e02ff */
[----:B------:R-:W-:-:S04]  /*eac0*/  ULDC.64 UR4, c[0x0][0x2b0] ;  /* 0x0000ac0000047ab9 */ /* 0x000fc80000000a00 */
[----:B-1----:R-:W-:-:S04]  /*ead0*/  IADD3 R5, P0, R3, R0, RZ ;  /* 0x0000000003057210 */ /* 0x002fc80007f1e0ff */
[----:B------:R-:W-:Y:S02]  /*eae0*/  LEA.HI.X.SX32 R3, R3, R4, 0x1, P0 ;  /* 0x0000000403037211 */ /* 0x000fe400000f0eff */
[----:B------:R-:W-:-:S04]  /*eaf0*/  LEA R10, P0, R5, UR4, 0x2 ;  /* 0x00000004050a7c11 */ /* 0x000fc8000f8010ff */
[----:B------:R-:W-:Y:S01]  /*eb00*/  LEA.HI.X R11, R5, UR5, R3, 0x2, P0 ;  /* 0x00000005050b7c11 */ /* 0x000fe200080f1403 */
[----:B------:R-:W-:-:S05]  /*eb10*/  IMAD.MOV.U32 R3, RZ, RZ, 0x7f800000 ;  /* 0x7f800000ff037424 */ /* 0x000fca00078e00ff */
[----:B------:R1:W-:Y:S03]  /*eb20*/  STG.E desc[UR30][R10.64], R3 ;  /* 0x000000030a007986 */ /* 0x0003e6000c10191e */
.L_x_746:
[----:B------:R-:W-:Y:S05]  /*eb30*/  BSYNC B0 ;  /* 0x0000000000007941 */ /* 0x000fea0003800000 */
.L_x_745:
[----:B------:R-:W-:Y:S04]  /*eb40*/  BSSY B0, `(.L_x_747) ;  /* 0x000000a000007945 */ /* 0x000fe80003800000 */
[----:B------:R-:W-:Y:S05]  /*eb50*/  @P4 BRA `(.L_x_748) ;  /* 0x0000000000204947 */ /* 0x000fea0003800000 */
[----:B-1-34-:R-:W-:Y:S01]  /*eb60*/  IMAD R3, R9, UR6, RZ ;  /* 0x0000000609037c24 */ /* 0x01afe2000f8e02ff */
[----:B------:R-:W-:-:S04]  /*eb70*/  ULDC.64 UR4, c[0x0][0x2b0] ;  /* 0x0000ac0000047ab9 */ /* 0x000fc80000000a00 */
[----:B------:R-:W-:-:S04]  /*eb80*/  IADD3 R5, P0, R3, R0, RZ ;  /* 0x0000000003057210 */ /* 0x000fc80007f1e0ff */
[----:B------:R-:W-:Y:S02]  /*eb90*/  LEA.HI.X.SX32 R3, R3, R4, 0x1, P0 ;  /* 0x0000000403037211 */ /* 0x000fe400000f0eff */
[----:B------:R-:W-:-:S04]  /*eba0*/  LEA R10, P0, R5, UR4, 0x2 ;  /* 0x00000004050a7c11 */ /* 0x000fc8000f8010ff */
[----:B------:R-:W-:Y:S01]  /*ebb0*/  LEA.HI.X R11, R5, UR5, R3, 0x2, P0 ;  /* 0x00000005050b7c11 */ /* 0x000fe200080f1403 */
[----:B------:R-:W-:-:S05]  /*ebc0*/  IMAD.MOV.U32 R3, RZ, RZ, 0x7f800000 ;  /* 0x7f800000ff037424 */ /* 0x000fca00078e00ff */
[----:B------:R1:W-:Y:S03]  /*ebd0*/  STG.E desc[UR30][R10.64], R3 ;  /* 0x000000030a007986 */ /* 0x0003e6000c10191e */
.L_x_748:
[----:B------:R-:W-:Y:S05]  /*ebe0*/  BSYNC B0 ;  /* 0x0000000000007941 */ /* 0x000fea0003800000 */
.L_x_747:
        /* <DEDUP_REMOVED lines=10> */
.L_x_750:
[----:B------:R-:W-:Y:S05]  /*ec90*/  BSYNC B0 ;  /* 0x0000000000007941 */ /* 0x000fea0003800000 */
.L_x_749:
        /* <DEDUP_REMOVED lines=10> */
.L_x_752:
[----:B------:R-:W-:Y:S05]  /*ed40*/  BSYNC B0 ;  /* 0x0000000000007941 */ /* 0x000fea0003800000 */
.L_x_751:
[----:B------:R-:W-:Y:S05]  /*ed50*/  @P1 EXIT ;  /* 0x000000000000194d */ /* 0x000fea0003800000 */
[----:B------:R-:W-:Y:S01]  /*ed60*/  IMAD R2, R2, UR6, RZ ;  /* 0x0000000602027c24 */ /* 0x000fe2000f8e02ff */
[----:B------:R-:W-:-:S04]  /*ed70*/  ULDC.64 UR4, c[0x0][0x2b0] ;  /* 0x0000ac0000047ab9 */ /* 0x000fc80000000a00 */
[----:B------:R-:W-:-:S04]  /*ed80*/  IADD3 R0, P0, R2, R0, RZ ;  /* 0x0000000002007210 */ /* 0x000fc80007f1e0ff */
[----:B------:R-:W-:Y:S02]  /*ed90*/  LEA.HI.X.SX32 R2, R2, R4, 0x1, P0 ;  /* 0x0000000402027211 */ /* 0x000fe400000f0eff */
[----:B------:R-:W-:-:S04]  /*eda0*/  LEA R4, P0, R0, UR4, 0x2 ;  /* 0x0000000400047c11 */ /* 0x000fc8000f8010ff */
[----:B-1----:R-:W-:Y:S01]  /*edb0*/  LEA.HI.X R5, R0, UR5, R2, 0x2, P0 ;  /* 0x0000000500057c11 */ /* 0x002fe200080f1402 */
[----:B------:R-:W-:-:S05]  /*edc0*/  IMAD.MOV.U32 R0, RZ, RZ, 0x7f800000 ;  /* 0x7f800000ff007424 */ /* 0x000fca00078e00ff */
[----:B------:R-:W-:Y:S01]  /*edd0*/  STG.E desc[UR30][R4.64], R0 ;  /* 0x0000000004007986 */ /* 0x000fe2000c10191e */
[----:B------:R-:W-:Y:S05]  /*ede0*/  EXIT ;  /* 0x000000000000794d */ /* 0x000fea0003800000 */
.L_x_753:
        /* <DEDUP_REMOVED lines=9> */
.L_x_1424:


//--------------------- .text._ZN5flash16flash_fwd_kernelI23Flash_fwd_kernel_traitsILi64ELi128ELi64ELi4ELb0ELb0EN7cutlass10bfloat16_tE19Flash_kernel_traitsILi64ELi128ELi64ELi4ES3_EELb0ELb1ELb0ELb0ELb1ELb1ELb1ELb0EEEvNS_16Flash_fwd_paramsE --------------------------
	.section	.text._ZN5flash16flash_fwd_kernelI23Flash_fwd_kernel_traitsILi64ELi128ELi64ELi4ELb0ELb0EN7cutlass10bfloat16_tE19Flash_kernel_traitsILi64ELi128ELi64ELi4ES3_EELb0ELb1ELb0ELb0ELb1ELb1ELb1ELb0EEEvNS_16Flash_fwd_paramsE,"ax",@progbits
	.align	128
        .global         _ZN5flash16flash_fwd_kernelI23Flash_fwd_kernel_traitsILi64ELi128ELi64ELi4ELb0ELb0EN7cutlass10bfloat16_tE19Flash_kernel_traitsILi64ELi128ELi64ELi4ES3_EELb0ELb1ELb0ELb0ELb1ELb1ELb1ELb0EEEvNS_16Flash_fwd_paramsE
        .type           _ZN5flash16flash_fwd_kernelI23Flash_fwd_kernel_traitsILi64ELi128ELi64ELi4ELb0ELb0EN7cutlass10bfloat16_tE19Flash_kernel_traitsILi64ELi128ELi64ELi4ES3_EELb0ELb1ELb0ELb0ELb1ELb1ELb1ELb0EEEvNS_16Flash_fwd_paramsE,@function
        .size           _ZN5flash16flash_fwd_kernelI23Flash_fwd_kernel_traitsILi64ELi128ELi64ELi4ELb0ELb0EN7cutlass10bfloat16_tE19Flash_kernel_traitsILi64ELi128ELi64ELi4ES3_EELb0ELb1ELb0ELb0ELb1ELb1ELb1ELb0EEEvNS_16Flash_fwd_paramsE,(.L_x_1425 - _ZN5flash16flash_fwd_kernelI23Flash_fwd_kernel_traitsILi64ELi128ELi64ELi4ELb0ELb0EN7cutlass10bfloat16_tE19Flash_kernel_traitsILi64ELi128ELi64ELi4ES3_EELb0ELb1ELb0ELb0ELb1ELb1ELb1ELb0EEEvNS_16Flash_fwd_paramsE)
        .other          _ZN5flash16flash_fwd_kernelI23Flash_fwd_kernel_traitsILi64ELi128ELi64ELi4ELb0ELb0EN7cutlass10bfloat16_tE19Flash_kernel_traitsILi64ELi128ELi64ELi4ES3_EELb0ELb1ELb0ELb0ELb1ELb1ELb1ELb0EEEvNS_16Flash_fwd_paramsE,@"STO_CUDA_ENTRY STV_DEFAULT"
_ZN5flash16flash_fwd_kernelI23Flash_fwd_kernel_traitsILi64ELi128ELi64ELi4ELb0ELb0EN7cutlass10bfloat16_tE19Flash_kernel_traitsILi64ELi128ELi64ELi4ES3_EELb0ELb1ELb0ELb0ELb1ELb1ELb1ELb0EEEvNS_16Flash_fwd_paramsE:
.text._ZN5flash16flash_fwd_kernelI23Flash_fwd_kernel_traitsILi64ELi128ELi64ELi4ELb0ELb0EN7cutlass10bfloat16_tE19Flash_kernel_traitsILi64ELi128ELi64ELi4ES3_EELb0ELb1ELb0ELb0ELb1ELb1ELb1ELb0EEEvNS_16Flash_fwd_paramsE:
[----:B------:R-:W-:Y:S08]  /*0000*/  LDC R1, c[0x0][0x28] ;  /* 0x00000a00ff017b82 */ /* 0x000ff00000000800 */
[----:B------:R-:W1:Y:S01]  /*0010*/  LDC.64 R4, c[0x0][0x300] ;  /* 0x0000c000ff047b82 */ /* 0x000e620000000a00 */
[----:B------:R-:W2:Y:S01]  /*0020*/  S2R R17, SR_CTAID.Y ;  /* 0x0000000000117919 */ /* 0x000ea20000002600 */
[----:B------:R-:W-:Y:S01]  /*0030*/  IMAD.MOV.U32 R13, RZ, RZ, RZ ;  /* 0x000000ffff0d7224 */ /* 0x000fe200078e00ff */
[----:B------:R-:W-:Y:S01]  /*0040*/  ULDC.64 UR20, c[0x0][0x208] ;  /* 0x0000820000147ab9 */ /* 0x000fe20000000a00 */
[----:B------:R-:W-:-:S04]  /*0050*/  ULDC UR17, c[0x0][0x2c4] ;  /* 0x0000b10000117ab9 */ /* 0x000fc80000000800 */
[----:B------:R-:W3:Y:S01]  /*0060*/  LDC.64 R2, c[0x0][0x308] ;  /* 0x0000c200ff027b82 */ /* 0x000ee20000000a00 */
[----:B-1----:R-:W-:-:S04]  /*0070*/  ISETP.NE.U32.AND P0, PT, R4, RZ, PT ;  /* 0x000000ff0400720c */ /* 0x002fc80003f05070 */
[----:B------:R-:W-:Y:S02]  /*0080*/  ISETP.NE.AND.EX P0, PT, R5, RZ, PT, P0 ;  /* 0x000000ff0500720c */ /* 0x000fe40003f05300 */
[----:B---3--:R-:W-:-:S04]  /*0090*/  ISETP.NE.U32.AND P2, PT, R2, RZ, PT ;  /* 0x000000ff0200720c */ /* 0x008fc80003f45070 */
[----:B------:R-:W-:-:S07]  /*00a0*/  ISETP.NE.AND.EX P2, PT, R3, RZ, PT, P2 ;  /* 0x000000ff0300720c */ /* 0x000fce0003f45320 */
[----:B------:R-:W2:Y:S08]  /*00b0*/  @P0 LDC.64 R4, c[0x0][0x300] ;  /* 0x0000c000ff040b82 */ /* 0x000eb00000000a00 */
[----:B------:R-:W1:Y:S01]  /*00c0*/  @P2 LDC.64 R2, c[0x0][0x308] ;  /* 0x0000c200ff022b82 */ /* 0x000e620000000a00 */
[C---:B--2---:R-:W-:Y:S01]  /*00d0*/  @P0 IMAD.WIDE R6, R17.reuse, 0x4, R4 ;  /* 0x0000000411060825 */ /* 0x044fe200078e0204 */
[----:B------:R-:W2:Y:S06]  /*00e0*/  S2R R212, SR_CTAID.X ;  /* 0x0000000000d47919 */ /* 0x000eac0000002500 */
[----:B------:R-:W3:Y:S01]  /*00f0*/  @!P2 LDC.64 R4, c[0x0][0x318] ;  /* 0x0000c600ff04ab82 */ /* 0x000ee20000000a00 */
[----:B------:R-:W4:Y:S01]  /*0100*/  @P0 LDG.E R13, desc[UR20][R6.64] ;  /* 0x00000014060d0981 */ /* 0x000f22000c1e1900 */
[----:B-1----:R-:W-:-:S06]  /*0110*/  @P2 IMAD.WIDE R8, R17, 0x4, R2 ;  /* 0x0000000411082825 */ /* 0x002fcc00078e0202 */
[----:B------:R-:W1:Y:S01]  /*0120*/  @!P2 LDC.64 R2, c[0x0][0x2c8] ;  /* 0x0000b200ff02ab82 */ /* 0x000e620000000a00 */
[----:B------:R-:W4:Y:S01]  /*0130*/  @P2 LDG.E R110, desc[UR20][R8.64] ;  /* 0x00000014086e2981 */ /* 0x000f22000c1e1900 */
[----:B--2---:R-:W-:-:S05]  /*0140*/  IMAD.SHL.U32 R115, R212, 0x80, RZ ;  /* 0x00000080d4737824 */ /* 0x004fca00078e00ff */
[----:B------:R-:W-:Y:S02]  /*0150*/  ISETP.GE.AND P1, PT, R115, UR17, PT ;  /* 0x0000001173007c0c */ /* 0x000fe4000bf26270 */
[----:B---3--:R-:W-:-:S04]  /*0160*/  @!P2 ISETP.NE.U32.AND P0, PT, R4, RZ, PT ;  /* 0x000000ff0400a20c */ /* 0x008fc80003f05070 */
[----:B------:R-:W-:-:S04]  /*0170*/  @!P2 ISETP.NE.AND.EX P0, PT, R5, RZ, PT, P0 ;  /* 0x000000ff0500a20c */ /* 0x000fc80003f05300 */
[----:B-1----:R-:W-:Y:S01]  /*0180*/  @!P2 SEL R0, R3, RZ, P0 ;  /* 0x000000ff0300a207 */ /* 0x002fe20000000000 */
[----:B----4-:R-:W-:Y:S02]  /*0190*/  @P2 IMAD.IADD R110, R110, 0x1, -R13 ;  /* 0x000000016e6e2824 */ /* 0x010fe400078e0a0d */
        /* <DEDUP_REMOVED lines=16> */
[----:B------:R-:W-:-:S13]  /*02a0*/  ISETP.GE.AND P0, PT, R3, 0x1, PT ;  /* 0x000000010300780c */ /* 0x000fda0003f06270 */
[----:B-12---:R-:W-:Y:S05]  /*02b0*/  @!P0 BRA `(.L_x_754) ;  /* 0x000000bc00908947 */ /* 0x006fea0003800000 */
[----:B------:R-:W1:Y:S01]  /*02c0*/  LDC R10, c[0x0][0x278] ;  /* 0x00009e00ff0a7b82 */ /* 0x000e620000000800 */
[----:B------:R-:W-:Y:S01]  /*02d0*/  ULDC.64 UR10, c[0x0][0x248] ;  /* 0x00009200000a7ab9 */ /* 0x000fe20000000a00 */
[----:B------:R-:W-:Y:S01]  /*02e0*/  ULDC.64 UR12, c[0x0][0x250] ;  /* 0x00009400000c7ab9 */ /* 0x000fe20000000a00 */
[----:B------:R-:W-:Y:S01]  /*02f0*/  USHF.L.U64.HI UR18, UR10, 0x6, UR11 ;  /* 0x000000060a127899 */ /* 0x000fe2000801020b */
[----:B------:R-:W-:Y:S01]  /*0300*/  VIADD R137, R3, 0xffffffff ;  /* 0xffffffff03897836 */ /* 0x000fe20000000000 */
[----:B------:R-:W-:Y:S01]  /*0310*/  USHF.L.U64.HI UR14, UR12, 0x6, UR13 ;  /* 0x000000060c0e7899 */ /* 0x000fe2000801020d */
[----:B------:R-:W-:Y:S01]  /*0320*/  SHF.R.S32.HI R8, RZ, 0x1f, R111 ;  /* 0x0000001fff087819 */ /* 0x000fe2000001146f */
[----:B------:R-:W-:Y:S01]  /*0330*/  USHF.L.U32 UR19, UR10, 0x6, URZ ;  /* 0x000000060a137899 */ /* 0x000fe2000800063f */
[----:B------:R-:W2:Y:S01]  /*0340*/  S2UR UR22, SR_CgaCtaId ;  /* 0x00000000001679c3 */ /* 0x000ea20000008800 */
[----:B------:R-:W-:Y:S01]  /*0350*/  USHF.L.U32 UR15, UR12, 0x6, URZ ;  /* 0x000000060c0f7899 */ /* 0x000fe2000800063f */
[----:B------:R-:W-:Y:S01]  /*0360*/  SHF.R.S32.HI R5, RZ, 0x1f, R137 ;  /* 0x0000001fff057819 */ /* 0x000fe20000011489 */
[C---:B------:R-:W-:Y:S01]  /*0370*/  IMAD R2, R137.reuse, UR18, RZ ;  /* 0x0000001289027c24 */ /* 0x040fe2000f8e02ff */
[CC--:B------:R-:W-:Y:S01]  /*0380*/  LEA.HI R0, R8.reuse, R111.reuse, RZ, 0x4 ;  /* 0x0000006f08007211 */ /* 0x0c0fe200078f20ff */
[----:B------:R-:W-:Y:S01]  /*0390*/  IMAD R4, R137, UR14, RZ ;  /* 0x0000000e89047c24 */ /* 0x000fe2000f8e02ff */
[----:B------:R-:W-:Y:S01]  /*03a0*/  LEA.HI R7, R8, R111, RZ, 0x3 ;  /* 0x0000006f08077211 */ /* 0x000fe200078f18ff */
[C---:B------:R-:W-:Y:S01]  /*03b0*/  IMAD R9, R5.reuse, UR19, R2 ;  /* 0x0000001305097c24 */ /* 0x040fe2000f8e0202 */
[----:B------:R-:W-:Y:S01]  /*03c0*/  ULDC.64 UR4, c[0x0][0x228] ;  /* 0x00008a0000047ab9 */ /* 0x000fe20000000a00 */
[----:B------:R-:W-:Y:S01]  /*03d0*/  IMAD R4, R5, UR15, R4 ;  /* 0x0000000f05047c24 */ /* 0x000fe2000f8e0204 */
[----:B------:R-:W-:Y:S01]  /*03e0*/  SHF.R.S32.HI R5, RZ, 0x4, R0 ;  /* 0x00000004ff057819 */ /* 0x000fe20000011400 */
[----:B------:R-:W-:Y:S01]  /*03f0*/  ULDC.64 UR6, c[0x0][0x258] ;  /* 0x0000960000067ab9 */ /* 0x000fe20000000a00 */
[----:B------:R-:W-:Y:S01]  /*0400*/  LOP3.LUT R6, R7, 0xfffffff8, RZ, 0xc0, !PT ;  /* 0xfffffff807067812 */ /* 0x000fe200078ec0ff */
[----:B------:R-:W-:Y:S01]  /*0410*/  ULDC.64 UR8, c[0x0][0x240] ;  /* 0x0000900000087ab9 */ /* 0x000fe20000000a00 */
[----:B------:R-:W-:Y:S01]  /*0420*/  LEA.HI R2, R0, R5, RZ, 0x1 ;  /* 0x0000000500027211 */ /* 0x000fe200078f08ff */
[----:B------:R-:W-:Y:S01]  /*0430*/  USHF.L.U32 UR23, UR10, 0x5, URZ ;  /* 0x000000050a177899 */ /* 0x000fe2000800063f */
[----:B-1----:R-:W-:Y:S01]  /*0440*/  IABS R11, R10 ;  /* 0x0000000a000b7213 */ /* 0x002fe20000000000 */
[----:B------:R-:W-:Y:S01]  /*0450*/  IMAD.IADD R6, R111, 0x1, -R6 ;  /* 0x000000016f067824 */ /* 0x000fe200078e0a06 */
[----:B------:R-:W-:-:S02]  /*0460*/  SHF.R.S32.HI R22, RZ, 0x3, R7 ;  /* 0x00000003ff167819 */ /* 0x000fc40000011407 */
[----:B------:R-:W1:Y:S01]  /*0470*/  I2F.RP R18, R11 ;  /* 0x0000000b00127306 */ /* 0x000e620000209400 */
[----:B------:R-:W-:Y:S01]  /*0480*/  LOP3.LUT R2, R2, 0xfffffffe, RZ, 0xc0, !PT ;  /* 0xfffffffe02027812 */ /* 0x000fe200078ec0ff */
[----:B------:R-:W-:Y:S01]  /*0490*/  IMAD.SHL.U32 R208, R6, 0x8, RZ ;  /* 0x0000000806d07824 */ /* 0x000fe200078e00ff */
[C---:B------:R-:W-:Y:S02]  /*04a0*/  SHF.L.U32 R203, R22.reuse, 0x6, RZ ;  /* 0x0000000616cb7819 */ /* 0x040fe400000006ff */
[----:B------:R-:W-:Y:S01]  /*04b0*/  SHF.R.S32.HI R23, RZ, 0x1f, R22 ;  /* 0x0000001fff177819 */ /* 0x000fe20000011416 */
[----:B------:R-:W-:Y:S01]  /*04c0*/  IMAD.IADD R2, R5, 0x1, -R2 ;  /* 0x0000000105027824 */ /* 0x000fe200078e0a02 */
[----:B------:R-:W-:Y:S02]  /*04d0*/  LOP3.LUT R203, R203, 0x1c0, RZ, 0xc0, !PT ;  /* 0x000001c0cbcb7812 */ /* 0x000fe400078ec0ff */
[----:B------:R-:W-:Y:S01]  /*04e0*/  IADD3 R21, P0, R22, R13, RZ ;  /* 0x0000000d16157210 */ /* 0x000fe20007f1e0ff */
[----:B------:R-:W-:Y:S01]  /*04f0*/  IMAD.WIDE R212, R212, 0x80, R22 ;  /* 0x00000080d4d47825 */ /* 0x000fe200078e0216 */
[----:B------:R-:W-:-:S02]  /*0500*/  LOP3.LUT R16, R203, 0x38, R208, 0xf8, !PT ;  /* 0x00000038cb107812 */ /* 0x000fc400078ef8d0 */
[----:B------:R-:W-:Y:S01]  /*0510*/  SHF.R.U32.HI R203, RZ, 0x3, R203 ;  /* 0x00000003ffcb7819 */ /* 0x000fe200000116cb */
[----:B-1----:R-:W1:Y:S01]  /*0520*/  MUFU.RCP R18, R18 ;  /* 0x0000001200127308 */ /* 0x002e620000001000 */
[----:B------:R-:W-:Y:S02]  /*0530*/  LEA.HI.X.SX32 R12, R13, R23, 0x1, P0 ;  /* 0x000000170d0c7211 */ /* 0x000fe400000f0eff */
[----:B------:R-:W-:Y:S02]  /*0540*/  LOP3.LUT R203, R16, R203, RZ, 0x3c, !PT ;  /* 0x000000cb10cb7212 */ /* 0x000fe400078e3cff */
[----:B------:R-:W-:Y:S01]  /*0550*/  SHF.R.S32.HI R13, RZ, 0x1f, R17 ;  /* 0x0000001fff0d7819 */ /* 0x000fe20000011411 */
[C---:B------:R-:W-:Y:S01]  /*0560*/  IMAD R22, R12.reuse, UR10, RZ ;  /* 0x0000000a0c167c24 */ /* 0x040fe2000f8e02ff */
[--C-:B------:R-:W-:Y:S01]  /*0570*/  SHF.R.S32.HI R209, RZ, 0x1f, R208.reuse ;  /* 0x0000001fffd17819 */ /* 0x100fe200000114d0 */
[----:B------:R-:W-:Y:S01]  /*0580*/  IMAD R12, R12, UR12, RZ ;  /* 0x0000000c0c0c7c24 */ /* 0x000fe2000f8e02ff */
[----:B------:R-:W-:Y:S01]  /*0590*/  LOP3.LUT R0, R0, 0xfffffff0, RZ, 0xc0, !PT ;  /* 0xfffffff000007812 */ /* 0x000fe200078ec0ff */
[----:B------:R-:W-:Y:S01]  /*05a0*/  IMAD R24, R13, UR4, RZ ;  /* 0x000000040d187c24 */ /* 0x000fe2000f8e02ff */
[----:B------:R-:W-:Y:S01]  /*05b0*/  ISETP.NE.AND P2, PT, R10, RZ, PT ;  /* 0x000000ff0a00720c */ /* 0x000fe20003f45270 */
[----:B------:R-:W-:Y:S01]  /*05c0*/  IMAD.WIDE.U32 R28, R17, UR4, R208 ;  /* 0x00000004111c7c25 */ /* 0x000fe2000f8e00d0 */
[----:B------:R-:W-:-:S02]  /*05d0*/  LEA.HI R113, R8, R111, RZ, 0x5 ;  /* 0x0000006f08717211 */ /* 0x000fc400078f28ff */
[----:B------:R-:W-:Y:S01]  /*05e0*/  SHF.L.U32 R158, R111, 0x1, RZ ;  /* 0x000000016f9e7819 */ /* 0x000fe200000006ff */
[----:B------:R-:W-:Y:S01]  /*05f0*/  IMAD R24, R17, UR5, R24 ;  /* 0x0000000511187c24 */ /* 0x000fe2000f8e0218 */
[----:B------:R-:W-:Y:S01]  /*0600*/  ULDC.64 UR4, c[0x0][0x230] ;  /* 0x00008c0000047ab9 */ /* 0x000fe20000000a00 */
[----:B-1----:R-:W-:Y:S01]  /*0610*/  VIADD R18, R18, 0xffffffe ;  /* 0x0ffffffe12127836 */ /* 0x002fe20000000000 */
[----:B------:R-:W-:Y:S01]  /*0620*/  SHF.R.S32.HI R112, RZ, 0x5, R113 ;  /* 0x00000005ff707819 */ /* 0x000fe20000011471 */
[C---:B------:R-:W-:Y:S01]  /*0630*/  IMAD R22, R21.reuse, UR11, R22 ;  /* 0x0000000b15167c24 */ /* 0x040fe2000f8e0216 */
[----:B------:R-:W-:Y:S01]  /*0640*/  LOP3.LUT R158, R158, 0x6, RZ, 0xc0, !PT ;  /* 0x000000069e9e7812 */ /* 0x000fe200078ec0ff */
[----:B------:R1:W3:Y:S01]  /*0650*/  F2I.FTZ.U32.TRUNC.NTZ R19, R18 ;  /* 0x0000001200137305 */ /* 0x0002e2000021f000 */
[----:B------:R-:W-:-:S04]  /*0660*/  IMAD.WIDE.U32 R26, R21, UR10, R208 ;  /* 0x0000000a151a7c25 */ /* 0x000fc8000f8e00d0 */
[----:B------:R-:W-:Y:S02]  /*0670*/  IMAD.IADD R25, R29, 0x1, R24 ;  /* 0x000000011d197824 */ /* 0x000fe400078e0218 */
[----:B------:R-:W-:Y:S02]  /*0680*/  IMAD.MOV.U32 R24, RZ, RZ, R28 ;  /* 0x000000ffff187224 */ /* 0x000fe400078e001c */
[----:B------:R-:W-:Y:S02]  /*0690*/  IMAD.IADD R23, R27, 0x1, R22 ;  /* 0x000000011b177824 */ /* 0x000fe400078e0216 */
[----:B------:R-:W-:Y:S02]  /*06a0*/  IMAD.MOV.U32 R22, RZ, RZ, R26 ;  /* 0x000000ffff167224 */ /* 0x000fe400078e001a */
[----:B------:R-:W-:Y:S01]  /*06b0*/  IMAD.WIDE.U32 R26, R15, UR6, R24 ;  /* 0x000000060f1a7c25 */ /* 0x000fe2000f8e0018 */
[----:B-1----:R-:W-:-:S03]  /*06c0*/  MOV R18, RZ ;  /* 0x000000ff00127202 */ /* 0x002fc60000000f00 */
[----:B---3--:R-:W-:Y:S02]  /*06d0*/  IMAD.MOV R14, RZ, RZ, -R19 ;  /* 0x000000ffff0e7224 */ /* 0x008fe400078e0a13 */
[----:B------:R-:W-:-:S04]  /*06e0*/  IMAD.WIDE.U32 R28, R17, UR4, R22 ;  /* 0x00000004111c7c25 */ /* 0x000fc8000f8e0016 */
[----:B------:R-:W-:Y:S01]  /*06f0*/  IMAD R5, R14, R11, RZ ;  /* 0x0000000b0e057224 */ /* 0x000fe200078e02ff */
[----:B------:R-:W-:Y:S01]  /*0700*/  LEA.HI R14, R8, R111, RZ, 0x6 ;  /* 0x0000006f080e7211 */ /* 0x000fe200078f30ff */
[----:B------:R-:W-:Y:S02]  /*0710*/  IMAD R115, R112, 0x10, R115 ;  /* 0x0000001070737824 */ /* 0x000fe400078e0273 */
[----:B------:R-:W-:Y:S01]  /*0720*/  IMAD.HI.U32 R5, R19, R5, R18 ;  /* 0x0000000513057227 */ /* 0x000fe200078e0012 */
[----:B------:R-:W-:-:S03]  /*0730*/  IABS R18, R15 ;  /* 0x0000000f00127213 */ /* 0x000fc60000000000 */
[----:B------:R-:W-:Y:S02]  /*0740*/  IMAD.SHL.U32 R14, R14, 0x8, RZ ;  /* 0x000000080e0e7824 */ /* 0x000fe400078e00ff */
[----:B------:R-:W-:-:S03]  /*0750*/  IMAD.HI.U32 R16, R5, R18, RZ ;  /* 0x0000001205107227 */ /* 0x000fc600078e00ff */
[----:B------:R-:W-:Y:S01]  /*0760*/  LOP3.LUT R203, R203, 0x7ffffe00, R14, 0xf8, !PT ;  /* 0x7ffffe00cbcb7812 */ /* 0x000fe200078ef80e */
[----:B------:R-:W-:Y:S01]  /*0770*/  IMAD R5, R21, UR13, R12 ;  /* 0x0000000d15057c24 */ /* 0x000fe2000f8e020c */
[----:B------:R-:W-:Y:S01]  /*0780*/  IADD3 R14, -R16, RZ, RZ ;  /* 0x000000ff100e7210 */ /* 0x000fe20007ffe1ff */
[----:B------:R-:W-:Y:S01]  /*0790*/  IMAD.IADD R19, R111, 0x1, -R0 ;  /* 0x000000016f137824 */ /* 0x000fe200078e0a00 */
[----:B------:R-:W-:Y:S01]  /*07a0*/  SHF.R.S32.HI R12, RZ, 0x1f, R15 ;  /* 0x0000001fff0c7819 */ /* 0x000fe2000001140f */
[----:B------:R-:W-:Y:S01]  /*07b0*/  IMAD.WIDE.U32 R20, R21, UR12, R208 ;  /* 0x0000000c15147c25 */ /* 0x000fe2000f8e00d0 */
[----:B------:R-:W-:Y:S02]  /*07c0*/  USHF.L.U64.HI UR13, UR12, 0x5, UR13 ;  /* 0x000000050c0d7899 */ /* 0x000fe4000801020d */
[----:B------:R-:W-:Y:S01]  /*07d0*/  SHF.R.S32.HI R0, RZ, 0x1f, R19 ;  /* 0x0000001fff007819 */ /* 0x000fe20000011413 */
[----:B------:R-:W-:Y:S01]  /*07e0*/  IMAD R14, R11, R14, R18 ;  /* 0x0000000e0b0e7224 */ /* 0x000fe200078e0212 */
[----:B------:R-:W-:Y:S01]  /*07f0*/  IADD3 R21, R21, R5, RZ ;  /* 0x0000000515157210 */ /* 0x000fe20007ffe0ff */
[----:B------:R-:W-:Y:S01]  /*0800*/  IMAD R12, R12, UR6, RZ ;  /* 0x000000060c0c7c24 */ /* 0x000fe2000f8e02ff */
[----:B------:R-:W-:Y:S01]  /*0810*/  LEA.HI R0, R0, R19, RZ, 0x3 ;  /* 0x0000001300007211 */ /* 0x000fe200078f18ff */
[----:B------:R-:W-:Y:S01]  /*0820*/  IMAD R18, R13, UR4, RZ ;  /* 0x000000040d127c24 */ /* 0x000fe2000f8e02ff */
[----:B------:R-:W-:Y:S01]  /*0830*/  ISETP.GT.U32.AND P0, PT, R11, R14, PT ;  /* 0x0000000e0b00720c */ /* 0x000fe20003f04070 */
[C---:B------:R-:W-:Y:S01]  /*0840*/  IMAD R12, R15.reuse, UR7, R12 ;  /* 0x000000070f0c7c24 */ /* 0x040fe2000f8e020c */
[----:B------:R-:W-:Y:S01]  /*0850*/  LOP3.LUT R15, R15, R10, RZ, 0x3c, !PT ;  /* 0x0000000a0f0f7212 */ /* 0x000fe200078e3cff */
[----:B------:R-:W-:Y:S01]  /*0860*/  IMAD R18, R17, UR5, R18 ;  /* 0x0000000511127c24 */ /* 0x000fe2000f8e0212 */
[----:B------:R-:W-:Y:S01]  /*0870*/  ULDC.64 UR4, c[0x0][0x238] ;  /* 0x00008e0000047ab9 */ /* 0x000fe20000000a00 */
[----:B------:R-:W-:Y:S01]  /*0880*/  IMAD.IADD R27, R27, 0x1, R12 ;  /* 0x000000011b1b7824 */ /* 0x000fe200078e020c */
[----:B------:R-:W-:Y:S01]  /*0890*/  ISETP.GE.AND P1, PT, R15, RZ, PT ;  /* 0x000000ff0f00720c */ /* 0x000fe20003f26270 */
[----:B------:R-:W-:Y:S01]  /*08a0*/  IMAD R22, R13, UR4, RZ ;  /* 0x000000040d167c24 */ /* 0x000fe2000f8e02ff */
[----:B------:R-:W-:Y:S01]  /*08b0*/  ULDC.64 UR6, c[0x0][0x210] ;  /* 0x0000840000067ab9 */ /* 0x000fe20000000a00 */
[----:B------:R-:W-:Y:S01]  /*08c0*/  IMAD.WIDE.U32 R26, R212, UR8, R26 ;  /* 0x00000008d41a7c25 */ /* 0x000fe2000f8e001a */
[C---:B------:R-:W-:Y:S01]  /*08d0*/  LOP3.LUT R24, R0.reuse, 0xfffffff8, RZ, 0xc0, !PT ;  /* 0xfffffff800187812 */ /* 0x040fe200078ec0ff */
[----:B------:R-:W-:Y:S01]  /*08e0*/  USHF.L.U32 UR12, UR12, 0x5, URZ ;  /* 0x000000050c0c7899 */ /* 0x000fe2000800063f */
[----:B------:R-:W-:Y:S01]  /*08f0*/  SHF.L.U32 R109, R0, 0x6, RZ ;  /* 0x00000006006d7819 */ /* 0x000fe200000006ff */
[----:B------:R-:W-:Y:S01]  /*0900*/  IMAD.WIDE.U32 R20, R17, UR4, R20 ;  /* 0x0000000411147c25 */ /* 0x000fe2000f8e0014 */
[-C--:B------:R-:W-:Y:S01]  /*0910*/  @!P0 IADD3 R14, R14, -R11.reuse, RZ ;  /* 0x8000000b0e0e8210 */ /* 0x080fe20007ffe0ff */
[----:B------:R-:W-:Y:S01]  /*0920*/  USHF.L.U32 UR4, UR8, 0x5, URZ ;  /* 0x0000000508047899 */ /* 0x000fe2000800063f */
[----:B------:R-:W-:Y:S01]  /*0930*/  LOP3.LUT R109, R109, 0xfffffe00, RZ, 0xc0, !PT ;  /* 0xfffffe006d6d7812 */ /* 0x000fe200078ec0ff */
[----:B------:R-:W-:Y:S01]  /*0940*/  IMAD R22, R17, UR5, R22 ;  /* 0x0000000511167c24 */ /* 0x000fe2000f8e0216 */
[----:B------:R-:W-:Y:S01]  /*0950*/  ISETP.GE.U32.AND P3, PT, R14, R11, PT ;  /* 0x0000000b0e00720c */ /* 0x000fe20003f66070 */
[----:B------:R-:W-:Y:S01]  /*0960*/  IMAD R11, R213, UR8, RZ ;  /* 0x00000008d50b7c24 */ /* 0x000fe2000f8e02ff */
[----:B------:R-:W-:Y:S01]  /*0970*/  UMOV UR5, 0x400 ;  /* 0x0000040000057882 */ /* 0x000fe20000000000 */
[----:B------:R-:W-:Y:S01]  /*0980*/  @!P0 VIADD R16, R16, 0x1 ;  /* 0x0000000110108836 */ /* 0x000fe20000000000 */
[----:B------:R-:W-:Y:S01]  /*0990*/  LEA R14, P0, R26, UR6, 0x1 ;  /* 0x000000061a0e7c11 */ /* 0x000fe2000f8008ff */
[----:B------:R-:W-:Y:S01]  /*09a0*/  IMAD R11, R212, UR9, R11 ;  /* 0x00000009d40b7c24 */ /* 0x000fe2000f8e020b */
[----:B--2---:R-:W-:Y:S01]  /*09b0*/  ULEA UR5, UR22, UR5, 0x18 ;  /* 0x0000000516057291 */ /* 0x004fe2000f8ec03f */
[----:B------:R-:W-:Y:S01]  /*09c0*/  IMAD.IADD R5, R19, 0x1, -R24 ;  /* 0x0000000113057824 */ /* 0x000fe200078e0a18 */
[----:B------:R-:W-:Y:S01]  /*09d0*/  USHF.L.U64.HI UR22, UR8, 0x5, UR9 ;  /* 0x0000000508167899 */ /* 0x000fe20008010209 */
[----:B------:R-:W-:Y:S01]  /*09e0*/  IMAD.IADD R11, R27, 0x1, R11 ;  /* 0x000000011b0b7824 */ /* 0x000fe200078e020b */
[----:B------:R-:W-:Y:S01]  /*09f0*/  IADD3 R21, R21, R22, RZ ;  /* 0x0000001615157210 */ /* 0x000fe20007ffe0ff */
[----:B------:R-:W-:Y:S01]  /*0a00*/  IMAD.IADD R29, R29, 0x1, R18 ;  /* 0x000000011d1d7824 */ /* 0x000fe200078e0212 */
[----:B------:R-:W-:Y:S01]  /*0a10*/  LEA R203, R203, UR5, 0x1 ;  /* 0x00000005cbcb7c11 */ /* 0x000fe2000f8e08ff */
[----:B------:R-:W-:Y:S01]  /*0a20*/  @P3 VIADD R16, R16, 0x1 ;  /* 0x0000000110103836 */ /* 0x000fe20000000000 */
[----:B------:R-:W-:Y:S01]  /*0a30*/  LEA.HI.X R15, R26, UR7, R11, 0x1, P0 ;  /* 0x000000071a0f7c11 */ /* 0x000fe200080f0c0b */
[----:B------:R-:W-:Y:S01]  /*0a40*/  ULDC.64 UR6, c[0x0][0x260] ;  /* 0x0000980000067ab9 */ /* 0x000fe20000000a00 */
[----:B------:R-:W-:Y:S01]  /*0a50*/  IADD3 R24, P0, R14, UR4, RZ ;  /* 0x000000040e187c10 */ /* 0x000fe2000ff1e0ff */
[----:B------:R-:W-:Y:S01]  /*0a60*/  @!P1 IMAD.MOV R16, RZ, RZ, -R16 ;  /* 0x000000ffff109224 */ /* 0x000fe200078e0a10 */
[----:B------:R-:W-:Y:S01]  /*0a70*/  @!P2 LOP3.LUT R16, RZ, R10, RZ, 0x33, !PT ;  /* 0x0000000aff10a212 */ /* 0x000fe200078e33ff */
[----:B------:R-:W-:Y:S01]  /*0a80*/  @!PT LDS RZ, [RZ] ;  /* 0x00000000fffff984 */ /* 0x000fe20000000800 */
[----:B------:R-:W-:Y:S01]  /*0a90*/  @!PT LDS RZ, [RZ] ;  /* 0x00000000fffff984 */ /* 0x000fe20000000800 */
[----:B------:R-:W-:Y:S01]  /*0aa0*/  @!PT LDS RZ, [RZ] ;  /* 0x00000000fffff984 */ /* 0x000fe20000000800 */
[----:B------:R-:W-:Y:S01]  /*0ab0*/  LDGSTS.E.BYPASS.LTC128B.128 [R203], desc[UR20][R14.64] ;  /* 0x000000000ecb7fae */ /* 0x000fe2000b901d54 */
[----:B------:R-:W-:Y:S01]  /*0ac0*/  IADD3.X R25, R15, UR22, RZ, P0, !PT ;  /* 0x000000160f197c10 */ /* 0x000fe200087fe4ff */
[----:B------:R-:W-:Y:S01]  /*0ad0*/  ULDC.64 UR8, c[0x0][0x218] ;  /* 0x0000860000087ab9 */ /* 0x000fe20000000a00 */
[----:B------:R-:W-:Y:S01]  /*0ae0*/  IADD3 R18, P0, R24, UR4, RZ ;  /* 0x0000000418127c10 */ /* 0x000fe2000ff1e0ff */
[----:B------:R-:W-:Y:S01]  /*0af0*/  IMAD.WIDE.U32 R204, R16, UR6, R28 ;  /* 0x0000000610cc7c25 */ /* 0x000fe2000f8e001c */
[----:B------:R-:W-:Y:S01]  /*0b00*/  SHF.R.S32.HI R10, RZ, 0x1f, R16 ;  /* 0x0000001fff0a7819 */ /* 0x000fe20000011410 */
[----:B------:R1:W-:Y:S01]  /*0b10*/  LDGSTS.E.BYPASS.LTC128B.128 [R203+0x800], desc[UR20][R24.64] ;  /* 0x0080000018cb7fae */ /* 0x0003e2000b901d54 */
[----:B------:R-:W-:Y:S01]  /*0b20*/  IADD3.X R19, R25, UR22, RZ, P0, !PT ;  /* 0x0000001619137c10 */ /* 0x000fe200087fe4ff */
[----:B------:R-:W-:Y:S01]  /*0b30*/  IMAD.MOV.U32 R206, RZ, RZ, R204 ;  /* 0x000000ffffce7224 */ /* 0x000fe200078e00cc */
[----:B------:R-:W-:Y:S01]  /*0b40*/  IADD3 R12, P0, R18, UR4, RZ ;  /* 0x00000004120c7c10 */ /* 0x000fe2000ff1e0ff */
[----:B------:R-:W-:-:S02]  /*0b50*/  IMAD R11, R10, UR6, RZ ;  /* 0x000000060a0b7c24 */ /* 0x000fc4000f8e02ff */
[----:B------:R2:W-:Y:S01]  /*0b60*/  LDGSTS.E.BYPASS.LTC128B.128 [R203+0x1000], desc[UR20][R18.64] ;  /* 0x0100000012cb7fae */ /* 0x0005e2000b901d54 */
[----:B------:R-:W-:Y:S01]  /*0b70*/  IADD3.X R13, R19, UR22, RZ, P0, !PT ;  /* 0x00000016130d7c10 */ /* 0x000fe200087fe4ff */
[----:B------:R-:W-:Y:S01]  /*0b80*/  IMAD R11, R16, UR7, R11 ;  /* 0x00000007100b7c24 */ /* 0x000fe2000f8e020b */
[----:B------:R-:W-:Y:S01]  /*0b90*/  IADD3 R22, P0, R12, UR4, RZ ;  /* 0x000000040c167c10 */ /* 0x000fe2000ff1e0ff */
[----:B------:R-:W-:Y:S01]  /*0ba0*/  ULDC.64 UR6, c[0x0][0x268] ;  /* 0x00009a0000067ab9 */ /* 0x000fe20000000a00 */
[----:B------:R-:W-:Y:S01]  /*0bb0*/  IMAD.SHL.U32 R108, R5, 0x40, RZ ;  /* 0x00000040056c7824 */ /* 0x000fe200078e00ff */
[----:B------:R3:W-:Y:S01]  /*0bc0*/  LDGSTS.E.BYPASS.LTC128B.128 [R203+0x1800], desc[UR20][R12.64] ;  /* 0x018000000ccb7fae */ /* 0x0007e2000b901d54 */
[----:B------:R-:W-:Y:S01]  /*0bd0*/  IADD3.X R23, R13, UR22, RZ, P0, !PT ;  /* 0x000000160d177c10 */ /* 0x000fe200087fe4ff */
[----:B------:R-:W-:Y:S01]  /*0be0*/  IMAD.WIDE.U32 R152, R16, UR6, R20 ;  /* 0x0000000610987c25 */ /* 0x000fe2000f8e0014 */
[----:B------:R-:W-:Y:S02]  /*0bf0*/  IADD3 R26, P0, R22, UR4, RZ ;  /* 0x00000004161a7c10 */ /* 0x000fe4000ff1e0ff */
[----:B------:R-:W-:Y:S01]  /*0c00*/  IADD3 R207, R205, R11, RZ ;  /* 0x0000000bcdcf7210 */ /* 0x000fe20007ffe0ff */
[----:B------:R4:W-:Y:S01]  /*0c10*/  LDGSTS.E.BYPASS.LTC128B.128 [R203+0x2000], desc[UR20][R22.64] ;  /* 0x0200000016cb7fae */ /* 0x0009e2000b901d54 */
[----:B------:R-:W-:Y:S01]  /*0c20*/  IADD3.X R27, R23, UR22, RZ, P0, !PT ;  /* 0x00000016171b7c10 */ /* 0x000fe200087fe4ff */
[----:B------:R-:W-:Y:S01]  /*0c30*/  IMAD.MOV.U32 R154, RZ, RZ, R152 ;  /* 0x000000ffff9a7224 */ /* 0x000fe200078e0098 */
[----:B------:R-:W-:Y:S01]  /*0c40*/  LOP3.LUT R108, R108, 0x1c0, RZ, 0xc0, !PT ;  /* 0x000001c06c6c7812 */ /* 0x000fe200078ec0ff */
[----:B------:R-:W-:-:S02]  /*0c50*/  IMAD.MOV.U32 R0, RZ, RZ, 0x20 ;  /* 0x00000020ff007424 */ /* 0x000fc400078e00ff */
[----:B------:R-:W-:Y:S01]  /*0c60*/  LDGSTS.E.BYPASS.LTC128B.128 [R203+0x2800], desc[UR20][R26.64] ;  /* 0x028000001acb7fae */ /* 0x000fe2000b901d54 */
[----:B-1----:R-:W-:-:S04]  /*0c70*/  IADD3 R24, P0, R26, UR4, RZ ;  /* 0x000000041a187c10 */ /* 0x002fc8000ff1e0ff */
[----:B------:R-:W-:Y:S01]  /*0c80*/  IADD3.X R25, R27, UR22, RZ, P0, !PT ;  /* 0x000000161b197c10 */ /* 0x000fe200087fe4ff */
[----:B--2---:R-:W-:Y:S01]  /*0c90*/  IMAD.WIDE.U32 R18, R137, UR19, R206 ;  /* 0x0000001389127c25 */ /* 0x004fe2000f8e00ce */
[----:B------:R-:W-:Y:S01]  /*0ca0*/  IADD3 R14, P1, R24, UR4, RZ ;  /* 0x00000004180e7c10 */ /* 0x000fe2000ff3e0ff */
[----:B------:R-:W-:Y:S02]  /*0cb0*/  UIADD3 UR4, UR5, 0x4000, URZ ;  /* 0x0000400005047890 */ /* 0x000fe4000fffe03f */
[----:B------:R-:W-:Y:S01]  /*0cc0*/  LDGSTS.E.BYPASS.LTC128B.128 [R203+0x3000], desc[UR20][R24.64] ;  /* 0x0300000018cb7fae */ /* 0x000fe2000b901d54 */
[----:B------:R-:W-:Y:S01]  /*0cd0*/  IMAD.IADD R9, R19, 0x1, R9 ;  /* 0x0000000113097824 */ /* 0x000fe200078e0209 */
[----:B------:R-:W-:Y:S01]  /*0ce0*/  IADD3.X R15, R25, UR22, RZ, P1, !PT ;  /* 0x00000016190f7c10 */ /* 0x000fe20008ffe4ff */
[----:B------:R-:W-:Y:S01]  /*0cf0*/  USHF.L.U64.HI UR22, UR10, 0x5, UR11 ;  /* 0x000000050a167899 */ /* 0x000fe2000801020b */
[C---:B---3--:R-:W-:Y:S02]  /*0d00*/  LEA R12, P0, R18.reuse, UR8, 0x1 ;  /* 0x00000008120c7c11 */ /* 0x048fe4000f8008ff */
[----:B------:R-:W-:Y:S01]  /*0d10*/  LOP3.LUT P1, RZ, R5, 0x2, RZ, 0xc0, !PT ;  /* 0x0000000205ff7812 */ /* 0x000fe2000782c0ff */
[----:B------:R1:W-:Y:S01]  /*0d20*/  LDGSTS.E.BYPASS.LTC128B.128 [R203+0x3800], desc[UR20][R14.64] ;  /* 0x038000000ecb7fae */ /* 0x0003e2000b901d54 */
[----:B------:R-:W-:Y:S01]  /*0d30*/  LEA.HI.X R13, R18, UR9, R9, 0x1, P0 ;  /* 0x00000009120d7c11 */ /* 0x000fe200080f0c09 */
[----:B------:R-:W-:Y:S01]  /*0d40*/  IMAD R9, R10, UR6, RZ ;  /* 0x000000060a097c24 */ /* 0x000fe2000f8e02ff */
[----:B----4-:R-:W-:-:S02]  /*0d50*/  IADD3 R22, P0, R12, UR23, RZ ;  /* 0x000000170c167c10 */ /* 0x010fc4000ff1e0ff */
[----:B------:R-:W-:Y:S01]  /*0d60*/  SHF.L.U32 R10, R6, 0x6, RZ ;  /* 0x00000006060a7819 */ /* 0x000fe200000006ff */
[----:B------:R-:W-:Y:S01]  /*0d70*/  IMAD R9, R16, UR7, R9 ;  /* 0x0000000710097c24 */ /* 0x000fe2000f8e0209 */
[----:B------:R-:W-:Y:S01]  /*0d80*/  IADD3.X R23, R13, UR22, RZ, P0, !PT ;  /* 0x000000160d177c10 */ /* 0x000fe200087fe4ff */
[----:B------:R2:W-:Y:S01]  /*0d90*/  LDGSTS.E.BYPASS.LTC128B.128 [R203+0x4000], desc[UR20][R12.64] ;  /* 0x040000000ccb7fae */ /* 0x0005e2000b901d54 */
[----:B------:R-:W-:Y:S01]  /*0da0*/  IADD3 R18, P0, R22, UR23, RZ ;  /* 0x0000001716127c10 */ /* 0x000fe2000ff1e0ff */
[----:B------:R-:W-:Y:S01]  /*0db0*/  IMAD.IADD R155, R153, 0x1, R9 ;  /* 0x00000001999b7824 */ /* 0x000fe200078e0209 */
[----:B------:R-:W-:Y:S01]  /*0dc0*/  LOP3.LUT R10, R10, 0x1c0, RZ, 0xc0, !PT ;  /* 0x000001c00a0a7812 */ /* 0x000fe200078ec0ff */
[----:B------:R-:W-:Y:S01]  /*0dd0*/  LDGSTS.E.BYPASS.LTC128B.128 [R203+0x4800], desc[UR20][R22.64] ;  /* 0x0480000016cb7fae */ /* 0x000fe2000b901d54 */
[----:B------:R-:W-:Y:S01]  /*0de0*/  IADD3.X R19, R23, UR22, RZ, P0, !PT ;  /* 0x0000001617137c10 */ /* 0x000fe200087fe4ff */
[----:B------:R-:W-:Y:S01]  /*0df0*/  ULDC.64 UR6, c[0x0][0x220] ;  /* 0x0000880000067ab9 */ /* 0x000fe20000000a00 */
[----:B------:R-:W-:Y:S01]  /*0e00*/  IADD3 R16, P0, R18, UR23, RZ ;  /* 0x0000001712107c10 */ /* 0x000fe2000ff1e0ff */
[----:B------:R-:W-:-:S02]  /*0e10*/  IMAD.SHL.U32 R9, R2, 0x8, RZ ;  /* 0x0000000802097824 */ /* 0x000fc400078e00ff */
[----:B------:R-:W-:Y:S01]  /*0e20*/  LDGSTS.E.BYPASS.LTC128B.128 [R203+0x5000], desc[UR20][R18.64] ;  /* 0x0500000012cb7fae */ /* 0x000fe2000b901d54 */
[----:B------:R-:W-:Y:S02]  /*0e30*/  IADD3.X R17, R19, UR22, RZ, P0, !PT ;  /* 0x0000001613117c10 */ /* 0x000fe400087fe4ff */
[----:B------:R-:W-:Y:S02]  /*0e40*/  LOP3.LUT R9, R108, 0x8, R9, 0xf8, !PT ;  /* 0x000000086c097812 */ /* 0x000fe400078ef809 */
[----:B------:R-:W-:Y:S01]  /*0e50*/  SHF.R.U32.HI R108, RZ, 0x3, R108 ;  /* 0x00000003ff6c7819 */ /* 0x000fe2000001166c */
[----:B------:R3:W-:Y:S01]  /*0e60*/  LDGSTS.E.BYPASS.LTC128B.128 [R203+0x5800], desc[UR20][R16.64] ;  /* 0x0580000010cb7fae */ /* 0x0007e2000b901d54 */
[----:B-1----:R-:W-:-:S03]  /*0e70*/  IMAD.WIDE.U32 R14, R137, UR15, R154 ;  /* 0x0000000f890e7c25 */ /* 0x002fc6000f8e009a */
[----:B------:R-:W0:Y:S01]  /*0e80*/  LDGDEPBAR ;  /* 0x00000000000079af */ /* 0x000e220000000000 */
[----:B------:R-:W-:Y:S02]  /*0e90*/  LOP3.LUT R108, R9, R108, RZ, 0x3c, !PT ;  /* 0x0000006c096c7212 */ /* 0x000fe400078e3cff */
[----:B------:R-:W-:Y:S02]  /*0ea0*/  IADD3 R4, R15, R4, RZ ;  /* 0x000000040f047210 */ /* 0x000fe40007ffe0ff */
[----:B--2---:R-:W-:Y:S02]  /*0eb0*/  LOP3.LUT R12, R10, 0x8, R7, 0xf8, !PT ;  /* 0x000000080a0c7812 */ /* 0x004fe400078ef807 */
[----:B------:R-:W-:Y:S02]  /*0ec0*/  SHF.R.U32.HI R7, RZ, 0x3, R10 ;  /* 0x00000003ff077819 */ /* 0x000fe4000001160a */
[----:B------:R-:W-:Y:S02]  /*0ed0*/  LEA R10, P0, R14, UR6, 0x1 ;  /* 0x000000060e0a7c11 */ /* 0x000fe4000f8008ff */
[----:B------:R-:W-:-:S02]  /*0ee0*/  LOP3.LUT R7, R12, R7, RZ, 0x3c, !PT ;  /* 0x000000070c077212 */ /* 0x000fc400078e3cff */
[----:B------:R-:W-:-:S03]  /*0ef0*/  LEA.HI.X R11, R14, UR7, R4, 0x1, P0 ;  /* 0x000000070e0b7c11 */ /* 0x000fc600080f0c04 */
[----:B------:R-:W-:Y:S02]  /*0f00*/  IMAD R2, R2, 0x200, R7 ;  /* 0x0000020002027824 */ /* 0x000fe400078e0207 */
[----:B------:R-:W-:Y:S01]  /*0f10*/  IMAD R7, R112, 0x400, R109 ;  /* 0x0000040070077824 */ /* 0x000fe200078e026d */
[----:B---3--:R-:W-:Y:S01]  /*0f20*/  IADD3 R16, P0, R10, UR12, RZ ;  /* 0x0000000c0a107c10 */ /* 0x008fe2000ff1e0ff */
[----:B------:R-:W-:-:S04]  /*0f30*/  DEPBAR.LE SB0, 0x0 ;  /* 0x000080000000791a */ /* 0x000fc80000000000 */
[----:B------:R-:W-:Y:S01]  /*0f40*/  BAR.SYNC.DEFER_BLOCKING 0x0 ;  /* 0x0000000000007b1d */ /* 0x000fe20000010000 */
[----:B------:R-:W-:Y:S02]  /*0f50*/  IADD3.X R17, R11, UR13, RZ, P0, !PT ;  /* 0x0000000d0b117c10 */ /* 0x000fe400087fe4ff */
[----:B------:R-:W-:Y:S02]  /*0f60*/  IADD3 R8, P0, R16, UR12, RZ ;  /* 0x0000000c10087c10 */ /* 0x000fe4000ff1e0ff */
[----:B------:R-:W-:Y:S02]  /*0f70*/  IADD3 R202, R7, R108, RZ ;  /* 0x0000006c07ca7210 */ /* 0x000fe40007ffe0ff */
[----:B------:R-:W-:Y:S02]  /*0f80*/  IADD3.X R9, R17, UR13, RZ, P0, !PT ;  /* 0x0000000d11097c10 */ /* 0x000fe400087fe4ff */
[----:B------:R-:W-:Y:S02]  /*0f90*/  IADD3 R18, P0, R8, UR12, RZ ;  /* 0x0000000c08127c10 */ /* 0x000fe4000ff1e0ff */
[----:B------:R-:W-:-:S02]  /*0fa0*/  LEA R56, R2, UR5, 0x1 ;  /* 0x0000000502387c11 */ /* 0x000fc4000f8e08ff */
[----:B------:R-:W-:Y:S02]  /*0fb0*/  IADD3.X R19, R9, UR13, RZ, P0, !PT ;  /* 0x0000000d09137c10 */ /* 0x000fe400087fe4ff */
[----:B------:R-:W-:Y:S02]  /*0fc0*/  LEA R202, R202, UR5, 0x1 ;  /* 0x00000005caca7c11 */ /* 0x000fe4000f8e08ff */
[----:B------:R-:W-:Y:S02]  /*0fd0*/  LOP3.LUT P0, RZ, R6, 0x2, RZ, 0xc0, !PT ;  /* 0x0000000206ff7812 */ /* 0x000fe4000780c0ff */
[----:B------:R-:W-:Y:S01]  /*0fe0*/  LEA R201, R2, UR4, 0x1 ;  /* 0x0000000402c97c11 */ /* 0x000fe2000f8e08ff */
[----:B------:R-:W-:Y:S01]  /*0ff0*/  IMAD.MOV.U32 R2, RZ, RZ, 0x40 ;  /* 0x00000040ff027424 */ /* 0x000fe200078e00ff */
[C---:B------:R-:W-:Y:S01]  /*1000*/  SEL R4, R0.reuse, 0xffffffe0, !P0 ;  /* 0xffffffe000047807 */ /* 0x040fe20004000000 */
[----:B------:R-:W-:Y:S01]  /*1010*/  ULDC UR4, c[0x0][0x39c] ;  /* 0x0000e70000047ab9 */ /* 0x000fe20000000800 */
[----:B------:R-:W-:Y:S01]  /*1020*/  SEL R0, R0, 0xffffffe0, !P1 ;  /* 0xffffffe000007807 */ /* 0x000fe20004800000 */
[----:B------:R-:W-:Y:S01]  /*1030*/  @!PT LDS RZ, [RZ] ;  /* 0x00000000fffff984 */ /* 0x000fe20000000800 */
[----:B------:R-:W-:Y:S01]  /*1040*/  @!PT LDS RZ, [RZ] ;  /* 0x00000000fffff984 */ /* 0x000fe20000000800 */
[----:B------:R-:W-:Y:S01]  /*1050*/  @!PT LDS RZ, [RZ] ;  /* 0x00000000fffff984 */ /* 0x000fe20000000800 */
[----:B------:R-:W-:Y:S01]  /*1060*/  LDGSTS.E.BYPASS.LTC128B.128 [R203+0x6000], desc[UR20][R10.64] ;  /* 0x060000000acb7fae */ /* 0x000fe2000b901d54 */
[C---:B------:R-:W-:Y:S01]  /*1070*/  IADD3 R199, R201.reuse, R4, RZ ;  /* 0x00000004c9c77210 */ /* 0x040fe20007ffe0ff */
[----:B------:R-:W-:Y:S01]  /*1080*/  VIADD R197, R201, 0x40 ;  /* 0x00000040c9c57836 */ /* 0x000fe20000000000 */
[----:B------:R-:W-:Y:S01]  /*1090*/  LOP3.LUT P0, RZ, R6, 0x4, RZ, 0xc0, !PT ;  /* 0x0000000406ff7812 */ /* 0x000fe2000780c0ff */
[----:B------:R-:W-:Y:S01]  /*10a0*/  LDGSTS.E.BYPASS.LTC128B.128 [R203+0x6800], desc[UR20][R16.64] ;  /* 0x0680000010cb7fae */ /* 0x000fe2000b901d54 */
[----:B------:R-:W-:Y:S01]  /*10b0*/  IMAD.IADD R200, R202, 0x1, R0 ;  /* 0x00000001cac87824 */ /* 0x000fe200078e0200 */
[----:B------:R-:W-:-:S02]  /*10c0*/  LOP3.LUT P1, RZ, R5, 0x4, RZ, 0xc0, !PT ;  /* 0x0000000405ff7812 */ /* 0x000fc4000782c0ff */
[----:B------:R-:W-:Y:S02]  /*10d0*/  LDGSTS.E.BYPASS.LTC128B.128 [R203+0x7000], desc[UR20][R8.64] ;  /* 0x0700000008cb7fae */ /* 0x000fe4000b901d54 */
[----:B------:R-:W-:Y:S02]  /*10e0*/  SEL R2, R2, 0xffffffc0, !P1 ;  /* 0xffffffc002027807 */ /* 0x000fe40004800000 */
[----:B------:R1:W-:Y:S03]  /*10f0*/  LDGSTS.E.BYPASS.LTC128B.128 [R203+0x7800], desc[UR20][R18.64] ;  /* 0x0780000012cb7fae */ /* 0x0003e6000b901d54 */
[----:B------:R-:W-:Y:S01]  /*1100*/  IMAD.IADD R198, R202, 0x1, R2 ;  /* 0x00000001cac67824 */ /* 0x000fe200078e0202 */
[----:B------:R-:W-:Y:S01]  /*1110*/  LDSM.16.M88.4 R12, [R202] ;  /* 0x00000000ca0c783b */ /* 0x000fe20000000200 */
[----:B------:R-:W-:Y:S02]  /*1120*/  @P0 IADD3 R197, R201, -0x40, RZ ;  /* 0xffffffc0c9c50810 */ /* 0x000fe40007ffe0ff */
[----:B------:R-:W-:Y:S01]  /*1130*/  ISETP.NE.AND P0, PT, R3, 0x1, PT ;  /* 0x000000010300780c */ /* 0x000fe20003f05270 */
[----:B------:R-:W2:Y:S01]  /*1140*/  LDSM.16.M88.4 R36, [R56+0x4000] ;  /* 0x004000003824783b */ /* 0x000ea20000000200 */
[----:B------:R-:W-:Y:S01]  /*1150*/  IADD3 R196, R0, R198, RZ ;  /* 0x000000c600c47210 */ /* 0x000fe20007ffe0ff */
[----:B------:R-:W-:-:S02]  /*1160*/  IMAD.IADD R188, R4, 0x1, R197 ;  /* 0x0000000104bc7824 */ /* 0x000fc400078e02c5 */
[----:B------:R-:W3:Y:S04]  /*1170*/  LDSM.16.M88.4 R48, [R202+0x2000] ;  /* 0x00200000ca30783b */ /* 0x000ee80000000200 */
[----:B------:R-:W-:Y:S04]  /*1180*/  LDSM.16.M88.4 R28, [R200] ;  /* 0x00000000c81c783b */ /* 0x000fe80000000200 */
[----:B------:R-:W4:Y:S04]  /*1190*/  LDSM.16.M88.4 R52, [R199] ;  /* 0x00000000c734783b */ /* 0x000f280000000200 */
[----:B------:R-:W5:Y:S04]  /*11a0*/  LDSM.16.M88.4 R24, [R200+0x2000] ;  /* 0x00200000c818783b */ /* 0x000f680000000200 */
[----:B------:R-:W-:Y:S04]  /*11b0*/  LDSM.16.M88.4 R44, [R197] ;  /* 0x00000000c52c783b */ /* 0x000fe80000000200 */
[----:B------:R-:W5:Y:S04]  /*11c0*/  LDSM.16.M88.4 R20, [R198] ;  /* 0x00000000c614783b */ /* 0x000f680000000200 */
[----:B-1----:R-:W1:Y:S04]  /*11d0*/  LDSM.16.M88.4 R16, [R198+0x2000] ;  /* 0x00200000c610783b */ /* 0x002e680000000200 */
[----:B------:R-:W1:Y:S04]  /*11e0*/  LDSM.16.M88.4 R76, [R56+0x4800] ;  /* 0x00480000384c783b */ /* 0x000e680000000200 */
[----:B------:R-:W-:Y:S01]  /*11f0*/  LDSM.16.M88.4 R104, [R188] ;  /* 0x00000000bc68783b */ /* 0x000fe20000000200 */
[-C--:B--2---:R-:W-:Y:S03]  /*1200*/  HMMA.16816.F32.BF16 R100, R12, R36.reuse, RZ ;  /* 0x000000240c64723c */ /* 0x084fe600000418ff */
[----:B------:R-:W2:Y:S04]  /*1210*/  LDSM.16.M88.4 R4, [R196] ;  /* 0x00000000c404783b */ /* 0x000ea80000000200 */
[----:B------:R-:W2:Y:S01]  /*1220*/  LDSM.16.M88.4 R8, [R196+0x2000] ;  /* 0x00200000c408783b */ /* 0x000ea20000000200 */
[C---:B---3--:R-:W-:Y:S03]  /*1230*/  HMMA.16816.F32.BF16 R32, R48.reuse, R36, RZ ;  /* 0x000000243020723c */ /* 0x048fe600000418ff */
[----:B------:R-:W3:Y:S03]  /*1240*/  LDSM.16.M88.4 R92, [R199+0x800] ;  /* 0x00080000c75c783b */ /* 0x000ee60000000200 */
[-C--:B------:R-:W-:Y:S01]  /*1250*/  HMMA.16816.F32.BF16 R40, R48, R38.reuse, RZ ;  /* 0x000000263028723c */ /* 0x080fe200000418ff */
[----:B------:R-:W3:Y:S04]  /*1260*/  LDSM.16.M88.4 R60, [R56+0x5000] ;  /* 0x00500000383c783b */ /* 0x000ee80000000200 */
[----:B------:R-:W3:Y:S01]  /*1270*/  LDSM.16.M88.4 R96, [R56+0x5800] ;  /* 0x005800003860783b */ /* 0x000ee20000000200 */
[----:B------:R-:W-:Y:S03]  /*1280*/  HMMA.16816.F32.BF16 R36, R12, R38, RZ ;  /* 0x000000260c24723c */ /* 0x000fe600000418ff */
[----:B------:R-:W0:Y:S03]  /*1290*/  LDGDEPBAR ;  /* 0x00000000000079af */ /* 0x000e260000000000 */
[-C--:B----4-:R-:W-:Y:S06]  /*12a0*/  HMMA.16816.F32.BF16 R100, R28, R52.reuse, R100 ;  /* 0x000000341c64723c */ /* 0x090fec0000041864 */
[C---:B-----5:R-:W-:Y:S06]  /*12b0*/  HMMA.16816.F32.BF16 R32, R24.reuse, R52, R32 ;  /* 0x000000341820723c */ /* 0x060fec0000041820 */
[-C--:B------:R-:W-:Y:S06]  /*12c0*/  HMMA.16816.F32.BF16 R40, R24, R54.reuse, R40 ;  /* 0x000000361828723c */ /* 0x080fec0000041828 */
[----:B------:R-:W-:Y:S06]  /*12d0*/  HMMA.16816.F32.BF16 R36, R28, R54, R36 ;  /* 0x000000361c24723c */ /* 0x000fec0000041824 */
[-C--:B------:R-:W-:Y:S06]  /*12e0*/  HMMA.16816.F32.BF16 R100, R20, R44.reuse, R100 ;  /* 0x0000002c1464723c */ /* 0x080fec0000041864 */
[----:B-1----:R-:W-:Y:S06]  /*12f0*/  HMMA.16816.F32.BF16 R32, R16, R44, R32 ;  /* 0x0000002c1020723c */ /* 0x002fec0000041820 */
[-C--:B------:R-:W-:Y:S06]  /*1300*/  HMMA.16816.F32.BF16 R84, R48, R76.reuse, RZ ;  /* 0x0000004c3054723c */ /* 0x080fec00000418ff */
[----:B------:R-:W-:Y:S06]  /*1310*/  HMMA.16816.F32.BF16 R88, R12, R76, RZ ;  /* 0x0000004c0c58723c */ /* 0x000fec00000418ff */
[----:B--2---:R-:W-:Y:S06]  /*1320*/  HMMA.16816.F32.BF16 R100, R4, R104, R100 ;  /* 0x000000680464723c */ /* 0x004fec0000041864 */
[-C--:B------:R-:W-:Y:S06]  /*1330*/  HMMA.16816.F32.BF16 R40, R16, R46.reuse, R40 ;  /* 0x0000002e1028723c */ /* 0x080fec0000041828 */
[----:B------:R-:W-:Y:S01]  /*1340*/  HMMA.16816.F32.BF16 R36, R20, R46, R36 ;  /* 0x0000002e1424723c */ /* 0x000fe20000041824 */
[----:B------:R-:W1:Y:S05]  /*1350*/  LDSM.16.M88.4 R44, [R197+0x800] ;  /* 0x00080000c52c783b */ /* 0x000e6a0000000200 */
[----:B------:R-:W-:Y:S06]  /*1360*/  HMMA.16816.F32.BF16 R32, R8, R104, R32 ;  /* 0x000000680820723c */ /* 0x000fec0000041820 */
[-C--:B---3--:R-:W-:Y:S01]  /*1370*/  HMMA.16816.F32.BF16 R88, R28, R92.reuse, R88 ;  /* 0x0000005c1c58723c */ /* 0x088fe20000041858 */
[----:B------:R-:W-:Y:S01]  /*1380*/  FMUL.FTZ R100, R100, UR4 ;  /* 0x0000000464647c20 */ /* 0x000fe20008410000 */
[----:B------:R-:W-:Y:S01]  /*1390*/  FMUL.FTZ R101, R101, UR4 ;  /* 0x0000000465657c20 */ /* 0x000fe20008410000 */
[----:B------:R-:W-:Y:S01]  /*13a0*/  FMUL.FTZ R102, R102, UR4 ;  /* 0x0000000466667c20 */ /* 0x000fe20008410000 */
[----:B------:R-:W-:Y:S01]  /*13b0*/  FMUL.FTZ R116, R103, UR4 ;  /* 0x0000000467747c20 */ /* 0x000fe20008410000 */
[----:B------:R-:W2:Y:S01]  /*13c0*/  MUFU.TANH R105, R100 ;  /* 0x0000006400697308 */ /* 0x000ea20000002400 */
[----:B------:R-:W-:Y:S06]  /*13d0*/  HMMA.16816.F32.BF16 R84, R24, R92, R84 ;  /* 0x0000005c1854723c */ /* 0x000fec0000041854 */
[C---:B------:R-:W-:Y:S01]  /*13e0*/  HMMA.16816.F32.BF16 R68, R48.reuse, R60, RZ ;  /* 0x0000003c3044723c */ /* 0x040fe200000418ff */
[----:B------:R-:W3:Y:S05]  /*13f0*/  MUFU.TANH R114, R101 ;  /* 0x0000006500727308 */ /* 0x000eea0000002400 */
[C---:B------:R-:W-:Y:S01]  /*1400*/  HMMA.16816.F32.BF16 R80, R48.reuse, R78, RZ ;  /* 0x0000004e3050723c */ /* 0x040fe200000418ff */
[----:B------:R-:W-:Y:S01]  /*1410*/  FMUL.FTZ R32, R32, UR4 ;  /* 0x0000000420207c20 */ /* 0x000fe20008410000 */
[----:B------:R-:W-:Y:S01]  /*1420*/  FMUL.FTZ R33, R33, UR4 ;  /* 0x0000000421217c20 */ /* 0x000fe20008410000 */
[----:B------:R4:W1:Y:S01]  /*1430*/  MUFU.TANH R104, R102 ;  /* 0x0000006600687308 */ /* 0x0008620000002400 */
[----:B------:R-:W-:Y:S01]  /*1440*/  FMUL.FTZ R34, R34, UR4 ;  /* 0x0000000422227c20 */ /* 0x000fe20008410000 */
[----:B------:R-:W-:Y:S01]  /*1450*/  FMUL.FTZ R35, R35, UR4 ;  /* 0x0000000423237c20 */ /* 0x000fe20008410000 */
[----:B------:R-:W-:Y:S05]  /*1460*/  HMMA.16816.F32.BF16 R64, R48, R62, RZ ;  /* 0x0000003e3040723c */ /* 0x000fea00000418ff */
[----:B------:R-:W1:Y:S01]  /*1470*/  MUFU.TANH R117, R32 ;  /* 0x0000002000757308 */ /* 0x000e620000002400 */
[----:B------:R-:W-:Y:S06]  /*1480*/  HMMA.16816.F32.BF16 R72, R12, R60, RZ ;  /* 0x0000003c0c48723c */ /* 0x000fec00000418ff */
[----:B------:R-:W-:Y:S01]  /*1490*/  HMMA.16816.F32.BF16 R52, R48, R96, RZ ;  /* 0x000000603034723c */ /* 0x000fe200000418ff */
[----:B------:R-:W1:Y:S01]  /*14a0*/  MUFU.TANH R118, R33 ;  /* 0x0000002100767308 */ /* 0x000e620000002400 */
[----:B----4-:R-:W-:Y:S04]  /*14b0*/  LDSM.16.M88.4 R100, [R199+0x1000] ;  /* 0x00100000c764783b */ /* 0x010fe80000000200 */
[C---:B------:R-:W-:Y:S03]  /*14c0*/  HMMA.16816.F32.BF16 R76, R12.reuse, R78, RZ ;  /* 0x0000004e0c4c723c */ /* 0x040fe600000418ff */
[----:B------:R-:W4:Y:S03]  /*14d0*/  MUFU.TANH R92, R34 ;  /* 0x00000022005c7308 */ /* 0x000f260000002400 */
[C---:B------:R-:W-:Y:S05]  /*14e0*/  HMMA.16816.F32.BF16 R60, R12.reuse, R62, RZ ;  /* 0x0000003e0c3c723c */ /* 0x040fea00000418ff */
[----:B------:R5:W1:Y:S01]  /*14f0*/  MUFU.TANH R93, R35 ;  /* 0x00000023005d7308 */ /* 0x000a620000002400 */
[----:B------:R-:W-:Y:S06]  /*1500*/  HMMA.16816.F32.BF16 R56, R12, R96, RZ ;  /* 0x000000600c38723c */ /* 0x000fec00000418ff */
[-C--:B------:R-:W-:Y:S01]  /*1510*/  HMMA.16816.F32.BF16 R48, R48, R98.reuse, RZ ;  /* 0x000000623030723c */ /* 0x080fe200000418ff */
[----:B------:R-:W1:Y:S05]  /*1520*/  MUFU.TANH R116, R116 ;  /* 0x0000007400747308 */ /* 0x000e6a0000002400 */
[----:B------:R-:W-:Y:S01]  /*1530*/  HMMA.16816.F32.BF16 R12, R12, R98, RZ ;  /* 0x000000620c0c723c */ /* 0x000fe200000418ff */
[----:B------:R-:W2:Y:S04]  /*1540*/  LDSM.16.M88.4 R96, [R188+0x800] ;  /* 0x00080000bc60783b */ /* 0x000ea80000000200 */
[----:B-----5:R-:W5:Y:S01]  /*1550*/  LDSM.16.M88.4 R32, [R199+0x1800] ;  /* 0x00180000c720783b */ /* 0x020f620000000200 */
[-C--:B------:R-:W-:Y:S06]  /*1560*/  HMMA.16816.F32.BF16 R36, R4, R106.reuse, R36 ;  /* 0x0000006a0424723c */ /* 0x080fec0000041824 */
[----:B------:R-:W-:Y:S06]  /*1570*/  HMMA.16816.F32.BF16 R40, R8, R106, R40 ;  /* 0x0000006a0828723c */ /* 0x000fec0000041828 */
[-C--:B-1----:R-:W-:Y:S06]  /*1580*/  HMMA.16816.F32.BF16 R88, R20, R44.reuse, R88 ;  /* 0x0000002c1458723c */ /* 0x082fec0000041858 */
[----:B------:R-:W-:Y:S06]  /*1590*/  HMMA.16816.F32.BF16 R84, R16, R44, R84 ;  /* 0x0000002c1054723c */ /* 0x000fec0000041854 */
[----:B------:R-:W-:Y:S01]  /*15a0*/  FMUL.FTZ R36, R36, UR4 ;  /* 0x0000000424247c20 */ /* 0x000fe20008410000 */
[----:B------:R-:W-:Y:S01]  /*15b0*/  FMUL.FTZ R37, R37, UR4 ;  /* 0x0000000425257c20 */ /* 0x000fe20008410000 */
[----:B------:R-:W-:Y:S01]  /*15c0*/  FMUL.FTZ R38, R38, UR4 ;  /* 0x0000000426267c20 */ /* 0x000fe20008410000 */
[----:B------:R-:W-:Y:S01]  /*15d0*/  FMUL.FTZ R39, R39, UR4 ;  /* 0x0000000427277c20 */ /* 0x000fe20008410000 */
[-C--:B------:R-:W-:Y:S01]  /*15e0*/  HMMA.16816.F32.BF16 R80, R24, R94.reuse, R80 ;  /* 0x0000005e1850723c */ /* 0x080fe20000041850 */
[----:B------:R-:W1:Y:S01]  /*15f0*/  MUFU.TANH R106, R36 ;  /* 0x00000024006a7308 */ /* 0x000e620000002400 */
[----:B------:R-:W-:Y:S01]  /*1600*/  FMUL.FTZ R40, R40, UR4 ;  /* 0x0000000428287c20 */ /* 0x000fe20008410000 */
[----:B------:R-:W-:Y:S01]  /*1610*/  FMUL.FTZ R41, R41, UR4 ;  /* 0x0000000429297c20 */ /* 0x000fe20008410000 */
[----:B------:R-:W-:Y:S01]  /*1620*/  FMUL.FTZ R42, R42, UR4 ;  /* 0x000000042a2a7c20 */ /* 0x000fe20008410000 */
[----:B------:R-:W-:Y:S01]  /*1630*/  FMUL.FTZ R43, R43, UR4 ;  /* 0x000000042b2b7c20 */ /* 0x000fe20008410000 */
[----:B------:R-:W-:Y:S03]  /*1640*/  HMMA.16816.F32.BF16 R76, R28, R94, R76 ;  /* 0x0000005e1c4c723c */ /* 0x000fe6000004184c */
[----:B------:R-:W1:Y:S03]  /*1650*/  MUFU.TANH R107, R37 ;  /* 0x00000025006b7308 */ /* 0x000e660000002400 */
[----:B--2---:R-:W-:Y:S05]  /*1660*/  HMMA.16816.F32.BF16 R88, R4, R96, R88 ;  /* 0x000000600458723c */ /* 0x004fea0000041858 */
[----:B------:R-:W2:Y:S01]  /*1670*/  MUFU.TANH R94, R38 ;  /* 0x00000026005e7308 */ /* 0x000ea20000002400 */
[-C--:B------:R-:W-:Y:S06]  /*1680*/  HMMA.16816.F32.BF16 R72, R28, R100.reuse, R72 ;  /* 0x000000641c48723c */ /* 0x080fec0000041848 */
[----:B------:R-:W-:Y:S01]  /*1690*/  HMMA.16816.F32.BF16 R68, R24, R100, R68 ;  /* 0x000000641844723c */ /* 0x000fe20000041844 */
[----:B------:R3:W1:Y:S05]  /*16a0*/  MUFU.TANH R44, R39 ;  /* 0x00000027002c7308 */ /* 0x00066a0000002400 */
[----:B------:R-:W-:Y:S03]  /*16b0*/  HMMA.16816.F32.BF16 R84, R8, R96, R84 ;  /* 0x000000600854723c */ /* 0x000fe60000041854 */
[----:B------:R-:W1:Y:S03]  /*16c0*/  MUFU.TANH R45, R40 ;  /* 0x00000028002d7308 */ /* 0x000e660000002400 */
[----:B-----5:R-:W-:Y:S01]  /*16d0*/  HMMA.16816.F32.BF16 R52, R24, R32, R52 ;  /* 0x000000201834723c */ /* 0x020fe20000041834 */
[----:B------:R-:W-:-:S04]  /*16e0*/  FMUL.FTZ R88, R88, UR4 ;  /* 0x0000000458587c20 */ /* 0x000fc80008410000 */
[----:B------:R-:W1:Y:S01]  /*16f0*/  MUFU.TANH R95, R41 ;  /* 0x00000029005f7308 */ /* 0x000e620000002400 */
[----:B---3--:R-:W3:Y:S01]  /*1700*/  LDSM.16.M88.4 R36, [R197+0x1000] ;  /* 0x00100000c524783b */ /* 0x008ee20000000200 */
[C---:B------:R-:W-:Y:S06]  /*1710*/  HMMA.16816.F32.BF16 R64, R24.reuse, R102, R64 ;  /* 0x000000661840723c */ /* 0x040fec0000041840 */
[----:B------:R-:W1:Y:S01]  /*1720*/  MUFU.TANH R100, R42 ;  /* 0x0000002a00647308 */ /* 0x000e620000002400 */
[----:B------:R-:W-:Y:S01]  /*1730*/  HMMA.16816.F32.BF16 R48, R24, R34, R48 ;  /* 0x000000221830723c */ /* 0x000fe20000041830 */
[----:B------:R-:W-:Y:S03]  /*1740*/  LDSM.16.M88.4 R24, [R188+0x1000] ;  /* 0x00100000bc18783b */ /* 0x000fe60000000200 */
[----:B------:R-:W-:Y:S01]  /*1750*/  FMUL.FTZ R84, R84, UR4 ;  /* 0x0000000454547c20 */ /* 0x000fe20008410000 */
[----:B------:R-:W-:Y:S01]  /*1760*/  FMUL.FTZ R85, R85, UR4 ;  /* 0x0000000455557c20 */ /* 0x000fe20008410000 */
[----:B------:R-:W-:Y:S01]  /*1770*/  HMMA.16816.F32.BF16 R60, R28, R102, R60 ;  /* 0x000000661c3c723c */ /* 0x000fe2000004183c */
[----:B------:R5:W1:Y:S05]  /*1780*/  MUFU.TANH R96, R43 ;  /* 0x0000002b00607308 */ /* 0x000a6a0000002400 */
[-C--:B------:R-:W-:Y:S03]  /*1790*/  HMMA.16816.F32.BF16 R76, R20, R46.reuse, R76 ;  /* 0x0000002e144c723c */ /* 0x080fe6000004184c */
[----:B------:R-:W1:Y:S03]  /*17a0*/  MUFU.TANH R88, R88 ;  /* 0x0000005800587308 */ /* 0x000e660000002400 */
[----:B------:R-:W-:Y:S05]  /*17b0*/  HMMA.16816.F32.BF16 R80, R16, R46, R80 ;  /* 0x0000002e1050723c */ /* 0x000fea0000041850 */
[----:B------:R-:W1:Y:S01]  /*17c0*/  MUFU.TANH R84, R84 ;  /* 0x0000005400547308 */ /* 0x000e620000002400 */
[----:B-----5:R-:W5:Y:S01]  /*17d0*/  LDSM.16.M88.4 R40, [R197+0x1800] ;  /* 0x00180000c528783b */ /* 0x020f620000000200 */
[----:B------:R-:W-:Y:S01]  /*17e0*/  HMMA.16816.F32.BF16 R56, R28, R32, R56 ;  /* 0x000000201c38723c */ /* 0x000fe20000041838 */
[----:B------:R-:W-:Y:S01]  /*17f0*/  FMUL.FTZ R46, R89, UR4 ;  /* 0x00000004592e7c20 */ /* 0x000fe20008410000 */
[----:B------:R-:W-:Y:S01]  /*1800*/  FMUL.FTZ R47, R90, UR4 ;  /* 0x000000045a2f7c20 */ /* 0x000fe20008410000 */
[----:B------:R-:W-:-:S03]  /*1810*/  FMUL.FTZ R89, R91, UR4 ;  /* 0x000000045b597c20 */ /* 0x000fc60008410000 */
[----:B------:R-:W-:Y:S01]  /*1820*/  HMMA.16816.F32.BF16 R12, R28, R34, R12 ;  /* 0x000000221c0c723c */ /* 0x000fe2000004180c */
[----:B------:R-:W-:Y:S01]  /*1830*/  FMUL.FTZ R32, R86, UR4 ;  /* 0x0000000456207c20 */ /* 0x000fe20008410000 */
[----:B------:R-:W-:Y:S01]  /*1840*/  FMUL.FTZ R33, R87, UR4 ;  /* 0x0000000457217c20 */ /* 0x000fe20008410000 */
[----:B------:R-:W1:Y:S03]  /*1850*/  MUFU.TANH R46, R46 ;  /* 0x0000002e002e7308 */ /* 0x000e660000002400 */
[----:B---3--:R-:W-:Y:S01]  /*1860*/  HMMA.16816.F32.BF16 R72, R20, R36, R72 ;  /* 0x000000241448723c */ /* 0x008fe20000041848 */
[----:B------:R-:W-:-:S04]  /*1870*/  LOP3.LUT R34, R113, 0xffffffe0, RZ, 0xc0, !PT ;  /* 0xffffffe071227812 */ /* 0x000fc800078ec0ff */
[----:B------:R-:W3:Y:S01]  /*1880*/  MUFU.TANH R47, R47 ;  /* 0x0000002f002f7308 */ /* 0x000ee20000002400 */
[----:B------:R-:W-:Y:S01]  /*1890*/  HMMA.16816.F32.BF16 R68, R16, R36, R68 ;  /* 0x000000241044723c */ /* 0x000fe20000041844 */
[----:B------:R-:W-:-:S05]  /*18a0*/  IMAD.IADD R34, R111, 0x1, -R34 ;  /* 0x000000016f227824 */ /* 0x000fca00078e0a22 */
[-C--:B------:R-:W-:Y:S01]  /*18b0*/  HMMA.16816.F32.BF16 R64, R16, R38.reuse, R64 ;  /* 0x000000261040723c */ /* 0x080fe20000041840 */
[----:B------:R-:W1:Y:S05]  /*18c0*/  MUFU.TANH R89, R89 ;  /* 0x0000005900597308 */ /* 0x000e6a0000002400 */
[----:B------:R-:W-:Y:S03]  /*18d0*/  HMMA.16816.F32.BF16 R60, R20, R38, R60 ;  /* 0x00000026143c723c */ /* 0x000fe6000004183c */
[----:B------:R-:W1:Y:S03]  /*18e0*/  MUFU.TANH R85, R85 ;  /* 0x0000005500557308 */ /* 0x000e660000002400 */
[----:B------:R-:W-:Y:S05]  /*18f0*/  HMMA.16816.F32.BF16 R76, R4, R98, R76 ;  /* 0x00000062044c723c */ /* 0x000fea000004184c */
[----:B------:R-:W1:Y:S01]  /*1900*/  MUFU.TANH R32, R32 ;  /* 0x0000002000207308 */ /* 0x000e620000002400 */
[C---:B-----5:R-:W-:Y:S06]  /*1910*/  HMMA.16816.F32.BF16 R52, R16.reuse, R40, R52 ;  /* 0x000000281034723c */ /* 0x060fec0000041834 */
[----:B------:R-:W-:Y:S01]  /*1920*/  HMMA.16816.F32.BF16 R48, R16, R42, R48 ;  /* 0x0000002a1030723c */ /* 0x000fe20000041830 */
[----:B------:R-:W5:Y:S01]  /*1930*/  LDSM.16.M88.4 R16, [R188+0x1800] ;  /* 0x00180000bc10783b */ /* 0x000f620000000200 */
[----:B------:R-:W1:Y:S01]  /*1940*/  MUFU.TANH R33, R33 ;  /* 0x0000002100217308 */ /* 0x000e620000002400 */
[----:B------:R-:W-:-:S04]  /*1950*/  DEPBAR.LE SB0, 0x0 ;  /* 0x000080000000791a */ /* 0x000fc80000000000 */
[----:B------:R-:W-:Y:S05]  /*1960*/  HMMA.16816.F32.BF16 R80, R8, R98, R80 ;  /* 0x000000620850723c */ /* 0x000fea0000041850 */
[----:B------:R-:W-:Y:S01]  /*1970*/  FMUL.FTZ R76, R76, UR4 ;  /* 0x000000044c4c7c20 */ /* 0x000fe20008410000 */
[-C--:B------:R-:W-:Y:S01]  /*1980*/  HMMA.16816.F32.BF16 R72, R4, R24.reuse, R72 ;  /* 0x000000180448723c */ /* 0x080fe20000041848 */
[----:B------:R-:W-:Y:S01]  /*1990*/  FMUL.FTZ R77, R77, UR4 ;  /* 0x000000044d4d7c20 */ /* 0x000fe20008410000 */
[----:B------:R-:W-:Y:S01]  /*19a0*/  FMUL.FTZ R78, R78, UR4 ;  /* 0x000000044e4e7c20 */ /* 0x000fe20008410000 */
[----:B------:R-:W-:Y:S02]  /*19b0*/  FMUL.FTZ R79, R79, UR4 ;  /* 0x000000044f4f7c20 */ /* 0x000fe40008410000 */
[----:B------:R-:W1:Y:S01]  /*19c0*/  MUFU.TANH R76, R76 ;  /* 0x0000004c004c7308 */ /* 0x000e620000002400 */
[----:B------:R-:W-:Y:S06]  /*19d0*/  HMMA.16816.F32.BF16 R68, R8, R24, R68 ;  /* 0x000000180844723c */ /* 0x000fec0000041844 */
[C---:B------:R-:W-:Y:S01]  /*19e0*/  HMMA.16816.F32.BF16 R56, R20.reuse, R40, R56 ;  /* 0x000000281438723c */ /* 0x040fe20000041838 */
[----:B------:R-:W1:Y:S05]  /*19f0*/  MUFU.TANH R77, R77 ;  /* 0x0000004d004d7308 */ /* 0x000e6a0000002400 */
[----:B------:R-:W-:Y:S01]  /*1a00*/  HMMA.16816.F32.BF16 R12, R20, R42, R12 ;  /* 0x0000002a140c723c */ /* 0x000fe2000004180c */
[----:B------:R-:W-:Y:S01]  /*1a10*/  FMUL.FTZ R28, R80, UR4 ;  /* 0x00000004501c7c20 */ /* 0x000fe20008410000 */
[----:B------:R-:W-:Y:S01]  /*1a20*/  FMUL.FTZ R29, R81, UR4 ;  /* 0x00000004511d7c20 */ /* 0x000fe20008410000 */
[----:B------:R-:W-:Y:S01]  /*1a30*/  FMUL.FTZ R30, R82, UR4 ;  /* 0x00000004521e7c20 */ /* 0x000fe20008410000 */
[----:B------:R-:W-:Y:S01]  /*1a40*/  FMUL.FTZ R31, R83, UR4 ;  /* 0x00000004531f7c20 */ /* 0x000fe20008410000 */
[----:B------:R1:W1:Y:S01]  /*1a50*/  MUFU.TANH R142, R78 ;  /* 0x0000004e008e7308 */ /* 0x0002620000002400 */
[-C--:B------:R-:W-:Y:S01]  /*1a60*/  HMMA.16816.F32.BF16 R60, R4, R26.reuse, R60 ;  /* 0x0000001a043c723c */ /* 0x080fe2000004183c */
[----:B------:R-:W-:Y:S01]  /*1a70*/  SHF.R.S32.HI R21, RZ, 0x1f, R34 ;  /* 0x0000001fff157819 */ /* 0x000fe20000011422 */
[----:B------:R-:W-:Y:S01]  /*1a80*/  FMUL.FTZ R24, R72, UR4 ;  /* 0x0000000448187c20 */ /* 0x000fe20008410000 */
[----:B------:R-:W-:Y:S01]  /*1a90*/  FMUL.FTZ R25, R73, UR4 ;  /* 0x0000000449197c20 */ /* 0x000fe20008410000 */
[----:B------:R-:W-:Y:S01]  /*1aa0*/  FMUL.FTZ R74, R74, UR4 ;  /* 0x000000044a4a7c20 */ /* 0x000fe20008410000 */
[----:B------:R-:W-:Y:S01]  /*1ab0*/  LEA.HI R21, R21, R34, RZ, 0x2 ;  /* 0x0000002215157211 */ /* 0x000fe200078f10ff */
[----:B------:R-:W-:Y:S01]  /*1ac0*/  FMUL.FTZ R75, R75, UR4 ;  /* 0x000000044b4b7c20 */ /* 0x000fe20008410000 */
[----:B------:R-:W-:Y:S01]  /*1ad0*/  FMUL.FTZ R68, R68, UR4 ;  /* 0x0000000444447c20 */ /* 0x000fe20008410000 */
[----:B------:R-:W-:Y:S01]  /*1ae0*/  FMUL.FTZ R69, R69, UR4 ;  /* 0x0000000445457c20 */ /* 0x000fe20008410000 */
[----:B------:R-:W-:Y:S01]  /*1af0*/  SHF.R.S32.HI R210, RZ, 0x2, R21 ;  /* 0x00000002ffd27819 */ /* 0x000fe20000011415 */
[----:B------:R-:W-:Y:S01]  /*1b00*/  FMUL.FTZ R70, R70, UR4 ;  /* 0x0000000446467c20 */ /* 0x000fe20008410000 */
[----:B------:R-:W-:Y:S01]  /*1b10*/  FMUL.FTZ R71, R71, UR4 ;  /* 0x0000000447477c20 */ /* 0x000fe20008410000 */
[----:B------:R-:W-:Y:S01]  /*1b20*/  HMMA.16816.F32.BF16 R64, R8, R26, R64 ;  /* 0x0000001a0840723c */ /* 0x000fe20000041840 */
[----:B------:R-:W-:Y:S01]  /*1b30*/  IADD3 R23, R115, 0x1, R210 ;  /* 0x0000000173177810 */ /* 0x000fe20007ffe0d2 */
[----:B------:R1:W1:Y:S01]  /*1b40*/  MUFU.TANH R216, R79 ;  /* 0x0000004f00d87308 */ /* 0x0002620000002400 */
[----:B------:R-:W-:-:S02]  /*1b50*/  IMAD R21, R137, 0x40, R158 ;  /* 0x0000004089157824 */ /* 0x000fc400078e029e */
[----:B------:R-:W-:Y:S01]  /*1b60*/  IADD3 R23, R110, -UR17, R23 ;  /* 0x800000116e177c10 */ /* 0x000fe2000fffe017 */
[C---:B-----5:R-:W-:Y:S04]  /*1b70*/  HMMA.16816.F32.BF16 R52, R8.reuse, R16, R52 ;  /* 0x000000100834723c */ /* 0x060fe80000041834 */
[----:B------:R-:W1:Y:S01]  /*1b80*/  MUFU.TANH R28, R28 ;  /* 0x0000001c001c7308 */ /* 0x000e620000002400 */
[----:B------:R-:W-:Y:S01]  /*1b90*/  VIADD R23, R23, UR16 ;  /* 0x0000001017177c36 */ /* 0x000fe20008000000 */
[----:B------:R-:W-:Y:S04]  /*1ba0*/  HMMA.16816.F32.BF16 R48, R8, R18, R48 ;  /* 0x000000120830723c */ /* 0x000fe80000041830 */
[----:B------:R-:W-:-:S02]  /*1bb0*/  VIMNMX R156, R23, R110, PT ;  /* 0x0000006e179c7248 */ /* 0x000fc40003fe0100 */
[C---:B------:R-:W-:Y:S01]  /*1bc0*/  HMMA.16816.F32.BF16 R56, R4.reuse, R16, R56 ;  /* 0x000000100438723c */ /* 0x040fe20000041838 */
[----:B------:R-:W1:Y:S01]  /*1bd0*/  MUFU.TANH R29, R29 ;  /* 0x0000001d001d7308 */ /* 0x000e620000002400 */
[----:B------:R-:W-:Y:S01]  /*1be0*/  IADD3 R9, R21, 0x1, RZ ;  /* 0x0000000115097810 */ /* 0x000fe20007ffe0ff */
[----:B------:R-:W-:Y:S01]  /*1bf0*/  FMUL.FTZ R8, R60, UR4 ;  /* 0x000000043c087c20 */ /* 0x000fe20008410000 */
[C-C-:B------:R-:W-:Y:S02]  /*1c00*/  VIADDMNMX R139, R23.reuse, 0x8, R110.reuse, PT ;  /* 0x00000008178b7846 */ /* 0x140fe4000380016e */
[C-C-:B------:R-:W-:Y:S01]  /*1c10*/  VIADDMNMX R138, R23.reuse, 0x40, R110.reuse, PT ;  /* 0x00000040178a7846 */ /* 0x140fe2000380016e */
[----:B------:R-:W-:Y:S01]  /*1c20*/  HMMA.16816.F32.BF16 R12, R4, R18, R12 ;  /* 0x00000012040c723c */ /* 0x000fe2000004180c */
[----:B------:R-:W-:Y:S01]  /*1c30*/  VIADDMNMX R132, R23, 0x48, R110, PT ;  /* 0x0000004817847846 */ /* 0x000fe2000380016e */
[----:B------:R-:W1:Y:S01]  /*1c40*/  MUFU.TANH R30, R30 ;  /* 0x0000001e001e7308 */ /* 0x000e620000002400 */
[----:B------:R-:W-:-:S02]  /*1c50*/  ISETP.GE.AND P6, PT, R9, R156, PT ;  /* 0x0000009c0900720c */ /* 0x000fc40003fc6270 */
[C---:B------:R-:W-:Y:S02]  /*1c60*/  ISETP.GE.AND P4, PT, R9.reuse, R139, PT ;  /* 0x0000008b0900720c */ /* 0x040fe40003f86270 */
[----:B------:R-:W-:Y:S01]  /*1c70*/  ISETP.GE.AND P5, PT, R9, R138, PT ;  /* 0x0000008a0900720c */ /* 0x000fe20003fa6270 */
[----:B------:R-:W-:Y:S01]  /*1c80*/  VIADD R7, R21, 0x8 ;  /* 0x0000000815077836 */ /* 0x000fe20000000000 */
[----:B------:R-:W-:Y:S01]  /*1c90*/  ISETP.GE.AND P2, PT, R9, R132, PT ;  /* 0x000000840900720c */ /* 0x000fe20003f46270 */
[----:B------:R-:W1:Y:S08]  /*1ca0*/  MUFU.TANH R31, R31 ;  /* 0x0000001f001f7308 */ /* 0x000e700000002400 */
[----:B------:R-:W1:Y:S08]  /*1cb0*/  MUFU.TANH R24, R24 ;  /* 0x0000001800187308 */ /* 0x000e700000002400 */
[----:B------:R-:W1:Y:S08]  /*1cc0*/  MUFU.TANH R25, R25 ;  /* 0x0000001900197308 */ /* 0x000e700000002400 */
[----:B------:R1:W1:Y:S08]  /*1cd0*/  MUFU.TANH R190, R74 ;  /* 0x0000004a00be7308 */ /* 0x0002700000002400 */
[----:B------:R1:W1:Y:S08]  /*1ce0*/  MUFU.TANH R186, R75 ;  /* 0x0000004b00ba7308 */ /* 0x0002700000002400 */
[----:B------:R1:W1:Y:S08]  /*1cf0*/  MUFU.TANH R144, R68 ;  /* 0x0000004400907308 */ /* 0x0002700000002400 */
[----:B------:R1:W1:Y:S08]  /*1d00*/  MUFU.TANH R148, R69 ;  /* 0x0000004500947308 */ /* 0x0002700000002400 */
[----:B------:R1:W1:Y:S08]  /*1d10*/  MUFU.TANH R10, R70 ;  /* 0x00000046000a7308 */ /* 0x0002700000002400 */
[----:B------:R1:W1:Y:S01]  /*1d20*/  MUFU.TANH R17, R71 ;  /* 0x0000004700117308 */ /* 0x0002620000002400 */
[----:B------:R-:W-:Y:S06]  /*1d30*/  BAR.SYNC.DEFER_BLOCKING 0x0 ;  /* 0x0000000000007b1d */ /* 0x000fec0000010000 */
[----:B--234-:R-:W-:Y:S05]  /*1d40*/  @!P0 BRA `(.L_x_755) ;  /* 0x0000000000588947 */ /* 0x01cfea0003800000 */
[----:B------:R-:W-:-:S04]  /*1d50*/  VIADD R9, R3, 0xfffffffe ;  /* 0xfffffffe03097836 */ /* 0x000fc80000000000 */
[C---:B------:R-:W-:Y:S01]  /*1d60*/  IMAD R4, R9.reuse, UR18, RZ ;  /* 0x0000001209047c24 */ /* 0x040fe2000f8e02ff */
[----:B------:R-:W-:Y:S01]  /*1d70*/  SHF.R.S32.HI R5, RZ, 0x1f, R9 ;  /* 0x0000001fff057819 */ /* 0x000fe20000011409 */
[----:B------:R-:W-:-:S04]  /*1d80*/  IMAD.WIDE.U32 R18, R9, UR19, R206 ;  /* 0x0000001309127c25 */ /* 0x000fc8000f8e00ce */
[----:B------:R-:W-:Y:S01]  /*1d90*/  IMAD R4, R5, UR19, R4 ;  /* 0x0000001305047c24 */ /* 0x000fe2000f8e0204 */
[----:B------:R-:W-:-:S03]  /*1da0*/  LEA R22, P1, R18, UR8, 0x1 ;  /* 0x0000000812167c11 */ /* 0x000fc6000f8208ff */
[----:B------:R-:W-:Y:S01]  /*1db0*/  IMAD.IADD R4, R19, 0x1, R4 ;  /* 0x0000000113047824 */ /* 0x000fe200078e0204 */
[----:B------:R-:W-:-:S04]  /*1dc0*/  IADD3 R26, P0, R22, UR23, RZ ;  /* 0x00000017161a7c10 */ /* 0x000fc8000ff1e0ff */
        /* <DEDUP_REMOVED lines=13> */
[----:B------:R-:W0:Y:S02]  /*1ea0*/  LDGDEPBAR ;  /* 0x00000000000079af */ /* 0x000e240000000000 */
.L_x_755:
[----:B--2---:R-:W-:Y:S01]  /*1eb0*/  FSEL R5, R114, -INF , !P6 ;  /* 0xff80000072057808 */ /* 0x004fe20007000000 */
[----:B------:R-:W-:Y:S01]  /*1ec0*/  VIADD R11, R21, 0x9 ;  /* 0x00000009150b7836 */ /* 0x000fe20000000000 */
[----:B------:R-:W-:Y:S01]  /*1ed0*/  ISETP.GE.AND P6, PT, R7, R132, PT ;  /* 0x000000840700720c */ /* 0x000fe20003fc6270 */
[----:B------:R-:W-:Y:S01]  /*1ee0*/  VIADD R9, R21, 0x10 ;  /* 0x0000001015097836 */ /* 0x000fe20000000000 */
[-C--:B------:R-:W-:Y:S01]  /*1ef0*/  ISETP.GE.AND P3, PT, R7, R156.reuse, PT ;  /* 0x0000009c0700720c */ /* 0x080fe20003f66270 */
[----:B------:R-:W-:Y:S01]  /*1f00*/  FMUL.FTZ R63, R63, UR4 ;  /* 0x000000043f3f7c20 */ /* 0x000fe20008410000 */
[----:B-1----:R-:W-:Y:S01]  /*1f10*/  FSEL R100, R100, -INF , !P6 ;  /* 0xff80000064647808 */ /* 0x002fe20007000000 */
[C---:B------:R-:W-:Y:S01]  /*1f20*/  VIADD R75, R21.reuse, 0x11 ;  /* 0x00000011154b7836 */ /* 0x040fe20000000000 */
[-C--:B------:R-:W-:Y:S01]  /*1f30*/  ISETP.GE.AND P6, PT, R21, R156.reuse, PT ;  /* 0x0000009c1500720c */ /* 0x080fe20003fc6270 */
[----:B------:R1:W-:Y:S01]  /*1f40*/  MUFU.TANH R172, R63 ;  /* 0x0000003f00ac7308 */ /* 0x0003e20000002400 */
[----:B------:R-:W-:Y:S01]  /*1f50*/  ISETP.GE.AND P1, PT, R7, R139, PT ;  /* 0x0000008b0700720c */ /* 0x000fe20003f26270 */
[----:B------:R-:W-:Y:S01]  /*1f60*/  VIADD R73, R21, 0x18 ;  /* 0x0000001815497836 */ /* 0x000fe20000000000 */
[----:B------:R-:W-:Y:S01]  /*1f70*/  FSEL R105, R105, -INF , !P6 ;  /* 0xff80000069697808 */ /* 0x000fe20007000000 */
[----:B------:R-:W-:Y:S01]  /*1f80*/  VIADD R71, R21, 0x19 ;  /* 0x0000001915477836 */ /* 0x000fe20000000000 */
[----:B------:R-:W-:Y:S01]  /*1f90*/  FSEL R22, R116, -INF , !P4 ;  /* 0xff80000074167808 */ /* 0x000fe20006000000 */
[----:B------:R-:W-:Y:S01]  /*1fa0*/  FMUL.FTZ R61, R61, UR4 ;  /* 0x000000043d3d7c20 */ /* 0x000fe20008410000 */
[-C--:B------:R-:W-:Y:S01]  /*1fb0*/  ISETP.GE.AND P4, PT, R11, R156.reuse, PT ;  /* 0x0000009c0b00720c */ /* 0x080fe20003f86270 */
[----:B------:R-:W2:Y:S01]  /*1fc0*/  MUFU.TANH R8, R8 ;  /* 0x0000000800087308 */ /* 0x000ea20000002400 */
[----:B------:R-:W-:Y:S01]  /*1fd0*/  FSEL R23, R106, -INF , !P3 ;  /* 0xff8000006a177808 */ /* 0x000fe20005800000 */
[----:B------:R-:W-:Y:S01]  /*1fe0*/  VIADD R69, R21, 0x20 ;  /* 0x0000002015457836 */ /* 0x000fe20000000000 */
[----:B------:R-:W-:Y:S01]  /*1ff0*/  FMNMX.FTZ R16, R105, R5, !PT ;  /* 0x0000000569107209 */ /* 0x000fe20007810000 */
[----:B------:R-:W-:Y:S01]  /*2000*/  FMUL.FTZ R214, R67, UR4 ;  /* 0x0000000443d67c20 */ /* 0x000fe20008410000 */
[----:B------:R-:W-:Y:S01]  /*2010*/  FSEL R118, R118, -INF , !P5 ;  /* 0xff80000076767808 */ /* 0x000fe20006800000 */
[----:B------:R-:W-:Y:S01]  /*2020*/  VIADD R67, R21, 0x21 ;  /* 0x0000002115437836 */ /* 0x000fe20000000000 */
[-C--:B------:R-:W-:Y:S01]  /*2030*/  ISETP.GE.AND P5, PT, R11, R139.reuse, PT ;  /* 0x0000008b0b00720c */ /* 0x080fe20003fa6270 */
[----:B------:R-:W-:Y:S01]  /*2040*/  FMUL.FTZ R26, R65, UR4 ;  /* 0x00000004411a7c20 */ /* 0x000fe20008410000 */
[----:B------:R-:W-:Y:S01]  /*2050*/  FSEL R94, R94, -INF , !P1 ;  /* 0xff8000005e5e7808 */ /* 0x000fe20004800000 */
[----:B------:R-:W-:Y:S01]  /*2060*/  VIADD R65, R21, 0x28 ;  /* 0x0000002815417836 */ /* 0x000fe20000000000 */
[----:B------:R-:W-:Y:S01]  /*2070*/  ISETP.GE.AND P1, PT, R9, R156, PT ;  /* 0x0000009c0900720c */ /* 0x000fe20003f26270 */
[----:B------:R-:W-:Y:S01]  /*2080*/  FMUL.FTZ R12, R12, UR4 ;  /* 0x000000040c0c7c20 */ /* 0x000fe20008410000 */
[----:B------:R-:W-:Y:S01]  /*2090*/  FSEL R107, R107, -INF , !P4 ;  /* 0xff8000006b6b7808 */ /* 0x000fe20006000000 */
[----:B------:R-:W-:Y:S01]  /*20a0*/  VIADD R37, R21, 0x30 ;  /* 0x0000003015257836 */ /* 0x000fe20000000000 */
[----:B------:R-:W-:Y:S01]  /*20b0*/  FMNMX.FTZ R16, R23, R16, !PT ;  /* 0x0000001017107209 */ /* 0x000fe20007810000 */
[----:B------:R-:W-:Y:S01]  /*20c0*/  VIADD R19, R21, 0x31 ;  /* 0x0000003115137836 */ /* 0x000fe20000000000 */
[----:B------:R-:W-:Y:S01]  /*20d0*/  FSEL R34, R44, -INF , !P5 ;  /* 0xff8000002c227808 */ /* 0x000fe20006800000 */
[----:B------:R-:W-:Y:S01]  /*20e0*/  MUFU.TANH R12, R12 ;  /* 0x0000000c000c7308 */ /* 0x000fe20000002400 */
[----:B------:R-:W-:Y:S01]  /*20f0*/  ISETP.GE.AND P5, PT, R75, R156, PT ;  /* 0x0000009c4b00720c */ /* 0x000fe20003fa6270 */
[----:B------:R-:W-:Y:S01]  /*2100*/  VIADD R39, R21, 0x39 ;  /* 0x0000003915277836 */ /* 0x000fe20000000000 */
[----:B-1----:R-:W-:Y:S01]  /*2110*/  FSEL R63, R88, -INF , !P1 ;  /* 0xff800000583f7808 */ /* 0x002fe20004800000 */
[----:B------:R-:W-:Y:S01]  /*2120*/  FMUL.FTZ R64, R64, UR4 ;  /* 0x0000000440407c20 */ /* 0x000fe20008410000 */
[----:B------:R-:W-:Y:S01]  /*2130*/  FMNMX.FTZ R16, R107, R16, !PT ;  /* 0x000000106b107209 */ /* 0x000fe20007810000 */
[----:B------:R-:W-:Y:S01]  /*2140*/  FMUL.FTZ R52, R52, UR4 ;  /* 0x0000000434347c20 */ /* 0x000fe20008410000 */
[----:B------:R-:W-:Y:S01]  /*2150*/  ISETP.GE.AND P0, PT, R7, R138, PT ;  /* 0x0000008a0700720c */ /* 0x000fe20003f06270 */
[----:B------:R-:W-:Y:S01]  /*2160*/  MUFU.TANH R146, R64 ;  /* 0x0000004000927308 */ /* 0x000fe20000002400 */
[----:B------:R-:W-:Y:S01]  /*2170*/  ISETP.GE.AND P1, PT, R73, R156, PT ;  /* 0x0000009c4900720c */ /* 0x000fe20003f26270 */
[----:B------:R-:W-:Y:S01]  /*2180*/  FMUL.FTZ R66, R66, UR4 ;  /* 0x0000000442427c20 */ /* 0x000fe20008410000 */
[----:B------:R-:W-:Y:S01]  /*2190*/  FSEL R43, R46, -INF , !P5 ;  /* 0xff8000002e2b7808 */ /* 0x000fe20006800000 */
[----:B------:R-:W-:Y:S01]  /*21a0*/  FMUL.FTZ R160, R14, UR4 ;  /* 0x000000040ea07c20 */ /* 0x000fe20008410000 */
[----:B------:R-:W-:Y:S01]  /*21b0*/  FMNMX.FTZ R18, R63, R16, !PT ;  /* 0x000000103f127209 */ /* 0x000fe20007810000 */
[----:B------:R-:W-:Y:S01]  /*21c0*/  FMUL.FTZ R16, R13, UR4 ;  /* 0x000000040d107c20 */ /* 0x000fe20008410000 */
[----:B------:R-:W-:Y:S01]  /*21d0*/  FSEL R6, R45, -INF , !P0 ;  /* 0xff8000002d067808 */ /* 0x000fe20004000000 */
[----:B------:R1:W3:Y:S01]  /*21e0*/  MUFU.TANH R7, R61 ;  /* 0x0000003d00077308 */ /* 0x0002e20000002400 */
[----:B------:R-:W-:Y:S01]  /*21f0*/  ISETP.GE.AND P0, PT, R9, R139, PT ;  /* 0x0000008b0900720c */ /* 0x000fe20003f06270 */
[----:B------:R-:W-:Y:S01]  /*2200*/  VIADD R45, R21, 0x38 ;  /* 0x00000038152d7836 */ /* 0x000fe20000000000 */
[----:B------:R-:W-:Y:S01]  /*2210*/  ISETP.GE.AND P4, PT, R9, R138, PT ;  /* 0x0000008a0900720c */ /* 0x000fe20003f86270 */
[----:B------:R-:W-:Y:S01]  /*2220*/  FMUL.FTZ R15, R15, UR4 ;  /* 0x000000040f0f7c20 */ /* 0x000fe20008410000 */
[----:B------:R-:W-:Y:S01]  /*2230*/  ISETP.GE.AND P6, PT, R9, R132, PT ;  /* 0x000000840900720c */ /* 0x000fe20003fc6270 */
[----:B------:R-:W-:Y:S01]  /*2240*/  FMUL.FTZ R9, R56, UR4 ;  /* 0x0000000438097c20 */ /* 0x000fe20008410000 */
[----:B------:R-:W-:Y:S01]  /*2250*/  ISETP.GE.AND P5, PT, R71, R156, PT ;  /* 0x0000009c4700720c */ /* 0x000fe20003fa6270 */
[----:B------:R-:W-:Y:S01]  /*2260*/  MUFU.TANH R16, R16 ;  /* 0x0000001000107308 */ /* 0x000fe20000002400 */
[----:B------:R-:W-:Y:S01]  /*2270*/  FSEL R41, R76, -INF , !P1 ;  /* 0xff8000004c297808 */ /* 0x000fe20004800000 */
[----:B------:R-:W-:Y:S01]  /*2280*/  FMUL.FTZ R54, R54, UR4 ;  /* 0x0000000436367c20 */ /* 0x000fe20008410000 */
[----:B------:R-:W-:Y:S01]  /*2290*/  FMNMX.FTZ R18, R43, R18, !PT ;  /* 0x000000122b127209 */ /* 0x000fe20007810000 */
[----:B------:R-:W-:Y:S01]  /*22a0*/  FMUL.FTZ R55, R55, UR4 ;  /* 0x0000000437377c20 */ /* 0x000fe20008410000 */
[----:B------:R-:W-:Y:S01]  /*22b0*/  FSEL R4, R93, -INF , !P2 ;  /* 0xff8000005d047808 */ /* 0x000fe20005000000 */
[----:B------:R-:W-:Y:S01]  /*22c0*/  ULDC UR16, c[0x0][0x2ec] ;  /* 0x0000bb0000107ab9 */ /* 0x000fe20000000800 */
[C---:B------:R-:W-:Y:S01]  /*22d0*/  ISETP.GE.AND P2, PT, R11.reuse, R138, PT ;  /* 0x0000008a0b00720c */ /* 0x040fe20003f46270 */
[----:B------:R-:W4:Y:S01]  /*22e0*/  MUFU.TANH R9, R9 ;  /* 0x0000000900097308 */ /* 0x000f220000002400 */
[----:B------:R-:W-:Y:S01]  /*22f0*/  ISETP.GE.AND P3, PT, R11, R132, PT ;  /* 0x000000840b00720c */ /* 0x000fe20003f66270 */
[----:B------:R-:W-:Y:S01]  /*2300*/  FMUL.FTZ R11, R57, UR4 ;  /* 0x00000004390b7c20 */ /* 0x000fe20008410000 */
[----:B------:R-:W-:Y:S01]  /*2310*/  ISETP.GE.AND P1, PT, R69, R156, PT ;  /* 0x0000009c4500720c */ /* 0x000fe20003f26270 */
[----:B-1----:R-:W-:Y:S01]  /*2320*/  VIADD R61, R21, 0x29 ;  /* 0x00000029153d7836 */ /* 0x002fe20000000000 */
[----:B------:R-:W-:Y:S01]  /*2330*/  FSEL R77, R77, -INF , !P5 ;  /* 0xff8000004d4d7808 */ /* 0x000fe20006800000 */
[----:B------:R-:W-:Y:S01]  /*2340*/  FMUL.FTZ R53, R53, UR4 ;  /* 0x0000000435357c20 */ /* 0x000fe20008410000 */
[----:B------:R-:W-:Y:S01]  /*2350*/  FMNMX.FTZ R18, R41, R18, !PT ;  /* 0x0000001229127209 */ /* 0x000fe20007810000 */
[----:B------:R-:W1:Y:S01]  /*2360*/  MUFU.TANH R11, R11 ;  /* 0x0000000b000b7308 */ /* 0x000e620000002400 */
[----:B------:R-:W-:Y:S01]  /*2370*/  ISETP.GE.AND P5, PT, R67, R156, PT ;  /* 0x0000009c4300720c */ /* 0x000fe20003fa6270 */
[----:B------:R-:W-:Y:S01]  /*2380*/  FMUL.FTZ R48, R48, UR4 ;  /* 0x0000000430307c20 */ /* 0x000fe20008410000 */
[----:B------:R-:W-:Y:S01]  /*2390*/  FSEL R35, R24, -INF , !P1 ;  /* 0xff80000018237808 */ /* 0x000fe20004800000 */
[----:B------:R-:W-:Y:S01]  /*23a0*/  FMUL.FTZ R49, R49, UR4 ;  /* 0x0000000431317c20 */ /* 0x000fe20008410000 */
[----:B------:R-:W-:Y:S01]  /*23b0*/  FMNMX.FTZ R18, R77, R18, !PT ;  /* 0x000000124d127209 */ /* 0x000fe20007810000 */
[----:B------:R-:W-:Y:S01]  /*23c0*/  FMUL.FTZ R62, R62, UR4 ;  /* 0x000000043e3e7c20 */ /* 0x000fe20008410000 */
[----:B------:R-:W-:Y:S01]  /*23d0*/  ISETP.GE.AND P1, PT, R65, R156, PT ;  /* 0x0000009c4100720c */ /* 0x000fe20003f26270 */
[----:B------:R5:W-:Y:S01]  /*23e0*/  MUFU.TANH R180, R52 ;  /* 0x0000003400b47308 */ /* 0x000be20000002400 */
[----:B------:R-:W-:Y:S01]  /*23f0*/  FSEL R27, R25, -INF , !P5 ;  /* 0xff800000191b7808 */ /* 0x000fe20006800000 */
[----:B------:R-:W-:Y:S01]  /*2400*/  FMUL.FTZ R51, R51, UR4 ;  /* 0x0000000433337c20 */ /* 0x000fe20008410000 */
[----:B------:R-:W-:Y:S01]  /*2410*/  FMNMX.FTZ R18, R35, R18, !PT ;  /* 0x0000001223127209 */ /* 0x000fe20007810000 */
[----:B------:R-:W-:Y:S01]  /*2420*/  FMUL.FTZ R50, R50, UR4 ;  /* 0x0000000432327c20 */ /* 0x000fe20008410000 */
[----:B--2---:R-:W-:Y:S01]  /*2430*/  FSEL R25, R8, -INF , !P1 ;  /* 0xff80000008197808 */ /* 0x004fe20004800000 */
[----:B------:R-:W-:Y:S01]  /*2440*/  FMUL.FTZ R58, R58, UR4 ;  /* 0x000000043a3a7c20 */ /* 0x000fe20008410000 */
[----:B------:R-:W-:Y:S01]  /*2450*/  ISETP.GE.AND P5, PT, R61, R156, PT ;  /* 0x0000009c3d00720c */ /* 0x000fe20003fa6270 */
[----:B------:R2:W2:Y:S01]  /*2460*/  MUFU.TANH R24, R66 ;  /* 0x0000004200187308 */ /* 0x0004a20000002400 */
[----:B------:R-:W-:Y:S01]  /*2470*/  FMNMX.FTZ R8, R27, R18, !PT ;  /* 0x000000121b087209 */ /* 0x000fe20007810000 */
[----:B------:R-:W-:Y:S01]  /*2480*/  FMUL.FTZ R59, R59, UR4 ;  /* 0x000000043b3b7c20 */ /* 0x000fe20008410000 */
[----:B------:R-:W-:Y:S01]  /*2490*/  ISETP.GE.AND P1, PT, R37, R156, PT ;  /* 0x0000009c2500720c */ /* 0x000fe20003f26270 */
[----:B------:R-:W-:Y:S01]  /*24a0*/  VIADD R191, R197, 0x800 ;  /* 0x00000800c5bf7836 */ /* 0x000fe20000000000 */
[----:B---3--:R-:W-:Y:S01]  /*24b0*/  FSEL R13, R7, -INF , !P5 ;  /* 0xff800000070d7808 */ /* 0x008fe20006800000 */
[----:B------:R-:W-:Y:S01]  /*24c0*/  VIADD R189, R197, 0x1800 ;  /* 0x00001800c5bd7836 */ /* 0x000fe20000000000 */
[----:B------:R-:W-:Y:S01]  /*24d0*/  FMNMX.FTZ R8, R25, R8, !PT ;  /* 0x0000000819087209 */ /* 0x000fe20007810000 */
[----:B------:R-:W3:Y:S01]  /*24e0*/  MUFU.TANH R26, R26 ;  /* 0x0000001a001a7308 */ /* 0x000ee20000002400 */
[----:B------:R-:W-:-:S02]  /*24f0*/  ISETP.GE.AND P5, PT, R19, R156, PT ;  /* 0x0000009c1300720c */ /* 0x000fc40003fa6270 */
[----:B----4-:R-:W-:Y:S02]  /*2500*/  FSEL R7, R9, -INF , !P1 ;  /* 0xff80000009077808 */ /* 0x010fe40004800000 */
[----:B------:R-:W-:Y:S02]  /*2510*/  FMNMX.FTZ R8, R13, R8, !PT ;  /* 0x000000080d087209 */ /* 0x000fe40007810000 */
[----:B------:R-:W-:Y:S01]  /*2520*/  ISETP.GE.AND P1, PT, R45, R156, PT ;  /* 0x0000009c2d00720c */ /* 0x000fe20003f26270 */
[----:B------:R-:W4:Y:S01]  /*2530*/  MUFU.TANH R214, R214 ;  /* 0x000000d600d67308 */ /* 0x000f220000002400 */
[----:B-1----:R-:W-:Y:S02]  /*2540*/  FSEL R11, R11, -INF , !P5 ;  /* 0xff8000000b0b7808 */ /* 0x002fe40006800000 */
[----:B------:R-:W-:Y:S02]  /*2550*/  FMNMX.FTZ R8, R7, R8, !PT ;  /* 0x0000000807087209 */ /* 0x000fe40007810000 */
[----:B------:R-:W-:-:S02]  /*2560*/  FSEL R9, R12, -INF , !P1 ;  /* 0xff8000000c097808 */ /* 0x000fc40004800000 */
[----:B------:R-:W-:Y:S01]  /*2570*/  ISETP.GE.AND P5, PT, R39, R156, PT ;  /* 0x0000009c2700720c */ /* 0x000fe20003fa6270 */
[----:B------:R1:W-:Y:S01]  /*2580*/  MUFU.TANH R150, R15 ;  /* 0x0000000f00967308 */ /* 0x0003e20000002400 */
[----:B------:R-:W-:Y:S02]  /*2590*/  FMNMX.FTZ R12, R11, R8, !PT ;  /* 0x000000080b0c7209 */ /* 0x000fe40007810000 */
[----:B------:R-:W-:Y:S02]  /*25a0*/  FSEL R8, R16, -INF , !P5 ;  /* 0xff80000010087808 */ /* 0x000fe40006800000 */
[----:B------:R-:W-:Y:S02]  /*25b0*/  FMNMX.FTZ R57, R9, R12, !PT ;  /* 0x0000000c09397209 */ /* 0x000fe40007810000 */
[----:B------:R-:W-:Y:S01]  /*25c0*/  FSEL R218, R47, -INF , !P0 ;  /* 0xff8000002fda7808 */ /* 0x000fe20004000000 */
[----:B------:R-:W4:Y:S01]  /*25d0*/  MUFU.TANH R168, R54 ;  /* 0x0000003600a87308 */ /* 0x000f220000002400 */
[----:B------:R-:W-:-:S02]  /*25e0*/  FMNMX.FTZ R12, R8, R57, !PT ;  /* 0x00000039080c7209 */ /* 0x000fc40007810000 */
[----:B------:R-:W-:Y:S02]  /*25f0*/  ISETP.GE.AND P0, PT, R73, R138, PT ;  /* 0x0000008a4900720c */ /* 0x000fe40003f06270 */
[----:B------:R-:W-:Y:S01]  /*2600*/  ISETP.GE.AND P1, PT, R75, R139, PT ;  /* 0x0000008b4b00720c */ /* 0x000fe20003f26270 */
[----:B------:R-:W3:Y:S01]  /*2610*/  SHFL.BFLY PT, R57, R12, 0x2, 0x1f ;  /* 0x0c401f000c397f89 */ /* 0x000ee200000e0000 */
[----:B-----5:R-:W-:Y:S01]  /*2620*/  FSEL R52, R28, -INF , !P0 ;  /* 0xff8000001c347808 */ /* 0x020fe20004000000 */
[----:B------:R-:W5:Y:S01]  /*2630*/  MUFU.TANH R166, R55 ;  /* 0x0000003700a67308 */ /* 0x000f620000002400 */
[----:B------:R-:W-:Y:S02]  /*2640*/  ISETP.GE.AND P0, PT, R69, R132, PT ;  /* 0x000000844500720c */ /* 0x000fe40003f06270 */
[----:B------:R-:W-:Y:S02]  /*2650*/  FSEL R140, R89, -INF , !P1 ;  /* 0xff800000598c7808 */ /* 0x000fe40004800000 */
[----:B------:R-:W-:-:S02]  /*2660*/  FSEL R46, R95, -INF , !P2 ;  /* 0xff8000005f2e7808 */ /* 0x000fc40005000000 */
[-C--:B------:R-:W-:Y:S01]  /*2670*/  ISETP.GE.AND P1, PT, R71, R138.reuse, PT ;  /* 0x0000008a4700720c */ /* 0x080fe20003f26270 */
[----:B------:R-:W5:Y:S01]  /*2680*/  MUFU.TANH R178, R53 ;  /* 0x0000003500b27308 */ /* 0x000f620000002400 */
[-C--:B------:R-:W-:Y:S02]  /*2690*/  ISETP.GE.AND P2, PT, R75, R138.reuse, PT ;  /* 0x0000008a4b00720c */ /* 0x080fe40003f46270 */
[----:B------:R-:W-:Y:S02]  /*26a0*/  FSEL R14, R10, -INF , !P0 ;  /* 0xff8000000a0e7808 */ /* 0x000fe40004000000 */
[----:B------:R-:W-:Y:S02]  /*26b0*/  ISETP.GE.AND P0, PT, R65, R138, PT ;  /* 0x0000008a4100720c */ /* 0x000fe40003f06270 */
[----:B------:R-:W-:Y:S01]  /*26c0*/  FSEL R28, R29, -INF , !P1 ;  /* 0xff8000001d1c7808 */ /* 0x000fe20004800000 */
[----:B------:R-:W5:Y:S01]  /*26d0*/  MUFU.TANH R176, R48 ;  /* 0x0000003000b07308 */ /* 0x000f620000002400 */
[----:B--2---:R-:W-:-:S02]  /*26e0*/  FSEL R66, R85, -INF , !P2 ;  /* 0xff80000055427808 */ /* 0x004fc40005000000 */
[----:B------:R-:W-:Y:S02]  /*26f0*/  ISETP.GE.AND P1, PT, R67, R138, PT ;  /* 0x0000008a4300720c */ /* 0x000fe40003f26270 */
[----:B------:R-:W-:Y:S02]  /*2700*/  FSEL R68, R84, -INF , !P4 ;  /* 0xff80000054447808 */ /* 0x000fe40006000000 */
[-C--:B------:R-:W-:Y:S01]  /*2710*/  ISETP.GE.AND P2, PT, R71, R132.reuse, PT ;  /* 0x000000844700720c */ /* 0x080fe20003f46270 */
[----:B------:R-:W2:Y:S01]  /*2720*/  MUFU.TANH R170, R49 ;  /* 0x0000003100aa7308 */ /* 0x000ea20000002400 */
[----:B------:R-:W-:Y:S02]  /*2730*/  ISETP.GE.AND P4, PT, R73, R132, PT ;  /* 0x000000844900720c */ /* 0x000fe40003f86270 */
[----:B------:R-:W-:Y:S02]  /*2740*/  FSEL R146, R146, -INF , !P0 ;  /* 0xff80000092927808 */ /* 0x000fe40004000000 */
[----:B------:R-:W-:-:S02]  /*2750*/  ISETP.GE.AND P0, PT, R21, R138, PT ;  /* 0x0000008a1500720c */ /* 0x000fc40003f06270 */
[----:B------:R-:W-:Y:S01]  /*2760*/  FSEL R148, R148, -INF , !P1 ;  /* 0xff80000094947808 */ /* 0x000fe20004800000 */
[----:B------:R-:W2:Y:S01]  /*2770*/  MUFU.TANH R184, R62 ;  /* 0x0000003e00b87308 */ /* 0x000ea20000002400 */
[----:B------:R-:W-:Y:S02]  /*2780*/  FSEL R20, R31, -INF , !P2 ;  /* 0xff8000001f147808 */ /* 0x000fe40005000000 */
[-C--:B------:R-:W-:Y:S02]  /*2790*/  ISETP.GE.AND P1, PT, R65, R132.reuse, PT ;  /* 0x000000844100720c */ /* 0x080fe40003f26270 */
[----:B---3--:R-:W-:Y:S02]  /*27a0*/  FMNMX.FTZ R57, R12, R57, !PT ;  /* 0x000000390c397209 */ /* 0x008fe40007810000 */
[----:B------:R-:W-:Y:S01]  /*27b0*/  FSEL R16, R30, -INF , !P4 ;  /* 0xff8000001e107808 */ /* 0x000fe20006000000 */
[----:B------:R-:W3:Y:S01]  /*27c0*/  MUFU.TANH R162, R51 ;  /* 0x0000003300a27308 */ /* 0x000ee20000002400 */
[----:B------:R-:W-:Y:S01]  /*27d0*/  ISETP.GE.AND P2, PT, R67, R132, PT ;  /* 0x000000844300720c */ /* 0x000fe20003f46270 */
[----:B------:R-:W5:Y:S01]  /*27e0*/  SHFL.BFLY PT, R136, R57, 0x1, 0x1f ;  /* 0x0c201f0039887f89 */ /* 0x000f6200000e0000 */
[----:B------:R-:W-:-:S02]  /*27f0*/  FSEL R30, R117, -INF , !P0 ;  /* 0xff800000751e7808 */ /* 0x000fc40004000000 */
[----:B------:R-:W-:Y:S02]  /*2800*/  FSEL R24, R24, -INF , !P1 ;  /* 0xff80000018187808 */ /* 0x000fe40004800000 */
[----:B------:R-:W-:Y:S01]  /*2810*/  FSEL R12, R17, -INF , !P2 ;  /* 0xff800000110c7808 */ /* 0x000fe20005000000 */
[----:B------:R2:W3:Y:S01]  /*2820*/  MUFU.TANH R164, R50 ;  /* 0x0000003200a47308 */ /* 0x0004e20000002400 */
[----:B------:R-:W-:Y:S02]  /*2830*/  ISETP.GE.AND P1, PT, R61, R138, PT ;  /* 0x0000008a3d00720c */ /* 0x000fe40003f26270 */
[----:B------:R-:W-:Y:S02]  /*2840*/  FMNMX.FTZ R17, R30, R118, !PT ;  /* 0x000000761e117209 */ /* 0x000fe40007810000 */
[----:B------:R-:W-:Y:S02]  /*2850*/  FSEL R26, R26, -INF , !P1 ;  /* 0xff8000001a1a7808 */ /* 0x000fe40004800000 */
[----:B------:R-:W-:Y:S01]  /*2860*/  ISETP.GE.AND P1, PT, R37, R138, PT ;  /* 0x0000008a2500720c */ /* 0x000fe20003f26270 */
[----:B------:R-:W3:Y:S01]  /*2870*/  MUFU.TANH R182, R58 ;  /* 0x0000003a00b67308 */ /* 0x000ee20000002400 */
[----:B-1----:R-:W-:-:S02]  /*2880*/  FMNMX.FTZ R15, R6, R17, !PT ;  /* 0x00000011060f7209 */ /* 0x002fc40007810000 */
[----:B------:R-:W-:Y:S02]  /*2890*/  FSEL R180, R180, -INF , !P1 ;  /* 0xff800000b4b47808 */ /* 0x000fe40004800000 */
[----:B------:R-:W-:Y:S02]  /*28a0*/  FMNMX.FTZ R15, R46, R15, !PT ;  /* 0x0000000f2e0f7209 */ /* 0x000fe40007810000 */
[----:B------:R-:W-:Y:S01]  /*28b0*/  ISETP.GE.AND P1, PT, R21, R132, PT ;  /* 0x000000841500720c */ /* 0x000fe20003f26270 */
[----:B------:R-:W1:Y:S01]  /*28c0*/  MUFU.TANH R174, R59 ;  /* 0x0000003b00ae7308 */ /* 0x000e620000002400 */
[----:B------:R-:W-:Y:S02]  /*28d0*/  FMNMX.FTZ R17, R68, R15, !PT ;  /* 0x0000000f44117209 */ /* 0x000fe40007810000 */
[----:B------:R-:W-:Y:S02]  /*28e0*/  FSEL R92, R92, -INF , !P1 ;  /* 0xff8000005c5c7808 */ /* 0x000fe40004800000 */
[----:B------:R-:W-:-:S02]  /*28f0*/  FSEL R96, R96, -INF , !P3 ;  /* 0xff80000060607808 */ /* 0x000fc40005800000 */
[----:B------:R-:W-:Y:S01]  /*2900*/  ISETP.GE.AND P3, PT, R73, R139, PT ;  /* 0x0000008b4900720c */ /* 0x000fe20003f66270 */
[----:B------:R-:W1:Y:S01]  /*2910*/  MUFU.TANH R160, R160 ;  /* 0x000000a000a07308 */ /* 0x000e620000002400 */
[----:B------:R-:W-:Y:S02]  /*2920*/  ISETP.GE.AND P0, PT, R61, R132, PT ;  /* 0x000000843d00720c */ /* 0x000fe40003f06270 */
[----:B------:R-:W-:Y:S02]  /*2930*/  FMNMX.FTZ R17, R66, R17, !PT ;  /* 0x0000001142117209 */ /* 0x000fe40007810000 */
[----:B------:R-:W-:Y:S02]  /*2940*/  FMNMX.FTZ R15, R92, R4, !PT ;  /* 0x000000045c0f7209 */ /* 0x000fe40007810000 */
[----:B------:R-:W-:Y:S02]  /*2950*/  FSEL R142, R142, -INF , !P3 ;  /* 0xff8000008e8e7808 */ /* 0x000fe40005800000 */
[----:B----4-:R-:W-:-:S02]  /*2960*/  FSEL R214, R214, -INF , !P0 ;  /* 0xff800000d6d67808 */ /* 0x010fc40004000000 */
[----:B------:R-:W-:Y:S02]  /*2970*/  ISETP.GE.AND P3, PT, R69, R138, PT ;  /* 0x0000008a4500720c */ /* 0x000fe40003f66270 */
[----:B------:R-:W-:Y:S02]  /*2980*/  ISETP.GE.AND P0, PT, R37, R132, PT ;  /* 0x000000842500720c */ /* 0x000fe40003f06270 */
[----:B------:R-:W-:Y:S02]  /*2990*/  FMNMX.FTZ R17, R52, R17, !PT ;  /* 0x0000001134117209 */ /* 0x000fe40007810000 */
[----:B------:R-:W-:Y:S02]  /*29a0*/  FMNMX.FTZ R15, R100, R15, !PT ;  /* 0x0000000f640f7209 */ /* 0x000fe40007810000 */
[----:B------:R-:W-:Y:S02]  /*29b0*/  FSEL R144, R144, -INF , !P3 ;  /* 0xff80000090907808 */ /* 0x000fe40005800000 */
[----:B-----5:R-:W-:-:S02]  /*29c0*/  FMNMX.FTZ R136, R57, R136, !PT ;  /* 0x0000008839887209 */ /* 0x020fc40007810000 */
[----:B------:R-:W-:Y:S02]  /*29d0*/  FSEL R168, R168, -INF , !P0 ;  /* 0xff800000a8a87808 */ /* 0x000fe40004000000 */
[----:B------:R-:W-:Y:S01]  /*29e0*/  FMNMX.FTZ R17, R28, R17, !PT ;  /* 0x000000111c117209 */ /* 0x000fe20007810000 */
[----:B------:R-:W-:Y:S01]  /*29f0*/  FMUL.FTZ R10, R136, UR16 ;  /* 0x00000010880a7c20 */ /* 0x000fe20008410000 */
[-C--:B------:R-:W-:Y:S02]  /*2a00*/  ISETP.GE.AND P5, PT, R75, R132.reuse, PT ;  /* 0x000000844b00720c */ /* 0x080fe40003fa6270 */
[----:B------:R-:W-:Y:S02]  /*2a10*/  FSEL R32, R32, -INF , !P6 ;  /* 0xff80000020207808 */ /* 0x000fe40007000000 */
[----:B------:R-:W-:Y:S02]  /*2a20*/  ISETP.GE.AND P0, PT, R19, R132, PT ;  /* 0x000000841300720c */ /* 0x000fe40003f06270 */
[----:B------:R-:W-:-:S02]  /*2a30*/  FMNMX.FTZ R15, R96, R15, !PT ;  /* 0x0000000f600f7209 */ /* 0x000fc40007810000 */
[----:B------:R-:W-:Y:S02]  /*2a40*/  FMNMX.FTZ R17, R144, R17, !PT ;  /* 0x0000001190117209 */ /* 0x000fe40007810000 */
[----:B------:R-:W-:Y:S02]  /*2a50*/  FSEL R18, R33, -INF , !P5 ;  /* 0xff80000021127808 */ /* 0x000fe40006800000 */
[----:B------:R-:W-:Y:S02]  /*2a60*/  FSEL R166, R166, -INF , !P0 ;  /* 0xff800000a6a67808 */ /* 0x000fe40004000000 */
[----:B------:R-:W-:Y:S02]  /*2a70*/  FMNMX.FTZ R15, R32, R15, !PT ;  /* 0x0000000f200f7209 */ /* 0x000fe40007810000 */
[----:B------:R-:W-:Y:S02]  /*2a80*/  FSETP.NEU.FTZ.AND P0, PT, R136, -INF , PT ;  /* 0xff8000008800780b */ /* 0x000fe40003f1d000 */
[----:B------:R-:W-:-:S02]  /*2a90*/  FMNMX.FTZ R17, R148, R17, !PT ;  /* 0x0000001194117209 */ /* 0x000fc40007810000 */
[----:B------:R-:W-:Y:S02]  /*2aa0*/  FMNMX.FTZ R15, R18, R15, !PT ;  /* 0x0000000f120f7209 */ /* 0x000fe40007810000 */
[----:B------:R-:W-:Y:S02]  /*2ab0*/  FSEL R10, R10, RZ, P0 ;  /* 0x000000ff0a0a7208 */ /* 0x000fe40000000000 */
[----:B------:R-:W-:Y:S02]  /*2ac0*/  ISETP.GE.AND P0, PT, R21, R139, PT ;  /* 0x0000008b1500720c */ /* 0x000fe40003f06270 */
[----:B------:R-:W-:Y:S01]  /*2ad0*/  FMNMX.FTZ R21, R146, R17, !PT ;  /* 0x0000001192157209 */ /* 0x000fe20007810000 */
[--C-:B------:R-:W-:Y:S01]  /*2ae0*/  FFMA.FTZ R64, R5, UR16, -R10.reuse ;  /* 0x0000001005407c23 */ /* 0x100fe2000801080a */
[----:B------:R-:W-:Y:S01]  /*2af0*/  FMNMX.FTZ R17, R16, R15, !PT ;  /* 0x0000000f10117209 */ /* 0x000fe20007810000 */
[--C-:B------:R-:W-:Y:S01]  /*2b00*/  FFMA.FTZ R141, R105, UR16, -R10.reuse ;  /* 0x00000010698d7c23 */ /* 0x100fe2000801080a */
[----:B------:R-:W-:Y:S01]  /*2b10*/  FSEL R104, R104, -INF , !P0 ;  /* 0xff80000068687808 */ /* 0x000fe20004000000 */
[--C-:B--2---:R-:W-:Y:S01]  /*2b20*/  FFMA.FTZ R50, R107, UR16, -R10.reuse ;  /* 0x000000106b327c23 */ /* 0x104fe2000801080a */
[----:B------:R-:W-:Y:S01]  /*2b30*/  FMNMX.FTZ R17, R20, R17, !PT ;  /* 0x0000001114117209 */ /* 0x000fe20007810000 */
[----:B------:R-:W-:Y:S01]  /*2b40*/  MUFU.EX2 R64, R64 ;  /* 0x0000004000407308 */ /* 0x000fe20000000800 */
[----:B------:R-:W-:Y:S01]  /*2b50*/  ISETP.GE.AND P1, PT, R19, R138, PT ;  /* 0x0000008a1300720c */ /* 0x000fe20003f26270 */
[--C-:B------:R-:W-:Y:S01]  /*2b60*/  FFMA.FTZ R44, R63, UR16, -R10.reuse ;  /* 0x000000103f2c7c23 */ /* 0x100fe2000801080a */
[----:B------:R-:W-:Y:S01]  /*2b70*/  FMNMX.FTZ R5, R14, R17, !PT ;  /* 0x000000110e057209 */ /* 0x000fe20007810000 */
[--C-:B------:R-:W-:Y:S01]  /*2b80*/  FFMA.FTZ R40, R35, UR16, -R10.reuse ;  /* 0x0000001023287c23 */ /* 0x100fe2000801080a */
[----:B------:R-:W-:Y:S01]  /*2b90*/  FMNMX.FTZ R15, R26, R21, !PT ;  /* 0x000000151a0f7209 */ /* 0x000fe20007810000 */
[--C-:B------:R-:W-:Y:S01]  /*2ba0*/  FFMA.FTZ R42, R41, UR16, -R10.reuse ;  /* 0x00000010292a7c23 */ /* 0x100fe2000801080a */
[----:B------:R-:W-:Y:S01]  /*2bb0*/  FMNMX.FTZ R17, R104, R22, !PT ;  /* 0x0000001668117209 */ /* 0x000fe20007810000 */
[----:B------:R-:W-:Y:S01]  /*2bc0*/  MUFU.EX2 R141, R141 ;  /* 0x0000008d008d7308 */ /* 0x000fe20000000800 */
[----:B------:R-:W-:Y:S01]  /*2bd0*/  FSEL R178, R178, -INF , !P1 ;  /* 0xff800000b2b27808 */ /* 0x000fe20004800000 */
[--C-:B------:R-:W-:Y:S01]  /*2be0*/  FFMA.FTZ R43, R43, UR16, -R10.reuse ;  /* 0x000000102b2b7c23 */ /* 0x100fe2000801080a */
[-C--:B------:R-:W-:Y:S01]  /*2bf0*/  ISETP.GE.AND P1, PT, R45, R138.reuse, PT ;  /* 0x0000008a2d00720c */ /* 0x080fe20003f26270 */
[--C-:B------:R-:W-:Y:S01]  /*2c00*/  FFMA.FTZ R41, R77, UR16, -R10.reuse ;  /* 0x000000104d297c23 */ /* 0x100fe2000801080a */
[----:B------:R-:W-:Y:S01]  /*2c10*/  FMNMX.FTZ R15, R180, R15, !PT ;  /* 0x0000000fb40f7209 */ /* 0x000fe20007810000 */
[--C-:B------:R-:W-:Y:S01]  /*2c20*/  FFMA.FTZ R38, R25, UR16, -R10.reuse ;  /* 0x0000001019267c23 */ /* 0x100fe2000801080a */
[----:B------:R-:W-:Y:S01]  /*2c30*/  FMNMX.FTZ R17, R94, R17, !PT ;  /* 0x000000115e117209 */ /* 0x000fe20007810000 */
[----:B------:R-:W-:Y:S01]  /*2c40*/  MUFU.EX2 R50, R50 ;  /* 0x0000003200327308 */ /* 0x000fe20000000800 */
[----:B------:R-:W-:Y:S01]  /*2c50*/  FSEL R176, R176, -INF , !P1 ;  /* 0xff800000b0b07808 */ /* 0x000fe20004800000 */
[--C-:B------:R-:W-:Y:S01]  /*2c60*/  FFMA.FTZ R47, R11, UR16, -R10.reuse ;  /* 0x000000100b2f7c23 */ /* 0x100fe2000801080a */
[----:B------:R-:W-:Y:S01]  /*2c70*/  ISETP.GE.AND P0, PT, R39, R138, PT ;  /* 0x0000008a2700720c */ /* 0x000fe20003f06270 */
[----:B------:R-:W-:Y:S01]  /*2c80*/  FFMA.FTZ R219, R8, UR16, -R10 ;  /* 0x0000001008db7c23 */ /* 0x000fe2000801080a */
[----:B------:R-:W-:-:S02]  /*2c90*/  FMNMX.FTZ R15, R178, R15, !PT ;  /* 0x0000000fb20f7209 */ /* 0x000fc40007810000 */
[----:B------:R-:W-:Y:S01]  /*2ca0*/  FMNMX.FTZ R17, R34, R17, !PT ;  /* 0x0000001122117209 */ /* 0x000fe20007810000 */
[----:B------:R-:W-:Y:S01]  /*2cb0*/  MUFU.EX2 R44, R44 ;  /* 0x0000002c002c7308 */ /* 0x000fe20000000800 */
[----:B------:R-:W-:Y:S02]  /*2cc0*/  FSEL R170, R170, -INF , !P0 ;  /* 0xff800000aaaa7808 */ /* 0x000fe40004000000 */
[----:B------:R-:W-:Y:S02]  /*2cd0*/  FMNMX.FTZ R15, R176, R15, !PT ;  /* 0x0000000fb00f7209 */ /* 0x000fe40007810000 */
[----:B------:R-:W-:Y:S02]  /*2ce0*/  FMNMX.FTZ R17, R218, R17, !PT ;  /* 0x00000011da117209 */ /* 0x000fe40007810000 */
[----:B------:R-:W-:Y:S01]  /*2cf0*/  ISETP.GE.AND P6, PT, R71, R139, PT ;  /* 0x0000008b4700720c */ /* 0x000fe20003fc6270 */
[----:B------:R-:W-:Y:S01]  /*2d00*/  MUFU.EX2 R43, R43 ;  /* 0x0000002b002b7308 */ /* 0x000fe20000000800 */
[----:B------:R-:W-:-:S02]  /*2d10*/  FMNMX.FTZ R134, R170, R15, !PT ;  /* 0x0000000faa867209 */ /* 0x000fc40007810000 */
[----:B------:R-:W-:Y:S02]  /*2d20*/  FMNMX.FTZ R17, R140, R17, !PT ;  /* 0x000000118c117209 */ /* 0x000fe40007810000 */
[----:B------:R-:W-:Y:S01]  /*2d30*/  ISETP.GE.AND P5, PT, R69, R139, PT ;  /* 0x0000008b4500720c */ /* 0x000fe20003fa6270 */
[----:B------:R-:W2:Y:S01]  /*2d40*/  SHFL.BFLY PT, R15, R134, 0x2, 0x1f ;  /* 0x0c401f00860f7f89 */ /* 0x000ea200000e0000 */
[----:B------:R-:W-:Y:S01]  /*2d50*/  FSEL R216, R216, -INF , !P6 ;  /* 0xff800000d8d87808 */ /* 0x000fe20007000000 */
[----:B------:R-:W-:Y:S01]  /*2d60*/  MUFU.EX2 R42, R42 ;  /* 0x0000002a002a7308 */ /* 0x000fe20000000800 */
[----:B------:R-:W-:Y:S02]  /*2d70*/  FMNMX.FTZ R17, R142, R17, !PT ;  /* 0x000000118e117209 */ /* 0x000fe40007810000 */
[----:B------:R-:W-:Y:S02]  /*2d80*/  FMNMX.FTZ R5, R12, R5, !PT ;  /* 0x000000050c057209 */ /* 0x000fe40007810000 */
[----:B------:R-:W-:-:S02]  /*2d90*/  ISETP.GE.AND P4, PT, R67, R139, PT ;  /* 0x0000008b4300720c */ /* 0x000fc40003f86270 */
[----:B------:R-:W-:Y:S01]  /*2da0*/  FSEL R190, R190, -INF , !P5 ;  /* 0xff800000bebe7808 */ /* 0x000fe20006800000 */
[----:B------:R-:W-:Y:S01]  /*2db0*/  MUFU.EX2 R41, R41 ;  /* 0x0000002900297308 */ /* 0x000fe20000000800 */
[----:B------:R-:W-:Y:S02]  /*2dc0*/  FMNMX.FTZ R17, R216, R17, !PT ;  /* 0x00000011d8117209 */ /* 0x000fe40007810000 */
[----:B------:R-:W-:Y:S02]  /*2dd0*/  FMNMX.FTZ R5, R24, R5, !PT ;  /* 0x0000000518057209 */ /* 0x000fe40007810000 */
[----:B------:R-:W-:Y:S02]  /*2de0*/  ISETP.GE.AND P3, PT, R65, R139, PT ;  /* 0x0000008b4100720c */ /* 0x000fe40003f66270 */
[----:B------:R-:W-:Y:S01]  /*2df0*/  FSEL R186, R186, -INF , !P4 ;  /* 0xff800000baba7808 */ /* 0x000fe20006000000 */
[----:B------:R-:W-:Y:S01]  /*2e00*/  MUFU.EX2 R40, R40 ;  /* 0x0000002800287308 */ /* 0x000fe20000000800 */
[----:B------:R-:W-:-:S02]  /*2e10*/  FMNMX.FTZ R17, R190, R17, !PT ;  /* 0x00000011be117209 */ /* 0x000fc40007810000 */
[----:B------:R-:W-:Y:S02]  /*2e20*/  FMNMX.FTZ R5, R214, R5, !PT ;  /* 0x00000005d6057209 */ /* 0x000fe40007810000 */
[-C--:B------:R-:W-:Y:S02]  /*2e30*/  ISETP.GE.AND P0, PT, R39, R132.reuse, PT ;  /* 0x000000842700720c */ /* 0x080fe40003f06270 */
[----:B------:R-:W-:Y:S01]  /*2e40*/  ISETP.GE.AND P2, PT, R61, R139, PT ;  /* 0x0000008b3d00720c */ /* 0x000fe20003f46270 */
[----:B------:R-:W-:Y:S01]  /*2e50*/  FFMA.FTZ R61, R23, UR16, -R10 ;  /* 0x00000010173d7c23 */ /* 0x000fe2000801080a */
[----:B------:R-:W-:Y:S01]  /*2e60*/  FSEL R184, R184, -INF , !P3 ;  /* 0xff800000b8b87808 */ /* 0x000fe20005800000 */
[----:B------:R-:W-:Y:S01]  /*2e70*/  MUFU.EX2 R38, R38 ;  /* 0x0000002600267308 */ /* 0x000fe20000000800 */
[----:B------:R-:W-:Y:S02]  /*2e80*/  FMNMX.FTZ R17, R186, R17, !PT ;  /* 0x00000011ba117209 */ /* 0x000fe40007810000 */
[----:B------:R-:W-:-:S02]  /*2e90*/  ISETP.GE.AND P1, PT, R45, R132, PT ;  /* 0x000000842d00720c */ /* 0x000fc40003f26270 */
[----:B------:R-:W-:Y:S02]  /*2ea0*/  FMNMX.FTZ R5, R168, R5, !PT ;  /* 0x00000005a8057209 */ /* 0x000fe40007810000 */
[----:B---3--:R-:W-:Y:S01]  /*2eb0*/  FSEL R162, R162, -INF , !P0 ;  /* 0xff800000a2a27808 */ /* 0x008fe20004000000 */
[----:B------:R-:W3:Y:S01]  /*2ec0*/  MUFU.EX2 R61, R61 ;  /* 0x0000003d003d7308 */ /* 0x000ee20000000800 */
[----:B------:R-:W-:Y:S01]  /*2ed0*/  ISETP.GE.AND P0, PT, R37, R139, PT ;  /* 0x0000008b2500720c */ /* 0x000fe20003f06270 */
[----:B------:R-:W-:Y:S01]  /*2ee0*/  FFMA.FTZ R37, R13, UR16, -R10 ;  /* 0x000000100d257c23 */ /* 0x000fe2000801080a */
[----:B------:R-:W-:Y:S02]  /*2ef0*/  FSEL R172, R172, -INF , !P2 ;  /* 0xff800000acac7808 */ /* 0x000fe40005000000 */
[----:B------:R-:W-:Y:S02]  /*2f00*/  FMNMX.FTZ R17, R184, R17, !PT ;  /* 0x00000011b8117209 */ /* 0x000fe40007810000 */
[----:B------:R-:W-:Y:S01]  /*2f10*/  FSEL R164, R164, -INF , !P1 ;  /* 0xff800000a4a47808 */ /* 0x000fe20004800000 */
[----:B------:R-:W-:Y:S01]  /*2f20*/  MUFU.EX2 R37, R37 ;  /* 0x0000002500257308 */ /* 0x000fe20000000800 */
[----:B------:R-:W-:-:S02]  /*2f30*/  FMNMX.FTZ R5, R166, R5, !PT ;  /* 0x00000005a6057209 */ /* 0x000fc40007810000 */
[----:B------:R-:W-:Y:S02]  /*2f40*/  ISETP.GE.AND P1, PT, R19, R139, PT ;  /* 0x0000008b1300720c */ /* 0x000fe40003f26270 */
[----:B------:R-:W-:Y:S02]  /*2f50*/  FSEL R182, R182, -INF , !P0 ;  /* 0xff800000b6b67808 */ /* 0x000fe40004000000 */
[----:B------:R-:W-:Y:S01]  /*2f60*/  FMNMX.FTZ R17, R172, R17, !PT ;  /* 0x00000011ac117209 */ /* 0x000fe20007810000 */
[----:B------:R-:W-:Y:S01]  /*2f70*/  MUFU.EX2 R47, R47 ;  /* 0x0000002f002f7308 */ /* 0x000fe20000000800 */
[----:B------:R-:W-:Y:S02]  /*2f80*/  FMNMX.FTZ R5, R164, R5, !PT ;  /* 0x00000005a4057209 */ /* 0x000fe40007810000 */
[----:B------:R-:W-:Y:S02]  /*2f90*/  ISETP.GE.AND P0, PT, R45, R139, PT ;  /* 0x0000008b2d00720c */ /* 0x000fe40003f06270 */
[----:B-1----:R-:W-:-:S02]  /*2fa0*/  FSEL R174, R174, -INF , !P1 ;  /* 0xff800000aeae7808 */ /* 0x002fc40004800000 */
[----:B------:R-:W-:Y:S01]  /*2fb0*/  FMNMX.FTZ R17, R182, R17, !PT ;  /* 0x00000011b6117209 */ /* 0x000fe20007810000 */
[----:B------:R-:W-:Y:S01]  /*2fc0*/  MUFU.EX2 R219, R219 ;  /* 0x000000db00db7308 */ /* 0x000fe20000000800 */
[----:B------:R-:W-:Y:S02]  /*2fd0*/  FMNMX.FTZ R5, R162, R5, !PT ;  /* 0x00000005a2057209 */ /* 0x000fe40007810000 */
[----:B--2---:R-:W-:Y:S02]  /*2fe0*/  FMNMX.FTZ R134, R134, R15, !PT ;  /* 0x0000000f86867209 */ /* 0x004fe40007810000 */
[----:B------:R-:W-:Y:S01]  /*2ff0*/  ISETP.GE.AND P1, PT, R39, R139, PT ;  /* 0x0000008b2700720c */ /* 0x000fe20003f26270 */
[----:B------:R-:W1:Y:S01]  /*3000*/  SHFL.BFLY PT, R36, R5, 0x2, 0x1f ;  /* 0x0c401f0005247f89 */ /* 0x000e6200000e0000 */
[----:B------:R-:W-:Y:S01]  /*3010*/  FSEL R160, R160, -INF , !P0 ;  /* 0xff800000a0a07808 */ /* 0x000fe20004000000 */
[----:B------:R-:W-:Y:S01]  /*3020*/  FFMA.FTZ R39, R27, UR16, -R10 ;  /* 0x000000101b277c23 */ /* 0x000fe2000801080a */
[----:B------:R-:W-:Y:S01]  /*3030*/  FMNMX.FTZ R17, R174, R17, !PT ;  /* 0x00000011ae117209 */ /* 0x000fe20007810000 */
[----:B------:R-:W2:Y:S01]  /*3040*/  SHFL.BFLY PT, R15, R134, 0x1, 0x1f ;  /* 0x0c201f00860f7f89 */ /* 0x000ea200000e0000 */
[----:B------:R-:W-:-:S02]  /*3050*/  FSEL R150, R150, -INF , !P1 ;  /* 0xff80000096967808 */ /* 0x000fc40004800000 */
[----:B------:R-:W-:Y:S01]  /*3060*/  FMNMX.FTZ R17, R160, R17, !PT ;  /* 0x00000011a0117209 */ /* 0x000fe20007810000 */
[----:B------:R-:W-:Y:S01]  /*3070*/  MUFU.EX2 R39, R39 ;  /* 0x0000002700277308 */ /* 0x000fe20000000800 */
[----:B------:R-:W-:Y:S02]  /*3080*/  LOP3.LUT R195, R108, R109, RZ, 0xfc, !PT ;  /* 0x0000006d6cc37212 */ /* 0x000fe400078efcff */
[----:B------:R-:W-:Y:S02]  /*3090*/  FMNMX.FTZ R135, R150, R17, !PT ;  /* 0x0000001196877209 */ /* 0x000fe40007810000 */
[----:B------:R-:W-:Y:S02]  /*30a0*/  LEA R195, R195, UR5, 0x1 ;  /* 0x00000005c3c37c11 */ /* 0x000fe4000f8e08ff */
[----:B---3--:R-:W-:Y:S01]  /*30b0*/  F2FP.BF16.F32.PACK_AB R70, R50, R61 ;  /* 0x0000003d3246723e */ /* 0x008fe200000010ff */
[----:B------:R-:W3:Y:S02]  /*30c0*/  SHFL.BFLY PT, R54, R135, 0x2, 0x1f ;  /* 0x0c401f0087367f89 */ /* 0x000ee400000e0000 */
[----:B------:R-:W-:-:S02]  /*30d0*/  IMAD.IADD R193, R2, 0x1, R195 ;  /* 0x0000000102c17824 */ /* 0x000fc400078e02c3 */
[C---:B------:R-:W-:Y:S02]  /*30e0*/  IMAD.IADD R194, R0.reuse, 0x1, R195 ;  /* 0x0000000100c27824 */ /* 0x040fe400078e02c3 */
[----:B------:R-:W-:Y:S01]  /*30f0*/  IMAD.IADD R192, R0, 0x1, R193 ;  /* 0x0000000100c07824 */ /* 0x000fe200078e02c1 */
[----:B------:R-:W-:Y:S01]  /*3100*/  LDSM.16.MT88.4 R84, [R193+0x6000] ;  /* 0x00600000c154783b */ /* 0x000fe20000004200 */
[----:B-1----:R-:W-:Y:S01]  /*3110*/  FMNMX.FTZ R5, R5, R36, !PT ;  /* 0x0000002405057209 */ /* 0x002fe20007810000 */
[----:B------:R-:W-:Y:S01]  /*3120*/  FFMA.FTZ R36, R7, UR16, -R10 ;  /* 0x0000001007247c23 */ /* 0x000fe2000801080a */
[----:B--2---:R-:W-:-:S03]  /*3130*/  FMNMX.FTZ R134, R134, R15, !PT ;  /* 0x0000000f86867209 */ /* 0x004fc60007810000 */
[----:B------:R-:W1:Y:S02]  /*3140*/  SHFL.BFLY PT, R48, R5, 0x1, 0x1f ;  /* 0x0c201f0005307f89 */ /* 0x000e6400000e0000 */
[----:B------:R-:W-:Y:S01]  /*3150*/  MUFU.EX2 R36, R36 ;  /* 0x0000002400247308 */ /* 0x000fe20000000800 */
[C---:B------:R-:W-:Y:S01]  /*3160*/  FSETP.NEU.FTZ.AND P0, PT, R134.reuse, -INF , PT ;  /* 0xff8000008600780b */ /* 0x040fe20003f1d000 */
[----:B------:R-:W-:-:S05]  /*3170*/  FMUL.FTZ R163, R134, UR16 ;  /* 0x0000001086a37c20 */ /* 0x000fca0008410000 */
[----:B------:R-:W-:Y:S02]  /*3180*/  FSEL R163, R163, RZ, P0 ;  /* 0x000000ffa3a37208 */ /* 0x000fe40000000000 */
[----:B---3--:R-:W-:-:S03]  /*3190*/  FMNMX.FTZ R135, R135, R54, !PT ;  /* 0x0000003687877209 */ /* 0x008fc60007810000 */
[--C-:B------:R-:W-:Y:S01]  /*31a0*/  FFMA.FTZ R51, R6, UR16, -R163.reuse ;  /* 0x0000001006337c23 */ /* 0x100fe200080108a3 */
[--C-:B------:R-:W-:Y:S01]  /*31b0*/  FFMA.FTZ R58, R118, UR16, -R163.reuse ;  /* 0x00000010763a7c23 */ /* 0x100fe200080108a3 */
[----:B------:R-:W2:Y:S01]  /*31c0*/  SHFL.BFLY PT, R6, R135, 0x1, 0x1f ;  /* 0x0c201f0087067f89 */ /* 0x000ea200000e0000 */
[--C-:B------:R-:W-:Y:S01]  /*31d0*/  FFMA.FTZ R59, R30, UR16, -R163.reuse ;  /* 0x000000101e3b7c23 */ /* 0x100fe200080108a3 */
[--C-:B------:R-:W-:Y:S01]  /*31e0*/  FFMA.FTZ R45, R52, UR16, -R163.reuse ;  /* 0x00000010342d7c23 */ /* 0x100fe200080108a3 */
[--C-:B------:R-:W-:Y:S01]  /*31f0*/  FFMA.FTZ R0, R28, UR16, -R163.reuse ;  /* 0x000000101c007c23 */ /* 0x100fe200080108a3 */
[----:B------:R-:W3:Y:S01]  /*3200*/  LDSM.16.MT88.4 R116, [R195+0x6000] ;  /* 0x00600000c374783b */ /* 0x000ee20000004200 */
[----:B------:R-:W-:Y:S01]  /*3210*/  MUFU.EX2 R58, R58 ;  /* 0x0000003a003a7308 */ /* 0x000fe20000000800 */
[--C-:B------:R-:W-:Y:S01]  /*3220*/  FFMA.FTZ R49, R68, UR16, -R163.reuse ;  /* 0x0000001044317c23 */ /* 0x100fe200080108a3 */
[----:B------:R-:W-:Y:S01]  /*3230*/  F2FP.BF16.F32.PACK_AB R68, R64, R141 ;  /* 0x0000008d4044723e */ /* 0x000fe200000010ff */
[----:B------:R-:W-:Y:S01]  /*3240*/  LDSM.16.MT88.4 R28, [R195+0x6800] ;  /* 0x00680000c31c783b */ /* 0x000fe20000004200 */
[----:B-1----:R-:W-:Y:S01]  /*3250*/  FMNMX.FTZ R133, R5, R48, !PT ;  /* 0x0000003005857209 */ /* 0x002fe20007810000 */
[--C-:B------:R-:W-:Y:S01]  /*3260*/  FFMA.FTZ R48, R46, UR16, -R163.reuse ;  /* 0x000000102e307c23 */ /* 0x100fe200080108a3 */
[--C-:B------:R-:W-:Y:S01]  /*3270*/  FFMA.FTZ R2, R66, UR16, -R163.reuse ;  /* 0x0000001042027c23 */ /* 0x100fe200080108a3 */
[----:B------:R-:W-:Y:S01]  /*3280*/  FFMA.FTZ R66, R9, UR16, -R10 ;  /* 0x0000001009427c23 */ /* 0x000fe2000801080a */
[C---:B------:R-:W-:Y:S01]  /*3290*/  FSETP.NEU.FTZ.AND P0, PT, R133.reuse, -INF , PT ;  /* 0xff8000008500780b */ /* 0x040fe20003f1d000 */
[----:B------:R-:W-:Y:S01]  /*32a0*/  FMUL.FTZ R161, R133, UR16 ;  /* 0x0000001085a17c20 */ /* 0x000fe20008410000 */
[----:B------:R-:W1:Y:S01]  /*32b0*/  MUFU.EX2 R59, R59 ;  /* 0x0000003b003b7308 */ /* 0x000e620000000800 */
[--C-:B------:R-:W-:Y:S01]  /*32c0*/  FFMA.FTZ R147, R148, UR16, -R163.reuse ;  /* 0x0000001094937c23 */ /* 0x100fe200080108a3 */
[--C-:B------:R-:W-:Y:S01]  /*32d0*/  FFMA.FTZ R149, R26, UR16, -R163.reuse ;  /* 0x000000101a957c23 */ /* 0x100fe200080108a3 */
[--C-:B------:R-:W-:Y:S01]  /*32e0*/  FFMA.FTZ R144, R144, UR16, -R163.reuse ;  /* 0x0000001090907c23 */ /* 0x100fe200080108a3 */
[----:B------:R-:W-:Y:S01]  /*32f0*/  FSEL R161, R161, RZ, P0 ;  /* 0x000000ffa1a17208 */ /* 0x000fe20000000000 */
[--C-:B------:R-:W-:Y:S01]  /*3300*/  FFMA.FTZ R146, R146, UR16, -R163.reuse ;  /* 0x0000001092927c23 */ /* 0x100fe200080108a3 */
[----:B------:R-:W-:Y:S01]  /*3310*/  FADD.FTZ R64, R141, R64 ;  /* 0x000000408d407221 */ /* 0x000fe20000010000 */
[----:B------:R-:W-:Y:S01]  /*3320*/  FFMA.FTZ R167, R180, UR16, -R163 ;  /* 0x00000010b4a77c23 */ /* 0x000fe200080108a3 */
[----:B------:R-:W-:Y:S01]  /*3330*/  MUFU.EX2 R51, R51 ;  /* 0x0000003300337308 */ /* 0x000fe20000000800 */
[----:B--2---:R-:W-:Y:S01]  /*3340*/  FMNMX.FTZ R135, R135, R6, !PT ;  /* 0x0000000687877209 */ /* 0x004fe20007810000 */
[--C-:B------:R-:W-:Y:S01]  /*3350*/  FFMA.FTZ R60, R4, UR16, -R161.reuse ;  /* 0x00000010043c7c23 */ /* 0x100fe200080108a1 */
[--C-:B------:R-:W-:Y:S01]  /*3360*/  FFMA.FTZ R53, R100, UR16, -R161.reuse ;  /* 0x0000001064357c23 */ /* 0x100fe200080108a1 */
[----:B------:R-:W-:Y:S01]  /*3370*/  LDSM.16.MT88.4 R4, [R192+0x6000] ;  /* 0x00600000c004783b */ /* 0x000fe20000004200 */
[C---:B------:R-:W-:Y:S01]  /*3380*/  FSETP.NEU.FTZ.AND P0, PT, R135.reuse, -INF , PT ;  /* 0xff8000008700780b */ /* 0x040fe20003f1d000 */
[----:B------:R-:W-:Y:S01]  /*3390*/  FMUL.FTZ R151, R135, UR16 ;  /* 0x0000001087977c20 */ /* 0x000fe20008410000 */
[--C-:B------:R-:W-:Y:S01]  /*33a0*/  FFMA.FTZ R57, R92, UR16, -R161.reuse ;  /* 0x000000105c397c23 */ /* 0x100fe200080108a1 */
[----:B------:R-:W2:Y:S01]  /*33b0*/  LDSM.16.MT88.4 R100, [R194+0x6000] ;  /* 0x00600000c264783b */ /* 0x000ea20000004200 */
[--C-:B------:R-:W-:Y:S01]  /*33c0*/  FFMA.FTZ R46, R96, UR16, -R161.reuse ;  /* 0x00000010602e7c23 */ /* 0x100fe200080108a1 */
[----:B------:R-:W4:Y:S01]  /*33d0*/  MUFU.EX2 R48, R48 ;  /* 0x0000003000307308 */ /* 0x000f220000000800 */
[----:B------:R-:W-:Y:S01]  /*33e0*/  FSEL R151, R151, RZ, P0 ;  /* 0x000000ff97977208 */ /* 0x000fe20000000000 */
        /* <DEDUP_REMOVED lines=8> */
[----:B------:R-:W-:Y:S01]  /*3470*/  MUFU.EX2 R57, R57 ;  /* 0x0000003900397308 */ /* 0x000fe20000000800 */
[----:B------:R-:W5:Y:S01]  /*3480*/  LDSM.16.MT88.4 R32, [R194+0x6800] ;  /* 0x00680000c220783b */ /* 0x000f620000004200 */
[----:B-1----:R-:W-:Y:S01]  /*3490*/  F2FP.BF16.F32.PACK_AB R72, R58, R59 ;  /* 0x0000003b3a48723e */ /* 0x002fe200000010ff */
[--C-:B------:R-:W-:Y:S01]  /*34a0*/  FFMA.FTZ R143, R218, UR16, -R151.reuse ;  /* 0x00000010da8f7c23 */ /* 0x100fe20008010897 */
[--C-:B------:R-:W-:Y:S01]  /*34b0*/  FFMA.FTZ R140, R140, UR16, -R151.reuse ;  /* 0x000000108c8c7c23 */ /* 0x100fe20008010897 */
[----:B------:R-:W1:Y:S01]  /*34c0*/  LDSM.16.MT88.4 R16, [R193+0x6800] ;  /* 0x00680000c110783b */ /* 0x000e620000004200 */
[--C-:B------:R-:W-:Y:S01]  /*34d0*/  FFMA.FTZ R142, R142, UR16, -R151.reuse ;  /* 0x000000108e8e7c23 */ /* 0x100fe20008010897 */
[----:B----4-:R-:W-:Y:S01]  /*34e0*/  F2FP.BF16.F32.PACK_AB R74, R48, R51 ;  /* 0x00000033304a723e */ /* 0x010fe200000010ff */
[----:B------:R-:W4:Y:S01]  /*34f0*/  MUFU.EX2 R60, R60 ;  /* 0x0000003c003c7308 */ /* 0x000f220000000800 */
[----:B------:R-:W1:Y:S01]  /*3500*/  LDSM.16.MT88.4 R20, [R192+0x6800] ;  /* 0x00680000c014783b */ /* 0x000e620000004200 */
[----:B------:R-:W-:Y:S01]  /*3510*/  FFMA.FTZ R145, R216, UR16, -R151 ;  /* 0x00000010d8917c23 */ /* 0x000fe20008010897 */
[--C-:B------:R-:W-:Y:S01]  /*3520*/  FFMA.FTZ R148, R14, UR16, -R161.reuse ;  /* 0x000000100e947c23 */ /* 0x100fe200080108a1 */
[----:B------:R-:W-:Y:S01]  /*3530*/  FFMA.FTZ R157, R214, UR16, -R161 ;  /* 0x00000010d69d7c23 */ /* 0x000fe200080108a1 */
[--C-:B------:R-:W-:Y:S01]  /*3540*/  FFMA.FTZ R159, R190, UR16, -R151.reuse ;  /* 0x00000010be9f7c23 */ /* 0x100fe20008010897 */
[----:B------:R-:W-:Y:S01]  /*3550*/  FFMA.FTZ R172, R172, UR16, -R151 ;  /* 0x00000010acac7c23 */ /* 0x000fe20008010897 */
[----:B------:R-:W-:Y:S01]  /*3560*/  FADD.FTZ R58, R59, R58 ;  /* 0x0000003a3b3a7221 */ /* 0x000fe20000010000 */
[----:B------:R-:W-:Y:S01]  /*3570*/  MUFU.EX2 R53, R53 ;  /* 0x0000003500357308 */ /* 0x000fe20000000800 */
[----:B------:R-:W-:Y:S01]  /*3580*/  FADD.FTZ R61, R61, R64 ;  /* 0x000000403d3d7221 */ /* 0x000fe20000010000 */
[--C-:B------:R-:W-:Y:S01]  /*3590*/  FFMA.FTZ R178, R178, UR16, -R163.reuse ;  /* 0x00000010b2b27c23 */ /* 0x100fe200080108a3 */
[----:B------:R-:W-:Y:S01]  /*35a0*/  FADD.FTZ R51, R51, R58 ;  /* 0x0000003a33337221 */ /* 0x000fe20000010000 */
[----:B------:R-:W-:Y:S01]  /*35b0*/  FFMA.FTZ R169, R176, UR16, -R163 ;  /* 0x00000010b0a97c23 */ /* 0x000fe200080108a3 */
[----:B------:R-:W-:Y:S01]  /*35c0*/  FADD.FTZ R61, R50, R61 ;  /* 0x0000003d323d7221 */ /* 0x000fe20000010000 */
[----:B------:R-:W-:Y:S01]  /*35d0*/  FFMA.FTZ R170, R170, UR16, -R163 ;  /* 0x00000010aaaa7c23 */ /* 0x000fe200080108a3 */
[----:B------:R-:W-:Y:S01]  /*35e0*/  FADD.FTZ R48, R48, R51 ;  /* 0x0000003330307221 */ /* 0x000fe20000010000 */
[----:B------:R-:W3:Y:S01]  /*35f0*/  MUFU.EX2 R46, R46 ;  /* 0x0000002e002e7308 */ /* 0x000ee20000000800 */
[----:B----4-:R-:W-:Y:S01]  /*3600*/  F2FP.BF16.F32.PACK_AB R73, R60, R57 ;  /* 0x000000393c49723e */ /* 0x010fe200000010ff */
[----:B------:R-:W-:Y:S01]  /*3610*/  FADD.FTZ R60, R57, R60 ;  /* 0x0000003c393c7221 */ /* 0x000fe20000010000 */
[--C-:B------:R-:W-:Y:S01]  /*3620*/  FFMA.FTZ R165, R182, UR16, -R151.reuse ;  /* 0x00000010b6a57c23 */ /* 0x100fe20008010897 */
[----:B------:R-:W-:Y:S01]  /*3630*/  FFMA.FTZ R174, R174, UR16, -R151 ;  /* 0x00000010aeae7c23 */ /* 0x000fe20008010897 */
[--C-:B------:R-:W-:Y:S01]  /*3640*/  FFMA.FTZ R163, R168, UR16, -R161.reuse ;  /* 0x00000010a8a37c23 */ /* 0x100fe200080108a1 */
[--C-:B------:R-:W-:Y:S01]  /*3650*/  FFMA.FTZ R166, R166, UR16, -R161.reuse ;  /* 0x00000010a6a67c23 */ /* 0x100fe200080108a1 */
[--C-:B------:R-:W-:Y:S01]  /*3660*/  FFMA.FTZ R164, R164, UR16, -R161.reuse ;  /* 0x00000010a4a47c23 */ /* 0x100fe200080108a1 */
[----:B------:R-:W-:Y:S01]  /*3670*/  MUFU.EX2 R67, R67 ;  /* 0x0000004300437308 */ /* 0x000fe20000000800 */
[----:B------:R-:W-:Y:S01]  /*3680*/  FFMA.FTZ R215, R162, UR16, -R161 ;  /* 0x00000010a2d77c23 */ /* 0x000fe200080108a1 */
[--C-:B------:R-:W-:Y:S01]  /*3690*/  FFMA.FTZ R160, R160, UR16, -R151.reuse ;  /* 0x00000010a0a07c23 */ /* 0x100fe20008010897 */
[----:B------:R-:W-:Y:S01]  /*36a0*/  FFMA.FTZ R150, R150, UR16, -R151 ;  /* 0x0000001096967c23 */ /* 0x000fe20008010897 */
[----:B------:R-:W-:Y:S01]  /*36b0*/  ISETP.GE.AND P0, PT, R3, 0x2, PT ;  /* 0x000000020300780c */ /* 0x000fe20003f06270 */
[----:B------:R-:W-:-:S03]  /*36c0*/  VIADD R190, R197, 0x1000 ;  /* 0x00001000c5be7836 */ /* 0x000fc60000000000 */
[----:B------:R-:W4:Y:S01]  /*36d0*/  MUFU.EX2 R62, R62 ;  /* 0x0000003e003e7308 */ /* 0x000f220000000800 */
[----:B---3--:R-:W-:Y:S01]  /*36e0*/  F2FP.BF16.F32.PACK_AB R75, R46, R53 ;  /* 0x000000352e4b723e */ /* 0x008fe200000010ff */
[----:B------:R-:W-:-:S04]  /*36f0*/  FADD.FTZ R53, R53, R60 ;  /* 0x0000003c35357221 */ /* 0x000fc80000010000 */
[----:B------:R-:W-:Y:S02]  /*3700*/  FADD.FTZ R46, R46, R53 ;  /* 0x000000352e2e7221 */ /* 0x000fe40000010000 */
[----:B------:R-:W-:Y:S01]  /*3710*/  MUFU.EX2 R65, R65 ;  /* 0x0000004100417308 */ /* 0x000fe20000000800 */
[C---:B------:R-:W-:Y:S06]  /*3720*/  HMMA.16816.F32.BF16 R124, R72.reuse, R116, RZ ;  /* 0x00000074487c723c */ /* 0x040fec00000418ff */
[----:B--2---:R-:W-:Y:S01]  /*3730*/  HMMA.16816.F32.BF16 R108, R72, R100, RZ ;  /* 0x00000064486c723c */ /* 0x004fe200000418ff */
[----:B------:R-:W2:Y:S01]  /*3740*/  MUFU.EX2 R56, R56 ;  /* 0x0000003800387308 */ /* 0x000ea20000000800 */
[----:B----4-:R-:W-:Y:S01]  /*3750*/  F2FP.BF16.F32.PACK_AB R69, R62, R67 ;  /* 0x000000433e45723e */ /* 0x010fe200000010ff */
[----:B------:R-:W-:-:S03]  /*3760*/  FADD.FTZ R62, R67, R62 ;  /* 0x0000003e433e7221 */ /* 0x000fc60000010000 */
[C---:B------:R-:W-:Y:S03]  /*3770*/  HMMA.16816.F32.BF16 R92, R72.reuse, R84, RZ ;  /* 0x00000054485c723c */ /* 0x040fe600000418ff */
[----:B------:R-:W-:Y:S03]  /*3780*/  MUFU.EX2 R49, R49 ;  /* 0x0000003100317308 */ /* 0x000fe60000000800 */
[C---:B------:R-:W-:Y:S05]  /*3790*/  HMMA.16816.F32.BF16 R76, R72.reuse, R4, RZ ;  /* 0x00000004484c723c */ /* 0x040fea00000418ff */
[----:B------:R-:W3:Y:S01]  /*37a0*/  MUFU.EX2 R2, R2 ;  /* 0x0000000200027308 */ /* 0x000ee20000000800 */
[----:B--2---:R-:W-:Y:S01]  /*37b0*/  F2FP.BF16.F32.PACK_AB R71, R56, R65 ;  /* 0x000000413847723e */ /* 0x004fe200000010ff */
[----:B------:R-:W-:Y:S01]  /*37c0*/  HMMA.16816.F32.BF16 R120, R72, R118, RZ ;  /* 0x000000764878723c */ /* 0x000fe200000418ff */
[----:B------:R-:W-:-:S04]  /*37d0*/  FADD.FTZ R65, R65, R62 ;  /* 0x0000003e41417221 */ /* 0x000fc80000010000 */
[----:B------:R-:W-:Y:S01]  /*37e0*/  FADD.FTZ R56, R56, R65 ;  /* 0x0000004138387221 */ /* 0x000fe20000010000 */
[----:B------:R-:W-:Y:S01]  /*37f0*/  MUFU.EX2 R45, R45 ;  /* 0x0000002d002d7308 */ /* 0x000fe20000000800 */
[C---:B------:R-:W-:Y:S06]  /*3800*/  HMMA.16816.F32.BF16 R104, R72.reuse, R102, RZ ;  /* 0x000000664868723c */ /* 0x040fec00000418ff */
[----:B------:R-:W-:Y:S01]  /*3810*/  HMMA.16816.F32.BF16 R88, R72, R86, RZ ;  /* 0x000000564858723c */ /* 0x000fe200000418ff */
[----:B------:R-:W2:Y:S01]  /*3820*/  MUFU.EX2 R0, R0 ;  /* 0x0000000000007308 */ /* 0x000ea20000000800 */
[----:B---3--:R-:W-:Y:S01]  /*3830*/  F2FP.BF16.F32.PACK_AB R8, R2, R49 ;  /* 0x000000310208723e */ /* 0x008fe200000010ff */
[----:B------:R-:W-:-:S03]  /*3840*/  FADD.FTZ R49, R49, R48 ;  /* 0x0000003031317221 */ /* 0x000fc60000010000 */
[C---:B------:R-:W-:Y:S01]  /*3850*/  HMMA.16816.F32.BF16 R128, R68.reuse, R116, RZ ;  /* 0x000000744480723c */ /* 0x040fe200000418ff */
[----:B------:R-:W-:Y:S02]  /*3860*/  FADD.FTZ R2, R2, R49 ;  /* 0x0000003102027221 */ /* 0x000fe40000010000 */
[----:B------:R-:W-:Y:S03]  /*3870*/  MUFU.EX2 R55, R55 ;  /* 0x0000003700377308 */ /* 0x000fe60000000800 */
[----:B------:R-:W-:Y:S05]  /*3880*/  HMMA.16816.F32.BF16 R112, R68, R100, RZ ;  /* 0x000000644470723c */ /* 0x000fea00000418ff */
[----:B------:R-:W3:Y:S01]  /*3890*/  MUFU.EX2 R52, R52 ;  /* 0x0000003400347308 */ /* 0x000ee20000000800 */
[----:B------:R-:W-:Y:S01]  /*38a0*/  HMMA.16816.F32.BF16 R72, R72, R6, RZ ;  /* 0x000000064848723c */ /* 0x000fe200000418ff */
[----:B--2---:R-:W-:Y:S01]  /*38b0*/  F2FP.BF16.F32.PACK_AB R10, R0, R45 ;  /* 0x0000002d000a723e */ /* 0x004fe200000010ff */
[----:B------:R-:W-:-:S04]  /*38c0*/  FADD.FTZ R45, R45, R2 ;  /* 0x000000022d2d7221 */ /* 0x000fc80000010000 */
[----:B------:R-:W-:Y:S01]  /*38d0*/  HMMA.16816.F32.BF16 R116, R68, R118, RZ ;  /* 0x000000764474723c */ /* 0x000fe200000418ff */
[----:B------:R-:W-:Y:S01]  /*38e0*/  MUFU.EX2 R54, R54 ;  /* 0x0000003600367308 */ /* 0x000fe20000000800 */
[----:B------:R-:W-:-:S04]  /*38f0*/  FADD.FTZ R45, R0, R45 ;  /* 0x0000002d002d7221 */ /* 0x000fc80000010000 */
[C---:B------:R-:W-:Y:S03]  /*3900*/  HMMA.16816.F32.BF16 R100, R68.reuse, R102, RZ ;  /* 0x000000664464723c */ /* 0x040fe600000418ff */
[----:B------:R-:W2:Y:S01]  /*3910*/  MUFU.EX2 R63, R63 ;  /* 0x0000003f003f7308 */ /* 0x000ea20000000800 */
[C---:B---3--:R-:W-:Y:S01]  /*3920*/  F2FP.BF16.F32.PACK_AB R9, R52.reuse, R55 ;  /* 0x000000373409723e */ /* 0x048fe200000010ff */
[----:B------:R-:W-:Y:S01]  /*3930*/  FADD.FTZ R55, R55, R46 ;  /* 0x0000002e37377221 */ /* 0x000fe20000010000 */
[C---:B------:R-:W-:Y:S03]  /*3940*/  HMMA.16816.F32.BF16 R96, R68.reuse, R84, RZ ;  /* 0x000000544460723c */ /* 0x040fe600000418ff */
[----:B------:R-:W-:Y:S02]  /*3950*/  FADD.FTZ R55, R52, R55 ;  /* 0x0000003734377221 */ /* 0x000fe40000010000 */
[----:B------:R-:W-:Y:S01]  /*3960*/  MUFU.EX2 R143, R143 ;  /* 0x0000008f008f7308 */ /* 0x000fe20000000800 */
[C---:B------:R-:W-:Y:S06]  /*3970*/  HMMA.16816.F32.BF16 R84, R68.reuse, R86, RZ ;  /* 0x000000564454723c */ /* 0x040fec00000418ff */
[----:B------:R-:W-:Y:S01]  /*3980*/  HMMA.16816.F32.BF16 R80, R68, R4, RZ ;  /* 0x000000044450723c */ /* 0x000fe200000418ff */
[----:B------:R-:W3:Y:S01]  /*3990*/  MUFU.EX2 R140, R140 ;  /* 0x0000008c008c7308 */ /* 0x000ee20000000800 */
[----:B--2---:R-:W-:Y:S01]  /*39a0*/  F2FP.BF16.F32.PACK_AB R11, R63, R54 ;  /* 0x000000363f0b723e */ /* 0x004fe200000010ff */
[----:B------:R-:W-:-:S03]  /*39b0*/  FADD.FTZ R54, R54, R55 ;  /* 0x0000003736367221 */ /* 0x000fc60000010000 */
[----:B------:R-:W-:Y:S01]  /*39c0*/  HMMA.16816.F32.BF16 R68, R68, R6, RZ ;  /* 0x000000064444723c */ /* 0x000fe200000418ff */
[----:B------:R-:W-:Y:S01]  /*39d0*/  F2FP.BF16.F32.PACK_AB R4, R43, R44 ;  /* 0x0000002c2b04723e */ /* 0x000fe200000010ff */
[----:B------:R-:W-:Y:S01]  /*39e0*/  FADD.FTZ R44, R44, R61 ;  /* 0x0000003d2c2c7221 */ /* 0x000fe20000010000 */
[----:B------:R-:W-:Y:S01]  /*39f0*/  MUFU.EX2 R142, R142 ;  /* 0x0000008e008e7308 */ /* 0x000fe20000000800 */
[----:B------:R-:W-:Y:S02]  /*3a00*/  FADD.FTZ R63, R63, R54 ;  /* 0x000000363f3f7221 */ /* 0x000fe40000010000 */
[----:B-----5:R-:W-:Y:S01]  /*3a10*/  HMMA.16816.F32.BF16 R108, R8, R32, R108 ;  /* 0x00000020086c723c */ /* 0x020fe2000004186c */
[----:B------:R-:W-:Y:S01]  /*3a20*/  F2FP.BF16.F32.PACK_AB R6, R41, R42 ;  /* 0x0000002a2906723e */ /* 0x000fe200000010ff */
[----:B------:R-:W-:-:S03]  /*3a30*/  FADD.FTZ R43, R43, R44 ;  /* 0x0000002c2b2b7221 */ /* 0x000fc60000010000 */
[----:B------:R-:W2:Y:S01]  /*3a40*/  MUFU.EX2 R145, R145 ;  /* 0x0000009100917308 */ /* 0x000ea20000000800 */
[----:B---3--:R-:W-:Y:S01]  /*3a50*/  F2FP.BF16.F32.PACK_AB R5, R140, R143 ;  /* 0x0000008f8c05723e */ /* 0x008fe200000010ff */
[----:B------:R-:W-:Y:S01]  /*3a60*/  HMMA.16816.F32.BF16 R124, R8, R28, R124 ;  /* 0x0000001c087c723c */ /* 0x000fe2000004187c */
[----:B------:R-:W-:Y:S01]  /*3a70*/  FADD.FTZ R143, R143, R56 ;  /* 0x000000388f8f7221 */ /* 0x000fe20000010000 */
[----:B------:R-:W-:-:S03]  /*3a80*/  FADD.FTZ R42, R42, R43 ;  /* 0x0000002b2a2a7221 */ /* 0x000fc60000010000 */
[----:B------:R-:W-:Y:S01]  /*3a90*/  FADD.FTZ R143, R140, R143 ;  /* 0x0000008f8c8f7221 */ /* 0x000fe20000010000 */
[----:B-1----:R-:W-:Y:S01]  /*3aa0*/  HMMA.16816.F32.BF16 R92, R8, R16, R92 ;  /* 0x00000010085c723c */ /* 0x002fe2000004185c */
[----:B------:R-:W-:Y:S01]  /*3ab0*/  MUFU.EX2 R144, R144 ;  /* 0x0000009000907308 */ /* 0x000fe20000000800 */
[----:B------:R-:W-:-:S04]  /*3ac0*/  FADD.FTZ R41, R41, R42 ;  /* 0x0000002a29297221 */ /* 0x000fc80000010000 */
[C---:B------:R-:W-:Y:S01]  /*3ad0*/  HMMA.16816.F32.BF16 R76, R8.reuse, R20, R76 ;  /* 0x00000014084c723c */ /* 0x040fe2000004184c */
[C---:B--2---:R-:W-:Y:S02]  /*3ae0*/  F2FP.BF16.F32.PACK_AB R7, R145.reuse, R142 ;  /* 0x0000008e9107723e */ /* 0x044fe400000010ff */
[----:B------:R-:W1:Y:S01]  /*3af0*/  MUFU.EX2 R147, R147 ;  /* 0x0000009300937308 */ /* 0x000e620000000800 */
[----:B------:R-:W-:Y:S02]  /*3b00*/  FADD.FTZ R142, R142, R143 ;  /* 0x0000008f8e8e7221 */ /* 0x000fe40000010000 */
[----:B------:R-:W-:Y:S02]  /*3b10*/  HMMA.16816.F32.BF16 R120, R8, R30, R120 ;  /* 0x0000001e0878723c */ /* 0x000fe40000041878 */
[----:B------:R-:W-:-:S04]  /*3b20*/  FADD.FTZ R142, R145, R142 ;  /* 0x0000008e918e7221 */ /* 0x000fc80000010000 */
[----:B------:R-:W-:Y:S01]  /*3b30*/  HMMA.16816.F32.BF16 R112, R4, R32, R112 ;  /* 0x000000200470723c */ /* 0x000fe20000041870 */
[----:B------:R-:W-:Y:S05]  /*3b40*/  MUFU.EX2 R146, R146 ;  /* 0x0000009200927308 */ /* 0x000fea0000000800 */
[C---:B------:R-:W-:Y:S01]  /*3b50*/  HMMA.16816.F32.BF16 R104, R8.reuse, R34, R104 ;  /* 0x000000220868723c */ /* 0x040fe20000041868 */
[--C-:B------:R-:W-:Y:S01]  /*3b60*/  FFMA.FTZ R33, R12, UR16, -R161.reuse ;  /* 0x000000100c217c23 */ /* 0x100fe200080108a1 */
[----:B------:R-:W-:Y:S01]  /*3b70*/  FFMA.FTZ R32, R24, UR16, -R161 ;  /* 0x0000001018207c23 */ /* 0x000fe200080108a1 */
[----:B------:R-:W2:Y:S01]  /*3b80*/  LDSM.16.MT88.4 R12, [R195+0x7000] ;  /* 0x00700000c30c783b */ /* 0x000ea20000004200 */
[----:B------:R-:W-:Y:S02]  /*3b90*/  MUFU.EX2 R149, R149 ;  /* 0x0000009500957308 */ /* 0x000fe40000000800 */
[C---:B------:R-:W-:Y:S01]  /*3ba0*/  HMMA.16816.F32.BF16 R88, R8.reuse, R18, R88 ;  /* 0x000000120858723c */ /* 0x040fe20000041858 */
[----:B------:R-:W-:Y:S05]  /*3bb0*/  LDSM.16.MT88.4 R24, [R193+0x7000] ;  /* 0x00700000c118783b */ /* 0x000fea0000004200 */
[----:B------:R-:W-:Y:S01]  /*3bc0*/  HMMA.16816.F32.BF16 R72, R8, R22, R72 ;  /* 0x000000160848723c */ /* 0x000fe20000041848 */
[----:B------:R-:W3:Y:S01]  /*3bd0*/  LDSM.16.MT88.4 R8, [R194+0x7000] ;  /* 0x00700000c208783b */ /* 0x000ee20000004200 */
[----:B------:R-:W-:Y:S04]  /*3be0*/  MUFU.EX2 R148, R148 ;  /* 0x0000009400947308 */ /* 0x000fe80000000800 */
[C---:B------:R-:W-:Y:S04]  /*3bf0*/  HMMA.16816.F32.BF16 R128, R4.reuse, R28, R128 ;  /* 0x0000001c0480723c */ /* 0x040fe80000041880 */
[----:B------:R-:W4:Y:S02]  /*3c00*/  MUFU.EX2 R33, R33 ;  /* 0x0000002100217308 */ /* 0x000f240000000800 */
[C---:B------:R-:W-:Y:S01]  /*3c10*/  HMMA.16816.F32.BF16 R116, R4.reuse, R30, R116 ;  /* 0x0000001e0474723c */ /* 0x040fe20000041874 */
[----:B------:R-:W5:Y:S05]  /*3c20*/  LDSM.16.MT88.4 R28, [R192+0x7000] ;  /* 0x00700000c01c783b */ /* 0x000f6a0000004200 */
[C---:B------:R-:W-:Y:S01]  /*3c30*/  HMMA.16816.F32.BF16 R100, R4.reuse, R34, R100 ;  /* 0x000000220464723c */ /* 0x040fe20000041864 */
[----:B------:R-:W-:Y:S05]  /*3c40*/  MUFU.EX2 R32, R32 ;  /* 0x0000002000207308 */ /* 0x000fea0000000800 */
[C---:B------:R-:W-:Y:S01]  /*3c50*/  HMMA.16816.F32.BF16 R96, R4.reuse, R16, R96 ;  /* 0x000000100460723c */ /* 0x040fe20000041860 */
[--C-:B------:R-:W-:Y:S01]  /*3c60*/  FFMA.FTZ R34, R186, UR16, -R151.reuse ;  /* 0x00000010ba227c23 */ /* 0x100fe20008010897 */
[----:B------:R-:W-:Y:S01]  /*3c70*/  FFMA.FTZ R35, R184, UR16, -R151 ;  /* 0x00000010b8237c23 */ /* 0x000fe20008010897 */
[----:B------:R-:W2:Y:S03]  /*3c80*/  MUFU.EX2 R157, R157 ;  /* 0x0000009d009d7308 */ /* 0x000ea60000000800 */
[C---:B------:R-:W-:Y:S01]  /*3c90*/  HMMA.16816.F32.BF16 R80, R4.reuse, R20, R80 ;  /* 0x000000140450723c */ /* 0x040fe20000041850 */
[----:B-1----:R-:W-:Y:S01]  /*3ca0*/  F2FP.BF16.F32.PACK_AB R16, R147, R144 ;  /* 0x000000909310723e */ /* 0x002fe200000010ff */
[----:B------:R-:W-:Y:S01]  /*3cb0*/  FADD.FTZ R144, R144, R45 ;  /* 0x0000002d90907221 */ /* 0x000fe20000010000 */
[----:B----4-:R-:W-:Y:S01]  /*3cc0*/  F2FP.BF16.F32.PACK_AB R17, R33, R148 ;  /* 0x000000942111723e */ /* 0x010fe200000010ff */
[----:B------:R-:W-:Y:S01]  /*3cd0*/  FADD.FTZ R148, R148, R63 ;  /* 0x0000003f94947221 */ /* 0x000fe20000010000 */
[----:B------:R-:W-:Y:S01]  /*3ce0*/  MUFU.EX2 R159, R159 ;  /* 0x0000009f009f7308 */ /* 0x000fe20000000800 */
[----:B------:R-:W-:Y:S01]  /*3cf0*/  HMMA.16816.F32.BF16 R84, R4, R18, R84 ;  /* 0x000000120454723c */ /* 0x000fe20000041854 */
[----:B------:R-:W-:Y:S01]  /*3d00*/  FADD.FTZ R147, R147, R144 ;  /* 0x0000009093937221 */ /* 0x000fe20000010000 */
[----:B------:R-:W-:-:S04]  /*3d10*/  FADD.FTZ R33, R33, R148 ;  /* 0x0000009421217221 */ /* 0x000fc80000010000 */
[----:B------:R-:W-:Y:S01]  /*3d20*/  HMMA.16816.F32.BF16 R68, R4, R22, R68 ;  /* 0x000000160444723c */ /* 0x000fe20000041844 */
[----:B------:R-:W1:Y:S01]  /*3d30*/  MUFU.EX2 R34, R34 ;  /* 0x0000002200227308 */ /* 0x000e620000000800 */
[----:B------:R-:W-:Y:S01]  /*3d40*/  F2FP.BF16.F32.PACK_AB R18, R149, R146 ;  /* 0x000000929512723e */ /* 0x000fe200000010ff */
[----:B------:R-:W4:Y:S01]  /*3d50*/  LDSM.16.MT88.4 R20, [R195+0x7800] ;  /* 0x00780000c314783b */ /* 0x000f220000004200 */
[----:B--2---:R-:W-:Y:S01]  /*3d60*/  F2FP.BF16.F32.PACK_AB R19, R157, R32 ;  /* 0x000000209d13723e */ /* 0x004fe200000010ff */
[----:B------:R-:W-:Y:S01]  /*3d70*/  FADD.FTZ R146, R146, R147 ;  /* 0x0000009392927221 */ /* 0x000fe20000010000 */
[----:B------:R-:W-:Y:S01]  /*3d80*/  FADD.FTZ R32, R32, R33 ;  /* 0x0000002120207221 */ /* 0x000fe20000010000 */
[----:B------:R-:W-:Y:S01]  /*3d90*/  F2FP.BF16.F32.PACK_AB R4, R39, R40 ;  /* 0x000000282704723e */ /* 0x000fe200000010ff */
[----:B------:R-:W-:Y:S01]  /*3da0*/  FADD.FTZ R40, R40, R41 ;  /* 0x0000002928287221 */ /* 0x000fe20000010000 */
[----:B------:R-:W-:Y:S01]  /*3db0*/  MUFU.EX2 R35, R35 ;  /* 0x0000002300237308 */ /* 0x000fe20000000800 */
[----:B------:R-:W-:Y:S01]  /*3dc0*/  F2FP.BF16.F32.PACK_AB R6, R37, R38 ;  /* 0x000000262506723e */ /* 0x000fe200000010ff */
[----:B------:R-:W-:Y:S01]  /*3dd0*/  HMMA.16816.F32.BF16 R124, R16, R12, R124 ;  /* 0x0000000c107c723c */ /* 0x000fe2000004187c */
[----:B------:R-:W-:Y:S01]  /*3de0*/  FADD.FTZ R39, R39, R40 ;  /* 0x0000002827277221 */ /* 0x000fe20000010000 */
[----:B------:R-:W-:Y:S01]  /*3df0*/  FADD.FTZ R146, R149, R146 ;  /* 0x0000009295927221 */ /* 0x000fe20000010000 */
[----:B------:R-:W-:-:S02]  /*3e00*/  FADD.FTZ R32, R157, R32 ;  /* 0x000000209d207221 */ /* 0x000fc40000010000 */
[----:B------:R-:W-:Y:S01]  /*3e10*/  FADD.FTZ R38, R38, R39 ;  /* 0x0000002726267221 */ /* 0x000fe20000010000 */
[----:B------:R-:W2:Y:S01]  /*3e20*/  MUFU.EX2 R172, R172 ;  /* 0x000000ac00ac7308 */ /* 0x000ea20000000800 */
[----:B-1----:R-:W-:Y:S01]  /*3e30*/  F2FP.BF16.F32.PACK_AB R5, R34, R159 ;  /* 0x0000009f2205723e */ /* 0x002fe200000010ff */
[----:B---3--:R-:W-:Y:S01]  /*3e40*/  HMMA.16816.F32.BF16 R108, R16, R8, R108 ;  /* 0x00000008106c723c */ /* 0x008fe2000004186c */
[----:B------:R-:W-:Y:S01]  /*3e50*/  FADD.FTZ R159, R159, R142 ;  /* 0x0000008e9f9f7221 */ /* 0x000fe20000010000 */
[----:B------:R-:W-:-:S03]  /*3e60*/  FADD.FTZ R37, R37, R38 ;  /* 0x0000002625257221 */ /* 0x000fc60000010000 */
[----:B------:R-:W-:Y:S01]  /*3e70*/  FADD.FTZ R34, R34, R159 ;  /* 0x0000009f22227221 */ /* 0x000fe20000010000 */
[C---:B------:R-:W-:Y:S01]  /*3e80*/  HMMA.16816.F32.BF16 R92, R16.reuse, R24, R92 ;  /* 0x00000018105c723c */ /* 0x040fe2000004185c */
[----:B------:R-:W-:Y:S05]  /*3e90*/  MUFU.EX2 R165, R165 ;  /* 0x000000a500a57308 */ /* 0x000fea0000000800 */
[----:B-----5:R-:W-:Y:S01]  /*3ea0*/  HMMA.16816.F32.BF16 R76, R16, R28, R76 ;  /* 0x0000001c104c723c */ /* 0x020fe2000004184c */
[----:B--2---:R-:W-:Y:S02]  /*3eb0*/  F2FP.BF16.F32.PACK_AB R7, R172, R35 ;  /* 0x00000023ac07723e */ /* 0x004fe400000010ff */
[----:B------:R-:W-:Y:S01]  /*3ec0*/  MUFU.EX2 R174, R174 ;  /* 0x000000ae00ae7308 */ /* 0x000fe20000000800 */
[----:B------:R-:W-:-:S02]  /*3ed0*/  FADD.FTZ R35, R35, R34 ;  /* 0x0000002223237221 */ /* 0x000fc40000010000 */
[----:B------:R-:W-:Y:S02]  /*3ee0*/  HMMA.16816.F32.BF16 R120, R16, R14, R120 ;  /* 0x0000000e1078723c */ /* 0x000fe40000041878 */
[----:B------:R-:W-:-:S04]  /*3ef0*/  FADD.FTZ R172, R172, R35 ;  /* 0x00000023acac7221 */ /* 0x000fc80000010000 */
[C---:B------:R-:W-:Y:S01]  /*3f00*/  HMMA.16816.F32.BF16 R104, R16.reuse, R10, R104 ;  /* 0x0000000a1068723c */ /* 0x040fe20000041868 */
[----:B------:R-:W-:Y:S05]  /*3f10*/  MUFU.EX2 R167, R167 ;  /* 0x000000a700a77308 */ /* 0x000fea0000000800 */
[C---:B------:R-:W-:Y:S03]  /*3f20*/  HMMA.16816.F32.BF16 R88, R16.reuse, R26, R88 ;  /* 0x0000001a1058723c */ /* 0x040fe60000041858 */
[----:B------:R-:W1:Y:S03]  /*3f30*/  MUFU.EX2 R178, R178 ;  /* 0x000000b200b27308 */ /* 0x000e660000000800 */
[----:B------:R-:W-:Y:S01]  /*3f40*/  HMMA.16816.F32.BF16 R72, R16, R30, R72 ;  /* 0x0000001e1048723c */ /* 0x000fe20000041848 */
[----:B------:R-:W2:Y:S04]  /*3f50*/  LDSM.16.MT88.4 R16, [R194+0x7800] ;  /* 0x00780000c210783b */ /* 0x000ea80000004200 */
[----:B------:R-:W-:Y:S01]  /*3f60*/  MUFU.EX2 R163, R163 ;  /* 0x000000a300a37308 */ /* 0x000fe20000000800 */
[C---:B------:R-:W-:Y:S06]  /*3f70*/  HMMA.16816.F32.BF16 R128, R4.reuse, R12, R128 ;  /* 0x0000000c0480723c */ /* 0x040fec0000041880 */
[C---:B------:R-:W-:Y:S01]  /*3f80*/  HMMA.16816.F32.BF16 R116, R4.reuse, R14, R116 ;  /* 0x0000000e0474723c */ /* 0x040fe20000041874 */
[----:B------:R-:W3:Y:S01]  /*3f90*/  LDSM.16.MT88.4 R12, [R193+0x7800] ;  /* 0x00780000c10c783b */ /* 0x000ee20000004200 */
[----:B------:R-:W5:Y:S04]  /*3fa0*/  MUFU.EX2 R166, R166 ;  /* 0x000000a600a67308 */ /* 0x000f680000000800 */
[C---:B------:R-:W-:Y:S04]  /*3fb0*/  HMMA.16816.F32.BF16 R112, R4.reuse, R8, R112 ;  /* 0x000000080470723c */ /* 0x040fe80000041870 */
[----:B------:R-:W-:Y:S02]  /*3fc0*/  MUFU.EX2 R66, R66 ;  /* 0x0000004200427308 */ /* 0x000fe40000000800 */
[C---:B------:R-:W-:Y:S01]  /*3fd0*/  HMMA.16816.F32.BF16 R100, R4.reuse, R10, R100 ;  /* 0x0000000a0464723c */ /* 0x040fe20000041864 */
[----:B------:R-:W3:Y:S05]  /*3fe0*/  LDSM.16.MT88.4 R8, [R192+0x7800] ;  /* 0x00780000c008783b */ /* 0x000eea0000004200 */
[C---:B------:R-:W-:Y:S01]  /*3ff0*/  HMMA.16816.F32.BF16 R80, R4.reuse, R28, R80 ;  /* 0x0000001c0450723c */ /* 0x040fe20000041850 */
[----:B------:R-:W-:Y:S05]  /*4000*/  MUFU.EX2 R169, R169 ;  /* 0x000000a900a97308 */ /* 0x000fea0000000800 */
[C---:B------:R-:W-:Y:S03]  /*4010*/  HMMA.16816.F32.BF16 R96, R4.reuse, R24, R96 ;  /* 0x000000180460723c */ /* 0x040fe60000041860 */
[----:B------:R-:W4:Y:S03]  /*4020*/  MUFU.EX2 R170, R170 ;  /* 0x000000aa00aa7308 */ /* 0x000f260000000800 */
[C---:B------:R-:W-:Y:S01]  /*4030*/  HMMA.16816.F32.BF16 R84, R4.reuse, R26, R84 ;  /* 0x0000001a0454723c */ /* 0x040fe20000041854 */
[----:B-1----:R-:W-:Y:S01]  /*4040*/  F2FP.BF16.F32.PACK_AB R24, R178, R167 ;  /* 0x000000a7b218723e */ /* 0x002fe200000010ff */
[----:B------:R-:W-:Y:S01]  /*4050*/  FADD.FTZ R167, R167, R146 ;  /* 0x00000092a7a77221 */ /* 0x000fe20000010000 */
[----:B-----5:R-:W-:Y:S01]  /*4060*/  F2FP.BF16.F32.PACK_AB R25, R166, R163 ;  /* 0x000000a3a619723e */ /* 0x020fe200000010ff */
[----:B------:R-:W-:Y:S01]  /*4070*/  FADD.FTZ R163, R163, R32 ;  /* 0x00000020a3a37221 */ /* 0x000fe20000010000 */
[----:B------:R-:W-:Y:S01]  /*4080*/  MUFU.EX2 R164, R164 ;  /* 0x000000a400a47308 */ /* 0x000fe20000000800 */
[----:B------:R-:W-:Y:S01]  /*4090*/  HMMA.16816.F32.BF16 R68, R4, R30, R68 ;  /* 0x0000001e0444723c */ /* 0x000fe20000041844 */
[----:B------:R-:W-:Y:S01]  /*40a0*/  FADD.FTZ R178, R178, R167 ;  /* 0x000000a7b2b27221 */ /* 0x000fe20000010000 */
[----:B------:R-:W-:-:S05]  /*40b0*/  FADD.FTZ R163, R166, R163 ;  /* 0x000000a3a6a37221 */ /* 0x000fca0000010000 */
[----:B------:R-:W1:Y:S01]  /*40c0*/  MUFU.EX2 R215, R215 ;  /* 0x000000d700d77308 */ /* 0x000e620000000800 */
[----:B------:R-:W-:Y:S01]  /*40d0*/  F2FP.BF16.F32.PACK_AB R4, R47, R36 ;  /* 0x000000242f04723e */ /* 0x000fe200000010ff */
[----:B------:R-:W-:Y:S01]  /*40e0*/  FADD.FTZ R36, R36, R37 ;  /* 0x0000002524247221 */ /* 0x000fe20000010000 */
[----:B------:R-:W-:Y:S01]  /*40f0*/  F2FP.BF16.F32.PACK_AB R5, R174, R165 ;  /* 0x000000a5ae05723e */ /* 0x000fe200000010ff */
[----:B------:R-:W-:Y:S01]  /*4100*/  FADD.FTZ R165, R165, R172 ;  /* 0x000000aca5a57221 */ /* 0x000fe20000010000 */
[----:B----4-:R-:W-:Y:S01]  /*4110*/  F2FP.BF16.F32.PACK_AB R26, R170, R169 ;  /* 0x000000a9aa1a723e */ /* 0x010fe200000010ff */
[----:B------:R-:W-:Y:S01]  /*4120*/  FADD.FTZ R47, R47, R36 ;  /* 0x000000242f2f7221 */ /* 0x000fe20000010000 */
[----:B------:R-:W-:Y:S01]  /*4130*/  F2FP.BF16.F32.PACK_AB R6, R219, R66 ;  /* 0x00000042db06723e */ /* 0x000fe200000010ff */
[----:B------:R-:W-:Y:S01]  /*4140*/  MUFU.EX2 R160, R160 ;  /* 0x000000a000a07308 */ /* 0x000fe20000000800 */
[----:B------:R-:W-:Y:S01]  /*4150*/  FADD.FTZ R165, R174, R165 ;  /* 0x000000a5aea57221 */ /* 0x000fe20000010000 */
[----:B------:R-:W-:Y:S01]  /*4160*/  FADD.FTZ R66, R66, R47 ;  /* 0x0000002f42427221 */ /* 0x000fe20000010000 */
[----:B------:R-:W-:-:S03]  /*4170*/  FADD.FTZ R169, R169, R178 ;  /* 0x000000b2a9a97221 */ /* 0x000fc60000010000 */
[----:B------:R-:W-:Y:S01]  /*4180*/  FADD.FTZ R219, R219, R66 ;  /* 0x00000042dbdb7221 */ /* 0x000fe20000010000 */
[----:B------:R-:W-:Y:S01]  /*4190*/  FADD.FTZ R217, R170, R169 ;  /* 0x000000a9aad97221 */ /* 0x000fe20000010000 */
[----:B------:R-:W4:Y:S01]  /*41a0*/  MUFU.EX2 R29, R150 ;  /* 0x00000096001d7308 */ /* 0x000f220000000800 */
[----:B-1----:R-:W-:Y:S01]  /*41b0*/  F2FP.BF16.F32.PACK_AB R27, R215, R164 ;  /* 0x000000a4d71b723e */ /* 0x002fe200000010ff */
[----:B------:R-:W-:-:S04]  /*41c0*/  FADD.FTZ R164, R164, R163 ;  /* 0x000000a3a4a47221 */ /* 0x000fc80000010000 */
[----:B------:R-:W-:Y:S02]  /*41d0*/  FADD.FTZ R215, R215, R164 ;  /* 0x000000a4d7d77221 */ /* 0x000fe40000010000 */
[C---:B------:R-:W-:Y:S06]  /*41e0*/  HMMA.16816.F32.BF16 R124, R24.reuse, R20, R124 ;  /* 0x00000014187c723c */ /* 0x040fec000004187c */
[----:B------:R-:W-:Y:S01]  /*41f0*/  HMMA.16816.F32.BF16 R120, R24, R22, R120 ;  /* 0x000000161878723c */ /* 0x000fe20000041878 */
[----:B----4-:R-:W-:Y:S01]  /*4200*/  F2FP.BF16.F32.PACK_AB R7, R29, R160 ;  /* 0x000000a01d07723e */ /* 0x010fe200000010ff */
[----:B------:R-:W-:-:S04]  /*4210*/  FADD.FTZ R160, R160, R165 ;  /* 0x000000a5a0a07221 */ /* 0x000fc80000010000 */
[----:B--2---:R-:W-:Y:S01]  /*4220*/  HMMA.16816.F32.BF16 R108, R24, R16, R108 ;  /* 0x00000010186c723c */ /* 0x004fe2000004186c */
[----:B------:R-:W-:-:S05]  /*4230*/  FADD.FTZ R214, R29, R160 ;  /* 0x000000a01dd67221 */ /* 0x000fca0000010000 */
[C---:B------:R-:W-:Y:S06]  /*4240*/  HMMA.16816.F32.BF16 R104, R24.reuse, R18, R104 ;  /* 0x000000121868723c */ /* 0x040fec0000041868 */
[C---:B---3--:R-:W-:Y:S06]  /*4250*/  HMMA.16816.F32.BF16 R92, R24.reuse, R12, R92 ;  /* 0x0000000c185c723c */ /* 0x048fec000004185c */
[C---:B------:R-:W-:Y:S06]  /*4260*/  HMMA.16816.F32.BF16 R88, R24.reuse, R14, R88 ;  /* 0x0000000e1858723c */ /* 0x040fec0000041858 */
[C---:B------:R-:W-:Y:S06]  /*4270*/  HMMA.16816.F32.BF16 R76, R24.reuse, R8, R76 ;  /* 0x00000008184c723c */ /* 0x040fec000004184c */
        /* <DEDUP_REMOVED lines=21> */
[----:B------:R-:W-:Y:S02]  /*43d0*/  LEA.HI.X R5, R6, UR7, R0, 0x1, P1 ;  /* 0x0000000706057c11 */ /* 0x000fe400088f0c00 */
[----:B------:R-:W-:Y:S02]  /*43e0*/  IADD3 R6, P1, R12, UR12, RZ ;  /* 0x0000000c0c067c10 */ /* 0x000fe4000ff3e0ff */
[----:B------:R-:W-:Y:S02]  /*43f0*/  IADD3.X R13, R5, UR13, RZ, P0, !PT ;  /* 0x0000000d050d7c10 */ /* 0x000fe400087fe4ff */
[----:B------:R-:W-:Y:S02]  /*4400*/  IADD3 R14, P0, R6, UR12, RZ ;  /* 0x0000000c060e7c10 */ /* 0x000fe4000ff1e0ff */
[----:B------:R-:W-:-:S04]  /*4410*/  IADD3.X R7, R13, UR13, RZ, P1, !PT ;  /* 0x0000000d0d077c10 */ /* 0x000fc80008ffe4ff */
[----:B------:R-:W-:Y:S01]  /*4420*/  IADD3.X R15, R7, UR13, RZ, P0, !PT ;  /* 0x0000000d070f7c10 */ /* 0x000fe200087fe4ff */
[----:B------:R-:W-:Y:S01]  /*4430*/  @!PT LDS RZ, [RZ] ;  /* 0x00000000fffff984 */ /* 0x000fe20000000800 */
[----:B------:R-:W-:Y:S01]  /*4440*/  @!PT LDS RZ, [RZ] ;  /* 0x00000000fffff984 */ /* 0x000fe20000000800 */
[----:B------:R-:W-:Y:S01]  /*4450*/  @!PT LDS RZ, [RZ] ;  /* 0x00000000fffff984 */ /* 0x000fe20000000800 */
[----:B------:R-:W-:Y:S04]  /*4460*/  LDGSTS.E.BYPASS.LTC128B.128 [R203+0x6000], desc[UR20][R4.64] ;  /* 0x0600000004cb7fae */ /* 0x000fe8000b901d54 */
[----:B------:R-:W-:Y:S04]  /*4470*/  LDGSTS.E.BYPASS.LTC128B.128 [R203+0x6800], desc[UR20][R12.64] ;  /* 0x068000000ccb7fae */ /* 0x000fe8000b901d54 */
[----:B------:R1:W-:Y:S04]  /*4480*/  LDGSTS.E.BYPASS.LTC128B.128 [R203+0x7000], desc[UR20][R6.64] ;  /* 0x0700000006cb7fae */ /* 0x0003e8000b901d54 */
[----:B------:R2:W-:Y:S04]  /*4490*/  LDGSTS.E.BYPASS.LTC128B.128 [R203+0x7800], desc[UR20][R14.64] ;  /* 0x078000000ecb7fae */ /* 0x0005e8000b901d54 */
[----:B------:R-:W-:Y:S04]  /*44a0*/  LDSM.16.M88.4 R64, [R202] ;  /* 0x00000000ca40783b */ /* 0x000fe80000000200 */
[----:B------:R-:W3:Y:S04]  /*44b0*/  LDSM.16.M88.4 R8, [R201] ;  /* 0x00000000c908783b */ /* 0x000ee80000000200 */
[----:B------:R-:W1:Y:S04]  /*44c0*/  LDSM.16.M88.4 R60, [R202+0x2000] ;  /* 0x00200000ca3c783b */ /* 0x000e680000000200 */
[----:B------:R-:W-:Y:S04]  /*44d0*/  LDSM.16.M88.4 R56, [R200] ;  /* 0x00000000c838783b */ /* 0x000fe80000000200 */
[----:B------:R-:W4:Y:S04]  /*44e0*/  LDSM.16.M88.4 R36, [R199] ;  /* 0x00000000c724783b */ /* 0x000f280000000200 */
[----:B------:R-:W5:Y:S04]  /*44f0*/  LDSM.16.M88.4 R52, [R200+0x2000] ;  /* 0x00200000c834783b */ /* 0x000f680000000200 */
[----:B------:R-:W-:Y:S04]  /*4500*/  LDSM.16.M88.4 R24, [R197] ;  /* 0x00000000c518783b */ /* 0x000fe80000000200 */
[----:B------:R-:W5:Y:S04]  /*4510*/  LDSM.16.M88.4 R32, [R198] ;  /* 0x00000000c620783b */ /* 0x000f680000000200 */
[----:B------:R-:W5:Y:S04]  /*4520*/  LDSM.16.M88.4 R28, [R198+0x2000] ;  /* 0x00200000c61c783b */ /* 0x000f680000000200 */
[----:B------:R-:W5:Y:S04]  /*4530*/  LDSM.16.M88.4 R144, [R201+0x800] ;  /* 0x00080000c990783b */ /* 0x000f680000000200 */
[----:B------:R-:W-:Y:S01]  /*4540*/  LDSM.16.M88.4 R148, [R188] ;  /* 0x00000000bc94783b */ /* 0x000fe20000000200 */
[-C--:B---3--:R-:W-:Y:S03]  /*4550*/  HMMA.16816.F32.BF16 R140, R64, R8.reuse, RZ ;  /* 0x00000008408c723c */ /* 0x088fe600000418ff */
[----:B------:R-:W3:Y:S04]  /*4560*/  LDSM.16.M88.4 R20, [R196] ;  /* 0x00000000c414783b */ /* 0x000ee80000000200 */
[----:B------:R-:W3:Y:S01]  /*4570*/  LDSM.16.M88.4 R16, [R196+0x2000] ;  /* 0x00200000c410783b */ /* 0x000ee20000000200 */
[C---:B-1----:R-:W-:Y:S03]  /*4580*/  HMMA.16816.F32.BF16 R4, R60.reuse, R8, RZ ;  /* 0x000000083c04723c */ /* 0x042fe600000418ff */
[----:B------:R-:W1:Y:S03]  /*4590*/  LDSM.16.M88.4 R48, [R199+0x800] ;  /* 0x00080000c730783b */ /* 0x000e660000000200 */
[-C--:B--2---:R-:W-:Y:S01]  /*45a0*/  HMMA.16816.F32.BF16 R12, R60, R10.reuse, RZ ;  /* 0x0000000a3c0c723c */ /* 0x084fe200000418ff */
[----:B------:R-:W0:Y:S05]  /*45b0*/  LDGDEPBAR ;  /* 0x00000000000079af */ /* 0x000e2a0000000000 */
[----:B------:R-:W-:Y:S06]  /*45c0*/  HMMA.16816.F32.BF16 R8, R64, R10, RZ ;  /* 0x0000000a4008723c */ /* 0x000fec00000418ff */
[-C--:B----4-:R-:W-:Y:S06]  /*45d0*/  HMMA.16816.F32.BF16 R140, R56, R36.reuse, R140 ;  /* 0x00000024388c723c */ /* 0x090fec000004188c */
[C---:B-----5:R-:W-:Y:S06]  /*45e0*/  HMMA.16816.F32.BF16 R4, R52.reuse, R36, R4 ;  /* 0x000000243404723c */ /* 0x060fec0000041804 */
[-C--:B------:R-:W-:Y:S06]  /*45f0*/  HMMA.16816.F32.BF16 R12, R52, R38.reuse, R12 ;  /* 0x00000026340c723c */ /* 0x080fec000004180c */
[----:B------:R-:W-:Y:S06]  /*4600*/  HMMA.16816.F32.BF16 R8, R56, R38, R8 ;  /* 0x000000263808723c */ /* 0x000fec0000041808 */
[-C--:B------:R-:W-:Y:S06]  /*4610*/  HMMA.16816.F32.BF16 R140, R32, R24.reuse, R140 ;  /* 0x00000018208c723c */ /* 0x080fec000004188c */
[----:B------:R-:W-:Y:S06]  /*4620*/  HMMA.16816.F32.BF16 R4, R28, R24, R4 ;  /* 0x000000181c04723c */ /* 0x000fec0000041804 */
[-C--:B------:R-:W-:Y:S06]  /*4630*/  HMMA.16816.F32.BF16 R44, R64, R144.reuse, RZ ;  /* 0x00000090402c723c */ /* 0x080fec00000418ff */
[----:B------:R-:W-:Y:S06]  /*4640*/  HMMA.16816.F32.BF16 R40, R60, R144, RZ ;  /* 0x000000903c28723c */ /* 0x000fec00000418ff */
[----:B---3--:R-:W-:Y:S06]  /*4650*/  HMMA.16816.F32.BF16 R140, R20, R148, R140 ;  /* 0x00000094148c723c */ /* 0x008fec000004188c */
[-C--:B------:R-:W-:Y:S06]  /*4660*/  HMMA.16816.F32.BF16 R36, R64, R146.reuse, RZ ;  /* 0x000000924024723c */ /* 0x080fec00000418ff */
[----:B------:R-:W-:Y:S06]  /*4670*/  HMMA.16816.F32.BF16 R144, R60, R146, RZ ;  /* 0x000000923c90723c */ /* 0x000fec00000418ff */
[-C--:B------:R-:W-:Y:S06]  /*4680*/  HMMA.16816.F32.BF16 R12, R28, R26.reuse, R12 ;  /* 0x0000001a1c0c723c */ /* 0x080fec000004180c */
[----:B------:R-:W-:Y:S01]  /*4690*/  HMMA.16816.F32.BF16 R8, R32, R26, R8 ;  /* 0x0000001a2008723c */ /* 0x000fe20000041808 */
[----:B------:R-:W2:Y:S01]  /*46a0*/  LDSM.16.M88.4 R24, [R191] ;  /* 0x00000000bf18783b */ /* 0x000ea20000000200 */
[----:B------:R-:W-:Y:S01]  /*46b0*/  FMUL.FTZ R141, R141, UR4 ;  /* 0x000000048d8d7c20 */ /* 0x000fe20008410000 */
[----:B------:R-:W-:Y:S01]  /*46c0*/  FMUL.FTZ R2, R140, UR4 ;  /* 0x000000048c027c20 */ /* 0x000fe20008410000 */
[----:B------:R-:W-:Y:S01]  /*46d0*/  FMUL.FTZ R0, R142, UR4 ;  /* 0x000000048e007c20 */ /* 0x000fe20008410000 */
[----:B------:R-:W-:Y:S01]  /*46e0*/  FMUL.FTZ R160, R143, UR4 ;  /* 0x000000048fa07c20 */ /* 0x000fe20008410000 */
[----:B------:R-:W-:Y:S01]  /*46f0*/  HMMA.16816.F32.BF16 R4, R16, R148, R4 ;  /* 0x000000941004723c */ /* 0x000fe20000041804 */
[----:B------:R3:W-:Y:S05]  /*4700*/  MUFU.TANH R157, R141 ;  /* 0x0000008d009d7308 */ /* 0x0007ea0000002400 */
[-C--:B-1----:R-:W-:Y:S03]  /*4710*/  HMMA.16816.F32.BF16 R44, R56, R48.reuse, R44 ;  /* 0x00000030382c723c */ /* 0x082fe6000004182c */
[----:B------:R-:W1:Y:S03]  /*4720*/  MUFU.TANH R2, R2 ;  /* 0x0000000200027308 */ /* 0x000e660000002400 */
[----:B------:R-:W-:Y:S05]  /*4730*/  HMMA.16816.F32.BF16 R40, R52, R48, R40 ;  /* 0x000000303428723c */ /* 0x000fea0000041828 */
[----:B------:R-:W-:Y:S01]  /*4740*/  MUFU.TANH R0, R0 ;  /* 0x0000000000007308 */ /* 0x000fe20000002400 */
[-C--:B------:R-:W-:Y:S01]  /*4750*/  HMMA.16816.F32.BF16 R36, R56, R50.reuse, R36 ;  /* 0x000000323824723c */ /* 0x080fe20000041824 */
[----:B---3--:R-:W3:Y:S05]  /*4760*/  LDSM.16.M88.4 R140, [R188+0x800] ;  /* 0x00080000bc8c783b */ /* 0x008eea0000000200 */
[----:B------:R-:W-:Y:S01]  /*4770*/  HMMA.16816.F32.BF16 R144, R52, R50, R144 ;  /* 0x000000323490723c */ /* 0x000fe20000041890 */
[----:B------:R-:W4:Y:S01]  /*4780*/  LDSM.16.M88.4 R48, [R201+0x1000] ;  /* 0x00100000c930783b */ /* 0x000f220000000200 */
[----:B------:R-:W-:Y:S01]  /*4790*/  FMUL.FTZ R4, R4, UR4 ;  /* 0x0000000404047c20 */ /* 0x000fe20008410000 */
[----:B------:R-:W-:Y:S01]  /*47a0*/  FMUL.FTZ R5, R5, UR4 ;  /* 0x0000000405057c20 */ /* 0x000fe20008410000 */
[----:B------:R-:W-:Y:S01]  /*47b0*/  FMUL.FTZ R6, R6, UR4 ;  /* 0x0000000406067c20 */ /* 0x000fe20008410000 */
[----:B------:R-:W-:Y:S01]  /*47c0*/  FMUL.FTZ R169, R7, UR4 ;  /* 0x0000000407a97c20 */ /* 0x000fe20008410000 */
[-C--:B------:R-:W-:Y:S01]  /*47d0*/  HMMA.16816.F32.BF16 R8, R20, R150.reuse, R8 ;  /* 0x000000961408723c */ /* 0x080fe20000041808 */
[----:B------:R-:W-:Y:S05]  /*47e0*/  MUFU.TANH R159, R4 ;  /* 0x00000004009f7308 */ /* 0x000fea0000002400 */
[----:B------:R-:W-:Y:S01]  /*47f0*/  HMMA.16816.F32.BF16 R12, R16, R150, R12 ;  /* 0x00000096100c723c */ /* 0x000fe2000004180c */
[----:B------:R-:W-:Y:S02]  /*4800*/  LDSM.16.M88.4 R148, [R201+0x1800] ;  /* 0x00180000c994783b */ /* 0x000fe40000000200 */
[----:B------:R-:W-:Y:S03]  /*4810*/  MUFU.TANH R161, R5 ;  /* 0x0000000500a17308 */ /* 0x000fe60000002400 */
[C---:B--2---:R-:W-:Y:S05]  /*4820*/  HMMA.16816.F32.BF16 R44, R32.reuse, R24, R44 ;  /* 0x00000018202c723c */ /* 0x044fea000004182c */
[----:B------:R2:W-:Y:S01]  /*4830*/  MUFU.TANH R162, R6 ;  /* 0x0000000600a27308 */ /* 0x0005e20000002400 */
[----:B------:R-:W-:Y:S06]  /*4840*/  HMMA.16816.F32.BF16 R36, R32, R26, R36 ;  /* 0x0000001a2024723c */ /* 0x000fec0000041824 */
[----:B------:R-:W-:Y:S01]  /*4850*/  FMUL.FTZ R8, R8, UR4 ;  /* 0x0000000408087c20 */ /* 0x000fe20008410000 */
[----:B------:R-:W-:Y:S01]  /*4860*/  FMUL.FTZ R9, R9, UR4 ;  /* 0x0000000409097c20 */ /* 0x000fe20008410000 */
[----:B------:R-:W-:Y:S01]  /*4870*/  FMUL.FTZ R10, R10, UR4 ;  /* 0x000000040a0a7c20 */ /* 0x000fe20008410000 */
[----:B------:R-:W-:Y:S01]  /*4880*/  FMUL.FTZ R11, R11, UR4 ;  /* 0x000000040b0b7c20 */ /* 0x000fe20008410000 */
[----:B------:R-:W-:Y:S01]  /*4890*/  MUFU.TANH R164, R8 ;  /* 0x0000000800a47308 */ /* 0x000fe20000002400 */
[C---:B------:R-:W-:Y:S01]  /*48a0*/  HMMA.16816.F32.BF16 R40, R28.reuse, R24, R40 ;  /* 0x000000181c28723c */ /* 0x040fe20000041828 */
[----:B------:R-:W-:Y:S01]  /*48b0*/  FMUL.FTZ R12, R12, UR4 ;  /* 0x000000040c0c7c20 */ /* 0x000fe20008410000 */
[----:B------:R-:W-:Y:S01]  /*48c0*/  FMUL.FTZ R13, R13, UR4 ;  /* 0x000000040d0d7c20 */ /* 0x000fe20008410000 */
[----:B------:R-:W-:Y:S01]  /*48d0*/  FMUL.FTZ R170, R14, UR4 ;  /* 0x000000040eaa7c20 */ /* 0x000fe20008410000 */
[----:B------:R-:W-:Y:S01]  /*48e0*/  FMUL.FTZ R171, R15, UR4 ;  /* 0x000000040fab7c20 */ /* 0x000fe20008410000 */
[----:B--2---:R-:W2:Y:S01]  /*48f0*/  LDSM.16.M88.4 R4, [R199+0x1000] ;  /* 0x00100000c704783b */ /* 0x004ea20000000200 */
[----:B------:R-:W-:Y:S01]  /*4900*/  HMMA.16816.F32.BF16 R144, R28, R26, R144 ;  /* 0x0000001a1c90723c */ /* 0x000fe20000041890 */
[----:B------:R-:W5:Y:S05]  /*4910*/  MUFU.TANH R165, R9 ;  /* 0x0000000900a57308 */ /* 0x000f6a0000002400 */
[C---:B---3--:R-:W-:Y:S03]  /*4920*/  HMMA.16816.F32.BF16 R44, R20.reuse, R140, R44 ;  /* 0x0000008c142c723c */ /* 0x048fe6000004182c */
[----:B------:R-:W-:Y:S03]  /*4930*/  MUFU.TANH R163, R10 ;  /* 0x0000000a00a37308 */ /* 0x000fe60000002400 */
[----:B------:R-:W-:Y:S05]  /*4940*/  HMMA.16816.F32.BF16 R36, R20, R142, R36 ;  /* 0x0000008e1424723c */ /* 0x000fea0000041824 */
[----:B------:R3:W-:Y:S01]  /*4950*/  MUFU.TANH R166, R11 ;  /* 0x0000000b00a67308 */ /* 0x0007e20000002400 */
[C---:B------:R-:W-:Y:S06]  /*4960*/  HMMA.16816.F32.BF16 R40, R16.reuse, R140, R40 ;  /* 0x0000008c1028723c */ /* 0x040fec0000041828 */
[----:B------:R-:W-:Y:S01]  /*4970*/  HMMA.16816.F32.BF16 R144, R16, R142, R144 ;  /* 0x0000008e1090723c */ /* 0x000fe20000041890 */
[----:B------:R-:W-:Y:S05]  /*4980*/  MUFU.TANH R167, R12 ;  /* 0x0000000c00a77308 */ /* 0x000fea0000002400 */
[-C--:B----4-:R-:W-:Y:S01]  /*4990*/  HMMA.16816.F32.BF16 R140, R60, R48.reuse, RZ ;  /* 0x000000303c8c723c */ /* 0x090fe200000418ff */
[----:B------:R-:W-:Y:S01]  /*49a0*/  FMUL.FTZ R44, R44, UR4 ;  /* 0x000000042c2c7c20 */ /* 0x000fe20008410000 */
[----:B------:R-:W-:Y:S01]  /*49b0*/  FMUL.FTZ R45, R45, UR4 ;  /* 0x000000042d2d7c20 */ /* 0x000fe20008410000 */
[----:B------:R4:W-:Y:S01]  /*49c0*/  MUFU.TANH R168, R13 ;  /* 0x0000000d00a87308 */ /* 0x0009e20000002400 */
[----:B------:R-:W-:Y:S01]  /*49d0*/  FMUL.FTZ R181, R46, UR4 ;  /* 0x000000042eb57c20 */ /* 0x000fe20008410000 */
[----:B------:R-:W-:Y:S01]  /*49e0*/  FMUL.FTZ R176, R47, UR4 ;  /* 0x000000042fb07c20 */ /* 0x000fe20008410000 */
[C---:B---3--:R-:W-:Y:S01]  /*49f0*/  HMMA.16816.F32.BF16 R8, R64.reuse, R48, RZ ;  /* 0x000000304008723c */ /* 0x048fe200000418ff */
[----:B------:R-:W-:Y:S01]  /*4a00*/  FMUL.FTZ R36, R36, UR4 ;  /* 0x0000000424247c20 */ /* 0x000fe20008410000 */
[----:B------:R-:W-:Y:S01]  /*4a10*/  FMUL.FTZ R37, R37, UR4 ;  /* 0x0000000425257c20 */ /* 0x000fe20008410000 */
[----:B------:R-:W-:Y:S01]  /*4a20*/  FMUL.FTZ R38, R38, UR4 ;  /* 0x0000000426267c20 */ /* 0x000fe20008410000 */
[----:B------:R-:W-:Y:S01]  /*4a30*/  FMUL.FTZ R39, R39, UR4 ;  /* 0x0000000427277c20 */ /* 0x000fe20008410000 */
[----:B------:R-:W-:Y:S01]  /*4a40*/  MUFU.TANH R172, R44 ;  /* 0x0000002c00ac7308 */ /* 0x000fe20000002400 */
[----:B------:R-:W-:Y:S01]  /*4a50*/  HMMA.16816.F32.BF16 R24, R64, R50, RZ ;  /* 0x000000324018723c */ /* 0x000fe200000418ff */
[----:B------:R-:W-:Y:S01]  /*4a60*/  FMUL.FTZ R40, R40, UR4 ;  /* 0x0000000428287c20 */ /* 0x000fe20008410000 */
[----:B------:R-:W-:Y:S01]  /*4a70*/  FMUL.FTZ R41, R41, UR4 ;  /* 0x0000000429297c20 */ /* 0x000fe20008410000 */
[----:B------:R-:W-:Y:S01]  /*4a80*/  FMUL.FTZ R183, R42, UR4 ;  /* 0x000000042ab77c20 */ /* 0x000fe20008410000 */
[----:B------:R-:W-:-:S02]  /*4a90*/  FMUL.FTZ R182, R43, UR4 ;  /* 0x000000042bb67c20 */ /* 0x000fc40008410000 */
[----:B------:R-:W-:Y:S01]  /*4aa0*/  HMMA.16816.F32.BF16 R48, R60, R50, RZ ;  /* 0x000000323c30723c */ /* 0x000fe200000418ff */
[----:B------:R3:W-:Y:S01]  /*4ab0*/  MUFU.TANH R174, R45 ;  /* 0x0000002d00ae7308 */ /* 0x0007e20000002400 */
[----:B----4-:R-:W4:Y:S01]  /*4ac0*/  LDSM.16.M88.4 R12, [R190] ;  /* 0x00000000be0c783b */ /* 0x010f220000000200 */
[----:B------:R-:W-:Y:S01]  /*4ad0*/  FMUL.FTZ R144, R144, UR4 ;  /* 0x0000000490907c20 */ /* 0x000fe20008410000 */
[----:B------:R-:W-:Y:S01]  /*4ae0*/  FMUL.FTZ R146, R146, UR4 ;  /* 0x0000000492927c20 */ /* 0x000fe20008410000 */
[----:B------:R-:W-:Y:S01]  /*4af0*/  FMUL.FTZ R145, R145, UR4 ;  /* 0x0000000491917c20 */ /* 0x000fe20008410000 */
[-C--:B--2---:R-:W-:Y:S01]  /*4b00*/  HMMA.16816.F32.BF16 R140, R52, R4.reuse, R140 ;  /* 0x00000004348c723c */ /* 0x084fe2000004188c */
[----:B------:R-:W-:Y:S02]  /*4b10*/  FMUL.FTZ R147, R147, UR4 ;  /* 0x0000000493937c20 */ /* 0x000fe40008410000 */
[----:B------:R-:W-:Y:S03]  /*4b20*/  MUFU.TANH R175, R36 ;  /* 0x0000002400af7308 */ /* 0x000fe60000002400 */
[C---:B------:R-:W-:Y:S05]  /*4b30*/  HMMA.16816.F32.BF16 R8, R56.reuse, R4, R8 ;  /* 0x000000043808723c */ /* 0x040fea0000041808 */
[----:B------:R-:W-:Y:S01]  /*4b40*/  MUFU.TANH R173, R37 ;  /* 0x0000002500ad7308 */ /* 0x000fe20000002400 */
[----:B---3--:R-:W2:Y:S01]  /*4b50*/  LDSM.16.M88.4 R44, [R188+0x1000] ;  /* 0x00100000bc2c783b */ /* 0x008ea20000000200 */
[-C--:B------:R-:W-:Y:S06]  /*4b60*/  HMMA.16816.F32.BF16 R24, R56, R6.reuse, R24 ;  /* 0x000000063818723c */ /* 0x080fec0000041818 */
[----:B------:R-:W-:Y:S01]  /*4b70*/  MUFU.TANH R177, R38 ;  /* 0x0000002600b17308 */ /* 0x000fe20000002400 */
[----:B------:R-:W-:Y:S06]  /*4b80*/  HMMA.16816.F32.BF16 R48, R52, R6, R48 ;  /* 0x000000063430723c */ /* 0x000fec0000041830 */
[C---:B------:R-:W-:Y:S01]  /*4b90*/  HMMA.16816.F32.BF16 R4, R64.reuse, R148, RZ ;  /* 0x000000944004723c */ /* 0x040fe200000418ff */
[----:B------:R3:W-:Y:S05]  /*4ba0*/  MUFU.TANH R178, R39 ;  /* 0x0000002700b27308 */ /* 0x0007ea0000002400 */
[----:B------:R-:W-:Y:S03]  /*4bb0*/  HMMA.16816.F32.BF16 R64, R64, R150, RZ ;  /* 0x000000964040723c */ /* 0x000fe600000418ff */
[----:B------:R-:W-:Y:S03]  /*4bc0*/  MUFU.TANH R179, R40 ;  /* 0x0000002800b37308 */ /* 0x000fe60000002400 */
[-C--:B----4-:R-:W-:Y:S05]  /*4bd0*/  HMMA.16816.F32.BF16 R8, R32, R12.reuse, R8 ;  /* 0x0000000c2008723c */ /* 0x090fea0000041808 */
[----:B------:R4:W-:Y:S01]  /*4be0*/  MUFU.TANH R180, R41 ;  /* 0x0000002900b47308 */ /* 0x0009e20000002400 */
[----:B---3--:R-:W3:Y:S01]  /*4bf0*/  LDSM.16.M88.4 R36, [R199+0x1800] ;  /* 0x00180000c724783b */ /* 0x008ee20000000200 */
[----:B------:R-:W-:Y:S06]  /*4c00*/  HMMA.16816.F32.BF16 R140, R28, R12, R140 ;  /* 0x0000000c1c8c723c */ /* 0x000fec000004188c */
[-C--:B------:R-:W-:Y:S01]  /*4c10*/  HMMA.16816.F32.BF16 R24, R32, R14.reuse, R24 ;  /* 0x0000000e2018723c */ /* 0x080fe20000041818 */
[----:B------:R-:W5:Y:S05]  /*4c20*/  MUFU.TANH R160, R160 ;  /* 0x000000a000a07308 */ /* 0x000f6a0000002400 */
[----:B------:R-:W-:Y:S01]  /*4c30*/  HMMA.16816.F32.BF16 R48, R28, R14, R48 ;  /* 0x0000000e1c30723c */ /* 0x000fe20000041830 */
[----:B------:R-:W5:Y:S02]  /*4c40*/  LDSM.16.M88.4 R12, [R189] ;  /* 0x00000000bd0c783b */ /* 0x000f640000000200 */
[----:B------:R-:W5:Y:S03]  /*4c50*/  MUFU.TANH R169, R169 ;  /* 0x000000a900a97308 */ /* 0x000f660000002400 */
[----:B--2---:R-:W-:Y:S05]  /*4c60*/  HMMA.16816.F32.BF16 R8, R20, R44, R8 ;  /* 0x0000002c1408723c */ /* 0x004fea0000041808 */
[----:B------:R-:W2:Y:S01]  /*4c70*/  MUFU.TANH R170, R170 ;  /* 0x000000aa00aa7308 */ /* 0x000ea20000002400 */
[----:B----4-:R-:W-:Y:S06]  /*4c80*/  HMMA.16816.F32.BF16 R40, R60, R148, RZ ;  /* 0x000000943c28723c */ /* 0x010fec00000418ff */
[----:B------:R-:W-:Y:S01]  /*4c90*/  HMMA.16816.F32.BF16 R140, R16, R44, R140 ;  /* 0x0000002c108c723c */ /* 0x000fe2000004188c */
[----:B------:R-:W4:Y:S05]  /*4ca0*/  MUFU.TANH R171, R171 ;  /* 0x000000ab00ab7308 */ /* 0x000f2a0000002400 */
[----:B------:R-:W-:Y:S01]  /*4cb0*/  HMMA.16816.F32.BF16 R24, R20, R46, R24 ;  /* 0x0000002e1418723c */ /* 0x000fe20000041818 */
[----:B------:R-:W-:-:S02]  /*4cc0*/  IMAD R45, R137, 0x40, R158 ;  /* 0x00000040892d7824 */ /* 0x000fc400078e029e */
[----:B------:R-:W4:Y:S03]  /*4cd0*/  MUFU.TANH R176, R176 ;  /* 0x000000b000b07308 */ /* 0x000f260000002400 */
[----:B------:R-:W-:Y:S01]  /*4ce0*/  FMUL.FTZ R9, R9, UR4 ;  /* 0x0000000409097c20 */ /* 0x000fe20008410000 */
[C---:B---3--:R-:W-:Y:S01]  /*4cf0*/  HMMA.16816.F32.BF16 R4, R56.reuse, R36, R4 ;  /* 0x000000243804723c */ /* 0x048fe20000041804 */
[----:B------:R-:W-:Y:S01]  /*4d00*/  FMUL.FTZ R8, R8, UR4 ;  /* 0x0000000408087c20 */ /* 0x000fe20008410000 */
[----:B------:R-:W-:Y:S01]  /*4d10*/  FMUL.FTZ R10, R10, UR4 ;  /* 0x000000040a0a7c20 */ /* 0x000fe20008410000 */
[----:B------:R-:W-:Y:S01]  /*4d20*/  FMUL.FTZ R11, R11, UR4 ;  /* 0x000000040b0b7c20 */ /* 0x000fe20008410000 */
[----:B------:R3:W-:Y:S01]  /*4d30*/  MUFU.TANH R149, R9 ;  /* 0x0000000900957308 */ /* 0x0007e20000002400 */
[C---:B------:R-:W-:Y:S01]  /*4d40*/  ISETP.GE.AND P5, PT, R45.reuse, R156, PT ;  /* 0x0000009c2d00720c */ /* 0x040fe20003fa6270 */
[----:B------:R-:W-:Y:S01]  /*4d50*/  HMMA.16816.F32.BF16 R64, R56, R38, R64 ;  /* 0x000000263840723c */ /* 0x000fe20000041840 */
[----:B------:R-:W-:-:S04]  /*4d60*/  ISETP.GE.AND P4, PT, R45, R139, PT ;  /* 0x0000008b2d00720c */ /* 0x000fc80003f86270 */
[----:B------:R-:W-:Y:S01]  /*4d70*/  FMUL.FTZ R142, R142, UR4 ;  /* 0x000000048e8e7c20 */ /* 0x000fe20008410000 */
[----:B------:R-:W-:Y:S01]  /*4d80*/  HMMA.16816.F32.BF16 R40, R52, R36, R40 ;  /* 0x000000243428723c */ /* 0x000fe20000041828 */
[----:B------:R-:W-:Y:S01]  /*4d90*/  MUFU.TANH R148, R8 ;  /* 0x0000000800947308 */ /* 0x000fe20000002400 */
[----:B------:R-:W-:Y:S01]  /*4da0*/  FMUL.FTZ R59, R140, UR4 ;  /* 0x000000048c3b7c20 */ /* 0x000fe20008410000 */
[----:B------:R-:W-:Y:S02]  /*4db0*/  FMUL.FTZ R143, R143, UR4 ;  /* 0x000000048f8f7c20 */ /* 0x000fe40008410000 */
[----:B------:R-:W-:Y:S01]  /*4dc0*/  FMUL.FTZ R25, R25, UR4 ;  /* 0x0000000419197c20 */ /* 0x000fe20008410000 */
[----:B------:R-:W-:Y:S01]  /*4dd0*/  HMMA.16816.F32.BF16 R60, R60, R150, RZ ;  /* 0x000000963c3c723c */ /* 0x000fe200000418ff */
[----:B-1----:R-:W-:Y:S01]  /*4de0*/  FSEL R36, R2, -INF , !P5 ;  /* 0xff80000002247808 */ /* 0x002fe20006800000 */
[----:B------:R-:W-:Y:S01]  /*4df0*/  FMUL.FTZ R58, R26, UR4 ;  /* 0x000000041a3a7c20 */ /* 0x000fe20008410000 */
[----:B---3--:R-:W-:Y:S01]  /*4e00*/  VIADD R9, R45, 0x1 ;  /* 0x000000012d097836 */ /* 0x008fe20000000000 */
[----:B------:R-:W-:Y:S01]  /*4e10*/  MUFU.TANH R44, R10 ;  /* 0x0000000a002c7308 */ /* 0x000fe20000002400 */
[----:B------:R-:W-:Y:S01]  /*4e20*/  FMUL.FTZ R27, R27, UR4 ;  /* 0x000000041b1b7c20 */ /* 0x000fe20008410000 */
[----:B-----5:R-:W-:Y:S01]  /*4e30*/  HMMA.16816.F32.BF16 R4, R32, R12, R4 ;  /* 0x0000000c2004723c */ /* 0x020fe20000041804 */
[----:B------:R-:W-:Y:S01]  /*4e40*/  FMUL.FTZ R24, R24, UR4 ;  /* 0x0000000418187c20 */ /* 0x000fe20008410000 */
[----:B------:R-:W-:-:S02]  /*4e50*/  ISETP.GE.AND P0, PT, R9, R156, PT ;  /* 0x0000009c0900720c */ /* 0x000fc40003f06270 */
[C---:B------:R-:W-:Y:S02]  /*4e60*/  ISETP.GE.AND P1, PT, R9.reuse, R139, PT ;  /* 0x0000008b0900720c */ /* 0x040fe40003f26270 */
[----:B------:R1:W-:Y:S01]  /*4e70*/  MUFU.TANH R37, R11 ;  /* 0x0000000b00257308 */ /* 0x0003e20000002400 */
[C---:B------:R-:W-:Y:S01]  /*4e80*/  ISETP.GE.AND P3, PT, R9.reuse, R138, PT ;  /* 0x0000008a0900720c */ /* 0x040fe20003f66270 */
[----:B------:R-:W-:Y:S01]  /*4e90*/  HMMA.16816.F32.BF16 R48, R16, R46, R48 ;  /* 0x0000002e1030723c */ /* 0x000fe20000041830 */
[----:B------:R-:W-:Y:S02]  /*4ea0*/  ISETP.GE.AND P2, PT, R9, R132, PT ;  /* 0x000000840900720c */ /* 0x000fe40003f46270 */
[----:B------:R-:W-:-:S03]  /*4eb0*/  FSEL R26, R157, -INF , !P0 ;  /* 0xff8000009d1a7808 */ /* 0x000fc60004000000 */
[----:B------:R-:W-:Y:S01]  /*4ec0*/  HMMA.16816.F32.BF16 R64, R32, R14, R64 ;  /* 0x0000000e2040723c */ /* 0x000fe20000041840 */
[----:B------:R3:W-:Y:S01]  /*4ed0*/  MUFU.TANH R56, R25 ;  /* 0x0000001900387308 */ /* 0x0007e20000002400 */
[----:B------:R-:W-:-:S04]  /*4ee0*/  VIADD R47, R45, 0x9 ;  /* 0x000000092d2f7836 */ /* 0x000fc80000000000 */
[----:B------:R-:W-:Y:S01]  /*4ef0*/  HMMA.16816.F32.BF16 R60, R52, R38, R60 ;  /* 0x00000026343c723c */ /* 0x000fe2000004183c */
[----:B------:R-:W-:Y:S01]  /*4f00*/  ISETP.GE.AND P5, PT, R47, R156, PT ;  /* 0x0000009c2f00720c */ /* 0x000fe20003fa6270 */
[----:B------:R-:W-:Y:S01]  /*4f10*/  VIADD R35, R45, 0x10 ;  /* 0x000000102d237836 */ /* 0x000fe20000000000 */
[----:B-1----:R-:W1:Y:S01]  /*4f20*/  LDSM.16.M88.4 R8, [R188+0x1800] ;  /* 0x00180000bc08783b */ /* 0x002e620000000200 */
[----:B------:R5:W-:Y:S01]  /*4f30*/  MUFU.TANH R57, R27 ;  /* 0x0000001b00397308 */ /* 0x000be20000002400 */
[----:B------:R-:W-:Y:S01]  /*4f40*/  FSEL R2, R165, -INF , !P5 ;  /* 0xff800000a5027808 */ /* 0x000fe20006800000 */
[----:B------:R-:W-:Y:S01]  /*4f50*/  HMMA.16816.F32.BF16 R40, R28, R12, R40 ;  /* 0x0000000c1c28723c */ /* 0x000fe20000041828 */
[----:B------:R-:W-:Y:S01]  /*4f60*/  VIADD R55, R45, 0x11 ;  /* 0x000000112d377836 */ /* 0x000fe20000000000 */
[----:B------:R-:W-:Y:S01]  /*4f70*/  FSEL R52, R161, -INF , !P3 ;  /* 0xff800000a1347808 */ /* 0x000fe20005800000 */
[----:B------:R-:W-:-:S04]  /*4f80*/  DEPBAR.LE SB0, 0x0 ;  /* 0x000080000000791a */ /* 0x000fc80000000000 */
[----:B---3--:R-:W-:Y:S02]  /*4f90*/  VIADD R25, R45, 0x8 ;  /* 0x000000082d197836 */ /* 0x008fe40000000000 */
[----:B------:R-:W-:Y:S01]  /*4fa0*/  FMUL.FTZ R39, R48, UR4 ;  /* 0x0000000430277c20 */ /* 0x000fe20008410000 */
[----:B------:R-:W3:Y:S01]  /*4fb0*/  MUFU.TANH R181, R181 ;  /* 0x000000b500b57308 */ /* 0x000ee20000002400 */
[----:B------:R-:W-:Y:S01]  /*4fc0*/  FMUL.FTZ R38, R49, UR4 ;  /* 0x0000000431267c20 */ /* 0x000fe20008410000 */
[-C--:B------:R-:W-:Y:S01]  /*4fd0*/  ISETP.GE.AND P3, PT, R35, R156.reuse, PT ;  /* 0x0000009c2300720c */ /* 0x080fe20003f66270 */
[----:B------:R-:W-:Y:S01]  /*4fe0*/  FMUL.FTZ R12, R50, UR4 ;  /* 0x00000004320c7c20 */ /* 0x000fe20008410000 */
[C---:B------:R-:W-:Y:S02]  /*4ff0*/  ISETP.GE.AND P6, PT, R25.reuse, R156, PT ;  /* 0x0000009c1900720c */ /* 0x040fe40003fc6270 */
[C---:B------:R-:W-:Y:S02]  /*5000*/  ISETP.GE.AND P0, PT, R25.reuse, R139, PT ;  /* 0x0000008b1900720c */ /* 0x040fe40003f06270 */
[----:B------:R-:W-:Y:S01]  /*5010*/  FSEL R164, R164, -INF , !P6 ;  /* 0xff800000a4a47808 */ /* 0x000fe20007000000 */
[----:B------:R2:W-:Y:S01]  /*5020*/  MUFU.TANH R33, R39 ;  /* 0x0000002700217308 */ /* 0x0005e20000002400 */
[C---:B------:R-:W-:Y:S01]  /*5030*/  ISETP.GE.AND P6, PT, R25.reuse, R138, PT ;  /* 0x0000008a1900720c */ /* 0x040fe20003fc6270 */
[----:B------:R-:W-:Y:S01]  /*5040*/  HMMA.16816.F32.BF16 R60, R28, R14, R60 ;  /* 0x0000000e1c3c723c */ /* 0x000fe2000004183c */
[----:B------:R-:W-:-:S02]  /*5050*/  ISETP.GE.AND P5, PT, R25, R132, PT ;  /* 0x000000841900720c */ /* 0x000fc40003fa6270 */
[----:B------:R-:W-:Y:S01]  /*5060*/  FSEL R25, R0, -INF , !P4 ;  /* 0xff80000000197808 */ /* 0x000fe20006000000 */
[----:B------:R-:W-:Y:S01]  /*5070*/  FMUL.FTZ R0, R141, UR4 ;  /* 0x000000048d007c20 */ /* 0x000fe20008410000 */
[----:B------:R-:W-:Y:S01]  /*5080*/  ISETP.GE.AND P4, PT, R47, R139, PT ;  /* 0x0000008b2f00720c */ /* 0x000fe20003f86270 */
[----:B------:R-:W3:Y:S01]  /*5090*/  MUFU.TANH R144, R144 ;  /* 0x0000009000907308 */ /* 0x000ee20000002400 */
[----:B-----5:R-:W-:Y:S01]  /*50a0*/  FSEL R27, R160, -INF , !P1 ;  /* 0xff800000a01b7808 */ /* 0x020fe20004800000 */
[----:B------:R-:W-:Y:S01]  /*50b0*/  VIADD R15, R45, 0x29 ;  /* 0x000000292d0f7836 */ /* 0x000fe20000000000 */
[----:B------:R-:W-:Y:S02]  /*50c0*/  FSEL R53, R163, -INF , !P0 ;  /* 0xff800000a3357808 */ /* 0x000fe40004000000 */
[C---:B------:R-:W-:Y:S02]  /*50d0*/  ISETP.GE.AND P1, PT, R47.reuse, R138, PT ;  /* 0x0000008a2f00720c */ /* 0x040fe40003f26270 */
[----:B------:R-:W-:Y:S01]  /*50e0*/  ISETP.GE.AND P0, PT, R47, R132, PT ;  /* 0x000000842f00720c */ /* 0x000fe20003f06270 */
[----:B------:R-:W5:Y:S01]  /*50f0*/  MUFU.TANH R24, R24 ;  /* 0x0000001800187308 */ /* 0x000f620000002400 */
[----:B------:R-:W-:Y:S01]  /*5100*/  FSEL R47, R166, -INF , !P4 ;  /* 0xff800000a62f7808 */ /* 0x000fe20006000000 */
[C---:B--2---:R-:W-:Y:S01]  /*5110*/  VIADD R39, R45.reuse, 0x18 ;  /* 0x000000182d277836 */ /* 0x044fe20000000000 */
[----:B------:R-:W-:Y:S01]  /*5120*/  ISETP.GE.AND P4, PT, R45, R138, PT ;  /* 0x0000008a2d00720c */ /* 0x000fe20003f86270 */
[----:B-1----:R-:W-:Y:S01]  /*5130*/  HMMA.16816.F32.BF16 R4, R20, R8, R4 ;  /* 0x000000081404723c */ /* 0x002fe20000041804 */
[----:B------:R-:W-:-:S02]  /*5140*/  FSEL R46, R167, -INF , !P6 ;  /* 0xff800000a72e7808 */ /* 0x000fc40007000000 */
[----:B------:R-:W-:Y:S01]  /*5150*/  FSEL R48, R159, -INF , !P4 ;  /* 0xff8000009f307808 */ /* 0x000fe20006000000 */
[----:B------:R-:W-:Y:S01]  /*5160*/  MUFU.TANH R184, R146 ;  /* 0x0000009200b87308 */ /* 0x000fe20000002400 */
[----:B------:R-:W-:Y:S01]  /*5170*/  ISETP.GE.AND P4, PT, R45, R132, PT ;  /* 0x000000842d00720c */ /* 0x000fe20003f86270 */
[----:B------:R-:W-:Y:S01]  /*5180*/  HMMA.16816.F32.BF16 R64, R20, R10, R64 ;  /* 0x0000000a1440723c */ /* 0x000fe20000041840 */
[----:B------:R-:W-:Y:S02]  /*5190*/  FSEL R168, R168, -INF , !P1 ;  /* 0xff800000a8a87808 */ /* 0x000fe40004800000 */
[----:B------:R-:W-:Y:S02]  /*51a0*/  FSEL R49, R162, -INF , !P4 ;  /* 0xff800000a2317808 */ /* 0x000fe40006000000 */
[----:B------:R-:W-:Y:S01]  /*51b0*/  ISETP.GE.AND P6, PT, R35, R139, PT ;  /* 0x0000008b2300720c */ /* 0x000fe20003fc6270 */
[C---:B------:R-:W-:Y:S01]  /*51c0*/  HMMA.16816.F32.BF16 R40, R16.reuse, R8, R40 ;  /* 0x000000081028723c */ /* 0x040fe20000041828 */
[----:B------:R-:W-:Y:S01]  /*51d0*/  FMUL.FTZ R21, R51, UR4 ;  /* 0x0000000433157c20 */ /* 0x000fe20008410000 */
[----:B------:R-:W-:Y:S01]  /*51e0*/  FMNMX.FTZ R51, R136, R36, !PT ;  /* 0x0000002488337209 */ /* 0x000fe20007810000 */
[----:B------:R-:W-:Y:S01]  /*51f0*/  VIADD R23, R45, 0x28 ;  /* 0x000000282d177836 */ /* 0x000fe20000000000 */
[C---:B------:R-:W-:Y:S01]  /*5200*/  ISETP.GE.AND P1, PT, R35.reuse, R138, PT ;  /* 0x0000008a2300720c */ /* 0x040fe20003f26270 */
[----:B------:R-:W-:Y:S01]  /*5210*/  MUFU.TANH R145, R145 ;  /* 0x0000009100917308 */ /* 0x000fe20000002400 */
[----:B------:R-:W-:Y:S01]  /*5220*/  ISETP.GE.AND P4, PT, R35, R132, PT ;  /* 0x000000842300720c */ /* 0x000fe20003f86270 */
[----:B------:R-:W-:Y:S01]  /*5230*/  VIADD R35, R45, 0x19 ;  /* 0x000000192d237836 */ /* 0x000fe20000000000 */
[----:B------:R-:W-:Y:S01]  /*5240*/  FSEL R13, R169, -INF , !P2 ;  /* 0xff800000a90d7808 */ /* 0x000fe20005000000 */
[----:B------:R-:W-:Y:S01]  /*5250*/  VIADD R9, R45, 0x30 ;  /* 0x000000302d097836 */ /* 0x000fe20000000000 */
[-C--:B------:R-:W-:Y:S01]  /*5260*/  ISETP.GE.AND P2, PT, R55, R156.reuse, PT ;  /* 0x0000009c3700720c */ /* 0x080fe20003f46270 */
[----:B------:R-:W-:Y:S01]  /*5270*/  HMMA.16816.F32.BF16 R60, R16, R10, R60 ;  /* 0x0000000a103c723c */ /* 0x000fe2000004183c */
[----:B------:R-:W-:Y:S01]  /*5280*/  FMNMX.FTZ R51, R26, R51, !PT ;  /* 0x000000331a337209 */ /* 0x000fe20007810000 */
[----:B------:R-:W-:Y:S01]  /*5290*/  FMUL.FTZ R22, R4, UR4 ;  /* 0x0000000404167c20 */ /* 0x000fe20008410000 */
[----:B------:R-:W-:Y:S01]  /*52a0*/  FSEL R54, R174, -INF , !P2 ;  /* 0xff800000ae367808 */ /* 0x000fe20005000000 */
[----:B------:R-:W-:Y:S01]  /*52b0*/  FMUL.FTZ R5, R5, UR4 ;  /* 0x0000000405057c20 */ /* 0x000fe20008410000 */
[-C--:B------:R-:W-:Y:S01]  /*52c0*/  ISETP.GE.AND P2, PT, R35, R156.reuse, PT ;  /* 0x0000009c2300720c */ /* 0x080fe20003f46270 */
[----:B------:R-:W-:Y:S01]  /*52d0*/  FMUL.FTZ R165, R6, UR4 ;  /* 0x0000000406a57c20 */ /* 0x000fe20008410000 */
[----:B------:R-:W-:Y:S01]  /*52e0*/  FMNMX.FTZ R51, R164, R51, !PT ;  /* 0x00000033a4337209 */ /* 0x000fe20007810000 */
[----:B------:R-:W-:Y:S01]  /*52f0*/  FMUL.FTZ R32, R64, UR4 ;  /* 0x0000000440207c20 */ /* 0x000fe20008410000 */
[----:B------:R-:W-:Y:S01]  /*5300*/  FSEL R221, R170, -INF , !P5 ;  /* 0xff800000aadd7808 */ /* 0x000fe20006800000 */
[----:B------:R-:W1:Y:S01]  /*5310*/  MUFU.TANH R22, R22 ;  /* 0x0000001600167308 */ /* 0x000e620000002400 */
[----:B------:R-:W-:Y:S01]  /*5320*/  ISETP.GE.AND P5, PT, R55, R139, PT ;  /* 0x0000008b3700720c */ /* 0x000fe20003fa6270 */
[----:B------:R-:W-:Y:S01]  /*5330*/  FMUL.FTZ R31, R65, UR4 ;  /* 0x00000004411f7c20 */ /* 0x000fe20008410000 */
[----:B------:R-:W-:Y:S01]  /*5340*/  FSEL R140, R172, -INF , !P3 ;  /* 0xff800000ac8c7808 */ /* 0x000fe20005800000 */
[----:B------:R-:W-:Y:S01]  /*5350*/  FMUL.FTZ R163, R7, UR4 ;  /* 0x0000000407a37c20 */ /* 0x000fe20008410000 */
[----:B------:R-:W-:Y:S01]  /*5360*/  FSEL R20, R173, -INF , !P2 ;  /* 0xff800000ad147808 */ /* 0x000fe20005000000 */
[----:B------:R-:W-:Y:S01]  /*5370*/  VIADD R7, R45, 0x31 ;  /* 0x000000312d077836 */ /* 0x000fe20000000000 */
[----:B------:R-:W-:Y:S01]  /*5380*/  FMNMX.FTZ R51, R2, R51, !PT ;  /* 0x0000003302337209 */ /* 0x000fe20007810000 */
[----:B------:R-:W2:Y:S01]  /*5390*/  MUFU.TANH R32, R32 ;  /* 0x0000002000207308 */ /* 0x000ea20000002400 */
[----:B------:R-:W-:Y:S01]  /*53a0*/  ISETP.GE.AND P2, PT, R39, R139, PT ;  /* 0x0000008b2700720c */ /* 0x000fe20003f46270 */
[----:B------:R-:W-:Y:S01]  /*53b0*/  FMUL.FTZ R66, R66, UR4 ;  /* 0x0000000442427c20 */ /* 0x000fe20008410000 */
[----:B----4-:R-:W-:Y:S01]  /*53c0*/  FSEL R211, R171, -INF , !P0 ;  /* 0xff800000abd37808 */ /* 0x010fe20004000000 */
[----:B------:R-:W-:Y:S01]  /*53d0*/  FMUL.FTZ R67, R67, UR4 ;  /* 0x0000000443437c20 */ /* 0x000fe20008410000 */
[----:B------:R-:W-:Y:S01]  /*53e0*/  ISETP.GE.AND P3, PT, R39, R156, PT ;  /* 0x0000009c2700720c */ /* 0x000fe20003f66270 */
[----:B------:R-:W-:Y:S01]  /*53f0*/  FMUL.FTZ R40, R40, UR4 ;  /* 0x0000000428287c20 */ /* 0x000fe20008410000 */
[----:B------:R-:W-:Y:S01]  /*5400*/  FSEL R171, R176, -INF , !P5 ;  /* 0xff800000b0ab7808 */ /* 0x000fe20006800000 */
[----:B------:R4:W2:Y:S01]  /*5410*/  MUFU.TANH R6, R5 ;  /* 0x0000000500067308 */ /* 0x0008a20000002400 */
[----:B------:R-:W-:-:S02]  /*5420*/  FMNMX.FTZ R51, R140, R51, !PT ;  /* 0x000000338c337209 */ /* 0x000fc40007810000 */
[----:B---3--:R-:W-:Y:S02]  /*5430*/  FSEL R181, R181, -INF , !P6 ;  /* 0xff800000b5b57808 */ /* 0x008fe40007000000 */
[----:B------:R-:W-:Y:S02]  /*5440*/  ISETP.GE.AND P5, PT, R35, R139, PT ;  /* 0x0000008b2300720c */ /* 0x000fe40003fa6270 */
[----:B------:R-:W-:Y:S01]  /*5450*/  FSEL R177, R177, -INF , !P2 ;  /* 0xff800000b1b17808 */ /* 0x000fe20005000000 */
[----:B------:R-:W3:Y:S01]  /*5460*/  MUFU.TANH R31, R31 ;  /* 0x0000001f001f7308 */ /* 0x000ee20000002400 */
[C---:B------:R-:W-:Y:S02]  /*5470*/  ISETP.GE.AND P6, PT, R39.reuse, R138, PT ;  /* 0x0000008a2700720c */ /* 0x040fe40003fc6270 */
[----:B------:R-:W-:Y:S01]  /*5480*/  ISETP.GE.AND P2, PT, R39, R132, PT ;  /* 0x000000842700720c */ /* 0x000fe20003f46270 */
[----:B------:R-:W-:Y:S01]  /*5490*/  VIADD R39, R45, 0x20 ;  /* 0x000000202d277836 */ /* 0x000fe20000000000 */
[----:B------:R-:W-:-:S02]  /*54a0*/  ISETP.GE.AND P0, PT, R55, R138, PT ;  /* 0x0000008a3700720c */ /* 0x000fc40003f06270 */
[----:B------:R-:W-:Y:S01]  /*54b0*/  FSEL R50, R175, -INF , !P3 ;  /* 0xff800000af327808 */ /* 0x000fe20005800000 */
[----:B------:R-:W1:Y:S01]  /*54c0*/  MUFU.TANH R183, R183 ;  /* 0x000000b700b77308 */ /* 0x000e620000002400 */
[----:B------:R-:W-:Y:S01]  /*54d0*/  FMNMX.FTZ R51, R54, R51, !PT ;  /* 0x0000003336337209 */ /* 0x000fe20007810000 */
[----:B----4-:R-:W-:Y:S01]  /*54e0*/  VIADD R5, R45, 0x38 ;  /* 0x000000382d057836 */ /* 0x010fe20000000000 */
[----:B------:R-:W-:Y:S02]  /*54f0*/  FSEL R29, R178, -INF , !P5 ;  /* 0xff800000b21d7808 */ /* 0x000fe40006800000 */
[----:B------:R-:W-:Y:S02]  /*5500*/  FSEL R4, R179, -INF , !P1 ;  /* 0xff800000b3047808 */ /* 0x000fe40004800000 */
[C---:B------:R-:W-:Y:S01]  /*5510*/  ISETP.GE.AND P5, PT, R35.reuse, R138, PT ;  /* 0x0000008a2300720c */ /* 0x040fe20003fa6270 */
[----:B------:R-:W4:Y:S01]  /*5520*/  MUFU.TANH R182, R182 ;  /* 0x000000b600b67308 */ /* 0x000f220000002400 */
[----:B------:R-:W-:Y:S01]  /*5530*/  ISETP.GE.AND P1, PT, R35, R132, PT ;  /* 0x000000842300720c */ /* 0x000fe20003f26270 */
[C---:B------:R-:W-:Y:S01]  /*5540*/  VIADD R35, R45.reuse, 0x21 ;  /* 0x000000212d237836 */ /* 0x040fe20000000000 */
[----:B------:R-:W-:Y:S01]  /*5550*/  FSEL R180, R180, -INF , !P0 ;  /* 0xff800000b4b47808 */ /* 0x000fe20004000000 */
[----:B------:R-:W-:Y:S01]  /*5560*/  VIADD R45, R45, 0x39 ;  /* 0x000000392d2d7836 */ /* 0x000fe20000000000 */
[----:B------:R-:W-:-:S02]  /*5570*/  ISETP.GE.AND P0, PT, R39, R156, PT ;  /* 0x0000009c2700720c */ /* 0x000fc40003f06270 */
[----:B------:R-:W-:Y:S01]  /*5580*/  FMNMX.FTZ R51, R50, R51, !PT ;  /* 0x0000003332337209 */ /* 0x000fe20007810000 */
[----:B------:R-:W1:Y:S01]  /*5590*/  MUFU.TANH R147, R147 ;  /* 0x0000009300937308 */ /* 0x000e620000002400 */
[----:B------:R-:W-:Y:S02]  /*55a0*/  FSEL R146, R144, -INF , !P6 ;  /* 0xff80000090927808 */ /* 0x000fe40007000000 */
[-C--:B------:R-:W-:Y:S02]  /*55b0*/  ISETP.GE.AND P6, PT, R35, R156.reuse, PT ;  /* 0x0000009c2300720c */ /* 0x080fe40003fc6270 */
[----:B------:R-:W-:Y:S02]  /*55c0*/  FSEL R148, R148, -INF , !P0 ;  /* 0xff80000094947808 */ /* 0x000fe40004000000 */
[----:B------:R-:W-:Y:S01]  /*55d0*/  FMNMX.FTZ R51, R20, R51, !PT ;  /* 0x0000003314337209 */ /* 0x000fe20007810000 */
[----:B------:R-:W2:Y:S01]  /*55e0*/  MUFU.TANH R58, R58 ;  /* 0x0000003a003a7308 */ /* 0x000ea20000002400 */
[----:B------:R-:W-:-:S02]  /*55f0*/  ISETP.GE.AND P0, PT, R23, R156, PT ;  /* 0x0000009c1700720c */ /* 0x000fc40003f06270 */
[----:B------:R-:W-:Y:S02]  /*5600*/  FSEL R14, R149, -INF , !P6 ;  /* 0xff800000950e7808 */ /* 0x000fe40007000000 */
[----:B------:R-:W-:Y:S02]  /*5610*/  FMNMX.FTZ R51, R148, R51, !PT ;  /* 0x0000003394337209 */ /* 0x000fe40007810000 */
[----:B-----5:R-:W-:Y:S01]  /*5620*/  FSEL R24, R24, -INF , !P0 ;  /* 0xff80000018187808 */ /* 0x020fe20004000000 */
[----:B------:R-:W2:Y:S01]  /*5630*/  MUFU.TANH R59, R59 ;  /* 0x0000003b003b7308 */ /* 0x000ea20000002400 */
[-C--:B------:R-:W-:Y:S02]  /*5640*/  ISETP.GE.AND P0, PT, R9, R156.reuse, PT ;  /* 0x0000009c0900720c */ /* 0x080fe40003f06270 */
[----:B------:R-:W-:Y:S02]  /*5650*/  ISETP.GE.AND P6, PT, R15, R156, PT ;  /* 0x0000009c0f00720c */ /* 0x000fe40003fc6270 */
[----:B------:R-:W-:-:S02]  /*5660*/  FMNMX.FTZ R51, R14, R51, !PT ;  /* 0x000000330e337209 */ /* 0x000fc40007810000 */
[----:B-1----:R-:W-:Y:S01]  /*5670*/  FSEL R8, R22, -INF , !P0 ;  /* 0xff80000016087808 */ /* 0x002fe20004000000 */
[----:B------:R-:W1:Y:S01]  /*5680*/  MUFU.TANH R0, R0 ;  /* 0x0000000000007308 */ /* 0x000e620000002400 */
[----:B------:R-:W-:Y:S02]  /*5690*/  FSEL R56, R56, -INF , !P6 ;  /* 0xff80000038387808 */ /* 0x000fe40007000000 */
[----:B------:R-:W-:Y:S02]  /*56a0*/  FMNMX.FTZ R51, R24, R51, !PT ;  /* 0x0000003318337209 */ /* 0x000fe40007810000 */
[-C--:B------:R-:W-:Y:S02]  /*56b0*/  ISETP.GE.AND P0, PT, R5, R156.reuse, PT ;  /* 0x0000009c0500720c */ /* 0x080fe40003f06270 */
[----:B------:R-:W-:Y:S01]  /*56c0*/  ISETP.GE.AND P6, PT, R7, R156, PT ;  /* 0x0000009c0700720c */ /* 0x000fe20003fc6270 */
[----:B------:R-:W1:Y:S01]  /*56d0*/  MUFU.TANH R38, R38 ;  /* 0x0000002600267308 */ /* 0x000e620000002400 */
[----:B------:R-:W-:-:S02]  /*56e0*/  FMNMX.FTZ R51, R56, R51, !PT ;  /* 0x0000003338337209 */ /* 0x000fc40007810000 */
[----:B--2---:R-:W-:Y:S02]  /*56f0*/  FSEL R32, R32, -INF , !P0 ;  /* 0xff80000020207808 */ /* 0x004fe40004000000 */
[----:B------:R-:W-:Y:S02]  /*5700*/  ISETP.NE.AND P0, PT, R3, 0x2, PT ;  /* 0x000000020300780c */ /* 0x000fe40003f05270 */
[----:B------:R-:W-:Y:S01]  /*5710*/  FSEL R6, R6, -INF , !P6 ;  /* 0xff80000006067808 */ /* 0x000fe20007000000 */
[----:B------:R2:W1:Y:S01]  /*5720*/  MUFU.TANH R187, R142 ;  /* 0x0000008e00bb7308 */ /* 0x0004620000002400 */
[----:B------:R-:W-:Y:S02]  /*5730*/  FMNMX.FTZ R51, R8, R51, !PT ;  /* 0x0000003308337209 */ /* 0x000fe40007810000 */
[----:B------:R-:W-:Y:S02]  /*5740*/  ISETP.GE.AND P6, PT, R45, R156, PT ;  /* 0x0000009c2d00720c */ /* 0x000fe40003fc6270 */
[----:B------:R-:W-:-:S02]  /*5750*/  FMNMX.FTZ R51, R6, R51, !PT ;  /* 0x0000003306337209 */ /* 0x000fc40007810000 */
[----:B---3--:R-:W-:Y:S01]  /*5760*/  FSEL R31, R31, -INF , !P6 ;  /* 0xff8000001f1f7808 */ /* 0x008fe20007000000 */
[----:B------:R2:W3:Y:S01]  /*5770*/  MUFU.TANH R185, R143 ;  /* 0x0000008f00b97308 */ /* 0x0004e20000002400 */
[----:B------:R-:W-:Y:S02]  /*5780*/  FMNMX.FTZ R16, R32, R51, !PT ;  /* 0x0000003320107209 */ /* 0x000fe40007810000 */
[----:B------:R-:W-:Y:S02]  /*5790*/  ISETP.GE.AND P3, PT, R55, R132, PT ;  /* 0x000000843700720c */ /* 0x000fe40003f66270 */
[----:B------:R-:W-:Y:S02]  /*57a0*/  ISETP.GE.AND P6, PT, R39, R139, PT ;  /* 0x0000008b2700720c */ /* 0x000fe40003fc6270 */
[----:B------:R-:W-:Y:S01]  /*57b0*/  FMNMX.FTZ R16, R31, R16, !PT ;  /* 0x000000101f107209 */ /* 0x000fe20007810000 */
[----:B------:R-:W1:Y:S08]  /*57c0*/  MUFU.TANH R12, R12 ;  /* 0x0000000c000c7308 */ /* 0x000e700000002400 */
[----:B------:R-:W1:Y:S08]  /*57d0*/  MUFU.TANH R21, R21 ;  /* 0x0000001500157308 */ /* 0x000e700000002400 */
[----:B------:R-:W1:Y:S08]  /*57e0*/  MUFU.TANH R165, R165 ;  /* 0x000000a500a57308 */ /* 0x000e700000002400 */
[----:B------:R-:W1:Y:S08]  /*57f0*/  MUFU.TANH R163, R163 ;  /* 0x000000a300a37308 */ /* 0x000e700000002400 */
[----:B------:R2:W1:Y:S08]  /*5800*/  MUFU.TANH R141, R66 ;  /* 0x00000042008d7308 */ /* 0x0004700000002400 */
[----:B------:R2:W1:Y:S01]  /*5810*/  MUFU.TANH R10, R67 ;  /* 0x00000043000a7308 */ /* 0x0004620000002400 */
[----:B------:R-:W-:Y:S06]  /*5820*/  BAR.SYNC.DEFER_BLOCKING 0x0 ;  /* 0x0000000000007b1d */ /* 0x000fec0000010000 */
[----:B---34-:R-:W-:Y:S05]  /*5830*/  @!P0 BRA `(.L_x_757) ;  /* 0x0000000000608947 */ /* 0x018fea0003800000 */
[----:B------:R-:W-:-:S04]  /*5840*/  VIADD R18, R3, 0xfffffffd ;  /* 0xfffffffd03127836 */ /* 0x000fc80000000000 */
[----:B------:R-:W-:Y:S01]  /*5850*/  IMAD.WIDE.U32 R64, R18, UR10, RZ ;  /* 0x0000000a12407c25 */ /* 0x000fe2000f8e00ff */
[----:B------:R-:W-:Y:S02]  /*5860*/  SHF.R.S32.HI R11, RZ, 0x1f, R18 ;  /* 0x0000001fff0b7819 */ /* 0x000fe40000011412 */
[----:B------:R-:W-:-:S03]  /*5870*/  LEA R17, P0, R64, R204, 0x6 ;  /* 0x000000cc40117211 */ /* 0x000fc600078030ff */
[----:B------:R-:W-:-:S04]  /*5880*/  IMAD R11, R11, UR10, RZ ;  /* 0x0000000a0b0b7c24 */ /* 0x000fc8000f8e02ff */
[----:B------:R-:W-:-:S04]  /*5890*/  IMAD R11, R18, UR11, R11 ;  /* 0x0000000b120b7c24 */ /* 0x000fc8000f8e020b */
[----:B------:R-:W-:-:S05]  /*58a0*/  IMAD.IADD R11, R65, 0x1, R11 ;  /* 0x00000001410b7824 */ /* 0x000fca00078e020b */
[----:B------:R-:W-:Y:S02]  /*58b0*/  LEA.HI.X R18, R64, R207, R11, 0x6, P0 ;  /* 0x000000cf40127211 */ /* 0x000fe400000f340b */
[----:B------:R-:W-:-:S04]  /*58c0*/  LEA R64, P0, R17, UR8, 0x1 ;  /* 0x0000000811407c11 */ /* 0x000fc8000f8008ff */
[----:B------:R-:W-:Y:S02]  /*58d0*/  LEA.HI.X R65, R17, UR9, R18, 0x1, P0 ;  /* 0x0000000911417c11 */ /* 0x000fe400080f0c12 */
[----:B--2---:R-:W-:-:S03]  /*58e0*/  IADD3 R142, P0, R64, UR23, RZ ;  /* 0x00000017408e7c10 */ /* 0x004fc6000ff1e0ff */
        /* <DEDUP_REMOVED lines=13> */
.L_x_757:
[----:B------:R-:W4:Y:S01]  /*59c0*/  SHFL.BFLY PT, R11, R16, 0x2, 0x1f ;  /* 0x0c401f00100b7f89 */ /* 0x000f2200000e0000 */
[----:B------:R-:W-:Y:S01]  /*59d0*/  FSEL R159, R182, -INF , !P3 ;  /* 0xff800000b69f7808 */ /* 0x000fe20005800000 */
[----:B------:R5:W5:Y:S01]  /*59e0*/  MUFU.TANH R162, R40 ;  /* 0x0000002800a27308 */ /* 0x000b620000002400 */
[----:B------:R-:W-:Y:S01]  /*59f0*/  ISETP.GE.AND P3, PT, R35, R138, PT ;  /* 0x0000008a2300720c */ /* 0x000fe20003f66270 */
[----:B------:R-:W-:Y:S01]  /*5a00*/  FMUL.FTZ R41, R41, UR4 ;  /* 0x0000000429297c20 */ /* 0x000fe20008410000 */
[----:B------:R-:W-:Y:S01]  /*5a10*/  FSEL R161, R183, -INF , !P4 ;  /* 0xff800000b7a17808 */ /* 0x000fe20006000000 */
[----:B------:R-:W-:Y:S01]  /*5a20*/  FMUL.FTZ R60, R60, UR4 ;  /* 0x000000043c3c7c20 */ /* 0x000fe20008410000 */
[----:B-1----:R-:W-:Y:S01]  /*5a30*/  FSEL R28, R0, -INF , !P3 ;  /* 0xff800000001c7808 */ /* 0x002fe20005800000 */
[----:B------:R-:W-:Y:S01]  /*5a40*/  FMUL.FTZ R42, R42, UR4 ;  /* 0x000000042a2a7c20 */ /* 0x000fe20008410000 */
[----:B------:R-:W-:Y:S01]  /*5a50*/  FMNMX.FTZ R0, R135, R25, !PT ;  /* 0x0000001987007209 */ /* 0x000fe20007810000 */
[----:B------:R-:W1:Y:S01]  /*5a60*/  MUFU.TANH R160, R41 ;  /* 0x0000002900a07308 */ /* 0x000e620000002400 */
[----:B------:R-:W-:Y:S01]  /*5a70*/  ISETP.GE.AND P4, PT, R35, R139, PT ;  /* 0x0000008b2300720c */ /* 0x000fe20003f86270 */
[----:B------:R-:W-:Y:S01]  /*5a80*/  FMUL.FTZ R61, R61, UR4 ;  /* 0x000000043d3d7c20 */ /* 0x000fe20008410000 */
[----:B------:R-:W-:Y:S01]  /*5a90*/  FMNMX.FTZ R0, R27, R0, !PT ;  /* 0x000000001b007209 */ /* 0x000fe20007810000 */
[----:B------:R-:W-:Y:S01]  /*5aa0*/  FMUL.FTZ R43, R43, UR4 ;  /* 0x000000042b2b7c20 */ /* 0x000fe20008410000 */
[----:B------:R-:W-:Y:S01]  /*5ab0*/  FSEL R157, R184, -INF , !P2 ;  /* 0xff800000b89d7808 */ /* 0x000fe20005000000 */
[----:B------:R-:W-:Y:S01]  /*5ac0*/  FMUL.FTZ R62, R62, UR4 ;  /* 0x000000043e3e7c20 */ /* 0x000fe20008410000 */
[----:B------:R-:W-:Y:S01]  /*5ad0*/  FMNMX.FTZ R0, R53, R0, !PT ;  /* 0x0000000035007209 */ /* 0x000fe20007810000 */
[----:B------:R1:W1:Y:S01]  /*5ae0*/  MUFU.TANH R158, R60 ;  /* 0x0000003c009e7308 */ /* 0x0002620000002400 */
[----:B------:R-:W-:Y:S01]  /*5af0*/  ISETP.GE.AND P2, PT, R35, R132, PT ;  /* 0x000000842300720c */ /* 0x000fe20003f46270 */
[----:B------:R-:W-:Y:S01]  /*5b00*/  FMUL.FTZ R63, R63, UR4 ;  /* 0x000000043f3f7c20 */ /* 0x000fe20008410000 */
[----:B------:R-:W-:-:S02]  /*5b10*/  FMNMX.FTZ R0, R47, R0, !PT ;  /* 0x000000002f007209 */ /* 0x000fc40007810000 */
[----:B------:R-:W-:Y:S02]  /*5b20*/  ISETP.GE.AND P3, PT, R9, R139, PT ;  /* 0x0000008b0900720c */ /* 0x000fe40003f66270 */
[----:B----4-:R-:W-:Y:S01]  /*5b30*/  FMNMX.FTZ R11, R16, R11, !PT ;  /* 0x0000000b100b7209 */ /* 0x010fe20007810000 */
[----:B------:R-:W4:Y:S01]  /*5b40*/  MUFU.TANH R149, R42 ;  /* 0x0000002a00957308 */ /* 0x000f220000002400 */
[----:B------:R-:W-:Y:S02]  /*5b50*/  FMNMX.FTZ R0, R181, R0, !PT ;  /* 0x00000000b5007209 */ /* 0x000fe40007810000 */
[----:B------:R-:W-:Y:S01]  /*5b60*/  FSEL R175, R44, -INF , !P6 ;  /* 0xff8000002caf7808 */ /* 0x000fe20007000000 */
[----:B------:R-:W5:Y:S01]  /*5b70*/  SHFL.BFLY PT, R16, R11, 0x1, 0x1f ;  /* 0x0c201f000b107f89 */ /* 0x000f6200000e0000 */
[----:B---3--:R-:W-:Y:S02]  /*5b80*/  FMNMX.FTZ R18, R171, R0, !PT ;  /* 0x00000000ab127209 */ /* 0x008fe40007810000 */
[----:B------:R-:W-:Y:S01]  /*5b90*/  FSEL R173, R37, -INF , !P4 ;  /* 0xff80000025ad7808 */ /* 0x000fe20006000000 */
[----:B------:R-:W3:Y:S01]  /*5ba0*/  MUFU.TANH R150, R61 ;  /* 0x0000003d00967308 */ /* 0x000ee20000002400 */
[----:B------:R-:W-:-:S02]  /*5bb0*/  ISETP.GE.AND P4, PT, R15, R139, PT ;  /* 0x0000008b0f00720c */ /* 0x000fc40003f86270 */
[----:B------:R-:W-:Y:S02]  /*5bc0*/  FSEL R34, R145, -INF , !P5 ;  /* 0xff80000091227808 */ /* 0x000fe40006800000 */
[----:B------:R-:W-:Y:S02]  /*5bd0*/  FSEL R185, R185, -INF , !P2 ;  /* 0xff800000b9b97808 */ /* 0x000fe40005000000 */
[----:B------:R-:W-:Y:S01]  /*5be0*/  FSEL R165, R165, -INF , !P3 ;  /* 0xff800000a5a57808 */ /* 0x000fe20005800000 */
[----:B--2---:R2:W-:Y:S01]  /*5bf0*/  MUFU.TANH R143, R62 ;  /* 0x0000003e008f7308 */ /* 0x0045e20000002400 */
[----:B------:R-:W-:Y:S02]  /*5c00*/  ISETP.GE.AND P5, PT, R39, R132, PT ;  /* 0x000000842700720c */ /* 0x000fe40003fa6270 */
[----:B------:R-:W-:Y:S02]  /*5c10*/  FSEL R35, R147, -INF , !P1 ;  /* 0xff80000093237808 */ /* 0x000fe40004800000 */
[----:B------:R-:W-:-:S02]  /*5c20*/  ISETP.GE.AND P2, PT, R9, R138, PT ;  /* 0x0000008a0900720c */ /* 0x000fc40003f46270 */
[----:B------:R-:W-:Y:S01]  /*5c30*/  ISETP.GE.AND P3, PT, R9, R132, PT ;  /* 0x000000840900720c */ /* 0x000fe20003f66270 */
[----:B------:R-:W3:Y:S01]  /*5c40*/  MUFU.TANH R147, R43 ;  /* 0x0000002b00937308 */ /* 0x000ee20000002400 */
[C---:B------:R-:W-:Y:S02]  /*5c50*/  ISETP.GE.AND P1, PT, R23.reuse, R139, PT ;  /* 0x0000008b1700720c */ /* 0x040fe40003f26270 */
[----:B------:R-:W-:Y:S02]  /*5c60*/  ISETP.GE.AND P6, PT, R23, R138, PT ;  /* 0x0000008a1700720c */ /* 0x000fe40003fc6270 */
[----:B-----5:R-:W-:Y:S02]  /*5c70*/  FMNMX.FTZ R0, R11, R16, !PT ;  /* 0x000000100b007209 */ /* 0x020fe40007810000 */
[----:B------:R-:W-:Y:S01]  /*5c80*/  FMNMX.FTZ R16, R177, R18, !PT ;  /* 0x00000012b1107209 */ /* 0x000fe20007810000 */
[----:B------:R5:W3:Y:S01]  /*5c90*/  MUFU.TANH R142, R63 ;  /* 0x0000003f008e7308 */ /* 0x000ae20000002400 */
[----:B------:R-:W-:-:S02]  /*5ca0*/  FMNMX.FTZ R9, R134, R48, !PT ;  /* 0x0000003086097209 */ /* 0x000fc40007810000 */
[----:B------:R-:W-:Y:S02]  /*5cb0*/  FMNMX.FTZ R16, R29, R16, !PT ;  /* 0x000000101d107209 */ /* 0x000fe40007810000 */
[----:B------:R-:W-:Y:S02]  /*5cc0*/  FSEL R167, R57, -INF , !P4 ;  /* 0xff80000039a77808 */ /* 0x000fe40006000000 */
[----:B------:R-:W-:Y:S02]  /*5cd0*/  FMNMX.FTZ R16, R175, R16, !PT ;  /* 0x00000010af107209 */ /* 0x000fe40007810000 */
[----:B------:R-:W-:Y:S02]  /*5ce0*/  ISETP.GE.AND P4, PT, R15, R138, PT ;  /* 0x0000008a0f00720c */ /* 0x000fe40003f86270 */
[----:B------:R-:W-:Y:S02]  /*5cf0*/  FSEL R187, R187, -INF , !P5 ;  /* 0xff800000bbbb7808 */ /* 0x000fe40006800000 */
[----:B------:R-:W-:-:S02]  /*5d00*/  FSEL R169, R58, -INF , !P1 ;  /* 0xff8000003aa97808 */ /* 0x000fc40004800000 */
[----:B------:R-:W-:Y:S01]  /*5d10*/  FSEL R174, R33, -INF , !P6 ;  /* 0xff80000021ae7808 */ /* 0x000fe20007000000 */
[----:B------:R-:W-:Y:S01]  /*5d20*/  FMUL.FTZ R33, R0, UR16 ;  /* 0x0000001000217c20 */ /* 0x000fe20008410000 */
[----:B------:R-:W-:Y:S02]  /*5d30*/  ISETP.GE.AND P5, PT, R45, R139, PT ;  /* 0x0000008b2d00720c */ /* 0x000fe40003fa6270 */
[----:B------:R-:W-:Y:S02]  /*5d40*/  FMNMX.FTZ R9, R52, R9, !PT ;  /* 0x0000000934097209 */ /* 0x000fe40007810000 */
[----:B------:R-:W-:Y:S02]  /*5d50*/  FMNMX.FTZ R16, R173, R16, !PT ;  /* 0x00000010ad107209 */ /* 0x000fe40007810000 */
[----:B------:R-:W-:Y:S02]  /*5d60*/  ISETP.GE.AND P6, PT, R7, R139, PT ;  /* 0x0000008b0700720c */ /* 0x000fe40003fc6270 */
[----:B------:R-:W-:-:S02]  /*5d70*/  FSEL R172, R38, -INF , !P4 ;  /* 0xff80000026ac7808 */ /* 0x000fc40006000000 */
[----:B------:R-:W-:Y:S02]  /*5d80*/  ISETP.GE.AND P4, PT, R5, R139, PT ;  /* 0x0000008b0500720c */ /* 0x000fe40003f86270 */
[----:B------:R-:W-:Y:S02]  /*5d90*/  FMNMX.FTZ R9, R46, R9, !PT ;  /* 0x000000092e097209 */ /* 0x000fe40007810000 */
[----:B------:R-:W-:Y:S02]  /*5da0*/  FSEL R139, R10, -INF , !P5 ;  /* 0xff8000000a8b7808 */ /* 0x000fe40006800000 */
[----:B------:R-:W-:Y:S02]  /*5db0*/  FMNMX.FTZ R16, R169, R16, !PT ;  /* 0x00000010a9107209 */ /* 0x000fe40007810000 */
[----:B------:R-:W-:Y:S02]  /*5dc0*/  FSEL R163, R163, -INF , !P6 ;  /* 0xff800000a3a37808 */ /* 0x000fe40007000000 */
[----:B------:R-:W-:-:S02]  /*5dd0*/  FMNMX.FTZ R10, R133, R49, !PT ;  /* 0x00000031850a7209 */ /* 0x000fc40007810000 */
[----:B------:R-:W-:Y:S02]  /*5de0*/  FSETP.NEU.FTZ.AND P6, PT, R0, -INF , PT ;  /* 0xff8000000000780b */ /* 0x000fe40003fdd000 */
[----:B------:R-:W-:Y:S02]  /*5df0*/  FMNMX.FTZ R9, R168, R9, !PT ;  /* 0x00000009a8097209 */ /* 0x000fe40007810000 */
[----:B------:R-:W-:Y:S02]  /*5e00*/  FMNMX.FTZ R16, R167, R16, !PT ;  /* 0x00000010a7107209 */ /* 0x000fe40007810000 */
[----:B------:R-:W-:Y:S02]  /*5e10*/  FMNMX.FTZ R10, R13, R10, !PT ;  /* 0x0000000a0d0a7209 */ /* 0x000fe40007810000 */
[----:B------:R-:W-:Y:S02]  /*5e20*/  FSEL R33, R33, RZ, P6 ;  /* 0x000000ff21217208 */ /* 0x000fe40003000000 */
[----:B------:R-:W-:-:S02]  /*5e30*/  FMNMX.FTZ R9, R4, R9, !PT ;  /* 0x0000000904097209 */ /* 0x000fc40007810000 */
[----:B------:R-:W-:Y:S01]  /*5e40*/  FMNMX.FTZ R16, R165, R16, !PT ;  /* 0x00000010a5107209 */ /* 0x000fe20007810000 */
[--C-:B------:R-:W-:Y:S01]  /*5e50*/  FFMA.FTZ R40, R36, UR16, -R33.reuse ;  /* 0x0000001024287c23 */ /* 0x100fe20008010821 */
[----:B------:R-:W-:Y:S01]  /*5e60*/  FMNMX.FTZ R10, R221, R10, !PT ;  /* 0x0000000add0a7209 */ /* 0x000fe20007810000 */
[--C-:B------:R-:W-:Y:S01]  /*5e70*/  FFMA.FTZ R36, R2, UR16, -R33.reuse ;  /* 0x0000001002247c23 */ /* 0x100fe20008010821 */
[----:B------:R-:W-:Y:S01]  /*5e80*/  FSEL R141, R141, -INF , !P4 ;  /* 0xff8000008d8d7808 */ /* 0x000fe20006000000 */
[--C-:B------:R-:W-:Y:S01]  /*5e90*/  FFMA.FTZ R64, R14, UR16, -R33.reuse ;  /* 0x000000100e407c23 */ /* 0x100fe20008010821 */
[----:B------:R-:W-:Y:S01]  /*5ea0*/  FMNMX.FTZ R9, R180, R9, !PT ;  /* 0x00000009b4097209 */ /* 0x000fe20007810000 */
[--C-:B-1----:R-:W-:Y:S01]  /*5eb0*/  FFMA.FTZ R60, R6, UR16, -R33.reuse ;  /* 0x00000010063c7c23 */ /* 0x102fe20008010821 */
[----:B------:R-:W-:Y:S01]  /*5ec0*/  FMNMX.FTZ R16, R163, R16, !PT ;  /* 0x00000010a3107209 */ /* 0x000fe20007810000 */
[--C-:B------:R-:W-:Y:S01]  /*5ed0*/  FFMA.FTZ R140, R140, UR16, -R33.reuse ;  /* 0x000000108c8c7c23 */ /* 0x100fe20008010821 */
[----:B------:R-:W-:Y:S01]  /*5ee0*/  FMNMX.FTZ R2, R211, R10, !PT ;  /* 0x0000000ad3027209 */ /* 0x000fe20007810000 */
[--C-:B--2---:R-:W-:Y:S01]  /*5ef0*/  FFMA.FTZ R62, R56, UR16, -R33.reuse ;  /* 0x00000010383e7c23 */ /* 0x104fe20008010821 */
[----:B------:R-:W-:Y:S01]  /*5f00*/  ISETP.GE.AND P0, PT, R39, R138, PT ;  /* 0x0000008a2700720c */ /* 0x000fe20003f06270 */
[--C-:B------:R-:W-:Y:S01]  /*5f10*/  FFMA.FTZ R61, R8, UR16, -R33.reuse ;  /* 0x00000010083d7c23 */ /* 0x100fe20008010821 */
[----:B------:R-:W-:Y:S01]  /*5f20*/  FMNMX.FTZ R9, R146, R9, !PT ;  /* 0x0000000992097209 */ /* 0x000fe20007810000 */
[--C-:B------:R-:W-:Y:S01]  /*5f30*/  FFMA.FTZ R41, R54, UR16, -R33.reuse ;  /* 0x0000001036297c23 */ /* 0x100fe20008010821 */
[----:B------:R-:W-:Y:S01]  /*5f40*/  FMNMX.FTZ R16, R141, R16, !PT ;  /* 0x000000108d107209 */ /* 0x000fe20007810000 */
[--C-:B------:R-:W-:Y:S01]  /*5f50*/  FFMA.FTZ R42, R50, UR16, -R33.reuse ;  /* 0x00000010322a7c23 */ /* 0x100fe20008010821 */
[----:B------:R-:W-:Y:S01]  /*5f60*/  FMNMX.FTZ R2, R161, R2, !PT ;  /* 0x00000002a1027209 */ /* 0x000fe20007810000 */
[--C-:B------:R-:W-:Y:S01]  /*5f70*/  FFMA.FTZ R38, R26, UR16, -R33.reuse ;  /* 0x000000101a267c23 */ /* 0x100fe20008010821 */
[C---:B------:R-:W-:Y:S01]  /*5f80*/  ISETP.GE.AND P4, PT, R7.reuse, R138, PT ;  /* 0x0000008a0700720c */ /* 0x040fe20003f86270 */
[--C-:B------:R-:W-:Y:S01]  /*5f90*/  FFMA.FTZ R37, R164, UR16, -R33.reuse ;  /* 0x00000010a4257c23 */ /* 0x100fe20008010821 */
[----:B------:R-:W-:Y:S01]  /*5fa0*/  ISETP.GE.AND P5, PT, R7, R132, PT ;  /* 0x000000840700720c */ /* 0x000fe20003fa6270 */
[----:B------:R-:W-:Y:S01]  /*5fb0*/  MUFU.EX2 R40, R40 ;  /* 0x0000002800287308 */ /* 0x000fe20000000800 */
[----:B------:R-:W-:Y:S01]  /*5fc0*/  FSEL R30, R59, -INF , !P0 ;  /* 0xff8000003b1e7808 */ /* 0x000fe20004000000 */
[--C-:B------:R-:W-:Y:S01]  /*5fd0*/  FFMA.FTZ R39, R20, UR16, -R33.reuse ;  /* 0x0000001014277c23 */ /* 0x100fe20008010821 */
[----:B------:R-:W-:Y:S01]  /*5fe0*/  FMNMX.FTZ R9, R34, R9, !PT ;  /* 0x0000000922097209 */ /* 0x000fe20007810000 */
[--C-:B-----5:R-:W-:Y:S01]  /*5ff0*/  FFMA.FTZ R63, R24, UR16, -R33.reuse ;  /* 0x00000010183f7c23 */ /* 0x120fe20008010821 */
[----:B------:R-:W-:Y:S01]  /*6000*/  FMNMX.FTZ R7, R139, R16, !PT ;  /* 0x000000108b077209 */ /* 0x000fe20007810000 */
[--C-:B------:R-:W-:Y:S01]  /*6010*/  FFMA.FTZ R65, R148, UR16, -R33.reuse ;  /* 0x0000001094417c23 */ /* 0x100fe20008010821 */
[----:B------:R-:W-:Y:S01]  /*6020*/  FMNMX.FTZ R16, R159, R2, !PT ;  /* 0x000000029f107209 */ /* 0x000fe20007810000 */
[----:B------:R-:W1:Y:S01]  /*6030*/  MUFU.EX2 R38, R38 ;  /* 0x0000002600267308 */ /* 0x000e620000000800 */
[----:B------:R-:W-:Y:S01]  /*6040*/  FMNMX.FTZ R9, R30, R9, !PT ;  /* 0x000000091e097209 */ /* 0x000fe20007810000 */
[----:B------:R-:W2:Y:S01]  /*6050*/  SHFL.BFLY PT, R10, R7, 0x2, 0x1f ;  /* 0x0c401f00070a7f89 */ /* 0x000ea200000e0000 */
[----:B------:R-:W-:Y:S01]  /*6060*/  FMNMX.FTZ R16, R157, R16, !PT ;  /* 0x000000109d107209 */ /* 0x000fe20007810000 */
[----:B------:R-:W-:Y:S01]  /*6070*/  FFMA.FTZ R164, R31, UR16, -R33 ;  /* 0x000000101fa47c23 */ /* 0x000fe20008010821 */
[----:B------:R-:W-:-:S02]  /*6080*/  FMNMX.FTZ R9, R28, R9, !PT ;  /* 0x000000091c097209 */ /* 0x000fc40007810000 */
[----:B------:R-:W-:Y:S01]  /*6090*/  FMNMX.FTZ R16, R35, R16, !PT ;  /* 0x0000001023107209 */ /* 0x000fe20007810000 */
[----:B------:R-:W-:Y:S01]  /*60a0*/  MUFU.EX2 R2, R140 ;  /* 0x0000008c00027308 */ /* 0x000fe20000000800 */
[----:B------:R-:W-:Y:S02]  /*60b0*/  FMNMX.FTZ R9, R174, R9, !PT ;  /* 0x00000009ae097209 */ /* 0x000fe40007810000 */
[----:B------:R-:W-:Y:S02]  /*60c0*/  ISETP.GE.AND P1, PT, R23, R132, PT ;  /* 0x000000841700720c */ /* 0x000fe40003f26270 */
[----:B------:R-:W-:Y:S02]  /*60d0*/  FMNMX.FTZ R16, R187, R16, !PT ;  /* 0x00000010bb107209 */ /* 0x000fe40007810000 */
[----:B------:R-:W-:Y:S01]  /*60e0*/  FSEL R162, R162, -INF , !P2 ;  /* 0xff800000a2a27808 */ /* 0x000fe20005000000 */
[----:B------:R-:W-:Y:S01]  /*60f0*/  MUFU.EX2 R37, R37 ;  /* 0x0000002500257308 */ /* 0x000fe20000000800 */
[----:B------:R-:W-:-:S02]  /*6100*/  FMNMX.FTZ R9, R172, R9, !PT ;  /* 0x00000009ac097209 */ /* 0x000fc40007810000 */
[----:B------:R-:W-:Y:S02]  /*6110*/  ISETP.GE.AND P0, PT, R15, R132, PT ;  /* 0x000000840f00720c */ /* 0x000fe40003f06270 */
[----:B------:R-:W-:Y:S02]  /*6120*/  FSEL R183, R12, -INF , !P1 ;  /* 0xff8000000cb77808 */ /* 0x000fe40004800000 */
[----:B------:R-:W-:Y:S01]  /*6130*/  FMNMX.FTZ R16, R185, R16, !PT ;  /* 0x00000010b9107209 */ /* 0x000fe20007810000 */
[----:B------:R-:W5:Y:S01]  /*6140*/  MUFU.EX2 R36, R36 ;  /* 0x0000002400247308 */ /* 0x000f620000000800 */
[----:B------:R-:W-:Y:S02]  /*6150*/  ISETP.GE.AND P2, PT, R5, R138, PT ;  /* 0x0000008a0500720c */ /* 0x000fe40003f46270 */
[----:B------:R-:W-:Y:S02]  /*6160*/  FSEL R160, R160, -INF , !P4 ;  /* 0xff800000a0a07808 */ /* 0x000fe40006000000 */
[----:B------:R-:W-:-:S02]  /*6170*/  FMNMX.FTZ R9, R162, R9, !PT ;  /* 0x00000009a2097209 */ /* 0x000fc40007810000 */
[----:B------:R-:W-:Y:S01]  /*6180*/  FSEL R179, R21, -INF , !P0 ;  /* 0xff80000015b37808 */ /* 0x000fe20004000000 */
[----:B------:R-:W5:Y:S01]  /*6190*/  MUFU.EX2 R41, R41 ;  /* 0x0000002900297308 */ /* 0x000f620000000800 */
[----:B------:R-:W-:Y:S02]  /*61a0*/  FMNMX.FTZ R16, R183, R16, !PT ;  /* 0x00000010b7107209 */ /* 0x000fe40007810000 */
[----:B------:R-:W-:Y:S02]  /*61b0*/  ISETP.GE.AND P4, PT, R45, R138, PT ;  /* 0x0000008a2d00720c */ /* 0x000fe40003f86270 */
[----:B------:R-:W-:Y:S02]  /*61c0*/  FSEL R158, R158, -INF , !P2 ;  /* 0xff8000009e9e7808 */ /* 0x000fe40005000000 */
[----:B------:R-:W-:Y:S01]  /*61d0*/  FMNMX.FTZ R9, R160, R9, !PT ;  /* 0x00000009a0097209 */ /* 0x000fe20007810000 */
[----:B------:R-:W-:Y:S01]  /*61e0*/  MUFU.EX2 R42, R42 ;  /* 0x0000002a002a7308 */ /* 0x000fe20000000800 */
[----:B----4-:R-:W-:-:S02]  /*61f0*/  FSEL R149, R149, -INF , !P3 ;  /* 0xff80000095957808 */ /* 0x010fc40005800000 */
[----:B------:R-:W-:Y:S02]  /*6200*/  FMNMX.FTZ R16, R179, R16, !PT ;  /* 0x00000010b3107209 */ /* 0x000fe40007810000 */
[----:B---3--:R-:W-:Y:S02]  /*6210*/  FSEL R150, R150, -INF , !P4 ;  /* 0xff80000096967808 */ /* 0x008fe40006000000 */
[----:B------:R-:W-:Y:S01]  /*6220*/  FMNMX.FTZ R9, R158, R9, !PT ;  /* 0x000000099e097209 */ /* 0x000fe20007810000 */
[----:B------:R-:W3:Y:S01]  /*6230*/  MUFU.EX2 R39, R39 ;  /* 0x0000002700277308 */ /* 0x000ee20000000800 */
[----:B------:R-:W-:Y:S02]  /*6240*/  ISETP.GE.AND P0, PT, R5, R132, PT ;  /* 0x000000840500720c */ /* 0x000fe40003f06270 */
[----:B------:R-:W-:Y:S02]  /*6250*/  FSEL R147, R147, -INF , !P5 ;  /* 0xff80000093937808 */ /* 0x000fe40006800000 */
[----:B------:R-:W-:-:S02]  /*6260*/  FMNMX.FTZ R16, R149, R16, !PT ;  /* 0x0000001095107209 */ /* 0x000fc40007810000 */
[----:B------:R-:W-:Y:S01]  /*6270*/  FMNMX.FTZ R9, R150, R9, !PT ;  /* 0x0000000996097209 */ /* 0x000fe20007810000 */
[----:B------:R-:W-:Y:S01]  /*6280*/  MUFU.EX2 R65, R65 ;  /* 0x0000004100417308 */ /* 0x000fe20000000800 */
[----:B------:R-:W-:Y:S02]  /*6290*/  ISETP.GE.AND P1, PT, R45, R132, PT ;  /* 0x000000842d00720c */ /* 0x000fe40003f26270 */
[----:B------:R-:W-:Y:S02]  /*62a0*/  FSEL R143, R143, -INF , !P0 ;  /* 0xff8000008f8f7808 */ /* 0x000fe40004000000 */
[----:B------:R-:W-:Y:S02]  /*62b0*/  FMNMX.FTZ R16, R147, R16, !PT ;  /* 0x0000001093107209 */ /* 0x000fe40007810000 */
[----:B--2---:R-:W-:Y:S01]  /*62c0*/  FMNMX.FTZ R7, R7, R10, !PT ;  /* 0x0000000a07077209 */ /* 0x004fe20007810000 */
[----:B------:R-:W-:Y:S01]  /*62d0*/  MUFU.EX2 R64, R64 ;  /* 0x0000004000407308 */ /* 0x000fe20000000800 */
[----:B------:R-:W2:Y:S01]  /*62e0*/  SHFL.BFLY PT, R10, R9, 0x2, 0x1f ;  /* 0x0c401f00090a7f89 */ /* 0x000ea200000e0000 */
[----:B------:R-:W-:-:S02]  /*62f0*/  FSEL R142, R142, -INF , !P1 ;  /* 0xff8000008e8e7808 */ /* 0x000fc40004800000 */
[----:B------:R-:W-:Y:S01]  /*6300*/  FMNMX.FTZ R5, R143, R16, !PT ;  /* 0x000000108f057209 */ /* 0x000fe20007810000 */
[----:B------:R-:W4:Y:S01]  /*6310*/  SHFL.BFLY PT, R12, R7, 0x1, 0x1f ;  /* 0x0c201f00070c7f89 */ /* 0x000f2200000e0000 */
[----:B-1----:R-:W-:Y:S02]  /*6320*/  F2FP.BF16.F32.PACK_AB R24, R38, R40 ;  /* 0x000000282618723e */ /* 0x002fe400000010ff */
[----:B------:R-:W-:Y:S01]  /*6330*/  FMNMX.FTZ R5, R142, R5, !PT ;  /* 0x000000058e057209 */ /* 0x000fe20007810000 */
[----:B------:R-:W-:Y:S01]  /*6340*/  LDSM.16.MT88.4 R16, [R195+0x6000] ;  /* 0x00600000c310783b */ /* 0x000fe20000004200 */
[----:B-----5:R-:W-:Y:S01]  /*6350*/  F2FP.BF16.F32.PACK_AB R26, R36, R37 ;  /* 0x00000025241a723e */ /* 0x020fe200000010ff */
[----:B------:R-:W-:Y:S02]  /*6360*/  MUFU.EX2 R63, R63 ;  /* 0x0000003f003f7308 */ /* 0x000fe40000000800 */
[----:B------:R-:W1:Y:S06]  /*6370*/  SHFL.BFLY PT, R14, R5, 0x2, 0x1f ;  /* 0x0c401f00050e7f89 */ /* 0x000e6c00000e0000 */
[----:B------:R-:W-:Y:S01]  /*6380*/  MUFU.EX2 R62, R62 ;  /* 0x0000003e003e7308 */ /* 0x000fe20000000800 */
[----:B--2---:R-:W-:-:S07]  /*6390*/  FMNMX.FTZ R10, R9, R10, !PT ;  /* 0x0000000a090a7209 */ /* 0x004fce0007810000 */
[----:B------:R-:W-:Y:S01]  /*63a0*/  MUFU.EX2 R61, R61 ;  /* 0x0000003d003d7308 */ /* 0x000fe20000000800 */
[----:B----4-:R-:W-:Y:S02]  /*63b0*/  FMNMX.FTZ R45, R7, R12, !PT ;  /* 0x0000000c072d7209 */ /* 0x010fe40007810000 */
[----:B------:R-:W2:Y:S02]  /*63c0*/  SHFL.BFLY PT, R7, R10, 0x1, 0x1f ;  /* 0x0c201f000a077f89 */ /* 0x000ea400000e0000 */
[C---:B------:R-:W-:Y:S01]  /*63d0*/  FSETP.NEU.FTZ.AND P2, PT, R45.reuse, -INF , PT ;  /* 0xff8000002d00780b */ /* 0x040fe20003f5d000 */
[----:B------:R-:W-:Y:S02]  /*63e0*/  FMUL.FTZ R140, R45, UR16 ;  /* 0x000000102d8c7c20 */ /* 0x000fe40008410000 */
[----:B------:R-:W-:Y:S01]  /*63f0*/  MUFU.EX2 R60, R60 ;  /* 0x0000003c003c7308 */ /* 0x000fe20000000800 */
[----:B-1----:R-:W-:Y:S02]  /*6400*/  FMNMX.FTZ R5, R5, R14, !PT ;  /* 0x0000000e05057209 */ /* 0x002fe40007810000 */
[----:B------:R-:W-:-:S02]  /*6410*/  FSEL R140, R140, RZ, P2 ;  /* 0x000000ff8c8c7208 */ /* 0x000fc40001000000 */
[----:B------:R-:W-:Y:S01]  /*6420*/  FSEL R138, R45, RZ, P2 ;  /* 0x000000ff2d8a7208 */ /* 0x000fe20001000000 */
[----:B------:R-:W1:Y:S02]  /*6430*/  SHFL.BFLY PT, R6, R5, 0x1, 0x1f ;  /* 0x0c201f0005067f89 */ /* 0x000e6400000e0000 */
[----:B------:R-:W-:Y:S01]  /*6440*/  MUFU.EX2 R164, R164 ;  /* 0x000000a400a47308 */ /* 0x000fe20000000800 */
[--C-:B------:R-:W-:Y:S01]  /*6450*/  FFMA.FTZ R58, R53, UR16, -R140.reuse ;  /* 0x00000010353a7c23 */ /* 0x100fe2000801088c */
[----:B------:R-:W-:Y:S01]  /*6460*/  FFMA.FTZ R55, R47, UR16, -R140 ;  /* 0x000000102f377c23 */ /* 0x000fe2000801088c */
[----:B------:R-:W-:Y:S01]  /*6470*/  FADD.FTZ R138, R135, -R138 ;  /* 0x8000008a878a7221 */ /* 0x000fe20000010000 */
[--C-:B------:R-:W-:Y:S01]  /*6480*/  FFMA.FTZ R59, R25, UR16, -R140.reuse ;  /* 0x00000010193b7c23 */ /* 0x100fe2000801088c */
[--C-:B------:R-:W-:Y:S01]  /*6490*/  FFMA.FTZ R57, R27, UR16, -R140.reuse ;  /* 0x000000101b397c23 */ /* 0x100fe2000801088c */
[--C-:B------:R-:W-:Y:S01]  /*64a0*/  FFMA.FTZ R166, R181, UR16, -R140.reuse ;  /* 0x00000010b5a67c23 */ /* 0x100fe2000801088c */
[----:B------:R-:W-:Y:S01]  /*64b0*/  FMUL.FTZ R138, R138, UR16 ;  /* 0x000000108a8a7c20 */ /* 0x000fe20008410000 */
[----:B------:R-:W-:Y:S01]  /*64c0*/  MUFU.EX2 R58, R58 ;  /* 0x0000003a003a7308 */ /* 0x000fe20000000800 */
[--C-:B------:R-:W-:Y:S01]  /*64d0*/  FFMA.FTZ R171, R171, UR16, -R140.reuse ;  /* 0x00000010abab7c23 */ /* 0x100fe2000801088c */
[--C-:B------:R-:W-:Y:S01]  /*64e0*/  FFMA.FTZ R173, R173, UR16, -R140.reuse ;  /* 0x00000010adad7c23 */ /* 0x100fe2000801088c */
[--C-:B------:R-:W-:Y:S01]  /*64f0*/  FFMA.FTZ R169, R169, UR16, -R140.reuse ;  /* 0x00000010a9a97c23 */ /* 0x100fe2000801088c */
[----:B--2---:R-:W-:Y:S01]  /*6500*/  FMNMX.FTZ R44, R10, R7, !PT ;  /* 0x000000070a2c7209 */ /* 0x004fe20007810000 */
[--C-:B------:R-:W-:Y:S01]  /*6510*/  FFMA.FTZ R176, R167, UR16, -R140.reuse ;  /* 0x00000010a7b07c23 */ /* 0x100fe2000801088c */
[----:B------:R-:W-:Y:S01]  /*6520*/  LDSM.16.MT88.4 R8, [R192+0x6000] ;  /* 0x00600000c008783b */ /* 0x000fe20000004200 */
[--C-:B------:R-:W-:Y:S01]  /*6530*/  FFMA.FTZ R178, R163, UR16, -R140.reuse ;  /* 0x00000010a3b27c23 */ /* 0x100fe2000801088c */
[C---:B------:R-:W-:Y:S01]  /*6540*/  FSETP.NEU.FTZ.AND P1, PT, R44.reuse, -INF , PT ;  /* 0xff8000002c00780b */ /* 0x040fe20003f3d000 */
[C---:B------:R-:W-:Y:S01]  /*6550*/  FMUL.FTZ R151, R44.reuse, UR16 ;  /* 0x000000102c977c20 */ /* 0x040fe20008410000 */
[----:B------:R-:W-:Y:S01]  /*6560*/  MUFU.EX2 R59, R59 ;  /* 0x0000003b003b7308 */ /* 0x000fe20000000800 */
[--C-:B------:R-:W-:Y:S01]  /*6570*/  FFMA.FTZ R165, R165, UR16, -R140.reuse ;  /* 0x00000010a5a57c23 */ /* 0x100fe2000801088c */
[----:B------:R-:W-:Y:S01]  /*6580*/  FSEL R67, R44, RZ, P1 ;  /* 0x000000ff2c437208 */ /* 0x000fe20000800000 */
[----:B------:R-:W-:Y:S01]  /*6590*/  FFMA.FTZ R141, R141, UR16, -R140 ;  /* 0x000000108d8d7c23 */ /* 0x000fe2000801088c */
[----:B------:R-:W-:-:S02]  /*65a0*/  FSEL R151, R151, RZ, P1 ;  /* 0x000000ff97977208 */ /* 0x000fc40000800000 */
[----:B-1----:R-:W-:Y:S01]  /*65b0*/  FMNMX.FTZ R43, R5, R6, !PT ;  /* 0x00000006052b7209 */ /* 0x002fe20007810000 */
[----:B------:R-:W-:Y:S01]  /*65c0*/  FADD.FTZ R67, R134, -R67 ;  /* 0x8000004386437221 */ /* 0x000fe20000010000 */
[----:B------:R-:W-:Y:S01]  /*65d0*/  FSEL R5, R0, RZ, P6 ;  /* 0x000000ff00057208 */ /* 0x000fe20003000000 */
[--C-:B------:R-:W-:Y:S01]  /*65e0*/  FFMA.FTZ R53, R52, UR16, -R151.reuse ;  /* 0x0000001034357c23 */ /* 0x100fe20008010897 */
[C---:B------:R-:W-:Y:S01]  /*65f0*/  FSETP.NEU.FTZ.AND P0, PT, R43.reuse, -INF , PT ;  /* 0xff8000002b00780b */ /* 0x040fe20003f1d000 */
[--C-:B------:R-:W-:Y:S01]  /*6600*/  FFMA.FTZ R52, R4, UR16, -R151.reuse ;  /* 0x0000001004347c23 */ /* 0x100fe20008010897 */
[C---:B------:R-:W-:Y:S01]  /*6610*/  FMUL.FTZ R144, R43.reuse, UR16 ;  /* 0x000000102b907c20 */ /* 0x040fe20008410000 */
[----:B------:R-:W-:Y:S01]  /*6620*/  FFMA.FTZ R56, R48, UR16, -R151 ;  /* 0x0000001030387c23 */ /* 0x000fe20008010897 */
[----:B------:R-:W-:Y:S01]  /*6630*/  FSEL R4, R43, RZ, P0 ;  /* 0x000000ff2b047208 */ /* 0x000fe20000000000 */
[----:B------:R-:W-:Y:S01]  /*6640*/  FADD.FTZ R132, R136, -R5 ;  /* 0x8000000588847221 */ /* 0x000fe20000010000 */
[--C-:B------:R-:W-:Y:S01]  /*6650*/  FFMA.FTZ R54, R46, UR16, -R151.reuse ;  /* 0x000000102e367c23 */ /* 0x100fe20008010897 */
[----:B------:R-:W-:Y:S01]  /*6660*/  FSEL R144, R144, RZ, P0 ;  /* 0x000000ff90907208 */ /* 0x000fe20000000000 */
[--C-:B------:R-:W-:Y:S01]  /*6670*/  FFMA.FTZ R51, R168, UR16, -R151.reuse ;  /* 0x00000010a8337c23 */ /* 0x100fe20008010897 */
[----:B------:R-:W-:Y:S01]  /*6680*/  FADD.FTZ R4, R133, -R4 ;  /* 0x8000000485047221 */ /* 0x000fe20000010000 */
[----:B------:R-:W-:Y:S01]  /*6690*/  FMUL.FTZ R67, R67, UR16 ;  /* 0x0000001043437c20 */ /* 0x000fe20008410000 */
[----:B------:R-:W-:Y:S01]  /*66a0*/  FMUL.FTZ R132, R132, UR16 ;  /* 0x0000001084847c20 */ /* 0x000fe20008410000 */
[--C-:B------:R-:W-:Y:S01]  /*66b0*/  FFMA.FTZ R48, R13, UR16, -R144.reuse ;  /* 0x000000100d307c23 */ /* 0x100fe20008010890 */
[----:B------:R-:W-:Y:S01]  /*66c0*/  FMUL.FTZ R66, R4, UR16 ;  /* 0x0000001004427c20 */ /* 0x000fe20008410000 */
[----:B------:R-:W1:Y:S01]  /*66d0*/  LDSM.16.MT88.4 R12, [R194+0x6000] ;  /* 0x00600000c20c783b */ /* 0x000e620000004200 */
[--C-:B------:R-:W-:Y:S01]  /*66e0*/  FFMA.FTZ R50, R49, UR16, -R144.reuse ;  /* 0x0000001031327c23 */ /* 0x100fe20008010890 */
[--C-:B------:R-:W-:Y:S01]  /*66f0*/  FFMA.FTZ R47, R221, UR16, -R144.reuse ;  /* 0x00000010dd2f7c23 */ /* 0x100fe20008010890 */
[--C-:B------:R-:W-:Y:S01]  /*6700*/  FFMA.FTZ R46, R211, UR16, -R144.reuse ;  /* 0x00000010d32e7c23 */ /* 0x100fe20008010890 */
[----:B------:R-:W2:Y:S01]  /*6710*/  LDSM.16.MT88.4 R4, [R193+0x6000] ;  /* 0x00600000c104783b */ /* 0x000ea20000004200 */
[----:B------:R-:W4:Y:S01]  /*6720*/  MUFU.EX2 R57, R57 ;  /* 0x0000003900397308 */ /* 0x000f220000000800 */
[--C-:B------:R-:W-:Y:S01]  /*6730*/  FFMA.FTZ R159, R159, UR16, -R144.reuse ;  /* 0x000000109f9f7c23 */ /* 0x100fe20008010890 */
[----:B------:R-:W-:Y:S01]  /*6740*/  FFMA.FTZ R156, R157, UR16, -R144 ;  /* 0x000000109d9c7c23 */ /* 0x000fe20008010890 */
[--C-:B------:R-:W-:Y:S01]  /*6750*/  FFMA.FTZ R145, R146, UR16, -R151.reuse ;  /* 0x0000001092917c23 */ /* 0x100fe20008010897 */
[----:B------:R-:W-:Y:S01]  /*6760*/  FFMA.FTZ R168, R177, UR16, -R140 ;  /* 0x00000010b1a87c23 */ /* 0x000fe2000801088c */
[--C-:B------:R-:W-:Y:S01]  /*6770*/  FFMA.FTZ R49, R180, UR16, -R151.reuse ;  /* 0x00000010b4317c23 */ /* 0x100fe20008010897 */
[----:B------:R-:W-:Y:S01]  /*6780*/  FFMA.FTZ R148, R34, UR16, -R151 ;  /* 0x0000001022947c23 */ /* 0x000fe20008010897 */
[----:B------:R-:W-:Y:S01]  /*6790*/  FFMA.FTZ R146, R161, UR16, -R144 ;  /* 0x00000010a1927c23 */ /* 0x000fe20008010890 */
[----:B------:R-:W5:Y:S01]  /*67a0*/  MUFU.EX2 R55, R55 ;  /* 0x0000003700377308 */ /* 0x000f620000000800 */
[----:B------:R-:W-:Y:S01]  /*67b0*/  FFMA.FTZ R177, R29, UR16, -R140 ;  /* 0x000000101db17c23 */ /* 0x000fe2000801088c */
[----:B------:R-:W-:Y:S01]  /*67c0*/  FFMA.FTZ R161, R32, UR16, -R33 ;  /* 0x0000001020a17c23 */ /* 0x000fe20008010821 */
[--C-:B------:R-:W-:Y:S01]  /*67d0*/  FFMA.FTZ R170, R30, UR16, -R151.reuse ;  /* 0x000000101eaa7c23 */ /* 0x100fe20008010897 */
[--C-:B------:R-:W-:Y:S01]  /*67e0*/  FFMA.FTZ R181, R28, UR16, -R151.reuse ;  /* 0x000000101cb57c23 */ /* 0x100fe20008010897 */
[----:B------:R-:W-:Y:S01]  /*67f0*/  F2FP.BF16.F32.PACK_AB R28, R41, R2 ;  /* 0x00000002291c723e */ /* 0x000fe200000010ff */
[--C-:B------:R-:W-:Y:S01]  /*6800*/  FFMA.FTZ R179, R179, UR16, -R144.reuse ;  /* 0x00000010b3b37c23 */ /* 0x100fe20008010890 */
[----:B---3--:R-:W-:Y:S01]  /*6810*/  F2FP.BF16.F32.PACK_AB R30, R39, R42 ;  /* 0x0000002a271e723e */ /* 0x008fe200000010ff */
[----:B------:R-:W-:Y:S01]  /*6820*/  MUFU.EX2 R56, R56 ;  /* 0x0000003800387308 */ /* 0x000fe20000000800 */
[----:B----4-:R-:W-:Y:S01]  /*6830*/  F2FP.BF16.F32.PACK_AB R25, R57, R59 ;  /* 0x0000003b3919723e */ /* 0x010fe200000010ff */
[--C-:B------:R-:W-:Y:S01]  /*6840*/  FFMA.FTZ R162, R162, UR16, -R151.reuse ;  /* 0x00000010a2a27c23 */ /* 0x100fe20008010897 */
[--C-:B------:R-:W-:Y:S01]  /*6850*/  FFMA.FTZ R163, R160, UR16, -R151.reuse ;  /* 0x00000010a0a37c23 */ /* 0x100fe20008010897 */
[----:B------:R-:W-:Y:S01]  /*6860*/  FFMA.FTZ R158, R158, UR16, -R151 ;  /* 0x000000109e9e7c23 */ /* 0x000fe20008010897 */
[--C-:B------:R-:W-:Y:S01]  /*6870*/  FFMA.FTZ R149, R149, UR16, -R144.reuse ;  /* 0x0000001095957c23 */ /* 0x100fe20008010890 */
[--C-:B------:R-:W-:Y:S01]  /*6880*/  FFMA.FTZ R143, R143, UR16, -R144.reuse ;  /* 0x000000108f8f7c23 */ /* 0x100fe20008010890 */
[----:B------:R-:W-:Y:S01]  /*6890*/  FFMA.FTZ R142, R142, UR16, -R144 ;  /* 0x000000108e8e7c23 */ /* 0x000fe20008010890 */
[----:B------:R-:W3:Y:S01]  /*68a0*/  MUFU.EX2 R53, R53 ;  /* 0x0000003500357308 */ /* 0x000ee20000000800 */
[----:B-----5:R-:W-:-:S02]  /*68b0*/  F2FP.BF16.F32.PACK_AB R27, R55, R58 ;  /* 0x0000003a371b723e */ /* 0x020fc400000010ff */
[----:B------:R-:W-:Y:S02]  /*68c0*/  ISETP.GE.AND P0, PT, R3, 0x3, PT ;  /* 0x000000030300780c */ /* 0x000fe40003f06270 */
[----:B------:R-:W-:Y:S02]  /*68d0*/  MOV R135, R45 ;  /* 0x0000002d00877202 */ /* 0x000fe40000000f00 */
[----:B------:R-:W-:Y:S01]  /*68e0*/  MOV R136, R0 ;  /* 0x0000000000887202 */ /* 0x000fe20000000f00 */
[----:B------:R-:W-:Y:S01]  /*68f0*/  MUFU.EX2 R54, R54 ;  /* 0x0000003600367308 */ /* 0x000fe20000000800 */
[----:B------:R-:W-:Y:S02]  /*6900*/  MOV R133, R43 ;  /* 0x0000002b00857202 */ /* 0x000fe40000000f00 */
[----:B------:R-:W-:-:S05]  /*6910*/  MOV R134, R44 ;  /* 0x0000002c00867202 */ /* 0x000fca0000000f00 */
[----:B------:R-:W4:Y:S01]  /*6920*/  MUFU.EX2 R51, R51 ;  /* 0x0000003300337308 */ /* 0x000f220000000800 */
[----:B---3--:R-:W-:Y:S02]  /*6930*/  F2FP.BF16.F32.PACK_AB R20, R53, R56 ;  /* 0x000000383514723e */ /* 0x008fe400000010ff */
[----:B------:R-:W-:Y:S02]  /*6940*/  @P0 MOV R135, R45 ;  /* 0x0000002d00870202 */ /* 0x000fe40000000f00 */
[----:B------:R-:W-:Y:S02]  /*6950*/  @P0 MOV R136, R0 ;  /* 0x0000000000880202 */ /* 0x000fe40000000f00 */
[----:B------:R-:W-:Y:S01]  /*6960*/  @P0 MOV R133, R43 ;  /* 0x0000002b00850202 */ /* 0x000fe20000000f00 */
[----:B------:R-:W-:Y:S01]  /*6970*/  MUFU.EX2 R50, R50 ;  /* 0x0000003200327308 */ /* 0x000fe20000000800 */
[----:B------:R-:W-:Y:S02]  /*6980*/  @P0 MOV R134, R44 ;  /* 0x0000002c00860202 */ /* 0x000fe40000000f00 */
[----:B------:R-:W-:-:S05]  /*6990*/  @P0 IADD3 R211, R3, -0x3, RZ ;  /* 0xfffffffd03d30810 */ /* 0x000fca0007ffe0ff */
[----:B------:R-:W3:Y:S01]  /*69a0*/  MUFU.EX2 R48, R48 ;  /* 0x0000003000307308 */ /* 0x000ee20000000800 */
[----:B----4-:R-:W-:-:S07]  /*69b0*/  F2FP.BF16.F32.PACK_AB R22, R51, R54 ;  /* 0x000000363316723e */ /* 0x010fce00000010ff */
[----:B------:R-:W-:Y:S08]  /*69c0*/  MUFU.EX2 R47, R47 ;  /* 0x0000002f002f7308 */ /* 0x000ff00000000800 */
[----:B------:R-:W4:Y:S01]  /*69d0*/  MUFU.EX2 R46, R46 ;  /* 0x0000002e002e7308 */ /* 0x000f220000000800 */
[----:B---3--:R-:W-:-:S07]  /*69e0*/  F2FP.BF16.F32.PACK_AB R21, R48, R50 ;  /* 0x000000323015723e */ /* 0x008fce00000010ff */
[----:B------:R-:W3:Y:S08]  /*69f0*/  MUFU.EX2 R67, R67 ;  /* 0x0000004300437308 */ /* 0x000ef00000000800 */
[----:B------:R-:W5:Y:S01]  /*6a00*/  MUFU.EX2 R66, R66 ;  /* 0x0000004200427308 */ /* 0x000f620000000800 */
[----:B----4-:R-:W-:-:S07]  /*6a10*/  F2FP.BF16.F32.PACK_AB R23, R46, R47 ;  /* 0x0000002f2e17723e */ /* 0x010fce00000010ff */
[----:B------:R-:W4:Y:S01]  /*6a20*/  MUFU.EX2 R132, R132 ;  /* 0x0000008400847308 */ /* 0x000f220000000800 */
[-C--:B---3--:R-:W-:Y:S01]  /*6a30*/  FMUL.FTZ R124, R124, R67.reuse ;  /* 0x000000437c7c7220 */ /* 0x088fe20000410000 */
[-C--:B------:R-:W-:Y:S01]  /*6a40*/  FMUL.FTZ R125, R125, R67.reuse ;  /* 0x000000437d7d7220 */ /* 0x080fe20000410000 */
[-C--:B------:R-:W-:Y:S01]  /*6a50*/  FMUL.FTZ R120, R120, R67.reuse ;  /* 0x0000004378787220 */ /* 0x080fe20000410000 */
[-C--:B------:R-:W-:Y:S01]  /*6a60*/  FMUL.FTZ R121, R121, R67.reuse ;  /* 0x0000004379797220 */ /* 0x080fe20000410000 */
[-C--:B------:R-:W-:Y:S01]  /*6a70*/  FMUL.FTZ R108, R108, R67.reuse ;  /* 0x000000436c6c7220 */ /* 0x080fe20000410000 */
[-C--:B------:R-:W-:Y:S01]  /*6a80*/  FMUL.FTZ R109, R109, R67.reuse ;  /* 0x000000436d6d7220 */ /* 0x080fe20000410000 */
[-C--:B------:R-:W-:Y:S01]  /*6a90*/  FMUL.FTZ R104, R104, R67.reuse ;  /* 0x0000004368687220 */ /* 0x080fe20000410000 */
[----:B------:R-:W3:Y:S01]  /*6aa0*/  MUFU.EX2 R138, R138 ;  /* 0x0000008a008a7308 */ /* 0x000ee20000000800 */
[-C--:B-----5:R-:W-:Y:S01]  /*6ab0*/  FMUL.FTZ R126, R126, R66.reuse ;  /* 0x000000427e7e7220 */ /* 0x0a0fe20000410000 */
        /* <DEDUP_REMOVED lines=24> */
[-C--:B----4-:R-:W-:Y:S01]  /*6c40*/  FMUL.FTZ R96, R96, R132.reuse ;  /* 0x0000008460607220 */ /* 0x090fe20000410000 */
[----:B------:R-:W-:Y:S01]  /*6c50*/  FMUL.FTZ R97, R97, R132 ;  /* 0x0000008461617220 */ /* 0x000fe20000410000 */
[-C--:B---3--:R-:W-:Y:S01]  /*6c60*/  FMUL.FTZ R98, R98, R138.reuse ;  /* 0x0000008a62627220 */ /* 0x088fe20000410000 */
[----:B------:R-:W-:Y:S01]  /*6c70*/  FMUL.FTZ R99, R99, R138 ;  /* 0x0000008a63637220 */ /* 0x000fe20000410000 */
[-C--:B------:R-:W-:Y:S01]  /*6c80*/  FMUL.FTZ R84, R84, R132.reuse ;  /* 0x0000008454547220 */ /* 0x080fe20000410000 */
[----:B------:R-:W-:Y:S01]  /*6c90*/  FMUL.FTZ R85, R85, R132 ;  /* 0x0000008455557220 */ /* 0x000fe20000410000 */
[-C--:B------:R-:W-:Y:S01]  /*6ca0*/  FMUL.FTZ R86, R86, R138.reuse ;  /* 0x0000008a56567220 */ /* 0x080fe20000410000 */
[----:B------:R-:W-:Y:S01]  /*6cb0*/  FMUL.FTZ R87, R87, R138 ;  /* 0x0000008a57577220 */ /* 0x000fe20000410000 */
[C---:B------:R-:W-:Y:S01]  /*6cc0*/  HMMA.16816.F32.BF16 R124, R20.reuse, R16, R124 ;  /* 0x00000010147c723c */ /* 0x040fe2000004187c */
[-C--:B------:R-:W-:Y:S01]  /*6cd0*/  FMUL.FTZ R128, R128, R132.reuse ;  /* 0x0000008480807220 */ /* 0x080fe20000410000 */
[----:B------:R-:W-:Y:S01]  /*6ce0*/  FMUL.FTZ R129, R129, R132 ;  /* 0x0000008481817220 */ /* 0x000fe20000410000 */
[-C--:B------:R-:W-:Y:S01]  /*6cf0*/  FMUL.FTZ R130, R130, R138.reuse ;  /* 0x0000008a82827220 */ /* 0x080fe20000410000 */
[----:B------:R-:W-:Y:S01]  /*6d00*/  FMUL.FTZ R131, R131, R138 ;  /* 0x0000008a83837220 */ /* 0x000fe20000410000 */
[-C--:B------:R-:W-:Y:S01]  /*6d10*/  FMUL.FTZ R116, R116, R132.reuse ;  /* 0x0000008474747220 */ /* 0x080fe20000410000 */
[C---:B------:R-:W-:Y:S01]  /*6d20*/  HMMA.16816.F32.BF16 R120, R20.reuse, R18, R120 ;  /* 0x000000121478723c */ /* 0x040fe20000041878 */
[----:B------:R-:W-:Y:S01]  /*6d30*/  FMUL.FTZ R117, R117, R132 ;  /* 0x0000008475757220 */ /* 0x000fe20000410000 */
[-C--:B------:R-:W-:Y:S01]  /*6d40*/  FMUL.FTZ R118, R118, R138.reuse ;  /* 0x0000008a76767220 */ /* 0x080fe20000410000 */
[----:B------:R-:W-:Y:S01]  /*6d50*/  FMUL.FTZ R119, R119, R138 ;  /* 0x0000008a77777220 */ /* 0x000fe20000410000 */
[-C--:B------:R-:W-:Y:S01]  /*6d60*/  FMUL.FTZ R112, R112, R132.reuse ;  /* 0x0000008470707220 */ /* 0x080fe20000410000 */
[----:B------:R-:W-:Y:S01]  /*6d70*/  FMUL.FTZ R113, R113, R132 ;  /* 0x0000008471717220 */ /* 0x000fe20000410000 */
[C---:B-1----:R-:W-:Y:S01]  /*6d80*/  HMMA.16816.F32.BF16 R108, R20.reuse, R12, R108 ;  /* 0x0000000c146c723c */ /* 0x042fe2000004186c */
[-C--:B------:R-:W-:Y:S01]  /*6d90*/  FMUL.FTZ R114, R114, R138.reuse ;  /* 0x0000008a72727220 */ /* 0x080fe20000410000 */
[----:B------:R-:W-:Y:S01]  /*6da0*/  FMUL.FTZ R115, R115, R138 ;  /* 0x0000008a73737220 */ /* 0x000fe20000410000 */
[-C--:B------:R-:W-:Y:S01]  /*6db0*/  FMUL.FTZ R100, R100, R132.reuse ;  /* 0x0000008464647220 */ /* 0x080fe20000410000 */
[----:B------:R-:W-:Y:S01]  /*6dc0*/  FMUL.FTZ R101, R101, R132 ;  /* 0x0000008465657220 */ /* 0x000fe20000410000 */
[-C--:B------:R-:W-:Y:S01]  /*6dd0*/  FMUL.FTZ R102, R102, R138.reuse ;  /* 0x0000008a66667220 */ /* 0x080fe20000410000 */
[C---:B------:R-:W-:Y:S01]  /*6de0*/  HMMA.16816.F32.BF16 R104, R20.reuse, R14, R104 ;  /* 0x0000000e1468723c */ /* 0x040fe20000041868 */
[----:B------:R-:W-:Y:S01]  /*6df0*/  FMUL.FTZ R103, R103, R138 ;  /* 0x0000008a67677220 */ /* 0x000fe20000410000 */
[----:B------:R1:W-:Y:S01]  /*6e00*/  MUFU.EX2 R157, R159 ;  /* 0x0000009f009d7308 */ /* 0x0003e20000000800 */
[-C--:B------:R-:W-:Y:S01]  /*6e10*/  FMUL.FTZ R80, R80, R132.reuse ;  /* 0x0000008450507220 */ /* 0x080fe20000410000 */
[----:B------:R-:W-:Y:S01]  /*6e20*/  FMUL.FTZ R81, R81, R132 ;  /* 0x0000008451517220 */ /* 0x000fe20000410000 */
[-C--:B------:R-:W-:Y:S01]  /*6e30*/  FMUL.FTZ R82, R82, R138.reuse ;  /* 0x0000008a52527220 */ /* 0x080fe20000410000 */
[C---:B--2---:R-:W-:Y:S01]  /*6e40*/  HMMA.16816.F32.BF16 R92, R20.reuse, R4, R92 ;  /* 0x00000004145c723c */ /* 0x044fe2000004185c */
[----:B------:R-:W-:Y:S01]  /*6e50*/  FMUL.FTZ R83, R83, R138 ;  /* 0x0000008a53537220 */ /* 0x000fe20000410000 */
[-C--:B------:R-:W-:Y:S01]  /*6e60*/  FMUL.FTZ R68, R68, R132.reuse ;  /* 0x0000008444447220 */ /* 0x080fe20000410000 */
[----:B------:R-:W-:Y:S01]  /*6e70*/  FMUL.FTZ R69, R69, R132 ;  /* 0x0000008445457220 */ /* 0x000fe20000410000 */
[----:B------:R-:W-:Y:S01]  /*6e80*/  MUFU.EX2 R52, R52 ;  /* 0x0000003400347308 */ /* 0x000fe20000000800 */
[-C--:B------:R-:W-:Y:S01]  /*6e90*/  FMUL.FTZ R70, R70, R138.reuse ;  /* 0x0000008a46467220 */ /* 0x080fe20000410000 */
[C---:B------:R-:W-:Y:S01]  /*6ea0*/  HMMA.16816.F32.BF16 R88, R20.reuse, R6, R88 ;  /* 0x000000061458723c */ /* 0x040fe20000041858 */
[----:B------:R-:W-:Y:S01]  /*6eb0*/  FMUL.FTZ R71, R71, R138 ;  /* 0x0000008a47477220 */ /* 0x000fe20000410000 */
[----:B------:R-:W-:Y:S01]  /*6ec0*/  FFMA.FTZ R219, R219, R132, R40 ;  /* 0x00000084dbdb7223 */ /* 0x000fe20000010028 */
[----:B------:R-:W-:Y:S01]  /*6ed0*/  FFMA.FTZ R138, R214, R138, R59 ;  /* 0x0000008ad68a7223 */ /* 0x000fe2000001003b */
[----:B------:R-:W-:Y:S01]  /*6ee0*/  FFMA.FTZ R56, R217, R67, R56 ;  /* 0x00000043d9387223 */ /* 0x000fe20000010038 */
[----:B------:R-:W-:Y:S01]  /*6ef0*/  FFMA.FTZ R215, R215, R66, R50 ;  /* 0x00000042d7d77223 */ /* 0x000fe20000010032 */
[C---:B------:R-:W-:Y:S01]  /*6f00*/  HMMA.16816.F32.BF16 R76, R20.reuse, R8, R76 ;  /* 0x00000008144c723c */ /* 0x040fe2000004184c */
[----:B-1----:R-:W-:Y:S01]  /*6f10*/  FFMA.FTZ R159, R35, UR16, -R144 ;  /* 0x00000010239f7c23 */ /* 0x002fe20008010890 */
[----:B------:R-:W1:Y:S01]  /*6f20*/  MUFU.EX2 R49, R49 ;  /* 0x0000003100317308 */ /* 0x000e620000000800 */
[----:B------:R-:W-:Y:S01]  /*6f30*/  FADD.FTZ R38, R38, R219 ;  /* 0x000000db26267221 */ /* 0x000fe20000010000 */
[----:B------:R-:W-:Y:S01]  /*6f40*/  FADD.FTZ R57, R57, R138 ;  /* 0x0000008a39397221 */ /* 0x000fe20000010000 */
[----:B------:R-:W-:Y:S01]  /*6f50*/  FADD.FTZ R53, R53, R56 ;  /* 0x0000003835357221 */ /* 0x000fe20000010000 */
[----:B------:R-:W-:Y:S01]  /*6f60*/  HMMA.16816.F32.BF16 R72, R20, R10, R72 ;  /* 0x0000000a1448723c */ /* 0x000fe20000041848 */
[----:B------:R-:W2:Y:S01]  /*6f70*/  LDSM.16.MT88.4 R20, [R195+0x6800] ;  /* 0x00680000c314783b */ /* 0x000ea20000004200 */
[----:B------:R-:W-:Y:S01]  /*6f80*/  FADD.FTZ R48, R48, R215 ;  /* 0x000000d730307221 */ /* 0x000fe20000010000 */
[----:B------:R-:W-:Y:S01]  /*6f90*/  FADD.FTZ R37, R37, R38 ;  /* 0x0000002625257221 */ /* 0x000fe20000010000 */
[----:B------:R-:W-:Y:S01]  /*6fa0*/  MUFU.EX2 R145, R145 ;  /* 0x0000009100917308 */ /* 0x000fe20000000800 */
[----:B------:R-:W-:Y:S01]  /*6fb0*/  FADD.FTZ R58, R58, R57 ;  /* 0x000000393a3a7221 */ /* 0x000fe20000010000 */
[C---:B------:R-:W-:Y:S01]  /*6fc0*/  HMMA.16816.F32.BF16 R96, R24.reuse, R4, R96 ;  /* 0x000000041860723c */ /* 0x040fe20000041860 */
[----:B------:R-:W-:Y:S01]  /*6fd0*/  FADD.FTZ R54, R54, R53 ;  /* 0x0000003536367221 */ /* 0x000fe20000010000 */
[----:B------:R-:W-:Y:S01]  /*6fe0*/  FADD.FTZ R47, R47, R48 ;  /* 0x000000302f2f7221 */ /* 0x000fe20000010000 */
[----:B------:R-:W-:Y:S01]  /*6ff0*/  FADD.FTZ R37, R36, R37 ;  /* 0x0000002524257221 */ /* 0x000fe20000010000 */
[----:B------:R-:W-:Y:S01]  /*7000*/  FADD.FTZ R55, R55, R58 ;  /* 0x0000003a37377221 */ /* 0x000fe20000010000 */
[----:B------:R-:W-:Y:S01]  /*7010*/  FADD.FTZ R51, R51, R54 ;  /* 0x0000003633337221 */ /* 0x000fe20000010000 */
[C---:B------:R-:W-:Y:S01]  /*7020*/  HMMA.16816.F32.BF16 R84, R24.reuse, R6, R84 ;  /* 0x000000061854723c */ /* 0x040fe20000041854 */
[----:B------:R-:W3:Y:S01]  /*7030*/  LDSM.16.MT88.4 R4, [R194+0x6800] ;  /* 0x00680000c204783b */ /* 0x000ee20000004200 */
[----:B------:R-:W4:Y:S01]  /*7040*/  MUFU.EX2 R148, R148 ;  /* 0x0000009400947308 */ /* 0x000f220000000800 */
[----:B-1----:R-:W-:Y:S01]  /*7050*/  F2FP.BF16.F32.PACK_AB R32, R49, R52 ;  /* 0x000000343120723e */ /* 0x002fe200000010ff */
[----:B------:R-:W-:Y:S01]  /*7060*/  FADD.FTZ R47, R46, R47 ;  /* 0x0000002f2e2f7221 */ /* 0x000fe20000010000 */
[----:B------:R-:W-:Y:S01]  /*7070*/  FADD.FTZ R2, R2, R37 ;  /* 0x0000002502027221 */ /* 0x000fe20000010000 */
[----:B------:R-:W-:Y:S01]  /*7080*/  HMMA.16816.F32.BF16 R128, R24, R16, R128 ;  /* 0x000000101880723c */ /* 0x000fe20000041880 */
[----:B------:R-:W-:-:S02]  /*7090*/  FADD.FTZ R52, R52, R51 ;  /* 0x0000003334347221 */ /* 0x000fc40000010000 */
[----:B------:R-:W-:Y:S01]  /*70a0*/  FADD.FTZ R41, R41, R2 ;  /* 0x0000000229297221 */ /* 0x000fe20000010000 */
[----:B------:R-:W1:Y:S01]  /*70b0*/  MUFU.EX2 R146, R146 ;  /* 0x0000009200927308 */ /* 0x000e620000000800 */
[----:B------:R-:W-:Y:S01]  /*70c0*/  FADD.FTZ R52, R49, R52 ;  /* 0x0000003431347221 */ /* 0x000fe20000010000 */
[----:B------:R-:W-:Y:S01]  /*70d0*/  HMMA.16816.F32.BF16 R116, R24, R18, R116 ;  /* 0x000000121874723c */ /* 0x000fe20000041874 */
[----:B------:R-:W5:Y:S01]  /*70e0*/  LDSM.16.MT88.4 R16, [R193+0x6800] ;  /* 0x00680000c110783b */ /* 0x000f620000004200 */
[----:B------:R-:W-:-:S04]  /*70f0*/  FADD.FTZ R42, R42, R41 ;  /* 0x000000292a2a7221 */ /* 0x000fc80000010000 */
[C---:B------:R-:W-:Y:S01]  /*7100*/  HMMA.16816.F32.BF16 R112, R24.reuse, R12, R112 ;  /* 0x0000000c1870723c */ /* 0x040fe20000041870 */
[----:B------:R-:W-:Y:S01]  /*7110*/  MUFU.EX2 R156, R156 ;  /* 0x0000009c009c7308 */ /* 0x000fe20000000800 */
[C---:B----4-:R-:W-:Y:S01]  /*7120*/  F2FP.BF16.F32.PACK_AB R34, R148.reuse, R145 ;  /* 0x000000919422723e */ /* 0x050fe200000010ff */
[----:B------:R-:W-:Y:S01]  /*7130*/  FADD.FTZ R145, R145, R52 ;  /* 0x0000003491917221 */ /* 0x000fe20000010000 */
[----:B------:R-:W-:Y:S02]  /*7140*/  FADD.FTZ R42, R39, R42 ;  /* 0x0000002a272a7221 */ /* 0x000fe40000010000 */
[C---:B------:R-:W-:Y:S01]  /*7150*/  HMMA.16816.F32.BF16 R100, R24.reuse, R14, R100 ;  /* 0x0000000e1864723c */ /* 0x040fe20000041864 */
[----:B------:R-:W4:Y:S01]  /*7160*/  LDSM.16.MT88.4 R12, [R192+0x6800] ;  /* 0x00680000c00c783b */ /* 0x000f220000004200 */
[----:B------:R-:W-:Y:S01]  /*7170*/  FADD.FTZ R145, R148, R145 ;  /* 0x0000009194917221 */ /* 0x000fe20000010000 */
[----:B------:R-:W2:Y:S01]  /*7180*/  MUFU.EX2 R159, R159 ;  /* 0x0000009f009f7308 */ /* 0x000ea20000000800 */
[C---:B-1----:R-:W-:Y:S01]  /*7190*/  F2FP.BF16.F32.PACK_AB R33, R157.reuse, R146 ;  /* 0x000000929d21723e */ /* 0x042fe200000010ff */
[----:B------:R-:W-:Y:S01]  /*71a0*/  FADD.FTZ R146, R146, R47 ;  /* 0x0000002f92927221 */ /* 0x000fe20000010000 */
[----:B------:R-:W-:Y:S03]  /*71b0*/  HMMA.16816.F32.BF16 R80, R24, R8, R80 ;  /* 0x000000081850723c */ /* 0x000fe60000041850 */
[----:B------:R-:W-:-:S02]  /*71c0*/  FADD.FTZ R157, R157, R146 ;  /* 0x000000929d9d7221 */ /* 0x000fc40000010000 */
[----:B------:R-:W-:Y:S01]  /*71d0*/  MUFU.EX2 R166, R166 ;  /* 0x000000a600a67308 */ /* 0x000fe20000000800 */
[----:B------:R-:W-:Y:S01]  /*71e0*/  HMMA.16816.F32.BF16 R68, R24, R10, R68 ;  /* 0x0000000a1844723c */ /* 0x000fe20000041844 */
[----:B------:R-:W1:Y:S04]  /*71f0*/  LDSM.16.MT88.4 R8, [R195+0x7000] ;  /* 0x00700000c308783b */ /* 0x000e680000004200 */
[----:B------:R-:W-:Y:S02]  /*7200*/  LDSM.16.MT88.4 R24, [R193+0x7000] ;  /* 0x00700000c118783b */ /* 0x000fe40000004200 */
[----:B------:R-:W3:Y:S01]  /*7210*/  MUFU.EX2 R171, R171 ;  /* 0x000000ab00ab7308 */ /* 0x000ee20000000800 */
[----:B--2---:R-:W-:Y:S01]  /*7220*/  F2FP.BF16.F32.PACK_AB R35, R159, R156 ;  /* 0x0000009c9f23723e */ /* 0x004fe200000010ff */
[----:B------:R-:W-:-:S04]  /*7230*/  FADD.FTZ R156, R156, R157 ;  /* 0x0000009d9c9c7221 */ /* 0x000fc80000010000 */
[----:B------:R-:W-:Y:S02]  /*7240*/  FADD.FTZ R159, R159, R156 ;  /* 0x0000009c9f9f7221 */ /* 0x000fe40000010000 */
[----:B------:R-:W-:Y:S01]  /*7250*/  MUFU.EX2 R168, R168 ;  /* 0x000000a800a87308 */ /* 0x000fe20000000800 */
[C---:B------:R-:W-:Y:S06]  /*7260*/  HMMA.16816.F32.BF16 R124, R32.reuse, R20, R124 ;  /* 0x00000014207c723c */ /* 0x040fec000004187c */
[----:B------:R-:W-:Y:S01]  /*7270*/  HMMA.16816.F32.BF16 R120, R32, R22, R120 ;  /* 0x000000162078723c */ /* 0x000fe20000041878 */
[----:B------:R-:W2:Y:S01]  /*7280*/  MUFU.EX2 R177, R177 ;  /* 0x000000b100b17308 */ /* 0x000ea20000000800 */
[----:B---3--:R-:W-:Y:S01]  /*7290*/  F2FP.BF16.F32.PACK_AB R29, R171, R166 ;  /* 0x000000a6ab1d723e */ /* 0x008fe200000010ff */
[----:B------:R-:W-:-:S03]  /*72a0*/  FADD.FTZ R166, R166, R55 ;  /* 0x00000037a6a67221 */ /* 0x000fc60000010000 */
[C---:B------:R-:W-:Y:S01]  /*72b0*/  HMMA.16816.F32.BF16 R108, R32.reuse, R4, R108 ;  /* 0x00000004206c723c */ /* 0x040fe2000004186c */
[----:B------:R-:W-:Y:S02]  /*72c0*/  FADD.FTZ R171, R171, R166 ;  /* 0x000000a6abab7221 */ /* 0x000fe40000010000 */
[----:B------:R-:W-:Y:S03]  /*72d0*/  MUFU.EX2 R170, R170 ;  /* 0x000000aa00aa7308 */ /* 0x000fe60000000800 */
[C---:B------:R-:W-:Y:S05]  /*72e0*/  HMMA.16816.F32.BF16 R104, R32.reuse, R6, R104 ;  /* 0x000000062068723c */ /* 0x040fea0000041868 */
[----:B------:R-:W3:Y:S01]  /*72f0*/  MUFU.EX2 R181, R181 ;  /* 0x000000b500b57308 */ /* 0x000ee20000000800 */
[----:B--2---:R-:W-:Y:S01]  /*7300*/  F2FP.BF16.F32.PACK_AB R31, R177, R168 ;  /* 0x000000a8b11f723e */ /* 0x004fe200000010ff */
[----:B-----5:R-:W-:Y:S01]  /*7310*/  HMMA.16816.F32.BF16 R92, R32, R16, R92 ;  /* 0x00000010205c723c */ /* 0x020fe2000004185c */
[----:B------:R-:W-:-:S04]  /*7320*/  FADD.FTZ R168, R168, R171 ;  /* 0x000000aba8a87221 */ /* 0x000fc80000010000 */
[----:B------:R-:W-:Y:S01]  /*7330*/  FADD.FTZ R177, R177, R168 ;  /* 0x000000a8b1b17221 */ /* 0x000fe20000010000 */
[C---:B------:R-:W-:Y:S01]  /*7340*/  HMMA.16816.F32.BF16 R128, R28.reuse, R20, R128 ;  /* 0x000000141c80723c */ /* 0x040fe20000041880 */
[----:B------:R-:W-:Y:S05]  /*7350*/  MUFU.EX2 R179, R179 ;  /* 0x000000b300b37308 */ /* 0x000fea0000000800 */
[C---:B------:R-:W-:Y:S01]  /*7360*/  HMMA.16816.F32.BF16 R116, R28.reuse, R22, R116 ;  /* 0x000000161c74723c */ /* 0x040fe20000041874 */
[----:B------:R-:W-:Y:S02]  /*7370*/  LDSM.16.MT88.4 R20, [R192+0x7000] ;  /* 0x00700000c014783b */ /* 0x000fe40000004200 */
[----:B------:R-:W-:Y:S03]  /*7380*/  MUFU.EX2 R173, R173 ;  /* 0x000000ad00ad7308 */ /* 0x000fe60000000800 */
[C---:B------:R-:W-:Y:S05]  /*7390*/  HMMA.16816.F32.BF16 R112, R28.reuse, R4, R112 ;  /* 0x000000041c70723c */ /* 0x040fea0000041870 */
[----:B------:R-:W-:Y:S01]  /*73a0*/  MUFU.EX2 R169, R169 ;  /* 0x000000a900a97308 */ /* 0x000fe20000000800 */
[----:B------:R-:W-:Y:S01]  /*73b0*/  HMMA.16816.F32.BF16 R100, R28, R6, R100 ;  /* 0x000000061c64723c */ /* 0x000fe20000041864 */
[----:B------:R-:W2:Y:S05]  /*73c0*/  LDSM.16.MT88.4 R4, [R194+0x7000] ;  /* 0x00700000c204783b */ /* 0x000eaa0000004200 */
[C---:B------:R-:W-:Y:S01]  /*73d0*/  HMMA.16816.F32.BF16 R88, R32.reuse, R18, R88 ;  /* 0x000000122058723c */ /* 0x040fe20000041858 */
[----:B------:R-:W-:Y:S05]  /*73e0*/  MUFU.EX2 R176, R176 ;  /* 0x000000b000b07308 */ /* 0x000fea0000000800 */
[C---:B----4-:R-:W-:Y:S03]  /*73f0*/  HMMA.16816.F32.BF16 R76, R32.reuse, R12, R76 ;  /* 0x0000000c204c723c */ /* 0x050fe6000004184c */
[----:B------:R-:W-:Y:S03]  /*7400*/  MUFU.EX2 R165, R165 ;  /* 0x000000a500a57308 */ /* 0x000fe60000000800 */
[----:B------:R-:W-:Y:S05]  /*7410*/  HMMA.16816.F32.BF16 R72, R32, R14, R72 ;  /* 0x0000000e2048723c */ /* 0x000fea0000041848 */
[----:B------:R-:W-:Y:S01]  /*7420*/  MUFU.EX2 R178, R178 ;  /* 0x000000b200b27308 */ /* 0x000fe20000000800 */
[C---:B------:R-:W-:Y:S01]  /*7430*/  HMMA.16816.F32.BF16 R96, R28.reuse, R16, R96 ;  /* 0x000000101c60723c */ /* 0x040fe20000041860 */
[--C-:B------:R-:W-:Y:S01]  /*7440*/  FFMA.FTZ R32, R174, UR16, -R151.reuse ;  /* 0x00000010ae207c23 */ /* 0x100fe20008010897 */
[--C-:B------:R-:W-:Y:S01]  /*7450*/  FFMA.FTZ R33, R172, UR16, -R151.reuse ;  /* 0x00000010ac217c23 */ /* 0x100fe20008010897 */
[--C-:B------:R-:W-:Y:S01]  /*7460*/  FFMA.FTZ R34, R187, UR16, -R144.reuse ;  /* 0x00000010bb227c23 */ /* 0x100fe20008010890 */
[--C-:B------:R-:W-:Y:S01]  /*7470*/  FFMA.FTZ R35, R185, UR16, -R144.reuse ;  /* 0x00000010b9237c23 */ /* 0x100fe20008010890 */
[----:B------:R-:W-:Y:S01]  /*7480*/  FFMA.FTZ R172, R183, UR16, -R144 ;  /* 0x00000010b7ac7c23 */ /* 0x000fe20008010890 */
[----:B------:R-:W-:Y:S01]  /*7490*/  FFMA.FTZ R174, R175, UR16, -R140 ;  /* 0x00000010afae7c23 */ /* 0x000fe2000801088c */
[----:B------:R-:W-:Y:S01]  /*74a0*/  MUFU.EX2 R32, R32 ;  /* 0x0000002000207308 */ /* 0x000fe20000000800 */
[----:B------:R-:W-:Y:S01]  /*74b0*/  HMMA.16816.F32.BF16 R84, R28, R18, R84 ;  /* 0x000000121c54723c */ /* 0x000fe20000041854 */
[----:B------:R-:W4:Y:S01]  /*74c0*/  LDSM.16.MT88.4 R16, [R195+0x7800] ;  /* 0x00780000c310783b */ /* 0x000f220000004200 */
[----:B------:R-:W-:Y:S01]  /*74d0*/  FFMA.FTZ R151, R150, UR16, -R151 ;  /* 0x0000001096977c23 */ /* 0x000fe20008010897 */
[----:B------:R-:W-:Y:S01]  /*74e0*/  FFMA.FTZ R150, R147, UR16, -R144 ;  /* 0x0000001093967c23 */ /* 0x000fe20008010890 */
[----:B------:R-:W-:-:S02]  /*74f0*/  FFMA.FTZ R140, R139, UR16, -R140 ;  /* 0x000000108b8c7c23 */ /* 0x000fc4000801088c */
[C---:B------:R-:W-:Y:S01]  /*7500*/  HMMA.16816.F32.BF16 R80, R28.reuse, R12, R80 ;  /* 0x0000000c1c50723c */ /* 0x040fe20000041850 */
[----:B------:R-:W5:Y:S05]  /*7510*/  MUFU.EX2 R33, R33 ;  /* 0x0000002100217308 */ /* 0x000f6a0000000800 */
[----:B------:R-:W-:Y:S01]  /*7520*/  HMMA.16816.F32.BF16 R68, R28, R14, R68 ;  /* 0x0000000e1c44723c */ /* 0x000fe20000041844 */
[C---:B---3--:R-:W-:Y:S01]  /*7530*/  F2FP.BF16.F32.PACK_AB R12, R181.reuse, R170 ;  /* 0x000000aab50c723e */ /* 0x048fe200000010ff */
[----:B------:R-:W-:Y:S01]  /*7540*/  FADD.FTZ R170, R170, R145 ;  /* 0x00000091aaaa7221 */ /* 0x000fe20000010000 */
[----:B------:R-:W-:Y:S03]  /*7550*/  MUFU.EX2 R34, R34 ;  /* 0x0000002200227308 */ /* 0x000fe60000000800 */
[----:B------:R-:W-:Y:S01]  /*7560*/  FADD.FTZ R181, R181, R170 ;  /* 0x000000aab5b57221 */ /* 0x000fe20000010000 */
[----:B------:R-:W-:Y:S01]  /*7570*/  F2FP.BF16.F32.PACK_AB R28, R64, R65 ;  /* 0x00000041401c723e */ /* 0x000fe200000010ff */
[----:B------:R-:W-:Y:S01]  /*7580*/  FADD.FTZ R65, R65, R42 ;  /* 0x0000002a41417221 */ /* 0x000fe20000010000 */
[----:B------:R-:W-:-:S02]  /*7590*/  F2FP.BF16.F32.PACK_AB R30, R62, R63 ;  /* 0x0000003f3e1e723e */ /* 0x000fc400000010ff */
[----:B------:R-:W3:Y:S01]  /*75a0*/  MUFU.EX2 R35, R35 ;  /* 0x0000002300237308 */ /* 0x000ee20000000800 */
[----:B-----5:R-:W-:Y:S01]  /*75b0*/  F2FP.BF16.F32.PACK_AB R14, R33, R32 ;  /* 0x00000020210e723e */ /* 0x020fe200000010ff */
[----:B------:R-:W-:Y:S01]  /*75c0*/  FADD.FTZ R64, R64, R65 ;  /* 0x0000004140407221 */ /* 0x000fe20000010000 */
[----:B------:R-:W-:Y:S01]  /*75d0*/  F2FP.BF16.F32.PACK_AB R31, R176, R169 ;  /* 0x000000a9b01f723e */ /* 0x000fe200000010ff */
[----:B------:R-:W-:Y:S02]  /*75e0*/  FADD.FTZ R32, R32, R181 ;  /* 0x000000b520207221 */ /* 0x000fe40000010000 */
[----:B------:R-:W-:Y:S02]  /*75f0*/  FADD.FTZ R63, R63, R64 ;  /* 0x000000403f3f7221 */ /* 0x000fe40000010000 */
[----:B------:R-:W5:Y:S01]  /*7600*/  MUFU.EX2 R172, R172 ;  /* 0x000000ac00ac7308 */ /* 0x000f620000000800 */
[----:B------:R-:W-:Y:S01]  /*7610*/  FADD.FTZ R33, R33, R32 ;  /* 0x0000002021217221 */ /* 0x000fe20000010000 */
[----:B------:R-:W-:-:S06]  /*7620*/  FADD.FTZ R62, R62, R63 ;  /* 0x0000003f3e3e7221 */ /* 0x000fcc0000010000 */
[----:B------:R-:W2:Y:S01]  /*7630*/  MUFU.EX2 R174, R174 ;  /* 0x000000ae00ae7308 */ /* 0x000ea20000000800 */
[----:B---3--:R-:W-:Y:S01]  /*7640*/  F2FP.BF16.F32.PACK_AB R13, R35, R34 ;  /* 0x00000022230d723e */ /* 0x008fe200000010ff */
[----:B------:R-:W-:-:S04]  /*7650*/  FADD.FTZ R34, R34, R159 ;  /* 0x0000009f22227221 */ /* 0x000fc80000010000 */
[----:B------:R-:W-:Y:S02]  /*7660*/  FADD.FTZ R35, R35, R34 ;  /* 0x0000002223237221 */ /* 0x000fe40000010000 */
[----:B------:R-:W-:Y:S01]  /*7670*/  MUFU.EX2 R162, R162 ;  /* 0x000000a200a27308 */ /* 0x000fe20000000800 */
[----:B-----5:R-:W-:Y:S01]  /*7680*/  F2FP.BF16.F32.PACK_AB R15, R179, R172 ;  /* 0x000000acb30f723e */ /* 0x020fe200000010ff */
[----:B------:R-:W-:-:S04]  /*7690*/  FADD.FTZ R172, R172, R35 ;  /* 0x00000023acac7221 */ /* 0x000fc80000010000 */
[----:B------:R-:W-:Y:S02]  /*76a0*/  FADD.FTZ R172, R179, R172 ;  /* 0x000000acb3ac7221 */ /* 0x000fe40000010000 */
[----:B-1----:R-:W-:Y:S01]  /*76b0*/  HMMA.16816.F32.BF16 R124, R12, R8, R124 ;  /* 0x000000080c7c723c */ /* 0x002fe2000004187c */
[----:B--2---:R-:W-:Y:S01]  /*76c0*/  F2FP.BF16.F32.PACK_AB R29, R173, R174 ;  /* 0x000000aead1d723e */ /* 0x004fe200000010ff */
[----:B------:R-:W1:Y:S01]  /*76d0*/  MUFU.EX2 R163, R163 ;  /* 0x000000a300a37308 */ /* 0x000e620000000800 */
[----:B------:R-:W-:-:S03]  /*76e0*/  FADD.FTZ R174, R174, R177 ;  /* 0x000000b1aeae7221 */ /* 0x000fc60000010000 */
[----:B------:R-:W-:Y:S01]  /*76f0*/  HMMA.16816.F32.BF16 R120, R12, R10, R120 ;  /* 0x0000000a0c78723c */ /* 0x000fe20000041878 */
[----:B------:R-:W-:-:S03]  /*7700*/  FADD.FTZ R174, R173, R174 ;  /* 0x000000aeadae7221 */ /* 0x000fc60000010000 */
[----:B------:R-:W-:Y:S01]  /*7710*/  MUFU.EX2 R149, R149 ;  /* 0x0000009500957308 */ /* 0x000fe20000000800 */
[----:B------:R-:W-:Y:S01]  /*7720*/  FADD.FTZ R169, R169, R174 ;  /* 0x000000aea9a97221 */ /* 0x000fe20000010000 */
[----:B------:R-:W-:Y:S03]  /*7730*/  HMMA.16816.F32.BF16 R108, R12, R4, R108 ;  /* 0x000000040c6c723c */ /* 0x000fe6000004186c */
[----:B------:R-:W-:-:S03]  /*7740*/  FADD.FTZ R176, R176, R169 ;  /* 0x000000a9b0b07221 */ /* 0x000fc60000010000 */
[C---:B------:R-:W-:Y:S01]  /*7750*/  HMMA.16816.F32.BF16 R104, R12.reuse, R6, R104 ;  /* 0x000000060c68723c */ /* 0x040fe20000041868 */
[----:B------:R-:W2:Y:S05]  /*7760*/  MUFU.EX2 R150, R150 ;  /* 0x0000009600967308 */ /* 0x000eaa0000000800 */
[C---:B------:R-:W-:Y:S03]  /*7770*/  HMMA.16816.F32.BF16 R92, R12.reuse, R24, R92 ;  /* 0x000000180c5c723c */ /* 0x040fe6000004185c */
[----:B------:R-:W-:Y:S03]  /*7780*/  MUFU.EX2 R161, R161 ;  /* 0x000000a100a17308 */ /* 0x000fe60000000800 */
[C---:B------:R-:W-:Y:S05]  /*7790*/  HMMA.16816.F32.BF16 R88, R12.reuse, R26, R88 ;  /* 0x0000001a0c58723c */ /* 0x040fea0000041858 */
[----:B------:R-:W-:Y:S01]  /*77a0*/  MUFU.EX2 R158, R158 ;  /* 0x0000009e009e7308 */ /* 0x000fe20000000800 */
[C---:B------:R-:W-:Y:S06]  /*77b0*/  HMMA.16816.F32.BF16 R76, R12.reuse, R20, R76 ;  /* 0x000000140c4c723c */ /* 0x040fec000004184c */
[----:B------:R-:W-:Y:S01]  /*77c0*/  HMMA.16816.F32.BF16 R72, R12, R22, R72 ;  /* 0x000000160c48723c */ /* 0x000fe20000041848 */
[----:B------:R-:W3:Y:S01]  /*77d0*/  LDSM.16.MT88.4 R12, [R194+0x7800] ;  /* 0x00780000c20c783b */ /* 0x000ee20000004200 */
[----:B------:R-:W5:Y:S04]  /*77e0*/  MUFU.EX2 R151, R151 ;  /* 0x0000009700977308 */ /* 0x000f680000000800 */
[C---:B------:R-:W-:Y:S04]  /*77f0*/  HMMA.16816.F32.BF16 R128, R28.reuse, R8, R128 ;  /* 0x000000081c80723c */ /* 0x040fe80000041880 */
[----:B------:R-:W-:Y:S02]  /*7800*/  MUFU.EX2 R143, R143 ;  /* 0x0000008f008f7308 */ /* 0x000fe40000000800 */
[C---:B------:R-:W-:Y:S01]  /*7810*/  HMMA.16816.F32.BF16 R116, R28.reuse, R10, R116 ;  /* 0x0000000a1c74723c */ /* 0x040fe20000041874 */
[----:B------:R-:W3:Y:S05]  /*7820*/  LDSM.16.MT88.4 R8, [R193+0x7800] ;  /* 0x00780000c108783b */ /* 0x000eea0000004200 */
[C---:B------:R-:W-:Y:S01]  /*7830*/  HMMA.16816.F32.BF16 R112, R28.reuse, R4, R112 ;  /* 0x000000041c70723c */ /* 0x040fe20000041870 */
[----:B------:R-:W4:Y:S05]  /*7840*/  MUFU.EX2 R142, R142 ;  /* 0x0000008e008e7308 */ /* 0x000f2a0000000800 */
[C---:B------:R-:W-:Y:S01]  /*7850*/  HMMA.16816.F32.BF16 R100, R28.reuse, R6, R100 ;  /* 0x000000061c64723c */ /* 0x040fe20000041864 */
[----:B------:R-:W3:Y:S02]  /*7860*/  LDSM.16.MT88.4 R4, [R192+0x7800] ;  /* 0x00780000c004783b */ /* 0x000ee40000004200 */
[----:B------:R-:W-:Y:S03]  /*7870*/  MUFU.EX2 R141, R141 ;  /* 0x0000008d008d7308 */ /* 0x000fe60000000800 */
[C---:B------:R-:W-:Y:S05]  /*7880*/  HMMA.16816.F32.BF16 R96, R28.reuse, R24, R96 ;  /* 0x000000181c60723c */ /* 0x040fea0000041860 */
[----:B------:R-:W4:Y:S01]  /*7890*/  MUFU.EX2 R140, R140 ;  /* 0x0000008c008c7308 */ /* 0x000f220000000800 */
[----:B------:R-:W-:Y:S01]  /*78a0*/  HMMA.16816.F32.BF16 R84, R28, R26, R84 ;  /* 0x0000001a1c54723c */ /* 0x000fe20000041854 */
[----:B-1----:R-:W-:Y:S01]  /*78b0*/  F2FP.BF16.F32.PACK_AB R24, R163, R162 ;  /* 0x000000a2a318723e */ /* 0x002fe200000010ff */
[----:B------:R-:W-:Y:S01]  /*78c0*/  FADD.FTZ R162, R162, R33 ;  /* 0x00000021a2a27221 */ /* 0x000fe20000010000 */
[----:B--2---:R-:W-:Y:S01]  /*78d0*/  F2FP.BF16.F32.PACK_AB R25, R150, R149 ;  /* 0x000000959619723e */ /* 0x004fe200000010ff */
[----:B------:R-:W-:-:S02]  /*78e0*/  FADD.FTZ R149, R149, R172 ;  /* 0x000000ac95957221 */ /* 0x000fc40000010000 */
[C---:B------:R-:W-:Y:S01]  /*78f0*/  HMMA.16816.F32.BF16 R80, R28.reuse, R20, R80 ;  /* 0x000000141c50723c */ /* 0x040fe20000041850 */
[----:B-----5:R-:W-:Y:S01]  /*7900*/  F2FP.BF16.F32.PACK_AB R26, R151, R158 ;  /* 0x0000009e971a723e */ /* 0x020fe200000010ff */
[----:B------:R-:W-:Y:S01]  /*7910*/  FADD.FTZ R163, R163, R162 ;  /* 0x000000a2a3a37221 */ /* 0x000fe20000010000 */
[----:B----4-:R-:W-:Y:S01]  /*7920*/  F2FP.BF16.F32.PACK_AB R27, R142, R143 ;  /* 0x0000008f8e1b723e */ /* 0x010fe200000010ff */
[----:B------:R-:W-:Y:S02]  /*7930*/  FADD.FTZ R150, R150, R149 ;  /* 0x0000009596967221 */ /* 0x000fe40000010000 */
[----:B------:R-:W-:Y:S01]  /*7940*/  HMMA.16816.F32.BF16 R68, R28, R22, R68 ;  /* 0x000000161c44723c */ /* 0x000fe20000041844 */
[----:B------:R-:W-:Y:S01]  /*7950*/  F2FP.BF16.F32.PACK_AB R20, R60, R61 ;  /* 0x0000003d3c14723e */ /* 0x000fe200000010ff */
[----:B------:R-:W-:Y:S01]  /*7960*/  FADD.FTZ R61, R61, R62 ;  /* 0x0000003e3d3d7221 */ /* 0x000fe20000010000 */
[----:B------:R-:W-:Y:S01]  /*7970*/  F2FP.BF16.F32.PACK_AB R21, R178, R165 ;  /* 0x000000a5b215723e */ /* 0x000fe200000010ff */
        /* <DEDUP_REMOVED lines=14> */
[C---:B------:R-:W-:Y:S06]  /*7a60*/  HMMA.16816.F32.BF16 R120, R24.reuse, R18, R120 ;  /* 0x000000121878723c */ /* 0x040fec0000041878 */
[C---:B---3--:R-:W-:Y:S06]  /*7a70*/  HMMA.16816.F32.BF16 R108, R24.reuse, R12, R108 ;  /* 0x0000000c186c723c */ /* 0x048fec000004186c */
        /* <DEDUP_REMOVED lines=15> */
.L_x_756:
[----:B------:R-:W-:-:S07]  /*7b70*/  IADD3 R211, R137, -0x1, RZ ;  /* 0xffffffff89d37810 */ /* 0x000fce0007ffe0ff */
.L_x_758:
[----:B------:R-:W-:-:S13]  /*7b80*/  ISETP.GE.AND P0, PT, R211, RZ, PT ;  /* 0x000000ffd300720c */ /* 0x000fda0003f06270 */
[----:B------:R-:W-:Y:S05]  /*7b90*/  @!P0 BRA `(.L_x_759) ;  /* 0x0000002c00e08947 */ /* 0x000fea0003800000 */
[----:B------:R-:W-:Y:S01]  /*7ba0*/  IMAD.MOV.U32 R2, RZ, RZ, R135 ;  /* 0x000000ffff027224 */ /* 0x000fe200078e0087 */
[----:B------:R-:W-:Y:S01]  /*7bb0*/  MOV R0, R133 ;  /* 0x0000008500007202 */ /* 0x000fe20000000f00 */
[----:B------:R-:W-:Y:S01]  /*7bc0*/  IMAD.MOV.U32 R139, RZ, RZ, R136 ;  /* 0x000000ffff8b7224 */ /* 0x000fe200078e0088 */
[----:B------:R-:W-:Y:S01]  /*7bd0*/  MOV R220, R152 ;  /* 0x0000009800dc7202 */ /* 0x000fe20000000f00 */
[----:B------:R-:W-:Y:S01]  /*7be0*/  IMAD.MOV.U32 R3, RZ, RZ, R134 ;  /* 0x000000ffff037224 */ /* 0x000fe200078e0086 */
[----:B------:R-:W-:Y:S01]  /*7bf0*/  MOV R221, R155 ;  /* 0x0000009b00dd7202 */ /* 0x000fe20000000f00 */
[----:B------:R-:W-:Y:S01]  /*7c00*/  ULDC UR5, c[0x0][0x39c] ;  /* 0x0000e70000057ab9 */ /* 0x000fe20000000800 */
[----:B------:R-:W-:Y:S01]  /*7c10*/  ULDC UR4, c[0x0][0x2ec] ;  /* 0x0000bb0000047ab9 */ /* 0x000fe20000000800 */
[----:B------:R-:W-:Y:S01]  /*7c20*/  ULDC.64 UR10, c[0x0][0x220] ;  /* 0x00008800000a7ab9 */ /* 0x000fe20000000a00 */
[----:B------:R-:W-:Y:S01]  /*7c30*/  ULDC.64 UR6, c[0x0][0x218] ;  /* 0x0000860000067ab9 */ /* 0x000fe20000000a00 */
[----:B------:R-:W-:Y:S01]  /*7c40*/  ULDC.64 UR8, c[0x0][0x248] ;  /* 0x0000920000087ab9 */ /* 0x000fe20000000a00 */
[----:B------:R-:W-:Y:S05]  /*7c50*/  BRA `(.L_x_760) ;  /* 0x0000000000647947 */ /* 0x000fea0003800000 */
.L_x_762:
[----:B------:R-:W-:Y:S04]  /*7c60*/  VIADD R5, R211, 0xffffffff ;  /* 0xffffffffd3057836 */ /* 0x000fe80000000000 */
[C---:B------:R-:W-:Y:S01]  /*7c70*/  IMAD.WIDE.U32 R6, R5.reuse, UR8, RZ ;  /* 0x0000000805067c25 */ /* 0x040fe2000f8e00ff */
        /* <DEDUP_REMOVED lines=23> */
.L_x_760:
[----:B------:R-:W-:Y:S04]  /*7df0*/  DEPBAR.LE SB0, 0x0 ;  /* 0x000080000000791a */ /* 0x000fe80000000000 */
[----:B------:R-:W-:Y:S01]  /*7e00*/  BAR.SYNC.DEFER_BLOCKING 0x0 ;  /* 0x0000000000007b1d */ /* 0x000fe20000010000 */
[----:B------:R-:W-:Y:S01]  /*7e10*/  SHF.R.S32.HI R137, RZ, 0x1f, R211 ;  /* 0x0000001fff897819 */ /* 0x000fe200000114d3 */
[C---:B------:R-:W-:Y:S02]  /*7e20*/  IMAD R136, R211.reuse, UR14, RZ ;  /* 0x0000000ed3887c24 */ /* 0x040fe4000f8e02ff */
[----:B------:R-:W-:Y:S04]  /*7e30*/  IMAD.WIDE.U32 R176, R211, UR15, R220 ;  /* 0x0000000fd3b07c25 */ /* 0x000fe8000f8e00dc */
[----:B------:R-:W-:Y:S01]  /*7e40*/  IMAD R136, R137, UR15, R136 ;  /* 0x0000000f89887c24 */ /* 0x000fe2000f8e0288 */
[----:B------:R-:W-:Y:S04]  /*7e50*/  LEA R178, P1, R176, UR10, 0x1 ;  /* 0x0000000ab0b27c11 */ /* 0x000fe8000f8208ff */
[----:B------:R-:W-:Y:S02]  /*7e60*/  IADD3 R136, R177, R136, RZ ;  /* 0x00000088b1887210 */ /* 0x000fe40007ffe0ff */
[----:B------:R-:W-:Y:S02]  /*7e70*/  IADD3 R180, P0, R178, UR12, RZ ;  /* 0x0000000cb2b47c10 */ /* 0x000fe4000ff1e0ff */
        /* <DEDUP_REMOVED lines=8> */
[----:B------:R-:W-:Y:S04]  /*7f00*/  IADD3.X R177, R181, UR13, RZ, P1, !PT ;  /* 0x0000000db5b17c10 */ /* 0x000fe80008ffe4ff */
[----:B------:R-:W-:Y:S02]  /*7f10*/  IADD3.X R137, R177, UR13, RZ, P0, !PT ;  /* 0x0000000db1897c10 */ /* 0x000fe400087fe4ff */
[----:B------:R-:W-:Y:S01]  /*7f20*/  ISETP.GT.AND P0, PT, R211, RZ, PT ;  /* 0x000000ffd300720c */ /* 0x000fe20003f04270 */
[----:B------:R-:W-:Y:S08]  /*7f30*/  LDGSTS.E.BYPASS.LTC128B.128 [R203+0x6800], desc[UR20][R180.64] ;  /* 0x06800000b4cb7fae */ /* 0x000ff0000b901d54 */
[----:B------:R1:W-:Y:S08]  /*7f40*/  LDGSTS.E.BYPASS.LTC128B.128 [R203+0x7000], desc[UR20][R176.64] ;  /* 0x07000000b0cb7fae */ /* 0x0003f0000b901d54 */
[----:B------:R2:W-:Y:S08]  /*7f50*/  LDGSTS.E.BYPASS.LTC128B.128 [R203+0x7800], desc[UR20][R136.64] ;  /* 0x0780000088cb7fae */ /* 0x0005f0000b901d54 */
[----:B------:R-:W-:Y:S08]  /*7f60*/  LDSM.16.M88.4 R132, [R202] ;  /* 0x00000000ca84783b */ /* 0x000ff00000000200 */
[----:B------:R-:W3:Y:S08]  /*7f70*/  LDSM.16.M88.4 R140, [R201] ;  /* 0x00000000c98c783b */ /* 0x000ef00000000200 */
[----:B------:R-:W4:Y:S08]  /*7f80*/  LDSM.16.M88.4 R144, [R202+0x2000] ;  /* 0x00200000ca90783b */ /* 0x000f300000000200 */
[----:B------:R-:W0:Y:S08]  /*7f90*/  LDGDEPBAR ;  /* 0x00000000000079af */ /* 0x000e300000000000 */
[----:B------:R-:W5:Y:S08]  /*7fa0*/  LDSM.16.M88.4 R148, [R201+0x800] ;  /* 0x00080000c994783b */ /* 0x000f700000000200 */
[----:B------:R-:W2:Y:S08]  /*7fb0*/  LDSM.16.M88.4 R152, [R201+0x1000] ;  /* 0x00100000c998783b */ /* 0x000eb00000000200 */
[----:B------:R-:W2:Y:S08]  /*7fc0*/  LDSM.16.M88.4 R156, [R201+0x1800] ;  /* 0x00180000c99c783b */ /* 0x000eb00000000200 */
[----:B------:R-:W-:Y:S08]  /*7fd0*/  LDSM.16.M88.4 R160, [R200] ;  /* 0x00000000c8a0783b */ /* 0x000ff00000000200 */
[----:B------:R-:W2:Y:S08]  /*7fe0*/  LDSM.16.M88.4 R164, [R199] ;  /* 0x00000000c7a4783b */ /* 0x000eb00000000200 */
[----:B------:R-:W2:Y:S08]  /*7ff0*/  LDSM.16.M88.4 R168, [R200+0x2000] ;  /* 0x00200000c8a8783b */ /* 0x000eb00000000200 */
[----:B------:R-:W-:Y:S08]  /*8000*/  LDSM.16.M88.4 R172, [R197] ;  /* 0x00000000c5ac783b */ /* 0x000ff00000000200 */
[----:B-1----:R-:W-:Y:S08]  /*8010*/  LDSM.16.M88.4 R176, [R189] ;  /* 0x00000000bdb0783b */ /* 0x002ff00000000200 */
[----:B------:R-:W-:Y:S08]  /*8020*/  LDSM.16.M88.4 R180, [R196] ;  /* 0x00000000c4b4783b */ /* 0x000ff00000000200 */
[----:B------:R-:W-:Y:S01]  /*8030*/  LDSM.16.M88.4 R184, [R188] ;  /* 0x00000000bcb8783b */ /* 0x000fe20000000200 */
[-C--:B---3--:R-:W-:Y:S06]  /*8040*/  HMMA.16816.F32.BF16 R4, R132, R140.reuse, RZ ;  /* 0x0000008c8404723c */ /* 0x088fec00000418ff */
[C---:B----4-:R-:W-:Y:S06]  /*8050*/  HMMA.16816.F32.BF16 R8, R144.reuse, R140, RZ ;  /* 0x0000008c9008723c */ /* 0x050fec00000418ff */
[-C--:B------:R-:W-:Y:S06]  /*8060*/  HMMA.16816.F32.BF16 R12, R144, R142.reuse, RZ ;  /* 0x0000008e900c723c */ /* 0x080fec00000418ff */
[C---:B------:R-:W-:Y:S01]  /*8070*/  HMMA.16816.F32.BF16 R16, R132.reuse, R142, RZ ;  /* 0x0000008e8410723c */ /* 0x040fe200000418ff */
[----:B------:R-:W1:Y:S05]  /*8080*/  LDSM.16.M88.4 R140, [R199+0x800] ;  /* 0x00080000c78c783b */ /* 0x000e6a0000000200 */
[-C--:B-----5:R-:W-:Y:S06]  /*8090*/  HMMA.16816.F32.BF16 R20, R132, R148.reuse, RZ ;  /* 0x000000948414723c */ /* 0x0a0fec00000418ff */
[C---:B------:R-:W-:Y:S06]  /*80a0*/  HMMA.16816.F32.BF16 R24, R144.reuse, R148, RZ ;  /* 0x000000949018723c */ /* 0x040fec00000418ff */
[-C--:B------:R-:W-:Y:S06]  /*80b0*/  HMMA.16816.F32.BF16 R28, R144, R150.reuse, RZ ;  /* 0x00000096901c723c */ /* 0x080fec00000418ff */
[C---:B------:R-:W-:Y:S01]  /*80c0*/  HMMA.16816.F32.BF16 R32, R132.reuse, R150, RZ ;  /* 0x000000968420723c */ /* 0x040fe200000418ff */
[----:B------:R-:W3:Y:S05]  /*80d0*/  LDSM.16.M88.4 R148, [R199+0x1000] ;  /* 0x00100000c794783b */ /* 0x000eea0000000200 */
[-C--:B--2---:R-:W-:Y:S06]  /*80e0*/  HMMA.16816.F32.BF16 R36, R132, R152.reuse, RZ ;  /* 0x000000988424723c */ /* 0x084fec00000418ff */
[C---:B------:R-:W-:Y:S06]  /*80f0*/  HMMA.16816.F32.BF16 R40, R144.reuse, R152, RZ ;  /* 0x000000989028723c */ /* 0x040fec00000418ff */
[-C--:B------:R-:W-:Y:S06]  /*8100*/  HMMA.16816.F32.BF16 R44, R144, R154.reuse, RZ ;  /* 0x0000009a902c723c */ /* 0x080fec00000418ff */
[C---:B------:R-:W-:Y:S01]  /*8110*/  HMMA.16816.F32.BF16 R48, R132.reuse, R154, RZ ;  /* 0x0000009a8430723c */ /* 0x040fe200000418ff */
[----:B------:R-:W2:Y:S05]  /*8120*/  LDSM.16.M88.4 R152, [R199+0x1800] ;  /* 0x00180000c798783b */ /* 0x000eaa0000000200 */
[-C--:B------:R-:W-:Y:S06]  /*8130*/  HMMA.16816.F32.BF16 R52, R132, R156.reuse, RZ ;  /* 0x0000009c8434723c */ /* 0x080fec00000418ff */
[C---:B------:R-:W-:Y:S06]  /*8140*/  HMMA.16816.F32.BF16 R56, R144.reuse, R156, RZ ;  /* 0x0000009c9038723c */ /* 0x040fec00000418ff */
[-C--:B------:R-:W-:Y:S01]  /*8150*/  HMMA.16816.F32.BF16 R60, R144, R158.reuse, RZ ;  /* 0x0000009e903c723c */ /* 0x080fe200000418ff */
[----:B------:R-:W4:Y:S05]  /*8160*/  LDSM.16.M88.4 R144, [R198] ;  /* 0x00000000c690783b */ /* 0x000f2a0000000200 */
[----:B------:R-:W-:Y:S03]  /*8170*/  HMMA.16816.F32.BF16 R64, R132, R158, RZ ;  /* 0x0000009e8440723c */ /* 0x000fe600000418ff */
[----:B------:R-:W5:Y:S03]  /*8180*/  LDSM.16.M88.4 R132, [R198+0x2000] ;  /* 0x00200000c684783b */ /* 0x000f660000000200 */
[-C--:B------:R-:W-:Y:S05]  /*8190*/  HMMA.16816.F32.BF16 R4, R160, R164.reuse, R4 ;  /* 0x000000a4a004723c */ /* 0x080fea0000041804 */
[----:B------:R-:W5:Y:S01]  /*81a0*/  LDSM.16.M88.4 R156, [R191] ;  /* 0x00000000bf9c783b */ /* 0x000f620000000200 */
[C---:B------:R-:W-:Y:S06]  /*81b0*/  HMMA.16816.F32.BF16 R8, R168.reuse, R164, R8 ;  /* 0x000000a4a808723c */ /* 0x040fec0000041808 */
[-C--:B------:R-:W-:Y:S06]  /*81c0*/  HMMA.16816.F32.BF16 R12, R168, R166.reuse, R12 ;  /* 0x000000a6a80c723c */ /* 0x080fec000004180c */
[C---:B------:R-:W-:Y:S01]  /*81d0*/  HMMA.16816.F32.BF16 R16, R160.reuse, R166, R16 ;  /* 0x000000a6a010723c */ /* 0x040fe20000041810 */
[----:B------:R-:W5:Y:S05]  /*81e0*/  LDSM.16.M88.4 R164, [R190] ;  /* 0x00000000bea4783b */ /* 0x000f6a0000000200 */
[-C--:B-1----:R-:W-:Y:S06]  /*81f0*/  HMMA.16816.F32.BF16 R20, R160, R140.reuse, R20 ;  /* 0x0000008ca014723c */ /* 0x082fec0000041814 */
[C---:B------:R-:W-:Y:S06]  /*8200*/  HMMA.16816.F32.BF16 R24, R168.reuse, R140, R24 ;  /* 0x0000008ca818723c */ /* 0x040fec0000041818 */
[-C--:B------:R-:W-:Y:S06]  /*8210*/  HMMA.16816.F32.BF16 R28, R168, R142.reuse, R28 ;  /* 0x0000008ea81c723c */ /* 0x080fec000004181c */
[C---:B------:R-:W-:Y:S01]  /*8220*/  HMMA.16816.F32.BF16 R32, R160.reuse, R142, R32 ;  /* 0x0000008ea020723c */ /* 0x040fe20000041820 */
[----:B------:R-:W1:Y:S05]  /*8230*/  LDSM.16.M88.4 R140, [R196+0x2000] ;  /* 0x00200000c48c783b */ /* 0x000e6a0000000200 */
[-C--:B---3--:R-:W-:Y:S06]  /*8240*/  HMMA.16816.F32.BF16 R36, R160, R148.reuse, R36 ;  /* 0x00000094a024723c */ /* 0x088fec0000041824 */
[C---:B------:R-:W-:Y:S06]  /*8250*/  HMMA.16816.F32.BF16 R40, R168.reuse, R148, R40 ;  /* 0x00000094a828723c */ /* 0x040fec0000041828 */
[-C--:B------:R-:W-:Y:S06]  /*8260*/  HMMA.16816.F32.BF16 R44, R168, R150.reuse, R44 ;  /* 0x00000096a82c723c */ /* 0x080fec000004182c */
[C---:B------:R-:W-:Y:S06]  /*8270*/  HMMA.16816.F32.BF16 R48, R160.reuse, R150, R48 ;  /* 0x00000096a030723c */ /* 0x040fec0000041830 */
[-C--:B--2---:R-:W-:Y:S06]  /*8280*/  HMMA.16816.F32.BF16 R52, R160, R152.reuse, R52 ;  /* 0x00000098a034723c */ /* 0x084fec0000041834 */
[C---:B------:R-:W-:Y:S06]  /*8290*/  HMMA.16816.F32.BF16 R56, R168.reuse, R152, R56 ;  /* 0x00000098a838723c */ /* 0x040fec0000041838 */
[-C--:B------:R-:W-:Y:S06]  /*82a0*/  HMMA.16816.F32.BF16 R60, R168, R154.reuse, R60 ;  /* 0x0000009aa83c723c */ /* 0x080fec000004183c */
[----:B------:R-:W-:Y:S06]  /*82b0*/  HMMA.16816.F32.BF16 R64, R160, R154, R64 ;  /* 0x0000009aa040723c */ /* 0x000fec0000041840 */
[-C--:B----4-:R-:W-:Y:S06]  /*82c0*/  HMMA.16816.F32.BF16 R4, R144, R172.reuse, R4 ;  /* 0x000000ac9004723c */ /* 0x090fec0000041804 */
[C---:B-----5:R-:W-:Y:S06]  /*82d0*/  HMMA.16816.F32.BF16 R8, R132.reuse, R172, R8 ;  /* 0x000000ac8408723c */ /* 0x060fec0000041808 */
[-C--:B------:R-:W-:Y:S06]  /*82e0*/  HMMA.16816.F32.BF16 R12, R132, R174.reuse, R12 ;  /* 0x000000ae840c723c */ /* 0x080fec000004180c */
[C---:B------:R-:W-:Y:S06]  /*82f0*/  HMMA.16816.F32.BF16 R16, R144.reuse, R174, R16 ;  /* 0x000000ae9010723c */ /* 0x040fec0000041810 */
        /* <DEDUP_REMOVED lines=10> */
[-C--:B------:R-:W-:Y:S01]  /*83a0*/  HMMA.16816.F32.BF16 R60, R132, R178.reuse, R60 ;  /* 0x000000b2843c723c */ /* 0x080fe2000004183c */
[----:B------:R-:W2:Y:S05]  /*83b0*/  LDSM.16.M88.4 R132, [R188+0x800] ;  /* 0x00080000bc84783b */ /* 0x000eaa0000000200 */
[----:B------:R-:W-:Y:S03]  /*83c0*/  HMMA.16816.F32.BF16 R64, R144, R178, R64 ;  /* 0x000000b29040723c */ /* 0x000fe60000041840 */
[----:B------:R-:W3:Y:S03]  /*83d0*/  LDSM.16.M88.4 R144, [R188+0x1000] ;  /* 0x00100000bc90783b */ /* 0x000ee60000000200 */
[-C--:B------:R-:W-:Y:S06]  /*83e0*/  HMMA.16816.F32.BF16 R4, R180, R184.reuse, R4 ;  /* 0x000000b8b404723c */ /* 0x080fec0000041804 */
[C---:B-1----:R-:W-:Y:S06]  /*83f0*/  HMMA.16816.F32.BF16 R8, R140.reuse, R184, R8 ;  /* 0x000000b88c08723c */ /* 0x042fec0000041808 */
[-C--:B------:R-:W-:Y:S06]  /*8400*/  HMMA.16816.F32.BF16 R12, R140, R186.reuse, R12 ;  /* 0x000000ba8c0c723c */ /* 0x080fec000004180c */
[C---:B------:R-:W-:Y:S06]  /*8410*/  HMMA.16816.F32.BF16 R16, R180.reuse, R186, R16 ;  /* 0x000000bab410723c */ /* 0x040fec0000041810 */
[----:B------:R-:W-:Y:S01]  /*8420*/  FMUL.FTZ R136, R4, UR5 ;  /* 0x0000000504887c20 */ /* 0x000fe20008410000 */
[----:B------:R-:W-:Y:S01]  /*8430*/  FMUL.FTZ R137, R7, UR5 ;  /* 0x0000000507897c20 */ /* 0x000fe20008410000 */
[----:B------:R-:W-:Y:S02]  /*8440*/  FMUL.FTZ R249, R6, UR5 ;  /* 0x0000000506f97c20 */ /* 0x000fe40008410000 */
[----:B------:R1:W-:Y:S01]  /*8450*/  MUFU.TANH R170, R136 ;  /* 0x0000008800aa7308 */ /* 0x0003e20000002400 */
[-C--:B--2---:R-:W-:Y:S03]  /*8460*/  HMMA.16816.F32.BF16 R20, R180, R132.reuse, R20 ;  /* 0x00000084b414723c */ /* 0x084fe60000041814 */
[----:B------:R-:W-:Y:S01]  /*8470*/  FMUL.FTZ R138, R8, UR5 ;  /* 0x00000005088a7c20 */ /* 0x000fe20008410000 */
[----:B------:R-:W-:Y:S01]  /*8480*/  FMUL.FTZ R247, R9, UR5 ;  /* 0x0000000509f77c20 */ /* 0x000fe20008410000 */
[----:B------:R-:W-:Y:S01]  /*8490*/  FMUL.FTZ R245, R10, UR5 ;  /* 0x000000050af57c20 */ /* 0x000fe20008410000 */
[C---:B------:R-:W-:Y:S03]  /*84a0*/  HMMA.16816.F32.BF16 R24, R140.reuse, R132, R24 ;  /* 0x000000848c18723c */ /* 0x040fe60000041818 */
[----:B------:R2:W-:Y:S02]  /*84b0*/  MUFU.TANH R174, R137 ;  /* 0x0000008900ae7308 */ /* 0x0005e40000002400 */
[----:B------:R-:W-:Y:S01]  /*84c0*/  FMUL.FTZ R176, R14, UR5 ;  /* 0x000000050eb07c20 */ /* 0x000fe20008410000 */
[-C--:B------:R-:W-:Y:S07]  /*84d0*/  HMMA.16816.F32.BF16 R28, R140, R134.reuse, R28 ;  /* 0x000000868c1c723c */ /* 0x080fee000004181c */
[----:B------:R4:W5:Y:S01]  /*84e0*/  MUFU.TANH R166, R138 ;  /* 0x0000008a00a67308 */ /* 0x0009620000002400 */
[----:B-1----:R-:W-:Y:S01]  /*84f0*/  FMUL.FTZ R136, R11, UR5 ;  /* 0x000000050b887c20 */ /* 0x002fe20008410000 */
[C---:B------:R-:W-:Y:S01]  /*8500*/  HMMA.16816.F32.BF16 R32, R180.reuse, R134, R32 ;  /* 0x00000086b420723c */ /* 0x040fe20000041820 */
[----:B------:R-:W1:Y:S01]  /*8510*/  LDSM.16.M88.4 R132, [R188+0x1800] ;  /* 0x00180000bc84783b */ /* 0x000e620000000200 */
[----:B------:R-:W-:Y:S06]  /*8520*/  DEPBAR.LE SB0, 0x0 ;  /* 0x000080000000791a */ /* 0x000fec0000000000 */
[----:B------:R5:W-:Y:S01]  /*8530*/  MUFU.TANH R11, R136 ;  /* 0x00000088000b7308 */ /* 0x000be20000002400 */
[-C--:B---3--:R-:W-:Y:S05]  /*8540*/  HMMA.16816.F32.BF16 R36, R180, R144.reuse, R36 ;  /* 0x00000090b424723c */ /* 0x088fea0000041824 */
[----:B--2---:R-:W-:Y:S01]  /*8550*/  FMUL.FTZ R137, R15, UR5 ;  /* 0x000000050f897c20 */ /* 0x004fe20008410000 */
[----:B------:R-:W-:Y:S03]  /*8560*/  FMUL.FTZ R177, R12, UR5 ;  /* 0x000000050cb17c20 */ /* 0x000fe60008410000 */
[----:B------:R2:W-:Y:S01]  /*8570*/  MUFU.TANH R9, R176 ;  /* 0x000000b000097308 */ /* 0x0005e20000002400 */
[----:B------:R-:W-:Y:S01]  /*8580*/  BAR.SYNC.DEFER_BLOCKING 0x0 ;  /* 0x0000000000007b1d */ /* 0x000fe20000010000 */
[C---:B------:R-:W-:Y:S04]  /*8590*/  HMMA.16816.F32.BF16 R40, R140.reuse, R144, R40 ;  /* 0x000000908c28723c */ /* 0x040fe80000041828 */
[----:B----4-:R-:W-:Y:S01]  /*85a0*/  FMUL.FTZ R138, R13, UR5 ;  /* 0x000000050d8a7c20 */ /* 0x010fe20008410000 */
[----:B------:R-:W-:Y:S03]  /*85b0*/  FMUL.FTZ R178, R18, UR5 ;  /* 0x0000000512b27c20 */ /* 0x000fe60008410000 */
[----:B------:R3:W-:Y:S03]  /*85c0*/  MUFU.TANH R13, R137 ;  /* 0x00000089000d7308 */ /* 0x0007e60000002400 */
[----:B-----5:R-:W-:Y:S01]  /*85d0*/  FMUL.FTZ R136, R19, UR5 ;  /* 0x0000000513887c20 */ /* 0x020fe20008410000 */
[-C--:B------:R-:W-:Y:S03]  /*85e0*/  HMMA.16816.F32.BF16 R44, R140, R146.reuse, R44 ;  /* 0x000000928c2c723c */ /* 0x080fe6000004182c */
[----:B------:R-:W-:Y:S01]  /*85f0*/  FMUL.FTZ R251, R5, UR5 ;  /* 0x0000000505fb7c20 */ /* 0x000fe20008410000 */
[----:B------:R-:W-:Y:S01]  /*8600*/  FMUL.FTZ R235, R30, UR5 ;  /* 0x000000051eeb7c20 */ /* 0x000fe20008410000 */
[----:B------:R-:W-:Y:S01]  /*8610*/  FMUL.FTZ R179, R16, UR5 ;  /* 0x0000000510b37c20 */ /* 0x000fe20008410000 */
[----:B------:R4:W-:Y:S01]  /*8620*/  MUFU.TANH R173, R136 ;  /* 0x0000008800ad7308 */ /* 0x0009e20000002400 */
[C---:B------:R-:W-:Y:S04]  /*8630*/  HMMA.16816.F32.BF16 R48, R180.reuse, R146, R48 ;  /* 0x00000092b430723c */ /* 0x040fe80000041830 */
[----:B--2---:R-:W-:Y:S01]  /*8640*/  FMUL.FTZ R176, R21, UR5 ;  /* 0x0000000515b07c20 */ /* 0x004fe20008410000 */
[----:B------:R-:W-:Y:S01]  /*8650*/  FMUL.FTZ R184, R20, UR5 ;  /* 0x0000000514b87c20 */ /* 0x000fe20008410000 */
[----:B------:R-:W-:Y:S03]  /*8660*/  FMUL.FTZ R243, R24, UR5 ;  /* 0x0000000518f37c20 */ /* 0x000fe60008410000 */
[----:B------:R2:W-:Y:S02]  /*8670*/  MUFU.TANH R10, R177 ;  /* 0x000000b1000a7308 */ /* 0x0005e40000002400 */
[----:B---3--:R-:W-:Y:S01]  /*8680*/  FMUL.FTZ R137, R23, UR5 ;  /* 0x0000000517897c20 */ /* 0x008fe20008410000 */
[-C--:B-1----:R-:W-:Y:S03]  /*8690*/  HMMA.16816.F32.BF16 R52, R180, R132.reuse, R52 ;  /* 0x00000084b434723c */ /* 0x082fe60000041834 */
[----:B------:R-:W-:Y:S01]  /*86a0*/  FMUL.FTZ R241, R26, UR5 ;  /* 0x000000051af17c20 */ /* 0x000fe20008410000 */
[----:B------:R-:W-:Y:S03]  /*86b0*/  FMUL.FTZ R252, R25, UR5 ;  /* 0x0000000519fc7c20 */ /* 0x000fe60008410000 */
[----:B------:R1:W-:Y:S01]  /*86c0*/  MUFU.TANH R15, R137 ;  /* 0x00000089000f7308 */ /* 0x0003e20000002400 */
[C---:B------:R-:W-:Y:S04]  /*86d0*/  HMMA.16816.F32.BF16 R56, R140.reuse, R132, R56 ;  /* 0x000000848c38723c */ /* 0x040fe80000041838 */
[----:B----4-:R-:W-:Y:S02]  /*86e0*/  FMUL.FTZ R136, R35, UR5 ;  /* 0x0000000523887c20 */ /* 0x010fe40008410000 */
[-C--:B------:R-:W-:Y:S03]  /*86f0*/  HMMA.16816.F32.BF16 R60, R140, R134.reuse, R60 ;  /* 0x000000868c3c723c */ /* 0x080fe6000004183c */
[----:B------:R3:W-:Y:S02]  /*8700*/  MUFU.TANH R14, R138 ;  /* 0x0000008a000e7308 */ /* 0x0007e40000002400 */
[----:B--2---:R-:W-:Y:S01]  /*8710*/  FMUL.FTZ R177, R17, UR5 ;  /* 0x0000000511b17c20 */ /* 0x004fe20008410000 */
[----:B------:R-:W-:Y:S07]  /*8720*/  HMMA.16816.F32.BF16 R64, R180, R134, R64 ;  /* 0x00000086b440723c */ /* 0x000fee0000041840 */
[----:B------:R2:W-:Y:S01]  /*8730*/  MUFU.TANH R18, R136 ;  /* 0x0000008800127308 */ /* 0x0005e20000002400 */
[----:B-1----:R-:W-:Y:S03]  /*8740*/  FMUL.FTZ R137, R34, UR5 ;  /* 0x0000000522897c20 */ /* 0x002fe60008410000 */
[----:B------:R-:W-:Y:S01]  /*8750*/  FMUL.FTZ R246, R36, UR5 ;  /* 0x0000000524f67c20 */ /* 0x000fe20008410000 */
[----:B------:R-:W-:Y:S01]  /*8760*/  FMNMX.FTZ R237, R166, R3, !PT ;  /* 0x00000003a6ed7209 */ /* 0x000fe20007810000 */
[----:B------:R-:W-:Y:S04]  /*8770*/  FMUL.FTZ R239, R27, UR5 ;  /* 0x000000051bef7c20 */ /* 0x000fe80008410000 */
[----:B------:R1:W-:Y:S01]  /*8780*/  MUFU.TANH R30, R137 ;  /* 0x00000089001e7308 */ /* 0x0003e20000002400 */
[----:B---3--:R-:W-:Y:S01]  /*8790*/  FMUL.FTZ R138, R22, UR5 ;  /* 0x00000005168a7c20 */ /* 0x008fe20008410000 */
[----:B------:R-:W-:Y:S01]  /*87a0*/  FMUL.FTZ R250, R28, UR5 ;  /* 0x000000051cfa7c20 */ /* 0x000fe20008410000 */
[----:B------:R-:W-:Y:S01]  /*87b0*/  FMUL.FTZ R242, R38, UR5 ;  /* 0x0000000526f27c20 */ /* 0x000fe20008410000 */
[----:B------:R-:W-:Y:S01]  /*87c0*/  FMUL.FTZ R244, R37, UR5 ;  /* 0x0000000525f47c20 */ /* 0x000fe20008410000 */
[----:B------:R-:W-:Y:S01]  /*87d0*/  FMUL.FTZ R248, R29, UR5 ;  /* 0x000000051df87c20 */ /* 0x000fe20008410000 */
[----:B------:R-:W-:Y:S01]  /*87e0*/  FMUL.FTZ R186, R39, UR5 ;  /* 0x0000000527ba7c20 */ /* 0x000fe20008410000 */
[----:B------:R-:W-:Y:S03]  /*87f0*/  FMUL.FTZ R240, R48, UR5 ;  /* 0x0000000530f07c20 */ /* 0x000fe60008410000 */
[----:B------:R-:W3:Y:S01]  /*8800*/  MUFU.TANH R245, R245 ;  /* 0x000000f500f57308 */ /* 0x000ee20000002400 */
[----:B--2---:R-:W-:Y:S01]  /*8810*/  FMUL.FTZ R136, R56, UR5 ;  /* 0x0000000538887c20 */ /* 0x004fe20008410000 */
[----:B------:R-:W-:Y:S01]  /*8820*/  FMUL.FTZ R225, R31, UR5 ;  /* 0x000000051fe17c20 */ /* 0x000fe20008410000 */
[----:B------:R-:W-:Y:S01]  /*8830*/  FMUL.FTZ R232, R40, UR5 ;  /* 0x0000000528e87c20 */ /* 0x000fe20008410000 */
[----:B------:R-:W-:Y:S01]  /*8840*/  FMUL.FTZ R236, R50, UR5 ;  /* 0x0000000532ec7c20 */ /* 0x000fe20008410000 */
[----:B------:R-:W-:Y:S01]  /*8850*/  FMUL.FTZ R238, R49, UR5 ;  /* 0x0000000531ee7c20 */ /* 0x000fe20008410000 */
[----:B------:R-:W-:Y:S01]  /*8860*/  FMUL.FTZ R229, R42, UR5 ;  /* 0x000000052ae57c20 */ /* 0x000fe20008410000 */
[----:B------:R-:W-:Y:S03]  /*8870*/  FMUL.FTZ R230, R41, UR5 ;  /* 0x0000000529e67c20 */ /* 0x000fe60008410000 */
[----:B------:R2:W-:Y:S01]  /*8880*/  MUFU.TANH R17, R176 ;  /* 0x000000b000117308 */ /* 0x0005e20000002400 */
[----:B-1----:R-:W-:Y:S01]  /*8890*/  FMNMX.FTZ R137, R170, R139, !PT ;  /* 0x0000008baa897209 */ /* 0x002fe20007810000 */
        /* <DEDUP_REMOVED lines=14> */
[----:B------:R-:W1:Y:S01]  /*8980*/  MUFU.TANH R249, R249 ;  /* 0x000000f900f97308 */ /* 0x000e620000002400 */
[----:B--2---:R-:W-:Y:S01]  /*8990*/  FMUL.FTZ R176, R32, UR5 ;  /* 0x0000000520b07c20 */ /* 0x004fe20008410000 */
[----:B------:R-:W-:Y:S01]  /*89a0*/  FMUL.FTZ R182, R67, UR5 ;  /* 0x0000000543b67c20 */ /* 0x000fe20008410000 */
[----:B------:R-:W-:Y:S07]  /*89b0*/  FMUL.FTZ R63, R63, UR5 ;  /* 0x000000053f3f7c20 */ /* 0x000fee0008410000 */
[----:B------:R-:W2:Y:S01]  /*89c0*/  MUFU.TANH R251, R251 ;  /* 0x000000fb00fb7308 */ /* 0x000ea20000002400 */
[----:B---3--:R-:W-:Y:S04]  /*89d0*/  FMNMX.FTZ R136, R245, R0, !PT ;  /* 0x00000000f5887209 */ /* 0x008fe80007810000 */
[----:B------:R-:W-:Y:S05]  /*89e0*/  FMNMX.FTZ R183, R11, R136, !PT ;  /* 0x000000880bb77209 */ /* 0x000fea0007810000 */
[----:B------:R3:W-:Y:S01]  /*89f0*/  MUFU.TANH R22, R138 ;  /* 0x0000008a00167308 */ /* 0x0007e20000002400 */
[----:B-1----:R-:W-:Y:S02]  /*8a00*/  FMNMX.FTZ R227, R249, R2, !PT ;  /* 0x00000002f9e37209 */ /* 0x002fe40007810000 */
[----:B------:R-:W-:Y:S02]  /*8a10*/  FMNMX.FTZ R183, R9, R183, !PT ;  /* 0x000000b709b77209 */ /* 0x000fe40007810000 */
[----:B------:R-:W-:Y:S02]  /*8a20*/  FMNMX.FTZ R227, R174, R227, !PT ;  /* 0x000000e3aee37209 */ /* 0x000fe40007810000 */
[----:B------:R-:W-:Y:S03]  /*8a30*/  FMNMX.FTZ R183, R13, R183, !PT ;  /* 0x000000b70db77209 */ /* 0x000fe60007810000 */
[----:B------:R-:W1:Y:S01]  /*8a40*/  MUFU.TANH R169, R179 ;  /* 0x000000b300a97308 */ /* 0x000e620000002400 */
[----:B--2---:R-:W-:Y:S09]  /*8a50*/  FMNMX.FTZ R137, R251, R137, !PT ;  /* 0x00000089fb897209 */ /* 0x004ff20007810000 */
[----:B------:R-:W2:Y:S01]  /*8a60*/  MUFU.TANH R167, R178 ;  /* 0x000000b200a77308 */ /* 0x000ea20000002400 */
[----:B---3--:R-:W-:Y:S09]  /*8a70*/  FMUL.FTZ R138, R33, UR5 ;  /* 0x00000005218a7c20 */ /* 0x008ff20008410000 */
[----:B------:R-:W3:Y:S01]  /*8a80*/  MUFU.TANH R171, R177 ;  /* 0x000000b100ab7308 */ /* 0x000ee20000002400 */
[----:B-1----:R-:W-:Y:S01]  /*8a90*/  FMNMX.FTZ R136, R169, R137, !PT ;  /* 0x00000089a9887209 */ /* 0x002fe20007810000 */
[----:B------:R-:W-:Y:S08]  /*8aa0*/  FMUL.FTZ R179, R58, UR5 ;  /* 0x000000053ab37c20 */ /* 0x000ff00008410000 */
[----:B------:R-:W1:Y:S01]  /*8ab0*/  MUFU.TANH R247, R247 ;  /* 0x000000f700f77308 */ /* 0x000e620000002400 */
[----:B--2---:R-:W-:Y:S01]  /*8ac0*/  FMNMX.FTZ R227, R167, R227, !PT ;  /* 0x000000e3a7e37209 */ /* 0x004fe20007810000 */
[----:B------:R-:W-:Y:S03]  /*8ad0*/  FMUL.FTZ R178, R60, UR5 ;  /* 0x000000053cb27c20 */ /* 0x000fe60008410000 */
[----:B------:R-:W-:Y:S05]  /*8ae0*/  FMNMX.FTZ R227, R173, R227, !PT ;  /* 0x000000e3ade37209 */ /* 0x000fea0007810000 */
[----:B------:R-:W2:Y:S01]  /*8af0*/  MUFU.TANH R19, R184 ;  /* 0x000000b800137308 */ /* 0x000ea20000002400 */
[----:B---3--:R-:W-:Y:S01]  /*8b00*/  FMNMX.FTZ R136, R171, R136, !PT ;  /* 0x00000088ab887209 */ /* 0x008fe20007810000 */
[----:B------:R-:W-:Y:S01]  /*8b10*/  FMUL.FTZ R177, R59, UR5 ;  /* 0x000000053bb17c20 */ /* 0x000fe20008410000 */
[----:B------:R-:W-:Y:S04]  /*8b20*/  FMNMX.FTZ R227, R22, R227, !PT ;  /* 0x000000e316e37209 */ /* 0x000fe80007810000 */
[----:B------:R-:W-:Y:S03]  /*8b30*/  FMNMX.FTZ R227, R15, R227, !PT ;  /* 0x000000e30fe37209 */ /* 0x000fe60007810000 */
[----:B------:R-:W3:Y:S01]  /*8b40*/  MUFU.TANH R21, R176 ;  /* 0x000000b000157308 */ /* 0x000ee20000002400 */
[----:B-1----:R-:W-:Y:S02]  /*8b50*/  FMNMX.FTZ R237, R247, R237, !PT ;  /* 0x000000edf7ed7209 */ /* 0x002fe40007810000 */
[----:B------:R-:W-:Y:S02]  /*8b60*/  FMNMX.FTZ R227, R30, R227, !PT ;  /* 0x000000e31ee37209 */ /* 0x000fe40007810000 */
[----:B------:R-:W-:Y:S02]  /*8b70*/  FMNMX.FTZ R237, R10, R237, !PT ;  /* 0x000000ed0aed7209 */ /* 0x000fe40007810000 */
[----:B------:R-:W-:Y:S03]  /*8b80*/  FMNMX.FTZ R227, R18, R227, !PT ;  /* 0x000000e312e37209 */ /* 0x000fe60007810000 */
[----:B------:R-:W1:Y:S01]  /*8b90*/  MUFU.TANH R243, R243 ;  /* 0x000000f300f37308 */ /* 0x000e620000002400 */
[----:B--2---:R-:W-:Y:S01]  /*8ba0*/  FMNMX.FTZ R136, R19, R136, !PT ;  /* 0x0000008813887209 */ /* 0x004fe20007810000 */
[----:B------:R-:W-:Y:S01]  /*8bb0*/  FMUL.FTZ R184, R54, UR5 ;  /* 0x0000000536b87c20 */ /* 0x000fe20008410000 */
[----:B------:R-:W-:Y:S02]  /*8bc0*/  FMNMX.FTZ R237, R14, R237, !PT ;  /* 0x000000ed0eed7209 */ /* 0x000fe40007810000 */
[----:B------:R-:W-:Y:S05]  /*8bd0*/  FMNMX.FTZ R136, R17, R136, !PT ;  /* 0x0000008811887209 */ /* 0x000fea0007810000 */
[----:B------:R-:W2:Y:S01]  /*8be0*/  MUFU.TANH R34, R138 ;  /* 0x0000008a00227308 */ /* 0x000ea20000002400 */
[----:B---3--:R-:W-:Y:S01]  /*8bf0*/  FMNMX.FTZ R136, R21, R136, !PT ;  /* 0x0000008815887209 */ /* 0x008fe20007810000 */
[----:B------:R-:W-:Y:S08]  /*8c00*/  FMUL.FTZ R176, R61, UR5 ;  /* 0x000000053db07c20 */ /* 0x000ff00008410000 */
[----:B------:R-:W3:Y:S01]  /*8c10*/  MUFU.TANH R241, R241 ;  /* 0x000000f100f17308 */ /* 0x000ee20000002400 */
[----:B-1----:R-:W-:Y:S09]  /*8c20*/  FMNMX.FTZ R237, R243, R237, !PT ;  /* 0x000000edf3ed7209 */ /* 0x002ff20007810000 */
[----:B------:R-:W1:Y:S01]  /*8c30*/  MUFU.TANH R252, R252 ;  /* 0x000000fc00fc7308 */ /* 0x000e620000002400 */
[----:B--2---:R-:W-:Y:S01]  /*8c40*/  FMNMX.FTZ R136, R34, R136, !PT ;  /* 0x0000008822887209 */ /* 0x004fe20007810000 */
[----:B------:R-:W-:Y:S08]  /*8c50*/  FMUL.FTZ R138, R62, UR5 ;  /* 0x000000053e8a7c20 */ /* 0x000ff00008410000 */
[----:B------:R-:W2:Y:S01]  /*8c60*/  MUFU.TANH R246, R246 ;  /* 0x000000f600f67308 */ /* 0x000ea20000002400 */
[----:B---3--:R-:W-:Y:S09]  /*8c70*/  FMNMX.FTZ R183, R241, R183, !PT ;  /* 0x000000b7f1b77209 */ /* 0x008ff20007810000 */
[----:B------:R-:W3:Y:S01]  /*8c80*/  MUFU.TANH R239, R239 ;  /* 0x000000ef00ef7308 */ /* 0x000ee20000002400 */
[----:B-1----:R-:W-:Y:S09]  /*8c90*/  FMNMX.FTZ R237, R252, R237, !PT ;  /* 0x000000edfced7209 */ /* 0x002ff20007810000 */
[----:B------:R-:W1:Y:S01]  /*8ca0*/  MUFU.TANH R250, R250 ;  /* 0x000000fa00fa7308 */ /* 0x000e620000002400 */
[----:B--2---:R-:W-:Y:S09]  /*8cb0*/  FMNMX.FTZ R136, R246, R136, !PT ;  /* 0x00000088f6887209 */ /* 0x004ff20007810000 */
        /* <DEDUP_REMOVED lines=43> */
[----:B---3--:R-:W-:Y:S04]  /*8f70*/  FMNMX.FTZ R237, R222, R237, !PT ;  /* 0x000000eddeed7209 */ /* 0x008fe80007810000 */
[----:B------:R-:W-:Y:S05]  /*8f80*/  FMNMX.FTZ R237, R181, R237, !PT ;  /* 0x000000edb5ed7209 */ /* 0x000fea0007810000 */
[----:B------:R-:W3:Y:S01]  /*8f90*/  MUFU.TANH R223, R223 ;  /* 0x000000df00df7308 */ /* 0x000ee20000002400 */
[----:B-1----:R-:W-:Y:S09]  /*8fa0*/  FMNMX.FTZ R227, R218, R227, !PT ;  /* 0x000000e3dae37209 */ /* 0x002ff20007810000 */
[----:B------:R-:W-:Y:S01]  /*8fb0*/  MUFU.TANH R180, R180 ;  /* 0x000000b400b47308 */ /* 0x000fe20000002400 */
[----:B--2---:R-:W-:Y:S09]  /*8fc0*/  FMNMX.FTZ R136, R233, R136, !PT ;  /* 0x00000088e9887209 */ /* 0x004ff20007810000 */
[----:B------:R-:W-:Y:S01]  /*8fd0*/  MUFU.TANH R179, R179 ;  /* 0x000000b300b37308 */ /* 0x000fe20000002400 */
[----:B---3--:R-:W-:Y:S09]  /*8fe0*/  FMNMX.FTZ R183, R223, R183, !PT ;  /* 0x000000b7dfb77209 */ /* 0x008ff20007810000 */
[----:B------:R-:W-:Y:S10]  /*8ff0*/  MUFU.TANH R177, R177 ;  /* 0x000000b100b17308 */ /* 0x000ff40000002400 */
[----:B------:R-:W-:Y:S10]  /*9000*/  MUFU.TANH R178, R178 ;  /* 0x000000b200b27308 */ /* 0x000ff40000002400 */
        /* <DEDUP_REMOVED lines=9> */
.L_x_761:
[----:B------:R-:W-:Y:S01]  /*90a0*/  LDSM.16.MT88.4 R40, [R194+0x6000] ;  /* 0x00600000c228783b */ /* 0x000fe20000004200 */
[----:B---3--:R-:W-:Y:S02]  /*90b0*/  FMNMX.FTZ R16, R182, R227, !PT ;  /* 0x000000e3b6107209 */ /* 0x008fe40007810000 */
[----:B-1----:R-:W-:Y:S02]  /*90c0*/  FMNMX.FTZ R25, R180, R237, !PT ;  /* 0x000000edb4197209 */ /* 0x002fe40007810000 */
[----:B------:R-:W-:Y:S02]  /*90d0*/  FMNMX.FTZ R4, R179, R183, !PT ;  /* 0x000000b7b3047209 */ /* 0x000fe40007810000 */
[----:B------:R-:W-:Y:S01]  /*90e0*/  FMNMX.FTZ R25, R178, R25, !PT ;  /* 0x00000019b2197209 */ /* 0x000fe20007810000 */
[----:B------:R-:W-:Y:S01]  /*90f0*/  LDSM.16.MT88.4 R56, [R193+0x6000] ;  /* 0x00600000c138783b */ /* 0x000fe20000004200 */
[----:B------:R-:W-:Y:S02]  /*9100*/  FMNMX.FTZ R5, R177, R4, !PT ;  /* 0x00000004b1057209 */ /* 0x000fe40007810000 */
[----:B------:R-:W-:Y:S02]  /*9110*/  FMNMX.FTZ R6, R176, R25, !PT ;  /* 0x00000019b0067209 */ /* 0x000fe40007810000 */
[----:B------:R-:W-:Y:S02]  /*9120*/  FMNMX.FTZ R4, R138, R5, !PT ;  /* 0x000000058a047209 */ /* 0x000fe40007810000 */
[----:B------:R-:W-:Y:S01]  /*9130*/  IADD3 R211, R211, -0x1, RZ ;  /* 0xffffffffd3d37810 */ /* 0x000fe20007ffe0ff */
[----:B------:R-:W-:Y:S01]  /*9140*/  SHFL.BFLY PT, R25, R6, 0x2, 0x1f ;  /* 0x0c401f0006197f89 */ /* 0x000fe200000e0000 */
[----:B------:R-:W-:Y:S07]  /*9150*/  FMNMX.FTZ R8, R137, R4, !PT ;  /* 0x0000000489087209 */ /* 0x000fee0007810000 */
[----:B------:R-:W-:Y:S08]  /*9160*/  SHFL.BFLY PT, R7, R16, 0x2, 0x1f ;  /* 0x0c401f0010077f89 */ /* 0x000ff000000e0000 */
[----:B------:R-:W-:Y:S08]  /*9170*/  SHFL.BFLY PT, R5, R8, 0x2, 0x1f ;  /* 0x0c401f0008057f89 */ /* 0x000ff000000e0000 */
[----:B------:R-:W1:Y:S02]  /*9180*/  SHFL.BFLY PT, R23, R136, 0x2, 0x1f ;  /* 0x0c401f0088177f89 */ /* 0x000e6400000e0000 */
[----:B-1----:R-:W-:Y:S02]  /*9190*/  FMNMX.FTZ R23, R136, R23, !PT ;  /* 0x0000001788177209 */ /* 0x002fe40007810000 */
[----:B------:R-:W-:Y:S02]  /*91a0*/  FMNMX.FTZ R12, R16, R7, !PT ;  /* 0x00000007100c7209 */ /* 0x000fe40007810000 */
[----:B------:R-:W-:Y:S02]  /*91b0*/  FMNMX.FTZ R7, R6, R25, !PT ;  /* 0x0000001906077209 */ /* 0x000fe40007810000 */
[----:B------:R-:W1:Y:S01]  /*91c0*/  SHFL.BFLY PT, R136, R23, 0x1, 0x1f ;  /* 0x0c201f0017887f89 */ /* 0x000e6200000e0000 */
[----:B------:R-:W-:Y:S07]  /*91d0*/  FMNMX.FTZ R4, R8, R5, !PT ;  /* 0x0000000508047209 */ /* 0x000fee0007810000 */
[----:B------:R-:W-:Y:S08]  /*91e0*/  LDSM.16.MT88.4 R24, [R195+0x6000] ;  /* 0x00600000c318783b */ /* 0x000ff00000004200 */
[----:B------:R-:W2:Y:S08]  /*91f0*/  SHFL.BFLY PT, R135, R12, 0x1, 0x1f ;  /* 0x0c201f000c877f89 */ /* 0x000eb000000e0000 */
[----:B------:R-:W3:Y:S08]  /*9200*/  SHFL.BFLY PT, R134, R7, 0x1, 0x1f ;  /* 0x0c201f0007867f89 */ /* 0x000ef000000e0000 */
[----:B------:R-:W4:Y:S01]  /*9210*/  SHFL.BFLY PT, R133, R4, 0x1, 0x1f ;  /* 0x0c201f0004857f89 */ /* 0x000f2200000e0000 */
[----:B-1----:R-:W-:Y:S04]  /*9220*/  FMNMX.FTZ R136, R23, R136, !PT ;  /* 0x0000008817887209 */ /* 0x002fe80007810000 */
[C---:B------:R-:W-:Y:S01]  /*9230*/  FSETP.NEU.FTZ.AND P1, PT, R136.reuse, -INF , PT ;  /* 0xff8000008800780b */ /* 0x040fe20003f3d000 */
[C---:B------:R-:W-:Y:S01]  /*9240*/  FMUL.FTZ R237, R136.reuse, UR4 ;  /* 0x0000000488ed7c20 */ /* 0x040fe20008410000 */
[----:B------:R-:W-:Y:S04]  /*9250*/  FADD.FTZ R6, -R136, R139 ;  /* 0x0000008b88067221 */ /* 0x000fe80000010100 */
[----:B------:R-:W-:Y:S01]  /*9260*/  FSEL R237, R237, RZ, P1 ;  /* 0x000000ffeded7208 */ /* 0x000fe20000800000 */
[----:B------:R-:W-:Y:S01]  /*9270*/  FMUL.FTZ R132, R6, UR4 ;  /* 0x0000000406847c20 */ /* 0x000fe20008410000 */
[----:B--2---:R-:W-:Y:S03]  /*9280*/  FMNMX.FTZ R135, R12, R135, !PT ;  /* 0x000000870c877209 */ /* 0x004fe60007810000 */
[--C-:B------:R-:W-:Y:S01]  /*9290*/  FFMA.FTZ R154, R19, UR4, -R237.reuse ;  /* 0x00000004139a7c23 */ /* 0x100fe200080108ed */
[--C-:B------:R-:W-:Y:S01]  /*92a0*/  FFMA.FTZ R153, R17, UR4, -R237.reuse ;  /* 0x0000000411997c23 */ /* 0x100fe200080108ed */
[----:B------:R-:W1:Y:S01]  /*92b0*/  MUFU.EX2 R132, R132 ;  /* 0x0000008400847308 */ /* 0x000e620000000800 */
[--C-:B------:R-:W-:Y:S01]  /*92c0*/  FFMA.FTZ R151, R34, UR4, -R237.reuse ;  /* 0x0000000422977c23 */ /* 0x100fe200080108ed */
[----:B---3--:R-:W-:Y:S01]  /*92d0*/  FMNMX.FTZ R134, R7, R134, !PT ;  /* 0x0000008607867209 */ /* 0x008fe20007810000 */
[C---:B------:R-:W-:Y:S01]  /*92e0*/  FMUL.FTZ R227, R135.reuse, UR4 ;  /* 0x0000000487e37c20 */ /* 0x040fe20008410000 */
[C---:B------:R-:W-:Y:S01]  /*92f0*/  FSETP.NEU.FTZ.AND P1, PT, R135.reuse, -INF , PT ;  /* 0xff8000008700780b */ /* 0x040fe20003f3d000 */
[----:B------:R-:W-:Y:S01]  /*9300*/  FADD.FTZ R2, -R135, R2 ;  /* 0x0000000287027221 */ /* 0x000fe20000010100 */
[----:B----4-:R-:W-:Y:S01]  /*9310*/  FMNMX.FTZ R133, R4, R133, !PT ;  /* 0x0000008504857209 */ /* 0x010fe20007810000 */
[----:B------:R-:W-:Y:S03]  /*9320*/  FFMA.FTZ R163, R170, UR4, -R237 ;  /* 0x00000004aaa37c23 */ /* 0x000fe600080108ed */
[----:B------:R-:W-:Y:S01]  /*9330*/  MUFU.EX2 R154, R154 ;  /* 0x0000009a009a7308 */ /* 0x000fe20000000800 */
[----:B------:R-:W-:Y:S01]  /*9340*/  FSEL R227, R227, RZ, P1 ;  /* 0x000000ffe3e37208 */ /* 0x000fe20000800000 */
[----:B------:R-:W-:Y:S01]  /*9350*/  FMUL.FTZ R5, R2, UR4 ;  /* 0x0000000402057c20 */ /* 0x000fe20008410000 */
[----:B------:R-:W-:Y:S01]  /*9360*/  FADD.FTZ R2, -R134, R3 ;  /* 0x0000000386027221 */ /* 0x000fe20000010100 */
[----:B------:R-:W-:Y:S01]  /*9370*/  FADD.FTZ R0, -R133, R0 ;  /* 0x0000000085007221 */ /* 0x000fe20000010100 */
[----:B------:R-:W-:Y:S01]  /*9380*/  FFMA.FTZ R161, R251, UR4, -R237 ;  /* 0x00000004fba17c23 */ /* 0x000fe200080108ed */
[--C-:B------:R-:W-:Y:S01]  /*9390*/  FFMA.FTZ R158, R18, UR4, -R227.reuse ;  /* 0x00000004129e7c23 */ /* 0x100fe200080108e3 */
[----:B------:R-:W-:Y:S03]  /*93a0*/  FMUL.FTZ R4, R2, UR4 ;  /* 0x0000000402047c20 */ /* 0x000fe60008410000 */
[----:B------:R-:W2:Y:S01]  /*93b0*/  MUFU.EX2 R3, R5 ;  /* 0x0000000500037308 */ /* 0x000ea20000000800 */
[C---:B-1----:R-:W-:Y:S01]  /*93c0*/  FMUL.FTZ R16, R132.reuse, R116 ;  /* 0x0000007484107220 */ /* 0x042fe20000410000 */
[C---:B------:R-:W-:Y:S01]  /*93d0*/  FMUL.FTZ R17, R132.reuse, R117 ;  /* 0x0000007584117220 */ /* 0x040fe20000410000 */
[C---:B------:R-:W-:Y:S01]  /*93e0*/  FMUL.FTZ R32, R132.reuse, R100 ;  /* 0x0000006484207220 */ /* 0x040fe20000410000 */
[C---:B------:R-:W-:Y:S01]  /*93f0*/  FMUL.FTZ R33, R132.reuse, R101 ;  /* 0x0000006584217220 */ /* 0x040fe20000410000 */
[C---:B------:R-:W-:Y:S01]  /*9400*/  FMUL.FTZ R48, R132.reuse, R84 ;  /* 0x0000005484307220 */ /* 0x040fe20000410000 */
[C---:B------:R-:W-:Y:S01]  /*9410*/  FMUL.FTZ R49, R132.reuse, R85 ;  /* 0x0000005584317220 */ /* 0x040fe20000410000 */
[C---:B------:R-:W-:Y:S03]  /*9420*/  FMUL.FTZ R52, R132.reuse, R80 ;  /* 0x0000005084347220 */ /* 0x040fe60000410000 */
[----:B------:R1:W3:Y:S01]  /*9430*/  MUFU.EX2 R2, R4 ;  /* 0x0000000400027308 */ /* 0x0002e20000000800 */
[----:B------:R-:W-:Y:S01]  /*9440*/  FMUL.FTZ R53, R132, R81 ;  /* 0x0000005184357220 */ /* 0x000fe20000410000 */
[----:B------:R-:W-:Y:S01]  /*9450*/  FMUL.FTZ R6, R0, UR4 ;  /* 0x0000000400067c20 */ /* 0x000fe20008410000 */
[C---:B------:R-:W-:Y:S01]  /*9460*/  FMUL.FTZ R20, R132.reuse, R112 ;  /* 0x0000007084147220 */ /* 0x040fe20000410000 */
[C---:B------:R-:W-:Y:S01]  /*9470*/  FMUL.FTZ R36, R132.reuse, R96 ;  /* 0x0000006084247220 */ /* 0x040fe20000410000 */
[C---:B------:R-:W-:Y:S01]  /*9480*/  FMUL.FTZ R37, R132.reuse, R97 ;  /* 0x0000006184257220 */ /* 0x040fe20000410000 */
[C---:B------:R-:W-:Y:S01]  /*9490*/  FMUL.FTZ R64, R132.reuse, R68 ;  /* 0x0000004484407220 */ /* 0x040fe20000410000 */
[C---:B------:R-:W-:Y:S03]  /*94a0*/  FMUL.FTZ R65, R132.reuse, R69 ;  /* 0x0000004584417220 */ /* 0x040fe60000410000 */
[----:B------:R4:W5:Y:S01]  /*94b0*/  MUFU.EX2 R0, R6 ;  /* 0x0000000600007308 */ /* 0x0009620000000800 */
[C---:B--2---:R-:W-:Y:S01]  /*94c0*/  FMUL.FTZ R18, R3.reuse, R118 ;  /* 0x0000007603127220 */ /* 0x044fe20000410000 */
[C---:B------:R-:W-:Y:S01]  /*94d0*/  FMUL.FTZ R19, R3.reuse, R119 ;  /* 0x0000007703137220 */ /* 0x040fe20000410000 */
[C---:B------:R-:W-:Y:S01]  /*94e0*/  FMUL.FTZ R34, R3.reuse, R102 ;  /* 0x0000006603227220 */ /* 0x040fe20000410000 */
[----:B------:R-:W-:Y:S01]  /*94f0*/  LDSM.16.MT88.4 R116, [R195+0x7800] ;  /* 0x00780000c374783b */ /* 0x000fe20000004200 */
[C---:B------:R-:W-:Y:S01]  /*9500*/  FMUL.FTZ R35, R3.reuse, R103 ;  /* 0x0000006703237220 */ /* 0x040fe20000410000 */
[C---:B------:R-:W-:Y:S01]  /*9510*/  FMUL.FTZ R50, R3.reuse, R86 ;  /* 0x0000005603327220 */ /* 0x040fe20000410000 */
[C---:B------:R-:W-:Y:S03]  /*9520*/  FMUL.FTZ R51, R3.reuse, R87 ;  /* 0x0000005703337220 */ /* 0x040fe60000410000 */
[----:B------:R-:W-:Y:S01]  /*9530*/  MUFU.EX2 R163, R163 ;  /* 0x000000a300a37308 */ /* 0x000fe20000000800 */
[C---:B------:R-:W-:Y:S01]  /*9540*/  FMUL.FTZ R54, R3.reuse, R82 ;  /* 0x0000005203367220 */ /* 0x040fe20000410000 */
[C---:B------:R-:W-:Y:S01]  /*9550*/  FMUL.FTZ R55, R3.reuse, R83 ;  /* 0x0000005303377220 */ /* 0x040fe20000410000 */
[C---:B-1----:R-:W-:Y:S01]  /*9560*/  FMUL.FTZ R4, R132.reuse, R128 ;  /* 0x0000008084047220 */ /* 0x042fe20000410000 */
[----:B------:R-:W-:Y:S01]  /*9570*/  LDSM.16.MT88.4 R80, [R193+0x6800] ;  /* 0x00680000c150783b */ /* 0x000fe20000004200 */
[----:B------:R-:W-:Y:S01]  /*9580*/  FMUL.FTZ R5, R132, R129 ;  /* 0x0000008184057220 */ /* 0x000fe20000410000 */
[C---:B------:R-:W-:Y:S01]  /*9590*/  FMUL.FTZ R7, R3.reuse, R131 ;  /* 0x0000008303077220 */ /* 0x040fe20000410000 */
[C---:B---3--:R-:W-:Y:S03]  /*95a0*/  FMUL.FTZ R8, R2.reuse, R124 ;  /* 0x0000007c02087220 */ /* 0x048fe60000410000 */
[----:B------:R-:W1:Y:S01]  /*95b0*/  MUFU.EX2 R161, R161 ;  /* 0x000000a100a17308 */ /* 0x000e620000000800 */
[C---:B----4-:R-:W-:Y:S01]  /*95c0*/  FMUL.FTZ R6, R3.reuse, R130 ;  /* 0x0000008203067220 */ /* 0x050fe20000410000 */
[C---:B------:R-:W-:Y:S01]  /*95d0*/  FMUL.FTZ R12, R2.reuse, R120 ;  /* 0x00000078020c7220 */ /* 0x040fe20000410000 */
[C---:B------:R-:W-:Y:S01]  /*95e0*/  FMUL.FTZ R23, R3.reuse, R115 ;  /* 0x0000007303177220 */ /* 0x040fe20000410000 */
[----:B------:R-:W-:Y:S01]  /*95f0*/  LDSM.16.MT88.4 R84, [R192+0x6800] ;  /* 0x00680000c054783b */ /* 0x000fe20000004200 */
[C---:B------:R-:W-:Y:S01]  /*9600*/  FMUL.FTZ R28, R2.reuse, R104 ;  /* 0x00000068021c7220 */ /* 0x040fe20000410000 */
[----:B------:R-:W-:Y:S01]  /*9610*/  FMUL.FTZ R29, R2, R105 ;  /* 0x00000069021d7220 */ /* 0x000fe20000410000 */
[----:B-----5:R-:W-:Y:S03]  /*9620*/  FMUL.FTZ R31, R0, R107 ;  /* 0x0000006b001f7220 */ /* 0x020fe60000410000 */
[----:B------:R-:W2:Y:S01]  /*9630*/  MUFU.EX2 R153, R153 ;  /* 0x0000009900997308 */ /* 0x000ea20000000800 */
[C---:B------:R-:W-:Y:S01]  /*9640*/  FMUL.FTZ R38, R3.reuse, R98 ;  /* 0x0000006203267220 */ /* 0x040fe20000410000 */
[----:B------:R-:W-:Y:S01]  /*9650*/  FMUL.FTZ R39, R3, R99 ;  /* 0x0000006303277220 */ /* 0x000fe20000410000 */
[C---:B------:R-:W-:Y:S01]  /*9660*/  FMUL.FTZ R44, R2.reuse, R88 ;  /* 0x00000058022c7220 */ /* 0x040fe20000410000 */
[----:B------:R-:W-:Y:S01]  /*9670*/  LDSM.16.MT88.4 R100, [R194+0x7800] ;  /* 0x00780000c264783b */ /* 0x000fe20000004200 */
[----:B------:R-:W-:Y:S01]  /*9680*/  FMUL.FTZ R45, R2, R89 ;  /* 0x00000059022d7220 */ /* 0x000fe20000410000 */
[C---:B------:R-:W-:Y:S01]  /*9690*/  FMUL.FTZ R46, R0.reuse, R90 ;  /* 0x0000005a002e7220 */ /* 0x040fe20000410000 */
[----:B------:R-:W-:Y:S03]  /*96a0*/  FMUL.FTZ R47, R0, R91 ;  /* 0x0000005b002f7220 */ /* 0x000fe60000410000 */
[----:B------:R-:W-:Y:S01]  /*96b0*/  MUFU.EX2 R151, R151 ;  /* 0x0000009700977308 */ /* 0x000fe20000000800 */
[----:B-1----:R-:W-:Y:S01]  /*96c0*/  F2FP.BF16.F32.PACK_AB R128, R161, R163 ;  /* 0x000000a3a180723e */ /* 0x002fe200000010ff */
[C---:B------:R-:W-:Y:S01]  /*96d0*/  FMUL.FTZ R60, R2.reuse, R72 ;  /* 0x00000048023c7220 */ /* 0x040fe20000410000 */
[----:B------:R-:W-:Y:S01]  /*96e0*/  FMUL.FTZ R61, R2, R73 ;  /* 0x00000049023d7220 */ /* 0x000fe20000410000 */
[C---:B------:R-:W-:Y:S01]  /*96f0*/  FMUL.FTZ R62, R0.reuse, R74 ;  /* 0x0000004a003e7220 */ /* 0x040fe20000410000 */
[----:B------:R-:W-:Y:S01]  /*9700*/  FMUL.FTZ R63, R0, R75 ;  /* 0x0000004b003f7220 */ /* 0x000fe20000410000 */
[C---:B------:R-:W-:Y:S01]  /*9710*/  FMUL.FTZ R66, R3.reuse, R70 ;  /* 0x0000004603427220 */ /* 0x040fe20000410000 */
[----:B------:R-:W-:Y:S03]  /*9720*/  FMUL.FTZ R67, R3, R71 ;  /* 0x0000004703437220 */ /* 0x000fe60000410000 */
[----:B------:R-:W-:Y:S01]  /*9730*/  MUFU.EX2 R158, R158 ;  /* 0x0000009e009e7308 */ /* 0x000fe20000000800 */
[----:B--2---:R-:W-:Y:S01]  /*9740*/  F2FP.BF16.F32.PACK_AB R68, R153, R154 ;  /* 0x0000009a9944723e */ /* 0x004fe200000010ff */
        /* <DEDUP_REMOVED lines=8> */
[----:B------:R-:W-:Y:S01]  /*97d0*/  FMUL.FTZ R15, R0, R123 ;  /* 0x0000007b000f7220 */ /* 0x000fe20000410000 */
[----:B------:R-:W-:Y:S01]  /*97e0*/  FFMA.FTZ R147, R22, UR4, -R227 ;  /* 0x0000000416937c23 */ /* 0x000fe200080108e3 */
[----:B------:R-:W-:Y:S01]  /*97f0*/  FMUL.FTZ R22, R3, R114 ;  /* 0x0000007203167220 */ /* 0x000fe20000410000 */
[----:B------:R-:W-:Y:S01]  /*9800*/  FFMA.FTZ R152, R21, UR4, -R237 ;  /* 0x0000000415987c23 */ /* 0x000fe200080108ed */
[----:B------:R-:W-:Y:S01]  /*9810*/  FMUL.FTZ R21, R132, R113 ;  /* 0x0000007184157220 */ /* 0x000fe20000410000 */
[--C-:B------:R-:W-:Y:S03]  /*9820*/  FFMA.FTZ R145, R30, UR4, -R227.reuse ;  /* 0x000000041e917c23 */ /* 0x100fe600080108e3 */
[----:B------:R-:W1:Y:S01]  /*9830*/  MUFU.EX2 R150, R150 ;  /* 0x0000009600967308 */ /* 0x000e620000000800 */
[----:B------:R-:W-:Y:S01]  /*9840*/  FMUL.FTZ R175, R134, UR4 ;  /* 0x0000000486af7c20 */ /* 0x000fe20008410000 */
[----:B------:R-:W-:Y:S01]  /*9850*/  FMUL.FTZ R30, R0, R106 ;  /* 0x0000006a001e7220 */ /* 0x000fe20000410000 */
[----:B------:R-:W-:Y:S01]  /*9860*/  FFMA.FTZ R183, R186, UR4, -R227 ;  /* 0x00000004bab77c23 */ /* 0x000fe200080108e3 */
[--C-:B------:R-:W-:Y:S01]  /*9870*/  FFMA.FTZ R172, R246, UR4, -R237.reuse ;  /* 0x00000004f6ac7c23 */ /* 0x100fe200080108ed */
[----:B------:R-:W-:Y:S01]  /*9880*/  FFMA.FTZ R173, R244, UR4, -R237 ;  /* 0x00000004f4ad7c23 */ /* 0x000fe200080108ed */
[----:B------:R-:W-:Y:S01]  /*9890*/  FFMA.FTZ R174, R242, UR4, -R227 ;  /* 0x00000004f2ae7c23 */ /* 0x000fe200080108e3 */
[----:B------:R-:W-:Y:S03]  /*98a0*/  FFMA.FTZ R186, R240, UR4, -R237 ;  /* 0x00000004f0ba7c23 */ /* 0x000fe600080108ed */
[----:B------:R-:W-:Y:S01]  /*98b0*/  MUFU.EX2 R156, R156 ;  /* 0x0000009c009c7308 */ /* 0x000fe20000000800 */
[----:B------:R-:W-:Y:S01]  /*98c0*/  FSETP.NEU.FTZ.AND P1, PT, R134, -INF , PT ;  /* 0xff8000008600780b */ /* 0x000fe20003f3d000 */
[----:B------:R-:W-:Y:S01]  /*98d0*/  FMUL.FTZ R168, R133, UR4 ;  /* 0x0000000485a87c20 */ /* 0x000fe20008410000 */
[----:B------:R-:W-:Y:S01]  /*98e0*/  FFMA.FTZ R234, R234, UR4, -R227 ;  /* 0x00000004eaea7c23 */ /* 0x000fe200080108e3 */
[----:B------:R-:W-:Y:S01]  /*98f0*/  FFMA.FTZ R216, R216, UR4, -R237 ;  /* 0x00000004d8d87c23 */ /* 0x000fe200080108ed */
[----:B------:R-:W-:Y:S01]  /*9900*/  FSEL R175, R175, RZ, P1 ;  /* 0x000000ffafaf7208 */ /* 0x000fe20000800000 */
[----:B------:R-:W-:Y:S01]  /*9910*/  FFMA.FTZ R184, R184, UR4, -R227 ;  /* 0x00000004b8b87c23 */ /* 0x000fe200080108e3 */
[----:B------:R-:W-:Y:S03]  /*9920*/  FSETP.NEU.FTZ.AND P1, PT, R133, -INF , PT ;  /* 0xff8000008500780b */ /* 0x000fe60003f3d000 */
[----:B------:R-:W2:Y:S01]  /*9930*/  MUFU.EX2 R155, R155 ;  /* 0x0000009b009b7308 */ /* 0x000ea20000000800 */
[----:B-1----:R-:W-:Y:S01]  /*9940*/  F2FP.BF16.F32.PACK_AB R129, R150, R160 ;  /* 0x000000a09681723e */ /* 0x002fe200000010ff */
[--C-:B------:R-:W-:Y:S01]  /*9950*/  FFMA.FTZ R143, R10, UR4, -R175.reuse ;  /* 0x000000040a8f7c23 */ /* 0x100fe200080108af */
[----:B------:R-:W-:Y:S01]  /*9960*/  FSEL R168, R168, RZ, P1 ;  /* 0x000000ffa8a87208 */ /* 0x000fe20000800000 */
[----:B------:R-:W-:Y:S01]  /*9970*/  FMUL.FTZ R10, R0, R126 ;  /* 0x0000007e000a7220 */ /* 0x000fe20000410000 */
[--C-:B------:R-:W-:Y:S01]  /*9980*/  FFMA.FTZ R142, R14, UR4, -R175.reuse ;  /* 0x000000040e8e7c23 */ /* 0x100fe200080108af */
[C---:B------:R-:W-:Y:S01]  /*9990*/  FMUL.FTZ R14, R0.reuse, R122 ;  /* 0x0000007a000e7220 */ /* 0x040fe20000410000 */
[--C-:B------:R-:W-:Y:S03]  /*99a0*/  FFMA.FTZ R162, R243, UR4, -R175.reuse ;  /* 0x00000004f3a27c23 */ /* 0x100fe600080108af */
[----:B------:R-:W-:Y:S01]  /*99b0*/  MUFU.EX2 R149, R149 ;  /* 0x0000009500957308 */ /* 0x000fe20000000800 */
[--C-:B------:R-:W-:Y:S01]  /*99c0*/  FFMA.FTZ R141, R11, UR4, -R168.reuse ;  /* 0x000000040b8d7c23 */ /* 0x100fe200080108a8 */
[----:B------:R-:W-:Y:S01]  /*99d0*/  FMUL.FTZ R11, R0, R127 ;  /* 0x0000007f000b7220 */ /* 0x000fe20000410000 */
[--C-:B------:R-:W-:Y:S01]  /*99e0*/  FFMA.FTZ R140, R9, UR4, -R168.reuse ;  /* 0x00000004098c7c23 */ /* 0x100fe200080108a8 */
[C---:B------:R-:W-:Y:S01]  /*99f0*/  FMUL.FTZ R9, R2.reuse, R125 ;  /* 0x0000007d02097220 */ /* 0x040fe20000410000 */
[--C-:B------:R-:W-:Y:S01]  /*9a00*/  FFMA.FTZ R139, R13, UR4, -R168.reuse ;  /* 0x000000040d8b7c23 */ /* 0x100fe200080108a8 */
[----:B------:R-:W-:Y:S01]  /*9a10*/  FMUL.FTZ R13, R2, R121 ;  /* 0x00000079020d7220 */ /* 0x000fe20000410000 */
[--C-:B------:R-:W-:Y:S03]  /*9a20*/  FFMA.FTZ R165, R252, UR4, -R175.reuse ;  /* 0x00000004fca57c23 */ /* 0x100fe600080108af */
[----:B------:R-:W1:Y:S01]  /*9a30*/  MUFU.EX2 R148, R148 ;  /* 0x0000009400947308 */ /* 0x000e620000000800 */
[--C-:B------:R-:W-:Y:S01]  /*9a40*/  FFMA.FTZ R159, R166, UR4, -R175.reuse ;  /* 0x00000004a69f7c23 */ /* 0x100fe200080108af */
[--C-:B------:R-:W-:Y:S01]  /*9a50*/  FFMA.FTZ R144, R247, UR4, -R175.reuse ;  /* 0x00000004f7907c23 */ /* 0x100fe200080108af */
[--C-:B------:R-:W-:Y:S01]  /*9a60*/  FFMA.FTZ R157, R245, UR4, -R168.reuse ;  /* 0x00000004f59d7c23 */ /* 0x100fe200080108a8 */
[----:B--2---:R-:W-:Y:S01]  /*9a70*/  F2FP.BF16.F32.PACK_AB R130, R155, R156 ;  /* 0x0000009c9b82723e */ /* 0x004fe200000010ff */
        /* <DEDUP_REMOVED lines=8> */
[----:B------:R-:W-:Y:S01]  /*9b00*/  FFMA.FTZ R235, R236, UR4, -R227 ;  /* 0x00000004eceb7c23 */ /* 0x000fe200080108e3 */
[--C-:B------:R-:W-:Y:S01]  /*9b10*/  FFMA.FTZ R239, R230, UR4, -R175.reuse ;  /* 0x00000004e6ef7c23 */ /* 0x100fe200080108af */
[--C-:B------:R-:W-:Y:S03]  /*9b20*/  FFMA.FTZ R230, R231, UR4, -R168.reuse ;  /* 0x00000004e7e67c23 */ /* 0x100fe600080108a8 */
[----:B------:R-:W2:Y:S01]  /*9b30*/  MUFU.EX2 R144, R144 ;  /* 0x0000009000907308 */ /* 0x000ea20000000800 */
[----:B-1----:R-:W-:Y:S01]  /*9b40*/  F2FP.BF16.F32.PACK_AB R131, R148, R149 ;  /* 0x000000959483723e */ /* 0x002fe200000010ff */
[--C-:B------:R-:W-:Y:S01]  /*9b50*/  FFMA.FTZ R231, R222, UR4, -R175.reuse ;  /* 0x00000004dee77c23 */ /* 0x100fe200080108af */
[--C-:B------:R-:W-:Y:S01]  /*9b60*/  FFMA.FTZ R232, R232, UR4, -R175.reuse ;  /* 0x00000004e8e87c23 */ /* 0x100fe200080108af */
[--C-:B------:R-:W-:Y:S01]  /*9b70*/  FFMA.FTZ R229, R229, UR4, -R168.reuse ;  /* 0x00000004e5e57c23 */ /* 0x100fe200080108a8 */
[----:B------:R-:W-:Y:S01]  /*9b80*/  FFMA.FTZ R226, R226, UR4, -R175 ;  /* 0x00000004e2e27c23 */ /* 0x000fe200080108af */
[--C-:B------:R-:W-:Y:S01]  /*9b90*/  FFMA.FTZ R187, R187, UR4, -R168.reuse ;  /* 0x00000004bbbb7c23 */ /* 0x100fe200080108a8 */
[--C-:B------:R-:W-:Y:S03]  /*9ba0*/  FFMA.FTZ R222, R223, UR4, -R168.reuse ;  /* 0x00000004dfde7c23 */ /* 0x100fe600080108a8 */
[----:B------:R-:W-:Y:S01]  /*9bb0*/  MUFU.EX2 R157, R157 ;  /* 0x0000009d009d7308 */ /* 0x000fe20000000800 */
[-C--:B------:R-:W-:Y:S05]  /*9bc0*/  HMMA.16816.F32.BF16 R4, R128, R24.reuse, R4 ;  /* 0x000000188004723c */ /* 0x080fea0000041804 */
[----:B------:R-:W-:Y:S01]  /*9bd0*/  FFMA.FTZ R241, R218, UR4, -R227 ;  /* 0x00000004daf17c23 */ /* 0x000fe200080108e3 */
[--C-:B------:R-:W-:Y:S03]  /*9be0*/  FFMA.FTZ R223, R224, UR4, -R237.reuse ;  /* 0x00000004e0df7c23 */ /* 0x100fe600080108ed */
[----:B------:R-:W1:Y:S02]  /*9bf0*/  MUFU.EX2 R141, R141 ;  /* 0x0000008d008d7308 */ /* 0x000e640000000800 */
[----:B--2---:R-:W-:Y:S01]  /*9c00*/  F2FP.BF16.F32.PACK_AB R124, R144, R159 ;  /* 0x0000009f907c723e */ /* 0x004fe200000010ff */
[--C-:B------:R-:W-:Y:S01]  /*9c10*/  FFMA.FTZ R218, R233, UR4, -R237.reuse ;  /* 0x00000004e9da7c23 */ /* 0x100fe200080108ed */
[----:B------:R-:W-:Y:S01]  /*9c20*/  FFMA.FTZ R237, R228, UR4, -R237 ;  /* 0x00000004e4ed7c23 */ /* 0x000fe200080108ed */
[--C-:B------:R-:W-:Y:S01]  /*9c30*/  FFMA.FTZ R185, R185, UR4, -R227.reuse ;  /* 0x00000004b9b97c23 */ /* 0x100fe200080108e3 */
[----:B------:R-:W-:Y:S04]  /*9c40*/  FFMA.FTZ R227, R182, UR4, -R227 ;  /* 0x00000004b6e37c23 */ /* 0x000fe800080108e3 */
[----:B------:R-:W-:Y:S01]  /*9c50*/  MUFU.EX2 R143, R143 ;  /* 0x0000008f008f7308 */ /* 0x000fe20000000800 */
[--C-:B------:R-:W-:Y:S01]  /*9c60*/  FFMA.FTZ R224, R177, UR4, -R168.reuse ;  /* 0x00000004b1e07c23 */ /* 0x100fe200080108a8 */
[--C-:B------:R-:W-:Y:S01]  /*9c70*/  FFMA.FTZ R181, R181, UR4, -R175.reuse ;  /* 0x00000004b5b57c23 */ /* 0x100fe200080108af */
[--C-:B------:R-:W-:Y:S01]  /*9c80*/  FFMA.FTZ R180, R180, UR4, -R175.reuse ;  /* 0x00000004b4b47c23 */ /* 0x100fe200080108af */
[--C-:B------:R-:W-:Y:S01]  /*9c90*/  FFMA.FTZ R179, R179, UR4, -R168.reuse ;  /* 0x00000004b3b37c23 */ /* 0x100fe200080108a8 */
[--C-:B------:R-:W-:Y:S01]  /*9ca0*/  FFMA.FTZ R177, R178, UR4, -R175.reuse ;  /* 0x00000004b2b17c23 */ /* 0x100fe200080108af */
[--C-:B------:R-:W-:Y:S01]  /*9cb0*/  FFMA.FTZ R138, R138, UR4, -R168.reuse ;  /* 0x000000048a8a7c23 */ /* 0x100fe200080108a8 */
[----:B------:R-:W-:Y:S03]  /*9cc0*/  FFMA.FTZ R175, R176, UR4, -R175 ;  /* 0x00000004b0af7c23 */ /* 0x000fe600080108af */
[----:B------:R-:W2:Y:S01]  /*9cd0*/  MUFU.EX2 R142, R142 ;  /* 0x0000008e008e7308 */ /* 0x000ea20000000800 */
[----:B-1----:R-:W-:Y:S01]  /*9ce0*/  F2FP.BF16.F32.PACK_AB R125, R141, R157 ;  /* 0x0000009d8d7d723e */ /* 0x002fe200000010ff */
[----:B------:R-:W-:Y:S01]  /*9cf0*/  FFMA.FTZ R168, R137, UR4, -R168 ;  /* 0x0000000489a87c23 */ /* 0x000fe200080108a8 */
[----:B------:R-:W-:Y:S01]  /*9d00*/  FFMA.FTZ R163, R132, R219, R163 ;  /* 0x000000db84a37223 */ /* 0x000fe200000100a3 */
[----:B------:R-:W-:Y:S01]  /*9d10*/  FFMA.FTZ R160, R3, R214, R160 ;  /* 0x000000d603a07223 */ /* 0x000fe200000100a0 */
[----:B------:R-:W-:Y:S01]  /*9d20*/  MOV R3, R134 ;  /* 0x0000008600037202 */ /* 0x000fe20000000f00 */
[----:B------:R-:W-:Y:S01]  /*9d30*/  FFMA.FTZ R159, R2, R217, R159 ;  /* 0x000000d9029f7223 */ /* 0x000fe2000001009f */
[----:B------:R-:W-:Y:S03]  /*9d40*/  FFMA.FTZ R157, R0, R215, R157 ;  /* 0x000000d7009d7223 */ /* 0x000fe6000001009d */
[----:B------:R-:W-:Y:S01]  /*9d50*/  MUFU.EX2 R140, R140 ;  /* 0x0000008c008c7308 */ /* 0x000fe20000000800 */
[----:B------:R-:W-:Y:S01]  /*9d60*/  FADD.FTZ R163, R161, R163 ;  /* 0x000000a3a1a37221 */ /* 0x000fe20000010000 */
[----:B------:R-:W-:Y:S01]  /*9d70*/  FADD.FTZ R160, R150, R160 ;  /* 0x000000a096a07221 */ /* 0x000fe20000010000 */
[----:B------:R-:W-:Y:S01]  /*9d80*/  FADD.FTZ R144, R144, R159 ;  /* 0x0000009f90907221 */ /* 0x000fe20000010000 */
[----:B------:R-:W-:Y:S01]  /*9d90*/  FADD.FTZ R157, R141, R157 ;  /* 0x0000009d8d9d7221 */ /* 0x000fe20000010000 */
[----:B------:R-:W-:Y:S01]  /*9da0*/  FADD.FTZ R156, R156, R163 ;  /* 0x000000a39c9c7221 */ /* 0x000fe20000010000 */
[----:B------:R-:W-:Y:S04]  /*9db0*/  FADD.FTZ R149, R149, R160 ;  /* 0x000000a095957221 */ /* 0x000fe80000010000 */
[----:B------:R-:W1:Y:S01]  /*9dc0*/  MUFU.EX2 R139, R139 ;  /* 0x0000008b008b7308 */ /* 0x000e620000000800 */
[----:B--2---:R-:W-:Y:S01]  /*9dd0*/  F2FP.BF16.F32.PACK_AB R126, R142, R143 ;  /* 0x0000008f8e7e723e */ /* 0x004fe200000010ff */
[----:B------:R-:W-:Y:S01]  /*9de0*/  FADD.FTZ R143, R143, R144 ;  /* 0x000000908f8f7221 */ /* 0x000fe20000010000 */
[----:B------:R-:W-:Y:S01]  /*9df0*/  FADD.FTZ R155, R155, R156 ;  /* 0x0000009c9b9b7221 */ /* 0x000fe20000010000 */
[----:B------:R-:W-:Y:S02]  /*9e00*/  FADD.FTZ R148, R148, R149 ;  /* 0x0000009594947221 */ /* 0x000fe40000010000 */
[----:B------:R-:W-:Y:S01]  /*9e10*/  FADD.FTZ R143, R142, R143 ;  /* 0x0000008f8e8f7221 */ /* 0x000fe20000010000 */
[----:B------:R-:W-:Y:S03]  /*9e20*/  FADD.FTZ R154, R154, R155 ;  /* 0x0000009b9a9a7221 */ /* 0x000fe60000010000 */
[----:B------:R-:W-:Y:S01]  /*9e30*/  MUFU.EX2 R147, R147 ;  /* 0x0000009300937308 */ /* 0x000fe20000000800 */
[----:B------:R-:W-:Y:S09]  /*9e40*/  FADD.FTZ R153, R153, R154 ;  /* 0x0000009a99997221 */ /* 0x000ff20000010000 */
[----:B------:R-:W2:Y:S01]  /*9e50*/  MUFU.EX2 R146, R146 ;  /* 0x0000009200927308 */ /* 0x000ea20000000800 */
[C---:B-1----:R-:W-:Y:S01]  /*9e60*/  F2FP.BF16.F32.PACK_AB R127, R139.reuse, R140 ;  /* 0x0000008c8b7f723e */ /* 0x042fe200000010ff */
[----:B------:R-:W-:Y:S04]  /*9e70*/  FADD.FTZ R140, R140, R157 ;  /* 0x0000009d8c8c7221 */ /* 0x000fe80000010000 */
[----:B------:R-:W-:Y:S02]  /*9e80*/  FADD.FTZ R139, R139, R140 ;  /* 0x0000008c8b8b7221 */ /* 0x000fe40000010000 */
[C---:B------:R-:W-:Y:S02]  /*9e90*/  HMMA.16816.F32.BF16 R8, R124.reuse, R24, R8 ;  /* 0x000000187c08723c */ /* 0x040fe40000041808 */
[----:B------:R-:W1:Y:S04]  /*9ea0*/  MUFU.EX2 R152, R152 ;  /* 0x0000009800987308 */ /* 0x000e680000000800 */
[-C--:B------:R-:W-:Y:S06]  /*9eb0*/  HMMA.16816.F32.BF16 R12, R124, R26.reuse, R12 ;  /* 0x0000001a7c0c723c */ /* 0x080fec000004180c */
[----:B------:R-:W3:Y:S01]  /*9ec0*/  MUFU.EX2 R145, R145 ;  /* 0x0000009100917308 */ /* 0x000ee20000000800 */
[C---:B------:R-:W-:Y:S01]  /*9ed0*/  FMUL.FTZ R24, R2.reuse, R108 ;  /* 0x0000006c02187220 */ /* 0x040fe20000410000 */
[C---:B------:R-:W-:Y:S04]  /*9ee0*/  HMMA.16816.F32.BF16 R16, R128.reuse, R26, R16 ;  /* 0x0000001a8010723c */ /* 0x040fe80000041810 */
[----:B------:R-:W-:Y:S02]  /*9ef0*/  FMUL.FTZ R25, R2, R109 ;  /* 0x0000006d02197220 */ /* 0x000fe40000410000 */
[-C--:B------:R-:W-:Y:S02]  /*9f00*/  HMMA.16816.F32.BF16 R20, R128, R40.reuse, R20 ;  /* 0x000000288014723c */ /* 0x080fe40000041814 */
[----:B------:R-:W-:Y:S03]  /*9f10*/  MUFU.EX2 R162, R162 ;  /* 0x000000a200a27308 */ /* 0x000fe60000000800 */
[C---:B------:R-:W-:Y:S01]  /*9f20*/  FMUL.FTZ R26, R0.reuse, R110 ;  /* 0x0000006e001a7220 */ /* 0x040fe20000410000 */
[----:B------:R-:W-:Y:S01]  /*9f30*/  FMUL.FTZ R27, R0, R111 ;  /* 0x0000006f001b7220 */ /* 0x000fe20000410000 */
[----:B--2---:R-:W-:Y:S01]  /*9f40*/  F2FP.BF16.F32.PACK_AB R69, R146, R147 ;  /* 0x000000939245723e */ /* 0x004fe200000010ff */
[----:B------:R-:W2:Y:S04]  /*9f50*/  LDSM.16.MT88.4 R108, [R192+0x6000] ;  /* 0x00600000c06c783b */ /* 0x000ea80000004200 */
[----:B------:R-:W4:Y:S01]  /*9f60*/  MUFU.EX2 R165, R165 ;  /* 0x000000a500a57308 */ /* 0x000f220000000800 */
[----:B-1----:R-:W-:Y:S01]  /*9f70*/  F2FP.BF16.F32.PACK_AB R70, R151, R152 ;  /* 0x000000989746723e */ /* 0x002fe200000010ff */
[----:B------:R-:W-:Y:S01]  /*9f80*/  FADD.FTZ R147, R147, R148 ;  /* 0x0000009493937221 */ /* 0x000fe20000010000 */
[C---:B------:R-:W-:Y:S04]  /*9f90*/  HMMA.16816.F32.BF16 R24, R124.reuse, R40, R24 ;  /* 0x000000287c18723c */ /* 0x040fe80000041818 */
[----:B---3--:R-:W-:Y:S03]  /*9fa0*/  F2FP.BF16.F32.PACK_AB R71, R158, R145 ;  /* 0x000000919e47723e */ /* 0x008fe600000010ff */
[----:B------:R-:W-:Y:S01]  /*9fb0*/  MUFU.EX2 R164, R164 ;  /* 0x000000a400a47308 */ /* 0x000fe20000000800 */
[-C--:B------:R-:W-:Y:S03]  /*9fc0*/  HMMA.16816.F32.BF16 R28, R124, R42.reuse, R28 ;  /* 0x0000002a7c1c723c */ /* 0x080fe6000004181c */
[C---:B------:R-:W-:Y:S03]  /*9fd0*/  FMUL.FTZ R40, R2.reuse, R92 ;  /* 0x0000005c02287220 */ /* 0x040fe60000410000 */
[C---:B------:R-:W-:Y:S03]  /*9fe0*/  HMMA.16816.F32.BF16 R32, R128.reuse, R42, R32 ;  /* 0x0000002a8020723c */ /* 0x040fe60000041820 */
[----:B------:R-:W1:Y:S02]  /*9ff0*/  MUFU.EX2 R167, R167 ;  /* 0x000000a700a77308 */ /* 0x000e640000000800 */
[----:B------:R-:W-:Y:S01]  /*a000*/  FMUL.FTZ R41, R2, R93 ;  /* 0x0000005d02297220 */ /* 0x000fe20000410000 */
[-C--:B------:R-:W-:Y:S07]  /*a010*/  HMMA.16816.F32.BF16 R36, R128, R56.reuse, R36 ;  /* 0x000000388024723c */ /* 0x080fee0000041824 */
[----:B------:R-:W-:Y:S01]  /*a020*/  MUFU.EX2 R166, R166 ;  /* 0x000000a600a67308 */ /* 0x000fe20000000800 */
[C---:B------:R-:W-:Y:S03]  /*a030*/  FMUL.FTZ R42, R0.reuse, R94 ;  /* 0x0000005e002a7220 */ /* 0x040fe60000410000 */
[----:B------:R-:W-:Y:S01]  /*a040*/  FMUL.FTZ R43, R0, R95 ;  /* 0x0000005f002b7220 */ /* 0x000fe20000410000 */
[----:B----4-:R-:W-:Y:S01]  /*a050*/  F2FP.BF16.F32.PACK_AB R72, R165, R162 ;  /* 0x000000a2a548723e */ /* 0x010fe200000010ff */
[----:B------:R-:W3:Y:S04]  /*a060*/  LDSM.16.MT88.4 R92, [R195+0x6800] ;  /* 0x00680000c35c783b */ /* 0x000ee80000004200 */
[----:B------:R-:W4:Y:S01]  /*a070*/  MUFU.EX2 R169, R169 ;  /* 0x000000a900a97308 */ /* 0x000f220000000800 */
[----:B-1----:R-:W-:Y:S01]  /*a080*/  F2FP.BF16.F32.PACK_AB R73, R167, R164 ;  /* 0x000000a4a749723e */ /* 0x002fe200000010ff */
[C---:B------:R-:W-:Y:S04]  /*a090*/  HMMA.16816.F32.BF16 R40, R124.reuse, R56, R40 ;  /* 0x000000387c28723c */ /* 0x040fe80000041828 */
[----:B------:R-:W-:Y:S01]  /*a0a0*/  FADD.FTZ R162, R162, R143 ;  /* 0x0000008fa2a27221 */ /* 0x000fe20000010000 */
[----:B------:R-:W-:Y:S01]  /*a0b0*/  FADD.FTZ R164, R164, R139 ;  /* 0x0000008ba4a47221 */ /* 0x000fe20000010000 */
[-C--:B------:R-:W-:Y:S02]  /*a0c0*/  HMMA.16816.F32.BF16 R44, R124, R58.reuse, R44 ;  /* 0x0000003a7c2c723c */ /* 0x080fe4000004182c */
[----:B------:R-:W-:Y:S03]  /*a0d0*/  MUFU.EX2 R170, R170 ;  /* 0x000000aa00aa7308 */ /* 0x000fe60000000800 */
[C---:B------:R-:W-:Y:S01]  /*a0e0*/  FMUL.FTZ R56, R2.reuse, R76 ;  /* 0x0000004c02387220 */ /* 0x040fe20000410000 */
[C---:B------:R-:W-:Y:S06]  /*a0f0*/  HMMA.16816.F32.BF16 R48, R128.reuse, R58, R48 ;  /* 0x0000003a8030723c */ /* 0x040fec0000041830 */
[----:B------:R-:W1:Y:S01]  /*a100*/  MUFU.EX2 R171, R171 ;  /* 0x000000ab00ab7308 */ /* 0x000e620000000800 */
[----:B------:R-:W-:Y:S01]  /*a110*/  FMUL.FTZ R57, R2, R77 ;  /* 0x0000004d02397220 */ /* 0x000fe20000410000 */
[-C--:B--2---:R-:W-:Y:S03]  /*a120*/  HMMA.16816.F32.BF16 R52, R128, R108.reuse, R52 ;  /* 0x0000006c8034723c */ /* 0x084fe60000041834 */
[C---:B------:R-:W-:Y:S01]  /*a130*/  FMUL.FTZ R58, R0.reuse, R78 ;  /* 0x0000004e003a7220 */ /* 0x040fe20000410000 */
[----:B------:R-:W-:Y:S01]  /*a140*/  FMUL.FTZ R59, R0, R79 ;  /* 0x0000004f003b7220 */ /* 0x000fe20000410000 */
[----:B----4-:R-:W-:Y:S01]  /*a150*/  F2FP.BF16.F32.PACK_AB R74, R169, R166 ;  /* 0x000000a6a94a723e */ /* 0x010fe200000010ff */
[----:B------:R-:W2:Y:S02]  /*a160*/  LDSM.16.MT88.4 R76, [R194+0x6800] ;  /* 0x00680000c24c783b */ /* 0x000ea40000004200 */
[----:B------:R-:W-:Y:S03]  /*a170*/  MUFU.EX2 R172, R172 ;  /* 0x000000ac00ac7308 */ /* 0x000fe60000000800 */
[----:B------:R-:W-:Y:S01]  /*a180*/  FADD.FTZ R146, R146, R147 ;  /* 0x0000009392927221 */ /* 0x000fe20000010000 */
[----:B------:R-:W-:Y:S01]  /*a190*/  MOV R0, R133 ;  /* 0x0000008500007202 */ /* 0x000fe20000000f00 */
[C---:B------:R-:W-:Y:S04]  /*a1a0*/  HMMA.16816.F32.BF16 R56, R124.reuse, R108, R56 ;  /* 0x0000006c7c38723c */ /* 0x040fe80000041838 */
[----:B-1----:R-:W-:Y:S01]  /*a1b0*/  F2FP.BF16.F32.PACK_AB R75, R171, R170 ;  /* 0x000000aaab4b723e */ /* 0x002fe200000010ff */
[----:B------:R-:W1:Y:S01]  /*a1c0*/  MUFU.EX2 R173, R173 ;  /* 0x000000ad00ad7308 */ /* 0x000e620000000800 */
[-C--:B------:R-:W-:Y:S05]  /*a1d0*/  HMMA.16816.F32.BF16 R60, R124, R110.reuse, R60 ;  /* 0x0000006e7c3c723c */ /* 0x080fea000004183c */
[----:B------:R-:W-:Y:S01]  /*a1e0*/  MOV R2, R135 ;  /* 0x0000008700027202 */ /* 0x000fe20000000f00 */
[----:B------:R-:W-:Y:S03]  /*a1f0*/  HMMA.16816.F32.BF16 R64, R128, R110, R64 ;  /* 0x0000006e8040723c */ /* 0x000fe60000041840 */
[----:B------:R-:W-:Y:S02]  /*a200*/  MUFU.EX2 R174, R174 ;  /* 0x000000ae00ae7308 */ /* 0x000fe40000000800 */
[----:B------:R-:W-:Y:S01]  /*a210*/  FADD.FTZ R165, R165, R162 ;  /* 0x000000a2a5a57221 */ /* 0x000fe20000010000 */
[-C--:B---3--:R-:W-:Y:S07]  /*a220*/  HMMA.16816.F32.BF16 R4, R68, R92.reuse, R4 ;  /* 0x0000005c4404723c */ /* 0x088fee0000041804 */
[----:B------:R-:W3:Y:S01]  /*a230*/  MUFU.EX2 R183, R183 ;  /* 0x000000b700b77308 */ /* 0x000ee20000000800 */
[----:B------:R-:W-:Y:S01]  /*a240*/  FADD.FTZ R167, R167, R164 ;  /* 0x000000a4a7a77221 */ /* 0x000fe20000010000 */
[C---:B------:R-:W-:Y:S08]  /*a250*/  HMMA.16816.F32.BF16 R8, R72.reuse, R92, R8 ;  /* 0x0000005c4808723c */ /* 0x040ff00000041808 */
[----:B------:R-:W-:Y:S01]  /*a260*/  MUFU.EX2 R186, R186 ;  /* 0x000000ba00ba7308 */ /* 0x000fe20000000800 */
[-C--:B------:R-:W-:Y:S03]  /*a270*/  HMMA.16816.F32.BF16 R12, R72, R94.reuse, R12 ;  /* 0x0000005e480c723c */ /* 0x080fe6000004180c */
[----:B------:R-:W-:Y:S03]  /*a280*/  FADD.FTZ R152, R152, R153 ;  /* 0x0000009998987221 */ /* 0x000fe60000010000 */
[C---:B------:R-:W-:Y:S03]  /*a290*/  HMMA.16816.F32.BF16 R16, R68.reuse, R94, R16 ;  /* 0x0000005e4410723c */ /* 0x040fe60000041810 */
[----:B------:R-:W4:Y:S02]  /*a2a0*/  MUFU.EX2 R225, R225 ;  /* 0x000000e100e17308 */ /* 0x000f240000000800 */
[----:B------:R-:W-:Y:S01]  /*a2b0*/  FADD.FTZ R145, R145, R146 ;  /* 0x0000009291917221 */ /* 0x000fe20000010000 */
[-C--:B--2---:R-:W-:Y:S07]  /*a2c0*/  HMMA.16816.F32.BF16 R20, R68, R76.reuse, R20 ;  /* 0x0000004c4414723c */ /* 0x084fee0000041814 */
[----:B------:R-:W-:Y:S01]  /*a2d0*/  MUFU.EX2 R235, R235 ;  /* 0x000000eb00eb7308 */ /* 0x000fe20000000800 */
[----:B------:R-:W-:Y:S01]  /*a2e0*/  FADD.FTZ R166, R166, R165 ;  /* 0x000000a5a6a67221 */ /* 0x000fe20000010000 */
[C---:B------:R-:W-:Y:S08]  /*a2f0*/  HMMA.16816.F32.BF16 R24, R72.reuse, R76, R24 ;  /* 0x0000004c4818723c */ /* 0x040ff00000041818 */
[----:B------:R-:W2:Y:S01]  /*a300*/  MUFU.EX2 R234, R234 ;  /* 0x000000ea00ea7308 */ /* 0x000ea20000000800 */
[-C--:B------:R-:W-:Y:S03]  /*a310*/  HMMA.16816.F32.BF16 R28, R72, R78.reuse, R28 ;  /* 0x0000004e481c723c */ /* 0x080fe6000004181c */
[----:B------:R-:W-:Y:S03]  /*a320*/  FADD.FTZ R170, R170, R167 ;  /* 0x000000a7aaaa7221 */ /* 0x000fe60000010000 */
[C---:B------:R-:W-:Y:S01]  /*a330*/  HMMA.16816.F32.BF16 R32, R68.reuse, R78, R32 ;  /* 0x0000004e4420723c */ /* 0x040fe20000041820 */
[----:B------:R-:W5:Y:S02]  /*a340*/  LDSM.16.MT88.4 R76, [R195+0x7000] ;  /* 0x00700000c34c783b */ /* 0x000f640000004200 */
[----:B------:R-:W-:Y:S02]  /*a350*/  MUFU.EX2 R232, R232 ;  /* 0x000000e800e87308 */ /* 0x000fe40000000800 */
[----:B------:R-:W-:Y:S01]  /*a360*/  FADD.FTZ R151, R151, R152 ;  /* 0x0000009897977221 */ /* 0x000fe20000010000 */
[-C--:B------:R-:W-:Y:S07]  /*a370*/  HMMA.16816.F32.BF16 R36, R68, R80.reuse, R36 ;  /* 0x000000504424723c */ /* 0x080fee0000041824 */
[----:B------:R-:W2:Y:S01]  /*a380*/  MUFU.EX2 R239, R239 ;  /* 0x000000ef00ef7308 */ /* 0x000ea20000000800 */
[----:B------:R-:W-:Y:S01]  /*a390*/  FADD.FTZ R145, R158, R145 ;  /* 0x000000919e917221 */ /* 0x000fe20000010000 */
[C---:B------:R-:W-:Y:S04]  /*a3a0*/  HMMA.16816.F32.BF16 R40, R72.reuse, R80, R40 ;  /* 0x000000504828723c */ /* 0x040fe80000041828 */
[----:B------:R-:W-:Y:S02]  /*a3b0*/  FADD.FTZ R169, R169, R166 ;  /* 0x000000a6a9a97221 */ /* 0x000fe40000010000 */
[-C--:B------:R-:W-:Y:S02]  /*a3c0*/  HMMA.16816.F32.BF16 R44, R72, R82.reuse, R44 ;  /* 0x00000052482c723c */ /* 0x080fe4000004182c */
[----:B------:R-:W-:Y:S03]  /*a3d0*/  MUFU.EX2 R229, R229 ;  /* 0x000000e500e57308 */ /* 0x000fe60000000800 */
[----:B------:R-:W-:Y:S01]  /*a3e0*/  FADD.FTZ R170, R171, R170 ;  /* 0x000000aaabaa7221 */ /* 0x000fe20000010000 */
[C---:B------:R-:W-:Y:S01]  /*a3f0*/  HMMA.16816.F32.BF16 R48, R68.reuse, R82, R48 ;  /* 0x000000524430723c */ /* 0x040fe20000041830 */
[----:B------:R-:W5:Y:S05]  /*a400*/  LDSM.16.MT88.4 R80, [R194+0x7000] ;  /* 0x00700000c250783b */ /* 0x000f6a0000004200 */
[----:B------:R-:W2:Y:S01]  /*a410*/  MUFU.EX2 R230, R230 ;  /* 0x000000e600e67308 */ /* 0x000ea20000000800 */
[----:B------:R-:W-:Y:S01]  /*a420*/  MOV R139, R136 ;  /* 0x00000088008b7202 */ /* 0x000fe20000000f00 */
[-C--:B------:R-:W-:Y:S08]  /*a430*/  HMMA.16816.F32.BF16 R52, R68, R84.reuse, R52 ;  /* 0x000000544434723c */ /* 0x080ff00000041834 */
[----:B------:R-:W-:Y:S01]  /*a440*/  MUFU.EX2 R226, R226 ;  /* 0x000000e200e27308 */ /* 0x000fe20000000800 */
[C---:B------:R-:W-:Y:S06]  /*a450*/  HMMA.16816.F32.BF16 R56, R72.reuse, R84, R56 ;  /* 0x000000544838723c */ /* 0x040fec0000041838 */
[-C--:B------:R-:W-:Y:S03]  /*a460*/  HMMA.16816.F32.BF16 R60, R72, R86.reuse, R60 ;  /* 0x00000056483c723c */ /* 0x080fe6000004183c */
[----:B------:R-:W5:Y:S03]  /*a470*/  MUFU.EX2 R231, R231 ;  /* 0x000000e700e77308 */ /* 0x000f660000000800 */
[----:B------:R-:W-:Y:S01]  /*a480*/  HMMA.16816.F32.BF16 R64, R68, R86, R64 ;  /* 0x000000564440723c */ /* 0x000fe20000041840 */
[----:B------:R-:W5:Y:S06]  /*a490*/  LDSM.16.MT88.4 R84, [R193+0x7000] ;  /* 0x00700000c154783b */ /* 0x000f6c0000004200 */
[----:B------:R-:W-:Y:S01]  /*a4a0*/  MUFU.EX2 R187, R187 ;  /* 0x000000bb00bb7308 */ /* 0x000fe20000000800 */
[----:B-1----:R-:W-:Y:S03]  /*a4b0*/  F2FP.BF16.F32.PACK_AB R72, R173, R172 ;  /* 0x000000acad48723e */ /* 0x002fe600000010ff */
[----:B------:R-:W-:Y:S01]  /*a4c0*/  FADD.FTZ R172, R172, R151 ;  /* 0x00000097acac7221 */ /* 0x000fe20000010000 */
[----:B---3--:R-:W-:Y:S01]  /*a4d0*/  F2FP.BF16.F32.PACK_AB R73, R183, R174 ;  /* 0x000000aeb749723e */ /* 0x008fe200000010ff */
[----:B------:R-:W-:Y:S04]  /*a4e0*/  FADD.FTZ R174, R174, R145 ;  /* 0x00000091aeae7221 */ /* 0x000fe80000010000 */
[----:B------:R-:W1:Y:S01]  /*a4f0*/  MUFU.EX2 R222, R222 ;  /* 0x000000de00de7308 */ /* 0x000e620000000800 */
[----:B----4-:R-:W-:Y:S01]  /*a500*/  F2FP.BF16.F32.PACK_AB R74, R225, R186 ;  /* 0x000000bae14a723e */ /* 0x010fe200000010ff */
[----:B------:R-:W-:Y:S01]  /*a510*/  FADD.FTZ R173, R173, R172 ;  /* 0x000000acadad7221 */ /* 0x000fe20000010000 */
[----:B--2---:R-:W-:Y:S01]  /*a520*/  F2FP.BF16.F32.PACK_AB R75, R234, R235 ;  /* 0x000000ebea4b723e */ /* 0x004fe200000010ff */
[----:B------:R-:W-:Y:S01]  /*a530*/  FADD.FTZ R174, R183, R174 ;  /* 0x000000aeb7ae7221 */ /* 0x000fe20000010000 */
[----:B------:R-:W-:Y:S01]  /*a540*/  F2FP.BF16.F32.PACK_AB R68, R239, R232 ;  /* 0x000000e8ef44723e */ /* 0x000fe200000010ff */
[----:B------:R-:W-:Y:S01]  /*a550*/  FADD.FTZ R232, R232, R169 ;  /* 0x000000a9e8e87221 */ /* 0x000fe20000010000 */
[----:B------:R-:W-:Y:S03]  /*a560*/  F2FP.BF16.F32.PACK_AB R69, R230, R229 ;  /* 0x000000e5e645723e */ /* 0x000fe600000010ff */
[----:B------:R-:W-:Y:S01]  /*a570*/  MUFU.EX2 R223, R223 ;  /* 0x000000df00df7308 */ /* 0x000fe20000000800 */
[----:B-----5:R-:W-:Y:S01]  /*a580*/  F2FP.BF16.F32.PACK_AB R70, R231, R226 ;  /* 0x000000e2e746723e */ /* 0x020fe200000010ff */
[-C--:B------:R-:W-:Y:S05]  /*a590*/  HMMA.16816.F32.BF16 R4, R72, R76.reuse, R4 ;  /* 0x0000004c4804723c */ /* 0x080fea0000041804 */
[----:B------:R-:W-:Y:S03]  /*a5a0*/  FADD.FTZ R229, R229, R170 ;  /* 0x000000aae5e57221 */ /* 0x000fe60000010000 */
[----:B------:R-:W2:Y:S03]  /*a5b0*/  MUFU.EX2 R216, R216 ;  /* 0x000000d800d87308 */ /* 0x000ea60000000800 */
[----:B-1----:R-:W-:Y:S01]  /*a5c0*/  F2FP.BF16.F32.PACK_AB R71, R222, R187 ;  /* 0x000000bbde47723e */ /* 0x002fe200000010ff */
[----:B------:R-:W-:Y:S01]  /*a5d0*/  FADD.FTZ R239, R239, R232 ;  /* 0x000000e8efef7221 */ /* 0x000fe20000010000 */
[----:B------:R-:W-:Y:S01]  /*a5e0*/  FADD.FTZ R230, R230, R229 ;  /* 0x000000e5e6e67221 */ /* 0x000fe20000010000 */
[----:B------:R-:W-:Y:S01]  /*a5f0*/  FADD.FTZ R186, R186, R173 ;  /* 0x000000adbaba7221 */ /* 0x000fe20000010000 */
[----:B------:R-:W-:Y:S03]  /*a600*/  FADD.FTZ R235, R235, R174 ;  /* 0x000000aeebeb7221 */ /* 0x000fe60000010000 */
[C---:B------:R-:W-:Y:S01]  /*a610*/  HMMA.16816.F32.BF16 R8, R68.reuse, R76, R8 ;  /* 0x0000004c4408723c */ /* 0x040fe20000041808 */
[----:B------:R-:W-:Y:S03]  /*a620*/  MUFU.EX2 R184, R184 ;  /* 0x000000b800b87308 */ /* 0x000fe60000000800 */
[----:B------:R-:W-:Y:S01]  /*a630*/  FADD.FTZ R226, R226, R239 ;  /* 0x000000efe2e27221 */ /* 0x000fe20000010000 */
[----:B------:R-:W-:Y:S01]  /*a640*/  FADD.FTZ R187, R187, R230 ;  /* 0x000000e6bbbb7221 */ /* 0x000fe20000010000 */
[-C--:B------:R-:W-:Y:S05]  /*a650*/  HMMA.16816.F32.BF16 R12, R68, R78.reuse, R12 ;  /* 0x0000004e440c723c */ /* 0x080fea000004180c */
[----:B------:R-:W1:Y:S01]  /*a660*/  MUFU.EX2 R241, R241 ;  /* 0x000000f100f17308 */ /* 0x000e620000000800 */
[----:B------:R-:W-:Y:S01]  /*a670*/  FADD.FTZ R186, R225, R186 ;  /* 0x000000bae1ba7221 */ /* 0x000fe20000010000 */
[C---:B------:R-:W-:Y:S01]  /*a680*/  HMMA.16816.F32.BF16 R16, R72.reuse, R78, R16 ;  /* 0x0000004e4810723c */ /* 0x040fe20000041810 */
[----:B------:R-:W3:Y:S07]  /*a690*/  LDSM.16.MT88.4 R76, [R192+0x7000] ;  /* 0x00700000c04c783b */ /* 0x000eee0000004200 */
[----:B------:R-:W-:Y:S01]  /*a6a0*/  MUFU.EX2 R218, R218 ;  /* 0x000000da00da7308 */ /* 0x000fe20000000800 */
[-C--:B------:R-:W-:Y:S03]  /*a6b0*/  HMMA.16816.F32.BF16 R20, R72, R80.reuse, R20 ;  /* 0x000000504814723c */ /* 0x080fe60000041814 */
[----:B------:R-:W-:Y:S03]  /*a6c0*/  FADD.FTZ R235, R234, R235 ;  /* 0x000000ebeaeb7221 */ /* 0x000fe60000010000 */
[C---:B------:R-:W-:Y:S03]  /*a6d0*/  HMMA.16816.F32.BF16 R24, R68.reuse, R80, R24 ;  /* 0x000000504418723c */ /* 0x040fe60000041818 */
[----:B------:R-:W4:Y:S02]  /*a6e0*/  MUFU.EX2 R237, R237 ;  /* 0x000000ed00ed7308 */ /* 0x000f240000000800 */
[----:B------:R-:W-:Y:S01]  /*a6f0*/  FADD.FTZ R226, R231, R226 ;  /* 0x000000e2e7e27221 */ /* 0x000fe20000010000 */
[-C--:B------:R-:W-:Y:S07]  /*a700*/  HMMA.16816.F32.BF16 R28, R68, R82.reuse, R28 ;  /* 0x00000052441c723c */ /* 0x080fee000004181c */
[----:B------:R-:W-:Y:S01]  /*a710*/  MUFU.EX2 R185, R185 ;  /* 0x000000b900b97308 */ /* 0x000fe20000000800 */
[----:B------:R-:W-:Y:S01]  /*a720*/  FADD.FTZ R222, R222, R187 ;  /* 0x000000bbdede7221 */ /* 0x000fe20000010000 */
[C---:B------:R-:W-:Y:S08]  /*a730*/  HMMA.16816.F32.BF16 R32, R72.reuse, R82, R32 ;  /* 0x000000524820723c */ /* 0x040ff00000041820 */
[----:B------:R-:W5:Y:S01]  /*a740*/  MUFU.EX2 R182, R227 ;  /* 0x000000e300b67308 */ /* 0x000f620000000800 */
[-C--:B------:R-:W-:Y:S06]  /*a750*/  HMMA.16816.F32.BF16 R36, R72, R84.reuse, R36 ;  /* 0x000000544824723c */ /* 0x080fec0000041824 */
[C---:B------:R-:W-:Y:S03]  /*a760*/  HMMA.16816.F32.BF16 R40, R68.reuse, R84, R40 ;  /* 0x000000544428723c */ /* 0x040fe60000041828 */
[----:B------:R-:W-:Y:S03]  /*a770*/  MUFU.EX2 R181, R181 ;  /* 0x000000b500b57308 */ /* 0x000fe60000000800 */
[-C--:B------:R-:W-:Y:S07]  /*a780*/  HMMA.16816.F32.BF16 R44, R68, R86.reuse, R44 ;  /* 0x00000056442c723c */ /* 0x080fee000004182c */
[----:B------:R-:W5:Y:S01]  /*a790*/  MUFU.EX2 R180, R180 ;  /* 0x000000b400b47308 */ /* 0x000f620000000800 */
[C---:B------:R-:W-:Y:S01]  /*a7a0*/  HMMA.16816.F32.BF16 R48, R72.reuse, R86, R48 ;  /* 0x000000564830723c */ /* 0x040fe20000041830 */
[----:B------:R-:W5:Y:S08]  /*a7b0*/  LDSM.16.MT88.4 R84, [R193+0x7800] ;  /* 0x00780000c154783b */ /* 0x000f700000004200 */
[----:B------:R-:W-:Y:S01]  /*a7c0*/  MUFU.EX2 R179, R179 ;  /* 0x000000b300b37308 */ /* 0x000fe20000000800 */
[-C--:B---3--:R-:W-:Y:S06]  /*a7d0*/  HMMA.16816.F32.BF16 R52, R72, R76.reuse, R52 ;  /* 0x0000004c4834723c */ /* 0x088fec0000041834 */
[C---:B------:R-:W-:Y:S03]  /*a7e0*/  HMMA.16816.F32.BF16 R56, R68.reuse, R76, R56 ;  /* 0x0000004c4438723c */ /* 0x040fe60000041838 */
[----:B------:R-:W3:Y:S03]  /*a7f0*/  MUFU.EX2 R224, R224 ;  /* 0x000000e000e07308 */ /* 0x000ee60000000800 */
[-C--:B------:R-:W-:Y:S07]  /*a800*/  HMMA.16816.F32.BF16 R60, R68, R78.reuse, R60 ;  /* 0x0000004e443c723c */ /* 0x080fee000004183c */
[----:B------:R-:W-:Y:S01]  /*a810*/  MUFU.EX2 R177, R177 ;  /* 0x000000b100b17308 */ /* 0x000fe20000000800 */
[----:B------:R-:W-:Y:S09]  /*a820*/  HMMA.16816.F32.BF16 R64, R72, R78, R64 ;  /* 0x0000004e4840723c */ /* 0x000ff20000041840 */
[----:B------:R-:W3:Y:S02]  /*a830*/  MUFU.EX2 R176, R175 ;  /* 0x000000af00b07308 */ /* 0x000ee40000000800 */
[----:B--2---:R-:W-:Y:S01]  /*a840*/  F2FP.BF16.F32.PACK_AB R68, R216, R223 ;  /* 0x000000dfd844723e */ /* 0x004fe200000010ff */
[----:B------:R-:W-:Y:S01]  /*a850*/  FADD.FTZ R223, R223, R186 ;  /* 0x000000badfdf7221 */ /* 0x000fe20000010000 */
[----:B-1----:R-:W-:Y:S02]  /*a860*/  F2FP.BF16.F32.PACK_AB R69, R241, R184 ;  /* 0x000000b8f145723e */ /* 0x002fe400000010ff */
[----:B----4-:R-:W-:Y:S01]  /*a870*/  F2FP.BF16.F32.PACK_AB R70, R237, R218 ;  /* 0x000000daed46723e */ /* 0x010fe200000010ff */
[----:B------:R-:W-:Y:S03]  /*a880*/  FADD.FTZ R184, R184, R235 ;  /* 0x000000ebb8b87221 */ /* 0x000fe60000010000 */
[----:B------:R-:W-:Y:S01]  /*a890*/  MUFU.EX2 R138, R138 ;  /* 0x0000008a008a7308 */ /* 0x000fe20000000800 */
[----:B-----5:R-:W-:Y:S01]  /*a8a0*/  F2FP.BF16.F32.PACK_AB R71, R182, R185 ;  /* 0x000000b9b647723e */ /* 0x020fe200000010ff */
[----:B------:R-:W-:Y:S01]  /*a8b0*/  FADD.FTZ R223, R216, R223 ;  /* 0x000000dfd8df7221 */ /* 0x000fe20000010000 */
[----:B------:R-:W-:Y:S01]  /*a8c0*/  F2FP.BF16.F32.PACK_AB R72, R180, R181 ;  /* 0x000000b5b448723e */ /* 0x000fe200000010ff */
[----:B------:R-:W-:Y:S01]  /*a8d0*/  FADD.FTZ R181, R181, R226 ;  /* 0x000000e2b5b57221 */ /* 0x000fe20000010000 */
[----:B---3--:R-:W-:Y:S01]  /*a8e0*/  F2FP.BF16.F32.PACK_AB R73, R224, R179 ;  /* 0x000000b3e049723e */ /* 0x008fe200000010ff */
[----:B------:R-:W-:Y:S01]  /*a8f0*/  FADD.FTZ R179, R179, R222 ;  /* 0x000000deb3b37221 */ /* 0x000fe20000010000 */
[----:B------:R-:W-:Y:S01]  /*a900*/  FADD.FTZ R184, R241, R184 ;  /* 0x000000b8f1b87221 */ /* 0x000fe20000010000 */
[-C--:B------:R-:W-:Y:S02]  /*a910*/  HMMA.16816.F32.BF16 R128, R68, R116.reuse, R4 ;  /* 0x000000744480723c */ /* 0x080fe40000041804 */
[----:B------:R-:W1:Y:S01]  /*a920*/  MUFU.EX2 R137, R168 ;  /* 0x000000a800897308 */ /* 0x000e620000000800 */
[----:B------:R-:W2:Y:S02]  /*a930*/  LDSM.16.MT88.4 R4, [R192+0x7800] ;  /* 0x00780000c004783b */ /* 0x000ea40000004200 */
[----:B------:R-:W-:Y:S01]  /*a940*/  F2FP.BF16.F32.PACK_AB R74, R176, R177 ;  /* 0x000000b1b04a723e */ /* 0x000fe200000010ff */
[----:B------:R-:W-:Y:S01]  /*a950*/  FADD.FTZ R180, R180, R181 ;  /* 0x000000b5b4b47221 */ /* 0x000fe20000010000 */
[----:B------:R-:W-:Y:S01]  /*a960*/  FADD.FTZ R179, R224, R179 ;  /* 0x000000b3e0b37221 */ /* 0x000fe20000010000 */
[----:B------:R-:W-:Y:S03]  /*a970*/  FADD.FTZ R218, R218, R223 ;  /* 0x000000dfdada7221 */ /* 0x000fe60000010000 */
[----:B------:R-:W-:Y:S01]  /*a980*/  FADD.FTZ R185, R185, R184 ;  /* 0x000000b8b9b97221 */ /* 0x000fe20000010000 */
[----:B------:R-:W-:Y:S01]  /*a990*/  FADD.FTZ R177, R177, R180 ;  /* 0x000000b4b1b17221 */ /* 0x000fe20000010000 */
[----:B------:R-:W-:Y:S02]  /*a9a0*/  FADD.FTZ R219, R237, R218 ;  /* 0x000000daeddb7221 */ /* 0x000fe40000010000 */
[----:B------:R-:W-:Y:S01]  /*a9b0*/  FADD.FTZ R214, R182, R185 ;  /* 0x000000b9b6d67221 */ /* 0x000fe20000010000 */
[----:B------:R-:W-:Y:S01]  /*a9c0*/  FADD.FTZ R217, R176, R177 ;  /* 0x000000b1b0d97221 */ /* 0x000fe20000010000 */
[C---:B-1----:R-:W-:Y:S01]  /*a9d0*/  F2FP.BF16.F32.PACK_AB R75, R137.reuse, R138 ;  /* 0x0000008a894b723e */ /* 0x042fe200000010ff */
[----:B------:R-:W-:Y:S04]  /*a9e0*/  FADD.FTZ R138, R138, R179 ;  /* 0x000000b38a8a7221 */ /* 0x000fe80000010000 */
[----:B------:R-:W-:Y:S02]  /*a9f0*/  FADD.FTZ R215, R137, R138 ;  /* 0x0000008a89d77221 */ /* 0x000fe40000010000 */
        /* <DEDUP_REMOVED lines=18> */
.L_x_759:
[----:B------:R-:W1:Y:S01]  /*ab20*/  SHFL.BFLY PT, R0, R219, 0x2, 0x1f ;  /* 0x0c401f00db007f89 */ /* 0x000e6200000e0000 */
[----:B------:R-:W2:Y:S01]  /*ab30*/  S2UR UR4, SR_CgaCtaId ;  /* 0x00000000000479c3 */ /* 0x000ea20000008800 */
[----:B------:R-:W-:Y:S01]  /*ab40*/  MOV R9, 0x3f800000 ;  /* 0x3f80000000097802 */ /* 0x000fe20000000f00 */
[----:B------:R-:W-:Y:S01]  /*ab50*/  UMOV UR5, 0x400 ;  /* 0x0000040000057882 */ /* 0x000fe20000000000 */
[----:B------:R-:W3:Y:S01]  /*ab60*/  SHFL.BFLY PT, R5, R214, 0x2, 0x1f ;  /* 0x0c401f00d6057f89 */ /* 0x000ee200000e0000 */
[----:B------:R-:W-:Y:S01]  /*ab70*/  UMOV UR14, URZ ;  /* 0x0000003f000e7c82 */ /* 0x000fe20008000000 */
[----:B------:R-:W-:Y:S01]  /*ab80*/  UMOV UR15, URZ ;  /* 0x0000003f000f7c82 */ /* 0x000fe20008000000 */
[----:B------:R-:W-:Y:S01]  /*ab90*/  BSSY B0, `(.L_x_763) ;  /* 0x0000121000007945 */ /* 0x000fe20003800000 */
[----:B------:R-:W4:Y:S01]  /*aba0*/  SHFL.BFLY PT, R2, R217, 0x2, 0x1f ;  /* 0x0c401f00d9027f89 */ /* 0x000f2200000e0000 */
[----:B------:R-:W5:Y:S01]  /*abb0*/  S2UR UR11, SR_CTAID.Y ;  /* 0x00000000000b79c3 */ /* 0x000f620000002600 */
[----:B------:R-:W-:-:S02]  /*abc0*/  MOV R16, 0x7f800000 ;  /* 0x7f80000000107802 */ /* 0x000fc40000000f00 */
[----:B------:R-:W5:Y:S01]  /*abd0*/  SHFL.BFLY PT, R8, R215, 0x2, 0x1f ;  /* 0x0c401f00d7087f89 */ /* 0x000f6200000e0000 */
[----:B------:R-:W-:-:S04]  /*abe0*/  MOV R14, 0x7f800000 ;  /* 0x7f800000000e7802 */ /* 0x000fc80000000f00 */
[----:B------:R-:W5:Y:S01]  /*abf0*/  S2UR UR10, SR_CTAID.X ;  /* 0x00000000000a79c3 */ /* 0x000f620000002500 */
[----:B-1----:R-:W-:Y:S01]  /*ac00*/  FADD.FTZ R3, R0, R219 ;  /* 0x000000db00037221 */ /* 0x002fe20000010000 */
[----:B--2---:R-:W-:Y:S01]  /*ac10*/  ULEA UR4, UR4, UR5, 0x18 ;  /* 0x0000000504047291 */ /* 0x004fe2000f8ec03f */
[----:B------:R-:W1:Y:S01]  /*ac20*/  S2R R0, SR_TID.X ;  /* 0x0000000000007919 */ /* 0x000e620000002100 */
[----:B---3--:R-:W-:Y:S01]  /*ac30*/  FADD.FTZ R4, R5, R214 ;  /* 0x000000d605047221 */ /* 0x008fe20000010000 */
[----:B------:R-:W-:Y:S01]  /*ac40*/  ULDC.U8 UR5, c[0x0][0x3d8] ;  /* 0x0000f60000057ab9 */ /* 0x000fe20000000000 */
[----:B------:R-:W2:Y:S01]  /*ac50*/  SHFL.BFLY PT, R6, R3, 0x1, 0x1f ;  /* 0x0c201f0003067f89 */ /* 0x000ea200000e0000 */
[----:B------:R-:W-:Y:S01]  /*ac60*/  UISETP.NE.AND UP1, UPT, UR5, URZ, UPT ;  /* 0x0000003f0500728c */ /* 0x000fe2000bf25270 */
[----:B----4-:R-:W-:Y:S02]  /*ac70*/  FADD.FTZ R2, R2, R217 ;  /* 0x000000d902027221 */ /* 0x010fe40000010000 */
[----:B------:R-:W3:Y:S01]  /*ac80*/  SHFL.BFLY PT, R5, R4, 0x1, 0x1f ;  /* 0x0c201f0004057f89 */ /* 0x000ee200000e0000 */
[----:B-----5:R-:W-:-:S03]  /*ac90*/  FADD.FTZ R11, R8, R215 ;  /* 0x000000d7080b7221 */ /* 0x020fc60000010000 */
[----:B------:R-:W4:Y:S04]  /*aca0*/  SHFL.BFLY PT, R13, R2, 0x1, 0x1f ;  /* 0x0c201f00020d7f89 */ /* 0x000f2800000e0000 */
[----:B------:R-:W5:Y:S01]  /*acb0*/  SHFL.BFLY PT, R10, R11, 0x1, 0x1f ;  /* 0x0c201f000b0a7f89 */ /* 0x000f6200000e0000 */
[----:B--2---:R-:W-:Y:S01]  /*acc0*/  FADD.FTZ R6, R3, R6 ;  /* 0x0000000603067221 */ /* 0x004fe20000010000 */
[----:B-1----:R-:W-:Y:S01]  /*acd0*/  SHF.R.S32.HI R3, RZ, 0x1f, R0 ;  /* 0x0000001fff037819 */ /* 0x002fe20000011400 */
[----:B---3--:R-:W-:-:S03]  /*ace0*/  FADD.FTZ R5, R4, R5 ;  /* 0x0000000504057221 */ /* 0x008fc60000010000 */
[----:B------:R-:W-:Y:S02]  /*acf0*/  FSETP.NE.FTZ.AND P5, PT, R6, RZ, PT ;  /* 0x000000ff0600720b */ /* 0x000fe40003fb5000 */
[CC--:B------:R-:W-:Y:S01]  /*ad00*/  LEA.HI R4, R3.reuse, R0.reuse, RZ, 0x5 ;  /* 0x0000000003047211 */ /* 0x0c0fe200078f28ff */
[----:B----4-:R-:W-:Y:S01]  /*ad10*/  FADD.FTZ R13, R2, R13 ;  /* 0x0000000d020d7221 */ /* 0x010fe20000010000 */
[----:B------:R-:W-:Y:S02]  /*ad20*/  LEA.HI R8, R3, R0, RZ, 0x2 ;  /* 0x0000000003087211 */ /* 0x000fe400078f10ff */
[----:B------:R-:W-:Y:S01]  /*ad30*/  FSETP.NE.FTZ.AND P4, PT, R5, RZ, PT ;  /* 0x000000ff0500720b */ /* 0x000fe20003f95000 */
[----:B-----5:R-:W-:Y:S01]  /*ad40*/  FADD.FTZ R10, R11, R10 ;  /* 0x0000000a0b0a7221 */ /* 0x020fe20000010000 */
[----:B------:R-:W-:Y:S02]  /*ad50*/  LOP3.LUT R3, R4, 0xffffffe0, RZ, 0xc0, !PT ;  /* 0xffffffe004037812 */ /* 0x000fe400078ec0ff */
[----:B------:R-:W-:-:S02]  /*ad60*/  LOP3.LUT R7, R8, 0x3ffffffc, RZ, 0xc0, !PT ;  /* 0x3ffffffc08077812 */ /* 0x000fc400078ec0ff */
[-C--:B------:R-:W-:Y:S01]  /*ad70*/  IADD3 R3, -R3, R0.reuse, RZ ;  /* 0x0000000003037210 */ /* 0x080fe20007ffe1ff */
[----:B------:R-:W1:Y:S01]  /*ad80*/  @P5 MUFU.RCP R9, R6 ;  /* 0x0000000600095308 */ /* 0x000e620000001000 */
[----:B------:R-:W-:Y:S02]  /*ad90*/  IADD3 R7, -R7, R0, RZ ;  /* 0x0000000007077210 */ /* 0x000fe40007ffe1ff */
[----:B------:R-:W-:Y:S02]  /*ada0*/  MOV R0, 0x3f800000 ;  /* 0x3f80000000007802 */ /* 0x000fe40000000f00 */
[----:B------:R-:W-:Y:S01]  /*adb0*/  FSETP.NE.FTZ.AND P3, PT, R13, RZ, PT ;  /* 0x000000ff0d00720b */ /* 0x000fe20003f75000 */
[----:B------:R-:W2:Y:S01]  /*adc0*/  @P4 LDC R12, c[0x0][0x2e8] ;  /* 0x0000ba00ff0c4b82 */ /* 0x000ea20000000800 */
[----:B------:R-:W-:Y:S01]  /*add0*/  MOV R2, 0x3f800000 ;  /* 0x3f80000000027802 */ /* 0x000fe20000000f00 */
[----:B------:R-:W-:Y:S01]  /*ade0*/  @P5 MUFU.LG2 R6, R6 ;  /* 0x0000000600065308 */ /* 0x000fe20000000c00 */
[----:B------:R-:W-:-:S02]  /*adf0*/  SHF.R.S32.HI R11, RZ, 0x1f, R8 ;  /* 0x0000001fff0b7819 */ /* 0x000fc40000011408 */
[----:B------:R-:W-:Y:S02]  /*ae00*/  FSETP.NE.FTZ.AND P0, PT, R10, RZ, PT ;  /* 0x000000ff0a00720b */ /* 0x000fe40003f15000 */
[----:B------:R-:W-:Y:S02]  /*ae10*/  LOP3.LUT P6, RZ, R3, 0x3, RZ, 0xc0, !PT ;  /* 0x0000000303ff7812 */ /* 0x000fe400078cc0ff */
[----:B------:R-:W-:Y:S01]  /*ae20*/  MOV R3, 0x3f800000 ;  /* 0x3f80000000037802 */ /* 0x000fe20000000f00 */
[----:B------:R-:W3:Y:S01]  /*ae30*/  @P4 MUFU.RCP R0, R5 ;  /* 0x0000000500004308 */ /* 0x000ee20000001000 */
[----:B------:R-:W-:Y:S01]  /*ae40*/  SHF.R.S32.HI R4, RZ, 0x5, R4 ;  /* 0x00000005ff047819 */ /* 0x000fe20000011404 */
[C---:B-1----:R-:W-:Y:S01]  /*ae50*/  FMUL.FTZ R128, R9.reuse, R128 ;  /* 0x0000008009807220 */ /* 0x042fe20000410000 */
[C---:B------:R-:W-:Y:S01]  /*ae60*/  FMUL.FTZ R129, R9.reuse, R129 ;  /* 0x0000008109817220 */ /* 0x040fe20000410000 */
[C---:B------:R-:W-:Y:S01]  /*ae70*/  FMUL.FTZ R116, R9.reuse, R116 ;  /* 0x0000007409747220 */ /* 0x040fe20000410000 */
[----:B------:R-:W-:Y:S01]  /*ae80*/  LEA R7, R4, R7, 0x9 ;  /* 0x0000000704077211 */ /* 0x000fe200078e48ff */
[C---:B------:R-:W-:Y:S01]  /*ae90*/  FMUL.FTZ R117, R9.reuse, R117 ;  /* 0x0000007509757220 */ /* 0x040fe20000410000 */
[C---:B------:R-:W-:Y:S01]  /*aea0*/  FMUL.FTZ R112, R9.reuse, R112 ;  /* 0x0000007009707220 */ /* 0x040fe20000410000 */
[----:B------:R-:W1:Y:S01]  /*aeb0*/  @P3 MUFU.RCP R2, R13 ;  /* 0x0000000d00023308 */ /* 0x000e620000001000 */
[C---:B------:R-:W-:Y:S01]  /*aec0*/  FMUL.FTZ R113, R9.reuse, R113 ;  /* 0x0000007109717220 */ /* 0x040fe20000410000 */
[C---:B------:R-:W-:Y:S01]  /*aed0*/  FMUL.FTZ R100, R9.reuse, R100 ;  /* 0x0000006409647220 */ /* 0x040fe20000410000 */
[----:B------:R-:W-:Y:S01]  /*aee0*/  FMUL.FTZ R101, R9, R101 ;  /* 0x0000006509657220 */ /* 0x000fe20000410000 */
[----:B------:R-:W-:Y:S01]  /*aef0*/  F2FP.BF16.F32.PACK_AB R128, R129, R128 ;  /* 0x000000808180723e */ /* 0x000fe200000010ff */
[----:B------:R-:W-:Y:S01]  /*af00*/  FMUL.FTZ R96, R9, R96 ;  /* 0x0000006009607220 */ /* 0x000fe20000410000 */
[----:B------:R-:W-:Y:S01]  /*af10*/  F2FP.BF16.F32.PACK_AB R116, R117, R116 ;  /* 0x000000747574723e */ /* 0x000fe200000010ff */
[----:B------:R-:W-:Y:S01]  /*af20*/  FMUL.FTZ R97, R9, R97 ;  /* 0x0000006109617220 */ /* 0x000fe20000410000 */
[----:B------:R-:W4:Y:S01]  /*af30*/  @P0 MUFU.RCP R3, R10 ;  /* 0x0000000a00030308 */ /* 0x000f220000001000 */
[C---:B---3--:R-:W-:Y:S01]  /*af40*/  FMUL.FTZ R130, R0.reuse, R130 ;  /* 0x0000008200827220 */ /* 0x048fe20000410000 */
        /* <DEDUP_REMOVED lines=15> */
[----:B------:R-:W-:Y:S01]  /*b040*/  SHF.R.S32.HI R0, RZ, 0x2, R8 ;  /* 0x00000002ff007819 */ /* 0x000fe20000011408 */
[C---:B-1----:R-:W-:Y:S01]  /*b050*/  FMUL.FTZ R124, R2.reuse, R124 ;  /* 0x0000007c027c7220 */ /* 0x042fe20000410000 */
[C---:B------:R-:W-:Y:S01]  /*b060*/  FMUL.FTZ R125, R2.reuse, R125 ;  /* 0x0000007d027d7220 */ /* 0x040fe20000410000 */
[C---:B------:R-:W-:Y:S01]  /*b070*/  FMUL.FTZ R120, R2.reuse, R120 ;  /* 0x0000007802787220 */ /* 0x040fe20000410000 */
[----:B------:R-:W-:Y:S01]  /*b080*/  LEA.HI R11, R11, R0, RZ, 0x3 ;  /* 0x000000000b0b7211 */ /* 0x000fe200078f18ff */
[C---:B------:R-:W-:Y:S01]  /*b090*/  FMUL.FTZ R121, R2.reuse, R121 ;  /* 0x0000007902797220 */ /* 0x040fe20000410000 */
[C---:B------:R-:W-:Y:S01]  /*b0a0*/  FMUL.FTZ R108, R2.reuse, R108 ;  /* 0x0000006c026c7220 */ /* 0x040fe20000410000 */
[C---:B------:R-:W-:Y:S01]  /*b0b0*/  FMUL.FTZ R109, R2.reuse, R109 ;  /* 0x0000006d026d7220 */ /* 0x040fe20000410000 */
[----:B------:R-:W-:Y:S01]  /*b0c0*/  LOP3.LUT R11, R11, 0xfffffff8, RZ, 0xc0, !PT ;  /* 0xfffffff80b0b7812 */ /* 0x000fe200078ec0ff */
[C---:B------:R-:W-:Y:S01]  /*b0d0*/  FMUL.FTZ R104, R2.reuse, R104 ;  /* 0x0000006802687220 */ /* 0x040fe20000410000 */
[C---:B------:R-:W-:Y:S01]  /*b0e0*/  FMUL.FTZ R105, R2.reuse, R105 ;  /* 0x0000006902697220 */ /* 0x040fe20000410000 */
[----:B------:R-:W-:Y:S01]  /*b0f0*/  FMUL.FTZ R92, R2, R92 ;  /* 0x0000005c025c7220 */ /* 0x000fe20000410000 */
[----:B------:R-:W-:Y:S01]  /*b100*/  IADD3 R11, R0, -R11, RZ ;  /* 0x8000000b000b7210 */ /* 0x000fe20007ffe0ff */
[C---:B------:R-:W-:Y:S01]  /*b110*/  FMUL.FTZ R93, R2.reuse, R93 ;  /* 0x0000005d025d7220 */ /* 0x040fe20000410000 */
[C---:B------:R-:W-:Y:S01]  /*b120*/  FMUL.FTZ R88, R2.reuse, R88 ;  /* 0x0000005802587220 */ /* 0x040fe20000410000 */
[C---:B------:R-:W-:Y:S01]  /*b130*/  FMUL.FTZ R89, R2.reuse, R89 ;  /* 0x0000005902597220 */ /* 0x040fe20000410000 */
[----:B------:R-:W-:Y:S01]  /*b140*/  SHF.L.U32 R0, R11, 0x6, RZ ;  /* 0x000000060b007819 */ /* 0x000fe200000006ff */
[C---:B------:R-:W-:Y:S01]  /*b150*/  FMUL.FTZ R76, R2.reuse, R76 ;  /* 0x0000004c024c7220 */ /* 0x040fe20000410000 */
[C---:B------:R-:W-:Y:S01]  /*b160*/  FMUL.FTZ R77, R2.reuse, R77 ;  /* 0x0000004d024d7220 */ /* 0x040fe20000410000 */
[C---:B------:R-:W-:Y:S01]  /*b170*/  FMUL.FTZ R72, R2.reuse, R72 ;  /* 0x0000004802487220 */ /* 0x040fe20000410000 */
[----:B------:R-:W-:Y:S01]  /*b180*/  FMUL.FTZ R73, R2, R73 ;  /* 0x0000004902497220 */ /* 0x000fe20000410000 */
[----:B------:R-:W-:Y:S01]  /*b190*/  LOP3.LUT R2, R0, 0x1c0, RZ, 0xc0, !PT ;  /* 0x000001c000027812 */ /* 0x000fe200078ec0ff */
[----:B----4-:R-:W-:Y:S01]  /*b1a0*/  FMUL.FTZ R127, R3, R127 ;  /* 0x0000007f037f7220 */ /* 0x010fe20000410000 */
[----:B------:R-:W-:Y:S01]  /*b1b0*/  LOP3.LUT R0, R11, 0x1, RZ, 0xc0, !PT ;  /* 0x000000010b007812 */ /* 0x000fe200078ec0ff */
[C---:B------:R-:W-:Y:S01]  /*b1c0*/  FMUL.FTZ R126, R3.reuse, R126 ;  /* 0x0000007e037e7220 */ /* 0x040fe20000410000 */
[----:B------:R-:W-:Y:S01]  /*b1d0*/  LEA.HI R2, R2, R2, RZ, 0x1d ;  /* 0x0000000202027211 */ /* 0x000fe200078fe8ff */
[C---:B------:R-:W-:Y:S01]  /*b1e0*/  FMUL.FTZ R123, R3.reuse, R123 ;  /* 0x0000007b037b7220 */ /* 0x040fe20000410000 */
[----:B------:R-:W-:Y:S01]  /*b1f0*/  ISETP.NE.U32.AND P1, PT, R0, 0x1, PT ;  /* 0x000000010000780c */ /* 0x000fe20003f25070 */
[C---:B------:R-:W-:Y:S01]  /*b200*/  FMUL.FTZ R122, R3.reuse, R122 ;  /* 0x0000007a037a7220 */ /* 0x040fe20000410000 */
[----:B------:R-:W-:Y:S01]  /*b210*/  MOV R0, 0xfffffff0 ;  /* 0xfffffff000007802 */ /* 0x000fe20000000f00 */
[----:B------:R-:W-:Y:S01]  /*b220*/  FMUL.FTZ R111, R3, R111 ;  /* 0x0000006f036f7220 */ /* 0x000fe20000410000 */
[----:B------:R-:W-:Y:S01]  /*b230*/  LEA R2, R7, R2, 0x1 ;  /* 0x0000000207027211 */ /* 0x000fe200078e08ff */
[C---:B------:R-:W-:Y:S01]  /*b240*/  FMUL.FTZ R110, R3.reuse, R110 ;  /* 0x0000006e036e7220 */ /* 0x040fe20000410000 */
[----:B------:R-:W-:Y:S01]  /*b250*/  SEL R0, R0, 0x10, !P1 ;  /* 0x0000001000007807 */ /* 0x000fe20004800000 */
[----:B------:R-:W-:Y:S01]  /*b260*/  FMUL.FTZ R107, R3, R107 ;  /* 0x0000006b036b7220 */ /* 0x000fe20000410000 */
[----:B------:R-:W-:Y:S01]  /*b270*/  R2P PR, R11, 0x6 ;  /* 0x000000060b007804 */ /* 0x000fe20000000000 */
        /* <DEDUP_REMOVED lines=11> */
[----:B------:R-:W-:Y:S01]  /*b330*/  MOV R2, 0x20 ;  /* 0x0000002000027802 */ /* 0x000fe20000000f00 */
[----:B------:R-:W-:Y:S01]  /*b340*/  FMUL.FTZ R85, R9, R85 ;  /* 0x0000005509557220 */ /* 0x000fe20000410000 */
[----:B------:R-:W-:Y:S01]  /*b350*/  F2FP.BF16.F32.PACK_AB R130, R131, R130 ;  /* 0x000000828382723e */ /* 0x000fe200000010ff */
[----:B------:R-:W-:Y:S01]  /*b360*/  STS [R3], R128 ;  /* 0x0000008003007388 */ /* 0x000fe20000000800 */
[----:B------:R-:W-:Y:S01]  /*b370*/  SEL R2, R2, 0xffffffe0, !P1 ;  /* 0xffffffe002027807 */ /* 0x000fe20004800000 */
[----:B------:R-:W-:Y:S01]  /*b380*/  ULDC.U8 UR4, c[0x0][0x3d9] ;  /* 0x0000f64000047ab9 */ /* 0x000fe20000000000 */
[----:B------:R-:W-:Y:S01]  /*b390*/  F2FP.BF16.F32.PACK_AB R118, R119, R118 ;  /* 0x000000767776723e */ /* 0x000fe200000010ff */
[----:B------:R-:W-:Y:S01]  /*b3a0*/  STS [R3+0x400], R130 ;  /* 0x0004008203007388 */ /* 0x000fe20000000800 */
[----:B------:R-:W-:Y:S01]  /*b3b0*/  IADD3 R7, R3, R0, RZ ;  /* 0x0000000003077210 */ /* 0x000fe20007ffe0ff */
[----:B------:R-:W-:Y:S01]  /*b3c0*/  UISETP.NE.AND UP0, UPT, UR4, URZ, UPT ;  /* 0x0000003f0400728c */ /* 0x000fe2000bf05270 */
[----:B------:R-:W-:Y:S01]  /*b3d0*/  F2FP.BF16.F32.PACK_AB R124, R125, R124 ;  /* 0x0000007c7d7c723e */ /* 0x000fe200000010ff */
        /* <DEDUP_REMOVED lines=10> */
[----:B------:R-:W-:Y:S01]  /*b480*/  STS [R3+0x2000], R124 ;  /* 0x0020007c03007388 */ /* 0x000fe20000000800 */
[C---:B------:R-:W-:Y:S01]  /*b490*/  IADD3 R11, R3.reuse, 0x40, RZ ;  /* 0x00000040030b7810 */ /* 0x040fe20007ffe0ff */
[----:B------:R-:W-:Y:S01]  /*b4a0*/  @UP0 ULDC.64 UR8, c[0x0][0x2c0] ;  /* 0x0000b00000080ab9 */ /* 0x000fe20000000a00 */
[----:B------:R-:W-:Y:S01]  /*b4b0*/  IADD3 R15, R3, R2, RZ ;  /* 0x00000002030f7210 */ /* 0x000fe20007ffe0ff */
[----:B------:R1:W-:Y:S01]  /*b4c0*/  STS [R3+0x2400], R126 ;  /* 0x0024007e03007388 */ /* 0x0003e20000000800 */
[----:B------:R-:W-:Y:S01]  /*b4d0*/  F2FP.BF16.F32.PACK_AB R100, R101, R100 ;  /* 0x000000646564723e */ /* 0x000fe200000010ff */
[----:B------:R-:W-:Y:S01]  /*b4e0*/  FMUL.FTZ R9, R9, R69 ;  /* 0x0000004509097220 */ /* 0x000fe20000410000 */
[----:B------:R-:W-:Y:S01]  /*b4f0*/  F2FP.BF16.F32.PACK_AB R102, R103, R102 ;  /* 0x000000666766723e */ /* 0x000fe200000010ff */
[----:B------:R-:W-:Y:S01]  /*b500*/  STS [R7+0x2000], R120 ;  /* 0x0020007807007388 */ /* 0x000fe20000000800 */
[----:B------:R-:W-:Y:S01]  /*b510*/  @P2 IADD3 R11, R3, -0x40, RZ ;  /* 0xffffffc0030b2810 */ /* 0x000fe20007ffe0ff */
[----:B------:R-:W-:Y:S01]  /*b520*/  @UP0 UIMAD UR13, UR9, UR8, URZ ;  /* 0x00000008090d02a4 */ /* 0x000fe2000f8e023f */
[----:B------:R-:W-:Y:S01]  /*b530*/  IADD3 R17, R7, R2, RZ ;  /* 0x0000000207117210 */ /* 0x000fe20007ffe0ff */
[----:B------:R3:W-:Y:S01]  /*b540*/  STS [R7+0x2400], R122 ;  /* 0x0024007a07007388 */ /* 0x0007e20000000800 */
[----:B------:R-:W-:Y:S01]  /*b550*/  F2FP.BF16.F32.PACK_AB R108, R109, R108 ;  /* 0x0000006c6d6c723e */ /* 0x000fe200000010ff */
[----:B------:R-:W4:Y:S01]  /*b560*/  S2UR UR8, SR_CTAID.Z ;  /* 0x00000000000879c3 */ /* 0x000f220000002700 */
[----:B------:R-:W-:Y:S01]  /*b570*/  F2FP.BF16.F32.PACK_AB R110, R111, R110 ;  /* 0x0000006e6f6e723e */ /* 0x000fe200000010ff */
[----:B------:R-:W-:Y:S01]  /*b580*/  STS [R15], R112 ;  /* 0x000000700f007388 */ /* 0x000fe20000000800 */
[----:B------:R-:W-:Y:S01]  /*b590*/  F2FP.BF16.F32.PACK_AB R104, R105, R104 ;  /* 0x000000686968723e */ /* 0x000fe200000010ff */
[----:B------:R-:W-:Y:S01]  /*b5a0*/  @!UP0 ULDC UR6, c[0x0][0x2e4] ;  /* 0x0000b90000068ab9 */ /* 0x000fe20000000800 */
[----:B------:R-:W-:Y:S01]  /*b5b0*/  F2FP.BF16.F32.PACK_AB R106, R107, R106 ;  /* 0x0000006a6b6a723e */ /* 0x000fe200000010ff */
[----:B------:R-:W-:Y:S01]  /*b5c0*/  STS [R15+0x400], R114 ;  /* 0x000400720f007388 */ /* 0x000fe20000000800 */
[----:B------:R-:W-:Y:S01]  /*b5d0*/  F2FP.BF16.F32.PACK_AB R96, R97, R96 ;  /* 0x000000606160723e */ /* 0x000fe200000010ff */
[----:B------:R-:W-:Y:S01]  /*b5e0*/  @!UP0 ULDC UR9, c[0x0][0x2c4] ;  /* 0x0000b10000098ab9 */ /* 0x000fe20000000800 */
[----:B------:R-:W-:Y:S01]  /*b5f0*/  F2FP.BF16.F32.PACK_AB R98, R99, R98 ;  /* 0x000000626362723e */ /* 0x000fe200000010ff */
[----:B------:R-:W-:Y:S01]  /*b600*/  STS [R17], R100 ;  /* 0x0000006411007388 */ /* 0x000fe20000000800 */
[----:B------:R-:W-:Y:S01]  /*b610*/  F2FP.BF16.F32.PACK_AB R84, R85, R84 ;  /* 0x000000545554723e */ /* 0x000fe200000010ff */
[----:B------:R-:W-:Y:S01]  /*b620*/  UISETP.NE.OR UP2, UPT, UR4, URZ, !UP1 ;  /* 0x0000003f0400728c */ /* 0x000fe2000cf45670 */
[----:B------:R-:W-:Y:S01]  /*b630*/  F2FP.BF16.F32.PACK_AB R86, R87, R86 ;  /* 0x000000565756723e */ /* 0x000fe200000010ff */
[----:B------:R-:W-:Y:S01]  /*b640*/  STS [R17+0x400], R102 ;  /* 0x0004006611007388 */ /* 0x000fe20000000800 */
[-C--:B-1----:R-:W-:Y:S01]  /*b650*/  IADD3 R3, R0, R11.reuse, RZ ;  /* 0x0000000b00037210 */ /* 0x082fe20007ffe0ff */
[----:B------:R-:W-:Y:S01]  /*b660*/  @!UP0 USEL UR13, UR9, UR6, !UP1 ;  /* 0x00000006090d8287 */ /* 0x000fe2000c800000 */
[----:B------:R-:W-:Y:S01]  /*b670*/  F2FP.BF16.F32.PACK_AB R92, R93, R92 ;  /* 0x0000005c5d5c723e */ /* 0x000fe200000010ff */
[----:B------:R-:W-:Y:S01]  /*b680*/  STS [R15+0x2000], R108 ;  /* 0x0020006c0f007388 */ /* 0x000fe20000000800 */
[----:B------:R-:W-:Y:S01]  /*b690*/  F2FP.BF16.F32.PACK_AB R94, R95, R94 ;  /* 0x0000005e5f5e723e */ /* 0x000fe200000010ff */
[----:B------:R-:W-:Y:S01]  /*b6a0*/  @!UP0 ULDC UR5, c[0x0][0x270] ;  /* 0x00009c0000058ab9 */ /* 0x000fe20000000800 */
[----:B------:R-:W-:Y:S01]  /*b6b0*/  F2FP.BF16.F32.PACK_AB R88, R89, R88 ;  /* 0x000000585958723e */ /* 0x000fe200000010ff */
[----:B------:R1:W-:Y:S01]  /*b6c0*/  STS [R15+0x2400], R110 ;  /* 0x0024006e0f007388 */ /* 0x0003e20000000800 */
[----:B------:R-:W-:Y:S01]  /*b6d0*/  F2FP.BF16.F32.PACK_AB R90, R91, R90 ;  /* 0x0000005a5b5a723e */ /* 0x000fe200000010ff */
[----:B------:R-:W-:Y:S01]  /*b6e0*/  @UP0 UMOV UR7, 0x1 ;  /* 0x0000000100070882 */ /* 0x000fe20000000000 */
[C---:B------:R-:W-:Y:S01]  /*b6f0*/  IADD3 R19, R2.reuse, 0x400, R11 ;  /* 0x0000040002137810 */ /* 0x040fe20007ffe00b */
[----:B------:R-:W-:Y:S01]  /*b700*/  STS [R17+0x2000], R104 ;  /* 0x0020006811007388 */ /* 0x000fe20000000800 */
[C---:B---3--:R-:W-:Y:S01]  /*b710*/  IADD3 R7, R2.reuse, R11, RZ ;  /* 0x0000000b02077210 */ /* 0x048fe20007ffe0ff */
[----:B------:R-:W3:Y:S01]  /*b720*/  @P0 LDC R8, c[0x0][0x2e8] ;  /* 0x0000ba00ff080b82 */ /* 0x000ee20000000800 */
[----:B------:R-:W-:Y:S01]  /*b730*/  IADD3 R2, R2, R3, RZ ;  /* 0x0000000302027210 */ /* 0x000fe20007ffe0ff */
[----:B------:R-:W-:Y:S01]  /*b740*/  STS [R17+0x2400], R106 ;  /* 0x0024006a11007388 */ /* 0x000fe20000000800 */
[----:B------:R-:W-:Y:S01]  /*b750*/  F2FP.BF16.F32.PACK_AB R80, R81, R80 ;  /* 0x000000505150723e */ /* 0x000fe200000010ff */
[----:B------:R-:W-:Y:S01]  /*b760*/  @!UP0 UIMAD UR7, UR13, UR5, URZ ;  /* 0x000000050d0782a4 */ /* 0x000fe2000f8e023f */
[----:B------:R-:W-:Y:S01]  /*b770*/  F2FP.BF16.F32.PACK_AB R82, R83, R82 ;  /* 0x000000525352723e */ /* 0x000fe200000010ff */
[----:B------:R-:W-:Y:S01]  /*b780*/  STS [R11], R96 ;  /* 0x000000600b007388 */ /* 0x000fe20000000800 */
[----:B------:R-:W-:Y:S01]  /*b790*/  F2FP.BF16.F32.PACK_AB R9, R9, R68 ;  /* 0x000000440909723e */ /* 0x000fe200000010ff */
[----:B------:R-:W5:Y:S01]  /*b7a0*/  @P4 MUFU.LG2 R5, R5 ;  /* 0x0000000500054308 */ /* 0x000f620000000c00 */
[----:B------:R-:W-:Y:S01]  /*b7b0*/  F2FP.BF16.F32.PACK_AB R70, R71, R70 ;  /* 0x000000464746723e */ /* 0x000fe200000010ff */
[----:B------:R-:W-:Y:S01]  /*b7c0*/  STS [R11+0x400], R98 ;  /* 0x000400620b007388 */ /* 0x000fe20000000800 */
[----:B------:R-:W-:Y:S01]  /*b7d0*/  IADD3 R19, R0, R19, RZ ;  /* 0x0000001300137210 */ /* 0x000fe20007ffe0ff */
[----:B------:R-:W-:Y:S01]  /*b7e0*/  UIMAD UR6, UR11, UR7, URZ ;  /* 0x000000070b0672a4 */ /* 0x000fe2000f8e023f */
[----:B------:R-:W-:Y:S01]  /*b7f0*/  F2FP.BF16.F32.PACK_AB R76, R77, R76 ;  /* 0x0000004c4d4c723e */ /* 0x000fe200000010ff */
[----:B------:R-:W-:Y:S01]  /*b800*/  STS [R3], R84 ;  /* 0x0000005403007388 */ /* 0x000fe20000000800 */
[----:B------:R-:W-:Y:S01]  /*b810*/  F2FP.BF16.F32.PACK_AB R78, R79, R78 ;  /* 0x0000004e4f4e723e */ /* 0x000fe200000010ff */
[----:B------:R-:W2:Y:S01]  /*b820*/  @P3 MUFU.LG2 R13, R13 ;  /* 0x0000000d000d3308 */ /* 0x000ea20000000c00 */
[----:B------:R-:W-:Y:S01]  /*b830*/  F2FP.BF16.F32.PACK_AB R72, R73, R72 ;  /* 0x000000484948723e */ /* 0x000fe200000010ff */
[----:B------:R-:W-:Y:S01]  /*b840*/  STS [R3+0x400], R86 ;  /* 0x0004005603007388 */ /* 0x000fe20000000800 */
[----:B------:R-:W-:Y:S01]  /*b850*/  MOV R0, 0x7f800000 ;  /* 0x7f80000000007802 */ /* 0x000fe20000000f00 */
[----:B------:R-:W-:Y:S01]  /*b860*/  @UP0 ULDC UR12, c[0x0][0x2c0] ;  /* 0x0000b000000c0ab9 */ /* 0x000fe20000000800 */
[----:B------:R-:W-:Y:S01]  /*b870*/  @!UP2 ULDC UR4, c[0x0][0x2c4] ;  /* 0x0000b1000004aab9 */ /* 0x000fe20000000800 */
[----:B------:R-:W-:Y:S01]  /*b880*/  STS [R11+0x2000], R92 ;  /* 0x0020005c0b007388 */ /* 0x000fe20000000800 */
[----:B------:R-:W-:Y:S01]  /*b890*/  @!UP0 UMOV UR12, 0x1 ;  /* 0x00000001000c8882 */ /* 0x000fe20000000000 */
[----:B------:R-:W1:Y:S01]  /*b8a0*/  @P0 MUFU.LG2 R10, R10 ;  /* 0x0000000a000a0308 */ /* 0x000e620000000c00 */
[----:B------:R-:W-:Y:S01]  /*b8b0*/  @!UP2 UIMAD UR4, UR11, UR4, URZ ;  /* 0x000000040b04a2a4 */ /* 0x000fe2000f8e023f */
[----:B------:R-:W-:Y:S01]  /*b8c0*/  STS [R11+0x2400], R94 ;  /* 0x0024005e0b007388 */ /* 0x000fe20000000800 */
[----:B------:R-:W-:Y:S01]  /*b8d0*/  USEL UR6, UR6, URZ, UP2 ;  /* 0x0000003f06067287 */ /* 0x000fe20009000000 */
[----:B------:R-:W-:Y:S01]  /*b8e0*/  F2FP.BF16.F32.PACK_AB R74, R75, R74 ;  /* 0x0000004a4b4a723e */ /* 0x000fe200000010ff */
[----:B------:R-:W-:Y:S01]  /*b8f0*/  UIMAD UR5, UR10, UR12, URZ ;  /* 0x0000000c0a0572a4 */ /* 0x000fe2000f8e023f */
[----:B------:R-:W-:Y:S01]  /*b900*/  STS [R3+0x2000], R88 ;  /* 0x0020005803007388 */ /* 0x000fe20000000800 */
[----:B----4-:R-:W-:Y:S01]  /*b910*/  UIMAD UR13, UR8, UR13, UR6 ;  /* 0x0000000d080d72a4 */ /* 0x010fe2000f8e0206 */
[----:B-----5:R-:W-:Y:S01]  /*b920*/  @P4 FMUL.FTZ R18, R5, 0.69314718246459960938 ;  /* 0x3f31721805124820 */ /* 0x020fe20000410000 */
[----:B------:R-:W-:Y:S01]  /*b930*/  USHF.L.U32 UR7, UR5, 0x7, URZ ;  /* 0x0000000705077899 */ /* 0x000fe2000800063f */
[----:B------:R4:W-:Y:S01]  /*b940*/  STS [R3+0x2400], R90 ;  /* 0x0024005a03007388 */ /* 0x0009e20000000800 */
[----:B------:R-:W-:Y:S01]  /*b950*/  @!UP2 UMOV UR14, UR4 ;  /* 0x00000004000eac82 */ /* 0x000fe20008000000 */
[----:B------:R-:W-:Y:S01]  /*b960*/  USHF.R.S32.HI UR6, URZ, 0x1f, UR13 ;  /* 0x0000001f3f067899 */ /* 0x000fe2000801140d */
[----:B--2---:R-:W-:Y:S01]  /*b970*/  @P3 FMUL.FTZ R13, R13, 0.69314718246459960938 ;  /* 0x3f3172180d0d3820 */ /* 0x004fe20000410000 */
[----:B------:R-:W-:Y:S01]  /*b980*/  STS [R7], R80 ;  /* 0x0000005007007388 */ /* 0x000fe20000000800 */
[----:B------:R-:W-:Y:S01]  /*b990*/  @!UP2 USHF.R.S32.HI UR15, URZ, 0x1f, UR4 ;  /* 0x0000001f3f0fa899 */ /* 0x000fe20008011404 */
[----:B-1----:R-:W-:Y:S01]  /*b9a0*/  MOV R15, 0x7f800000 ;  /* 0x7f800000000f7802 */ /* 0x002fe20000000f00 */
[----:B------:R-:W-:Y:S01]  /*b9b0*/  USHF.R.S32.HI UR5, URZ, 0x1f, UR7 ;  /* 0x0000001f3f057899 */ /* 0x000fe20008011407 */
[----:B------:R-:W-:Y:S01]  /*b9c0*/  STS [R7+0x400], R82 ;  /* 0x0004005207007388 */ /* 0x000fe20000000800 */
[----:B------:R-:W-:Y:S01]  /*b9d0*/  UIADD3 UR13, UP1, UP0, UR7, UR14, UR13 ;  /* 0x0000000e070d7290 */ /* 0x000fe2000f83e00d */
[----:B------:R-:W-:Y:S01]  /*b9e0*/  @P0 FMUL.FTZ R10, R10, 0.69314718246459960938 ;  /* 0x3f3172180a0a0820 */ /* 0x000fe20000410000 */
[----:B------:R-:W-:Y:S01]  /*b9f0*/  @P4 FFMA.FTZ R16, R135, R12, R18 ;  /* 0x0000000c87104223 */ /* 0x000fe20000010012 */
[----:B------:R1:W-:Y:S01]  /*ba00*/  STS [R2], R9 ;  /* 0x0000000902007388 */ /* 0x0003e20000000800 */
[----:B------:R-:W-:Y:S01]  /*ba10*/  UIADD3.X UR14, UR5, UR15, UR6, UP1, UP0 ;  /* 0x0000000f050e7290 */ /* 0x000fe20008fe0406 */
[----:B---3--:R-:W-:-:S02]  /*ba20*/  @P0 FFMA.FTZ R15, R133, R8, R10 ;  /* 0x00000008850f0223 */ /* 0x008fc4000001000a */
[----:B------:R-:W-:Y:S04]  /*ba30*/  STS [R19], R70 ;  /* 0x0000004613007388 */ /* 0x000fe80000000800 */
[----:B------:R-:W-:Y:S04]  /*ba40*/  STS [R7+0x2000], R76 ;  /* 0x0020004c07007388 */ /* 0x000fe80000000800 */
[----:B------:R2:W-:Y:S01]  /*ba50*/  STS [R7+0x2400], R78 ;  /* 0x0024004e07007388 */ /* 0x0005e20000000800 */
[----:B----4-:R-:W3:Y:S03]  /*ba60*/  @P5 LDC R3, c[0x0][0x2e8] ;  /* 0x0000ba00ff035b82 */ /* 0x010ee60000000800 */
[----:B------:R4:W-:Y:S04]  /*ba70*/  STS [R2+0x2000], R72 ;  /* 0x0020004802007388 */ /* 0x0009e80000000800 */
[----:B------:R3:W-:Y:S01]  /*ba80*/  STS [R19+0x2000], R74 ;  /* 0x0020004a13007388 */ /* 0x0007e20000000800 */
[----:B-1----:R-:W1:Y:S01]  /*ba90*/  @P3 LDC R9, c[0x0][0x2e8] ;  /* 0x0000ba00ff093b82 */ /* 0x002e620000000800 */
[----:B--2---:R-:W-:-:S04]  /*baa0*/  @P5 FMUL.FTZ R7, R6, 0.69314718246459960938 ;  /* 0x3f31721806075820 */ /* 0x004fc80000410000 */
[----:B---3--:R-:W-:-:S03]  /*bab0*/  @P5 FFMA.FTZ R0, R136, R3, R7 ;  /* 0x0000000388005223 */ /* 0x008fc60000010007 */
[----:B------:R-:W2:Y:S01]  /*bac0*/  LDC.64 R6, c[0x0][0x290] ;  /* 0x0000a400ff067b82 */ /* 0x000ea20000000a00 */
[----:B-1----:R-:W-:-:S07]  /*bad0*/  @P3 FFMA.FTZ R14, R134, R9, R13 ;  /* 0x00000009860e3223 */ /* 0x002fce000001000d */
[----:B----4-:R-:W1:Y:S08]  /*bae0*/  LDC.64 R2, c[0x0][0x2a0] ;  /* 0x0000a800ff027b82 */ /* 0x010e700000000a00 */
        /* <DEDUP_REMOVED lines=15> */
[----:B------:R-:W3:Y:S01]  /*bbe0*/  @!P6 LDC.64 R12, c[0x0][0x2b0] ;  /* 0x0000ac00ff0ceb82 */ /* 0x000ee20000000a00 */
        /* <DEDUP_REMOVED lines=8> */
[----:B------:R-:W2:Y:S01]  /*bc70*/  @!P3 LDC.64 R4, c[0x0][0x2b0] ;  /* 0x0000ac00ff04bb82 */ /* 0x000ea20000000a00 */
[----:B---3--:R-:W-:Y:S02]  /*bc80*/  @!P6 LEA R22, P1, R17, R12, 0x2 ;  /* 0x0000000c1116e211 */ /* 0x008fe400078210ff */
[----:B------:R-:W-:-:S02]  /*bc90*/  @!P5 IADD3 R12, P0, R21, UR13, RZ ;  /* 0x0000000d150cdc10 */ /* 0x000fc4000ff1e0ff */
[----:B------:R-:W-:Y:S02]  /*bca0*/  @!P6 LEA.HI.X R23, R17, R13, R18, 0x2, P1 ;  /* 0x0000000d1117e211 */ /* 0x000fe400008f1412 */
[----:B------:R-:W-:Y:S02]  /*bcb0*/  @!P5 LEA.HI.X.SX32 R21, R21, UR14, 0x1, P0 ;  /* 0x0000000e1515dc11 */ /* 0x000fe400080f0eff */
[----:B----4-:R-:W-:Y:S01]  /*bcc0*/  @!P5 LEA R24, P2, R12, R10, 0x2 ;  /* 0x0000000a0c18d211 */ /* 0x010fe200078410ff */
[----:B------:R3:W-:Y:S01]  /*bcd0*/  @!P6 STG.E desc[UR20][R22.64], R0 ;  /* 0x000000001600e986 */ /* 0x0007e2000c101914 */
[----:B------:R-:W-:Y:S02]  /*bce0*/  @!P4 IADD3 R10, P1, R20, UR13, RZ ;  /* 0x0000000d140acc10 */ /* 0x000fe4000ff3e0ff */
[----:B------:R-:W-:Y:S02]  /*bcf0*/  @!P3 IADD3 R13, P0, R19, UR13, RZ ;  /* 0x0000000d130dbc10 */ /* 0x000fe4000ff1e0ff */
[----:B------:R-:W-:-:S02]  /*bd00*/  @!P5 LEA.HI.X R25, R12, R11, R21, 0x2, P2 ;  /* 0x0000000b0c19d211 */ /* 0x000fc400010f1415 */
[----:B------:R-:W-:Y:S02]  /*bd10*/  @!P4 LEA.HI.X.SX32 R20, R20, UR14, 0x1, P1 ;  /* 0x0000000e1414cc11 */ /* 0x000fe400088f0eff */
[----:B------:R-:W-:Y:S01]  /*bd20*/  @!P3 LEA.HI.X.SX32 R12, R19, UR14, 0x1, P0 ;  /* 0x0000000e130cbc11 */ /* 0x000fe200080f0eff */
[----:B------:R3:W-:Y:S01]  /*bd30*/  @!P5 STG.E desc[UR20][R24.64], R16 ;  /* 0x000000101800d986 */ /* 0x0007e2000c101914 */
[C---:B-----5:R-:W-:Y:S02]  /*bd40*/  @!P4 LEA R8, P1, R10.reuse, R8, 0x2 ;  /* 0x000000080a08c211 */ /* 0x060fe400078210ff */
[C---:B--2---:R-:W-:Y:S02]  /*bd50*/  @!P3 LEA R4, P0, R13.reuse, R4, 0x2 ;  /* 0x000000040d04b211 */ /* 0x044fe400078010ff */
[----:B------:R-:W-:Y:S02]  /*bd60*/  @!P4 LEA.HI.X R9, R10, R9, R20, 0x2, P1 ;  /* 0x000000090a09c211 */ /* 0x000fe400008f1414 */
[----:B------:R-:W-:-:S03]  /*bd70*/  @!P3 LEA.HI.X R5, R13, R5, R12, 0x2, P0 ;  /* 0x000000050d05b211 */ /* 0x000fc600000f140c */
[----:B------:R3:W-:Y:S04]  /*bd80*/  @!P4 STG.E desc[UR20][R8.64], R14 ;  /* 0x0000000e0800c986 */ /* 0x0007e8000c101914 */
[----:B------:R3:W-:Y:S02]  /*bd90*/  @!P3 STG.E desc[UR20][R4.64], R15 ;  /* 0x0000000f0400b986 */ /* 0x0007e4000c101914 */
.L_x_764:
[----:B------:R-:W-:Y:S05]  /*bda0*/  BSYNC B0 ;  /* 0x0000000000007941 */ /* 0x000fea0003800000 */
.L_x_763:
[----:B------:R-:W-:Y:S01]  /*bdb0*/  USHF.R.S32.HI UR4, URZ, 0x1f, UR11 ;  /* 0x0000001f3f047899 */ /* 0x000fe2000801140b */
[----:B---3--:R-:W-:Y:S01]  /*bdc0*/  IMAD.MOV.U32 R4, RZ, RZ, R208 ;  /* 0x000000ffff047224 */ /* 0x008fe200078e00d0 */
[----:B------:R-:W-:Y:S01]  /*bdd0*/  ULDC.64 UR6, c[0x0][0x298] ;  /* 0x0000a60000067ab9 */ /* 0x000fe20000000a00 */
[----:B------:R-:W-:Y:S01]  /*bde0*/  IMAD.MOV.U32 R5, RZ, RZ, R209 ;  /* 0x000000ffff057224 */ /* 0x000fe200078e00d1 */
[----:B------:R-:W3:Y:S02]  /*bdf0*/  LDS.128 R8, [R203] ;  /* 0x00000000cb087984 */ /* 0x000ee40000000c00 */
[C---:B--2---:R-:W-:Y:S01]  /*be00*/  IMAD R0, R6.reuse, UR4, RZ ;  /* 0x0000000406007c24 */ /* 0x044fe2000f8e02ff */
        /* <DEDUP_REMOVED lines=13> */
[----:B------:R-:W1:Y:S01]  /*bee0*/  LDS.128 R4, [R203+0x800] ;  /* 0x00080000cb047984 */ /* 0x000e620000000c00 */
[----:B------:R-:W-:Y:S02]  /*bef0*/  IMAD.IADD R13, R13, 0x1, R0 ;  /* 0x000000010d0d7824 */ /* 0x000fe400078e0200 */
[C---:B------:R-:W-:Y:S01]  /*bf00*/  IMAD R0, R212.reuse, UR7, R3 ;  /* 0x00000007d4007c24 */ /* 0x040fe2000f8e0203 */
[----:B------:R-:W-:Y:S01]  /*bf10*/  LDS.128 R32, [R203+0x3800] ;  /* 0x00380000cb207984 */ /* 0x000fe20000000c00 */
[----:B------:R-:W-:-:S03]  /*bf20*/  IMAD.WIDE.U32 R212, R212, UR6, R12 ;  /* 0x00000006d4d47c25 */ /* 0x000fc6000f8e000c */
[----:B------:R-:W2:Y:S01]  /*bf30*/  LDS.128 R12, [R203+0x3000] ;  /* 0x00300000cb0c7984 */ /* 0x000ea20000000c00 */
[----:B------:R-:W-:Y:S01]  /*bf40*/  IMAD.IADD R0, R213, 0x1, R0 ;  /* 0x00000001d5007824 */ /* 0x000fe200078e0200 */
[C---:B------:R-:W-:Y:S01]  /*bf50*/  LEA R2, P0, R212.reuse, UR4, 0x1 ;  /* 0x00000004d4027c11 */ /* 0x040fe2000f8008ff */
[----:B------:R-:W-:Y:S02]  /*bf60*/  USHF.L.U32 UR4, UR6, 0x5, URZ ;  /* 0x0000000506047899 */ /* 0x000fe4000800063f */
[----:B------:R-:W-:Y:S01]  /*bf70*/  USHF.L.U64.HI UR6, UR6, 0x5, UR7 ;  /* 0x0000000506067899 */ /* 0x000fe20008010207 */
[----:B------:R-:W-:-:S03]  /*bf80*/  LEA.HI.X R3, R212, UR5, R0, 0x1, P0 ;  /* 0x00000005d4037c11 */ /* 0x000fc600080f0c00 */
[----:B------:R-:W-:Y:S02]  /*bf90*/  IADD3 R44, P0, R2, UR4, RZ ;  /* 0x00000004022c7c10 */ /* 0x000fe4000ff1e0ff */
[----:B---3--:R-:W-:Y:S02]  /*bfa0*/  STG.E.128 desc[UR20][R2.64], R8 ;  /* 0x0000000802007986 */ /* 0x008fe4000c101d14 */
[----:B------:R-:W-:Y:S02]  /*bfb0*/  IADD3.X R45, R3, UR6, RZ, P0, !PT ;  /* 0x00000006032d7c10 */ /* 0x000fe400087fe4ff */
[----:B------:R-:W-:-:S04]  /*bfc0*/  IADD3 R42, P0, R44, UR4, RZ ;  /* 0x000000042c2a7c10 */ /* 0x000fc8000ff1e0ff */
[----:B------:R-:W-:Y:S02]  /*bfd0*/  IADD3.X R43, R45, UR6, RZ, P0, !PT ;  /* 0x000000062d2b7c10 */ /* 0x000fe400087fe4ff */
[----:B------:R-:W-:-:S04]  /*bfe0*/  IADD3 R40, P0, R42, UR4, RZ ;  /* 0x000000042a287c10 */ /* 0x000fc8000ff1e0ff */
[----:B------:R-:W-:Y:S02]  /*bff0*/  IADD3.X R41, R43, UR6, RZ, P0, !PT ;  /* 0x000000062b297c10 */ /* 0x000fe400087fe4ff */
[----:B------:R-:W-:-:S04]  /*c000*/  IADD3 R38, P0, R40, UR4, RZ ;  /* 0x0000000428267c10 */ /* 0x000fc8000ff1e0ff */
[----:B------:R-:W-:Y:S01]  /*c010*/  IADD3.X R39, R41, UR6, RZ, P0, !PT ;  /* 0x0000000629277c10 */ /* 0x000fe200087fe4ff */
[----:B-1----:R-:W-:Y:S01]  /*c020*/  STG.E.128 desc[UR20][R44.64], R4 ;  /* 0x000000042c007986 */ /* 0x002fe2000c101d14 */
[----:B------:R-:W-:-:S03]  /*c030*/  IADD3 R36, P0, R38, UR4, RZ ;  /* 0x0000000426247c10 */ /* 0x000fc6000ff1e0ff */
[----:B------:R-:W-:Y:S01]  /*c040*/  STG.E.128 desc[UR20][R42.64], R28 ;  /* 0x0000001c2a007986 */ /* 0x000fe2000c101d14 */
[----:B------:R-:W-:Y:S02]  /*c050*/  IADD3.X R37, R39, UR6, RZ, P0, !PT ;  /* 0x0000000627257c10 */ /* 0x000fe400087fe4ff */
[----:B------:R-:W-:Y:S01]  /*c060*/  IADD3 R46, P0, R36, UR4, RZ ;  /* 0x00000004242e7c10 */ /* 0x000fe2000ff1e0ff */
[----:B------:R-:W-:Y:S03]  /*c070*/  STG.E.128 desc[UR20][R40.64], R24 ;  /* 0x0000001828007986 */ /* 0x000fe6000c101d14 */
[----:B------:R-:W-:Y:S01]  /*c080*/  IADD3.X R47, R37, UR6, RZ, P0, !PT ;  /* 0x00000006252f7c10 */ /* 0x000fe200087fe4ff */
[----:B------:R-:W-:Y:S01]  /*c090*/  STG.E.128 desc[UR20][R38.64], R20 ;  /* 0x0000001426007986 */ /* 0x000fe2000c101d14 */
[----:B------:R-:W-:-:S03]  /*c0a0*/  IADD3 R48, P0, R46, UR4, RZ ;  /* 0x000000042e307c10 */ /* 0x000fc6000ff1e0ff */
[----:B------:R-:W-:Y:S01]  /*c0b0*/  STG.E.128 desc[UR20][R36.64], R16 ;  /* 0x0000001024007986 */ /* 0x000fe2000c101d14 */
[----:B------:R-:W-:-:S03]  /*c0c0*/  IADD3.X R49, R47, UR6, RZ, P0, !PT ;  /* 0x000000062f317c10 */ /* 0x000fc600087fe4ff */
[----:B--2---:R-:W-:Y:S04]  /*c0d0*/  STG.E.128 desc[UR20][R46.64], R12 ;  /* 0x0000000c2e007986 */ /* 0x004fe8000c101d14 */
[----:B------:R-:W-:Y:S01]  /*c0e0*/  STG.E.128 desc[UR20][R48.64], R32 ;  /* 0x0000002030007986 */ /* 0x000fe2000c101d14 */
[----:B------:R-:W-:Y:S05]  /*c0f0*/  EXIT ;  /* 0x000000000000794d */ /* 0x000fea0003800000 */
.L_x_754:
[----:B------:R-:W-:Y:S01]  /*c100*/  SHF.R.S32.HI R2, RZ, 0x1f, R111 ;  /* 0x0000001fff027819 */ /* 0x000fe2000001146f */
[----:B------:R-:W-:Y:S01]  /*c110*/  ULDC.U8 UR8, c[0x0][0x3d9] ;  /* 0x0000f64000087ab9 */ /* 0x000fe20000000000 */
[----:B------:R-:W-:Y:S01]  /*c120*/  SHF.R.S32.HI R0, RZ, 0x1f, R17 ;  /* 0x0000001fff007819 */ /* 0x000fe20000011411 */
[----:B------:R-:W-:Y:S01]  /*c130*/  ULDC.64 UR4, c[0x0][0x290] ;  /* 0x0000a40000047ab9 */ /* 0x000fe20000000a00 */
[----:B------:R-:W-:Y:S01]  /*c140*/  LEA.HI R2, R2, R111, RZ, 0x3 ;  /* 0x0000006f02027211 */ /* 0x000fe200078f18ff */
[----:B------:R-:W-:Y:S01]  /*c150*/  UISETP.NE.AND UP1, UPT, UR8, URZ, UPT ;  /* 0x0000003f0800728c */ /* 0x000fe2000bf25270 */
[----:B------:R-:W-:Y:S01]  /*c160*/  BSSY B0, `(.L_x_765) ;  /* 0x000005d000007945 */ /* 0x000fe20003800000 */
[----:B------:R-:W-:Y:S01]  /*c170*/  IMAD R0, R0, UR4, RZ ;  /* 0x0000000400007c24 */ /* 0x000fe2000f8e02ff */
[----:B------:R-:W-:Y:S01]  /*c180*/  LOP3.LUT R4, R2, 0x1ffffff8, RZ, 0xc0, !PT ;  /* 0x1ffffff802047812 */ /* 0x000fe200078ec0ff */
[----:B------:R-:W-:Y:S01]  /*c190*/  ULDC.U8 UR10, c[0x0][0x3d8] ;  /* 0x0000f600000a7ab9 */ /* 0x000fe20000000000 */
[----:B------:R-:W-:Y:S01]  /*c1a0*/  SHF.R.S32.HI R2, RZ, 0x3, R2 ;  /* 0x00000003ff027819 */ /* 0x000fe20000011402 */
[----:B------:R-:W-:Y:S01]  /*c1b0*/  IMAD R3, R17, UR5, R0 ;  /* 0x0000000511037c24 */ /* 0x000fe2000f8e0200 */
[----:B------:R-:W-:Y:S01]  /*c1c0*/  SHF.R.S32.HI R0, RZ, 0x1f, R15 ;  /* 0x0000001fff007819 */ /* 0x000fe2000001140f */
[----:B------:R-:W-:Y:S01]  /*c1d0*/  IMAD.IADD R4, R111, 0x1, -R4 ;  /* 0x000000016f047824 */ /* 0x000fe200078e0a04 */
[----:B------:R-:W-:-:S02]  /*c1e0*/  ISETP.NE.AND P1, PT, RZ, UR10, PT ;  /* 0x0000000aff007c0c */ /* 0x000fc4000bf25270 */
[----:B------:R-:W-:Y:S01]  /*c1f0*/  @!UP1 UISETP.NE.AND UP0, UPT, UR10, URZ, UPT ;  /* 0x0000003f0a00928c */ /* 0x000fe2000bf05270 */
[----:B------:R-:W-:Y:S01]  /*c200*/  IMAD.SHL.U32 R4, R4, 0x8, RZ ;  /* 0x0000000804047824 */ /* 0x000fe200078e00ff */
[----:B------:R-:W-:Y:S01]  /*c210*/  @UP1 ULDC UR9, c[0x0][0x2c0] ;  /* 0x0000b00000091ab9 */ /* 0x000fe20000000800 */
[----:B------:R-:W-:Y:S01]  /*c220*/  @!UP1 ULDC UR6, c[0x0][0x2e4] ;  /* 0x0000b90000069ab9 */ /* 0x000fe20000000800 */
[----:B------:R-:W-:Y:S01]  /*c230*/  @UP1 UIMAD UR9, UR17, UR9, URZ ;  /* 0x00000009110912a4 */ /* 0x000fe2000f8e023f */
[----:B------:R-:W-:Y:S01]  /*c240*/  ISETP.EQ.AND P1, PT, RZ, UR8, P1 ;  /* 0x00000008ff007c0c */ /* 0x000fe20008f22270 */
[----:B------:R-:W-:Y:S01]  /*c250*/  @!UP1 USEL UR9, UR17, UR6, !UP0 ;  /* 0x0000000611099287 */ /* 0x000fe2000c000000 */
[--C-:B------:R-:W-:Y:S01]  /*c260*/  SHF.R.S32.HI R5, RZ, 0x1f, R4.reuse ;  /* 0x0000001fff057819 */ /* 0x100fe20000011404 */
[----:B------:R-:W-:Y:S01]  /*c270*/  @UP1 UMOV UR11, 0x1 ;  /* 0x00000001000b1882 */ /* 0x000fe20000000000 */
[----:B------:R-:W-:Y:S01]  /*c280*/  ULDC.64 UR6, c[0x0][0x298] ;  /* 0x0000a60000067ab9 */ /* 0x000fe20000000a00 */
[----:B------:R-:W-:Y:S01]  /*c290*/  IMAD.WIDE.U32 R4, R17, UR4, R4 ;  /* 0x0000000411047c25 */ /* 0x000fe2000f8e0004 */
[----:B------:R-:W-:-:S03]  /*c2a0*/  ULDC.64 UR4, c[0x0][0x2a0] ;  /* 0x0000a80000047ab9 */ /* 0x000fc60000000a00 */
[----:B------:R-:W-:Y:S01]  /*c2b0*/  IMAD.IADD R5, R3, 0x1, R5 ;  /* 0x0000000103057824 */ /* 0x000fe200078e0205 */
[----:B------:R-:W-:Y:S01]  /*c2c0*/  SHF.R.S32.HI R3, RZ, 0x1f, R2 ;  /* 0x0000001fff037819 */ /* 0x000fe20000011402 */
[----:B------:R-:W-:Y:S02]  /*c2d0*/  IMAD R0, R0, UR4, RZ ;  /* 0x0000000400007c24 */ /* 0x000fe4000f8e02ff */
[----:B------:R-:W-:Y:S01]  /*c2e0*/  IMAD.WIDE.U32 R6, R15, UR4, R4 ;  /* 0x000000040f067c25 */ /* 0x000fe2000f8e0004 */
[----:B------:R-:W-:Y:S02]  /*c2f0*/  @!UP1 ULDC UR4, c[0x0][0x270] ;  /* 0x00009c0000049ab9 */ /* 0x000fe40000000800 */
[----:B------:R-:W-:Y:S01]  /*c300*/  @!UP1 UIMAD UR11, UR9, UR4, URZ ;  /* 0x00000004090b92a4 */ /* 0x000fe2000f8e023f */
[----:B------:R-:W-:-:S04]  /*c310*/  IMAD.WIDE R8, R212, 0x80, R2 ;  /* 0x00000080d4087825 */ /* 0x000fc800078e0202 */
[----:B------:R-:W-:Y:S01]  /*c320*/  IMAD R0, R15, UR5, R0 ;  /* 0x000000050f007c24 */ /* 0x000fe2000f8e0200 */
[----:B------:R-:W-:Y:S01]  /*c330*/  ULDC.64 UR4, c[0x0][0x280] ;  /* 0x0000a00000047ab9 */ /* 0x000fe20000000a00 */
[----:B------:R-:W-:Y:S02]  /*c340*/  IMAD R5, R9, UR6, RZ ;  /* 0x0000000609057c24 */ /* 0x000fe4000f8e02ff */
[----:B------:R-:W-:Y:S02]  /*c350*/  IMAD.IADD R7, R0, 0x1, R7 ;  /* 0x0000000100077824 */ /* 0x000fe400078e0207 */
[C---:B------:R-:W-:Y:S01]  /*c360*/  IMAD R5, R8.reuse, UR7, R5 ;  /* 0x0000000708057c24 */ /* 0x040fe2000f8e0205 */
[----:B------:R-:W-:Y:S01]  /*c370*/  USHF.L.U64.HI UR7, UR6, 0x5, UR7 ;  /* 0x0000000506077899 */ /* 0x000fe20008010207 */
[----:B------:R-:W-:Y:S02]  /*c380*/  IMAD R0, R17, UR11, RZ ;  /* 0x0000000b11007c24 */ /* 0x000fe4000f8e02ff */
[----:B------:R-:W-:-:S03]  /*c390*/  IMAD.WIDE.U32 R8, R8, UR6, R6 ;  /* 0x0000000608087c25 */ /* 0x000fc6000f8e0006 */
[----:B------:R-:W-:Y:S01]  /*c3a0*/  SEL R0, R0, RZ, !P1 ;  /* 0x000000ff00007207 */ /* 0x000fe20004800000 */
[----:B------:R-:W-:Y:S01]  /*c3b0*/  IMAD.IADD R4, R5, 0x1, R9 ;  /* 0x0000000105047824 */ /* 0x000fe200078e0209 */
[C---:B------:R-:W-:Y:S01]  /*c3c0*/  LEA R6, P0, R8.reuse, UR4, 0x1 ;  /* 0x0000000408067c11 */ /* 0x040fe2000f8008ff */
[----:B------:R-:W-:Y:S02]  /*c3d0*/  USHF.L.U32 UR4, UR6, 0x5, URZ ;  /* 0x0000000506047899 */ /* 0x000fe4000800063f */
[----:B------:R-:W-:Y:S01]  /*c3e0*/  IMAD R15, R15, UR9, R0 ;  /* 0x000000090f0f7c24 */ /* 0x000fe2000f8e0200 */
[----:B------:R-:W-:Y:S01]  /*c3f0*/  LEA.HI.X R7, R8, UR5, R4, 0x1, P0 ;  /* 0x0000000508077c11 */ /* 0x000fe200080f0c04 */
[----:B------:R-:W-:Y:S01]  /*c400*/  IMAD R0, R17, UR17, RZ ;  /* 0x0000001111007c24 */ /* 0x000fe2000f8e02ff */
[----:B------:R-:W-:Y:S01]  /*c410*/  @UP1 ULDC UR6, c[0x0][0x2c0] ;  /* 0x0000b00000061ab9 */ /* 0x000fe20000000800 */
[----:B------:R-:W-:Y:S01]  /*c420*/  IADD3 R12, P0, R6, UR4, RZ ;  /* 0x00000004060c7c10 */ /* 0x000fe2000ff1e0ff */
[----:B------:R-:W-:Y:S01]  /*c430*/  @!UP1 UMOV UR6, 0x1 ;  /* 0x0000000100069882 */ /* 0x000fe20000000000 */
[----:B------:R1:W-:Y:S01]  /*c440*/  STG.E.128 desc[UR20][R6.64], RZ ;  /* 0x000000ff06007986 */ /* 0x0003e2000c101d14 */
[----:B------:R-:W-:Y:S01]  /*c450*/  SHF.R.S32.HI R4, RZ, 0x1f, R0 ;  /* 0x0000001fff047819 */ /* 0x000fe20000011400 */
[----:B------:R-:W-:Y:S01]  /*c460*/  IMAD R8, R115, UR6, RZ ;  /* 0x0000000673087c24 */ /* 0x000fe2000f8e02ff */
[----:B------:R-:W-:-:S02]  /*c470*/  IADD3.X R13, R7, UR7, RZ, P0, !PT ;  /* 0x00000007070d7c10 */ /* 0x000fc400087fe4ff */
[----:B------:R-:W-:Y:S02]  /*c480*/  SEL R0, R0, RZ, P1 ;  /* 0x000000ff00007207 */ /* 0x000fe40000800000 */
[----:B------:R-:W-:Y:S01]  /*c490*/  IADD3 R10, P0, R12, UR4, RZ ;  /* 0x000000040c0a7c10 */ /* 0x000fe2000ff1e0ff */
[----:B------:R2:W-:Y:S01]  /*c4a0*/  STG.E.128 desc[UR20][R12.64], RZ ;  /* 0x000000ff0c007986 */ /* 0x0005e2000c101d14 */
[----:B------:R-:W-:Y:S02]  /*c4b0*/  IADD3 R0, P3, P2, R8, R0, R15 ;  /* 0x0000000008007210 */ /* 0x000fe40007a7e00f */
[----:B------:R-:W-:Y:S02]  /*c4c0*/  SHF.R.S32.HI R5, RZ, 0x1f, R8 ;  /* 0x0000001fff057819 */ /* 0x000fe40000011408 */
[----:B------:R-:W-:Y:S02]  /*c4d0*/  IADD3.X R11, R13, UR7, RZ, P0, !PT ;  /* 0x000000070d0b7c10 */ /* 0x000fe400087fe4ff */
[----:B------:R-:W-:-:S02]  /*c4e0*/  IADD3 R8, P0, R10, UR4, RZ ;  /* 0x000000040a087c10 */ /* 0x000fc4000ff1e0ff */
[----:B------:R-:W-:Y:S01]  /*c4f0*/  SEL R4, R4, RZ, P1 ;  /* 0x000000ff04047207 */ /* 0x000fe20000800000 */
[----:B------:R3:W-:Y:S01]  /*c500*/  STG.E.128 desc[UR20][R10.64], RZ ;  /* 0x000000ff0a007986 */ /* 0x0007e2000c101d14 */
[----:B------:R-:W-:Y:S02]  /*c510*/  IADD3.X R9, R11, UR7, RZ, P0, !PT ;  /* 0x000000070b097c10 */ /* 0x000fe400087fe4ff */
[----:B------:R-:W-:Y:S02]  /*c520*/  IADD3 R18, P0, R8, UR4, RZ ;  /* 0x0000000408127c10 */ /* 0x000fe4000ff1e0ff */
[----:B------:R-:W-:Y:S01]  /*c530*/  SHF.R.S32.HI R15, RZ, 0x1f, R15 ;  /* 0x0000001fff0f7819 */ /* 0x000fe2000001140f */
[----:B------:R4:W-:Y:S01]  /*c540*/  STG.E.128 desc[UR20][R8.64], RZ ;  /* 0x000000ff08007986 */ /* 0x0009e2000c101d14 */
[----:B------:R-:W-:Y:S01]  /*c550*/  IADD3.X R19, R9, UR7, RZ, P0, !PT ;  /* 0x0000000709137c10 */ /* 0x000fe200087fe4ff */
[----:B-1----:R-:W-:Y:S01]  /*c560*/  VIADD R7, R2, 0x60 ;  /* 0x0000006002077836 */ /* 0x002fe20000000000 */
[----:B------:R-:W-:-:S02]  /*c570*/  IADD3 R20, P0, R18, UR4, RZ ;  /* 0x0000000412147c10 */ /* 0x000fc4000ff1e0ff */
[----:B------:R-:W-:Y:S01]  /*c580*/  IADD3.X R4, R5, R4, R15, P3, P2 ;  /* 0x0000000405047210 */ /* 0x000fe20001fe440f */
[----:B------:R1:W-:Y:S01]  /*c590*/  STG.E.128 desc[UR20][R18.64], RZ ;  /* 0x000000ff12007986 */ /* 0x0003e2000c101d14 */
[----:B------:R-:W-:Y:S02]  /*c5a0*/  IADD3.X R21, R19, UR7, RZ, P0, !PT ;  /* 0x0000000713157c10 */ /* 0x000fe400087fe4ff */
[----:B------:R-:W-:Y:S01]  /*c5b0*/  IADD3 R16, P0, R20, UR4, RZ ;  /* 0x0000000414107c10 */ /* 0x000fe2000ff1e0ff */
[----:B--2---:R-:W-:Y:S01]  /*c5c0*/  VIADD R12, R2, 0x10 ;  /* 0x00000010020c7836 */ /* 0x004fe20000000000 */
[----:B------:R-:W-:Y:S01]  /*c5d0*/  LOP3.LUT P1, RZ, R111, 0x7, RZ, 0xc0, !PT ;  /* 0x000000076fff7812 */ /* 0x000fe2000782c0ff */
[----:B------:R1:W-:Y:S01]  /*c5e0*/  STG.E.128 desc[UR20][R20.64], RZ ;  /* 0x000000ff14007986 */ /* 0x0003e2000c101d14 */
[----:B------:R-:W-:Y:S02]  /*c5f0*/  IADD3.X R17, R21, UR7, RZ, P0, !PT ;  /* 0x0000000715117c10 */ /* 0x000fe400087fe4ff */
[----:B------:R-:W-:-:S02]  /*c600*/  IADD3 R14, P0, R16, UR4, RZ ;  /* 0x00000004100e7c10 */ /* 0x000fc4000ff1e0ff */
[----:B------:R-:W-:Y:S01]  /*c610*/  IADD3 R115, -R115, UR17, RZ ;  /* 0x0000001173737c10 */ /* 0x000fe2000fffe1ff */
[----:B------:R1:W-:Y:S01]  /*c620*/  STG.E.128 desc[UR20][R16.64], RZ ;  /* 0x000000ff10007986 */ /* 0x0003e2000c101d14 */
[----:B------:R-:W-:Y:S01]  /*c630*/  IADD3.X R15, R17, UR7, RZ, P0, !PT ;  /* 0x00000007110f7c10 */ /* 0x000fe200087fe4ff */
[C---:B---3--:R-:W-:Y:S01]  /*c640*/  VIADD R11, R2.reuse, 0x20 ;  /* 0x00000020020b7836 */ /* 0x048fe20000000000 */
[C---:B------:R-:W-:Y:S01]  /*c650*/  ISETP.GE.OR P2, PT, R2.reuse, R115, P1 ;  /* 0x000000730200720c */ /* 0x040fe20000f46670 */
[C---:B------:R-:W-:Y:S02]  /*c660*/  VIADD R10, R2.reuse, 0x30 ;  /* 0x00000030020a7836 */ /* 0x040fe40000000000 */
[----:B------:R1:W-:Y:S01]  /*c670*/  STG.E.128 desc[UR20][R14.64], RZ ;  /* 0x000000ff0e007986 */ /* 0x0003e2000c101d14 */
[C---:B----4-:R-:W-:Y:S02]  /*c680*/  VIADD R9, R2.reuse, 0x40 ;  /* 0x0000004002097836 */ /* 0x050fe40000000000 */
[----:B------:R-:W-:-:S07]  /*c690*/  VIADD R8, R2, 0x50 ;  /* 0x0000005002087836 */ /* 0x000fce0000000000 */
[----:B------:R-:W-:Y:S05]  /*c6a0*/  @P2 BRA `(.L_x_766) ;  /* 0x0000000000202947 */ /* 0x000fea0003800000 */
[----:B------:R-:W-:Y:S01]  /*c6b0*/  IMAD R5, R2, UR6, RZ ;  /* 0x0000000602057c24 */ /* 0x000fe2000f8e02ff */
[----:B------:R-:W-:-:S04]  /*c6c0*/  ULDC.64 UR4, c[0x0][0x2b0] ;  /* 0x0000ac0000047ab9 */ /* 0x000fc80000000a00 */
[----:B------:R-:W-:-:S04]  /*c6d0*/  IADD3 R6, P0, R5, R0, RZ ;  /* 0x0000000005067210 */ /* 0x000fc80007f1e0ff */
[----:B------:R-:W-:Y:S02]  /*c6e0*/  LEA.HI.X.SX32 R5, R5, R4, 0x1, P0 ;  /* 0x0000000405057211 */ /* 0x000fe400000f0eff */
[----:B-1----:R-:W-:-:S04]  /*c6f0*/  LEA R14, P0, R6, UR4, 0x2 ;  /* 0x00000004060e7c11 */ /* 0x002fc8000f8010ff */
[----:B------:R-:W-:Y:S01]  /*c700*/  LEA.HI.X R15, R6, UR5, R5, 0x2, P0 ;  /* 0x00000005060f7c11 */ /* 0x000fe200080f1405 */
[----:B------:R-:W-:-:S05]  /*c710*/  IMAD.MOV.U32 R5, RZ, RZ, 0x7f800000 ;  /* 0x7f800000ff057424 */ /* 0x000fca00078e00ff */
[----:B------:R2:W-:Y:S03]  /*c720*/  STG.E desc[UR20][R14.64], R5 ;  /* 0x000000050e007986 */ /* 0x0005e6000c101914 */
.L_x_766:
[----:B------:R-:W-:Y:S05]  /*c730*/  BSYNC B0 ;  /* 0x0000000000007941 */ /* 0x000fea0003800000 */
.L_x_765:
        /* <DEDUP_REMOVED lines=12> */
[----:B------:R-:W-:-:S04]  /*c800*/  IADD3 R6, P0, R3, R0, RZ ;  /* 0x0000000003067210 */ /* 0x000fc80007f1e0ff */
[----:B------:R-:W-:Y:S02]  /*c810*/  LEA.HI.X.SX32 R3, R3, R4, 0x1, P0 ;  /* 0x0000000403037211 */ /* 0x000fe400000f0eff */
[----:B------:R-:W-:-:S04]  /*c820*/  LEA R12, P0, R6, UR4, 0x2 ;  /* 0x00000004060c7c11 */ /* 0x000fc8000f8010ff */
[----:B------:R-:W-:Y:S01]  /*c830*/  LEA.HI.X R13, R6, UR5, R3, 0x2, P0 ;  /* 0x00000005060d7c11 */ /* 0x000fe200080f1403 */
[----:B------:R-:W-:-:S05]  /*c840*/  IMAD.MOV.U32 R3, RZ, RZ, 0x7f800000 ;  /* 0x7f800000ff037424 */ /* 0x000fca00078e00ff */
[----:B------:R3:W-:Y:S03]  /*c850*/  STG.E desc[UR20][R12.64], R3 ;  /* 0x000000030c007986 */ /* 0x0007e6000c101914 */
.L_x_768:
[----:B------:R-:W-:Y:S05]  /*c860*/  BSYNC B0 ;  /* 0x0000000000007941 */ /* 0x000fea0003800000 */
.L_x_767:
[----:B------:R-:W-:Y:S04]  /*c870*/  BSSY B0, `(.L_x_769) ;  /* 0x000000a000007945 */ /* 0x000fe80003800000 */
[----:B------:R-:W-:Y:S05]  /*c880*/  @P6 BRA `(.L_x_770) ;  /* 0x0000000000206947 */ /* 0x000fea0003800000 */
[----:B---3--:R-:W-:Y:S01]  /*c890*/  IMAD R3, R11, UR6, RZ ;  /* 0x000000060b037c24 */ /* 0x008fe2000f8e02ff */
[----:B------:R-:W-:-:S04]  /*c8a0*/  ULDC.64 UR4, c[0x0][0x2b0] ;  /* 0x0000ac0000047ab9 */ /* 0x000fc80000000a00 */
[----:B------:R-:W-:-:S04]  /*c8b0*/  IADD3 R6, P0, R3, R0, RZ ;  /* 0x0000000003067210 */ /* 0x000fc80007f1e0ff */
[----:B------:R-:W-:Y:S02]  /*c8c0*/  LEA.HI.X.SX32 R3, R3, R4, 0x1, P0 ;  /* 0x0000000403037211 */ /* 0x000fe400000f0eff */
[----:B------:R-:W-:-:S04]  /*c8d0*/  LEA R12, P0, R6, UR4, 0x2 ;  /* 0x00000004060c7c11 */ /* 0x000fc8000f8010ff */
[----:B------:R-:W-:Y:S01]  /*c8e0*/  LEA.HI.X R13, R6, UR5, R3, 0x2, P0 ;  /* 0x00000005060d7c11 */ /* 0x000fe200080f1403 */
[----:B------:R-:W-:-:S05]  /*c8f0*/  IMAD.MOV.U32 R3, RZ, RZ, 0x7f800000 ;  /* 0x7f800000ff037424 */ /* 0x000fca00078e00ff */
[----:B------:R4:W-:Y:S03]  /*c900*/  STG.E desc[UR20][R12.64], R3 ;  /* 0x000000030c007986 */ /* 0x0009e6000c101914 */
.L_x_770:
[----:B------:R-:W-:Y:S05]  /*c910*/  BSYNC B0 ;  /* 0x0000000000007941 */ /* 0x000fea0003800000 */
.L_x_769:
[----:B------:R-:W-:Y:S04]  /*c920*/  BSSY B0, `(.L_x_771) ;  /* 0x000000a000007945 */ /* 0x000fe80003800000 */
[----:B------:R-:W-:Y:S05]  /*c930*/  @P5 BRA `(.L_x_772) ;  /* 0x0000000000205947 */ /* 0x000fea0003800000 */
[----:B---34-:R-:W-:Y:S01]  /*c940*/  IMAD R3, R10, UR6, RZ ;  /* 0x000000060a037c24 */ /* 0x018fe2000f8e02ff */
[----:B------:R-:W-:-:S04]  /*c950*/  ULDC.64 UR4, c[0x0][0x2b0] ;  /* 0x0000ac0000047ab9 */ /* 0x000fc80000000a00 */
[----:B------:R-:W-:-:S04]  /*c960*/  IADD3 R6, P0, R3, R0, RZ ;  /* 0x0000000003067210 */ /* 0x000fc80007f1e0ff */
[----:B------:R-:W-:Y:S02]  /*c970*/  LEA.HI.X.SX32 R3, R3, R4, 0x1, P0 ;  /* 0x0000000403037211 */ /* 0x000fe400000f0eff */
[----:B------:R-:W-:-:S04]  /*c980*/  LEA R10, P0, R6, UR4, 0x2 ;  /* 0x00000004060a7c11 */ /* 0x000fc8000f8010ff */
[----:B------:R-:W-:Y:S01]  /*c990*/  LEA.HI.X R11, R6, UR5, R3, 0x2, P0 ;  /* 0x00000005060b7c11 */ /* 0x000fe200080f1403 */
[----:B------:R-:W-:-:S05]  /*c9a0*/  IMAD.MOV.U32 R3, RZ, RZ, 0x7f800000 ;  /* 0x7f800000ff037424 */ /* 0x000fca00078e00ff */
[----:B------:R3:W-:Y:S03]  /*c9b0*/  STG.E desc[UR20][R10.64], R3 ;  /* 0x000000030a007986 */ /* 0x0007e6000c101914 */
.L_x_772:
[----:B------:R-:W-:Y:S05]  /*c9c0*/  BSYNC B0 ;  /* 0x0000000000007941 */ /* 0x000fea0003800000 */
.L_x_771:
        /* <DEDUP_REMOVED lines=10> */
.L_x_774:
[----:B------:R-:W-:Y:S05]  /*ca70*/  BSYNC B0 ;  /* 0x0000000000007941 */ /* 0x000fea0003800000 */
.L_x_773:
        /* <DEDUP_REMOVED lines=10> */
.L_x_776:
[----:B------:R-:W-:Y:S05]  /*cb20*/  BSYNC B0 ;  /* 0x0000000000007941 */ /* 0x000fea0003800000 */
.L_x_775:
        /* <DEDUP_REMOVED lines=10> */
.L_x_778:
[----:B------:R-:W-:Y:S05]  /*cbd0*/  BSYNC B0 ;  /* 0x0000000000007941 */ /* 0x000fea0003800000 */
.L_x_777:
[----:B------:R-:W-:Y:S05]  /*cbe0*/  @P1 EXIT ;  /* 0x000000000000194d */ /* 0x000fea0003800000 */
[----:B---34-:R-:W-:Y:S01]  /*cbf0*/  IMAD R3, R2, UR6, RZ ;  /* 0x0000000602037c24 */ /* 0x018fe2000f8e02ff */
[----:B------:R-:W-:Y:S01]  /*cc00*/  ULDC.64 UR4, c[0x0][0x2b0] ;  /* 0x0000ac0000047ab9 */ /* 0x000fe20000000a00 */
[----:B--2---:R-:W-:-:S03]  /*cc10*/  IMAD.MOV.U32 R5, RZ, RZ, 0x7f800000 ;  /* 0x7f800000ff057424 */ /* 0x004fc600078e00ff */
[----:B------:R-:W-:-:S04]  /*cc20*/  IADD3 R0, P0, R3, R0, RZ ;  /* 0x0000000003007210 */ /* 0x000fc80007f1e0ff */
[----:B------:R-:W-:Y:S02]  /*cc30*/  LEA.HI.X.SX32 R3, R3, R4, 0x1, P0 ;  /* 0x0000000403037211 */ /* 0x000fe400000f0eff */
[----:B------:R-:W-:-:S04]  /*cc40*/  LEA R2, P0, R0, UR4, 0x2 ;  /* 0x0000000400027c11 */ /* 0x000fc8000f8010ff */
[----:B------:R-:W-:-:S05]  /*cc50*/  LEA.HI.X R3, R0, UR5, R3, 0x2, P0 ;  /* 0x0000000500037c11 */ /* 0x000fca00080f1403 */
[----:B------:R-:W-:Y:S01]  /*cc60*/  STG.E desc[UR20][R2.64], R5 ;  /* 0x0000000502007986 */ /* 0x000fe2000c101914 */
[----:B------:R-:W-:Y:S05]  /*cc70*/  EXIT ;  /* 0x000000000000794d */ /* 0x000fea0003800000 */
.L_x_779:
        /* <DEDUP_REMOVED lines=16> */
.L_x_1425:


//--------------------- .text._ZN5flash16flash_fwd_kernelI23Flash_fwd_kernel_traitsILi64ELi128ELi64ELi4ELb0ELb0EN7cutlass10bfloat16_tE19Flash_kernel_traitsILi64ELi128ELi64ELi4ES3_EELb1ELb1ELb0ELb0ELb0ELb1ELb0ELb0EEEvNS_16Flash_fwd_paramsE --------------------------
	.section	.text._ZN5flash16flash_fwd_kernelI23Flash_fwd_kernel_traitsILi64ELi128ELi64ELi4ELb0ELb0EN7cutlass10bfloat16_tE19Flash_kernel_traitsILi64ELi128ELi64ELi4ES3_EELb1ELb1ELb0ELb0ELb0ELb1ELb0ELb0EEEvNS_16Flash_fwd_paramsE,"ax",@progbits
	.align	128
        .global         _ZN5flash16flash_fwd_kernelI23Flash_fwd_kernel_traitsILi64ELi128ELi64ELi4ELb0ELb0EN7cutlass10bfloat16_tE19Flash_kernel_traitsILi64ELi128ELi64ELi4ES3_EELb1ELb1ELb0ELb0ELb0ELb1ELb0ELb0EEEvNS_16Flash_fwd_paramsE
        .type           _ZN5flash16flash_fwd_kernelI23Flash_fwd_kernel_traitsILi64ELi128ELi64ELi4ELb0ELb0EN7cutlass10bfloat16_tE19Flash_kernel_traitsILi64ELi128ELi64ELi4ES3_EELb1ELb1ELb0ELb0ELb0ELb1ELb0ELb0EEEvNS_16Flash_fwd_paramsE,@function
        .size           _ZN5flash16flash_fwd_kernelI23Flash_fwd_kernel_traitsILi64ELi128ELi64ELi4ELb0ELb0EN7cutlass10bfloat16_tE19Flash_kernel_traitsILi64ELi128ELi64ELi4ES3_EELb1ELb1ELb0ELb0ELb0ELb1ELb0ELb0EEEvNS_16Flash_fwd_paramsE,(.L_x_1426 - _ZN5flash16flash_fwd_kernelI23Flash_fwd_kernel_traitsILi64ELi128ELi64ELi4ELb0ELb0EN7cutlass10bfloat16_tE19Flash_kernel_traitsILi64ELi128ELi64ELi4ES3_EELb1ELb1ELb0ELb0ELb0ELb1ELb0ELb0EEEvNS_16Flash_fwd_paramsE)
        .other          _ZN5flash16flash_fwd_kernelI23Flash_fwd_kernel_traitsILi64ELi128ELi64ELi4ELb0ELb0EN7cutlass10bfloat16_tE19Flash_kernel_traitsILi64ELi128ELi64ELi4ES3_EELb1ELb1ELb0ELb0ELb0ELb1ELb0ELb0EEEvNS_16Flash_fwd_paramsE,@"STO_CUDA_ENTRY STV_DEFAULT"
_ZN5flash16flash_fwd_kernelI23Flash_fwd_kernel_traitsILi64ELi128ELi64ELi4ELb0ELb0EN7cutlass10bfloat16_tE19Flash_kernel_traitsILi64ELi128ELi64ELi4ES3_EELb1ELb1ELb0ELb0ELb0ELb1ELb0ELb0EEEvNS_16Flash_fwd_paramsE:
.text._ZN5flash16flash_fwd_kernelI23Flash_fwd_kernel_traitsILi64ELi128ELi64ELi4ELb0ELb0EN7cutlass10bfloat16_tE19Flash_kernel_traitsILi64ELi128ELi64ELi4ES3_EELb1ELb1ELb0ELb0ELb0ELb1ELb0ELb0EEEvNS_16Flash_fwd_paramsE:
        /* <DEDUP_REMOVED lines=10> */
[----:B------:R-:W4:Y:S01]  /*00a0*/  @P3 LDG.E.64 R12, desc[UR24][R12.64] ;  /* 0x000000180c0c3981 */ /* 0x000f22000c1e1b00 */
[----:B------:R-:W1:Y:S01]  /*00b0*/  LDC.64 R4, c[0x0][0x2f0] ;  /* 0x0000bc00ff047b82 */ /* 0x000e620000000a00 */
[----:B--2---:R-:W-:Y:S01]  /*00c0*/  @P3 IMAD.MOV.U32 R2, RZ, RZ, R137 ;  /* 0x000000ffff023224 */ /* 0x004fe200078e0089 */
[----:B------:R-:W2:Y:S06]  /*00d0*/  S2R R234, SR_CTAID.X ;  /* 0x0000000000ea7919 */ /* 0x000eac0000002500 */
[----:B------:R-:W4:Y:S01]  /*00e0*/  LDC.64 R6, c[0x0][0x2f0] ;  /* 0x0000bc00ff067b82 */ /* 0x000f220000000a00 */
[----:B---3--:R-:W-:-:S05]  /*00f0*/  @P3 IMAD.MOV.U32 R3, RZ, RZ, R121 ;  /* 0x000000ffff033224 */ /* 0x008fca00078e0079 */
[----:B------:R3:W4:Y:S01]  /*0100*/  @P3 LDG.E.64 R10, desc[UR24][R2.64] ;  /* 0x00000018020a3981 */ /* 0x000722000c1e1b00 */
[----:B------:R-:W-:Y:S01]  /*0110*/  IMAD.MOV.U32 R190, RZ, RZ, -0x1 ;  /* 0xffffffffffbe7424 */ /* 0x000fe200078e00ff */
[----:B------:R-:W2:Y:S01]  /*0120*/  S2R R15, SR_CTAID.Y ;  /* 0x00000000000f7919 */ /* 0x000ea20000002600 */
[----:B-1----:R-:W-:Y:S01]  /*0130*/  ISETP.NE.U32.AND P4, PT, R4, RZ, PT ;  /* 0x000000ff0400720c */ /* 0x002fe20003f85070 */
[----:B------:R-:W2:Y:S01]  /*0140*/  S2R R22, SR_CTAID.Z ;  /* 0x0000000000167919 */ /* 0x000ea20000002700 */
[----:B------:R-:W1:Y:S01]  /*0150*/  S2R R122, SR_TID.X ;  /* 0x00000000007a7919 */ /* 0x000e620000002100 */
[----:B---3--:R-:W3:Y:S01]  /*0160*/  LDC.64 R2, c[0x0][0x300] ;  /* 0x0000c000ff027b82 */ /* 0x008ee20000000a00 */
[----:B--2---:R-:W-:-:S04]  /*0170*/  LOP3.LUT R0, R22, R234, R15, 0xfe, !PT ;  /* 0x000000ea16007212 */ /* 0x004fc800078efe0f */
[----:B-1----:R-:W-:-:S03]  /*0180*/  LOP3.LUT P2, RZ, R0, R122, RZ, 0xfc, !PT ;  /* 0x0000007a00ff7212 */ /* 0x002fc6000784fcff */
[----:B------:R-:W1:Y:S01]  /*0190*/  @P3 LDC R0, c[0x0][0x3b0] ;  /* 0x0000ec00ff003b82 */ /* 0x000e620000000800 */
[----:B---3--:R-:W-:-:S04]  /*01a0*/  ISETP.NE.U32.AND P0, PT, R2, RZ, PT ;  /* 0x000000ff0200720c */ /* 0x008fc80003f05070 */
[----:B------:R-:W-:Y:S02]  /*01b0*/  ISETP.NE.AND.EX P1, PT, R3, RZ, PT, P0 ;  /* 0x000000ff0300720c */ /* 0x000fe40003f25300 */
[----:B------:R-:W-:Y:S01]  /*01c0*/  ISETP.NE.AND.EX P0, PT, R5, RZ, PT, P4 ;  /* 0x000000ff0500720c */ /* 0x000fe20003f05340 */
[----:B------:R-:W2:Y:S08]  /*01d0*/  LDC.64 R2, c[0x0][0x2f8] ;  /* 0x0000be00ff027b82 */ /* 0x000eb00000000a00 */
[----:B------:R-:W3:Y:S01]  /*01e0*/  @!P2 LDC.64 R8, c[0x0][0x3b8] ;  /* 0x0000ee00ff08ab82 */ /* 0x000ee20000000a00 */
[----:B----4-:R-:W-:-:S02]  /*01f0*/  @P3 R2UR UR26, R12 ;  /* 0x000000000c1a32ca */ /* 0x010fc400000e0000 */
[----:B------:R-:W-:-:S11]  /*0200*/  @P3 R2UR UR27, R13 ;  /* 0x000000000d1b32ca */ /* 0x000fd600000e0000 */
[----:B------:R-:W-:Y:S02]  /*0210*/  IMAD.U32 R4, RZ, RZ, UR26 ;  /* 0x0000001aff047e24 */ /* 0x000fe4000f8e00ff */
[----:B------:R-:W-:-:S05]  /*0220*/  IMAD.U32 R5, RZ, RZ, UR27 ;  /* 0x0000001bff057e24 */ /* 0x000fca000f8e00ff */
[----:B---3--:R3:W-:Y:S01]  /*0230*/  @!P2 STG.E.64 desc[UR24][R8.64], R4 ;  /* 0x000000040800a986 */ /* 0x0087e2000c101b18 */
[----:B-1----:R-:W-:Y:S02]  /*0240*/  @P3 IADD3 R137, P5, R10, R0, RZ ;  /* 0x000000000a893210 */ /* 0x002fe40007fbe0ff */
[----:B------:R-:W1:Y:S03]  /*0250*/  LDC.U8 R0, c[0x0][0x3c2] ;  /* 0x0000f080ff007b82 */ /* 0x000e660000000000 */
[----:B------:R-:W-:Y:S02]  /*0260*/  @P3 IMAD.X R121, RZ, RZ, R11, P5 ;  /* 0x000000ffff793224 */ /* 0x000fe400028e060b */
[----:B------:R-:W-:-:S03]  /*0270*/  IMAD.WIDE R10, R15, 0x4, R6 ;  /* 0x000000040f0a7825 */ /* 0x000fc600078e0206 */
[----:B------:R-:W4:Y:S01]  /*0280*/  LDC.64 R6, c[0x0][0x2f8] ;  /* 0x0000be00ff067b82 */ /* 0x000f220000000a00 */
[----:B---3--:R-:W-:Y:S02]  /*0290*/  @!P2 IMAD.MOV.U32 R4, RZ, RZ, R137 ;  /* 0x000000ffff04a224 */ /* 0x008fe400078e0089 */
[----:B------:R-:W-:-:S05]  /*02a0*/  @!P2 IMAD.MOV.U32 R5, RZ, RZ, R121 ;  /* 0x000000ffff05a224 */ /* 0x000fca00078e0079 */
[----:B------:R3:W-:Y:S04]  /*02b0*/  @!P2 STG.E.64 desc[UR24][R8.64+0x8], R4 ;  /* 0x000008040800a986 */ /* 0x0007e8000c101b18 */
[----:B------:R-:W4:Y:S04]  /*02c0*/  @P0 LDG.E R190, desc[UR24][R10.64] ;  /* 0x000000180abe0981 */ /* 0x000f28000c1e1900 */
[----:B------:R-:W4:Y:S01]  /*02d0*/  @P0 LDG.E R125, desc[UR24][R10.64+0x4] ;  /* 0x000004180a7d0981 */ /* 0x000f22000c1e1900 */
[----:B-1----:R-:W-:Y:S02]  /*02e0*/  ISETP.NE.AND P3, PT, R0, RZ, PT ;  /* 0x000000ff0000720c */ /* 0x002fe40003f65270 */
[----:B------:R-:W1:Y:S01]  /*02f0*/  LDC R0, c[0x0][0x270] ;  /* 0x00009c00ff007b82 */ /* 0x000e620000000800 */
[----:B--2---:R-:W-:-:S07]  /*0300*/  ISETP.EQ.U32.AND P2, PT, R2, RZ, PT ;  /* 0x000000ff0200720c */ /* 0x004fce0003f42070 */
[----:B---3--:R-:W2:Y:S01]  /*0310*/  @P1 LDC.64 R4, c[0x0][0x300] ;  /* 0x0000c000ff041b82 */ /* 0x008ea20000000a00 */
[----:B------:R-:W-:Y:S01]  /*0320*/  ISETP.EQ.OR.EX P2, PT, R3, RZ, !P3, P2 ;  /* 0x000000ff0300720c */ /* 0x000fe20005f42720 */
[----:B------:R-:W-:Y:S01]  /*0330*/  IMAD.MOV.U32 R21, RZ, RZ, -0x1 ;  /* 0xffffffffff157424 */ /* 0x000fe200078e00ff */
[----:B------:R-:W-:Y:S01]  /*0340*/  SHF.R.S32.HI R14, RZ, 0x1f, R122 ;  /* 0x0000001fff0e7819 */ /* 0x000fe2000001147a */
[----:B------:R-:W-:Y:S02]  /*0350*/  IMAD.MOV.U32 R20, RZ, RZ, RZ ;  /* 0x000000ffff147224 */ /* 0x000fe400078e00ff */
[----:B----4-:R-:W-:Y:S01]  /*0360*/  IMAD.WIDE R6, R15, 0x4, R6 ;  /* 0x000000040f067825 */ /* 0x010fe200078e0206 */
[----:B------:R-:W-:-:S04]  /*0370*/  LEA.HI R123, R14, R122, RZ, 0x5 ;  /* 0x0000007a0e7b7211 */ /* 0x000fc800078f28ff */
[----:B------:R-:W-:-:S03]  /*0380*/  LOP3.LUT R127, R123, 0xffffffe0, RZ, 0xc0, !PT ;  /* 0xffffffe07b7f7812 */ /* 0x000fc600078ec0ff */
[----:B------:R-:W5:Y:S01]  /*0390*/  @!P2 LDG.E R21, desc[UR24][R6.64] ;  /* 0x000000180615a981 */ /* 0x000f62000c1e1900 */
[----:B--2---:R-:W-:-:S05]  /*03a0*/  @P1 IMAD.WIDE R4, R15, 0x4, R4 ;  /* 0x000000040f041825 */ /* 0x004fca00078e0204 */
[----:B------:R1:W5:Y:S01]  /*03b0*/  @P1 LDG.E R20, desc[UR24][R4.64] ;  /* 0x0000001804141981 */ /* 0x000362000c1e1900 */
[----:B------:R-:W-:Y:S02]  /*03c0*/  IMAD.IADD R127, R122, 0x1, -R127 ;  /* 0x000000017a7f7824 */ /* 0x000fe400078e0a7f */
[----:B-1----:R-:W-:Y:S02]  /*03d0*/  IMAD R4, R15, R0, R22 ;  /* 0x000000000f047224 */ /* 0x002fe400078e0216 */
[----:B------:R-:W-:-:S06]  /*03e0*/  @P0 IMAD.IADD R125, R125, 0x1, -R190 ;  /* 0x000000017d7d0824 */ /* 0x000fcc00078e0abe */
[----:B------:R-:W1:Y:S01]  /*03f0*/  @!P0 LDC R125, c[0x0][0x2c4] ;  /* 0x0000b100ff7d8b82 */ /* 0x000e620000000800 */
[----:B------:R-:W-:-:S04]  /*0400*/  ISETP.NE.U32.AND P0, PT, R2, RZ, PT ;  /* 0x000000ff0200720c */ /* 0x000fc80003f05070 */
[----:B------:R-:W-:Y:S01]  /*0410*/  ISETP.NE.AND.EX P2, PT, R3, RZ, PT, P0 ;  /* 0x000000ff0300720c */ /* 0x000fe20003f45300 */
[----:B------:R-:W-:Y:S01]  /*0420*/  IMAD.SHL.U32 R2, R4, 0x20, RZ ;  /* 0x0000002004027824 */ /* 0x000fe200078e00ff */
[----:B------:R-:W-:-:S04]  /*0430*/  SHF.R.S32.HI R3, RZ, 0x1f, R127 ;  /* 0x0000001fff037819 */ /* 0x000fc8000001147f */
[----:B------:R-:W-:Y:S02]  /*0440*/  IADD3 R137, P1, P0, R2, R137, R127 ;  /* 0x0000008902897210 */ /* 0x000fe4000783e07f */
[----:B------:R-:W-:-:S04]  /*0450*/  SHF.R.S32.HI R2, RZ, 0x1f, R2 ;  /* 0x0000001fff027819 */ /* 0x000fc80000011402 */
[----:B------:R-:W-:Y:S01]  /*0460*/  IADD3.X R121, R2, R121, R3, P1, P0 ;  /* 0x0000007902797210 */ /* 0x000fe20000fe0403 */
[----:B------:R-:W-:Y:S06]  /*0470*/  @!P2 BRA `(.L_x_780) ;  /* 0x000000000010a947 */ /* 0x000fec0003800000 */
[----:B------:R-:W2:Y:S02]  /*0480*/  @P3 LDG.E R4, desc[UR24][R6.64+0x4] ;  /* 0x0000041806043981 */ /* 0x000ea4000c1e1900 */
[----:B--2--5:R-:W-:-:S06]  /*0490*/  @P3 IADD3 R4, R4, -R21, RZ ;  /* 0x8000001504043210 */ /* 0x024fcc0007ffe0ff */
[----:B------:R3:W5:Y:S01]  /*04a0*/  @!P3 LDG.E R4, desc[UR24][R6.64] ;  /* 0x000000180604b981 */ /* 0x000762000c1e1900 */
[----:B------:R-:W-:Y:S05]  /*04b0*/  BRA `(.L_x_781) ;  /* 0x0000000000047947 */ /* 0x000fea0003800000 */
.L_x_780:
[----:B------:R-:W2:Y:S02]  /*04c0*/  LDC R4, c[0x0][0x2c8] ;  /* 0x0000b200ff047b82 */ /* 0x000ea40000000800 */
.L_x_781:
[----:B------:R-:W4:Y:S02]  /*04d0*/  LDC.64 R2, c[0x0][0x308] ;  /* 0x0000c200ff027b82 */ /* 0x000f240000000a00 */
[----:B----4-:R-:W-:-:S04]  /*04e0*/  ISETP.NE.U32.AND P0, PT, R2, RZ, PT ;  /* 0x000000ff0200720c */ /* 0x010fc80003f05070 */
[----:B------:R-:W-:-:S13]  /*04f0*/  ISETP.NE.AND.EX P0, PT, R3, RZ, PT, P0 ;  /* 0x000000ff0300720c */ /* 0x000fda0003f05300 */
[----:B------:R-:W4:Y:S01]  /*0500*/  @P0 LDC.64 R2, c[0x0][0x308] ;  /* 0x0000c200ff020b82 */ /* 0x000f220000000a00 */
[----:B------:R-:W-:-:S07]  /*0510*/  IMAD.SHL.U32 R126, R234, 0x80, RZ ;  /* 0x00000080ea7e7824 */ /* 0x000fce00078e00ff */
[----:B------:R-:W2:Y:S01]  /*0520*/  @!P0 LDC R5, c[0x0][0x2cc] ;  /* 0x0000b300ff058b82 */ /* 0x000ea20000000800 */
[----:B-1----:R-:W-:Y:S01]  /*0530*/  ISETP.GT.AND P1, PT, R125, R126, PT ;  /* 0x0000007e7d00720c */ /* 0x002fe20003f24270 */
[----:B----4-:R-:W-:-:S05]  /*0540*/  @P0 IMAD.WIDE R2, R15, 0x4, R2 ;  /* 0x000000040f020825 */ /* 0x010fca00078e0202 */
[----:B------:R1:W5:Y:S01]  /*0550*/  @P0 LDG.E R235, desc[UR24][R2.64] ;  /* 0x0000001802eb0981 */ /* 0x000362000c1e1900 */
[----:B------:R-:W4:Y:S06]  /*0560*/  @!P0 LDC.64 R2, c[0x0][0x318] ;  /* 0x0000c600ff028b82 */ /* 0x000f2c0000000a00 */
[----:B-12---:R-:W-:Y:S05]  /*0570*/  @!P1 EXIT ;  /* 0x000000000000994d */ /* 0x006fea0003800000 */
[----:B------:R-:W1:Y:S01]  /*0580*/  LDC R124, c[0x0][0x398] ;  /* 0x0000e600ff7c7b82 */ /* 0x000e620000000800 */
[----:B----4-:R-:W-:Y:S01]  /*0590*/  @!P0 ISETP.NE.U32.AND P1, PT, R2, RZ, PT ;  /* 0x000000ff0200820c */ /* 0x010fe20003f25070 */
[----:B-----5:R-:W-:-:S03]  /*05a0*/  @P0 IMAD.IADD R235, R235, 0x1, -R20 ;  /* 0x00000001ebeb0824 */ /* 0x020fc600078e0a14 */
[----:B------:R-:W-:Y:S02]  /*05b0*/  @!P0 ISETP.NE.AND.EX P1, PT, R3, RZ, PT, P1 ;  /* 0x000000ff0300820c */ /* 0x000fe40003f25310 */
[----:B------:R-:W-:Y:S02]  /*05c0*/  IADD3 R3, -R125, 0xbf, R126 ;  /* 0x000000bf7d037810 */ /* 0x000fe40007ffe17e */
[----:B------:R-:W-:-:S04]  /*05d0*/  @!P0 SEL R5, R5, RZ, P1 ;  /* 0x000000ff05058207 */ /* 0x000fc80000800000 */
[----:B------:R-:W-:-:S05]  /*05e0*/  @!P0 IADD3 R235, R5, R4, -R20 ;  /* 0x0000000405eb8210 */ /* 0x000fca0007ffe814 */
        /* <DEDUP_REMOVED lines=11> */
[----:B---3--:R-:W1:Y:S01]  /*06a0*/  LDC R6, c[0x0][0x278] ;  /* 0x00009e00ff067b82 */ /* 0x008e620000000800 */
[----:B------:R-:W-:Y:S01]  /*06b0*/  LEA.HI R12, R14, R122, RZ, 0x3 ;  /* 0x0000007a0e0c7211 */ /* 0x000fe200078f18ff */
[----:B------:R-:W-:Y:S01]  /*06c0*/  ULDC.64 UR4, c[0x0][0x258] ;  /* 0x0000960000047ab9 */ /* 0x000fe20000000a00 */
[----:B------:R-:W-:Y:S01]  /*06d0*/  ISETP.NE.AND P3, PT, R190, -0x1, PT ;  /* 0xffffffffbe00780c */ /* 0x000fe20003f65270 */
[----:B------:R-:W-:Y:S01]  /*06e0*/  VIADD R120, R209, 0xffffffff ;  /* 0xffffffffd1787836 */ /* 0x000fe20000000000 */
[----:B------:R-:W-:Y:S02]  /*06f0*/  SHF.R.S32.HI R16, RZ, 0x3, R12 ;  /* 0x00000003ff107819 */ /* 0x000fe4000001140c */
[----:B------:R-:W-:Y:S02]  /*0700*/  IADD3 R187, -R126, R125, RZ ;  /* 0x0000007d7ebb7210 */ /* 0x000fe40007ffe1ff */
[----:B------:R-:W-:Y:S01]  /*0710*/  IABS R0, R22 ;  /* 0x0000001600007213 */ /* 0x000fe20000000000 */
[----:B------:R-:W-:Y:S01]  /*0720*/  VIADD R13, R16, 0x20 ;  /* 0x00000020100d7836 */ /* 0x000fe20000000000 */
[----:B------:R-:W-:Y:S01]  /*0730*/  LOP3.LUT R12, R12, 0xfffffff8, RZ, 0xc0, !PT ;  /* 0xfffffff80c0c7812 */ /* 0x000fe200078ec0ff */
[C---:B------:R-:W-:Y:S01]  /*0740*/  VIADD R26, R16.reuse, 0x10 ;  /* 0x00000010101a7836 */ /* 0x040fe20000000000 */
[CC--:B------:R-:W-:Y:S01]  /*0750*/  ISETP.GE.AND P2, PT, R16.reuse, R187.reuse, PT ;  /* 0x000000bb1000720c */ /* 0x0c0fe20003f46270 */
[----:B------:R-:W-:Y:S01]  /*0760*/  VIADD R193, R16, 0x50 ;  /* 0x0000005010c17836 */ /* 0x000fe20000000000 */
[-C--:B------:R-:W-:Y:S01]  /*0770*/  ISETP.GE.AND P0, PT, R13, R187.reuse, PT ;  /* 0x000000bb0d00720c */ /* 0x080fe20003f06270 */
[----:B------:R-:W2:Y:S01]  /*0780*/  @!P3 LDC.64 R4, c[0x0][0x228] ;  /* 0x00008a00ff04bb82 */ /* 0x000ea20000000a00 */
[----:B------:R-:W-:Y:S01]  /*0790*/  ISETP.GE.AND P1, PT, R26, R187, PT ;  /* 0x000000bb1a00720c */ /* 0x000fe20003f26270 */
[----:B------:R-:W-:Y:S01]  /*07a0*/  IMAD.IADD R12, R122, 0x1, -R12 ;  /* 0x000000017a0c7824 */ /* 0x000fe200078e0a0c */
[----:B------:R-:W-:Y:S01]  /*07b0*/  @!P3 SHF.R.S32.HI R7, RZ, 0x1f, R15 ;  /* 0x0000001fff07b819 */ /* 0x000fe2000001140f */
[C---:B------:R-:W-:Y:S01]  /*07c0*/  VIADD R192, R16.reuse, 0x60 ;  /* 0x0000006010c07836 */ /* 0x040fe20000000000 */
[----:B------:R-:W-:Y:S01]  /*07d0*/  SHF.L.U32 R10, R16, 0x6, RZ ;  /* 0x00000006100a7819 */ /* 0x000fe200000006ff */
[----:B------:R-:W-:Y:S01]  /*07e0*/  IMAD.SHL.U32 R200, R12, 0x8, RZ ;  /* 0x000000080cc87824 */ /* 0x000fe200078e00ff */
[----:B------:R-:W-:-:S02]  /*07f0*/  SHF.R.S32.HI R17, RZ, 0x1f, R16 ;  /* 0x0000001fff117819 */ /* 0x000fc40000011410 */
[----:B-1----:R-:W-:Y:S02]  /*0800*/  IABS R8, R6 ;  /* 0x0000000600087213 */ /* 0x002fe40000000000 */
[----:B------:R-:W-:Y:S01]  /*0810*/  LOP3.LUT R10, R10, 0x1c0, RZ, 0xc0, !PT ;  /* 0x000001c00a0a7812 */ /* 0x000fe200078ec0ff */
[----:B------:R-:W-:Y:S01]  /*0820*/  IMAD.WIDE R202, R234, 0x80, R16 ;  /* 0x00000080eaca7825 */ /* 0x000fe200078e0210 */
[----:B------:R-:W1:Y:S01]  /*0830*/  I2F.RP R2, R8 ;  /* 0x0000000800027306 */ /* 0x000e620000209400 */
[----:B------:R-:W3:Y:S01]  /*0840*/  @!P1 S2R R27, SR_CgaCtaId ;  /* 0x00000000001b9919 */ /* 0x000ee20000008800 */
[----:B------:R-:W-:Y:S02]  /*0850*/  SHF.R.S32.HI R201, RZ, 0x1f, R200 ;  /* 0x0000001fffc97819 */ /* 0x000fe400000114c8 */
[C---:B------:R-:W-:Y:S02]  /*0860*/  IADD3 R11, R16.reuse, 0x30, RZ ;  /* 0x00000030100b7810 */ /* 0x040fe40007ffe0ff */
[----:B------:R-:W-:Y:S01]  /*0870*/  IADD3 R191, R16, 0x70, RZ ;  /* 0x0000007010bf7810 */ /* 0x000fe20007ffe0ff */
[----:B--2---:R-:W-:-:S02]  /*0880*/  @!P3 IMAD R7, R7, R4, RZ ;  /* 0x000000040707b224 */ /* 0x004fc400078e02ff */
[C---:B------:R-:W-:Y:S01]  /*0890*/  @!P3 IMAD.WIDE.U32 R18, R15.reuse, R4, RZ ;  /* 0x000000040f12b225 */ /* 0x040fe200078e00ff */
[----:B-1----:R-:W1:Y:S03]  /*08a0*/  MUFU.RCP R2, R2 ;  /* 0x0000000200027308 */ /* 0x002e660000001000 */
[----:B------:R-:W-:Y:S02]  /*08b0*/  @!P3 IMAD R5, R15, R5, R7 ;  /* 0x000000050f05b224 */ /* 0x000fe400078e0207 */
[----:B-1----:R-:W-:-:S04]  /*08c0*/  VIADD R2, R2, 0xffffffe ;  /* 0x0ffffffe02027836 */ /* 0x002fc80000000000 */
[----:B------:R-:W1:Y:S02]  /*08d0*/  F2I.FTZ.U32.TRUNC.NTZ R3, R2 ;  /* 0x0000000200037305 */ /* 0x000e64000021f000 */
[----:B-1----:R-:W-:Y:S02]  /*08e0*/  IMAD.MOV R230, RZ, RZ, -R3 ;  /* 0x000000ffffe67224 */ /* 0x002fe400078e0a03 */
[----:B------:R-:W-:Y:S02]  /*08f0*/  IMAD.MOV.U32 R2, RZ, RZ, RZ ;  /* 0x000000ffff027224 */ /* 0x000fe400078e00ff */
[----:B------:R-:W-:-:S04]  /*0900*/  IMAD R230, R230, R8, RZ ;  /* 0x00000008e6e67224 */ /* 0x000fc800078e02ff */
[----:B------:R-:W-:Y:S02]  /*0910*/  IMAD.HI.U32 R230, R3, R230, R2 ;  /* 0x000000e603e67227 */ /* 0x000fe400078e0002 */
[----:B------:R-:W1:Y:S04]  /*0920*/  @P3 LDC.64 R2, c[0x0][0x240] ;  /* 0x00009000ff023b82 */ /* 0x000e680000000a00 */
[----:B------:R-:W-:-:S04]  /*0930*/  IMAD.HI.U32 R230, R230, R0, RZ ;  /* 0x00000000e6e67227 */ /* 0x000fc800078e00ff */
[----:B------:R-:W-:-:S04]  /*0940*/  IMAD.MOV R9, RZ, RZ, -R230 ;  /* 0x000000ffff097224 */ /* 0x000fc800078e0ae6 */
[C---:B------:R-:W-:Y:S02]  /*0950*/  IMAD R9, R8.reuse, R9, R0 ;  /* 0x0000000908097224 */ /* 0x040fe400078e0200 */
[----:B------:R-:W2:Y:S03]  /*0960*/  @!P0 S2R R0, SR_CgaCtaId ;  /* 0x0000000000008919 */ /* 0x000ea60000008800 */
[----:B------:R-:W-:Y:S01]  /*0970*/  ISETP.GT.U32.AND P5, PT, R8, R9, PT ;  /* 0x000000090800720c */ /* 0x000fe20003fa4070 */
[----:B-1----:R-:W-:-:S04]  /*0980*/  @P3 IMAD.WIDE.U32 R24, R190, R2, RZ ;  /* 0x00000002be183225 */ /* 0x002fc800078e00ff */
[----:B------:R-:W-:-:S08]  /*0990*/  VIADD R2, R16, 0x40 ;  /* 0x0000004010027836 */ /* 0x000fd00000000000 */
[----:B------:R-:W-:Y:S02]  /*09a0*/  @!P5 IMAD.IADD R9, R9, 0x1, -R8 ;  /* 0x000000010909d824 */ /* 0x000fe400078e0a08 */
[----:B------:R-:W-:Y:S01]  /*09b0*/  @P3 IMAD R7, R190, R3, R25 ;  /* 0x00000003be073224 */ /* 0x000fe200078e0219 */
[----:B------:R-:W-:Y:S01]  /*09c0*/  ISETP.GE.AND P4, PT, R2, R187, PT ;  /* 0x000000bb0200720c */ /* 0x000fe20003f86270 */
[----:B------:R-:W-:Y:S01]  /*09d0*/  @!P3 IMAD.IADD R7, R19, 0x1, R5 ;  /* 0x000000011307b824 */ /* 0x000fe200078e0205 */
[----:B------:R-:W-:Y:S01]  /*09e0*/  @P3 MOV R2, R24 ;  /* 0x0000001800023202 */ /* 0x000fe20000000f00 */
[----:B------:R-:W-:Y:S01]  /*09f0*/  @!P3 IMAD.MOV.U32 R2, RZ, RZ, R18 ;  /* 0x000000ffff02b224 */ /* 0x000fe200078e0012 */
[----:B------:R-:W-:Y:S01]  /*0a00*/  ISETP.GE.U32.AND P6, PT, R9, R8, PT ;  /* 0x000000080900720c */ /* 0x000fe20003fc6070 */
[----:B------:R-:W1:Y:S01]  /*0a10*/  @!P2 LDC.64 R4, c[0x0][0x240] ;  /* 0x00009000ff04ab82 */ /* 0x000e620000000a00 */
[----:B------:R-:W-:Y:S01]  /*0a20*/  LOP3.LUT R3, R10, 0x38, R200, 0xf8, !PT ;  /* 0x000000380a037812 */ /* 0x000fe200078ef8c8 */
[----:B------:R-:W-:Y:S01]  /*0a30*/  @!P5 VIADD R230, R230, 0x1 ;  /* 0x00000001e6e6d836 */ /* 0x000fe20000000000 */
[----:B------:R-:W-:-:S02]  /*0a40*/  IADD3 R8, P3, R200, R2, RZ ;  /* 0x00000002c8087210 */ /* 0x000fc40007f7e0ff */
[----:B------:R-:W-:Y:S02]  /*0a50*/  SHF.R.U32.HI R10, RZ, 0x3, R10 ;  /* 0x00000003ff0a7819 */ /* 0x000fe4000001160a */
[----:B------:R-:W-:Y:S01]  /*0a60*/  @!P0 MOV R2, 0x400 ;  /* 0x0000040000028802 */ /* 0x000fe20000000f00 */
[----:B------:R-:W4:Y:S01]  /*0a70*/  @!P1 LDC.64 R18, c[0x0][0x240] ;  /* 0x00009000ff129b82 */ /* 0x000f220000000a00 */
[----:B------:R-:W-:Y:S02]  /*0a80*/  SHF.R.S32.HI R24, RZ, 0x1f, R22 ;  /* 0x0000001fff187819 */ /* 0x000fe40000011416 */
[----:B------:R-:W-:Y:S01]  /*0a90*/  LOP3.LUT R10, R3, R10, RZ, 0x3c, !PT ;  /* 0x0000000a030a7212 */ /* 0x000fe200078e3cff */
[----:B------:R-:W-:Y:S01]  /*0aa0*/  @P6 VIADD R230, R230, 0x1 ;  /* 0x00000001e6e66836 */ /* 0x000fe20000000000 */
[----:B--2---:R-:W-:Y:S01]  /*0ab0*/  @!P0 LEA R0, R0, R2, 0x18 ;  /* 0x0000000200008211 */ /* 0x004fe200078ec0ff */
[----:B------:R-:W-:Y:S01]  /*0ac0*/  IMAD R24, R24, UR4, RZ ;  /* 0x0000000418187c24 */ /* 0x000fe2000f8e02ff */
[----:B------:R-:W-:-:S02]  /*0ad0*/  @!P1 MOV R3, 0x400 ;  /* 0x0000040000039802 */ /* 0x000fc40000000f00 */
[C---:B------:R-:W-:Y:S01]  /*0ae0*/  LOP3.LUT R2, R22.reuse, R6, RZ, 0x3c, !PT ;  /* 0x0000000616027212 */ /* 0x040fe200078e3cff */
[----:B------:R-:W-:Y:S01]  /*0af0*/  IMAD R24, R22, UR5, R24 ;  /* 0x0000000516187c24 */ /* 0x000fe2000f8e0218 */
[----:B------:R-:W-:Y:S01]  /*0b00*/  IADD3.X R9, R201, R7, RZ, P3, !PT ;  /* 0x00000007c9097210 */ /* 0x000fe20001ffe4ff */
[----:B------:R-:W-:Y:S01]  /*0b10*/  UMOV UR5, 0x400 ;  /* 0x0000040000057882 */ /* 0x000fe20000000000 */
[----:B---3--:R-:W-:Y:S02]  /*0b20*/  @!P1 LEA R27, R27, R3, 0x18 ;  /* 0x000000031b1b9211 */ /* 0x008fe400078ec0ff */
[----:B------:R-:W-:Y:S01]  /*0b30*/  ISETP.GE.AND P3, PT, R2, RZ, PT ;  /* 0x000000ff0200720c */ /* 0x000fe20003f66270 */
[----:B------:R-:W-:Y:S01]  /*0b40*/  IMAD.WIDE.U32 R22, R22, UR4, R8 ;  /* 0x0000000416167c25 */ /* 0x000fe2000f8e0008 */
[----:B------:R-:W2:Y:S01]  /*0b50*/  @!P2 LDC.64 R2, c[0x0][0x210] ;  /* 0x00008400ff02ab82 */ /* 0x000ea20000000a00 */
[----:B------:R-:W-:Y:S02]  /*0b60*/  ISETP.NE.AND P5, PT, R6, RZ, PT ;  /* 0x000000ff0600720c */ /* 0x000fe40003fa5270 */
[----:B------:R-:W-:Y:S01]  /*0b70*/  LEA.HI R7, R14, R122, RZ, 0x6 ;  /* 0x0000007a0e077211 */ /* 0x000fe200078f30ff */
[----:B------:R-:W-:-:S02]  /*0b80*/  IMAD.IADD R25, R23, 0x1, R24 ;  /* 0x0000000117197824 */ /* 0x000fc400078e0218 */
[----:B-1----:R-:W-:Y:S01]  /*0b90*/  @!P2 IMAD R31, R203, R4, RZ ;  /* 0x00000004cb1fa224 */ /* 0x002fe200078e02ff */
[----:B------:R-:W-:Y:S01]  /*0ba0*/  SHF.L.U32 R7, R7, 0x3, RZ ;  /* 0x0000000307077819 */ /* 0x000fe200000006ff */
[----:B------:R-:W1:Y:S01]  /*0bb0*/  S2UR UR4, SR_CgaCtaId ;  /* 0x00000000000479c3 */ /* 0x000e620000008800 */
[----:B------:R-:W-:Y:S02]  /*0bc0*/  @!P2 IMAD.MOV.U32 R24, RZ, RZ, R22 ;  /* 0x000000ffff18a224 */ /* 0x000fe400078e0016 */
[----:B------:R-:W-:Y:S01]  /*0bd0*/  @!P3 IMAD.MOV R230, RZ, RZ, -R230 ;  /* 0x000000ffffe6b224 */ /* 0x000fe200078e0ae6 */
[----:B------:R-:W-:Y:S01]  /*0be0*/  LOP3.LUT R10, R10, 0xfffffe00, R7, 0xf8, !PT ;  /* 0xfffffe000a0a7812 */ /* 0x000fe200078ef807 */
[C---:B------:R-:W-:Y:S01]  /*0bf0*/  @!P2 IMAD R31, R202.reuse, R5, R31 ;  /* 0x00000005ca1fa224 */ /* 0x040fe200078e021f */
[----:B------:R-:W-:Y:S01]  /*0c00*/  @!P5 LOP3.LUT R230, RZ, R6, RZ, 0x33, !PT ;  /* 0x00000006ffe6d212 */ /* 0x000fe200078e33ff */
[C---:B------:R-:W-:Y:S01]  /*0c10*/  @!P2 IMAD.WIDE.U32 R34, R202.reuse, R4, R24 ;  /* 0x00000004ca22a225 */ /* 0x040fe200078e0018 */
[----:B------:R-:W3:Y:S01]  /*0c20*/  @!P0 LDC.64 R8, c[0x0][0x240] ;  /* 0x00009000ff088b82 */ /* 0x000ee20000000a00 */
[----:B------:R-:W-:-:S02]  /*0c30*/  @!P1 IADD3 R29, P5, R202, 0x10, RZ ;  /* 0x00000010ca1d9810 */ /* 0x000fc40007fbe0ff */
[----:B------:R-:W-:Y:S01]  /*0c40*/  ISETP.GE.AND P3, PT, R11, R187, PT ;  /* 0x000000bb0b00720c */ /* 0x000fe20003f66270 */
[----:B------:R-:W-:Y:S01]  /*0c50*/  @!P1 IMAD R27, R10, 0x2, R27 ;  /* 0x000000020a1b9824 */ /* 0x000fe200078e021b */
[----:B------:R-:W-:Y:S01]  /*0c60*/  @!P2 IADD3 R31, R35, R31, RZ ;  /* 0x0000001f231fa210 */ /* 0x000fe20007ffe0ff */
[--C-:B------:R-:W-:Y:S01]  /*0c70*/  @!P1 IMAD.X R30, RZ, RZ, R203.reuse, P5 ;  /* 0x000000ffff1e9224 */ /* 0x100fe200028e06cb */
[----:B------:R-:W-:Y:S01]  /*0c80*/  @!P0 IADD3 R28, P5, R202, 0x20, RZ ;  /* 0x00000020ca1c8810 */ /* 0x000fe20007fbe0ff */
[----:B------:R-:W5:Y:S01]  /*0c90*/  @!P1 LDC.64 R6, c[0x0][0x210] ;  /* 0x00008400ff069b82 */ /* 0x000f620000000a00 */
[----:B--2---:R-:W-:Y:S01]  /*0ca0*/  @!P2 LEA R32, P6, R34, R2, 0x1 ;  /* 0x000000022220a211 */ /* 0x004fe200078c08ff */
[----:B----4-:R-:W-:Y:S01]  /*0cb0*/  @!P1 IMAD R2, R30, R18, RZ ;  /* 0x000000121e029224 */ /* 0x010fe200078e02ff */
[----:B------:R-:W-:Y:S01]  /*0cc0*/  @!P1 MOV R35, R25 ;  /* 0x0000001900239202 */ /* 0x000fe20000000f00 */
[----:B------:R-:W-:Y:S01]  /*0cd0*/  @!P0 IMAD.X R30, RZ, RZ, R203, P5 ;  /* 0x000000ffff1e8224 */ /* 0x000fe200028e06cb */
[----:B------:R-:W-:Y:S01]  /*0ce0*/  @!P2 LEA.HI.X R33, R34, R3, R31, 0x1, P6 ;  /* 0x000000032221a211 */ /* 0x000fe200030f0c1f */
[----:B------:R-:W-:Y:S01]  /*0cf0*/  @!P1 IMAD R19, R29, R19, R2 ;  /* 0x000000131d139224 */ /* 0x000fe200078e0202 */
[----:B------:R-:W-:Y:S01]  /*0d00*/  @!P0 LEA R0, R10, R0, 0x1 ;  /* 0x000000000a008211 */ /* 0x000fe200078e08ff */
[----:B------:R-:W2:Y:S01]  /*0d10*/  @!P0 LDC.64 R4, c[0x0][0x210] ;  /* 0x00008400ff048b82 */ /* 0x000ea20000000a00 */
[----:B-1----:R-:W-:Y:S01]  /*0d20*/  ULEA UR4, UR4, UR5, 0x18 ;  /* 0x0000000504047291 */ /* 0x002fe2000f8ec03f */
[----:B------:R-:W-:-:S02]  /*0d30*/  @!P1 IMAD.MOV.U32 R34, RZ, RZ, R22 ;  /* 0x000000ffff229224 */ /* 0x000fc400078e0016 */
[----:B------:R-:W-:Y:S02]  /*0d40*/  @!P0 IMAD.MOV.U32 R31, RZ, RZ, R25 ;  /* 0x000000ffff1f8224 */ /* 0x000fe400078e0019 */
[----:B------:R-:W-:Y:S01]  /*0d50*/  @!P1 IMAD.WIDE.U32 R34, R29, R18, R34 ;  /* 0x000000121d229225 */ /* 0x000fe200078e0022 */
[----:B------:R-:W-:Y:S01]  /*0d60*/  LEA R194, R10, UR4, 0x1 ;  /* 0x000000040ac27c11 */ /* 0x000fe2000f8e08ff */
[----:B------:R-:W1:Y:S02]  /*0d70*/  @!P3 LDC.64 R2, c[0x0][0x240] ;  /* 0x00009000ff02bb82 */ /* 0x000e640000000a00 */
[----:B---3--:R-:W-:Y:S01]  /*0d80*/  @!P0 IMAD R30, R30, R8, RZ ;  /* 0x000000081e1e8224 */ /* 0x008fe200078e02ff */
[----:B------:R-:W-:Y:S01]  /*0d90*/  @!P1 IADD3 R19, R35, R19, RZ ;  /* 0x0000001323139210 */ /* 0x000fe20007ffe0ff */
[----:B------:R-:W-:Y:S01]  /*0da0*/  @!PT LDS RZ, [RZ] ;  /* 0x00000000fffff984 */ /* 0x000fe20000000800 */
[----:B------:R-:W-:Y:S01]  /*0db0*/  @!PT LDS RZ, [RZ] ;  /* 0x00000000fffff984 */ /* 0x000fe20000000800 */
[----:B------:R-:W-:Y:S01]  /*0dc0*/  @!PT LDS RZ, [RZ] ;  /* 0x00000000fffff984 */ /* 0x000fe20000000800 */
[----:B------:R3:W-:Y:S02]  /*0dd0*/  @!P2 LDGSTS.E.BYPASS.LTC128B.128 [R194], desc[UR24][R32.64] ;  /* 0x0000000020c2afae */ /* 0x0007e4000b901d58 */
[----:B------:R-:W-:-:S02]  /*0de0*/  @!P0 IMAD R9, R28, R9, R30 ;  /* 0x000000091c098224 */ /* 0x000fc400078e021e */
[----:B------:R-:W-:Y:S01]  /*0df0*/  @!P0 IMAD.MOV.U32 R30, RZ, RZ, R22 ;  /* 0x000000ffff1e8224 */ /* 0x000fe200078e0016 */
[----:B-----5:R-:W-:-:S03]  /*0e00*/  @!P1 LEA R18, P2, R34, R6, 0x1 ;  /* 0x0000000622129211 */ /* 0x020fc600078408ff */
[----:B------:R-:W-:Y:S01]  /*0e10*/  @!P0 IMAD.WIDE.U32 R30, R28, R8, R30 ;  /* 0x000000081c1e8225 */ /* 0x000fe200078e001e */
[----:B------:R-:W-:Y:S01]  /*0e20*/  @!P1 LEA.HI.X R19, R34, R7, R19, 0x1, P2 ;  /* 0x0000000722139211 */ /* 0x000fe200010f0c13 */
[----:B------:R-:W4:Y:S01]  /*0e30*/  @!P3 S2R R8, SR_CgaCtaId ;  /* 0x000000000008b919 */ /* 0x000f220000008800 */
[----:B------:R-:W-:Y:S01]  /*0e40*/  ISETP.GE.AND P2, PT, R193, R187, PT ;  /* 0x000000bbc100720c */ /* 0x000fe20003f46270 */
[----:B------:R-:W-:Y:S01]  /*0e50*/  @!P0 IMAD.IADD R9, R31, 0x1, R9 ;  /* 0x000000011f098824 */ /* 0x000fe200078e0209 */
[C---:B--2---:R-:W-:Y:S01]  /*0e60*/  @!P0 LEA R28, P6, R30.reuse, R4, 0x1 ;  /* 0x000000041e1c8211 */ /* 0x044fe200078c08ff */
[----:B------:R-:W2:Y:S01]  /*0e70*/  @!P3 LDC.64 R6, c[0x0][0x210] ;  /* 0x00008400ff06bb82 */ /* 0x000ea20000000a00 */
[----:B------:R5:W-:Y:S01]  /*0e80*/  @!P1 LDGSTS.E.BYPASS.LTC128B.128 [R27+0x800], desc[UR24][R18.64] ;  /* 0x00800000121b9fae */ /* 0x000be2000b901d58 */
[----:B------:R-:W-:Y:S01]  /*0e90*/  @!P3 IMAD.MOV.U32 R31, RZ, RZ, R25 ;  /* 0x000000ffff1fb224 */ /* 0x000fe200078e0019 */
[----:B------:R-:W-:Y:S01]  /*0ea0*/  @!P0 LEA.HI.X R29, R30, R5, R9, 0x1, P6 ;  /* 0x000000051e1d8211 */ /* 0x000fe200030f0c09 */
[----:B------:R-:W-:Y:S01]  /*0eb0*/  @!P3 IMAD.MOV.U32 R30, RZ, RZ, R22 ;  /* 0x000000ffff1eb224 */ /* 0x000fe200078e0016 */
[----:B------:R-:W-:-:S03]  /*0ec0*/  ISETP.NE.AND P1, PT, R21, -0x1, PT ;  /* 0xffffffff1500780c */ /* 0x000fc60003f25270 */
[----:B------:R-:W4:Y:S01]  /*0ed0*/  @!P4 LDC.64 R4, c[0x0][0x240] ;  /* 0x00009000ff04cb82 */ /* 0x000f220000000a00 */
[----:B------:R5:W-:Y:S01]  /*0ee0*/  @!P0 LDGSTS.E.BYPASS.LTC128B.128 [R0+0x1000], desc[UR24][R28.64] ;  /* 0x010000001c008fae */ /* 0x000be2000b901d58 */
[----:B---3--:R-:W-:-:S04]  /*0ef0*/  @!P3 IADD3 R32, P5, R202, 0x30, RZ ;  /* 0x00000030ca20b810 */ /* 0x008fc80007fbe0ff */
[----:B------:R-:W-:-:S04]  /*0f00*/  @!P3 IADD3.X R9, RZ, R203, RZ, P5, !PT ;  /* 0x000000cbff09b210 */ /* 0x000fc80002ffe4ff */
[----:B------:R-:W3:Y:S01]  /*0f10*/  @P1 LDC.64 R214, c[0x0][0x250] ;  /* 0x00009400ffd61b82 */ /* 0x000ee20000000a00 */
[----:B-1----:R-:W-:-:S07]  /*0f20*/  @!P3 IMAD R9, R9, R2, RZ ;  /* 0x000000020909b224 */ /* 0x002fce00078e02ff */
[----:B------:R-:W1:Y:S01]  /*0f30*/  @P1 LDC.64 R138, c[0x0][0x248] ;  /* 0x00009200ff8a1b82 */ /* 0x000e620000000a00 */
[----:B-----5:R-:W5:Y:S01]  /*0f40*/  @!P2 S2R R27, SR_CgaCtaId ;  /* 0x00000000001ba919 */ /* 0x020f620000008800 */
[----:B------:R-:W-:Y:S01]  /*0f50*/  @!P3 IMAD R18, R32, R3, R9 ;  /* 0x000000032012b224 */ /* 0x000fe200078e0209 */
[----:B------:R-:W-:Y:S01]  /*0f60*/  @!P4 IADD3 R9, P0, R202, 0x40, RZ ;  /* 0x00000040ca09c810 */ /* 0x000fe20007f1e0ff */
[----:B------:R-:W-:-:S04]  /*0f70*/  @!P3 IMAD.WIDE.U32 R32, R32, R2, R30 ;  /* 0x000000022020b225 */ /* 0x000fc800078e001e */
[----:B------:R-:W5:Y:S01]  /*0f80*/  @!P4 LDC.64 R2, c[0x0][0x210] ;  /* 0x00008400ff02cb82 */ /* 0x000f620000000a00 */
[----:B------:R-:W-:Y:S01]  /*0f90*/  @!P4 IADD3.X R19, RZ, R203, RZ, P0, !PT ;  /* 0x000000cbff13c210 */ /* 0x000fe200007fe4ff */
[----:B------:R-:W1:Y:S01]  /*0fa0*/  @!P4 S2R R28, SR_CgaCtaId ;  /* 0x00000000001cc919 */ /* 0x000e620000008800 */
[----:B------:R-:W-:Y:S01]  /*0fb0*/  IMAD R0, R120, -0x40, R235 ;  /* 0xffffffc078007824 */ /* 0x000fe200078e02eb */
[----:B--2---:R-:W-:Y:S01]  /*0fc0*/  @!P3 LEA R30, P0, R32, R6, 0x1 ;  /* 0x00000006201eb211 */ /* 0x004fe200078008ff */
[----:B------:R-:W-:Y:S02]  /*0fd0*/  @!P3 IMAD.IADD R18, R33, 0x1, R18 ;  /* 0x000000012112b824 */ /* 0x000fe400078e0212 */
[----:B----4-:R-:W-:Y:S01]  /*0fe0*/  @!P4 IMAD R6, R19, R4, RZ ;  /* 0x000000041306c224 */ /* 0x010fe200078e02ff */
[CC--:B------:R-:W-:Y:S01]  /*0ff0*/  ISETP.GE.AND P5, PT, R26.reuse, R0.reuse, PT ;  /* 0x000000001a00720c */ /* 0x0c0fe20003fa6270 */
[----:B------:R-:W-:Y:S01]  /*1000*/  @!P4 IMAD.MOV.U32 R19, RZ, RZ, R25 ;  /* 0x000000ffff13c224 */ /* 0x000fe200078e0019 */
[----:B------:R-:W-:Y:S01]  /*1010*/  ISETP.GE.AND P6, PT, R26, R0, PT ;  /* 0x000000001a00720c */ /* 0x000fe20003fc6270 */
[----:B------:R-:W-:Y:S01]  /*1020*/  @P1 IMAD.IADD R29, R20, 0x1, R21 ;  /* 0x00000001141d1824 */ /* 0x000fe200078e0215 */
[----:B------:R-:W-:-:S02]  /*1030*/  @!P3 MOV R26, 0x400 ;  /* 0x00000400001ab802 */ /* 0x000fc40000000f00 */
[----:B------:R-:W-:Y:S01]  /*1040*/  @!P3 LEA.HI.X R31, R32, R7, R18, 0x1, P0 ;  /* 0x00000007201fb211 */ /* 0x000fe200000f0c12 */
[----:B------:R-:W-:Y:S01]  /*1050*/  @!P4 IMAD.MOV.U32 R18, RZ, RZ, R22 ;  /* 0x000000ffff12c224 */ /* 0x000fe200078e0016 */
[----:B------:R-:W-:Y:S01]  /*1060*/  @!P3 LEA R8, R8, R26, 0x18 ;  /* 0x0000001a0808b211 */ /* 0x000fe200078ec0ff */
[C---:B------:R-:W-:Y:S01]  /*1070*/  @!P4 IMAD R7, R9.reuse, R5, R6 ;  /* 0x000000050907c224 */ /* 0x040fe200078e0206 */
[----:B------:R-:W-:Y:S01]  /*1080*/  ISETP.GE.AND P0, PT, R192, R187, PT ;  /* 0x000000bbc000720c */ /* 0x000fe20003f06270 */
[----:B------:R-:W-:Y:S01]  /*1090*/  @!P4 IMAD.WIDE.U32 R18, R9, R4, R18 ;  /* 0x000000040912c225 */ /* 0x000fe200078e0012 */
[----:B------:R-:W-:Y:S02]  /*10a0*/  @!P3 LEA R5, R10, R8, 0x1 ;  /* 0x000000080a05b211 */ /* 0x000fe400078e08ff */
[----:B------:R-:W2:Y:S01]  /*10b0*/  @!P2 LDC.64 R8, c[0x0][0x240] ;  /* 0x00009000ff08ab82 */ /* 0x000ea20000000a00 */
[----:B------:R-:W-:Y:S01]  /*10c0*/  @!P4 MOV R6, 0x400 ;  /* 0x000004000006c802 */ /* 0x000fe20000000f00 */
[----:B---3--:R-:W-:Y:S01]  /*10d0*/  @P1 IMAD.WIDE.U32 R38, R29, R214, RZ ;  /* 0x000000d61d261225 */ /* 0x008fe200078e00ff */
[----:B------:R3:W-:Y:S01]  /*10e0*/  @!P3 LDGSTS.E.BYPASS.LTC128B.128 [R5+0x1800], desc[UR24][R30.64] ;  /* 0x018000001e05bfae */ /* 0x0007e2000b901d58 */
[----:B------:R-:W-:-:S02]  /*10f0*/  @!P4 IADD3 R4, R19, R7, RZ ;  /* 0x000000071304c210 */ /* 0x000fc40007ffe0ff */
[----:B-----5:R-:W-:Y:S01]  /*1100*/  @!P4 LEA R34, P3, R18, R2, 0x1 ;  /* 0x000000021222c211 */ /* 0x020fe200078608ff */
[----:B------:R-:W-:Y:S02]  /*1110*/  @P1 IMAD.IADD R19, R20, 0x1, R21 ;  /* 0x0000000114131824 */ /* 0x000fe400078e0215 */
[----:B------:R-:W4:Y:S01]  /*1120*/  @!P0 S2R R26, SR_CgaCtaId ;  /* 0x00000000001a8919 */ /* 0x000f220000008800 */
[----:B------:R-:W-:Y:S01]  /*1130*/  @!P4 LEA.HI.X R35, R18, R3, R4, 0x1, P3 ;  /* 0x000000031223c211 */ /* 0x000fe200018f0c04 */
[----:B------:R-:W-:Y:S01]  /*1140*/  @P1 IMAD R18, R29, R215, RZ ;  /* 0x000000d71d121224 */ /* 0x000fe200078e02ff */
[----:B-1----:R-:W-:Y:S01]  /*1150*/  @!P4 LEA R28, R28, R6, 0x18 ;  /* 0x000000061c1cc211 */ /* 0x002fe200078ec0ff */
[----:B------:R-:W1:Y:S01]  /*1160*/  @!P2 LDC.64 R2, c[0x0][0x210] ;  /* 0x00008400ff02ab82 */ /* 0x000e620000000a00 */
[----:B------:R-:W-:Y:S01]  /*1170*/  @!P2 IADD3 R36, P3, R202, 0x50, RZ ;  /* 0x00000050ca24a810 */ /* 0x000fe20007f7e0ff */
[----:B------:R-:W-:Y:S01]  /*1180*/  @P1 IMAD.WIDE.U32 R32, R19, R138, RZ ;  /* 0x0000008a13201225 */ /* 0x000fe200078e00ff */
[----:B------:R-:W-:-:S02]  /*1190*/  @P1 IADD3 R18, R39, R18, RZ ;  /* 0x0000001227121210 */ /* 0x000fc40007ffe0ff */
[----:B------:R-:W-:-:S03]  /*11a0*/  @!P2 MOV R39, R25 ;  /* 0x000000190027a202 */ /* 0x000fc60000000f00 */
[----:B------:R-:W1:Y:S01]  /*11b0*/  @!P0 LDC.64 R6, c[0x0][0x240] ;  /* 0x00009000ff068b82 */ /* 0x000e620000000a00 */
[----:B---3--:R-:W-:Y:S01]  /*11c0*/  @!P2 MOV R5, 0x400 ;  /* 0x000004000005a802 */ /* 0x008fe20000000f00 */
[----:B------:R-:W-:Y:S01]  /*11d0*/  @!P2 IMAD.X R30, RZ, RZ, R203, P3 ;  /* 0x000000ffff1ea224 */ /* 0x000fe200018e06cb */
[----:B------:R-:W-:Y:S01]  /*11e0*/  @!P0 IADD3 R21, P3, R202, 0x60, RZ ;  /* 0x00000060ca158810 */ /* 0x000fe20007f7e0ff */
[----:B------:R-:W-:Y:S01]  /*11f0*/  @P1 IMAD R31, R19, R139, RZ ;  /* 0x0000008b131f1224 */ /* 0x000fe200078e02ff */
[----:B------:R-:W-:Y:S01]  /*1200*/  @!P2 LEA R27, R27, R5, 0x18 ;  /* 0x000000051b1ba211 */ /* 0x000fe200078ec0ff */
[----:B--2---:R-:W-:Y:S02]  /*1210*/  @!P2 IMAD R30, R30, R8, RZ ;  /* 0x000000081e1ea224 */ /* 0x004fe400078e02ff */
[----:B------:R-:W2:Y:S01]  /*1220*/  @!P0 LDC.64 R4, c[0x0][0x210] ;  /* 0x00008400ff048b82 */ /* 0x000ea20000000a00 */
[----:B------:R-:W-:Y:S02]  /*1230*/  @P1 IMAD.MOV.U32 R19, RZ, RZ, R38 ;  /* 0x000000ffff131224 */ /* 0x000fe400078e0026 */
[----:B------:R-:W-:-:S02]  /*1240*/  @!P2 IMAD.MOV.U32 R38, RZ, RZ, R22 ;  /* 0x000000ffff26a224 */ /* 0x000fc400078e0016 */
[----:B------:R-:W-:Y:S01]  /*1250*/  @!P0 IMAD.X R29, RZ, RZ, R203, P3 ;  /* 0x000000ffff1d8224 */ /* 0x000fe200018e06cb */
[----:B------:R-:W-:Y:S01]  /*1260*/  ISETP.GE.AND P3, PT, R191, R187, PT ;  /* 0x000000bbbf00720c */ /* 0x000fe20003f66270 */
[C---:B------:R-:W-:Y:S02]  /*1270*/  @!P2 IMAD R30, R36.reuse, R9, R30 ;  /* 0x00000009241ea224 */ /* 0x040fe400078e021e */
[----:B------:R-:W-:-:S04]  /*1280*/  @!P2 IMAD.WIDE.U32 R36, R36, R8, R38 ;  /* 0x000000082424a225 */ /* 0x000fc800078e0026 */
[----:B------:R-:W-:Y:S01]  /*1290*/  @P1 IMAD.IADD R31, R33, 0x1, R31 ;  /* 0x00000001211f1824 */ /* 0x000fe200078e021f */
[----:B----4-:R-:W-:Y:S06]  /*12a0*/  @P1 BRA `(.L_x_783) ;  /* 0x0000000000341947 */ /* 0x010fec0003800000 */
[----:B------:R-:W3:Y:S01]  /*12b0*/  LDC.64 R138, c[0x0][0x248] ;  /* 0x00009200ff8a7b82 */ /* 0x000ee20000000a00 */
[----:B------:R-:W-:Y:S02]  /*12c0*/  SHF.R.S32.HI R32, RZ, 0x1f, R20 ;  /* 0x0000001fff207819 */ /* 0x000fe40000011414 */
[----:B------:R-:W-:-:S05]  /*12d0*/  SHF.R.S32.HI R31, RZ, 0x1f, R15 ;  /* 0x0000001fff1f7819 */ /* 0x000fca000001140f */
[----:B------:R-:W4:Y:S01]  /*12e0*/  LDC.64 R8, c[0x0][0x230] ;  /* 0x00008c00ff087b82 */ /* 0x000f220000000a00 */
[-C--:B---3--:R-:W-:Y:S02]  /*12f0*/  IMAD R32, R32, R138.reuse, RZ ;  /* 0x0000008a20207224 */ /* 0x088fe400078e02ff */
[----:B------:R-:W-:-:S04]  /*1300*/  IMAD.WIDE.U32 R38, R20, R138, RZ ;  /* 0x0000008a14267225 */ /* 0x000fc800078e00ff */
[----:B------:R-:W-:Y:S02]  /*1310*/  IMAD R32, R20, R139, R32 ;  /* 0x0000008b14207224 */ /* 0x000fe400078e0220 */
[----:B----4-:R-:W-:-:S03]  /*1320*/  IMAD R31, R31, R8, RZ ;  /* 0x000000081f1f7224 */ /* 0x010fc600078e02ff */
[----:B------:R-:W-:Y:S01]  /*1330*/  IADD3 R33, R39, R32, RZ ;  /* 0x0000002027217210 */ /* 0x000fe20007ffe0ff */
[----:B------:R-:W-:Y:S01]  /*1340*/  IMAD R31, R15, R9, R31 ;  /* 0x000000090f1f7224 */ /* 0x000fe200078e021f */
[----:B------:R-:W-:-:S05]  /*1350*/  MOV R32, R38 ;  /* 0x0000002600207202 */ /* 0x000fca0000000f00 */
[----:B------:R-:W-:-:S05]  /*1360*/  IMAD.WIDE.U32 R32, R15, R8, R32 ;  /* 0x000000080f207225 */ /* 0x000fca00078e0020 */
[----:B------:R-:W-:Y:S02]  /*1370*/  IADD3 R31, R33, R31, RZ ;  /* 0x0000001f211f7210 */ /* 0x000fe40007ffe0ff */
.L_x_783:
[----:B------:R-:W-:Y:S05]  /*1380*/  @P1 BRA `(.L_x_784) ;  /* 0x0000000000341947 */ /* 0x000fea0003800000 */
        /* <DEDUP_REMOVED lines=9> */
[C---:B------:R-:W-:Y:S02]  /*1420*/  IMAD R18, R15.reuse, R9, R18 ;  /* 0x000000090f127224 */ /* 0x040fe400078e0212 */
[----:B------:R-:W-:-:S05]  /*1430*/  IMAD.WIDE.U32 R8, R15, R8, R38 ;  /* 0x000000080f087225 */ /* 0x000fca00078e0026 */
[----:B------:R-:W-:Y:S02]  /*1440*/  IADD3 R18, R9, R18, RZ ;  /* 0x0000001209127210 */ /* 0x000fe40007ffe0ff */
[----:B------:R-:W-:-:S07]  /*1450*/  MOV R19, R8 ;  /* 0x0000000800137202 */ /* 0x000fce0000000f00 */
.L_x_784:
[----:B------:R-:W-:Y:S01]  /*1460*/  @!P4 IMAD R28, R10, 0x2, R28 ;  /* 0x000000020a1cc824 */ /* 0x000fe200078e021c */
[C---:B-1----:R-:W-:Y:S01]  /*1470*/  @!P2 LEA R8, P1, R36.reuse, R2, 0x1 ;  /* 0x000000022408a211 */ /* 0x042fe200078208ff */
[----:B------:R-:W-:Y:S01]  /*1480*/  @!P0 IMAD R29, R29, R6, RZ ;  /* 0x000000061d1d8224 */ /* 0x000fe200078e02ff */
[----:B------:R-:W1:Y:S01]  /*1490*/  @!P3 S2R R23, SR_CgaCtaId ;  /* 0x000000000017b919 */ /* 0x000e620000008800 */
[----:B------:R-:W-:Y:S01]  /*14a0*/  @!P2 IMAD.IADD R30, R37, 0x1, R30 ;  /* 0x00000001251ea824 */ /* 0x000fe200078e021e */
[----:B------:R-:W-:Y:S01]  /*14b0*/  ULDC.64 UR6, c[0x0][0x260] ;  /* 0x0000980000067ab9 */ /* 0x000fe20000000a00 */
[----:B------:R-:W-:Y:S01]  /*14c0*/  @!P0 IMAD R7, R21, R7, R29 ;  /* 0x0000000715078224 */ /* 0x000fe200078e021d */
[----:B------:R-:W-:Y:S01]  /*14d0*/  @!PT LDS RZ, [RZ] ;  /* 0x00000000fffff984 */ /* 0x000fe20000000800 */
[----:B------:R-:W-:Y:S01]  /*14e0*/  @!PT LDS RZ, [RZ] ;  /* 0x00000000fffff984 */ /* 0x000fe20000000800 */
[----:B------:R-:W-:Y:S01]  /*14f0*/  @!PT LDS RZ, [RZ] ;  /* 0x00000000fffff984 */ /* 0x000fe20000000800 */
[----:B------:R3:W-:Y:S01]  /*1500*/  @!P4 LDGSTS.E.BYPASS.LTC128B.128 [R28+0x2000], desc[UR24][R34.64] ;  /* 0x02000000221ccfae */ /* 0x0007e2000b901d58 */
[----:B------:R-:W-:Y:S01]  /*1510*/  @!P0 IMAD.MOV.U32 R29, RZ, RZ, R25 ;  /* 0x000000ffff1d8224 */ /* 0x000fe200078e0019 */
[----:B------:R-:W-:Y:S01]  /*1520*/  @!P2 LEA.HI.X R9, R36, R3, R30, 0x1, P1 ;  /* 0x000000032409a211 */ /* 0x000fe200008f0c1e */
[----:B------:R-:W-:Y:S01]  /*1530*/  @!P2 IMAD R27, R10, 0x2, R27 ;  /* 0x000000020a1ba824 */ /* 0x000fe200078e021b */
[----:B------:R-:W-:Y:S01]  /*1540*/  ISETP.GE.AND P4, PT, R16, R0, PT ;  /* 0x000000001000720c */ /* 0x000fe20003f86270 */
[----:B------:R-:W4:Y:S01]  /*1550*/  @!P3 LDC.64 R2, c[0x0][0x240] ;  /* 0x00009000ff02bb82 */ /* 0x000f220000000a00 */
[----:B------:R-:W-:Y:S01]  /*1560*/  @!P3 IMAD.MOV.U32 R24, RZ, RZ, R22 ;  /* 0x000000ffff18b224 */ /* 0x000fe200078e0016 */
[C---:B------:R-:W-:Y:S01]  /*1570*/  SHF.L.U64.HI R118, R138.reuse, 0x6, R139 ;  /* 0x000000068a767819 */ /* 0x040fe2000001028b */
[----:B------:R5:W-:Y:S01]  /*1580*/  @!P2 LDGSTS.E.BYPASS.LTC128B.128 [R27+0x2800], desc[UR24][R8.64] ;  /* 0x02800000081bafae */ /* 0x000be2000b901d58 */
[----:B------:R-:W-:Y:S01]  /*1590*/  IMAD.SHL.U32 R119, R138, 0x40, RZ ;  /* 0x000000408a777824 */ /* 0x000fe200078e00ff */
[----:B------:R-:W-:Y:S01]  /*15a0*/  LEA.HI R14, R14, R122, RZ, 0x4 ;  /* 0x0000007a0e0e7211 */ /* 0x000fe200078f20ff */
[C---:B------:R-:W-:Y:S01]  /*15b0*/  IMAD.SHL.U32 R189, R214.reuse, 0x40, RZ ;  /* 0x00000040d6bd7824 */ /* 0x040fe200078e00ff */
[----:B------:R-:W1:Y:S01]  /*15c0*/  @!P5 S2R R15, SR_CgaCtaId ;  /* 0x00000000000fd919 */ /* 0x000e620000008800 */
[----:B------:R-:W-:Y:S01]  /*15d0*/  SHF.L.U64.HI R188, R214, 0x6, R215 ;  /* 0x00000006d6bc7819 */ /* 0x000fe200000102d7 */
[----:B------:R-:W-:Y:S01]  /*15e0*/  IMAD.MOV.U32 R208, RZ, RZ, R120 ;  /* 0x000000ffffd07224 */ /* 0x000fe200078e0078 */
[----:B------:R-:W-:Y:S01]  /*15f0*/  SHF.R.S32.HI R185, RZ, 0x4, R14 ;  /* 0x00000004ffb97819 */ /* 0x000fe2000001140e */
[----:B------:R-:W-:Y:S01]  /*1600*/  IMAD.SHL.U32 R239, R122, 0x2, RZ ;  /* 0x000000027aef7824 */ /* 0x000fe200078e00ff */
[----:B------:R-:W-:Y:S01]  /*1610*/  SHF.R.S32.HI R123, RZ, 0x5, R123 ;  /* 0x00000005ff7b7819 */ /* 0x000fe2000001147b */
[----:B------:R-:W-:Y:S01]  /*1620*/  IMAD.WIDE.U32 R212, R137, -0x2daee0ad, RZ ;  /* 0xd2511f5389d47825 */ /* 0x000fe200078e00ff */
[----:B------:R-:W-:Y:S01]  /*1630*/  SHF.R.S32.HI R195, RZ, 0x1f, R127 ;  /* 0x0000001fffc37819 */ /* 0x000fe2000001147f */
[----:B------:R-:W-:Y:S01]  /*1640*/  UIADD3 UR20, UR26, -0x61c88647, URZ ;  /* 0x9e3779b91a147890 */ /* 0x000fe2000fffe03f */
[----:B------:R-:W-:Y:S01]  /*1650*/  LOP3.LUT R239, R239, 0x6, RZ, 0xc0, !PT ;  /* 0x00000006efef7812 */ /* 0x000fe200078ec0ff */
[----:B------:R-:W-:Y:S01]  /*1660*/  IMAD R126, R123, 0x10, R126 ;  /* 0x000000107b7e7824 */ /* 0x000fe200078e027e */
[----:B------:R-:W-:Y:S01]  /*1670*/  LEA.HI R195, R195, R127, RZ, 0x2 ;  /* 0x0000007fc3c37211 */ /* 0x000fe200078f10ff */
[----:B------:R-:W-:Y:S01]  /*1680*/  IMAD R234, R234, 0x8, R123 ;  /* 0x00000008eaea7824 */ /* 0x000fe200078e027b */
[----:B------:R-:W-:Y:S01]  /*1690*/  LOP3.LUT R228, R121, UR26, RZ, 0x3c, !PT ;  /* 0x0000001a79e47c12 */ /* 0x000fe2000f8e3cff */
[----:B------:R-:W-:Y:S01]  /*16a0*/  UIADD3 UR19, UR27, -0x4498517b, URZ ;  /* 0xbb67ae851b137890 */ /* 0x000fe2000fffe03f */
[----:B---3--:R-:W-:Y:S01]  /*16b0*/  @!P0 IMAD.MOV.U32 R28, RZ, RZ, R22 ;  /* 0x000000ffff1c8224 */ /* 0x008fe200078e0016 */
[----:B------:R-:W-:Y:S01]  /*16c0*/  SHF.R.S32.HI R195, RZ, 0x2, R195 ;  /* 0x00000002ffc37819 */ /* 0x000fe200000114c3 */
[----:B------:R-:W3:Y:S01]  /*16d0*/  @!P4 S2R R22, SR_CgaCtaId ;  /* 0x000000000016c919 */ /* 0x000ee20000008800 */
[----:B------:R-:W-:-:S02]  /*16e0*/  VIADD R229, R234, 0x4 ;  /* 0x00000004eae57836 */ /* 0x000fc40000000000 */
[----:B------:R-:W-:Y:S01]  /*16f0*/  @!P0 IMAD.WIDE.U32 R28, R21, R6, R28 ;  /* 0x00000006151c8225 */ /* 0x000fe200078e001c */
[----:B------:R-:W-:Y:S02]  /*1700*/  IADD3 R126, R126, 0x1, R195 ;  /* 0x000000017e7e7810 */ /* 0x000fe40007ffe0c3 */
[----:B-----5:R-:W-:Y:S01]  /*1710*/  SHF.R.S32.HI R8, RZ, 0x1f, R230 ;  /* 0x0000001fff087819 */ /* 0x020fe200000114e6 */
[----:B------:R-:W-:Y:S01]  /*1720*/  @!P0 IMAD.IADD R7, R29, 0x1, R7 ;  /* 0x000000011d078824 */ /* 0x000fe200078e0207 */
[----:B--2---:R-:W-:Y:S01]  /*1730*/  @!P0 LEA R4, P1, R28, R4, 0x1 ;  /* 0x000000041c048211 */ /* 0x004fe200078208ff */
[----:B------:R-:W-:Y:S01]  /*1740*/  IMAD R6, R17, R138, RZ ;  /* 0x0000008a11067224 */ /* 0x000fe200078e02ff */
[----:B------:R-:W-:Y:S01]  /*1750*/  IADD3 R126, R235, R126, -R125 ;  /* 0x0000007eeb7e7210 */ /* 0x000fe20007ffe87d */
[----:B------:R-:W-:Y:S01]  /*1760*/  IMAD.WIDE.U32 R20, R16, R138, R200 ;  /* 0x0000008a10147225 */ /* 0x000fe200078e00c8 */
[----:B------:R-:W-:Y:S02]  /*1770*/  @!P0 LEA.HI.X R5, R28, R5, R7, 0x1, P1 ;  /* 0x000000051c058211 */ /* 0x000fe400008f0c07 */
[----:B------:R-:W-:Y:S01]  /*1780*/  @!P0 MOV R7, 0x400 ;  /* 0x0000040000078802 */ /* 0x000fe20000000f00 */
[----:B------:R-:W-:Y:S01]  /*1790*/  IMAD R6, R16, R139, R6 ;  /* 0x0000008b10067224 */ /* 0x000fe200078e0206 */
[----:B------:R-:W-:Y:S01]  /*17a0*/  IADD3 R196, P1, R32, R20, RZ ;  /* 0x0000001420c47210 */ /* 0x000fe20007f3e0ff */
[----:B------:R-:W-:Y:S01]  /*17b0*/  IMAD R198, R8, UR6, RZ ;  /* 0x0000000608c67c24 */ /* 0x000fe2000f8e02ff */
[----:B------:R-:W-:Y:S01]  /*17c0*/  @!P0 LEA R26, R26, R7, 0x18 ;  /* 0x000000071a1a8211 */ /* 0x000fe200078ec0ff */
[----:B------:R-:W-:Y:S01]  /*17d0*/  IMAD.IADD R124, R126, 0x1, R124 ;  /* 0x000000017e7c7824 */ /* 0x000fe200078e027c */
[----:B------:R-:W-:Y:S01]  /*17e0*/  IADD3.X R197, R31, R21, R6, P1, !PT ;  /* 0x000000151fc57210 */ /* 0x000fe20000ffe406 */
[----:B------:R-:W-:Y:S01]  /*17f0*/  IMAD R198, R230, UR7, R198 ;  /* 0x00000007e6c67c24 */ /* 0x000fe2000f8e02c6 */
[----:B------:R-:W2:Y:S01]  /*1800*/  @!P3 LDC.64 R6, c[0x0][0x210] ;  /* 0x00008400ff06bb82 */ /* 0x000ea20000000a00 */
[----:B------:R-:W-:Y:S01]  /*1810*/  @!P3 IADD3 R28, P2, R202, 0x70, RZ ;  /* 0x00000070ca1cb810 */ /* 0x000fe20007f5e0ff */
[----:B------:R-:W-:Y:S01]  /*1820*/  @!P0 IMAD R26, R10, 0x2, R26 ;  /* 0x000000020a1a8824 */ /* 0x000fe200078e021a */
[-C--:B------:R-:W-:Y:S01]  /*1830*/  ISETP.GE.AND P1, PT, R13, R0.reuse, PT ;  /* 0x000000000d00720c */ /* 0x080fe20003f26270 */
[----:B------:R-:W-:Y:S01]  /*1840*/  IMAD.WIDE.U32 R196, R230, UR6, R196 ;  /* 0x00000006e6c47c25 */ /* 0x000fe2000f8e00c4 */
[----:B------:R-:W-:Y:S01]  /*1850*/  ULDC.64 UR6, c[0x0][0x268] ;  /* 0x00009a0000067ab9 */ /* 0x000fe20000000a00 */
[C---:B------:R-:W-:Y:S01]  /*1860*/  VIMNMX R238, R124.reuse, R235, PT ;  /* 0x000000eb7cee7248 */ /* 0x040fe20003fe0100 */
[----:B------:R5:W-:Y:S01]  /*1870*/  @!P0 LDGSTS.E.BYPASS.LTC128B.128 [R26+0x3000], desc[UR24][R4.64] ;  /* 0x03000000041a8fae */ /* 0x000be2000b901d58 */
[----:B------:R-:W-:Y:S01]  /*1880*/  @!P3 IMAD.X R9, RZ, RZ, R203, P2 ;  /* 0x000000ffff09b224 */ /* 0x000fe200010e06cb */
[----:B------:R-:W-:Y:S01]  /*1890*/  ISETP.GE.AND P0, PT, R11, R0, PT ;  /* 0x000000000b00720c */ /* 0x000fe20003f06270 */
[----:B------:R-:W-:Y:S01]  /*18a0*/  IMAD.IADD R199, R197, 0x1, R198 ;  /* 0x00000001c5c77824 */ /* 0x000fe200078e02c6 */
[C-C-:B------:R-:W-:Y:S01]  /*18b0*/  VIADDMNMX R237, R124.reuse, 0x8, R235.reuse, PT ;  /* 0x000000087ced7846 */ /* 0x140fe200038001eb */
[-C--:B----4-:R-:W-:Y:S01]  /*18c0*/  @!P3 IMAD R9, R9, R2.reuse, RZ ;  /* 0x000000020909b224 */ /* 0x090fe200078e02ff */
[C-C-:B------:R-:W-:Y:S01]  /*18d0*/  VIADDMNMX R236, R124.reuse, 0x40, R235.reuse, PT ;  /* 0x000000407cec7846 */ /* 0x140fe200038001eb */
[----:B------:R-:W-:Y:S01]  /*18e0*/  IMAD.MOV.U32 R198, RZ, RZ, R196 ;  /* 0x000000ffffc67224 */ /* 0x000fe200078e00c4 */
[----:B------:R-:W-:Y:S01]  /*18f0*/  VIADDMNMX R235, R124, 0x48, R235, PT ;  /* 0x000000487ceb7846 */ /* 0x000fe200038001eb */
[C---:B------:R-:W-:Y:S01]  /*1900*/  @!P3 IMAD R3, R28.reuse, R3, R9 ;  /* 0x000000031c03b224 */ /* 0x040fe200078e0209 */
[----:B------:R-:W-:Y:S01]  /*1910*/  SHF.R.S32.HI R9, RZ, 0x1f, R120 ;  /* 0x0000001fff097819 */ /* 0x000fe20000011478 */
[----:B------:R-:W-:-:S04]  /*1920*/  @!P3 IMAD.WIDE.U32 R28, R28, R2, R24 ;  /* 0x000000021c1cb225 */ /* 0x000fc800078e0018 */
[----:B------:R-:W-:Y:S02]  /*1930*/  @!P3 IMAD.IADD R25, R29, 0x1, R3 ;  /* 0x000000011d19b824 */ /* 0x000fe400078e0203 */
[----:B------:R-:W4:Y:S01]  /*1940*/  @!P5 LDC.64 R2, c[0x0][0x218] ;  /* 0x00008600ff02db82 */ /* 0x000f220000000a00 */
[----:B------:R-:W-:Y:S02]  /*1950*/  IMAD R24, R118, R120, RZ ;  /* 0x0000007876187224 */ /* 0x000fe400078e02ff */
[----:B------:R-:W-:-:S04]  /*1960*/  IMAD.WIDE.U32 R20, R120, R119, R198 ;  /* 0x0000007778147225 */ /* 0x000fc800078e00c6 */
[----:B------:R-:W-:Y:S02]  /*1970*/  IMAD R24, R9, R119, R24 ;  /* 0x0000007709187224 */ /* 0x000fe400078e0218 */
[----:B------:R-:W-:Y:S01]  /*1980*/  IMAD R232, R8, UR6, RZ ;  /* 0x0000000608e87c24 */ /* 0x000fe2000f8e02ff */
[----:B-----5:R-:W5:Y:S01]  /*1990*/  @!P4 LDC.64 R4, c[0x0][0x218] ;  /* 0x00008600ff04cb82 */ /* 0x020f620000000a00 */
[----:B--2---:R-:W-:Y:S02]  /*19a0*/  @!P3 LEA R26, P2, R28, R6, 0x1 ;  /* 0x000000061c1ab211 */ /* 0x004fe400078408ff */
[----:B------:R-:W-:Y:S01]  /*19b0*/  @!P4 MOV R6, 0x400 ;  /* 0x000004000006c802 */ /* 0x000fe20000000f00 */
[----:B------:R-:W-:Y:S01]  /*19c0*/  IMAD R232, R230, UR7, R232 ;  /* 0x00000007e6e87c24 */ /* 0x000fe2000f8e02e8 */
[----:B------:R-:W-:Y:S01]  /*19d0*/  @!P3 LEA.HI.X R27, R28, R7, R25, 0x1, P2 ;  /* 0x000000071c1bb211 */ /* 0x000fe200010f0c19 */
[----:B------:R-:W-:Y:S01]  /*19e0*/  IMAD.IADD R25, R21, 0x1, R24 ;  /* 0x0000000115197824 */ /* 0x000fe200078e0218 */
[----:B------:R-:W-:-:S02]  /*19f0*/  @!P3 MOV R7, 0x400 ;  /* 0x000004000007b802 */ /* 0x000fc40000000f00 */
[----:B---3--:R-:W-:Y:S02]  /*1a00*/  @!P4 LEA R22, R22, R6, 0x18 ;  /* 0x000000061616c211 */ /* 0x008fe400078ec0ff */
[----:B-1----:R-:W-:Y:S01]  /*1a10*/  @!P3 LEA R7, R23, R7, 0x18 ;  /* 0x000000071707b211 */ /* 0x002fe200078ec0ff */
[----:B------:R-:W1:Y:S01]  /*1a20*/  @!P1 S2R R6, SR_CgaCtaId ;  /* 0x0000000000069919 */ /* 0x000e620000008800 */
[----:B------:R-:W-:Y:S01]  /*1a30*/  @!P5 MOV R21, 0x400 ;  /* 0x000004000015d802 */ /* 0x000fe20000000f00 */
[----:B------:R-:W-:Y:S01]  /*1a40*/  @!P4 IMAD R22, R10, 0x2, R22 ;  /* 0x000000020a16c824 */ /* 0x000fe200078e0216 */
[----:B------:R-:W-:Y:S02]  /*1a50*/  LEA.HI R24, R14, R185, RZ, 0x1 ;  /* 0x000000b90e187211 */ /* 0x000fe400078f08ff */
[----:B------:R-:W-:Y:S02]  /*1a60*/  @!P5 LEA R15, R15, R21, 0x18 ;  /* 0x000000150f0fd211 */ /* 0x000fe400078ec0ff */
[----:B------:R-:W-:-:S02]  /*1a70*/  LOP3.LUT R24, R24, 0xfffffffe, RZ, 0xc0, !PT ;  /* 0xfffffffe18187812 */ /* 0x000fc400078ec0ff */
[----:B------:R-:W-:Y:S01]  /*1a80*/  LOP3.LUT R14, R14, 0xfffffff0, RZ, 0xc0, !PT ;  /* 0xfffffff00e0e7812 */ /* 0x000fe200078ec0ff */
[----:B------:R-:W-:Y:S01]  /*1a90*/  @!P5 IMAD R15, R10, 0x2, R15 ;  /* 0x000000020a0fd824 */ /* 0x000fe200078e020f */
[----:B-----5:R-:W-:Y:S01]  /*1aa0*/  @!P4 LEA R28, P2, R20, R4, 0x1 ;  /* 0x00000004141cc211 */ /* 0x020fe200078408ff */
[----:B------:R-:W-:Y:S02]  /*1ab0*/  @!P3 IMAD R4, R10, 0x2, R7 ;  /* 0x000000020a04b824 */ /* 0x000fe400078e0207 */
[----:B------:R-:W2:Y:S01]  /*1ac0*/  @!P0 S2R R7, SR_CgaCtaId ;  /* 0x0000000000078919 */ /* 0x000ea20000008800 */
[----:B------:R-:W-:Y:S01]  /*1ad0*/  @!P4 LEA.HI.X R29, R20, R5, R25, 0x1, P2 ;  /* 0x00000005141dc211 */ /* 0x000fe200010f0c19 */
[----:B------:R-:W-:Y:S01]  /*1ae0*/  IMAD.IADD R185, R185, 0x1, -R24 ;  /* 0x00000001b9b97824 */ /* 0x000fe200078e0a18 */
[----:B------:R-:W-:Y:S01]  /*1af0*/  @!P5 LEA R23, P2, R138, R20, 0x4 ;  /* 0x000000148a17d211 */ /* 0x000fe200078420ff */
[----:B------:R3:W-:Y:S01]  /*1b00*/  @!P3 LDGSTS.E.BYPASS.LTC128B.128 [R4+0x3800], desc[UR24][R26.64] ;  /* 0x038000001a04bfae */ /* 0x0007e2000b901d58 */
[----:B------:R-:W-:Y:S01]  /*1b10*/  ISETP.GE.AND P3, PT, R13, R0, PT ;  /* 0x000000000d00720c */ /* 0x000fe20003f66270 */
[----:B------:R-:W-:-:S02]  /*1b20*/  @!P0 IMAD.MOV.U32 R24, RZ, RZ, R20 ;  /* 0x000000ffff188224 */ /* 0x000fc400078e0014 */
[----:B------:R5:W-:Y:S01]  /*1b30*/  @!P4 LDGSTS.E.BYPASS.LTC128B.128 [R22+0x4000], desc[UR24][R28.64] ;  /* 0x040000001c16cfae */ /* 0x000be2000b901d58 */
[----:B------:R-:W-:Y:S01]  /*1b40*/  ISETP.GE.AND P4, PT, R16, R0, PT ;  /* 0x000000001000720c */ /* 0x000fe20003f86270 */
[----:B---3--:R-:W3:Y:S01]  /*1b50*/  @!P1 LDC.64 R4, c[0x0][0x218] ;  /* 0x00008600ff049b82 */ /* 0x008ee20000000a00 */
[----:B-----5:R-:W-:Y:S02]  /*1b60*/  @!P5 LEA.HI.X R22, R138, R25, R139, 0x4, P2 ;  /* 0x000000198a16d211 */ /* 0x020fe400010f248b */
[----:B----4-:R-:W-:-:S04]  /*1b70*/  @!P5 LEA R26, P2, R23, R2, 0x1 ;  /* 0x00000002171ad211 */ /* 0x010fc800078408ff */
[----:B------:R-:W-:Y:S01]  /*1b80*/  @!P5 LEA.HI.X R27, R23, R3, R22, 0x1, P2 ;  /* 0x00000003171bd211 */ /* 0x000fe200010f0c16 */
[----:B------:R-:W-:Y:S01]  /*1b90*/  IMAD.WIDE.U32 R22, R138, 0x20, RZ ;  /* 0x000000208a167825 */ /* 0x000fe200078e00ff */
[----:B------:R-:W4:Y:S01]  /*1ba0*/  @!P0 LDC.64 R2, c[0x0][0x218] ;  /* 0x00008600ff028b82 */ /* 0x000f220000000a00 */
[----:B------:R-:W-:Y:S02]  /*1bb0*/  ISETP.GE.AND P2, PT, R11, R0, PT ;  /* 0x000000000b00720c */ /* 0x000fe40003f46270 */
[----:B------:R-:W-:Y:S01]  /*1bc0*/  @!P1 MOV R0, 0x400 ;  /* 0x0000040000009802 */ /* 0x000fe20000000f00 */
[----:B------:R5:W-:Y:S01]  /*1bd0*/  @!P5 LDGSTS.E.BYPASS.LTC128B.128 [R15+0x4800], desc[UR24][R26.64] ;  /* 0x048000001a0fdfae */ /* 0x000be2000b901d58 */
[----:B------:R-:W-:Y:S01]  /*1be0*/  IMAD.SHL.U32 R11, R139, 0x20, RZ ;  /* 0x000000208b0b7824 */ /* 0x000fe200078e00ff */
[----:B------:R-:W-:Y:S02]  /*1bf0*/  @!P1 IADD3 R13, P5, R20, R22, RZ ;  /* 0x00000016140d9210 */ /* 0x000fe40007fbe0ff */
[----:B-1----:R-:W-:-:S02]  /*1c00*/  @!P1 LEA R6, R6, R0, 0x18 ;  /* 0x0000000006069211 */ /* 0x002fc400078ec0ff */
[----:B------:R-:W-:Y:S02]  /*1c10*/  @!P0 MOV R0, 0x400 ;  /* 0x0000040000008802 */ /* 0x000fe40000000f00 */
[----:B------:R-:W-:Y:S01]  /*1c20*/  @!P1 IADD3.X R11, R25, R23, R11, P5, !PT ;  /* 0x00000017190b9210 */ /* 0x000fe20002ffe40b */
[----:B------:R-:W-:Y:S01]  /*1c30*/  @!P1 IMAD R6, R10, 0x2, R6 ;  /* 0x000000020a069824 */ /* 0x000fe200078e0206 */
[----:B---3--:R-:W-:Y:S01]  /*1c40*/  @!P1 LEA R22, P5, R13, R4, 0x1 ;  /* 0x000000040d169211 */ /* 0x008fe200078a08ff */
[----:B------:R-:W-:Y:S01]  /*1c50*/  IMAD.IADD R4, R122, 0x1, -R14 ;  /* 0x000000017a047824 */ /* 0x000fe200078e0a0e */
[----:B--2---:R-:W-:Y:S01]  /*1c60*/  @!P0 LEA R7, R7, R0, 0x18 ;  /* 0x0000000007078211 */ /* 0x004fe200078ec0ff */
[----:B------:R-:W-:Y:S01]  /*1c70*/  @!P0 IMAD R0, R139, 0x30, RZ ;  /* 0x000000308b008824 */ /* 0x000fe200078e02ff */
[----:B------:R-:W-:Y:S01]  /*1c80*/  @!P1 LEA.HI.X R23, R13, R5, R11, 0x1, P5 ;  /* 0x000000050d179211 */ /* 0x000fe200028f0c0b */
[----:B------:R-:W-:Y:S01]  /*1c90*/  IMAD.SHL.U32 R14, R12, 0x40, RZ ;  /* 0x000000400c0e7824 */ /* 0x000fe200078e00ff */
[----:B------:R-:W-:Y:S01]  /*1ca0*/  SHF.R.S32.HI R11, RZ, 0x1f, R4 ;  /* 0x0000001fff0b7819 */ /* 0x000fe20000011404 */
[----:B------:R-:W-:-:S02]  /*1cb0*/  IMAD.SHL.U32 R13, R16, 0x8, RZ ;  /* 0x00000008100d7824 */ /* 0x000fc400078e00ff */
[----:B------:R-:W-:Y:S01]  /*1cc0*/  IMAD R5, R17, R214, RZ ;  /* 0x000000d611057224 */ /* 0x000fe200078e02ff */
[----:B------:R-:W-:Y:S01]  /*1cd0*/  LOP3.LUT R14, R14, 0x1c0, RZ, 0xc0, !PT ;  /* 0x000001c00e0e7812 */ /* 0x000fe200078ec0ff */
[----:B------:R-:W-:Y:S01]  /*1ce0*/  @!P0 IMAD R7, R10, 0x2, R7 ;  /* 0x000000020a078824 */ /* 0x000fe200078e0207 */
[----:B------:R-:W-:Y:S01]  /*1cf0*/  @!P1 LDGSTS.E.BYPASS.LTC128B.128 [R6+0x5000], desc[UR24][R22.64] ;  /* 0x0500000016069fae */ /* 0x000fe2000b901d58 */
[----:B------:R-:W-:Y:S01]  /*1d00*/  IMAD R5, R16, R215, R5 ;  /* 0x000000d710057224 */ /* 0x000fe200078e0205 */
[----:B------:R-:W-:Y:S01]  /*1d10*/  LEA.HI R11, R11, R4, RZ, 0x3 ;  /* 0x000000040b0b7211 */ /* 0x000fe200078f18ff */
[----:B-----5:R-:W-:-:S04]  /*1d20*/  @!P0 IMAD.WIDE.U32 R26, R138, 0x30, R24 ;  /* 0x000000308a1a8825 */ /* 0x020fc800078e0018 */
[----:B------:R-:W-:Y:S01]  /*1d30*/  @!P0 IMAD.IADD R0, R27, 0x1, R0 ;  /* 0x000000011b008824 */ /* 0x000fe200078e0200 */
[----:B----4-:R-:W-:Y:S01]  /*1d40*/  @!P0 LEA R20, P5, R26, R2, 0x1 ;  /* 0x000000021a148211 */ /* 0x010fe200078a08ff */
[----:B------:R-:W-:Y:S01]  /*1d50*/  IMAD.WIDE.U32 R24, R16, R214, R200 ;  /* 0x000000d610187225 */ /* 0x000fe200078e00c8 */
[----:B------:R-:W-:Y:S02]  /*1d60*/  LOP3.LUT R2, R14, 0x8, R13, 0xf8, !PT ;  /* 0x000000080e027812 */ /* 0x000fe400078ef80d */
[----:B------:R-:W-:Y:S01]  /*1d70*/  @!P0 LEA.HI.X R21, R26, R3, R0, 0x1, P5 ;  /* 0x000000031a158211 */ /* 0x000fe200028f0c00 */
[----:B------:R-:W-:Y:S01]  /*1d80*/  IMAD.WIDE.U32 R16, R214, 0x20, RZ ;  /* 0x00000020d6107825 */ /* 0x000fe200078e00ff */
[----:B------:R-:W-:Y:S02]  /*1d90*/  SHF.R.U32.HI R3, RZ, 0x3, R14 ;  /* 0x00000003ff037819 */ /* 0x000fe4000001160e */
[----:B------:R-:W-:Y:S01]  /*1da0*/  IADD3 R14, P5, R19, R24, RZ ;  /* 0x00000018130e7210 */ /* 0x000fe20007fbe0ff */
[----:B------:R1:W-:Y:S01]  /*1db0*/  @!P0 LDGSTS.E.BYPASS.LTC128B.128 [R7+0x5800], desc[UR24][R20.64] ;  /* 0x0580000014078fae */ /* 0x0003e2000b901d58 */
[----:B------:R-:W-:Y:S01]  /*1dc0*/  LOP3.LUT R2, R2, R3, RZ, 0x3c, !PT ;  /* 0x0000000302027212 */ /* 0x000fe200078e3cff */
[----:B------:R-:W-:Y:S01]  /*1dd0*/  IMAD R3, R188, R120, RZ ;  /* 0x00000078bc037224 */ /* 0x000fe200078e02ff */
[----:B------:R-:W-:Y:S01]  /*1de0*/  IADD3.X R15, R18, R25, R5, P5, !PT ;  /* 0x00000019120f7210 */ /* 0x000fe20002ffe405 */
[----:B------:R-:W0:Y:S01]  /*1df0*/  LDGDEPBAR ;  /* 0x00000000000079af */ /* 0x000e220000000000 */
[----:B------:R-:W-:Y:S01]  /*1e00*/  LOP3.LUT R0, R11, 0xfffffff8, RZ, 0xc0, !PT ;  /* 0xfffffff80b007812 */ /* 0x000fe200078ec0ff */
[----:B------:R-:W-:-:S02]  /*1e10*/  IMAD R10, R9, R189, R3 ;  /* 0x000000bd090a7224 */ /* 0x000fc400078e0203 */
[----:B------:R-:W2:Y:S01]  /*1e20*/  @!P4 LDC.64 R8, c[0x0][0x220] ;  /* 0x00008800ff08cb82 */ /* 0x000ea20000000a00 */
[----:B------:R-:W-:-:S04]  /*1e30*/  IMAD.WIDE.U32 R230, R230, UR6, R14 ;  /* 0x00000006e6e67c25 */ /* 0x000fc8000f8e000e */
[----:B------:R-:W-:Y:S02]  /*1e40*/  IMAD.IADD R233, R231, 0x1, R232 ;  /* 0x00000001e7e97824 */ /* 0x000fe400078e02e8 */
[----:B------:R-:W-:Y:S02]  /*1e50*/  IMAD.MOV.U32 R232, RZ, RZ, R230 ;  /* 0x000000ffffe87224 */ /* 0x000fe400078e00e6 */
[----:B------:R-:W-:Y:S02]  /*1e60*/  IMAD.IADD R0, R4, 0x1, -R0 ;  /* 0x0000000104007824 */ /* 0x000fe400078e0a00 */
[----:B------:R-:W-:Y:S01]  /*1e70*/  IMAD.WIDE.U32 R14, R120, R189, R232 ;  /* 0x000000bd780e7225 */ /* 0x000fe200078e00e8 */
[----:B------:R-:W3:Y:S03]  /*1e80*/  @!P3 LDC.64 R4, c[0x0][0x220] ;  /* 0x00008800ff04bb82 */ /* 0x000ee60000000a00 */
[----:B------:R-:W-:-:S02]  /*1e90*/  IMAD.SHL.U32 R3, R215, 0x20, RZ ;  /* 0x00000020d7037824 */ /* 0x000fc400078e00ff */
[----:B------:R-:W-:Y:S01]  /*1ea0*/  IMAD.IADD R15, R15, 0x1, R10 ;  /* 0x000000010f0f7824 */ /* 0x000fe200078e020a */
[----:B------:R-:W-:Y:S01]  /*1eb0*/  @!P3 IADD3 R10, P0, R14, R16, RZ ;  /* 0x000000100e0ab210 */ /* 0x000fe20007f1e0ff */
[C---:B------:R-:W-:Y:S01]  /*1ec0*/  IMAD.SHL.U32 R13, R185.reuse, 0x8, RZ ;  /* 0x00000008b90d7824 */ /* 0x040fe200078e00ff */
[----:B-1----:R-:W1:Y:S01]  /*1ed0*/  @!P6 LDC.64 R6, c[0x0][0x220] ;  /* 0x00008800ff06eb82 */ /* 0x002e620000000a00 */
[----:B------:R-:W-:Y:S01]  /*1ee0*/  IMAD R185, R185, 0x200, R2 ;  /* 0x00000200b9b97824 */ /* 0x000fe200078e0202 */
[----:B------:R-:W-:-:S06]  /*1ef0*/  DEPBAR.LE SB0, 0x0 ;  /* 0x000080000000791a */ /* 0x000fcc0000000000 */
[----:B------:R-:W-:Y:S01]  /*1f00*/  BAR.SYNC.DEFER_BLOCKING 0x0 ;  /* 0x0000000000007b1d */ /* 0x000fe20000010000 */
[----:B--2---:R-:W-:Y:S01]  /*1f10*/  @!P4 LEA R16, P1, R14, R8, 0x1 ;  /* 0x000000080e10c211 */ /* 0x004fe200078208ff */
[----:B------:R-:W-:Y:S01]  /*1f20*/  IMAD.SHL.U32 R116, R0, 0x40, RZ ;  /* 0x0000004000747824 */ /* 0x000fe200078e00ff */
[----:B------:R-:W-:Y:S01]  /*1f30*/  @!P3 IADD3.X R8, R15, R17, R3, P0, !PT ;  /* 0x000000110f08b210 */ /* 0x000fe200007fe403 */
[----:B------:R-:W-:Y:S01]  /*1f40*/  IMAD.SHL.U32 R117, R11, 0x40, RZ ;  /* 0x000000400b757824 */ /* 0x000fe200078e00ff */
[----:B------:R-:W-:-:S03]  /*1f50*/  @!P4 LEA.HI.X R17, R14, R9, R15, 0x1, P1 ;  /* 0x000000090e11c211 */ /* 0x000fc600008f0c0f */
[----:B------:R-:W2:Y:S01]  /*1f60*/  @!P2 LDC.64 R2, c[0x0][0x220] ;  /* 0x00008800ff02ab82 */ /* 0x000ea20000000a00 */
[----:B------:R-:W-:Y:S01]  /*1f70*/  LOP3.LUT R116, R116, 0x1c0, RZ, 0xc0, !PT ;  /* 0x000001c074747812 */ /* 0x000fe200078ec0ff */
[----:B------:R-:W-:Y:S01]  /*1f80*/  @!P2 IMAD R11, R215, 0x30, RZ ;  /* 0x00000030d70ba824 */ /* 0x000fe200078e02ff */
[----:B------:R-:W-:Y:S02]  /*1f90*/  @!P6 LEA R9, P0, R214, R14, 0x4 ;  /* 0x0000000ed609e211 */ /* 0x000fe400078020ff */
[----:B------:R-:W-:Y:S02]  /*1fa0*/  LOP3.LUT R13, R116, 0x8, R13, 0xf8, !PT ;  /* 0x00000008740d7812 */ /* 0x000fe400078ef80d */
[----:B------:R-:W-:Y:S02]  /*1fb0*/  SHF.R.U32.HI R116, RZ, 0x3, R116 ;  /* 0x00000003ff747819 */ /* 0x000fe40000011674 */
[----:B------:R-:W-:Y:S02]  /*1fc0*/  LOP3.LUT R117, R117, 0xfffffe00, RZ, 0xc0, !PT ;  /* 0xfffffe0075757812 */ /* 0x000fe400078ec0ff */
[----:B------:R-:W-:-:S02]  /*1fd0*/  LOP3.LUT R116, R13, R116, RZ, 0x3c, !PT ;  /* 0x000000740d747212 */ /* 0x000fc400078e3cff */
[C---:B------:R-:W-:Y:S01]  /*1fe0*/  @!P6 LEA.HI.X R13, R214.reuse, R15, R215, 0x4, P0 ;  /* 0x0000000fd60de211 */ /* 0x040fe200000f24d7 */
[----:B------:R-:W-:Y:S01]  /*1ff0*/  @!P2 IMAD.WIDE.U32 R14, R214, 0x30, R14 ;  /* 0x00000030d60ea825 */ /* 0x000fe200078e000e */
[C---:B---3--:R-:W-:Y:S02]  /*2000*/  @!P3 LEA R4, P0, R10.reuse, R4, 0x1 ;  /* 0x000000040a04b211 */ /* 0x048fe400078008ff */
[----:B-1----:R-:W-:Y:S01]  /*2010*/  @!P6 LEA R6, P1, R9, R6, 0x1 ;  /* 0x000000060906e211 */ /* 0x002fe200078208ff */
[----:B------:R-:W-:Y:S01]  /*2020*/  IMAD R186, R123, 0x400, R117 ;  /* 0x000004007bba7824 */ /* 0x000fe200078e0275 */
[----:B------:R-:W-:Y:S01]  /*2030*/  @!P3 LEA.HI.X R5, R10, R5, R8, 0x1, P0 ;  /* 0x000000050a05b211 */ /* 0x000fe200000f0c08 */
[----:B------:R-:W-:Y:S01]  /*2040*/  @!P2 IMAD.IADD R11, R15, 0x1, R11 ;  /* 0x000000010f0ba824 */ /* 0x000fe200078e020b */
[----:B------:R-:W-:Y:S01]  /*2050*/  @!P6 LEA.HI.X R7, R9, R7, R13, 0x1, P1 ;  /* 0x000000070907e211 */ /* 0x000fe200008f0c0d */
[----:B------:R-:W-:Y:S01]  /*2060*/  IMAD.IADD R186, R116, 0x1, R186 ;  /* 0x0000000174ba7824 */ /* 0x000fe200078e02ba */
[----:B------:R-:W-:Y:S01]  /*2070*/  @P4 STS.128 [R194+0x6000], RZ ;  /* 0x006000ffc2004388 */ /* 0x000fe20000000c00 */
[----:B--2---:R-:W-:-:S02]  /*2080*/  @!P2 LEA R2, P0, R14, R2, 0x1 ;  /* 0x000000020e02a211 */ /* 0x004fc400078008ff */
[----:B------:R-:W-:Y:S01]  /*2090*/  LEA R185, R185, UR4, 0x1 ;  /* 0x00000004b9b97c11 */ /* 0x000fe2000f8e08ff */
[----:B------:R-:W-:Y:S01]  /*20a0*/  @!PT LDS RZ, [RZ] ;  /* 0x00000000fffff984 */ /* 0x000fe20000000800 */
[----:B------:R-:W-:Y:S01]  /*20b0*/  @!PT LDS RZ, [RZ] ;  /* 0x00000000fffff984 */ /* 0x000fe20000000800 */
[----:B------:R-:W-:Y:S01]  /*20c0*/  @!PT LDS RZ, [RZ] ;  /* 0x00000000fffff984 */ /* 0x000fe20000000800 */
[----:B------:R-:W-:Y:S01]  /*20d0*/  @!P4 LDGSTS.E.BYPASS.LTC128B.128 [R194+0x6000], desc[UR24][R16.64] ;  /* 0x0600000010c2cfae */ /* 0x000fe2000b901d58 */
[----:B------:R-:W-:Y:S02]  /*20e0*/  @!P2 LEA.HI.X R3, R14, R3, R11, 0x1, P0 ;  /* 0x000000030e03a211 */ /* 0x000fe400000f0c0b */
[----:B------:R-:W-:Y:S01]  /*20f0*/  LEA R186, R186, UR4, 0x1 ;  /* 0x00000004baba7c11 */ /* 0x000fe2000f8e08ff */
[----:B------:R-:W-:Y:S01]  /*2100*/  @P6 STS.128 [R194+0x6800], RZ ;  /* 0x006800ffc2006388 */ /* 0x000fe20000000c00 */
[----:B------:R-:W-:-:S03]  /*2110*/  VIADD R182, R185, 0x4040 ;  /* 0x00004040b9b67836 */ /* 0x000fc60000000000 */
        /* <DEDUP_REMOVED lines=14> */
[----:B------:R-:W-:Y:S01]  /*2200*/  R2P PR, R0, 0x6 ;  /* 0x0000000600007804 */ /* 0x000fe20000000000 */
[----:B------:R-:W-:-:S02]  /*2210*/  IMAD.MOV.U32 R0, RZ, RZ, 0x10 ;  /* 0x00000010ff007424 */ /* 0x000fc400078e00ff */
[----:B------:R-:W-:Y:S03]  /*2220*/  LDSM.16.M88.4 R84, [R185+0x4000] ;  /* 0x00400000b954783b */ /* 0x000fe60000000200 */
[----:B------:R-:W-:Y:S01]  /*2230*/  SEL R0, R0, 0xfffffff0, !P1 ;  /* 0xfffffff000007807 */ /* 0x000fe20004800000 */
[----:B------:R-:W3:Y:S04]  /*2240*/  LDSM.16.M88.4 R60, [R186+0x2000] ;  /* 0x00200000ba3c783b */ /* 0x000ee80000000200 */
[----:B------:R-:W4:Y:S01]  /*2250*/  LDSM.16.M88.4 R76, [R185+0x4800] ;  /* 0x00480000b94c783b */ /* 0x000f220000000200 */
[----:B------:R-:W-:-:S03]  /*2260*/  IMAD R184, R0, 0x2, R186 ;  /* 0x0000000200b87824 */ /* 0x000fc600078e02ba */
[----:B------:R-:W5:Y:S01]  /*2270*/  LDSM.16.M88.4 R68, [R185+0x5000] ;  /* 0x00500000b944783b */ /* 0x000f620000000200 */
[----:B-1----:R-:W-:-:S03]  /*2280*/  VIADD R4, R185, 0x4000 ;  /* 0x00004000b9047836 */ /* 0x002fc60000000000 */
[----:B------:R-:W1:Y:S04]  /*2290*/  LDSM.16.M88.4 R8, [R185+0x5800] ;  /* 0x00580000b908783b */ /* 0x000e680000000200 */
[----:B------:R-:W1:Y:S01]  /*22a0*/  LDSM.16.M88.4 R56, [R186] ;  /* 0x00000000ba38783b */ /* 0x000e620000000200 */
[----:B--2---:R-:W-:-:S03]  /*22b0*/  IMAD.MOV.U32 R3, RZ, RZ, 0x20 ;  /* 0x00000020ff037424 */ /* 0x004fc600078e00ff */
[----:B------:R-:W-:Y:S02]  /*22c0*/  LDSM.16.M88.4 R108, [R184+0x2000] ;  /* 0x00200000b86c783b */ /* 0x000fe40000000200 */
[C---:B------:R-:W-:Y:S02]  /*22d0*/  SEL R2, R3.reuse, 0xffffffe0, !P2 ;  /* 0xffffffe003027807 */ /* 0x040fe40005000000 */
[----:B------:R-:W-:Y:S01]  /*22e0*/  LDSM.16.M88.4 R112, [R184] ;  /* 0x00000000b870783b */ /* 0x000fe20000000200 */
[----:B------:R-:W-:Y:S02]  /*22f0*/  R2P PR, R12, 0x6 ;  /* 0x000000060c007804 */ /* 0x000fe40000000000 */
[----:B------:R-:W-:Y:S01]  /*2300*/  IMAD R183, R2, 0x2, R186 ;  /* 0x0000000202b77824 */ /* 0x000fe200078e02ba */
[----:B------:R-:W0:Y:S02]  /*2310*/  LDGDEPBAR ;  /* 0x00000000000079af */ /* 0x000e240000000000 */
[----:B------:R-:W-:Y:S01]  /*2320*/  SEL R3, R3, 0xffffffe0, !P1 ;  /* 0xffffffe003037807 */ /* 0x000fe20004800000 */
[----:B------:R-:W-:Y:S01]  /*2330*/  IMAD R181, R0, 0x2, R183 ;  /* 0x0000000200b57824 */ /* 0x000fe200078e02b7 */
[----:B------:R-:W-:Y:S03]  /*2340*/  LDSM.16.M88.4 R28, [R183+0x2000] ;  /* 0x00200000b71c783b */ /* 0x000fe60000000200 */
[----:B------:R-:W-:-:S03]  /*2350*/  IMAD.IADD R179, R185, 0x1, R3 ;  /* 0x00000001b9b37824 */ /* 0x000fc600078e0203 */
[----:B------:R-:W-:Y:S01]  /*2360*/  @P2 VIADD R182, R4, 0xffffffc0 ;  /* 0xffffffc004b62836 */ /* 0x000fe20000000000 */
[C---:B---3--:R-:W-:Y:S01]  /*2370*/  HMMA.16816.F32.BF16 R52, R60.reuse, R84, RZ ;  /* 0x000000543c34723c */ /* 0x048fe200000418ff */
[----:B------:R-:W2:Y:S02]  /*2380*/  LDSM.16.M88.4 R104, [R179+0x4000] ;  /* 0x00400000b368783b */ /* 0x000ea40000000200 */
[----:B------:R-:W-:Y:S02]  /*2390*/  IMAD.IADD R172, R3, 0x1, R182 ;  /* 0x0000000103ac7824 */ /* 0x000fe400078e02b6 */
[----:B------:R-:W3:Y:S01]  /*23a0*/  LDSM.16.M88.4 R100, [R179+0x4800] ;  /* 0x00480000b364783b */ /* 0x000ee20000000200 */
[C---:B------:R-:W-:Y:S03]  /*23b0*/  HMMA.16816.F32.BF16 R48, R60.reuse, R86, RZ ;  /* 0x000000563c30723c */ /* 0x040fe600000418ff */
[----:B------:R-:W3:Y:S03]  /*23c0*/  LDSM.16.M88.4 R96, [R179+0x5000] ;  /* 0x00500000b360783b */ /* 0x000ee60000000200 */
[C---:B----4-:R-:W-:Y:S01]  /*23d0*/  HMMA.16816.F32.BF16 R44, R60.reuse, R76, RZ ;  /* 0x0000004c3c2c723c */ /* 0x050fe200000418ff */
[----:B------:R-:W4:Y:S04]  /*23e0*/  LDSM.16.M88.4 R92, [R179+0x5800] ;  /* 0x00580000b35c783b */ /* 0x000f280000000200 */
[----:B------:R-:W4:Y:S01]  /*23f0*/  LDSM.16.M88.4 R24, [R182] ;  /* 0x00000000b618783b */ /* 0x000f220000000200 */
[C---:B-----5:R-:W-:Y:S03]  /*2400*/  HMMA.16816.F32.BF16 R36, R60.reuse, R68, RZ ;  /* 0x000000443c24723c */ /* 0x060fe600000418ff */
[----:B------:R-:W5:Y:S03]  /*2410*/  LDSM.16.M88.4 R20, [R182+0x800] ;  /* 0x00080000b614783b */ /* 0x000f660000000200 */
[C---:B-1----:R-:W-:Y:S01]  /*2420*/  HMMA.16816.F32.BF16 R32, R60.reuse, R8, RZ ;  /* 0x000000083c20723c */ /* 0x042fe200000418ff */
[----:B------:R-:W1:Y:S04]  /*2430*/  LDSM.16.M88.4 R16, [R182+0x1000] ;  /* 0x00100000b610783b */ /* 0x000e680000000200 */
[----:B------:R-:W1:Y:S01]  /*2440*/  LDSM.16.M88.4 R4, [R182+0x1800] ;  /* 0x00180000b604783b */ /* 0x000e620000000200 */
[C---:B------:R-:W-:Y:S06]  /*2450*/  HMMA.16816.F32.BF16 R40, R60.reuse, R78, RZ ;  /* 0x0000004e3c28723c */ /* 0x040fec00000418ff */
[C---:B------:R-:W-:Y:S06]  /*2460*/  HMMA.16816.F32.BF16 R12, R60.reuse, R70, RZ ;  /* 0x000000463c0c723c */ /* 0x040fec00000418ff */
[----:B------:R-:W-:Y:S06]  /*2470*/  HMMA.16816.F32.BF16 R60, R60, R10, RZ ;  /* 0x0000000a3c3c723c */ /* 0x000fec00000418ff */
        /* <DEDUP_REMOVED lines=8> */
[----:B------:R-:W1:Y:S05]  /*2500*/  LDSM.16.M88.4 R8, [R183] ;  /* 0x00000000b708783b */ /* 0x000e6a0000000200 */
[C---:B--2---:R-:W-:Y:S06]  /*2510*/  HMMA.16816.F32.BF16 R52, R108.reuse, R104, R52 ;  /* 0x000000686c34723c */ /* 0x044fec0000041834 */
[C---:B---3--:R-:W-:Y:S06]  /*2520*/  HMMA.16816.F32.BF16 R44, R108.reuse, R100, R44 ;  /* 0x000000646c2c723c */ /* 0x048fec000004182c */
[C---:B------:R-:W-:Y:S06]  /*2530*/  HMMA.16816.F32.BF16 R36, R108.reuse, R96, R36 ;  /* 0x000000606c24723c */ /* 0x040fec0000041824 */
[C---:B----4-:R-:W-:Y:S06]  /*2540*/  HMMA.16816.F32.BF16 R32, R108.reuse, R92, R32 ;  /* 0x0000005c6c20723c */ /* 0x050fec0000041820 */
[C---:B------:R-:W-:Y:S06]  /*2550*/  HMMA.16816.F32.BF16 R48, R108.reuse, R106, R48 ;  /* 0x0000006a6c30723c */ /* 0x040fec0000041830 */
[C---:B------:R-:W-:Y:S06]  /*2560*/  HMMA.16816.F32.BF16 R40, R108.reuse, R102, R40 ;  /* 0x000000666c28723c */ /* 0x040fec0000041828 */
[C---:B------:R-:W-:Y:S06]  /*2570*/  HMMA.16816.F32.BF16 R12, R108.reuse, R98, R12 ;  /* 0x000000626c0c723c */ /* 0x040fec000004180c */
[----:B------:R-:W-:Y:S06]  /*2580*/  HMMA.16816.F32.BF16 R60, R108, R94, R60 ;  /* 0x0000005e6c3c723c */ /* 0x000fec000004183c */
[C---:B------:R-:W-:Y:S06]  /*2590*/  HMMA.16816.F32.BF16 R80, R112.reuse, R100, R80 ;  /* 0x000000647050723c */ /* 0x040fec0000041850 */
[----:B------:R-:W-:Y:S01]  /*25a0*/  HMMA.16816.F32.BF16 R76, R112, R102, R76 ;  /* 0x00000066704c723c */ /* 0x000fe2000004184c */
[----:B------:R-:W-:-:S05]  /*25b0*/  IMAD.SHL.U32 R100, R208, 0x2, RZ ;  /* 0x00000002d0647824 */ /* 0x000fca00078e00ff */
[C---:B------:R-:W-:Y:S06]  /*25c0*/  HMMA.16816.F32.BF16 R84, R112.reuse, R106, R84 ;  /* 0x0000006a7054723c */ /* 0x040fec0000041854 */
[C---:B------:R-:W-:Y:S06]  /*25d0*/  HMMA.16816.F32.BF16 R72, R112.reuse, R96, R72 ;  /* 0x000000607048723c */ /* 0x040fec0000041848 */
[----:B------:R-:W-:Y:S01]  /*25e0*/  HMMA.16816.F32.BF16 R68, R112, R98, R68 ;  /* 0x000000627044723c */ /* 0x000fe20000041844 */
[----:B------:R-:W-:Y:S05]  /*25f0*/  LDSM.16.M88.4 R96, [R172] ;  /* 0x00000000ac60783b */ /* 0x000fea0000000200 */
[C---:B------:R-:W-:Y:S06]  /*2600*/  HMMA.16816.F32.BF16 R52, R28.reuse, R24, R52 ;  /* 0x000000181c34723c */ /* 0x040fec0000041834 */
[C---:B-----5:R-:W-:Y:S06]  /*2610*/  HMMA.16816.F32.BF16 R44, R28.reuse, R20, R44 ;  /* 0x000000141c2c723c */ /* 0x060fec000004182c */
[C---:B-1----:R-:W-:Y:S06]  /*2620*/  HMMA.16816.F32.BF16 R36, R28.reuse, R16, R36 ;  /* 0x000000101c24723c */ /* 0x042fec0000041824 */
[C---:B------:R-:W-:Y:S06]  /*2630*/  HMMA.16816.F32.BF16 R32, R28.reuse, R4, R32 ;  /* 0x000000041c20723c */ /* 0x040fec0000041820 */
[C---:B------:R-:W-:Y:S06]  /*2640*/  HMMA.16816.F32.BF16 R48, R28.reuse, R26, R48 ;  /* 0x0000001a1c30723c */ /* 0x040fec0000041830 */
[C---:B------:R-:W-:Y:S06]  /*2650*/  HMMA.16816.F32.BF16 R40, R28.reuse, R22, R40 ;  /* 0x000000161c28723c */ /* 0x040fec0000041828 */
[C---:B------:R-:W-:Y:S06]  /*2660*/  HMMA.16816.F32.BF16 R12, R28.reuse, R18, R12 ;  /* 0x000000121c0c723c */ /* 0x040fec000004180c */
[----:B------:R-:W-:Y:S01]  /*2670*/  HMMA.16816.F32.BF16 R60, R28, R6, R60 ;  /* 0x000000061c3c723c */ /* 0x000fe2000004183c */
[----:B------:R-:W1:Y:S05]  /*2680*/  LDSM.16.M88.4 R28, [R181] ;  /* 0x00000000b51c783b */ /* 0x000e6a0000000200 */
[C---:B------:R-:W-:Y:S06]  /*2690*/  HMMA.16816.F32.BF16 R64, R112.reuse, R92, R64 ;  /* 0x0000005c7040723c */ /* 0x040fec0000041840 */
[----:B------:R-:W-:Y:S01]  /*26a0*/  HMMA.16816.F32.BF16 R56, R112, R94, R56 ;  /* 0x0000005e7038723c */ /* 0x000fe20000041838 */
[----:B------:R-:W2:Y:S05]  /*26b0*/  LDSM.16.M88.4 R92, [R181+0x2000] ;  /* 0x00200000b55c783b */ /* 0x000eaa0000000200 */
[C---:B------:R-:W-:Y:S06]  /*26c0*/  HMMA.16816.F32.BF16 R80, R8.reuse, R20, R80 ;  /* 0x000000140850723c */ /* 0x040fec0000041850 */
[----:B------:R-:W-:Y:S01]  /*26d0*/  HMMA.16816.F32.BF16 R76, R8, R22, R76 ;  /* 0x00000016084c723c */ /* 0x000fe2000004184c */
[----:B------:R-:W3:Y:S05]  /*26e0*/  LDSM.16.M88.4 R20, [R172+0x800] ;  /* 0x00080000ac14783b */ /* 0x000eea0000000200 */
[----:B------:R-:W-:Y:S06]  /*26f0*/  HMMA.16816.F32.BF16 R88, R112, R104, R88 ;  /* 0x000000687058723c */ /* 0x000fec0000041858 */
[----:B------:R-:W-:Y:S01]  /*2700*/  HMMA.16816.F32.BF16 R84, R8, R26, R84 ;  /* 0x0000001a0854723c */ /* 0x000fe20000041854 */
[----:B------:R-:W-:-:S04]  /*2710*/  IMAD R104, R120, 0x40, R239 ;  /* 0x0000004078687824 */ /* 0x000fc800078e02ef */
[----:B------:R-:W-:Y:S01]  /*2720*/  VIADD R3, R104, 0x8 ;  /* 0x0000000868037836 */ /* 0x000fe20000000000 */
[C---:B------:R-:W-:Y:S04]  /*2730*/  HMMA.16816.F32.BF16 R72, R8.reuse, R16, R72 ;  /* 0x000000100848723c */ /* 0x040fe80000041848 */
[C---:B------:R-:W-:Y:S02]  /*2740*/  ISETP.GE.AND P0, PT, R3.reuse, R238, PT ;  /* 0x000000ee0300720c */ /* 0x040fe40003f06270 */
[----:B------:R-:W-:Y:S01]  /*2750*/  HMMA.16816.F32.BF16 R68, R8, R18, R68 ;  /* 0x000000120844723c */ /* 0x000fe20000041844 */
[----:B------:R-:W4:Y:S01]  /*2760*/  LDSM.16.M88.4 R16, [R172+0x1000] ;  /* 0x00100000ac10783b */ /* 0x000f220000000200 */
[C---:B------:R-:W-:Y:S02]  /*2770*/  ISETP.GE.AND P4, PT, R3.reuse, R237, PT ;  /* 0x000000ed0300720c */ /* 0x040fe40003f86270 */
[----:B------:R-:W-:-:S02]  /*2780*/  ISETP.GE.AND P3, PT, R3, R236, PT ;  /* 0x000000ec0300720c */ /* 0x000fc40003f66270 */
[----:B------:R-:W-:Y:S01]  /*2790*/  HMMA.16816.F32.BF16 R88, R8, R24, R88 ;  /* 0x000000180858723c */ /* 0x000fe20000041858 */
[----:B------:R-:W-:-:S05]  /*27a0*/  ISETP.GE.AND P1, PT, R3, R235, PT ;  /* 0x000000eb0300720c */ /* 0x000fca0003f26270 */
[----:B-1----:R-:W-:Y:S01]  /*27b0*/  HMMA.16816.F32.BF16 R84, R28, R98, R84 ;  /* 0x000000621c54723c */ /* 0x002fe20000041854 */
[----:B------:R-:W-:-:S05]  /*27c0*/  IMAD.WIDE.U32 R24, R234, -0x326172a9, RZ ;  /* 0xcd9e8d57ea187825 */ /* 0x000fca00078e00ff */
[----:B--2---:R-:W-:Y:S01]  /*27d0*/  HMMA.16816.F32.BF16 R48, R92, R98, R48 ;  /* 0x000000625c30723c */ /* 0x004fe20000041830 */
[----:B------:R-:W-:-:S05]  /*27e0*/  LOP3.LUT R210, R25, R228, RZ, 0x3c, !PT ;  /* 0x000000e419d27212 */ /* 0x000fca00078e3cff */
[----:B------:R-:W-:Y:S01]  /*27f0*/  HMMA.16816.F32.BF16 R64, R8, R4, R64 ;  /* 0x000000040840723c */ /* 0x000fe20000041840 */
[----:B------:R-:W-:Y:S01]  /*2800*/  VIADD R98, R100, 0x1 ;  /* 0x0000000164627836 */ /* 0x000fe20000000000 */
[----:B------:R-:W-:Y:S01]  /*2810*/  LOP3.LUT R100, R213, UR27, R100, 0x96, !PT ;  /* 0x0000001bd5647c12 */ /* 0x000fe2000f8e9664 */
[----:B------:R-:W-:-:S03]  /*2820*/  IMAD.WIDE.U32 R210, R210, -0x2daee0ad, RZ ;  /* 0xd2511f53d2d27825 */ /* 0x000fc600078e00ff */
[----:B------:R-:W-:Y:S01]  /*2830*/  HMMA.16816.F32.BF16 R56, R8, R6, R56 ;  /* 0x000000060838723c */ /* 0x000fe20000041838 */
[----:B------:R-:W-:Y:S01]  /*2840*/  LOP3.LUT R98, R213, UR27, R98, 0x96, !PT ;  /* 0x0000001bd5627c12 */ /* 0x000fe2000f8e9662 */
[----:B------:R-:W-:Y:S01]  /*2850*/  IMAD.WIDE.U32 R100, R100, -0x326172a9, RZ ;  /* 0xcd9e8d5764647825 */ /* 0x000fe200078e00ff */
[----:B------:R-:W1:Y:S01]  /*2860*/  LDSM.16.M88.4 R4, [R172+0x1800] ;  /* 0x00180000ac04783b */ /* 0x000e620000000200 */
[----:B------:R-:W-:Y:S01]  /*2870*/  LOP3.LUT R216, R211, UR19, R212, 0x96, !PT ;  /* 0x00000013d3d87c12 */ /* 0x000fe2000f8e96d4 */
[----:B------:R-:W-:-:S04]  /*2880*/  DEPBAR.LE SB0, 0x0 ;  /* 0x000080000000791a */ /* 0x000fc80000000000 */
[----:B------:R-:W-:Y:S01]  /*2890*/  IMAD.WIDE.U32 R8, R229, -0x326172a9, RZ ;  /* 0xcd9e8d57e5087825 */ /* 0x000fe200078e00ff */
[-C--:B---3--:R-:W-:Y:S01]  /*28a0*/  HMMA.16816.F32.BF16 R44, R92, R20.reuse, R44 ;  /* 0x000000145c2c723c */ /* 0x088fe2000004182c */
[----:B------:R-:W-:Y:S02]  /*28b0*/  FSEL R86, R86, -INF , !P4 ;  /* 0xff80000056567808 */ /* 0x000fe40006000000 */
[----:B------:R-:W-:Y:S01]  /*28c0*/  IMAD.WIDE.U32 R98, R98, -0x326172a9, RZ ;  /* 0xcd9e8d5762627825 */ /* 0x000fe200078e00ff */
[----:B------:R-:W-:Y:S02]  /*28d0*/  LOP3.LUT R102, R9, R228, RZ, 0x3c, !PT ;  /* 0x000000e409667212 */ /* 0x000fe400078e3cff */
[--C-:B------:R-:W-:Y:S01]  /*28e0*/  LOP3.LUT R26, R101, UR20, R8.reuse, 0x96, !PT ;  /* 0x00000014651a7c12 */ /* 0x100fe2000f8e9608 */
[C---:B------:R-:W-:Y:S01]  /*28f0*/  VIADD R9, R104.reuse, 0x9 ;  /* 0x0000000968097836 */ /* 0x040fe20000000000 */
[----:B------:R-:W-:Y:S01]  /*2900*/  LOP3.LUT R25, R99, UR20, R8, 0x96, !PT ;  /* 0x0000001463197c12 */ /* 0x000fe2000f8e9608 */
[----:B------:R-:W-:Y:S01]  /*2910*/  HMMA.16816.F32.BF16 R80, R28, R20, R80 ;  /* 0x000000141c50723c */ /* 0x000fe20000041850 */
[----:B------:R-:W-:Y:S01]  /*2920*/  VIADD R8, R104, 0x10 ;  /* 0x0000001068087836 */ /* 0x000fe20000000000 */
[----:B------:R-:W-:Y:S01]  /*2930*/  FSEL R84, R84, -INF , !P0 ;  /* 0xff80000054547808 */ /* 0x000fe20004000000 */
[----:B------:R-:W-:Y:S01]  /*2940*/  IMAD.WIDE.U32 R102, R102, -0x2daee0ad, RZ ;  /* 0xd2511f5366667825 */ /* 0x000fe200078e00ff */
[----:B------:R-:W-:-:S02]  /*2950*/  ISETP.GE.AND P5, PT, R9, R238, PT ;  /* 0x000000ee0900720c */ /* 0x000fc40003fa6270 */
[C---:B------:R-:W-:Y:S01]  /*2960*/  HMMA.16816.F32.BF16 R88, R28.reuse, R96, R88 ;  /* 0x000000601c58723c */ /* 0x040fe20000041858 */
[----:B------:R-:W-:Y:S01]  /*2970*/  ISETP.GE.AND P2, PT, R9, R236, PT ;  /* 0x000000ec0900720c */ /* 0x000fe20003f46270 */
[----:B------:R-:W-:Y:S01]  /*2980*/  VIADD R20, R104, 0x1 ;  /* 0x0000000168147836 */ /* 0x000fe20000000000 */
[----:B------:R-:W-:Y:S02]  /*2990*/  P2R R3, PR, RZ, 0x20 ;  /* 0x00000020ff037803 */ /* 0x000fe40000000000 */
[----:B------:R-:W-:Y:S01]  /*29a0*/  ISETP.GE.AND P5, PT, R8, R238, PT ;  /* 0x000000ee0800720c */ /* 0x000fe20003fa6270 */
[-C--:B------:R-:W-:Y:S01]  /*29b0*/  HMMA.16816.F32.BF16 R76, R28, R22.reuse, R76 ;  /* 0x000000161c4c723c */ /* 0x080fe2000004184c */
[----:B------:R-:W-:Y:S02]  /*29c0*/  ISETP.NE.AND P4, PT, R3, RZ, PT ;  /* 0x000000ff0300720c */ /* 0x000fe40003f85270 */
[----:B------:R-:W-:Y:S02]  /*29d0*/  FSEL R3, R48, -INF , !P3 ;  /* 0xff80000030037808 */ /* 0x000fe40005800000 */
[----:B------:R-:W-:Y:S01]  /*29e0*/  ISETP.GE.AND P3, PT, R8, R237, PT ;  /* 0x000000ed0800720c */ /* 0x000fe20003f66270 */
[----:B------:R-:W-:Y:S01]  /*29f0*/  HMMA.16816.F32.BF16 R40, R92, R22, R40 ;  /* 0x000000165c28723c */ /* 0x000fe20000041828 */
[----:B------:R-:W-:-:S02]  /*2a00*/  P2R R10, PR, RZ, 0x20 ;  /* 0x00000020ff0a7803 */ /* 0x000fc40000000000 */
[C---:B------:R-:W-:Y:S02]  /*2a10*/  ISETP.GE.AND P6, PT, R9.reuse, R237, PT ;  /* 0x000000ed0900720c */ /* 0x040fe40003fc6270 */
[-C--:B------:R-:W-:Y:S01]  /*2a20*/  ISETP.GE.AND P0, PT, R9, R235.reuse, PT ;  /* 0x000000eb0900720c */ /* 0x080fe20003f06270 */
[-C--:B----4-:R-:W-:Y:S01]  /*2a30*/  HMMA.16816.F32.BF16 R36, R92, R16.reuse, R36 ;  /* 0x000000105c24723c */ /* 0x090fe20000041824 */
[----:B------:R-:W-:Y:S01]  /*2a40*/  P2R R9, PR, RZ, 0x8 ;  /* 0x00000008ff097803 */ /* 0x000fe20000000000 */
[----:B------:R-:W-:Y:S01]  /*2a50*/  VIADD R22, R104, 0x21 ;  /* 0x0000002168167836 */ /* 0x000fe20000000000 */
[C---:B------:R-:W-:Y:S02]  /*2a60*/  ISETP.GE.AND P5, PT, R8.reuse, R236, PT ;  /* 0x000000ec0800720c */ /* 0x040fe40003fa6270 */
[----:B------:R-:W-:Y:S01]  /*2a70*/  FSEL R49, R49, -INF , !P2 ;  /* 0xff80000031317808 */ /* 0x000fe20005000000 */
[----:B------:R-:W-:Y:S01]  /*2a80*/  HMMA.16816.F32.BF16 R72, R28, R16, R72 ;  /* 0x000000101c48723c */ /* 0x000fe20000041848 */
[----:B------:R-:W-:Y:S01]  /*2a90*/  ISETP.GE.AND P3, PT, R8, R235, PT ;  /* 0x000000eb0800720c */ /* 0x000fe20003f66270 */
[----:B------:R-:W-:Y:S01]  /*2aa0*/  VIADD R8, R104, 0x18 ;  /* 0x0000001868087836 */ /* 0x000fe20000000000 */
[----:B------:R-:W-:Y:S01]  /*2ab0*/  ISETP.NE.AND P2, PT, R10, RZ, PT ;  /* 0x000000ff0a00720c */ /* 0x000fe20003f45270 */
[----:B------:R-:W-:Y:S01]  /*2ac0*/  VIADD R10, R104, 0x11 ;  /* 0x00000011680a7836 */ /* 0x000fe20000000000 */
[----:B------:R-:W-:Y:S01]  /*2ad0*/  FSEL R11, R44, -INF , !P5 ;  /* 0xff8000002c0b7808 */ /* 0x000fe20006800000 */
[----:B-1----:R-:W-:Y:S01]  /*2ae0*/  HMMA.16816.F32.BF16 R32, R92, R4, R32 ;  /* 0x000000045c20723c */ /* 0x002fe20000041820 */
[----:B------:R-:W-:-:S02]  /*2af0*/  FSEL R50, R50, -INF , !P1 ;  /* 0xff80000032327808 */ /* 0x000fc40004800000 */
[----:B------:R-:W-:Y:S02]  /*2b00*/  FSEL R51, R51, -INF , !P0 ;  /* 0xff80000033337808 */ /* 0x000fe40004000000 */
[-C--:B------:R-:W-:Y:S01]  /*2b10*/  ISETP.GE.AND P5, PT, R8, R237.reuse, PT ;  /* 0x000000ed0800720c */ /* 0x080fe20003fa6270 */
[C---:B------:R-:W-:Y:S01]  /*2b20*/  HMMA.16816.F32.BF16 R64, R28.reuse, R4, R64 ;  /* 0x000000041c40723c */ /* 0x040fe20000041840 */
[C---:B------:R-:W-:Y:S02]  /*2b30*/  ISETP.GE.AND P1, PT, R10.reuse, R238, PT ;  /* 0x000000ee0a00720c */ /* 0x040fe40003f26270 */
[----:B------:R-:W-:Y:S02]  /*2b40*/  ISETP.GE.AND P0, PT, R10, R237, PT ;  /* 0x000000ed0a00720c */ /* 0x000fe40003f06270 */
[----:B------:R-:W-:Y:S01]  /*2b50*/  FSEL R87, R87, -INF , !P6 ;  /* 0xff80000057577808 */ /* 0x000fe20007000000 */
[----:B------:R-:W-:Y:S01]  /*2b60*/  HMMA.16816.F32.BF16 R68, R28, R18, R68 ;  /* 0x000000121c44723c */ /* 0x000fe20000041844 */
[----:B------:R-:W-:-:S02]  /*2b70*/  ISETP.NE.AND P6, PT, R9, RZ, PT ;  /* 0x000000ff0900720c */ /* 0x000fc40003fc5270 */
[----:B------:R-:W-:Y:S02]  /*2b80*/  P2R R9, PR, RZ, 0x20 ;  /* 0x00000020ff097803 */ /* 0x000fe40000000000 */
[----:B------:R-:W-:Y:S01]  /*2b90*/  ISETP.GE.AND P5, PT, R8, R236, PT ;  /* 0x000000ec0800720c */ /* 0x000fe20003fa6270 */
[----:B------:R-:W-:Y:S01]  /*2ba0*/  HMMA.16816.F32.BF16 R12, R92, R18, R12 ;  /* 0x000000125c0c723c */ /* 0x000fe2000004180c */
[----:B------:R-:W-:Y:S02]  /*2bb0*/  FSEL R81, R81, -INF , !P1 ;  /* 0xff80000051517808 */ /* 0x000fe40004800000 */
[----:B------:R-:W-:Y:S02]  /*2bc0*/  FSEL R141, R83, -INF , !P0 ;  /* 0xff800000538d7808 */ /* 0x000fe40004000000 */
[-C--:B------:R-:W-:Y:S01]  /*2bd0*/  ISETP.GE.AND P0, PT, R20, R238.reuse, PT ;  /* 0x000000ee1400720c */ /* 0x080fe20003f06270 */
[----:B------:R-:W-:Y:S01]  /*2be0*/  HMMA.16816.F32.BF16 R56, R28, R6, R56 ;  /* 0x000000061c38723c */ /* 0x000fe20000041838 */
[C---:B------:R-:W-:Y:S01]  /*2bf0*/  ISETP.GE.AND P1, PT, R104.reuse, R238, PT ;  /* 0x000000ee6800720c */ /* 0x040fe20003f26270 */
[----:B------:R-:W-:Y:S01]  /*2c00*/  VIADD R19, R104, 0x39 ;  /* 0x0000003968137836 */ /* 0x000fe20000000000 */
[----:B------:R-:W-:-:S02]  /*2c10*/  FSEL R16, R82, -INF , !P6 ;  /* 0xff80000052107808 */ /* 0x000fc40007000000 */
[----:B------:R-:W-:Y:S01]  /*2c20*/  FSEL R46, R46, -INF , !P3 ;  /* 0xff8000002e2e7808 */ /* 0x000fe20005800000 */
[C---:B------:R-:W-:Y:S01]  /*2c30*/  HMMA.16816.F32.BF16 R60, R92.reuse, R6, R60 ;  /* 0x000000065c3c723c */ /* 0x040fe2000004183c */
[----:B------:R-:W-:Y:S01]  /*2c40*/  ISETP.GE.AND P6, PT, R8, R238, PT ;  /* 0x000000ee0800720c */ /* 0x000fe20003fc6270 */
[C---:B------:R-:W-:Y:S01]  /*2c50*/  VIADD R29, R104.reuse, 0x31 ;  /* 0x00000031681d7836 */ /* 0x040fe20000000000 */
[----:B------:R-:W-:Y:S01]  /*2c60*/  ISETP.NE.AND P3, PT, R9, RZ, PT ;  /* 0x000000ff0900720c */ /* 0x000fe20003f65270 */
[C---:B------:R-:W-:Y:S01]  /*2c70*/  VIADD R28, R104.reuse, 0x38 ;  /* 0x00000038681c7836 */ /* 0x040fe20000000000 */
[----:B------:R-:W-:Y:S01]  /*2c80*/  P2R R9, PR, RZ, 0x20 ;  /* 0x00000020ff097803 */ /* 0x000fe20000000000 */
[----:B------:R-:W-:Y:S01]  /*2c90*/  HMMA.16816.F32.BF16 R52, R92, R96, R52 ;  /* 0x000000605c34723c */ /* 0x000fe20000041834 */
[----:B------:R-:W-:Y:S01]  /*2ca0*/  FSEL R89, R89, -INF , !P0 ;  /* 0xff80000059597808 */ /* 0x000fe20004000000 */
[----:B------:R-:W-:Y:S01]  /*2cb0*/  VIADD R7, R104, 0x28 ;  /* 0x0000002868077836 */ /* 0x000fe20000000000 */
[----:B------:R-:W-:Y:S01]  /*2cc0*/  FSEL R88, R88, -INF , !P1 ;  /* 0xff80000058587808 */ /* 0x000fe20004800000 */
[----:B------:R-:W-:Y:S01]  /*2cd0*/  VIADD R6, R104, 0x29 ;  /* 0x0000002968067836 */ /* 0x000fe20000000000 */
[----:B------:R-:W-:Y:S01]  /*2ce0*/  FSEL R76, R76, -INF , !P6 ;  /* 0xff8000004c4c7808 */ /* 0x000fe20007000000 */
[----:B------:R-:W-:Y:S01]  /*2cf0*/  BAR.SYNC.DEFER_BLOCKING 0x0 ;  /* 0x0000000000007b1d */ /* 0x000fe20000010000 */
[----:B------:R-:W-:-:S02]  /*2d00*/  ISETP.NE.AND P6, PT, R9, RZ, PT ;  /* 0x000000ff0900720c */ /* 0x000fc40003fc5270 */
[----:B------:R-:W-:Y:S02]  /*2d10*/  FMNMX.FTZ R9, R88, R89, !PT ;  /* 0x0000005958097209 */ /* 0x000fe40007810000 */
[----:B------:R-:W-:Y:S02]  /*2d20*/  FSEL R85, R85, -INF , !P4 ;  /* 0xff80000055557808 */ /* 0x000fe40006000000 */
[----:B------:R-:W-:Y:S02]  /*2d30*/  FSEL R80, R80, -INF , !P2 ;  /* 0xff80000050507808 */ /* 0x000fe40005000000 */
[----:B------:R-:W-:Y:S02]  /*2d40*/  FMNMX.FTZ R4, R84, R9, !PT ;  /* 0x0000000954047209 */ /* 0x000fe40007810000 */
[C---:B------:R-:W-:Y:S02]  /*2d50*/  ISETP.GE.AND P4, PT, R10.reuse, R236, PT ;  /* 0x000000ec0a00720c */ /* 0x040fe40003f86270 */
[----:B------:R-:W-:Y:S01]  /*2d60*/  ISETP.GE.AND P2, PT, R10, R235, PT ;  /* 0x000000eb0a00720c */ /* 0x000fe20003f46270 */
[----:B------:R-:W-:Y:S01]  /*2d70*/  VIADD R10, R104, 0x19 ;  /* 0x00000019680a7836 */ /* 0x000fe20000000000 */
[----:B------:R-:W-:-:S02]  /*2d80*/  FMNMX.FTZ R4, R85, R4, !PT ;  /* 0x0000000455047209 */ /* 0x000fc40007810000 */
[----:B------:R-:W-:Y:S02]  /*2d90*/  ISETP.GE.AND P5, PT, R8, R235, PT ;  /* 0x000000eb0800720c */ /* 0x000fe40003fa6270 */
[----:B------:R-:W-:Y:S02]  /*2da0*/  FSEL R18, R45, -INF , !P4 ;  /* 0xff8000002d127808 */ /* 0x000fe40006000000 */
[----:B------:R-:W-:Y:S02]  /*2db0*/  FSEL R8, R47, -INF , !P2 ;  /* 0xff8000002f087808 */ /* 0x000fe40005000000 */
[C---:B------:R-:W-:Y:S02]  /*2dc0*/  ISETP.GE.AND P4, PT, R10.reuse, R238, PT ;  /* 0x000000ee0a00720c */ /* 0x040fe40003f86270 */
[C---:B------:R-:W-:Y:S02]  /*2dd0*/  ISETP.GE.AND P2, PT, R10.reuse, R237, PT ;  /* 0x000000ed0a00720c */ /* 0x040fe40003f46270 */
[----:B------:R-:W-:-:S02]  /*2de0*/  ISETP.GE.AND P1, PT, R10, R236, PT ;  /* 0x000000ec0a00720c */ /* 0x000fc40003f26270 */
[----:B------:R-:W-:Y:S01]  /*2df0*/  ISETP.GE.AND P0, PT, R10, R235, PT ;  /* 0x000000eb0a00720c */ /* 0x000fe20003f06270 */
[----:B------:R-:W-:Y:S01]  /*2e00*/  VIADD R10, R104, 0x20 ;  /* 0x00000020680a7836 */ /* 0x000fe20000000000 */
[----:B------:R-:W-:Y:S02]  /*2e10*/  FMNMX.FTZ R4, R80, R4, !PT ;  /* 0x0000000450047209 */ /* 0x000fe40007810000 */
[----:B------:R-:W-:Y:S02]  /*2e20*/  FSEL R9, R42, -INF , !P5 ;  /* 0xff8000002a097808 */ /* 0x000fe40006800000 */
[----:B------:R-:W-:Y:S02]  /*2e30*/  FMNMX.FTZ R4, R81, R4, !PT ;  /* 0x0000000451047209 */ /* 0x000fe40007810000 */
[----:B------:R-:W-:Y:S02]  /*2e40*/  ISETP.GE.AND P5, PT, R10, R236, PT ;  /* 0x000000ec0a00720c */ /* 0x000fe40003fa6270 */
[----:B------:R-:W-:-:S02]  /*2e50*/  FSEL R168, R78, -INF , !P3 ;  /* 0xff8000004ea87808 */ /* 0x000fc40005800000 */
[----:B------:R-:W-:Y:S02]  /*2e60*/  ISETP.GE.AND P3, PT, R10, R238, PT ;  /* 0x000000ee0a00720c */ /* 0x000fe40003f66270 */
[----:B------:R-:W-:Y:S02]  /*2e70*/  FSEL R77, R77, -INF , !P4 ;  /* 0xff8000004d4d7808 */ /* 0x000fe40006000000 */
[----:B------:R-:W-:Y:S01]  /*2e80*/  FMNMX.FTZ R30, R76, R4, !PT ;  /* 0x000000044c1e7209 */ /* 0x000fe20007810000 */
[----:B------:R-:W-:Y:S01]  /*2e90*/  VIADD R4, R104, 0x30 ;  /* 0x0000003068047836 */ /* 0x000fe20000000000 */
[----:B------:R-:W-:Y:S02]  /*2ea0*/  FSEL R40, R40, -INF , !P6 ;  /* 0xff80000028287808 */ /* 0x000fe40007000000 */
[----:B------:R-:W-:Y:S02]  /*2eb0*/  P2R R21, PR, RZ, 0x20 ;  /* 0x00000020ff157803 */ /* 0x000fe40000000000 */
[----:B------:R-:W-:-:S02]  /*2ec0*/  ISETP.GE.AND P6, PT, R10, R237, PT ;  /* 0x000000ed0a00720c */ /* 0x000fc40003fc6270 */
[----:B------:R-:W-:Y:S02]  /*2ed0*/  ISETP.GE.AND P5, PT, R10, R235, PT ;  /* 0x000000eb0a00720c */ /* 0x000fe40003fa6270 */
[----:B------:R-:W-:Y:S02]  /*2ee0*/  FSEL R10, R43, -INF , !P0 ;  /* 0xff8000002b0a7808 */ /* 0x000fe40004000000 */
[----:B------:R-:W-:Y:S02]  /*2ef0*/  ISETP.GE.AND P0, PT, R22, R238, PT ;  /* 0x000000ee1600720c */ /* 0x000fe40003f06270 */
[----:B------:R-:W-:Y:S02]  /*2f00*/  FSEL R72, R72, -INF , !P3 ;  /* 0xff80000048487808 */ /* 0x000fe40005800000 */
[----:B------:R-:W-:Y:S02]  /*2f10*/  FMNMX.FTZ R30, R77, R30, !PT ;  /* 0x0000001e4d1e7209 */ /* 0x000fe40007810000 */
[----:B------:R-:W-:-:S02]  /*2f20*/  FSEL R41, R41, -INF , !P1 ;  /* 0xff80000029297808 */ /* 0x000fc40004800000 */
        /* <DEDUP_REMOVED lines=9> */
[----:B------:R-:W-:Y:S02]  /*2fc0*/  ISETP.GE.AND P4, PT, R209, 0x2, PT ;  /* 0x00000002d100780c */ /* 0x000fe40003f86270 */
[----:B------:R-:W-:Y:S02]  /*2fd0*/  ISETP.GE.AND P0, PT, R29, R238, PT ;  /* 0x000000ee1d00720c */ /* 0x000fe40003f06270 */
[----:B------:R-:W-:-:S02]  /*2fe0*/  FSEL R156, R64, -INF , !P1 ;  /* 0xff800000409c7808 */ /* 0x000fc40004800000 */
[----:B------:R-:W-:Y:S02]  /*2ff0*/  FMNMX.FTZ R30, R169, R30, !PT ;  /* 0x0000001ea91e7209 */ /* 0x000fe40007810000 */
[----:B------:R-:W-:Y:S02]  /*3000*/  ISETP.GE.AND P1, PT, R28, R238, PT ;  /* 0x000000ee1c00720c */ /* 0x000fe40003f26270 */
[----:B------:R-:W-:Y:S02]  /*3010*/  FSEL R159, R65, -INF , !P0 ;  /* 0xff800000419f7808 */ /* 0x000fe40004000000 */
[----:B------:R-:W-:Y:S02]  /*3020*/  FMNMX.FTZ R30, R156, R30, !PT ;  /* 0x0000001e9c1e7209 */ /* 0x000fe40007810000 */
[----:B------:R-:W-:Y:S02]  /*3030*/  LOP3.LUT R27, R101, UR20, R24, 0x96, !PT ;  /* 0x00000014651b7c12 */ /* 0x000fe4000f8e9618 */
[----:B------:R-:W-:-:S02]  /*3040*/  ISETP.GE.AND P0, PT, R19, R238, PT ;  /* 0x000000ee1300720c */ /* 0x000fc40003f06270 */
[----:B------:R-:W-:Y:S02]  /*3050*/  FSEL R140, R56, -INF , !P1 ;  /* 0xff800000388c7808 */ /* 0x000fe40004800000 */
[----:B------:R-:W-:Y:S02]  /*3060*/  FMNMX.FTZ R30, R159, R30, !PT ;  /* 0x0000001e9f1e7209 */ /* 0x000fe40007810000 */
[----:B------:R-:W-:Y:S02]  /*3070*/  LOP3.LUT R24, R99, UR20, R24, 0x96, !PT ;  /* 0x0000001463187c12 */ /* 0x000fe4000f8e9618 */
[----:B------:R-:W-:Y:S02]  /*3080*/  LOP3.LUT R212, R103, UR19, R212, 0x96, !PT ;  /* 0x0000001367d47c12 */ /* 0x000fe4000f8e96d4 */
[----:B------:R-:W-:Y:S02]  /*3090*/  FSEL R171, R79, -INF , !P2 ;  /* 0xff8000004fab7808 */ /* 0x000fe40005000000 */
[----:B------:R-:W-:-:S02]  /*30a0*/  P2R R5, PR, RZ, 0x10 ;  /* 0x00000010ff057803 */ /* 0x000fc40000000000 */
[----:B------:R-:W-:Y:S02]  /*30b0*/  FSEL R132, R57, -INF , !P0 ;  /* 0xff80000039847808 */ /* 0x000fe40004000000 */
[----:B------:R-:W-:Y:S01]  /*30c0*/  FMNMX.FTZ R30, R140, R30, !PT ;  /* 0x0000001e8c1e7209 */ /* 0x000fe20007810000 */
[----:B------:R-:W-:Y:S06]  /*30d0*/  @!P4 BRA `(.L_x_785) ;  /* 0x000000000064c947 */ /* 0x000fec0003800000 */
[----:B------:R-:W-:Y:S01]  /*30e0*/  VIADD R31, R209, 0xfffffffe ;  /* 0xfffffffed11f7836 */ /* 0x000fe20000000000 */
[----:B------:R-:W-:Y:S01]  /*30f0*/  ULDC.64 UR6, c[0x0][0x218] ;  /* 0x0000860000067ab9 */ /* 0x000fe20000000a00 */
[----:B------:R-:W-:Y:S02]  /*3100*/  IMAD.SHL.U32 R42, R138, 0x20, RZ ;  /* 0x000000208a2a7824 */ /* 0x000fe400078e00ff */
[----:B------:R-:W-:Y:S01]  /*3110*/  IMAD R118, R118, R31, RZ ;  /* 0x0000001f76767224 */ /* 0x000fe200078e02ff */
[----:B------:R-:W-:Y:S01]  /*3120*/  SHF.R.S32.HI R23, RZ, 0x1f, R31 ;  /* 0x0000001fff177819 */ /* 0x000fe2000001141f */
[----:B------:R-:W-:Y:S01]  /*3130*/  IMAD.WIDE.U32 R44, R31, R119, R198 ;  /* 0x000000771f2c7225 */ /* 0x000fe200078e00c6 */
[----:B------:R-:W-:-:S03]  /*3140*/  SHF.L.U64.HI R31, R138, 0x5, R139 ;  /* 0x000000058a1f7819 */ /* 0x000fc6000001028b */
[----:B------:R-:W-:Y:S01]  /*3150*/  IMAD R23, R23, R119, R118 ;  /* 0x0000007717177224 */ /* 0x000fe200078e0276 */
[----:B------:R-:W-:-:S03]  /*3160*/  LEA R56, P0, R44, UR6, 0x1 ;  /* 0x000000062c387c11 */ /* 0x000fc6000f8008ff */
[----:B------:R-:W-:Y:S01]  /*3170*/  IMAD.IADD R23, R45, 0x1, R23 ;  /* 0x000000012d177824 */ /* 0x000fe200078e0217 */
[----:B------:R-:W-:-:S04]  /*3180*/  IADD3 R64, P2, R42, R56, RZ ;  /* 0x000000382a407210 */ /* 0x000fc80007f5e0ff */
[----:B------:R-:W-:Y:S02]  /*3190*/  LEA.HI.X R57, R44, UR7, R23, 0x1, P0 ;  /* 0x000000072c397c11 */ /* 0x000fe400080f0c17 */
[-C--:B------:R-:W-:Y:S02]  /*31a0*/  IADD3 R44, P1, R64, R42.reuse, RZ ;  /* 0x0000002a402c7210 */ /* 0x080fe40007f3e0ff */
[----:B------:R-:W-:Y:S01]  /*31b0*/  IADD3.X R65, R31, R57, RZ, P2, !PT ;  /* 0x000000391f417210 */ /* 0x000fe200017fe4ff */
[----:B------:R-:W-:Y:S01]  /*31c0*/  @!PT LDS RZ, [RZ] ;  /* 0x00000000fffff984 */ /* 0x000fe20000000800 */
[----:B------:R-:W-:Y:S01]  /*31d0*/  @!PT LDS RZ, [RZ] ;  /* 0x00000000fffff984 */ /* 0x000fe20000000800 */
[----:B------:R-:W-:Y:S01]  /*31e0*/  @!PT LDS RZ, [RZ] ;  /* 0x00000000fffff984 */ /* 0x000fe20000000800 */
[----:B------:R1:W-:Y:S01]  /*31f0*/  LDGSTS.E.BYPASS.LTC128B.128 [R194+0x4000], desc[UR24][R56.64] ;  /* 0x0400000038c27fae */ /* 0x0003e2000b901d58 */
[----:B------:R-:W-:-:S03]  /*3200*/  IADD3 R42, P0, R44, R42, RZ ;  /* 0x0000002a2c2a7210 */ /* 0x000fc60007f1e0ff */
[----:B------:R-:W-:Y:S01]  /*3210*/  IMAD.X R45, R65, 0x1, R31, P1 ;  /* 0x00000001412d7824 */ /* 0x000fe200008e061f */
[----:B------:R1:W-:Y:S04]  /*3220*/  LDGSTS.E.BYPASS.LTC128B.128 [R194+0x4800], desc[UR24][R64.64] ;  /* 0x0480000040c27fae */ /* 0x0003e8000b901d58 */
[----:B------:R-:W-:Y:S01]  /*3230*/  IADD3.X R43, R45, R31, RZ, P0, !PT ;  /* 0x0000001f2d2b7210 */ /* 0x000fe200007fe4ff */
[----:B------:R1:W-:Y:S04]  /*3240*/  LDGSTS.E.BYPASS.LTC128B.128 [R194+0x5000], desc[UR24][R44.64] ;  /* 0x050000002cc27fae */ /* 0x0003e8000b901d58 */
[----:B------:R1:W-:Y:S04]  /*3250*/  LDGSTS.E.BYPASS.LTC128B.128 [R194+0x5800], desc[UR24][R42.64] ;  /* 0x058000002ac27fae */ /* 0x0003e8000b901d58 */
[----:B------:R-:W0:Y:S02]  /*3260*/  LDGDEPBAR ;  /* 0x00000000000079af */ /* 0x000e240000000000 */
.L_x_785:
[CC--:B------:R-:W-:Y:S01]  /*3270*/  ISETP.GE.AND P1, PT, R22.reuse, R236.reuse, PT ;  /* 0x000000ec1600720c */ /* 0x0c0fe20003f26270 */
[----:B------:R-:W-:Y:S01]  /*3280*/  UIADD3 UR17, UR27, 0x76cf5d0a, URZ ;  /* 0x76cf5d0a1b117890 */ /* 0x000fe2000fffe03f */
[----:B------:R-:W-:Y:S01]  /*3290*/  ISETP.GE.AND P0, PT, R22, R235, PT ;  /* 0x000000eb1600720c */ /* 0x000fe20003f06270 */
[----:B------:R-:W-:Y:S01]  /*32a0*/  UIADD3 UR18, UR26, 0x3c6ef372, URZ ;  /* 0x3c6ef3721a127890 */ /* 0x000fe2000fffe03f */
[----:B------:R-:W-:Y:S01]  /*32b0*/  ISETP.NE.AND P3, PT, R21, RZ, PT ;  /* 0x000000ff1500720c */ /* 0x000fe20003f65270 */
[----:B------:R-:W-:Y:S01]  /*32c0*/  IMAD.WIDE.U32 R216, R216, -0x326172a9, RZ ;  /* 0xcd9e8d57d8d87825 */ /* 0x000fe200078e00ff */
[-C--:B------:R-:W-:Y:S01]  /*32d0*/  ISETP.GE.AND P2, PT, R22, R237.reuse, PT ;  /* 0x000000ed1600720c */ /* 0x080fe20003f46270 */
[----:B------:R-:W-:Y:S01]  /*32e0*/  ULDC UR10, c[0x0][0x2ec] ;  /* 0x0000bb00000a7ab9 */ /* 0x000fe20000000800 */
[----:B------:R-:W-:Y:S01]  /*32f0*/  FSEL R149, R37, -INF , !P1 ;  /* 0xff80000025957808 */ /* 0x000fe20004800000 */
[----:B------:R-:W-:Y:S01]  /*3300*/  IMAD.WIDE.U32 R212, R212, -0x326172a9, RZ ;  /* 0xcd9e8d57d4d47825 */ /* 0x000fe200078e00ff */
[----:B------:R-:W-:Y:S01]  /*3310*/  FSEL R21, R39, -INF , !P0 ;  /* 0xff80000027157808 */ /* 0x000fe20004000000 */
[----:B------:R-:W-:Y:S01]  /*3320*/  UIADD3 UR15, UR27, 0x32370b8f, URZ ;  /* 0x32370b8f1b0f7890 */ /* 0x000fe2000fffe03f */
[C---:B------:R-:W-:Y:S01]  /*3330*/  ISETP.GE.AND P0, PT, R7.reuse, R237, PT ;  /* 0x000000ed0700720c */ /* 0x040fe20003f06270 */
[----:B------:R-:W-:Y:S01]  /*3340*/  UIADD3 UR16, UR26, -0x255992d5, URZ ;  /* 0xdaa66d2b1a107890 */ /* 0x000fe2000fffe03f */
[-C--:B------:R-:W-:Y:S01]  /*3350*/  ISETP.GE.AND P1, PT, R7, R236.reuse, PT ;  /* 0x000000ec0700720c */ /* 0x080fe20003f26270 */
[----:B------:R-:W-:Y:S01]  /*3360*/  UIADD3 UR13, UR27, -0x126145ec, URZ ;  /* 0xed9eba141b0d7890 */ /* 0x000fe2000fffe03f */
[----:B------:R-:W-:Y:S01]  /*3370*/  FSEL R151, R36, -INF , !P3 ;  /* 0xff80000024977808 */ /* 0x000fe20005800000 */
[----:B------:R-:W-:Y:S01]  /*3380*/  IMAD.WIDE.U32 R174, R24, -0x2daee0ad, RZ ;  /* 0xd2511f5318ae7825 */ /* 0x000fe200078e00ff */
[----:B------:R-:W-:Y:S01]  /*3390*/  FSEL R165, R75, -INF , !P2 ;  /* 0xff8000004ba57808 */ /* 0x000fe20005000000 */
[----:B------:R-:W-:Y:S01]  /*33a0*/  UIADD3 UR14, UR26, 0x78dde6e4, URZ ;  /* 0x78dde6e41a0e7890 */ /* 0x000fe2000fffe03f */
[-C--:B------:R-:W-:Y:S01]  /*33b0*/  ISETP.GE.AND P3, PT, R20, R236.reuse, PT ;  /* 0x000000ec1400720c */ /* 0x080fe20003f66270 */
[----:B------:R-:W-:Y:S01]  /*33c0*/  UIADD3 UR5, UR27, -0x56f99767, URZ ;  /* 0xa90668991b057890 */ /* 0x000fe2000fffe03f */
[-C--:B------:R-:W-:Y:S01]  /*33d0*/  ISETP.GE.AND P2, PT, R104, R236.reuse, PT ;  /* 0x000000ec6800720c */ /* 0x080fe20003f46270 */
[----:B------:R-:W-:Y:S01]  /*33e0*/  UIADD3 UR21, UR26, -0x4ab325aa, URZ ;  /* 0xb54cda561a157890 */ /* 0x000fe2000fffe03f */
[----:B------:R-:W-:Y:S01]  /*33f0*/  P2R R36, PR, RZ, 0x1 ;  /* 0x00000001ff247803 */ /* 0x000fe20000000000 */
[----:B------:R-:W-:Y:S01]  /*3400*/  IMAD.IADD R180, R117, 0x1, R116 ;  /* 0x0000000175b47824 */ /* 0x000fe200078e0274 */
[----:B------:R-:W-:Y:S01]  /*3410*/  FSEL R144, R12, -INF , !P1 ;  /* 0xff8000000c907808 */ /* 0x000fe20004800000 */
[----:B------:R-:W-:Y:S01]  /*3420*/  UIADD3 UR12, UR26, 0x1715609d, URZ ;  /* 0x1715609d1a0c7890 */ /* 0x000fe2000fffe03f */
[----:B------:R-:W-:Y:S01]  /*3430*/  ISETP.GE.AND P0, PT, R7, R235, PT ;  /* 0x000000eb0700720c */ /* 0x000fe20003f06270 */
[----:B------:R-:W-:Y:S01]  /*3440*/  UIADD3 UR22, UR27, 0x646e171e, URZ ;  /* 0x646e171e1b167890 */ /* 0x000fe2000fffe03f */
[----:B------:R-:W-:-:S02]  /*3450*/  ISETP.GE.AND P1, PT, R6, R236, PT ;  /* 0x000000ec0600720c */ /* 0x000fc40003f26270 */
[----:B------:R-:W-:Y:S02]  /*3460*/  FSEL R158, R74, -INF , !P6 ;  /* 0xff8000004a9e7808 */ /* 0x000fe40007000000 */
[----:B------:R-:W-:Y:S02]  /*3470*/  FSEL R22, R38, -INF , !P5 ;  /* 0xff80000026167808 */ /* 0x000fe40006800000 */
[----:B------:R-:W-:Y:S02]  /*3480*/  FSEL R53, R53, -INF , !P3 ;  /* 0xff80000035357808 */ /* 0x000fe40005800000 */
[----:B------:R-:W-:Y:S02]  /*3490*/  FSEL R7, R52, -INF , !P2 ;  /* 0xff80000034077808 */ /* 0x000fe40005000000 */
[----:B------:R-:W-:Y:S02]  /*34a0*/  FMNMX.FTZ R30, R132, R30, !PT ;  /* 0x0000001e841e7209 */ /* 0x000fe40007810000 */
[----:B------:R-:W-:-:S02]  /*34b0*/  ISETP.GE.AND P6, PT, R20, R237, PT ;  /* 0x000000ed1400720c */ /* 0x000fc40003fc6270 */
[-C--:B------:R-:W-:Y:S01]  /*34c0*/  ISETP.GE.AND P5, PT, R20, R235.reuse, PT ;  /* 0x000000eb1400720c */ /* 0x080fe20003fa6270 */
[----:B------:R-:W2:Y:S01]  /*34d0*/  SHFL.BFLY PT, R31, R30, 0x2, 0x1f ;  /* 0x0c401f001e1f7f89 */ /* 0x000ea200000e0000 */
[----:B------:R-:W-:Y:S02]  /*34e0*/  FSEL R20, R14, -INF , !P0 ;  /* 0xff8000000e147808 */ /* 0x000fe40004000000 */
[----:B------:R-:W-:Y:S02]  /*34f0*/  FSEL R23, R13, -INF , !P1 ;  /* 0xff8000000d177808 */ /* 0x000fe40004800000 */
[C---:B------:R-:W-:Y:S02]  /*3500*/  ISETP.GE.AND P0, PT, R6.reuse, R235, PT ;  /* 0x000000eb0600720c */ /* 0x040fe40003f06270 */
[----:B------:R-:W-:Y:S02]  /*3510*/  ISETP.GE.AND P1, PT, R6, R237, PT ;  /* 0x000000ed0600720c */ /* 0x000fe40003f26270 */
[----:B------:R-:W-:-:S02]  /*3520*/  FMNMX.FTZ R6, R7, R53, !PT ;  /* 0x0000003507067209 */ /* 0x000fc40007810000 */
[----:B------:R-:W-:Y:S02]  /*3530*/  FSEL R150, R15, -INF , !P0 ;  /* 0xff8000000f967808 */ /* 0x000fe40004000000 */
[----:B------:R-:W-:Y:S02]  /*3540*/  FMNMX.FTZ R6, R3, R6, !PT ;  /* 0x0000000603067209 */ /* 0x000fe40007810000 */
[----:B------:R-:W-:Y:S02]  /*3550*/  P2R R12, PR, RZ, 0x2 ;  /* 0x00000002ff0c7803 */ /* 0x000fe40000000000 */
[----:B------:R-:W-:Y:S02]  /*3560*/  FMNMX.FTZ R6, R49, R6, !PT ;  /* 0x0000000631067209 */ /* 0x000fe40007810000 */
[----:B------:R-:W-:Y:S02]  /*3570*/  ISETP.GE.AND P1, PT, R4, R236, PT ;  /* 0x000000ec0400720c */ /* 0x000fe40003f26270 */
[----:B------:R-:W-:-:S02]  /*3580*/  FMNMX.FTZ R6, R11, R6, !PT ;  /* 0x000000060b067209 */ /* 0x000fc40007810000 */
[C---:B------:R-:W-:Y:S02]  /*3590*/  ISETP.GE.AND P0, PT, R4.reuse, R235, PT ;  /* 0x000000eb0400720c */ /* 0x040fe40003f06270 */
[----:B------:R-:W-:Y:S02]  /*35a0*/  ISETP.GE.AND P4, PT, R4, R237, PT ;  /* 0x000000ed0400720c */ /* 0x000fe40003f86270 */
[----:B------:R-:W-:Y:S02]  /*35b0*/  FMNMX.FTZ R4, R18, R6, !PT ;  /* 0x0000000612047209 */ /* 0x000fe40007810000 */
[----:B------:R-:W-:Y:S02]  /*35c0*/  FSEL R6, R55, -INF , !P5 ;  /* 0xff80000037067808 */ /* 0x000fe40006800000 */
[----:B------:R-:W-:Y:S02]  /*35d0*/  ISETP.NE.AND P5, PT, R12, RZ, PT ;  /* 0x000000ff0c00720c */ /* 0x000fe40003fa5270 */
[----:B------:R-:W-:-:S02]  /*35e0*/  FMNMX.FTZ R12, R40, R4, !PT ;  /* 0x00000004280c7209 */ /* 0x000fc40007810000 */
[----:B--2---:R-:W-:Y:S02]  /*35f0*/  FMNMX.FTZ R31, R30, R31, !PT ;  /* 0x0000001f1e1f7209 */ /* 0x004fe40007810000 */
[----:B------:R-:W-:Y:S02]  /*3600*/  FMNMX.FTZ R12, R41, R12, !PT ;  /* 0x0000000c290c7209 */ /* 0x000fe40007810000 */
[----:B------:R-:W-:Y:S01]  /*3610*/  ISETP.GE.AND P2, PT, R104, R235, PT ;  /* 0x000000eb6800720c */ /* 0x000fe20003f46270 */
[----:B------:R-:W2:Y:S01]  /*3620*/  SHFL.BFLY PT, R136, R31, 0x1, 0x1f ;  /* 0x0c201f001f887f89 */ /* 0x000ea200000e0000 */
[----:B------:R-:W-:Y:S02]  /*3630*/  FMNMX.FTZ R12, R151, R12, !PT ;  /* 0x0000000c970c7209 */ /* 0x000fe40007810000 */
[----:B------:R-:W-:Y:S02]  /*3640*/  FSEL R54, R54, -INF , !P2 ;  /* 0xff80000036367808 */ /* 0x000fe40005000000 */
[----:B------:R-:W-:-:S02]  /*3650*/  FMNMX.FTZ R12, R149, R12, !PT ;  /* 0x0000000c950c7209 */ /* 0x000fc40007810000 */
[----:B------:R-:W-:Y:S02]  /*3660*/  FSEL R155, R34, -INF , !P0 ;  /* 0xff800000229b7808 */ /* 0x000fe40004000000 */
[----:B------:R-:W-:Y:S02]  /*3670*/  FMNMX.FTZ R12, R144, R12, !PT ;  /* 0x0000000c900c7209 */ /* 0x000fe40007810000 */
[----:B------:R-:W-:Y:S02]  /*3680*/  FSEL R164, R32, -INF , !P1 ;  /* 0xff80000020a47808 */ /* 0x000fe40004800000 */
[C---:B------:R-:W-:Y:S02]  /*3690*/  ISETP.GE.AND P0, PT, R29.reuse, R235, PT ;  /* 0x000000eb1d00720c */ /* 0x040fe40003f06270 */
[----:B------:R-:W-:Y:S02]  /*36a0*/  FMNMX.FTZ R15, R54, R6, !PT ;  /* 0x00000006360f7209 */ /* 0x000fe40007810000 */
[----:B------:R-:W-:-:S02]  /*36b0*/  ISETP.GE.AND P1, PT, R29, R236, PT ;  /* 0x000000ec1d00720c */ /* 0x000fc40003f26270 */
[----:B------:R-:W-:Y:S02]  /*36c0*/  FMNMX.FTZ R12, R23, R12, !PT ;  /* 0x0000000c170c7209 */ /* 0x000fe40007810000 */
[----:B------:R-:W-:Y:S01]  /*36d0*/  FSEL R153, R35, -INF , !P0 ;  /* 0xff80000023997808 */ /* 0x000fe20004000000 */
[----:B------:R-:W-:Y:S01]  /*36e0*/  IMAD.WIDE.U32 R34, R25, -0x2daee0ad, RZ ;  /* 0xd2511f5319227825 */ /* 0x000fe200078e00ff */
[----:B------:R-:W-:Y:S02]  /*36f0*/  FMNMX.FTZ R15, R50, R15, !PT ;  /* 0x0000000f320f7209 */ /* 0x000fe40007810000 */
[----:B------:R-:W-:Y:S02]  /*3700*/  FSEL R161, R33, -INF , !P1 ;  /* 0xff80000021a17808 */ /* 0x000fe40004800000 */
[----:B------:R-:W-:Y:S02]  /*3710*/  ISETP.GE.AND P0, PT, R28, R236, PT ;  /* 0x000000ec1c00720c */ /* 0x000fe40003f06270 */
[----:B------:R-:W-:-:S02]  /*3720*/  FMNMX.FTZ R12, R164, R12, !PT ;  /* 0x0000000ca40c7209 */ /* 0x000fc40007810000 */
[----:B------:R-:W-:Y:S02]  /*3730*/  ISETP.GE.AND P1, PT, R104, R237, PT ;  /* 0x000000ed6800720c */ /* 0x000fe40003f26270 */
[----:B------:R-:W-:Y:S02]  /*3740*/  FMNMX.FTZ R15, R51, R15, !PT ;  /* 0x0000000f330f7209 */ /* 0x000fe40007810000 */
[----:B------:R-:W-:Y:S02]  /*3750*/  FSEL R162, R60, -INF , !P0 ;  /* 0xff8000003ca27808 */ /* 0x000fe40004000000 */
[----:B------:R-:W-:Y:S02]  /*3760*/  FMNMX.FTZ R12, R161, R12, !PT ;  /* 0x0000000ca10c7209 */ /* 0x000fe40007810000 */
[----:B------:R-:W-:Y:S02]  /*3770*/  FSEL R4, R90, -INF , !P1 ;  /* 0xff8000005a047808 */ /* 0x000fe40004800000 */
[----:B------:R-:W-:-:S02]  /*3780*/  ISETP.GE.AND P0, PT, R28, R235, PT ;  /* 0x000000eb1c00720c */ /* 0x000fc40003f06270 */
[----:B------:R-:W-:Y:S02]  /*3790*/  ISETP.GE.AND P1, PT, R19, R236, PT ;  /* 0x000000ec1300720c */ /* 0x000fe40003f26270 */
[----:B------:R-:W-:Y:S02]  /*37a0*/  FMNMX.FTZ R15, R46, R15, !PT ;  /* 0x0000000f2e0f7209 */ /* 0x000fe40007810000 */
[----:B------:R-:W-:Y:S01]  /*37b0*/  FMNMX.FTZ R134, R162, R12, !PT ;  /* 0x0000000ca2867209 */ /* 0x000fe20007810000 */
[----:B------:R-:W-:Y:S01]  /*37c0*/  IMAD.WIDE.U32 R12, R27, -0x2daee0ad, RZ ;  /* 0xd2511f531b0c7825 */ /* 0x000fe200078e00ff */
[----:B------:R-:W-:Y:S02]  /*37d0*/  FSEL R154, R62, -INF , !P0 ;  /* 0xff8000003e9a7808 */ /* 0x000fe40004000000 */
[----:B--2---:R-:W-:Y:S01]  /*37e0*/  FMNMX.FTZ R136, R31, R136, !PT ;  /* 0x000000881f887209 */ /* 0x004fe20007810000 */
[----:B------:R-:W-:Y:S01]  /*37f0*/  IMAD.WIDE.U32 R26, R26, -0x2daee0ad, RZ ;  /* 0xd2511f531a1a7825 */ /* 0x000fe200078e00ff */
[----:B------:R-:W-:-:S02]  /*3800*/  FSEL R160, R61, -INF , !P1 ;  /* 0xff8000003da07808 */ /* 0x000fc40004800000 */
[----:B------:R-:W-:Y:S01]  /*3810*/  FMNMX.FTZ R15, R8, R15, !PT ;  /* 0x0000000f080f7209 */ /* 0x000fe20007810000 */
[----:B------:R-:W-:Y:S01]  /*3820*/  FMUL.FTZ R148, R136, UR10 ;  /* 0x0000000a88947c20 */ /* 0x000fe20008410000 */
[----:B------:R-:W-:Y:S02]  /*3830*/  ISETP.GE.AND P0, PT, R19, R235, PT ;  /* 0x000000eb1300720c */ /* 0x000fe40003f06270 */
[----:B------:R-:W-:Y:S02]  /*3840*/  LOP3.LUT R30, R13, UR17, R210, 0x96, !PT ;  /* 0x000000110d1e7c12 */ /* 0x000fe4000f8e96d2 */
[----:B------:R-:W-:Y:S02]  /*3850*/  FMNMX.FTZ R134, R160, R134, !PT ;  /* 0x00000086a0867209 */ /* 0x000fe40007810000 */
[----:B------:R-:W-:Y:S01]  /*3860*/  FMNMX.FTZ R13, R9, R15, !PT ;  /* 0x0000000f090d7209 */ /* 0x000fe20007810000 */
[----:B------:R-:W-:Y:S01]  /*3870*/  IMAD.WIDE.U32 R30, R30, -0x326172a9, RZ ;  /* 0xcd9e8d571e1e7825 */ /* 0x000fe200078e00ff */
[----:B------:R-:W-:Y:S01]  /*3880*/  FSEL R152, R63, -INF , !P0 ;  /* 0xff8000003f987808 */ /* 0x000fe20004000000 */
[----:B------:R-:W2:Y:S01]  /*3890*/  SHFL.BFLY PT, R14, R134, 0x2, 0x1f ;  /* 0x0c401f00860e7f89 */ /* 0x000ea200000e0000 */
[----:B------:R-:W-:-:S02]  /*38a0*/  ISETP.GE.AND P1, PT, R28, R237, PT ;  /* 0x000000ed1c00720c */ /* 0x000fc40003f26270 */
[--C-:B------:R-:W-:Y:S02]  /*38b0*/  LOP3.LUT R32, R217, UR18, R100.reuse, 0x96, !PT ;  /* 0x00000012d9207c12 */ /* 0x100fe4000f8e9664 */
[----:B------:R-:W-:Y:S02]  /*38c0*/  FSETP.NEU.FTZ.AND P0, PT, R136, -INF , PT ;  /* 0xff8000008800780b */ /* 0x000fe40003f1d000 */
[----:B------:R-:W-:Y:S01]  /*38d0*/  LOP3.LUT R28, R213, UR18, R100, 0x96, !PT ;  /* 0x00000012d51c7c12 */ /* 0x000fe2000f8e9664 */
[----:B------:R-:W-:Y:S01]  /*38e0*/  IMAD.WIDE.U32 R32, R32, -0x2daee0ad, RZ ;  /* 0xd2511f5320207825 */ /* 0x000fe200078e00ff */
[----:B------:R-:W-:Y:S02]  /*38f0*/  FMNMX.FTZ R13, R10, R13, !PT ;  /* 0x0000000d0a0d7209 */ /* 0x000fe40007810000 */
[----:B------:R-:W-:Y:S01]  /*3900*/  ISETP.GE.AND P3, PT, R29, R237, PT ;  /* 0x000000ed1d00720c */ /* 0x000fe20003f66270 */
[----:B------:R-:W-:Y:S01]  /*3910*/  IMAD.WIDE.U32 R28, R28, -0x2daee0ad, RZ ;  /* 0xd2511f531c1c7825 */ /* 0x000fe200078e00ff */
[----:B------:R-:W-:-:S02]  /*3920*/  FSEL R148, R148, RZ, P0 ;  /* 0x000000ff94947208 */ /* 0x000fc40000000000 */
[----:B------:R-:W-:Y:S02]  /*3930*/  ISETP.GE.AND P0, PT, R19, R237, PT ;  /* 0x000000ed1300720c */ /* 0x000fe40003f06270 */
[----:B------:R-:W-:Y:S01]  /*3940*/  FMNMX.FTZ R19, R22, R13, !PT ;  /* 0x0000000d16137209 */ /* 0x000fe20007810000 */
[--C-:B------:R-:W-:Y:S01]  /*3950*/  FFMA.FTZ R47, R89, UR10, -R148.reuse ;  /* 0x0000000a592f7c23 */ /* 0x100fe20008010894 */
[----:B------:R-:W-:Y:S01]  /*3960*/  FSEL R91, R91, -INF , !P6 ;  /* 0xff8000005b5b7808 */ /* 0x000fe20007000000 */
[----:B------:R-:W-:Y:S01]  /*3970*/  FFMA.FTZ R48, R88, UR10, -R148 ;  /* 0x0000000a58307c23 */ /* 0x000fe20008010894 */
[----:B------:R-:W-:Y:S01]  /*3980*/  LOP3.LUT R15, R33, UR15, R12, 0x96, !PT ;  /* 0x0000000f210f7c12 */ /* 0x000fe2000f8e960c */
[--C-:B------:R-:W-:Y:S01]  /*3990*/  FFMA.FTZ R52, R84, UR10, -R148.reuse ;  /* 0x0000000a54347c23 */ /* 0x100fe20008010894 */
[----:B------:R-:W-:Y:S01]  /*39a0*/  FMNMX.FTZ R19, R21, R19, !PT ;  /* 0x0000001315137209 */ /* 0x000fe20007810000 */
[----:B-1----:R-:W-:Y:S01]  /*39b0*/  FFMA.FTZ R45, R85, UR10, -R148 ;  /* 0x0000000a552d7c23 */ /* 0x002fe20008010894 */
[----:B------:R-:W-:Y:S01]  /*39c0*/  LOP3.LUT R12, R29, UR15, R26, 0x96, !PT ;  /* 0x0000000f1d0c7c12 */ /* 0x000fe2000f8e961a */
[----:B------:R-:W-:Y:S01]  /*39d0*/  IMAD.WIDE.U32 R218, R15, -0x326172a9, RZ ;  /* 0xcd9e8d570fda7825 */ /* 0x000fe200078e00ff */
[----:B------:R-:W-:Y:S01]  /*39e0*/  FMNMX.FTZ R29, R4, R91, !PT ;  /* 0x0000005b041d7209 */ /* 0x000fe20007810000 */
[----:B------:R-:W-:Y:S01]  /*39f0*/  MUFU.EX2 R48, R48 ;  /* 0x0000003000307308 */ /* 0x000fe20000000800 */
[----:B------:R-:W-:Y:S01]  /*3a00*/  FMNMX.FTZ R19, R20, R19, !PT ;  /* 0x0000001314137209 */ /* 0x000fe20007810000 */
[--C-:B------:R-:W-:Y:S01]  /*3a10*/  FFMA.FTZ R38, R80, UR10, -R148.reuse ;  /* 0x0000000a50267c23 */ /* 0x100fe20008010894 */
[----:B------:R-:W-:Y:S01]  /*3a20*/  FMNMX.FTZ R29, R86, R29, !PT ;  /* 0x0000001d561d7209 */ /* 0x000fe20007810000 */
[--C-:B------:R-:W-:Y:S01]  /*3a30*/  FFMA.FTZ R140, R140, UR10, -R148.reuse ;  /* 0x0000000a8c8c7c23 */ /* 0x100fe20008010894 */
[----:B------:R-:W-:Y:S01]  /*3a40*/  FMNMX.FTZ R19, R150, R19, !PT ;  /* 0x0000001396137209 */ /* 0x000fe20007810000 */
[--C-:B------:R-:W-:Y:S01]  /*3a50*/  FFMA.FTZ R156, R156, UR10, -R148.reuse ;  /* 0x0000000a9c9c7c23 */ /* 0x100fe20008010894 */
[----:B------:R-:W-:Y:S01]  /*3a60*/  FMNMX.FTZ R29, R87, R29, !PT ;  /* 0x0000001d571d7209 */ /* 0x000fe20007810000 */
[----:B------:R-:W-:Y:S01]  /*3a70*/  MUFU.EX2 R47, R47 ;  /* 0x0000002f002f7308 */ /* 0x000fe20000000800 */
[----:B------:R-:W-:Y:S01]  /*3a80*/  FMNMX.FTZ R19, R155, R19, !PT ;  /* 0x000000139b137209 */ /* 0x000fe20007810000 */
[----:B------:R-:W-:Y:S01]  /*3a90*/  FFMA.FTZ R159, R159, UR10, -R148 ;  /* 0x0000000a9f9f7c23 */ /* 0x000fe20008010894 */
[----:B------:R-:W-:-:S02]  /*3aa0*/  FMNMX.FTZ R29, R16, R29, !PT ;  /* 0x0000001d101d7209 */ /* 0x000fc40007810000 */
[----:B------:R-:W-:Y:S02]  /*3ab0*/  FMNMX.FTZ R19, R153, R19, !PT ;  /* 0x0000001399137209 */ /* 0x000fe40007810000 */
[----:B--2---:R-:W-:Y:S01]  /*3ac0*/  FMNMX.FTZ R134, R134, R14, !PT ;  /* 0x0000000e86867209 */ /* 0x004fe20007810000 */
[----:B------:R-:W-:Y:S01]  /*3ad0*/  MUFU.EX2 R52, R52 ;  /* 0x0000003400347308 */ /* 0x000fe20000000800 */
[----:B------:R-:W-:Y:S02]  /*3ae0*/  FMNMX.FTZ R29, R141, R29, !PT ;  /* 0x0000001d8d1d7209 */ /* 0x000fe40007810000 */
[----:B------:R-:W-:Y:S01]  /*3af0*/  LOP3.LUT R26, R31, UR16, R216, 0x96, !PT ;  /* 0x000000101f1a7c12 */ /* 0x000fe2000f8e96d8 */
[----:B------:R-:W1:Y:S01]  /*3b00*/  SHFL.BFLY PT, R25, R134, 0x1, 0x1f ;  /* 0x0c201f0086197f89 */ /* 0x000e6200000e0000 */
[----:B------:R-:W-:Y:S02]  /*3b10*/  FMNMX.FTZ R19, R154, R19, !PT ;  /* 0x000000139a137209 */ /* 0x000fe40007810000 */
[----:B------:R-:W-:Y:S01]  /*3b20*/  FMNMX.FTZ R29, R168, R29, !PT ;  /* 0x0000001da81d7209 */ /* 0x000fe20007810000 */
[----:B------:R-:W-:Y:S01]  /*3b30*/  MUFU.EX2 R45, R45 ;  /* 0x0000002d002d7308 */ /* 0x000fe20000000800 */
[----:B------:R-:W-:Y:S01]  /*3b40*/  LOP3.LUT R13, R27, UR17, R102, 0x96, !PT ;  /* 0x000000111b0d7c12 */ /* 0x000fe2000f8e9666 */
[----:B------:R-:W-:Y:S01]  /*3b50*/  IMAD.WIDE.U32 R26, R26, -0x2daee0ad, RZ ;  /* 0xd2511f531a1a7825 */ /* 0x000fe200078e00ff */
[----:B------:R-:W-:-:S02]  /*3b60*/  FMNMX.FTZ R19, R152, R19, !PT ;  /* 0x0000001398137209 */ /* 0x000fc40007810000 */
[----:B------:R-:W-:Y:S01]  /*3b70*/  FMNMX.FTZ R29, R171, R29, !PT ;  /* 0x0000001dab1d7209 */ /* 0x000fe20007810000 */
[----:B------:R-:W-:Y:S01]  /*3b80*/  IMAD.WIDE.U32 R42, R13, -0x326172a9, RZ ;  /* 0xcd9e8d570d2a7825 */ /* 0x000fe200078e00ff */
[----:B------:R-:W-:Y:S01]  /*3b90*/  LOP3.LUT R14, R27, UR13, R32, 0x96, !PT ;  /* 0x0000000d1b0e7c12 */ /* 0x000fe2000f8e9620 */
[----:B------:R-:W2:Y:S01]  /*3ba0*/  SHFL.BFLY PT, R24, R19, 0x2, 0x1f ;  /* 0x0c401f0013187f89 */ /* 0x000ea200000e0000 */
[----:B------:R-:W-:Y:S01]  /*3bb0*/  ISETP.NE.AND P6, PT, R36, RZ, PT ;  /* 0x000000ff2400720c */ /* 0x000fe20003fc5270 */
[----:B------:R-:W-:Y:S01]  /*3bc0*/  IMAD.WIDE.U32 R12, R12, -0x326172a9, RZ ;  /* 0xcd9e8d570c0c7825 */ /* 0x000fe200078e00ff */
[----:B------:R-:W-:-:S03]  /*3bd0*/  FMNMX.FTZ R27, R158, R29, !PT ;  /* 0x0000001d9e1b7209 */ /* 0x000fc60007810000 */
[----:B------:R-:W-:Y:S01]  /*3be0*/  FFMA.FTZ R32, R76, UR10, -R148 ;  /* 0x0000000a4c207c23 */ /* 0x000fe20008010894 */
[----:B------:R-:W-:Y:S01]  /*3bf0*/  FSEL R166, R71, -INF , !P5 ;  /* 0xff80000047a67808 */ /* 0x000fe20006800000 */
[----:B------:R-:W-:Y:S01]  /*3c00*/  IMAD.WIDE.U32 R14, R14, -0x326172a9, RZ ;  /* 0xcd9e8d570e0e7825 */ /* 0x000fe200078e00ff */
[----:B------:R-:W-:Y:S01]  /*3c10*/  ISETP.NE.AND P5, PT, R5, RZ, PT ;  /* 0x000000ff0500720c */ /* 0x000fe20003fa5270 */
[----:B------:R-:W-:Y:S01]  /*3c20*/  MUFU.EX2 R38, R38 ;  /* 0x0000002600267308 */ /* 0x000fe20000000800 */
[----:B------:R-:W-:Y:S02]  /*3c30*/  FSEL R167, R70, -INF , !P6 ;  /* 0xff80000046a77808 */ /* 0x000fe40007000000 */
[----:B------:R-:W-:Y:S02]  /*3c40*/  FMNMX.FTZ R5, R165, R27, !PT ;  /* 0x0000001ba5057209 */ /* 0x000fe40007810000 */
[----:B------:R-:W-:Y:S02]  /*3c50*/  FSEL R147, R66, -INF , !P4 ;  /* 0xff80000042937808 */ /* 0x000fe40006000000 */
[----:B------:R-:W-:Y:S01]  /*3c60*/  FMNMX.FTZ R5, R167, R5, !PT ;  /* 0x00000005a7057209 */ /* 0x000fe20007810000 */
[----:B------:R-:W-:Y:S01]  /*3c70*/  MUFU.EX2 R32, R32 ;  /* 0x0000002000207308 */ /* 0x000fe20000000800 */
[----:B------:R-:W-:-:S02]  /*3c80*/  FSEL R143, R67, -INF , !P3 ;  /* 0xff800000438f7808 */ /* 0x000fc40005800000 */
[----:B------:R-:W-:Y:S02]  /*3c90*/  FMNMX.FTZ R5, R166, R5, !PT ;  /* 0x00000005a6057209 */ /* 0x000fe40007810000 */
[----:B-1----:R-:W-:Y:S02]  /*3ca0*/  FMNMX.FTZ R134, R134, R25, !PT ;  /* 0x0000001986867209 */ /* 0x002fe40007810000 */
[----:B------:R-:W-:Y:S01]  /*3cb0*/  FMNMX.FTZ R5, R147, R5, !PT ;  /* 0x0000000593057209 */ /* 0x000fe20007810000 */
[----:B------:R-:W-:Y:S01]  /*3cc0*/  MUFU.EX2 R140, R140 ;  /* 0x0000008c008c7308 */ /* 0x000fe20000000800 */
[----:B------:R-:W-:Y:S01]  /*3cd0*/  FSEL R146, R58, -INF , !P1 ;  /* 0xff8000003a927808 */ /* 0x000fe20004800000 */
[C---:B------:R-:W-:Y:S01]  /*3ce0*/  FMUL.FTZ R163, R134.reuse, UR10 ;  /* 0x0000000a86a37c20 */ /* 0x040fe20008410000 */
[----:B------:R-:W-:Y:S02]  /*3cf0*/  FMNMX.FTZ R5, R143, R5, !PT ;  /* 0x000000058f057209 */ /* 0x000fe40007810000 */
[----:B------:R-:W-:Y:S01]  /*3d00*/  FSEL R142, R59, -INF , !P0 ;  /* 0xff8000003b8e7808 */ /* 0x000fe20004000000 */
[----:B------:R-:W-:Y:S01]  /*3d10*/  FFMA.FTZ R59, R17, UR10, -R148 ;  /* 0x0000000a113b7c23 */ /* 0x000fe20008010894 */
[----:B------:R-:W-:Y:S01]  /*3d20*/  FSETP.NEU.FTZ.AND P0, PT, R134, -INF , PT ;  /* 0xff8000008600780b */ /* 0x000fe20003f1d000 */
[----:B------:R-:W-:Y:S01]  /*3d30*/  MUFU.EX2 R156, R156 ;  /* 0x0000009c009c7308 */ /* 0x000fe20000000800 */
[----:B--2---:R-:W-:-:S02]  /*3d40*/  FMNMX.FTZ R19, R19, R24, !PT ;  /* 0x0000001813137209 */ /* 0x004fc40007810000 */
[----:B------:R-:W-:Y:S02]  /*3d50*/  FMNMX.FTZ R5, R146, R5, !PT ;  /* 0x0000000592057209 */ /* 0x000fe40007810000 */
[----:B------:R-:W-:Y:S01]  /*3d60*/  FSEL R163, R163, RZ, P0 ;  /* 0x000000ffa3a37208 */ /* 0x000fe20000000000 */
[----:B------:R-:W1:Y:S01]  /*3d70*/  SHFL.BFLY PT, R133, R19, 0x1, 0x1f ;  /* 0x0c201f0013857f89 */ /* 0x000e6200000e0000 */
[----:B------:R-:W-:Y:S01]  /*3d80*/  FMNMX.FTZ R5, R142, R5, !PT ;  /* 0x000000058e057209 */ /* 0x000fe20007810000 */
[----:B------:R-:W-:Y:S01]  /*3d90*/  MUFU.EX2 R59, R59 ;  /* 0x0000003b003b7308 */ /* 0x000fe20000000800 */
[----:B------:R-:W-:Y:S01]  /*3da0*/  LOP3.LUT R36, R43, UR16, R212, 0x96, !PT ;  /* 0x000000102b247c12 */ /* 0x000fe2000f8e96d4 */
[--C-:B------:R-:W-:Y:S01]  /*3db0*/  FFMA.FTZ R56, R7, UR10, -R163.reuse ;  /* 0x0000000a07387c23 */ /* 0x100fe200080108a3 */
[----:B------:R-:W-:Y:S01]  /*3dc0*/  LOP3.LUT R24, R13, UR14, R42, 0x96, !PT ;  /* 0x0000000e0d187c12 */ /* 0x000fe2000f8e962a */
[----:B------:R-:W2:Y:S01]  /*3dd0*/  SHFL.BFLY PT, R7, R5, 0x2, 0x1f ;  /* 0x0c401f0005077f89 */ /* 0x000ea200000e0000 */
[----:B------:R-:W-:Y:S01]  /*3de0*/  FFMA.FTZ R44, R3, UR10, -R163 ;  /* 0x0000000a032c7c23 */ /* 0x000fe200080108a3 */
[----:B------:R-:W-:Y:S01]  /*3df0*/  IMAD.WIDE.U32 R36, R36, -0x2daee0ad, RZ ;  /* 0xd2511f5324247825 */ /* 0x000fe200078e00ff */
[----:B------:R-:W3:Y:S01]  /*3e00*/  LDC.U8 R3, c[0x0][0x388] ;  /* 0x0000e200ff037b82 */ /* 0x000ee20000000000 */
[----:B------:R-:W-:-:S02]  /*3e10*/  LOP3.LUT R64, R219, UR14, R30, 0x96, !PT ;  /* 0x0000000edb407c12 */ /* 0x000fc4000f8e961e */
        /* <DEDUP_REMOVED lines=8> */
[----:B------:R-:W-:Y:S01]  /*3ea0*/  LEA R180, R180, UR4, 0x1 ;  /* 0x00000004b4b47c11 */ /* 0x000fe2000f8e08ff */
[----:B------:R-:W-:Y:S01]  /*3eb0*/  IMAD.WIDE.U32 R28, R28, -0x326172a9, RZ ;  /* 0xcd9e8d571c1c7825 */ /* 0x000fe200078e00ff */
[----:B------:R-:W-:-:S03]  /*3ec0*/  LOP3.LUT R26, R65, UR5, R26, 0x96, !PT ;  /* 0x00000005411a7c12 */ /* 0x000fc6000f8e961a */
[----:B------:R-:W-:Y:S01]  /*3ed0*/  FFMA.FTZ R36, R18, UR10, -R163 ;  /* 0x0000000a12247c23 */ /* 0x000fe200080108a3 */
[----:B------:R-:W-:Y:S01]  /*3ee0*/  MUFU.EX2 R37, R37 ;  /* 0x0000002500257308 */ /* 0x000fe20000000800 */
[----:B-1----:R-:W-:Y:S01]  /*3ef0*/  FMNMX.FTZ R133, R19, R133, !PT ;  /* 0x0000008513857209 */ /* 0x002fe20007810000 */
[----:B------:R-:W-:Y:S01]  /*3f00*/  IMAD.WIDE.U32 R30, R13, -0x326172a9, RZ ;  /* 0xcd9e8d570d1e7825 */ /* 0x000fe200078e00ff */
[----:B------:R-:W-:Y:S01]  /*3f10*/  LOP3.LUT R218, R15, UR12, R218, 0x96, !PT ;  /* 0x0000000c0fda7c12 */ /* 0x000fe2000f8e96da */
[----:B------:R-:W-:Y:S01]  /*3f20*/  LDSM.16.MT88.4 R116, [R180+0x6000] ;  /* 0x00600000b474783b */ /* 0x000fe20000004200 */
[C---:B------:R-:W-:Y:S01]  /*3f30*/  FSETP.NEU.FTZ.AND P0, PT, R133.reuse, -INF , PT ;  /* 0xff8000008500780b */ /* 0x040fe20003f1d000 */
[----:B------:R-:W-:Y:S01]  /*3f40*/  FMUL.FTZ R157, R133, UR10 ;  /* 0x0000000a859d7c20 */ /* 0x000fe20008410000 */
[----:B--2---:R-:W-:Y:S01]  /*3f50*/  FMNMX.FTZ R5, R5, R7, !PT ;  /* 0x0000000705057209 */ /* 0x004fe20007810000 */
[----:B------:R-:W-:Y:S01]  /*3f60*/  IMAD R177, R2, 0x2, R180 ;  /* 0x0000000202b17824 */ /* 0x000fe200078e02b4 */
[----:B------:R-:W-:Y:S01]  /*3f70*/  LOP3.LUT R13, R31, UR21, R28, 0x96, !PT ;  /* 0x000000151f0d7c12 */ /* 0x000fe2000f8e961c */
[----:B---3--:R-:W-:Y:S01]  /*3f80*/  IMAD R66, R3, 0x10000, R3 ;  /* 0x0001000003427824 */ /* 0x008fe200078e0203 */
[----:B------:R-:W-:Y:S01]  /*3f90*/  FSEL R157, R157, RZ, P0 ;  /* 0x000000ff9d9d7208 */ /* 0x000fe20000000000 */
[----:B------:R-:W1:Y:S01]  /*3fa0*/  SHFL.BFLY PT, R135, R5, 0x1, 0x1f ;  /* 0x0c201f0005877f89 */ /* 0x000e6200000e0000 */
[----:B------:R-:W-:Y:S01]  /*3fb0*/  SHF.R.U32.HI R89, RZ, 0x10, R13 ;  /* 0x00000010ff597819 */ /* 0x000fe2000001160d */
[----:B------:R-:W-:Y:S01]  /*3fc0*/  IMAD R178, R0, 0x2, R180 ;  /* 0x0000000200b27824 */ /* 0x000fe200078e02b4 */
[----:B------:R-:W-:Y:S01]  /*3fd0*/  LOP3.LUT R19, R30, 0xffff, RZ, 0xc0, !PT ;  /* 0x0000ffff1e137812 */ /* 0x000fe200078ec0ff */
[--C-:B------:R-:W-:Y:S01]  /*3fe0*/  FFMA.FTZ R54, R54, UR10, -R157.reuse ;  /* 0x0000000a36367c23 */ /* 0x100fe2000801089d */
[----:B------:R-:W-:Y:S01]  /*3ff0*/  FFMA.FTZ R53, R6, UR10, -R157 ;  /* 0x0000000a06357c23 */ /* 0x000fe2000801089d */
[----:B------:R-:W-:Y:S01]  /*4000*/  SHF.R.U32.HI R6, RZ, 0x18, R13 ;  /* 0x00000018ff067819 */ /* 0x000fe2000001160d */
[--C-:B------:R-:W-:Y:S01]  /*4010*/  FFMA.FTZ R43, R50, UR10, -R157.reuse ;  /* 0x0000000a322b7c23 */ /* 0x100fe2000801089d */
[----:B------:R-:W-:Y:S01]  /*4020*/  LOP3.LUT R89, R89, 0xff, RZ, 0xc0, !PT ;  /* 0x000000ff59597812 */ /* 0x000fe200078ec0ff */
[----:B------:R-:W-:Y:S01]  /*4030*/  FFMA.FTZ R39, R51, UR10, -R157 ;  /* 0x0000000a33277c23 */ /* 0x000fe2000801089d */
[----:B------:R-:W-:Y:S01]  /*4040*/  MUFU.EX2 R54, R54 ;  /* 0x0000003600367308 */ /* 0x000fe20000000800 */
[----:B------:R-:W-:Y:S01]  /*4050*/  LOP3.LUT R90, R30, 0xff, RZ, 0xc0, !PT ;  /* 0x000000ff1e5a7812 */ /* 0x000fe200078ec0ff */
[----:B------:R-:W-:Y:S01]  /*4060*/  IMAD R176, R0, 0x2, R177 ;  /* 0x0000000200b07824 */ /* 0x000fe200078e02b1 */
[----:B------:R-:W-:Y:S01]  /*4070*/  PRMT R89, R89, 0x5410, R6 ;  /* 0x0000541059597816 */ /* 0x000fe20000000006 */
[----:B------:R-:W-:Y:S01]  /*4080*/  IMAD.WIDE.U32 R26, R26, -0x326172a9, RZ ;  /* 0xcd9e8d571a1a7825 */ /* 0x000fe200078e00ff */
[----:B------:R-:W-:Y:S01]  /*4090*/  SHF.R.U32.HI R19, RZ, 0x8, R19 ;  /* 0x00000008ff137819 */ /* 0x000fe20000011613 */
[----:B------:R-:W-:Y:S01]  /*40a0*/  LDSM.16.MT88.4 R68, [R178+0x6000] ;  /* 0x00600000b244783b */ /* 0x000fe20000004200 */
[----:B------:R-:W-:Y:S01]  /*40b0*/  LOP3.LUT R204, R213, UR18, R98, 0x96, !PT ;  /* 0x00000012d5cc7c12 */ /* 0x000fe2000f8e9662 */
[----:B------:R-:W2:Y:S01]  /*40c0*/  MUFU.EX2 R53, R53 ;  /* 0x0000003500357308 */ /* 0x000ea20000000800 */
[----:B------:R-:W-:Y:S01]  /*40d0*/  HSET2.LE.AND R89, R89, R66, PT ;  /* 0x0000004259597233 */ /* 0x000fe20003803000 */
[----:B------:R-:W-:Y:S01]  /*40e0*/  FFMA.FTZ R33, R40, UR10, -R163 ;  /* 0x0000000a28217c23 */ /* 0x000fe200080108a3 */
[----:B------:R-:W-:Y:S01]  /*40f0*/  PRMT R90, R90, 0x5410, R19 ;  /* 0x000054105a5a7816 */ /* 0x000fe20000000013 */
[----:B------:R-:W-:Y:S01]  /*4100*/  IMAD.WIDE.U32 R204, R204, -0x2daee0ad, RZ ;  /* 0xd2511f53cccc7825 */ /* 0x000fe200078e00ff */
[----:B------:R-:W-:-:S03]  /*4110*/  SHF.R.U32.HI R15, RZ, 0x10, R30 ;  /* 0x00000010ff0f7819 */ /* 0x000fc6000001161e */
[----:B------:R-:W-:Y:S01]  /*4120*/  FFMA.FTZ R40, R9, UR10, -R157 ;  /* 0x0000000a09287c23 */ /* 0x000fe2000801089d */
[----:B-1----:R-:W-:Y:S01]  /*4130*/  FMNMX.FTZ R135, R5, R135, !PT ;  /* 0x0000008705877209 */ /* 0x002fe20007810000 */
[----:B------:R-:W-:Y:S01]  /*4140*/  MUFU.EX2 R56, R56 ;  /* 0x0000003800387308 */ /* 0x000fe20000000800 */
[----:B------:R-:W-:Y:S01]  /*4150*/  LOP3.LUT R25, R13, 0xffff, RZ, 0xc0, !PT ;  /* 0x0000ffff0d197812 */ /* 0x000fe200078ec0ff */
[----:B------:R-:W-:Y:S01]  /*4160*/  IMAD.WIDE.U32 R218, R218, -0x2daee0ad, RZ ;  /* 0xd2511f53dada7825 */ /* 0x000fe200078e00ff */
[----:B------:R-:W-:-:S03]  /*4170*/  FSETP.NEU.FTZ.AND P0, PT, R135, -INF , PT ;  /* 0xff8000008700780b */ /* 0x000fc60003f1d000 */
[----:B------:R-:W-:Y:S01]  /*4180*/  FMUL.FTZ R145, R135, UR10 ;  /* 0x0000000a87917c20 */ /* 0x000fe20008410000 */
[----:B------:R-:W-:Y:S01]  /*4190*/  LOP3.LUT R14, R27, UR21, R14, 0x96, !PT ;  /* 0x000000151b0e7c12 */ /* 0x000fe2000f8e960e */
[----:B------:R-:W-:Y:S01]  /*41a0*/  FFMA.FTZ R2, R77, UR10, -R148 ;  /* 0x0000000a4d027c23 */ /* 0x000fe20008010894 */
[----:B------:R-:W-:Y:S01]  /*41b0*/  SHF.R.U32.HI R7, RZ, 0x18, R30 ;  /* 0x00000018ff077819 */ /* 0x000fe2000001161e */
[----:B------:R-:W1:Y:S01]  /*41c0*/  MUFU.EX2 R55, R55 ;  /* 0x0000003700377308 */ /* 0x000e620000000800 */
[----:B--2---:R-:W-:Y:S01]  /*41d0*/  F2FP.BF16.F32.PACK_AB R0, R53, R54 ;  /* 0x000000363500723e */ /* 0x004fe200000010ff */
[----:B------:R-:W-:Y:S01]  /*41e0*/  FFMA.FTZ R51, R72, UR10, -R148 ;  /* 0x0000000a48337c23 */ /* 0x000fe20008010894 */
[--C-:B------:R-:W-:Y:S01]  /*41f0*/  HSET2.LE.AND R90, R90, R66.reuse, PT ;  /* 0x000000425a5a7233 */ /* 0x100fe20003803000 */
[----:B------:R-:W-:Y:S01]  /*4200*/  FFMA.FTZ R151, R151, UR10, -R163 ;  /* 0x0000000a97977c23 */ /* 0x000fe200080108a3 */
[----:B------:R-:W-:Y:S01]  /*4210*/  LOP3.LUT R89, R89, R0, RZ, 0xc0, !PT ;  /* 0x0000000059597212 */ /* 0x000fe200078ec0ff */
[--C-:B------:R-:W-:Y:S01]  /*4220*/  FFMA.FTZ R22, R22, UR10, -R157.reuse ;  /* 0x0000000a16167c23 */ /* 0x100fe2000801089d */
[----:B------:R-:W-:Y:S01]  /*4230*/  F2FP.BF16.F32.PACK_AB R5, R37, R44 ;  /* 0x0000002c2505723e */ /* 0x000fe200000010ff */
[----:B------:R-:W-:Y:S01]  /*4240*/  MUFU.EX2 R43, R43 ;  /* 0x0000002b002b7308 */ /* 0x000fe20000000800 */
[----:B------:R-:W-:Y:S01]  /*4250*/  FSEL R145, R145, RZ, P0 ;  /* 0x000000ff91917208 */ /* 0x000fe20000000000 */
[----:B------:R-:W-:Y:S01]  /*4260*/  FFMA.FTZ R150, R150, UR10, -R157 ;  /* 0x0000000a96967c23 */ /* 0x000fe2000801089d */
[----:B------:R-:W-:Y:S01]  /*4270*/  LOP3.LUT R0, R26, 0xffff, RZ, 0xc0, !PT ;  /* 0x0000ffff1a007812 */ /* 0x000fe200078ec0ff */
[----:B------:R-:W-:Y:S01]  /*4280*/  FFMA.FTZ R144, R144, UR10, -R163 ;  /* 0x0000000a90907c23 */ /* 0x000fe200080108a3 */
[----:B------:R-:W-:Y:S01]  /*4290*/  LOP3.LUT R15, R15, 0xff, RZ, 0xc0, !PT ;  /* 0x000000ff0f0f7812 */ /* 0x000fe200078ec0ff */
[----:B------:R-:W-:Y:S01]  /*42a0*/  FFMA.FTZ R58, R4, UR10, -R145 ;  /* 0x0000000a043a7c23 */ /* 0x000fe20008010891 */
[----:B------:R-:W-:Y:S01]  /*42b0*/  LOP3.LUT R88, R13, 0xff, RZ, 0xc0, !PT ;  /* 0x000000ff0d587812 */ /* 0x000fe200078ec0ff */
[----:B------:R-:W2:Y:S01]  /*42c0*/  MUFU.EX2 R39, R39 ;  /* 0x0000002700277308 */ /* 0x000ea20000000800 */
[----:B------:R-:W-:Y:S01]  /*42d0*/  SHF.R.U32.HI R13, RZ, 0x8, R25 ;  /* 0x00000008ff0d7819 */ /* 0x000fe20000011619 */
[--C-:B------:R-:W-:Y:S01]  /*42e0*/  FFMA.FTZ R50, R86, UR10, -R145.reuse ;  /* 0x0000000a56327c23 */ /* 0x100fe20008010891 */
[----:B------:R-:W-:Y:S01]  /*42f0*/  LOP3.LUT R94, R26, 0xff, RZ, 0xc0, !PT ;  /* 0x000000ff1a5e7812 */ /* 0x000fe200078ec0ff */
[--C-:B------:R-:W-:Y:S01]  /*4300*/  FFMA.FTZ R49, R87, UR10, -R145.reuse ;  /* 0x0000000a57317c23 */ /* 0x100fe20008010891 */
[----:B------:R-:W-:Y:S01]  /*4310*/  SHF.R.U32.HI R0, RZ, 0x8, R0 ;  /* 0x00000008ff007819 */ /* 0x000fe20000011600 */
[----:B------:R-:W-:Y:S01]  /*4320*/  FFMA.FTZ R57, R91, UR10, -R145 ;  /* 0x0000000a5b397c23 */ /* 0x000fe20008010891 */
[----:B------:R-:W-:Y:S01]  /*4330*/  LOP3.LUT R11, R14, 0xffff, RZ, 0xc0, !PT ;  /* 0x0000ffff0e0b7812 */ /* 0x000fe200078ec0ff */
[----:B------:R-:W-:Y:S01]  /*4340*/  MUFU.EX2 R50, R50 ;  /* 0x0000003200327308 */ /* 0x000fe20000000800 */
[----:B------:R-:W-:Y:S01]  /*4350*/  PRMT R15, R15, 0x5410, R7 ;  /* 0x000054100f0f7816 */ /* 0x000fe20000000007 */
[--C-:B------:R-:W-:Y:S01]  /*4360*/  FFMA.FTZ R62, R16, UR10, -R145.reuse ;  /* 0x0000000a103e7c23 */ /* 0x100fe20008010891 */
[----:B------:R-:W-:Y:S01]  /*4370*/  LOP3.LUT R90, R90, R5, RZ, 0xc0, !PT ;  /* 0x000000055a5a7212 */ /* 0x000fe200078ec0ff */
[----:B------:R-:W-:Y:S01]  /*4380*/  FFMA.FTZ R171, R171, UR10, -R145 ;  /* 0x0000000aabab7c23 */ /* 0x000fe20008010891 */
[----:B------:R-:W3:Y:S01]  /*4390*/  LDSM.16.MT88.4 R4, [R176+0x6000] ;  /* 0x00600000b004783b */ /* 0x000ee20000004200 */
[----:B------:R-:W-:Y:S01]  /*43a0*/  LOP3.LUT R173, R205, UR15, R34, 0x96, !PT ;  /* 0x0000000fcdad7c12 */ /* 0x000fe2000f8e9622 */
[----:B------:R-:W-:Y:S01]  /*43b0*/  FFMA.FTZ R34, R81, UR10, -R148 ;  /* 0x0000000a51227c23 */ /* 0x000fe20008010894 */
[----:B------:R-:W-:Y:S01]  /*43c0*/  PRMT R88, R88, 0x5410, R13 ;  /* 0x0000541058587816 */ /* 0x000fe2000000000d */
[----:B------:R-:W4:Y:S01]  /*43d0*/  LDSM.16.MT88.4 R80, [R177+0x6000] ;  /* 0x00600000b150783b */ /* 0x000f220000004200 */
[----:B------:R-:W-:Y:S01]  /*43e0*/  PRMT R94, R94, 0x5410, R0 ;  /* 0x000054105e5e7816 */ /* 0x000fe20000000000 */
[----:B------:R-:W5:Y:S01]  /*43f0*/  MUFU.EX2 R49, R49 ;  /* 0x0000003100317308 */ /* 0x000f620000000800 */
[----:B------:R-:W-:Y:S01]  /*4400*/  LOP3.LUT R92, R14, 0xff, RZ, 0xc0, !PT ;  /* 0x000000ff0e5c7812 */ /* 0x000fe200078ec0ff */
[----:B------:R-:W-:Y:S01]  /*4410*/  FFMA.FTZ R158, R158, UR10, -R145 ;  /* 0x0000000a9e9e7c23 */ /* 0x000fe20008010891 */
[----:B------:R-:W-:Y:S01]  /*4420*/  SHF.R.U32.HI R11, RZ, 0x8, R11 ;  /* 0x00000008ff0b7819 */ /* 0x000fe2000001160b */
[----:B------:R-:W-:Y:S01]  /*4430*/  FFMA.FTZ R166, R166, UR10, -R145 ;  /* 0x0000000aa6a67c23 */ /* 0x000fe20008010891 */
[----:B------:R-:W-:Y:S01]  /*4440*/  SHF.R.U32.HI R0, RZ, 0x10, R14 ;  /* 0x00000010ff007819 */ /* 0x000fe2000001160e */
[----:B------:R-:W-:Y:S01]  /*4450*/  FFMA.FTZ R164, R164, UR10, -R163 ;  /* 0x0000000aa4a47c23 */ /* 0x000fe200080108a3 */
[--C-:B------:R-:W-:Y:S01]  /*4460*/  HSET2.LE.AND R88, R88, R66.reuse, PT ;  /* 0x0000004258587233 */ /* 0x100fe20003803000 */
[----:B------:R-:W-:Y:S01]  /*4470*/  MUFU.EX2 R58, R58 ;  /* 0x0000003a003a7308 */ /* 0x000fe20000000800 */
[----:B------:R-:W-:Y:S01]  /*4480*/  PRMT R92, R92, 0x5410, R11 ;  /* 0x000054105c5c7816 */ /* 0x000fe2000000000b */
[--C-:B------:R-:W-:Y:S01]  /*4490*/  FFMA.FTZ R161, R161, UR10, -R163.reuse ;  /* 0x0000000aa1a17c23 */ /* 0x100fe200080108a3 */
[----:B------:R-:W-:Y:S01]  /*44a0*/  LOP3.LUT R12, R29, UR12, R12, 0x96, !PT ;  /* 0x0000000c1d0c7c12 */ /* 0x000fe2000f8e960c */
[----:B------:R-:W-:Y:S01]  /*44b0*/  FFMA.FTZ R162, R162, UR10, -R163 ;  /* 0x0000000aa2a27c23 */ /* 0x000fe200080108a3 */
[----:B-1----:R-:W-:Y:S01]  /*44c0*/  F2FP.BF16.F32.PACK_AB R13, R55, R56 ;  /* 0x00000038370d723e */ /* 0x002fe200000010ff */
[----:B------:R-:W-:Y:S01]  /*44d0*/  FFMA.FTZ R154, R154, UR10, -R157 ;  /* 0x0000000a9a9a7c23 */ /* 0x000fe2000801089d */
[----:B------:R-:W-:Y:S01]  /*44e0*/  SHF.R.U32.HI R93, RZ, 0x18, R14 ;  /* 0x00000018ff5d7819 */ /* 0x000fe2000001160e */
[----:B------:R-:W-:Y:S01]  /*44f0*/  MUFU.EX2 R57, R57 ;  /* 0x0000003900397308 */ /* 0x000fe20000000800 */
[----:B------:R-:W-:Y:S01]  /*4500*/  LOP3.LUT R0, R0, 0xff, RZ, 0xc0, !PT ;  /* 0x000000ff00007812 */ /* 0x000fe200078ec0ff */
[----:B------:R-:W-:Y:S01]  /*4510*/  FFMA.FTZ R160, R160, UR10, -R163 ;  /* 0x0000000aa0a07c23 */ /* 0x000fe200080108a3 */
[----:B------:R-:W-:Y:S01]  /*4520*/  HSET2.LE.AND R15, R15, R66, PT ;  /* 0x000000420f0f7233 */ /* 0x000fe20003803000 */
[----:B------:R-:W-:Y:S01]  /*4530*/  FADD.FTZ R55, R56, R55 ;  /* 0x0000003738377221 */ /* 0x000fe20000010000 */
[----:B--2---:R-:W-:Y:S01]  /*4540*/  F2FP.BF16.F32.PACK_AB R19, R39, R43 ;  /* 0x0000002b2713723e */ /* 0x004fe200000010ff */
[----:B------:R-:W-:Y:S01]  /*4550*/  FADD.FTZ R53, R54, R53 ;  /* 0x0000003536357221 */ /* 0x000fe20000010000 */
[----:B------:R-:W-:Y:S01]  /*4560*/  SHF.R.U32.HI R95, RZ, 0x10, R26 ;  /* 0x00000010ff5f7819 */ /* 0x000fe2000001161a */
[----:B------:R-:W1:Y:S01]  /*4570*/  MUFU.EX2 R42, R42 ;  /* 0x0000002a002a7308 */ /* 0x000e620000000800 */
[----:B------:R-:W-:Y:S01]  /*4580*/  LOP3.LUT R88, R88, R13, RZ, 0xc0, !PT ;  /* 0x0000000d58587212 */ /* 0x000fe200078ec0ff */
[----:B------:R-:W-:Y:S01]  /*4590*/  IMAD.WIDE.U32 R12, R12, -0x2daee0ad, RZ ;  /* 0xd2511f530c0c7825 */ /* 0x000fe200078e00ff */
[----:B------:R-:W-:-:S03]  /*45a0*/  PRMT R93, R0, 0x5410, R93 ;  /* 0x00005410005d7816 */ /* 0x000fc6000000005d */
[----:B------:R-:W-:Y:S01]  /*45b0*/  FADD.FTZ R55, R44, R55 ;  /* 0x000000372c377221 */ /* 0x000fe20000010000 */
[--C-:B------:R-:W-:Y:S01]  /*45c0*/  HSET2.LE.AND R94, R94, R66.reuse, PT ;  /* 0x000000425e5e7233 */ /* 0x100fe20003803000 */
[----:B------:R-:W-:Y:S01]  /*45d0*/  FADD.FTZ R53, R43, R53 ;  /* 0x000000352b357221 */ /* 0x000fe20000010000 */
[----:B------:R-:W-:Y:S01]  /*45e0*/  HSET2.LE.AND R92, R92, R66, PT ;  /* 0x000000425c5c7233 */ /* 0x000fe20003803000 */
[----:B------:R-:W-:Y:S01]  /*45f0*/  MUFU.EX2 R36, R36 ;  /* 0x0000002400247308 */ /* 0x000fe20000000800 */
[----:B------:R-:W-:Y:S01]  /*4600*/  F2FP.BF16.F32.PACK_AB R0, R45, R52 ;  /* 0x000000342d00723e */ /* 0x000fe200000010ff */
[----:B------:R-:W-:Y:S01]  /*4610*/  FADD.FTZ R55, R37, R55 ;  /* 0x0000003725377221 */ /* 0x000fe20000010000 */
[----:B------:R-:W-:Y:S01]  /*4620*/  F2FP.BF16.F32.PACK_AB R11, R47, R48 ;  /* 0x000000302f0b723e */ /* 0x000fe200000010ff */
[----:B------:R-:W-:Y:S01]  /*4630*/  FADD.FTZ R47, R48, R47 ;  /* 0x0000002f302f7221 */ /* 0x000fe20000010000 */
[----:B------:R-:W-:Y:S01]  /*4640*/  LOP3.LUT R91, R15, R19, RZ, 0xc0, !PT ;  /* 0x000000130f5b7212 */ /* 0x000fe200078ec0ff */
[----:B------:R-:W-:Y:S01]  /*4650*/  FADD.FTZ R53, R39, R53 ;  /* 0x0000003527357221 */ /* 0x000fe20000010000 */
[----:B------:R-:W-:Y:S01]  /*4660*/  SHF.R.U32.HI R15, RZ, 0x18, R26 ;  /* 0x00000018ff0f7819 */ /* 0x000fe2000001161a */
[----:B------:R-:W-:Y:S01]  /*4670*/  MUFU.EX2 R40, R40 ;  /* 0x0000002800287308 */ /* 0x000fe20000000800 */
[----:B------:R-:W-:Y:S01]  /*4680*/  LOP3.LUT R95, R95, 0xff, RZ, 0xc0, !PT ;  /* 0x000000ff5f5f7812 */ /* 0x000fe200078ec0ff */
[----:B------:R-:W-:Y:S01]  /*4690*/  FADD.FTZ R47, R52, R47 ;  /* 0x0000002f342f7221 */ /* 0x000fe20000010000 */
[----:B------:R-:W-:Y:S01]  /*46a0*/  LOP3.LUT R210, R175, UR17, R210, 0x96, !PT ;  /* 0x00000011afd27c12 */ /* 0x000fe2000f8e96d2 */
[C---:B---3--:R-:W-:Y:S01]  /*46b0*/  HMMA.16816.F32.BF16 R84, R88.reuse, R4, RZ ;  /* 0x000000045854723c */ /* 0x048fe200000418ff */
[----:B------:R-:W-:Y:S01]  /*46c0*/  LOP3.LUT R175, R35, UR17, R102, 0x96, !PT ;  /* 0x0000001123af7c12 */ /* 0x000fe2000f8e9666 */
[----:B------:R-:W-:Y:S01]  /*46d0*/  FFMA.FTZ R35, R46, UR10, -R157 ;  /* 0x0000000a2e237c23 */ /* 0x000fe2000801089d */
[----:B------:R-:W-:Y:S01]  /*46e0*/  LOP3.LUT R94, R94, R0, RZ, 0xc0, !PT ;  /* 0x000000005e5e7212 */ /* 0x000fe200078ec0ff */
[----:B------:R-:W-:Y:S01]  /*46f0*/  FFMA.FTZ R0, R41, UR10, -R163 ;  /* 0x0000000a29007c23 */ /* 0x000fe200080108a3 */
[----:B------:R-:W-:Y:S01]  /*4700*/  LOP3.LUT R92, R92, R11, RZ, 0xc0, !PT ;  /* 0x0000000b5c5c7212 */ /* 0x000fe200078ec0ff */
[--C-:B------:R-:W-:Y:S01]  /*4710*/  FFMA.FTZ R41, R8, UR10, -R157.reuse ;  /* 0x0000000a08297c23 */ /* 0x100fe2000801089d */
[----:B------:R-:W-:Y:S01]  /*4720*/  LOP3.LUT R11, R12, 0xffff, RZ, 0xc0, !PT ;  /* 0x0000ffff0c0b7812 */ /* 0x000fe200078ec0ff */
[----:B------:R-:W-:Y:S01]  /*4730*/  FFMA.FTZ R46, R10, UR10, -R157 ;  /* 0x0000000a0a2e7c23 */ /* 0x000fe2000801089d */
[----:B------:R-:W-:Y:S01]  /*4740*/  PRMT R95, R95, 0x5410, R15 ;  /* 0x000054105f5f7816 */ /* 0x000fe2000000000f */
[----:B------:R-:W2:Y:S01]  /*4750*/  MUFU.EX2 R35, R35 ;  /* 0x0000002300237308 */ /* 0x000ea20000000800 */
[----:B------:R-:W-:Y:S01]  /*4760*/  LOP3.LUT R18, R12, 0xff, RZ, 0xc0, !PT ;  /* 0x000000ff0c127812 */ /* 0x000fe200078ec0ff */
[----:B------:R-:W-:Y:S01]  /*4770*/  HMMA.16816.F32.BF16 R124, R88, R116, RZ ;  /* 0x00000074587c723c */ /* 0x000fe200000418ff */
[----:B------:R-:W-:Y:S01]  /*4780*/  SHF.R.U32.HI R11, RZ, 0x8, R11 ;  /* 0x00000008ff0b7819 */ /* 0x000fe2000001160b */
[----:B------:R-:W-:Y:S01]  /*4790*/  IMAD.WIDE.U32 R210, R210, -0x326172a9, RZ ;  /* 0xcd9e8d57d2d27825 */ /* 0x000fe200078e00ff */
[----:B------:R-:W-:-:S03]  /*47a0*/  LOP3.LUT R19, R13, UR22, R24, 0x96, !PT ;  /* 0x000000160d137c12 */ /* 0x000fc6000f8e9618 */
[----:B------:R-:W-:Y:S01]  /*47b0*/  FADD.FTZ R47, R45, R47 ;  /* 0x0000002f2d2f7221 */ /* 0x000fe20000010000 */
[--C-:B------:R-:W-:Y:S01]  /*47c0*/  HSET2.LE.AND R95, R95, R66.reuse, PT ;  /* 0x000000425f5f7233 */ /* 0x100fe20003803000 */
[----:B------:R-:W3:Y:S01]  /*47d0*/  MUFU.EX2 R41, R41 ;  /* 0x0000002900297308 */ /* 0x000ee20000000800 */
[----:B-----5:R-:W-:Y:S01]  /*47e0*/  F2FP.BF16.F32.PACK_AB R14, R49, R50 ;  /* 0x00000032310e723e */ /* 0x020fe200000010ff */
[C---:B------:R-:W-:Y:S01]  /*47f0*/  HMMA.16816.F32.BF16 R108, R88.reuse, R68, RZ ;  /* 0x00000044586c723c */ /* 0x040fe200000418ff */
[----:B------:R-:W-:Y:S01]  /*4800*/  PRMT R18, R18, 0x5410, R11 ;  /* 0x0000541012127816 */ /* 0x000fe2000000000b */
[----:B------:R-:W-:Y:S01]  /*4810*/  LDSM.16.MT88.4 R24, [R177+0x6800] ;  /* 0x00680000b118783b */ /* 0x000fe20000004200 */
[----:B------:R-:W-:Y:S01]  /*4820*/  LOP3.LUT R11, R19, 0xffff, RZ, 0xc0, !PT ;  /* 0x0000ffff130b7812 */ /* 0x000fe200078ec0ff */
[----:B------:R-:W-:Y:S01]  /*4830*/  FADD.FTZ R47, R38, R47 ;  /* 0x0000002f262f7221 */ /* 0x000fe20000010000 */
[--C-:B------:R-:W-:Y:S01]  /*4840*/  SHF.R.U32.HI R60, RZ, 0x10, R12.reuse ;  /* 0x00000010ff3c7819 */ /* 0x100fe2000001160c */
[----:B------:R-:W5:Y:S01]  /*4850*/  MUFU.EX2 R46, R46 ;  /* 0x0000002e002e7308 */ /* 0x000f620000000800 */
[----:B------:R-:W-:Y:S01]  /*4860*/  SHF.R.U32.HI R9, RZ, 0x10, R19 ;  /* 0x00000010ff097819 */ /* 0x000fe20000011613 */
[C---:B----4-:R-:W-:Y:S01]  /*4870*/  HMMA.16816.F32.BF16 R76, R88.reuse, R80, RZ ;  /* 0x00000050584c723c */ /* 0x050fe200000418ff */
[----:B------:R-:W-:Y:S01]  /*4880*/  LOP3.LUT R95, R95, R14, RZ, 0xc0, !PT ;  /* 0x0000000e5f5f7212 */ /* 0x000fe200078ec0ff */
[----:B-1----:R-:W-:Y:S01]  /*4890*/  FADD.FTZ R55, R42, R55 ;  /* 0x000000372a377221 */ /* 0x002fe20000010000 */
[--C-:B------:R-:W-:Y:S01]  /*48a0*/  HSET2.LE.AND R93, R93, R66.reuse, PT ;  /* 0x000000425d5d7233 */ /* 0x100fe20003803000 */
[----:B--2---:R-:W-:Y:S01]  /*48b0*/  FADD.FTZ R53, R35, R53 ;  /* 0x0000003523357221 */ /* 0x004fe20000010000 */
[----:B------:R-:W-:Y:S01]  /*48c0*/  F2FP.BF16.F32.PACK_AB R14, R57, R58 ;  /* 0x0000003a390e723e */ /* 0x000fe200000010ff */
        /* <DEDUP_REMOVED lines=11> */
[----:B------:R-:W-:Y:S01]  /*4980*/  LOP3.LUT R9, R9, 0xff, RZ, 0xc0, !PT ;  /* 0x000000ff09097812 */ /* 0x000fe200078ec0ff */
[----:B------:R-:W-:Y:S01]  /*4990*/  FADD.FTZ R57, R50, R57 ;  /* 0x0000003932397221 */ /* 0x000fe20000010000 */
[----:B------:R-:W-:Y:S01]  /*49a0*/  LOP3.LUT R93, R93, R14, RZ, 0xc0, !PT ;  /* 0x0000000e5d5d7212 */ /* 0x000fe200078ec0ff */
[----:B---3--:R-:W-:Y:S01]  /*49b0*/  FADD.FTZ R53, R41, R53 ;  /* 0x0000003529357221 */ /* 0x008fe20000010000 */
[----:B------:R-:W-:Y:S01]  /*49c0*/  PRMT R28, R28, 0x5410, R11 ;  /* 0x000054101c1c7816 */ /* 0x000fe2000000000b */
[----:B------:R-:W-:Y:S01]  /*49d0*/  HMMA.16816.F32.BF16 R100, R88, R82, RZ ;  /* 0x000000525864723c */ /* 0x000fe200000418ff */
[----:B------:R-:W-:Y:S01]  /*49e0*/  PRMT R60, R60, 0x5410, R8 ;  /* 0x000054103c3c7816 */ /* 0x000fe20000000008 */
[----:B------:R-:W-:Y:S01]  /*49f0*/  MUFU.EX2 R2, R2 ;  /* 0x0000000200027308 */ /* 0x000fe20000000800 */
[----:B------:R-:W-:Y:S01]  /*4a00*/  PRMT R19, R9, 0x5410, R19 ;  /* 0x0000541009137816 */ /* 0x000fe20000000013 */
[----:B------:R-:W-:Y:S01]  /*4a10*/  LDSM.16.MT88.4 R12, [R180+0x6800] ;  /* 0x00680000b40c783b */ /* 0x000fe20000004200 */
[----:B------:R-:W-:Y:S01]  /*4a20*/  LOP3.LUT R206, R217, UR18, R98, 0x96, !PT ;  /* 0x00000012d9ce7c12 */ /* 0x000fe2000f8e9662 */
[C---:B------:R-:W-:Y:S01]  /*4a30*/  HMMA.16816.F32.BF16 R128, R92.reuse, R116, RZ ;  /* 0x000000745c80723c */ /* 0x040fe200000418ff */
[--C-:B------:R-:W-:Y:S01]  /*4a40*/  HSET2.LE.AND R17, R28, R66.reuse, PT ;  /* 0x000000421c117233 */ /* 0x100fe20003803000 */
[----:B------:R-:W1:Y:S01]  /*4a50*/  LDSM.16.MT88.4 R8, [R178+0x6800] ;  /* 0x00680000b208783b */ /* 0x000e620000004200 */
[--C-:B------:R-:W-:Y:S01]  /*4a60*/  HSET2.LE.AND R60, R60, R66.reuse, PT ;  /* 0x000000423c3c7233 */ /* 0x100fe20003803000 */
[----:B------:R-:W2:Y:S01]  /*4a70*/  MUFU.EX2 R34, R34 ;  /* 0x0000002200227308 */ /* 0x000ea20000000800 */
[----:B------:R-:W-:Y:S01]  /*4a80*/  HSET2.LE.AND R61, R19, R66, PT ;  /* 0x00000042133d7233 */ /* 0x000fe20003803000 */
[----:B------:R-:W-:Y:S01]  /*4a90*/  HMMA.16816.F32.BF16 R96, R92, R4, RZ ;  /* 0x000000045c60723c */ /* 0x000fe200000418ff */
[----:B------:R-:W-:Y:S01]  /*4aa0*/  F2FP.BF16.F32.PACK_AB R16, R36, R42 ;  /* 0x0000002a2410723e */ /* 0x000fe200000010ff */
[----:B------:R-:W-:Y:S01]  /*4ab0*/  IMAD.WIDE.U32 R206, R206, -0x2daee0ad, RZ ;  /* 0xd2511f53cece7825 */ /* 0x000fe200078e00ff */
[----:B-----5:R-:W-:-:S03]  /*4ac0*/  F2FP.BF16.F32.PACK_AB R19, R46, R40 ;  /* 0x000000282e13723e */ /* 0x020fc600000010ff */
[----:B------:R-:W-:Y:S01]  /*4ad0*/  FADD.FTZ R57, R49, R57 ;  /* 0x0000003931397221 */ /* 0x000fe20000010000 */
[----:B------:R-:W-:Y:S01]  /*4ae0*/  LOP3.LUT R64, R219, UR22, R64, 0x96, !PT ;  /* 0x00000016db407c12 */ /* 0x000fe2000f8e9640 */
[C---:B------:R-:W-:Y:S01]  /*4af0*/  HMMA.16816.F32.BF16 R112, R92.reuse, R68, RZ ;  /* 0x000000445c70723c */ /* 0x040fe200000418ff */
[----:B------:R-:W-:Y:S01]  /*4b00*/  F2FP.BF16.F32.PACK_AB R4, R41, R35 ;  /* 0x000000232904723e */ /* 0x000fe200000010ff */
[----:B------:R-:W-:Y:S01]  /*4b10*/  MUFU.EX2 R150, R150 ;  /* 0x0000009600967308 */ /* 0x000fe20000000800 */
[--C-:B------:R-:W-:Y:S01]  /*4b20*/  SHF.R.U32.HI R63, RZ, 0x10, R218.reuse ;  /* 0x00000010ff3f7819 */ /* 0x100fe200000116da */
[----:B------:R-:W-:Y:S01]  /*4b30*/  FFMA.FTZ R146, R146, UR10, -R145 ;  /* 0x0000000a92927c23 */ /* 0x000fe20008010891 */
[----:B------:R-:W-:Y:S01]  /*4b40*/  LOP3.LUT R16, R17, R16, RZ, 0xc0, !PT ;  /* 0x0000001011107212 */ /* 0x000fe200078ec0ff */
[C---:B------:R-:W-:Y:S01]  /*4b50*/  HMMA.16816.F32.BF16 R72, R92.reuse, R80, RZ ;  /* 0x000000505c48723c */ /* 0x040fe200000418ff */
[----:B------:R-:W-:Y:S01]  /*4b60*/  LOP3.LUT R19, R60, R19, RZ, 0xc0, !PT ;  /* 0x000000133c137212 */ /* 0x000fe200078ec0ff */
[----:B------:R-:W-:Y:S01]  /*4b70*/  FFMA.FTZ R155, R155, UR10, -R157 ;  /* 0x0000000a9b9b7c23 */ /* 0x000fe2000801089d */
[----:B------:R-:W-:Y:S01]  /*4b80*/  LOP3.LUT R17, R61, R4, RZ, 0xc0, !PT ;  /* 0x000000043d117212 */ /* 0x000fe200078ec0ff */
[----:B------:R3:W4:Y:S01]  /*4b90*/  MUFU.EX2 R60, R62 ;  /* 0x0000003e003c7308 */ /* 0x0007220000000800 */
[----:B------:R-:W-:Y:S01]  /*4ba0*/  FFMA.FTZ R61, R168, UR10, -R145 ;  /* 0x0000000aa83d7c23 */ /* 0x000fe20008010891 */
[C---:B------:R-:W-:Y:S01]  /*4bb0*/  HMMA.16816.F32.BF16 R116, R92.reuse, R118, RZ ;  /* 0x000000765c74723c */ /* 0x040fe200000418ff */
[----:B------:R-:W-:Y:S01]  /*4bc0*/  LOP3.LUT R63, R63, 0xff, RZ, 0xc0, !PT ;  /* 0x000000ff3f3f7812 */ /* 0x000fe200078ec0ff */
[----:B--2---:R-:W-:Y:S01]  /*4bd0*/  FADD.FTZ R47, R34, R47 ;  /* 0x0000002f222f7221 */ /* 0x004fe20000010000 */
[----:B------:R-:W-:Y:S01]  /*4be0*/  SHF.R.U32.HI R5, RZ, 0x18, R218 ;  /* 0x00000018ff057819 */ /* 0x000fe200000116da */
[----:B------:R-:W-:Y:S01]  /*4bf0*/  FFMA.FTZ R153, R153, UR10, -R157 ;  /* 0x0000000a99997c23 */ /* 0x000fe2000801089d */
[--C-:B------:R-:W-:Y:S01]  /*4c00*/  HSET2.LE.AND R18, R18, R66.reuse, PT ;  /* 0x0000004212127233 */ /* 0x100fe20003803000 */
[C---:B------:R-:W-:Y:S01]  /*4c10*/  HMMA.16816.F32.BF16 R68, R92.reuse, R70, RZ ;  /* 0x000000465c44723c */ /* 0x040fe200000418ff */
[----:B------:R-:W-:Y:S01]  /*4c20*/  F2FP.BF16.F32.PACK_AB R29, R0, R33 ;  /* 0x00000021001d723e */ /* 0x000fe200000010ff */
[----:B------:R-:W-:Y:S01]  /*4c30*/  MUFU.EX2 R61, R61 ;  /* 0x0000003d003d7308 */ /* 0x000fe20000000800 */
[----:B------:R-:W-:Y:S01]  /*4c40*/  LOP3.LUT R65, R218, 0xffff, RZ, 0xc0, !PT ;  /* 0x0000ffffda417812 */ /* 0x000fe200078ec0ff */
[----:B------:R-:W-:Y:S01]  /*4c50*/  FADD.FTZ R47, R32, R47 ;  /* 0x0000002f202f7221 */ /* 0x000fe20000010000 */
[----:B------:R-:W-:Y:S01]  /*4c60*/  LOP3.LUT R4, R64, 0xff, RZ, 0xc0, !PT ;  /* 0x000000ff40047812 */ /* 0x000fe200078ec0ff */
[----:B------:R-:W-:Y:S01]  /*4c70*/  HMMA.16816.F32.BF16 R80, R92, R82, RZ ;  /* 0x000000525c50723c */ /* 0x000fe200000418ff */
[----:B------:R-:W-:Y:S01]  /*4c80*/  PRMT R5, R63, 0x5410, R5 ;  /* 0x000054103f057816 */ /* 0x000fe20000000005 */
[----:B------:R-:W-:Y:S01]  /*4c90*/  FADD.FTZ R55, R33, R55 ;  /* 0x0000003721377221 */ /* 0x000fe20000010000 */
[----:B---3--:R-:W-:Y:S01]  /*4ca0*/  FFMA.FTZ R62, R141, UR10, -R145 ;  /* 0x0000000a8d3e7c23 */ /* 0x008fe20008010891 */
[----:B------:R2:W-:Y:S01]  /*4cb0*/  MUFU.EX2 R63, R171 ;  /* 0x000000ab003f7308 */ /* 0x0005e20000000800 */
[----:B------:R-:W-:Y:S01]  /*4cc0*/  LOP3.LUT R18, R18, R29, RZ, 0xc0, !PT ;  /* 0x0000001d12127212 */ /* 0x000fe200078ec0ff */
[-C--:B------:R-:W-:Y:S01]  /*4cd0*/  HMMA.16816.F32.BF16 R88, R88, R6.reuse, RZ ;  /* 0x000000065858723c */ /* 0x080fe200000418ff */
[----:B------:R-:W-:Y:S01]  /*4ce0*/  SHF.R.U32.HI R65, RZ, 0x8, R65 ;  /* 0x00000008ff417819 */ /* 0x000fe20000011641 */
[----:B------:R-:W3:Y:S01]  /*4cf0*/  LDSM.16.MT88.4 R28, [R176+0x6800] ;  /* 0x00680000b01c783b */ /* 0x000ee20000004200 */
[----:B------:R-:W-:Y:S01]  /*4d00*/  F2FP.BF16.F32.PACK_AB R67, R2, R32 ;  /* 0x000000200243723e */ /* 0x000fe200000010ff */
[----:B----4-:R-:W-:Y:S01]  /*4d10*/  FADD.FTZ R57, R60, R57 ;  /* 0x000000393c397221 */ /* 0x010fe20000010000 */
[----:B------:R-:W-:Y:S01]  /*4d20*/  HSET2.LE.AND R5, R5, R66, PT ;  /* 0x0000004205057233 */ /* 0x000fe20003803000 */
[----:B------:R-:W-:Y:S01]  /*4d30*/  HMMA.16816.F32.BF16 R92, R92, R6, RZ ;  /* 0x000000065c5c723c */ /* 0x000fe200000418ff */
[----:B------:R-:W4:Y:S01]  /*4d40*/  MUFU.EX2 R62, R62 ;  /* 0x0000003e003e7308 */ /* 0x000f220000000800 */
[----:B------:R-:W-:Y:S01]  /*4d50*/  F2FP.BF16.F32.PACK_AB R141, R34, R38 ;  /* 0x00000026228d723e */ /* 0x000fe200000010ff */
[----:B------:R-:W-:Y:S01]  /*4d60*/  FADD.FTZ R53, R40, R53 ;  /* 0x0000003528357221 */ /* 0x000fe20000010000 */
[----:B------:R-:W-:Y:S01]  /*4d70*/  LOP3.LUT R174, R207, UR15, R174, 0x96, !PT ;  /* 0x0000000fcfae7c12 */ /* 0x000fe2000f8e96ae */
[----:B------:R-:W-:Y:S01]  /*4d80*/  FADD.FTZ R47, R2, R47 ;  /* 0x0000002f022f7221 */ /* 0x000fe20000010000 */
[C---:B-1----:R-:W-:Y:S01]  /*4d90*/  HMMA.16816.F32.BF16 R108, R16.reuse, R8, R108 ;  /* 0x00000008106c723c */ /* 0x042fe2000004186c */
[----:B------:R-:W-:Y:S01]  /*4da0*/  LOP3.LUT R7, R64, 0xffff, RZ, 0xc0, !PT ;  /* 0x0000ffff40077812 */ /* 0x000fe200078ec0ff */
[----:B------:R-:W-:Y:S01]  /*4db0*/  FADD.FTZ R55, R0, R55 ;  /* 0x0000003700377221 */ /* 0x000fe20000010000 */
[----:B------:R-:W-:Y:S01]  /*4dc0*/  LOP3.LUT R6, R218, 0xff, RZ, 0xc0, !PT ;  /* 0x000000ffda067812 */ /* 0x000fe200078ec0ff */
[----:B------:R-:W1:Y:S01]  /*4dd0*/  MUFU.EX2 R51, R51 ;  /* 0x0000003300337308 */ /* 0x000e620000000800 */
[----:B------:R-:W-:Y:S01]  /*4de0*/  SHF.R.U32.HI R7, RZ, 0x8, R7 ;  /* 0x00000008ff077819 */ /* 0x000fe20000011607 */
[----:B------:R-:W-:Y:S01]  /*4df0*/  HMMA.16816.F32.BF16 R124, R16, R12, R124 ;  /* 0x0000000c107c723c */ /* 0x000fe2000004187c */
[----:B------:R-:W-:Y:S01]  /*4e00*/  PRMT R6, R6, 0x5410, R65 ;  /* 0x0000541006067816 */ /* 0x000fe20000000041 */
[----:B------:R-:W-:Y:S01]  /*4e10*/  FADD.FTZ R53, R46, R53 ;  /* 0x000000352e357221 */ /* 0x000fe20000010000 */
[----:B------:R-:W-:-:S02]  /*4e20*/  PRMT R4, R4, 0x5410, R7 ;  /* 0x0000541004047816 */ /* 0x000fc40000000007 */
[--C-:B------:R-:W-:Y:S01]  /*4e30*/  SHF.R.U32.HI R7, RZ, 0x10, R64.reuse ;  /* 0x00000010ff077819 */ /* 0x100fe20000011640 */
[C---:B------:R-:W-:Y:S01]  /*4e40*/  HMMA.16816.F32.BF16 R76, R16.reuse, R24, R76 ;  /* 0x00000018104c723c */ /* 0x040fe2000004184c */
[----:B------:R-:W-:Y:S01]  /*4e50*/  SHF.R.U32.HI R65, RZ, 0x18, R64 ;  /* 0x00000018ff417819 */ /* 0x000fe20000011640 */
[--C-:B------:R-:W-:Y:S01]  /*4e60*/  FFMA.FTZ R64, R170, UR10, -R148.reuse ;  /* 0x0000000aaa407c23 */ /* 0x100fe20008010894 */
[----:B------:R-:W-:Y:S01]  /*4e70*/  LOP3.LUT R7, R7, 0xff, RZ, 0xc0, !PT ;  /* 0x000000ff07077812 */ /* 0x000fe200078ec0ff */
[----:B--2---:R-:W-:Y:S01]  /*4e80*/  IMAD.WIDE.U32 R170, R173, -0x326172a9, RZ ;  /* 0xcd9e8d57adaa7825 */ /* 0x004fe200078e00ff */
[--C-:B------:R-:W-:Y:S01]  /*4e90*/  HSET2.LE.AND R6, R6, R66.reuse, PT ;  /* 0x0000004206067233 */ /* 0x100fe20003803000 */
[C---:B------:R-:W-:Y:S01]  /*4ea0*/  HMMA.16816.F32.BF16 R120, R16.reuse, R14, R120 ;  /* 0x0000000e1078723c */ /* 0x040fe20000041878 */
[----:B------:R-:W-:Y:S01]  /*4eb0*/  PRMT R7, R7, 0x5410, R65 ;  /* 0x0000541007077816 */ /* 0x000fe20000000041 */
[----:B------:R-:W-:Y:S01]  /*4ec0*/  FFMA.FTZ R65, R169, UR10, -R148 ;  /* 0x0000000aa9417c23 */ /* 0x000fe20008010894 */
[----:B----4-:R-:W-:Y:S01]  /*4ed0*/  F2FP.BF16.F32.PACK_AB R168, R62, R60 ;  /* 0x0000003c3ea8723e */ /* 0x010fe200000010ff */
[----:B------:R-:W-:Y:S01]  /*4ee0*/  MUFU.EX2 R64, R64 ;  /* 0x0000004000407308 */ /* 0x000fe20000000800 */
[----:B------:R-:W-:Y:S01]  /*4ef0*/  LOP3.LUT R6, R6, R67, RZ, 0xc0, !PT ;  /* 0x0000004306067212 */ /* 0x000fe200078ec0ff */
[C---:B------:R-:W-:Y:S01]  /*4f00*/  HMMA.16816.F32.BF16 R104, R16.reuse, R10, R104 ;  /* 0x0000000a1068723c */ /* 0x040fe20000041868 */
[--C-:B------:R-:W-:Y:S01]  /*4f10*/  HSET2.LE.AND R67, R7, R66.reuse, PT ;  /* 0x0000004207437233 */ /* 0x100fe20003803000 */
[----:B------:R-:W-:Y:S01]  /*4f20*/  FADD.FTZ R57, R62, R57 ;  /* 0x000000393e397221 */ /* 0x000fe20000010000 */
[----:B------:R-:W-:Y:S01]  /*4f30*/  F2FP.BF16.F32.PACK_AB R7, R63, R61 ;  /* 0x0000003d3f07723e */ /* 0x000fe200000010ff */
[----:B-1----:R-:W-:Y:S01]  /*4f40*/  FADD.FTZ R47, R51, R47 ;  /* 0x0000002f332f7221 */ /* 0x002fe20000010000 */
[----:B------:R-:W-:Y:S01]  /*4f50*/  HSET2.LE.AND R4, R4, R66, PT ;  /* 0x0000004204047233 */ /* 0x000fe20003803000 */
[C---:B---3--:R-:W-:Y:S01]  /*4f60*/  HMMA.16816.F32.BF16 R84, R16.reuse, R28, R84 ;  /* 0x0000001c1054723c */ /* 0x048fe20000041854 */
[----:B------:R-:W-:Y:S01]  /*4f70*/  LOP3.LUT R7, R5, R7, RZ, 0xc0, !PT ;  /* 0x0000000705077212 */ /* 0x000fe200078ec0ff */
[----:B------:R-:W-:Y:S01]  /*4f80*/  MUFU.EX2 R65, R65 ;  /* 0x0000004100417308 */ /* 0x000fe20000000800 */
[----:B------:R-:W-:Y:S01]  /*4f90*/  LOP3.LUT R5, R67, R168, RZ, 0xc0, !PT ;  /* 0x000000a843057212 */ /* 0x000fe200078ec0ff */
[----:B------:R-:W-:Y:S01]  /*4fa0*/  IMAD.WIDE.U32 R168, R175, -0x326172a9, RZ ;  /* 0xcd9e8d57afa87825 */ /* 0x000fe200078e00ff */
[----:B------:R-:W-:Y:S01]  /*4fb0*/  LOP3.LUT R4, R4, R141, RZ, 0xc0, !PT ;  /* 0x0000008d04047212 */ /* 0x000fe200078ec0ff */
[----:B------:R-:W-:Y:S01]  /*4fc0*/  HMMA.16816.F32.BF16 R100, R16, R26, R100 ;  /* 0x0000001a1064723c */ /* 0x000fe20000041864 */
[----:B------:R-:W-:Y:S01]  /*4fd0*/  LOP3.LUT R216, R211, UR16, R216, 0x96, !PT ;  /* 0x00000010d3d87c12 */ /* 0x000fe2000f8e96d8 */
[----:B------:R-:W-:Y:S01]  /*4fe0*/  IMAD.WIDE.U32 R174, R174, -0x326172a9, RZ ;  /* 0xcd9e8d57aeae7825 */ /* 0x000fe200078e00ff */
[----:B------:R-:W-:-:S03]  /*4ff0*/  LOP3.LUT R212, R169, UR16, R212, 0x96, !PT ;  /* 0x00000010a9d47c12 */ /* 0x000fc6000f8e96d4 */
[--C-:B------:R-:W-:Y:S01]  /*5000*/  FFMA.FTZ R141, R149, UR10, -R163.reuse ;  /* 0x0000000a958d7c23 */ /* 0x100fe200080108a3 */
[----:B------:R-:W-:Y:S01]  /*5010*/  LOP3.LUT R168, R171, UR14, R168, 0x96, !PT ;  /* 0x0000000eaba87c12 */ /* 0x000fe2000f8e96a8 */
[----:B------:R-:W-:Y:S01]  /*5020*/  HMMA.16816.F32.BF16 R112, R4, R8, R112 ;  /* 0x000000080470723c */ /* 0x000fe20000041870 */
[----:B------:R-:W-:Y:S01]  /*5030*/  IMAD.WIDE.U32 R216, R216, -0x2daee0ad, RZ ;  /* 0xd2511f53d8d87825 */ /* 0x000fe200078e00ff */
[----:B------:R-:W-:Y:S01]  /*5040*/  LOP3.LUT R205, R175, UR14, R210, 0x96, !PT ;  /* 0x0000000eafcd7c12 */ /* 0x000fe2000f8e96d2 */
[----:B------:R1:W2:Y:S02]  /*5050*/  MUFU.EX2 R67, R151 ;  /* 0x0000009700437308 */ /* 0x0002a40000000800 */
[----:B------:R-:W-:Y:S01]  /*5060*/  FFMA.FTZ R149, R23, UR10, -R163 ;  /* 0x0000000a17957c23 */ /* 0x000fe200080108a3 */
[----:B------:R-:W-:Y:S01]  /*5070*/  IMAD.WIDE.U32 R212, R212, -0x2daee0ad, RZ ;  /* 0xd2511f53d4d47825 */ /* 0x000fe200078e00ff */
[----:B------:R-:W-:Y:S01]  /*5080*/  HMMA.16816.F32.BF16 R88, R16, R30, R88 ;  /* 0x0000001e1058723c */ /* 0x000fe20000041858 */
[----:B------:R-:W-:-:S02]  /*5090*/  LOP3.LUT R210, R217, UR13, R206, 0x96, !PT ;  /* 0x0000000dd9d27c12 */ /* 0x000fc4000f8e96ce */
[----:B------:R-:W-:Y:S01]  /*50a0*/  FADD.FTZ R57, R61, R57 ;  /* 0x000000393d397221 */ /* 0x000fe20000010000 */
[----:B------:R-:W-:Y:S01]  /*50b0*/  IMAD.WIDE.U32 R168, R168, -0x2daee0ad, RZ ;  /* 0xd2511f53a8a87825 */ /* 0x000fe200078e00ff */
[----:B------:R-:W-:Y:S01]  /*50c0*/  LOP3.LUT R207, R213, UR13, R204, 0x96, !PT ;  /* 0x0000000dd5cf7c12 */ /* 0x000fe2000f8e96cc */
[----:B------:R-:W3:Y:S01]  /*50d0*/  MUFU.EX2 R141, R141 ;  /* 0x0000008d008d7308 */ /* 0x000ee20000000800 */
[----:B------:R-:W-:Y:S01]  /*50e0*/  HMMA.16816.F32.BF16 R128, R4, R12, R128 ;  /* 0x0000000c0480723c */ /* 0x000fe20000041880 */
[----:B------:R-:W-:Y:S01]  /*50f0*/  IMAD.WIDE.U32 R204, R205, -0x2daee0ad, RZ ;  /* 0xd2511f53cdcc7825 */ /* 0x000fe200078e00ff */
[----:B------:R-:W-:-:S03]  /*5100*/  LOP3.LUT R8, R169, UR5, R212, 0x96, !PT ;  /* 0x00000005a9087c12 */ /* 0x000fc6000f8e96d4 */
[----:B------:R-:W-:Y:S01]  /*5110*/  FADD.FTZ R57, R63, R57 ;  /* 0x000000393f397221 */ /* 0x000fe20000010000 */
[----:B------:R-:W-:Y:S01]  /*5120*/  FADD.FTZ R47, R59, R47 ;  /* 0x0000002f3b2f7221 */ /* 0x000fe20000010000 */
[----:B------:R-:W-:Y:S01]  /*5130*/  IMAD.WIDE.U32 R206, R207, -0x326172a9, RZ ;  /* 0xcd9e8d57cfce7825 */ /* 0x000fe200078e00ff */
[----:B------:R-:W-:Y:S01]  /*5140*/  LOP3.LUT R169, R205, UR5, R216, 0x96, !PT ;  /* 0x00000005cda97c12 */ /* 0x000fe2000f8e96d8 */
[C---:B------:R-:W-:Y:S02]  /*5150*/  HMMA.16816.F32.BF16 R72, R4.reuse, R24, R72 ;  /* 0x000000180448723c */ /* 0x040fe40000041848 */
[----:B-1----:R-:W-:Y:S01]  /*5160*/  FFMA.FTZ R151, R20, UR10, -R157 ;  /* 0x0000000a14977c23 */ /* 0x002fe2000801089d */
[----:B------:R-:W-:Y:S01]  /*5170*/  IMAD.WIDE.U32 R16, R8, -0x326172a9, RZ ;  /* 0xcd9e8d5708107825 */ /* 0x000fe200078e00ff */
[----:B------:R-:W1:Y:S01]  /*5180*/  MUFU.EX2 R144, R144 ;  /* 0x0000009000907308 */ /* 0x000e620000000800 */
[----:B------:R-:W-:Y:S02]  /*5190*/  LOP3.LUT R170, R207, UR12, R170, 0x96, !PT ;  /* 0x0000000ccfaa7c12 */ /* 0x000fe4000f8e96aa */
[----:B--2---:R-:W-:Y:S01]  /*51a0*/  FADD.FTZ R55, R67, R55 ;  /* 0x0000003743377221 */ /* 0x004fe20000010000 */
[----:B------:R-:W-:Y:S01]  /*51b0*/  IMAD.WIDE.U32 R210, R210, -0x326172a9, RZ ;  /* 0xcd9e8d57d2d27825 */ /* 0x000fe200078e00ff */
[C---:B------:R-:W-:Y:S01]  /*51c0*/  LOP3.LUT R8, R16.reuse, 0xffff, RZ, 0xc0, !PT ;  /* 0x0000ffff10087812 */ /* 0x040fe200078ec0ff */
[C---:B------:R-:W-:Y:S01]  /*51d0*/  HMMA.16816.F32.BF16 R96, R4.reuse, R28, R96 ;  /* 0x0000001c0460723c */ /* 0x040fe20000041860 */
[----:B------:R-:W-:Y:S01]  /*51e0*/  LOP3.LUT R171, R16, 0xff, RZ, 0xc0, !PT ;  /* 0x000000ff10ab7812 */ /* 0x000fe200078ec0ff */
[----:B------:R-:W-:Y:S01]  /*51f0*/  IMAD.WIDE.U32 R212, R169, -0x326172a9, RZ ;  /* 0xcd9e8d57a9d47825 */ /* 0x000fe200078e00ff */
[----:B------:R-:W-:Y:S01]  /*5200*/  SHF.R.U32.HI R12, RZ, 0x8, R8 ;  /* 0x00000008ff0c7819 */ /* 0x000fe20000011608 */
[----:B------:R2:W4:Y:S01]  /*5210*/  MUFU.EX2 R29, R22 ;  /* 0x00000016001d7308 */ /* 0x0005220000000800 */
[----:B------:R-:W-:Y:S01]  /*5220*/  LOP3.LUT R8, R17, UR21, R206, 0x96, !PT ;  /* 0x0000001511087c12 */ /* 0x000fe2000f8e96ce */
[C---:B------:R-:W-:Y:S01]  /*5230*/  HMMA.16816.F32.BF16 R116, R4.reuse, R14, R116 ;  /* 0x0000000e0474723c */ /* 0x040fe20000041874 */
[----:B------:R-:W-:Y:S01]  /*5240*/  PRMT R171, R171, 0x5410, R12 ;  /* 0x00005410abab7816 */ /* 0x000fe2000000000c */
[----:B------:R-:W-:Y:S01]  /*5250*/  FFMA.FTZ R28, R21, UR10, -R157 ;  /* 0x0000000a151c7c23 */ /* 0x000fe2000801089d */
[C---:B------:R-:W-:Y:S01]  /*5260*/  LOP3.LUT R12, R8.reuse, 0xffff, RZ, 0xc0, !PT ;  /* 0x0000ffff080c7812 */ /* 0x040fe200078ec0ff */
[----:B---3--:R-:W-:Y:S01]  /*5270*/  FADD.FTZ R55, R141, R55 ;  /* 0x000000378d377221 */ /* 0x008fe20000010000 */
[----:B------:R-:W-:Y:S01]  /*5280*/  LOP3.LUT R24, R8, 0xff, RZ, 0xc0, !PT ;  /* 0x000000ff08187812 */ /* 0x000fe200078ec0ff */
[C---:B------:R-:W-:Y:S01]  /*5290*/  HMMA.16816.F32.BF16 R68, R4.reuse, R10, R68 ;  /* 0x0000000a0444723c */ /* 0x040fe20000041844 */
[----:B------:R-:W-:Y:S01]  /*52a0*/  SHF.R.U32.HI R25, RZ, 0x10, R8 ;  /* 0x00000010ff197819 */ /* 0x000fe20000011608 */
[----:B------:R-:W-:Y:S01]  /*52b0*/  MUFU.EX2 R151, R151 ;  /* 0x0000009700977308 */ /* 0x000fe20000000800 */
[----:B------:R-:W-:Y:S01]  /*52c0*/  SHF.R.U32.HI R12, RZ, 0x8, R12 ;  /* 0x00000008ff0c7819 */ /* 0x000fe2000001160c */
[----:B------:R-:W-:Y:S01]  /*52d0*/  FADD.FTZ R47, R64, R47 ;  /* 0x0000002f402f7221 */ /* 0x000fe20000010000 */
[----:B------:R-:W-:Y:S01]  /*52e0*/  SHF.R.U32.HI R8, RZ, 0x18, R8 ;  /* 0x00000018ff087819 */ /* 0x000fe20000011608 */
[C---:B------:R-:W-:Y:S01]  /*52f0*/  HMMA.16816.F32.BF16 R80, R4.reuse, R26, R80 ;  /* 0x0000001a0450723c */ /* 0x040fe20000041850 */
[----:B------:R-:W-:Y:S01]  /*5300*/  LOP3.LUT R25, R25, 0xff, RZ, 0xc0, !PT ;  /* 0x000000ff19197812 */ /* 0x000fe200078ec0ff */
[----:B-1----:R-:W-:Y:S01]  /*5310*/  FADD.FTZ R55, R144, R55 ;  /* 0x0000003790377221 */ /* 0x002fe20000010000 */
[----:B------:R-:W-:Y:S01]  /*5320*/  PRMT R24, R24, 0x5410, R12 ;  /* 0x0000541018187816 */ /* 0x000fe2000000000c */
[----:B--2---:R-:W-:Y:S01]  /*5330*/  LDSM.16.MT88.4 R20, [R180+0x7000] ;  /* 0x00700000b414783b */ /* 0x004fe20000004200 */
[----:B------:R-:W-:Y:S01]  /*5340*/  SHF.R.U32.HI R9, RZ, 0x10, R16 ;  /* 0x00000010ff097819 */ /* 0x000fe20000011610 */
[----:B------:R-:W-:Y:S01]  /*5350*/  HMMA.16816.F32.BF16 R92, R4, R30, R92 ;  /* 0x0000001e045c723c */ /* 0x000fe2000004185c */
[----:B------:R-:W-:Y:S01]  /*5360*/  PRMT R25, R25, 0x5410, R8 ;  /* 0x0000541019197816 */ /* 0x000fe20000000008 */
[----:B------:R-:W-:Y:S01]  /*5370*/  LDSM.16.MT88.4 R12, [R177+0x7000] ;  /* 0x00700000b10c783b */ /* 0x000fe20000004200 */
[----:B------:R-:W-:Y:S01]  /*5380*/  SHF.R.U32.HI R173, RZ, 0x18, R16 ;  /* 0x00000018ffad7819 */ /* 0x000fe20000011610 */
[----:B------:R-:W1:Y:S01]  /*5390*/  MUFU.EX2 R149, R149 ;  /* 0x0000009500957308 */ /* 0x000e620000000800 */
[----:B------:R-:W-:Y:S01]  /*53a0*/  LOP3.LUT R9, R9, 0xff, RZ, 0xc0, !PT ;  /* 0x000000ff09097812 */ /* 0x000fe200078ec0ff */
[----:B------:R-:W2:Y:S01]  /*53b0*/  LDSM.16.MT88.4 R16, [R178+0x7000] ;  /* 0x00700000b210783b */ /* 0x000ea20000004200 */
[----:B------:R-:W-:Y:S01]  /*53c0*/  LOP3.LUT R4, R213, UR21, R210, 0x96, !PT ;  /* 0x00000015d5047c12 */ /* 0x000fe2000f8e96d2 */
[--C-:B------:R-:W-:Y:S01]  /*53d0*/  FFMA.FTZ R31, R167, UR10, -R145.reuse ;  /* 0x0000000aa71f7c23 */ /* 0x100fe20008010891 */
[----:B------:R-:W-:Y:S01]  /*53e0*/  HSET2.LE.AND R24, R24, R66, PT ;  /* 0x0000004218187233 */ /* 0x000fe20003803000 */
[----:B------:R-:W-:Y:S01]  /*53f0*/  FFMA.FTZ R30, R165, UR10, -R145 ;  /* 0x0000000aa51e7c23 */ /* 0x000fe20008010891 */
[----:B------:R-:W-:Y:S01]  /*5400*/  F2FP.BF16.F32.PACK_AB R8, R141, R67 ;  /* 0x000000438d08723e */ /* 0x000fe200000010ff */
[----:B------:R-:W3:Y:S01]  /*5410*/  MUFU.EX2 R28, R28 ;  /* 0x0000001c001c7308 */ /* 0x000ee20000000800 */
[--C-:B------:R-:W-:Y:S01]  /*5420*/  SHF.R.U32.HI R7, RZ, 0x10, R212.reuse ;  /* 0x00000010ff077819 */ /* 0x100fe200000116d4 */
[----:B------:R-:W-:Y:S01]  /*5430*/  FFMA.FTZ R210, R152, UR10, -R157 ;  /* 0x0000000a98d27c23 */ /* 0x000fe2000801089d */
[----:B------:R-:W-:Y:S01]  /*5440*/  LOP3.LUT R167, R4, 0xffff, RZ, 0xc0, !PT ;  /* 0x0000ffff04a77812 */ /* 0x000fe200078ec0ff */
[----:B----4-:R-:W-:Y:S01]  /*5450*/  FADD.FTZ R53, R29, R53 ;  /* 0x000000351d357221 */ /* 0x010fe20000010000 */
[----:B------:R-:W-:Y:S01]  /*5460*/  PRMT R173, R9, 0x5410, R173 ;  /* 0x0000541009ad7816 */ /* 0x000fe200000000ad */
[----:B------:R-:W-:Y:S01]  /*5470*/  FADD.FTZ R47, R65, R47 ;  /* 0x0000002f412f7221 */ /* 0x000fe20000010000 */
[----:B------:R-:W-:Y:S01]  /*5480*/  LOP3.LUT R24, R24, R8, RZ, 0xc0, !PT ;  /* 0x0000000818187212 */ /* 0x000fe200078ec0ff */
[----:B------:R-:W-:Y:S01]  /*5490*/  MUFU.EX2 R31, R31 ;  /* 0x0000001f001f7308 */ /* 0x000fe20000000800 */
[----:B------:R-:W4:Y:S01]  /*54a0*/  LDSM.16.MT88.4 R8, [R176+0x7000] ;  /* 0x00700000b008783b */ /* 0x000f220000004200 */
[----:B------:R-:W-:Y:S01]  /*54b0*/  SHF.R.U32.HI R5, RZ, 0x18, R212 ;  /* 0x00000018ff057819 */ /* 0x000fe200000116d4 */
[----:B-1----:R-:W-:Y:S01]  /*54c0*/  FADD.FTZ R55, R149, R55 ;  /* 0x0000003795377221 */ /* 0x002fe20000010000 */
[----:B------:R-:W-:Y:S01]  /*54d0*/  LOP3.LUT R7, R7, 0xff, RZ, 0xc0, !PT ;  /* 0x000000ff07077812 */ /* 0x000fe200078ec0ff */
[----:B------:R-:W-:Y:S01]  /*54e0*/  FADD.FTZ R47, R156, R47 ;  /* 0x0000002f9c2f7221 */ /* 0x000fe20000010000 */
[----:B------:R-:W-:-:S02]  /*54f0*/  LOP3.LUT R165, R4, 0xff, RZ, 0xc0, !PT ;  /* 0x000000ff04a57812 */ /* 0x000fc400078ec0ff */
[----:B------:R-:W-:Y:S01]  /*5500*/  SHF.R.U32.HI R167, RZ, 0x8, R167 ;  /* 0x00000008ffa77819 */ /* 0x000fe200000116a7 */
[----:B------:R-:W1:Y:S01]  /*5510*/  MUFU.EX2 R158, R158 ;  /* 0x0000009e009e7308 */ /* 0x000e620000000800 */
[----:B------:R-:W-:Y:S01]  /*5520*/  PRMT R5, R7, 0x5410, R5 ;  /* 0x0000541007057816 */ /* 0x000fe20000000005 */
[----:B---3--:R-:W-:Y:S01]  /*5530*/  FADD.FTZ R53, R28, R53 ;  /* 0x000000351c357221 */ /* 0x008fe20000010000 */
[----:B------:R-:W-:Y:S01]  /*5540*/  LOP3.LUT R169, R212, 0xffff, RZ, 0xc0, !PT ;  /* 0x0000ffffd4a97812 */ /* 0x000fe200078ec0ff */
[----:B------:R-:W-:Y:S01]  /*5550*/  FFMA.FTZ R213, R132, UR10, -R148 ;  /* 0x0000000a84d57c23 */ /* 0x000fe20008010894 */
[----:B------:R-:W-:Y:S01]  /*5560*/  PRMT R7, R165, 0x5410, R167 ;  /* 0x00005410a5077816 */ /* 0x000fe200000000a7 */
[----:B------:R-:W-:Y:S01]  /*5570*/  FFMA.FTZ R132, R147, UR10, -R145 ;  /* 0x0000000a93847c23 */ /* 0x000fe20008010891 */
[----:B------:R-:W-:Y:S01]  /*5580*/  LOP3.LUT R6, R212, 0xff, RZ, 0xc0, !PT ;  /* 0x000000ffd4067812 */ /* 0x000fe200078ec0ff */
[----:B------:R3:W-:Y:S01]  /*5590*/  MUFU.EX2 R165, R166 ;  /* 0x000000a600a57308 */ /* 0x0007e20000000800 */
[----:B------:R-:W-:Y:S01]  /*55a0*/  SHF.R.U32.HI R169, RZ, 0x8, R169 ;  /* 0x00000008ffa97819 */ /* 0x000fe200000116a9 */
[--C-:B------:R-:W-:Y:S01]  /*55b0*/  FFMA.FTZ R212, R142, UR10, -R145.reuse ;  /* 0x0000000a8ed47c23 */ /* 0x100fe20008010891 */
[----:B------:R-:W-:Y:S01]  /*55c0*/  F2FP.BF16.F32.PACK_AB R167, R65, R64 ;  /* 0x0000004041a7723e */ /* 0x000fe200000010ff */
[----:B------:R-:W-:Y:S01]  /*55d0*/  FFMA.FTZ R142, R143, UR10, -R145 ;  /* 0x0000000a8f8e7c23 */ /* 0x000fe20008010891 */
[----:B------:R-:W-:Y:S01]  /*55e0*/  PRMT R6, R6, 0x5410, R169 ;  /* 0x0000541006067816 */ /* 0x000fe200000000a9 */
[----:B------:R-:W-:Y:S01]  /*55f0*/  FADD.FTZ R53, R151, R53 ;  /* 0x0000003597357221 */ /* 0x000fe20000010000 */
[--C-:B------:R-:W-:Y:S01]  /*5600*/  HSET2.LE.AND R26, R171, R66.reuse, PT ;  /* 0x00000042ab1a7233 */ /* 0x100fe20003803000 */
[----:B------:R-:W5:Y:S01]  /*5610*/  MUFU.EX2 R30, R30 ;  /* 0x0000001e001e7308 */ /* 0x000f620000000800 */
[--C-:B------:R-:W-:Y:S01]  /*5620*/  HSET2.LE.AND R27, R173, R66.reuse, PT ;  /* 0x00000042ad1b7233 */ /* 0x100fe20003803000 */
[----:B-1----:R-:W-:Y:S01]  /*5630*/  FADD.FTZ R57, R158, R57 ;  /* 0x000000399e397221 */ /* 0x002fe20000010000 */
[--C-:B------:R-:W-:Y:S01]  /*5640*/  HSET2.LE.AND R6, R6, R66.reuse, PT ;  /* 0x0000004206067233 */ /* 0x100fe20003803000 */
[----:B------:R-:W-:Y:S01]  /*5650*/  FADD.FTZ R53, R150, R53 ;  /* 0x0000003596357221 */ /* 0x000fe20000010000 */
[----:B------:R-:W-:-:S02]  /*5660*/  HSET2.LE.AND R5, R5, R66, PT ;  /* 0x0000004205057233 */ /* 0x000fc40003803000 */
[--C-:B------:R-:W-:Y:S01]  /*5670*/  HSET2.LE.AND R25, R25, R66.reuse, PT ;  /* 0x0000004219197233 */ /* 0x100fe20003803000 */
[----:B------:R-:W1:Y:S01]  /*5680*/  MUFU.EX2 R164, R164 ;  /* 0x000000a400a47308 */ /* 0x000e620000000800 */
[--C-:B---3--:R-:W-:Y:S02]  /*5690*/  SHF.R.U32.HI R166, RZ, 0x10, R4.reuse ;  /* 0x00000010ffa67819 */ /* 0x108fe40000011604 */
[----:B------:R-:W-:Y:S02]  /*56a0*/  SHF.R.U32.HI R4, RZ, 0x18, R4 ;  /* 0x00000018ff047819 */ /* 0x000fe40000011604 */
[----:B------:R-:W-:Y:S02]  /*56b0*/  LOP3.LUT R166, R166, 0xff, RZ, 0xc0, !PT ;  /* 0x000000ffa6a67812 */ /* 0x000fe400078ec0ff */
[----:B------:R-:W-:Y:S01]  /*56c0*/  F2FP.BF16.F32.PACK_AB R171, R150, R151 ;  /* 0x0000009796ab723e */ /* 0x000fe200000010ff */
[----:B------:R-:W3:Y:S01]  /*56d0*/  MUFU.EX2 R161, R161 ;  /* 0x000000a100a17308 */ /* 0x000ee20000000800 */
[----:B------:R-:W-:Y:S01]  /*56e0*/  PRMT R166, R166, 0x5410, R4 ;  /* 0x00005410a6a67816 */ /* 0x000fe20000000004 */
[----:B-----5:R-:W-:Y:S01]  /*56f0*/  FADD.FTZ R57, R30, R57 ;  /* 0x000000391e397221 */ /* 0x020fe20000010000 */
[----:B------:R-:W-:-:S02]  /*5700*/  HSET2.LE.AND R4, R7, R66, PT ;  /* 0x0000004207047233 */ /* 0x000fc40003803000 */
[----:B------:R-:W-:Y:S01]  /*5710*/  LOP3.LUT R6, R6, R167, RZ, 0xc0, !PT ;  /* 0x000000a706067212 */ /* 0x000fe200078ec0ff */
[----:B------:R-:W-:Y:S01]  /*5720*/  FADD.FTZ R57, R31, R57 ;  /* 0x000000391f397221 */ /* 0x000fe20000010000 */
[----:B------:R-:W-:Y:S01]  /*5730*/  HSET2.LE.AND R166, R166, R66, PT ;  /* 0x00000042a6a67233 */ /* 0x000fe20003803000 */
[----:B------:R-:W5:Y:S01]  /*5740*/  MUFU.EX2 R162, R162 ;  /* 0x000000a200a27308 */ /* 0x000f620000000800 */
[C---:B------:R-:W-:Y:S01]  /*5750*/  F2FP.BF16.F32.PACK_AB R7, R165.reuse, R31 ;  /* 0x0000001fa507723e */ /* 0x040fe200000010ff */
[----:B------:R-:W-:Y:S01]  /*5760*/  FADD.FTZ R57, R165, R57 ;  /* 0x00000039a5397221 */ /* 0x000fe20000010000 */
[----:B------:R-:W-:Y:S01]  /*5770*/  F2FP.BF16.F32.PACK_AB R175, R28, R29 ;  /* 0x0000001d1caf723e */ /* 0x000fe200000010ff */
[----:B-1----:R-:W-:Y:S01]  /*5780*/  FADD.FTZ R55, R164, R55 ;  /* 0x00000037a4377221 */ /* 0x002fe20000010000 */
[----:B------:R-:W-:Y:S02]  /*5790*/  F2FP.BF16.F32.PACK_AB R173, R149, R144 ;  /* 0x0000009095ad723e */ /* 0x000fe400000010ff */
[----:B------:R-:W-:Y:S01]  /*57a0*/  F2FP.BF16.F32.PACK_AB R167, R59, R51 ;  /* 0x000000333ba7723e */ /* 0x000fe200000010ff */
[----:B------:R-:W-:Y:S01]  /*57b0*/  MUFU.EX2 R154, R154 ;  /* 0x0000009a009a7308 */ /* 0x000fe20000000800 */
[----:B------:R-:W-:Y:S01]  /*57c0*/  F2FP.BF16.F32.PACK_AB R169, R30, R158 ;  /* 0x0000009e1ea9723e */ /* 0x000fe200000010ff */
[----:B---3--:R-:W-:Y:S01]  /*57d0*/  FADD.FTZ R55, R161, R55 ;  /* 0x00000037a1377221 */ /* 0x008fe20000010000 */
[----:B------:R-:W-:Y:S01]  /*57e0*/  LOP3.LUT R27, R27, R171, RZ, 0xc0, !PT ;  /* 0x000000ab1b1b7212 */ /* 0x000fe200078ec0ff */
[----:B------:R-:W-:Y:S01]  /*57f0*/  IMAD.WIDE.U32 R170, R170, -0x2daee0ad, RZ ;  /* 0xd2511f53aaaa7825 */ /* 0x000fe200078e00ff */
[----:B------:R-:W-:-:S02]  /*5800*/  LOP3.LUT R7, R5, R7, RZ, 0xc0, !PT ;  /* 0x0000000705077212 */ /* 0x000fc400078ec0ff */
[----:B------:R-:W-:Y:S01]  /*5810*/  LOP3.LUT R25, R25, R175, RZ, 0xc0, !PT ;  /* 0x000000af19197212 */ /* 0x000fe200078ec0ff */
[----:B------:R-:W-:Y:S01]  /*5820*/  MUFU.EX2 R210, R210 ;  /* 0x000000d200d27308 */ /* 0x000fe20000000800 */
[----:B------:R-:W-:Y:S01]  /*5830*/  LOP3.LUT R26, R26, R173, RZ, 0xc0, !PT ;  /* 0x000000ad1a1a7212 */ /* 0x000fe200078ec0ff */
[----:B-----5:R-:W-:Y:S01]  /*5840*/  FADD.FTZ R55, R162, R55 ;  /* 0x00000037a2377221 */ /* 0x020fe20000010000 */
[----:B------:R-:W-:Y:S01]  /*5850*/  LOP3.LUT R4, R4, R167, RZ, 0xc0, !PT ;  /* 0x000000a704047212 */ /* 0x000fe200078ec0ff */
[----:B------:R-:W-:Y:S01]  /*5860*/  VIADD R175, R182, 0x800 ;  /* 0x00000800b6af7836 */ /* 0x000fe20000000000 */
[----:B------:R-:W-:Y:S01]  /*5870*/  LOP3.LUT R5, R166, R169, RZ, 0xc0, !PT ;  /* 0x000000a9a6057212 */ /* 0x000fe200078ec0ff */
[C---:B------:R-:W-:Y:S01]  /*5880*/  VIADD R173, R182.reuse, 0x1800 ;  /* 0x00001800b6ad7836 */ /* 0x040fe20000000000 */
[----:B------:R-:W-:Y:S01]  /*5890*/  LOP3.LUT R166, R211, UR12, R174, 0x96, !PT ;  /* 0x0000000cd3a67c12 */ /* 0x000fe2000f8e96ae */
[----:B--2---:R-:W-:Y:S01]  /*58a0*/  HMMA.16816.F32.BF16 R108, R24, R16, R108 ;  /* 0x00000010186c723c */ /* 0x004fe2000004186c */
[----:B------:R-:W-:Y:S01]  /*58b0*/  MUFU.EX2 R211, R160 ;  /* 0x000000a000d37308 */ /* 0x000fe20000000800 */
[----:B------:R-:W-:Y:S01]  /*58c0*/  LOP3.LUT R168, R171, UR22, R168, 0x96, !PT ;  /* 0x00000016aba87c12 */ /* 0x000fe2000f8e96a8 */
[----:B------:R-:W-:-:S02]  /*58d0*/  VIADD R174, R182, 0x1000 ;  /* 0x00001000b6ae7836 */ /* 0x000fc40000000000 */
[----:B------:R-:W-:Y:S01]  /*58e0*/  IMAD.WIDE.U32 R166, R166, -0x2daee0ad, RZ ;  /* 0xd2511f53a6a67825 */ /* 0x000fe200078e00ff */
[----:B------:R-:W-:Y:S03]  /*58f0*/  HMMA.16816.F32.BF16 R112, R4, R16, R112 ;  /* 0x000000100470723c */ /* 0x000fe60000041870 */
[----:B------:R-:W-:Y:S01]  /*5900*/  MUFU.EX2 R213, R213 ;  /* 0x000000d500d57308 */ /* 0x000fe20000000800 */
[----:B------:R-:W-:Y:S02]  /*5910*/  LOP3.LUT R204, R167, UR22, R204, 0x96, !PT ;  /* 0x00000016a7cc7c12 */ /* 0x000fe4000f8e96cc */
[----:B------:R-:W-:Y:S01]  /*5920*/  HMMA.16816.F32.BF16 R124, R24, R20, R124 ;  /* 0x00000014187c723c */ /* 0x000fe2000004187c */
[--C-:B------:R-:W-:Y:S02]  /*5930*/  SHF.R.U32.HI R17, RZ, 0x10, R170.reuse ;  /* 0x00000010ff117819 */ /* 0x100fe400000116aa */
[----:B------:R-:W-:-:S02]  /*5940*/  SHF.R.U32.HI R16, RZ, 0x18, R170 ;  /* 0x00000018ff107819 */ /* 0x000fc400000116aa */
[----:B------:R-:W-:Y:S01]  /*5950*/  LOP3.LUT R143, R204, 0xffff, RZ, 0xc0, !PT ;  /* 0x0000ffffcc8f7812 */ /* 0x000fe200078ec0ff */
[----:B------:R-:W-:Y:S01]  /*5960*/  HMMA.16816.F32.BF16 R104, R24, R18, R104 ;  /* 0x000000121868723c */ /* 0x000fe20000041868 */
[----:B------:R-:W-:Y:S01]  /*5970*/  SHF.R.U32.HI R145, RZ, 0x10, R204 ;  /* 0x00000010ff917819 */ /* 0x000fe200000116cc */
[----:B------:R-:W-:Y:S01]  /*5980*/  MUFU.EX2 R146, R146 ;  /* 0x0000009200927308 */ /* 0x000fe20000000800 */
[----:B------:R-:W-:Y:S02]  /*5990*/  SHF.R.U32.HI R143, RZ, 0x8, R143 ;  /* 0x00000008ff8f7819 */ /* 0x000fe4000001168f */
[----:B------:R-:W-:Y:S01]  /*59a0*/  LOP3.LUT R145, R145, 0xff, RZ, 0xc0, !PT ;  /* 0x000000ff91917812 */ /* 0x000fe200078ec0ff */
[C---:B------:R-:W-:Y:S04]  /*59b0*/  HMMA.16816.F32.BF16 R128, R4.reuse, R20, R128 ;  /* 0x000000140480723c */ /* 0x040fe80000041880 */
[----:B------:R-:W-:Y:S02]  /*59c0*/  MUFU.EX2 R212, R212 ;  /* 0x000000d400d47308 */ /* 0x000fe40000000800 */
[----:B------:R-:W-:Y:S01]  /*59d0*/  HMMA.16816.F32.BF16 R68, R4, R18, R68 ;  /* 0x000000120444723c */ /* 0x000fe20000041844 */
[----:B------:R-:W-:-:S04]  /*59e0*/  LOP3.LUT R20, R170, 0xffff, RZ, 0xc0, !PT ;  /* 0x0000ffffaa147812 */ /* 0x000fc800078ec0ff */
[----:B------:R-:W-:Y:S01]  /*59f0*/  SHF.R.U32.HI R20, RZ, 0x8, R20 ;  /* 0x00000008ff147819 */ /* 0x000fe20000011614 */
[C---:B------:R-:W-:Y:S01]  /*5a00*/  HMMA.16816.F32.BF16 R76, R24.reuse, R12, R76 ;  /* 0x0000000c184c723c */ /* 0x040fe2000004184c */
[C---:B------:R-:W-:Y:S01]  /*5a10*/  LOP3.LUT R18, R168.reuse, 0xffff, RZ, 0xc0, !PT ;  /* 0x0000ffffa8127812 */ /* 0x040fe200078ec0ff */
[----:B------:R-:W1:Y:S01]  /*5a20*/  MUFU.EX2 R159, R159 ;  /* 0x0000009f009f7308 */ /* 0x000e620000000800 */
[----:B------:R-:W-:Y:S02]  /*5a30*/  LOP3.LUT R19, R17, 0xff, RZ, 0xc0, !PT ;  /* 0x000000ff11137812 */ /* 0x000fe400078ec0ff */
[----:B------:R-:W-:Y:S01]  /*5a40*/  LOP3.LUT R17, R168, 0xff, RZ, 0xc0, !PT ;  /* 0x000000ffa8117812 */ /* 0x000fe200078ec0ff */
[----:B----4-:R-:W-:Y:S01]  /*5a50*/  HMMA.16816.F32.BF16 R84, R24, R8, R84 ;  /* 0x000000081854723c */ /* 0x010fe20000041854 */
[----:B------:R-:W-:-:S03]  /*5a60*/  SHF.R.U32.HI R18, RZ, 0x8, R18 ;  /* 0x00000008ff127819 */ /* 0x000fc60000011612 */
[----:B------:R-:W2:Y:S01]  /*5a70*/  MUFU.EX2 R155, R155 ;  /* 0x0000009b009b7308 */ /* 0x000ea20000000800 */
[----:B------:R-:W-:Y:S01]  /*5a80*/  PRMT R17, R17, 0x5410, R18 ;  /* 0x0000541011117816 */ /* 0x000fe20000000012 */
[C---:B------:R-:W-:Y:S06]  /*5a90*/  HMMA.16816.F32.BF16 R120, R24.reuse, R22, R120 ;  /* 0x000000161878723c */ /* 0x040fec0000041878 */
[----:B------:R-:W-:Y:S01]  /*5aa0*/  HMMA.16816.F32.BF16 R100, R24, R14, R100 ;  /* 0x0000000e1864723c */ /* 0x000fe20000041864 */
[----:B------:R-:W3:Y:S01]  /*5ab0*/  MUFU.EX2 R153, R153 ;  /* 0x0000009900997308 */ /* 0x000ee20000000800 */
[----:B-1----:R-:W-:-:S04]  /*5ac0*/  FADD.FTZ R47, R159, R47 ;  /* 0x0000002f9f2f7221 */ /* 0x002fc80000010000 */
[----:B------:R-:W-:Y:S01]  /*5ad0*/  HMMA.16816.F32.BF16 R88, R24, R10, R88 ;  /* 0x0000000a1858723c */ /* 0x000fe20000041858 */
[----:B------:R-:W-:Y:S02]  /*5ae0*/  FADD.FTZ R47, R140, R47 ;  /* 0x0000002f8c2f7221 */ /* 0x000fe40000010000 */
[----:B------:R-:W1:Y:S01]  /*5af0*/  MUFU.EX2 R132, R132 ;  /* 0x0000008400847308 */ /* 0x000e620000000800 */
[----:B--2---:R-:W-:Y:S02]  /*5b00*/  FADD.FTZ R53, R155, R53 ;  /* 0x000000359b357221 */ /* 0x004fe40000010000 */
[C---:B------:R-:W-:Y:S01]  /*5b10*/  HMMA.16816.F32.BF16 R72, R4.reuse, R12, R72 ;  /* 0x0000000c0448723c */ /* 0x040fe20000041848 */
[----:B------:R-:W-:Y:S02]  /*5b20*/  LOP3.LUT R25, R170, 0xff, RZ, 0xc0, !PT ;  /* 0x000000ffaa197812 */ /* 0x000fe400078ec0ff */
[--C-:B------:R-:W-:Y:S02]  /*5b30*/  HSET2.LE.AND R24, R17, R66.reuse, PT ;  /* 0x0000004211187233 */ /* 0x100fe40003803000 */
[----:B------:R-:W-:Y:S01]  /*5b40*/  PRMT R25, R25, 0x5410, R20 ;  /* 0x0000541019197816 */ /* 0x000fe20000000014 */
[C---:B------:R-:W-:Y:S01]  /*5b50*/  HMMA.16816.F32.BF16 R80, R4.reuse, R14, R80 ;  /* 0x0000000e0450723c */ /* 0x040fe20000041850 */
[----:B------:R-:W-:Y:S01]  /*5b60*/  SHF.R.U32.HI R13, RZ, 0x10, R168 ;  /* 0x00000010ff0d7819 */ /* 0x000fe200000116a8 */
[----:B------:R-:W2:Y:S01]  /*5b70*/  MUFU.EX2 R142, R142 ;  /* 0x0000008e008e7308 */ /* 0x000ea20000000800 */
[----:B------:R-:W-:Y:S01]  /*5b80*/  PRMT R12, R19, 0x5410, R16 ;  /* 0x00005410130c7816 */ /* 0x000fe20000000010 */
[----:B---3--:R-:W-:Y:S01]  /*5b90*/  FADD.FTZ R53, R153, R53 ;  /* 0x0000003599357221 */ /* 0x008fe20000010000 */
[----:B------:R-:W-:Y:S01]  /*5ba0*/  SHF.R.U32.HI R168, RZ, 0x18, R168 ;  /* 0x00000018ffa87819 */ /* 0x000fe200000116a8 */
[C---:B------:R-:W-:Y:S01]  /*5bb0*/  HMMA.16816.F32.BF16 R96, R4.reuse, R8, R96 ;  /* 0x000000080460723c */ /* 0x040fe20000041860 */
[----:B------:R-:W-:Y:S01]  /*5bc0*/  LOP3.LUT R13, R13, 0xff, RZ, 0xc0, !PT ;  /* 0x000000ff0d0d7812 */ /* 0x000fe200078ec0ff */
[----:B------:R-:W-:Y:S01]  /*5bd0*/  LDSM.16.MT88.4 R16, [R178+0x7800] ;  /* 0x00780000b210783b */ /* 0x000fe20000004200 */
[----:B------:R-:W-:Y:S01]  /*5be0*/  F2FP.BF16.F32.PACK_AB R14, R161, R164 ;  /* 0x000000a4a10e723e */ /* 0x000fe200000010ff */
[----:B-1----:R-:W-:Y:S01]  /*5bf0*/  FADD.FTZ R57, R132, R57 ;  /* 0x0000003984397221 */ /* 0x002fe20000010000 */
[----:B------:R-:W-:Y:S01]  /*5c00*/  PRMT R13, R13, 0x5410, R168 ;  /* 0x000054100d0d7816 */ /* 0x000fe200000000a8 */
[C---:B------:R-:W-:Y:S01]  /*5c10*/  HMMA.16816.F32.BF16 R116, R4.reuse, R22, R116 ;  /* 0x000000160474723c */ /* 0x040fe20000041874 */
[--C-:B------:R-:W-:Y:S01]  /*5c20*/  HSET2.LE.AND R26, R25, R66.reuse, PT ;  /* 0x00000042191a7233 */ /* 0x100fe20003803000 */
[----:B------:R-:W1:Y:S01]  /*5c30*/  LDSM.16.MT88.4 R20, [R180+0x7800] ;  /* 0x00780000b414783b */ /* 0x000e620000004200 */
[--C-:B------:R-:W-:Y:S01]  /*5c40*/  HSET2.LE.AND R27, R12, R66.reuse, PT ;  /* 0x000000420c1b7233 */ /* 0x100fe20003803000 */
[----:B------:R-:W-:Y:S01]  /*5c50*/  FADD.FTZ R53, R154, R53 ;  /* 0x000000359a357221 */ /* 0x000fe20000010000 */
[C---:B------:R-:W-:Y:S01]  /*5c60*/  F2FP.BF16.F32.PACK_AB R9, R211.reuse, R162 ;  /* 0x000000a2d309723e */ /* 0x040fe200000010ff */
[----:B------:R-:W-:Y:S01]  /*5c70*/  HMMA.16816.F32.BF16 R92, R4, R10, R92 ;  /* 0x0000000a045c723c */ /* 0x000fe2000004185c */
[----:B------:R-:W-:Y:S01]  /*5c80*/  F2FP.BF16.F32.PACK_AB R8, R210, R154 ;  /* 0x0000009ad208723e */ /* 0x000fe200000010ff */
[----:B--2---:R-:W-:Y:S01]  /*5c90*/  FADD.FTZ R57, R142, R57 ;  /* 0x000000398e397221 */ /* 0x004fe20000010000 */
[----:B------:R-:W-:Y:S01]  /*5ca0*/  LOP3.LUT R24, R24, R14, RZ, 0xc0, !PT ;  /* 0x0000000e18187212 */ /* 0x000fe200078ec0ff */
[----:B------:R-:W-:Y:S01]  /*5cb0*/  FADD.FTZ R211, R211, R55 ;  /* 0x00000037d3d37221 */ /* 0x000fe20000010000 */
[----:B------:R-:W-:Y:S01]  /*5cc0*/  HSET2.LE.AND R25, R13, R66, PT ;  /* 0x000000420d197233 */ /* 0x000fe20003803000 */
[----:B------:R-:W-:Y:S01]  /*5cd0*/  FADD.FTZ R57, R146, R57 ;  /* 0x0000003992397221 */ /* 0x000fe20000010000 */
[----:B------:R-:W-:Y:S01]  /*5ce0*/  LOP3.LUT R26, R26, R9, RZ, 0xc0, !PT ;  /* 0x000000091a1a7212 */ /* 0x000fe200078ec0ff */
[----:B------:R-:W2:Y:S01]  /*5cf0*/  LDSM.16.MT88.4 R12, [R177+0x7800] ;  /* 0x00780000b10c783b */ /* 0x000ea20000004200 */
[----:B------:R-:W-:Y:S01]  /*5d00*/  LOP3.LUT R27, R27, R8, RZ, 0xc0, !PT ;  /* 0x000000081b1b7212 */ /* 0x000fe200078ec0ff */
[----:B------:R-:W-:Y:S01]  /*5d10*/  FADD.FTZ R210, R210, R53 ;  /* 0x00000035d2d27221 */ /* 0x000fe20000010000 */
[----:B------:R-:W-:Y:S01]  /*5d20*/  SHF.R.U32.HI R5, RZ, 0x10, R166 ;  /* 0x00000010ff057819 */ /* 0x000fe200000116a6 */
[----:B------:R-:W3:Y:S01]  /*5d30*/  LDSM.16.MT88.4 R8, [R176+0x7800] ;  /* 0x00780000b008783b */ /* 0x000ee20000004200 */
[----:B------:R-:W-:-:S02]  /*5d40*/  LOP3.LUT R6, R166, 0xffff, RZ, 0xc0, !PT ;  /* 0x0000ffffa6067812 */ /* 0x000fc400078ec0ff */
[----:B------:R-:W-:Y:S02]  /*5d50*/  LOP3.LUT R4, R166, 0xff, RZ, 0xc0, !PT ;  /* 0x000000ffa6047812 */ /* 0x000fe400078ec0ff */
[----:B------:R-:W-:Y:S02]  /*5d60*/  SHF.R.U32.HI R166, RZ, 0x18, R166 ;  /* 0x00000018ffa67819 */ /* 0x000fe400000116a6 */
[----:B------:R-:W-:Y:S02]  /*5d70*/  LOP3.LUT R5, R5, 0xff, RZ, 0xc0, !PT ;  /* 0x000000ff05057812 */ /* 0x000fe400078ec0ff */
[----:B------:R-:W-:Y:S02]  /*5d80*/  LOP3.LUT R7, R204, 0xff, RZ, 0xc0, !PT ;  /* 0x000000ffcc077812 */ /* 0x000fe400078ec0ff */
[----:B------:R-:W-:Y:S02]  /*5d90*/  SHF.R.U32.HI R6, RZ, 0x8, R6 ;  /* 0x00000008ff067819 */ /* 0x000fe40000011606 */
[----:B------:R-:W-:-:S02]  /*5da0*/  SHF.R.U32.HI R204, RZ, 0x18, R204 ;  /* 0x00000018ffcc7819 */ /* 0x000fc400000116cc */
[----:B------:R-:W-:Y:S02]  /*5db0*/  PRMT R5, R5, 0x5410, R166 ;  /* 0x0000541005057816 */ /* 0x000fe400000000a6 */
[----:B------:R-:W-:Y:S02]  /*5dc0*/  PRMT R6, R4, 0x5410, R6 ;  /* 0x0000541004067816 */ /* 0x000fe40000000006 */
[----:B------:R-:W-:Y:S02]  /*5dd0*/  PRMT R7, R7, 0x5410, R143 ;  /* 0x0000541007077816 */ /* 0x000fe4000000008f */
[----:B------:R-:W-:Y:S02]  /*5de0*/  PRMT R145, R145, 0x5410, R204 ;  /* 0x0000541091917816 */ /* 0x000fe400000000cc */
[--C-:B------:R-:W-:Y:S02]  /*5df0*/  HSET2.LE.AND R4, R5, R66.reuse, PT ;  /* 0x0000004205047233 */ /* 0x100fe40003803000 */
[----:B------:R-:W-:-:S02]  /*5e00*/  HSET2.LE.AND R6, R6, R66, PT ;  /* 0x0000004206067233 */ /* 0x000fc40003803000 */
[--C-:B------:R-:W-:Y:S02]  /*5e10*/  HSET2.LE.AND R143, R7, R66.reuse, PT ;  /* 0x00000042078f7233 */ /* 0x100fe40003803000 */
[----:B------:R-:W-:Y:S02]  /*5e20*/  HSET2.LE.AND R5, R145, R66, PT ;  /* 0x0000004291057233 */ /* 0x000fe40003803000 */
[C---:B------:R-:W-:Y:S01]  /*5e30*/  F2FP.BF16.F32.PACK_AB R66, R213.reuse, R140 ;  /* 0x0000008cd542723e */ /* 0x040fe200000010ff */
[----:B------:R-:W-:Y:S01]  /*5e40*/  FADD.FTZ R213, R213, R47 ;  /* 0x0000002fd5d57221 */ /* 0x000fe20000010000 */
[C---:B------:R-:W-:Y:S01]  /*5e50*/  F2FP.BF16.F32.PACK_AB R7, R212.reuse, R146 ;  /* 0x00000092d407723e */ /* 0x040fe200000010ff */
[----:B------:R-:W-:Y:S01]  /*5e60*/  FADD.FTZ R212, R212, R57 ;  /* 0x00000039d4d47221 */ /* 0x000fe20000010000 */
[----:B------:R-:W-:Y:S02]  /*5e70*/  LOP3.LUT R6, R6, R66, RZ, 0xc0, !PT ;  /* 0x0000004206067212 */ /* 0x000fe400078ec0ff */
[----:B------:R-:W-:-:S02]  /*5e80*/  F2FP.BF16.F32.PACK_AB R147, R153, R155 ;  /* 0x0000009b9993723e */ /* 0x000fc400000010ff */
[----:B------:R-:W-:Y:S02]  /*5e90*/  F2FP.BF16.F32.PACK_AB R145, R159, R156 ;  /* 0x0000009c9f91723e */ /* 0x000fe400000010ff */
[----:B------:R-:W-:Y:S02]  /*5ea0*/  F2FP.BF16.F32.PACK_AB R66, R142, R132 ;  /* 0x000000848e42723e */ /* 0x000fe400000010ff */
[----:B------:R-:W-:Y:S02]  /*5eb0*/  LOP3.LUT R7, R4, R7, RZ, 0xc0, !PT ;  /* 0x0000000704077212 */ /* 0x000fe400078ec0ff */
[----:B------:R-:W-:Y:S02]  /*5ec0*/  LOP3.LUT R25, R25, R147, RZ, 0xc0, !PT ;  /* 0x0000009319197212 */ /* 0x000fe400078ec0ff */
[----:B------:R-:W-:Y:S02]  /*5ed0*/  LOP3.LUT R4, R143, R145, RZ, 0xc0, !PT ;  /* 0x000000918f047212 */ /* 0x000fe400078ec0ff */
[----:B------:R-:W-:-:S03]  /*5ee0*/  LOP3.LUT R5, R5, R66, RZ, 0xc0, !PT ;  /* 0x0000004205057212 */ /* 0x000fc600078ec0ff */
[C---:B-1----:R-:W-:Y:S06]  /*5ef0*/  HMMA.16816.F32.BF16 R124, R24.reuse, R20, R124 ;  /* 0x00000014187c723c */ /* 0x042fec000004187c */
[C---:B------:R-:W-:Y:S06]  /*5f00*/  HMMA.16816.F32.BF16 R120, R24.reuse, R22, R120 ;  /* 0x000000161878723c */ /* 0x040fec0000041878 */
[C---:B------:R-:W-:Y:S06]  /*5f10*/  HMMA.16816.F32.BF16 R108, R24.reuse, R16, R108 ;  /* 0x00000010186c723c */ /* 0x040fec000004186c */
[C---:B------:R-:W-:Y:S06]  /*5f20*/  HMMA.16816.F32.BF16 R104, R24.reuse, R18, R104 ;  /* 0x000000121868723c */ /* 0x040fec0000041868 */
[C---:B--2---:R-:W-:Y:S06]  /*5f30*/  HMMA.16816.F32.BF16 R76, R24.reuse, R12, R76 ;  /* 0x0000000c184c723c */ /* 0x044fec000004184c */
[C---:B------:R-:W-:Y:S06]  /*5f40*/  HMMA.16816.F32.BF16 R100, R24.reuse, R14, R100 ;  /* 0x0000000e1864723c */ /* 0x040fec0000041864 */
[C---:B---3--:R-:W-:Y:S06]  /*5f50*/  HMMA.16816.F32.BF16 R84, R24.reuse, R8, R84 ;  /* 0x000000081854723c */ /* 0x048fec0000041854 */
        /* <DEDUP_REMOVED lines=14> */
[----:B------:R-:W-:Y:S01]  /*6040*/  IMAD R2, R188, R208, RZ ;  /* 0x000000d0bc027224 */ /* 0x000fe200078e02ff */
[----:B------:R-:W-:Y:S01]  /*6050*/  ULDC.64 UR8, c[0x0][0x220] ;  /* 0x0000880000087ab9 */ /* 0x000fe20000000a00 */
[----:B------:R-:W-:Y:S01]  /*6060*/  IMAD.WIDE.U32 R4, R208, R189, R232 ;  /* 0x000000bdd0047225 */ /* 0x000fe200078e00e8 */
[----:B------:R-:W-:-:S03]  /*6070*/  SHF.L.U64.HI R132, R214, 0x5, R215 ;  /* 0x00000005d6847819 */ /* 0x000fc600000102d7 */
[----:B------:R-:W-:Y:S01]  /*6080*/  IMAD R0, R0, R189, R2 ;  /* 0x000000bd00007224 */ /* 0x000fe200078e0202 */
[----:B------:R-:W-:Y:S01]  /*6090*/  BAR.SYNC.DEFER_BLOCKING 0x0 ;  /* 0x0000000000007b1d */ /* 0x000fe20000010000 */
[----:B------:R-:W-:Y:S01]  /*60a0*/  IMAD.SHL.U32 R240, R214, 0x20, RZ ;  /* 0x00000020d6f07824 */ /* 0x000fe200078e00ff */
[----:B------:R-:W-:Y:S01]  /*60b0*/  LEA R6, P0, R4, UR8, 0x1 ;  /* 0x0000000804067c11 */ /* 0x000fe2000f8008ff */
[----:B------:R-:W-:-:S03]  /*60c0*/  IMAD.IADD R0, R5, 0x1, R0 ;  /* 0x0000000105007824 */ /* 0x000fc600078e0200 */
[----:B------:R-:W-:Y:S02]  /*60d0*/  IADD3 R8, P2, R240, R6, RZ ;  /* 0x00000006f0087210 */ /* 0x000fe40007f5e0ff */
[----:B------:R-:W-:Y:S01]  /*60e0*/  LEA.HI.X R7, R4, UR9, R0, 0x1, P0 ;  /* 0x0000000904077c11 */ /* 0x000fe200080f0c00 */
[----:B------:R-:W-:Y:S01]  /*60f0*/  VIADD R0, R209, 0xfffffffe ;  /* 0xfffffffed1007836 */ /* 0x000fe20000000000 */
[----:B------:R-:W-:-:S03]  /*6100*/  IADD3 R10, P1, R8, R240, RZ ;  /* 0x000000f0080a7210 */ /* 0x000fc60007f3e0ff */
[----:B------:R-:W-:Y:S01]  /*6110*/  IMAD.X R9, R132, 0x1, R7, P2 ;  /* 0x0000000184097824 */ /* 0x000fe200010e0607 */
[----:B------:R-:W-:-:S03]  /*6120*/  IADD3 R4, P0, R10, R240, RZ ;  /* 0x000000f00a047210 */ /* 0x000fc60007f1e0ff */
[----:B------:R-:W-:-:S04]  /*6130*/  IMAD.X R11, R9, 0x1, R132, P1 ;  /* 0x00000001090b7824 */ /* 0x000fc800008e0684 */
[----:B------:R-:W-:Y:S01]  /*6140*/  IMAD.X R5, R11, 0x1, R132, P0 ;  /* 0x000000010b057824 */ /* 0x000fe200000e0684 */
[----:B------:R-:W-:Y:S01]  /*6150*/  @!PT LDS RZ, [RZ] ;  /* 0x00000000fffff984 */ /* 0x000fe20000000800 */
[----:B------:R-:W-:Y:S01]  /*6160*/  @!PT LDS RZ, [RZ] ;  /* 0x00000000fffff984 */ /* 0x000fe20000000800 */
[----:B------:R-:W-:Y:S01]  /*6170*/  @!PT LDS RZ, [RZ] ;  /* 0x00000000fffff984 */ /* 0x000fe20000000800 */
[----:B------:R-:W-:Y:S04]  /*6180*/  LDGSTS.E.BYPASS.LTC128B.128 [R194+0x6000], desc[UR24][R6.64] ;  /* 0x0600000006c27fae */ /* 0x000fe8000b901d58 */
[----:B------:R-:W-:Y:S04]  /*6190*/  LDGSTS.E.BYPASS.LTC128B.128 [R194+0x6800], desc[UR24][R8.64] ;  /* 0x0680000008c27fae */ /* 0x000fe8000b901d58 */
[----:B------:R-:W-:Y:S04]  /*61a0*/  LDGSTS.E.BYPASS.LTC128B.128 [R194+0x7000], desc[UR24][R10.64] ;  /* 0x070000000ac27fae */ /* 0x000fe8000b901d58 */
[----:B------:R1:W-:Y:S04]  /*61b0*/  LDGSTS.E.BYPASS.LTC128B.128 [R194+0x7800], desc[UR24][R4.64] ;  /* 0x0780000004c27fae */ /* 0x0003e8000b901d58 */
[----:B------:R-:W-:Y:S04]  /*61c0*/  LDSM.16.M88.4 R156, [R185+0x4000] ;  /* 0x00400000b99c783b */ /* 0x000fe80000000200 */
[----:B------:R-:W2:Y:S04]  /*61d0*/  LDSM.16.M88.4 R60, [R186+0x2000] ;  /* 0x00200000ba3c783b */ /* 0x000ea80000000200 */
[----:B------:R-:W3:Y:S04]  /*61e0*/  LDSM.16.M88.4 R56, [R186] ;  /* 0x00000000ba38783b */ /* 0x000ee80000000200 */
[----:B------:R-:W4:Y:S04]  /*61f0*/  LDSM.16.M88.4 R148, [R185+0x4800] ;  /* 0x00480000b994783b */ /* 0x000f280000000200 */
[----:B------:R-:W1:Y:S04]  /*6200*/  LDSM.16.M88.4 R164, [R185+0x5800] ;  /* 0x00580000b9a4783b */ /* 0x000e680000000200 */
[----:B------:R-:W5:Y:S04]  /*6210*/  LDSM.16.M88.4 R140, [R185+0x5000] ;  /* 0x00500000b98c783b */ /* 0x000f680000000200 */
[----:B------:R-:W-:Y:S04]  /*6220*/  LDSM.16.M88.4 R48, [R179+0x4000] ;  /* 0x00400000b330783b */ /* 0x000fe80000000200 */
[----:B------:R-:W5:Y:S04]  /*6230*/  LDSM.16.M88.4 R52, [R184+0x2000] ;  /* 0x00200000b834783b */ /* 0x000f680000000200 */
[----:B------:R-:W5:Y:S04]  /*6240*/  LDSM.16.M88.4 R44, [R179+0x4800] ;  /* 0x00480000b32c783b */ /* 0x000f680000000200 */
[----:B------:R-:W5:Y:S04]  /*6250*/  LDSM.16.M88.4 R32, [R184] ;  /* 0x00000000b820783b */ /* 0x000f680000000200 */
[----:B------:R-:W5:Y:S01]  /*6260*/  LDSM.16.M88.4 R36, [R179+0x5800] ;  /* 0x00580000b324783b */ /* 0x000f620000000200 */
[-C--:B--2---:R-:W-:Y:S03]  /*6270*/  HMMA.16816.F32.BF16 R28, R60, R156.reuse, RZ ;  /* 0x0000009c3c1c723c */ /* 0x084fe600000418ff */
[----:B------:R-:W2:Y:S04]  /*6280*/  LDSM.16.M88.4 R40, [R179+0x5000] ;  /* 0x00500000b328783b */ /* 0x000ea80000000200 */
[----:B------:R-:W-:Y:S01]  /*6290*/  LDSM.16.M88.4 R220, [R183+0x2000] ;  /* 0x00200000b7dc783b */ /* 0x000fe20000000200 */
[----:B---3--:R-:W-:Y:S03]  /*62a0*/  HMMA.16816.F32.BF16 R160, R56, R156, RZ ;  /* 0x0000009c38a0723c */ /* 0x008fe600000418ff */
[----:B------:R-:W3:Y:S03]  /*62b0*/  LDSM.16.M88.4 R216, [R182] ;  /* 0x00000000b6d8783b */ /* 0x000ee60000000200 */
[C---:B------:R-:W-:Y:S01]  /*62c0*/  HMMA.16816.F32.BF16 R24, R60.reuse, R158, RZ ;  /* 0x0000009e3c18723c */ /* 0x040fe200000418ff */
[----:B------:R-:W-:Y:S04]  /*62d0*/  LDSM.16.M88.4 R224, [R183] ;  /* 0x00000000b7e0783b */ /* 0x000fe80000000200 */
[----:B------:R-:W-:Y:S01]  /*62e0*/  LDSM.16.M88.4 R204, [R175] ;  /* 0x00000000afcc783b */ /* 0x000fe20000000200 */
[C---:B----4-:R-:W-:Y:S03]  /*62f0*/  HMMA.16816.F32.BF16 R20, R60.reuse, R148, RZ ;  /* 0x000000943c14723c */ /* 0x050fe600000418ff */
[----:B------:R-:W-:Y:S03]  /*6300*/  LDSM.16.M88.4 R168, [R174] ;  /* 0x00000000aea8783b */ /* 0x000fe60000000200 */
[----:B------:R-:W-:Y:S01]  /*6310*/  HMMA.16816.F32.BF16 R16, R60, R150, RZ ;  /* 0x000000963c10723c */ /* 0x000fe200000418ff */
[----:B------:R-:W0:Y:S05]  /*6320*/  LDGDEPBAR ;  /* 0x00000000000079af */ /* 0x000e2a0000000000 */
[C---:B------:R-:W-:Y:S06]  /*6330*/  HMMA.16816.F32.BF16 R152, R56.reuse, R148, RZ ;  /* 0x000000943898723c */ /* 0x040fec00000418ff */
[C---:B------:R-:W-:Y:S06]  /*6340*/  HMMA.16816.F32.BF16 R156, R56.reuse, R158, RZ ;  /* 0x0000009e389c723c */ /* 0x040fec00000418ff */
[----:B------:R-:W-:Y:S06]  /*6350*/  HMMA.16816.F32.BF16 R148, R56, R150, RZ ;  /* 0x000000963894723c */ /* 0x000fec00000418ff */
[-C--:B-1----:R-:W-:Y:S06]  /*6360*/  HMMA.16816.F32.BF16 R4, R60, R164.reuse, RZ ;  /* 0x000000a43c04723c */ /* 0x082fec00000418ff */
[----:B------:R-:W-:Y:S06]  /*6370*/  HMMA.16816.F32.BF16 R64, R56, R164, RZ ;  /* 0x000000a43840723c */ /* 0x000fec00000418ff */
[C---:B-----5:R-:W-:Y:S06]  /*6380*/  HMMA.16816.F32.BF16 R12, R60.reuse, R140, RZ ;  /* 0x0000008c3c0c723c */ /* 0x060fec00000418ff */
[----:B------:R-:W-:Y:S06]  /*6390*/  HMMA.16816.F32.BF16 R8, R60, R142, RZ ;  /* 0x0000008e3c08723c */ /* 0x000fec00000418ff */
[C---:B------:R-:W-:Y:S06]  /*63a0*/  HMMA.16816.F32.BF16 R144, R56.reuse, R140, RZ ;  /* 0x0000008c3890723c */ /* 0x040fec00000418ff */
[----:B------:R-:W-:Y:S06]  /*63b0*/  HMMA.16816.F32.BF16 R140, R56, R142, RZ ;  /* 0x0000008e388c723c */ /* 0x000fec00000418ff */
[-C--:B------:R-:W-:Y:S06]  /*63c0*/  HMMA.16816.F32.BF16 R60, R60, R166.reuse, RZ ;  /* 0x000000a63c3c723c */ /* 0x080fec00000418ff */
[----:B------:R-:W-:Y:S01]  /*63d0*/  HMMA.16816.F32.BF16 R56, R56, R166, RZ ;  /* 0x000000a63838723c */ /* 0x000fe200000418ff */
[----:B------:R-:W1:Y:S05]  /*63e0*/  LDSM.16.M88.4 R164, [R173] ;  /* 0x00000000ada4783b */ /* 0x000e6a0000000200 */
[C---:B------:R-:W-:Y:S06]  /*63f0*/  HMMA.16816.F32.BF16 R28, R52.reuse, R48, R28 ;  /* 0x00000030341c723c */ /* 0x040fec000004181c */
[C---:B------:R-:W-:Y:S06]  /*6400*/  HMMA.16816.F32.BF16 R20, R52.reuse, R44, R20 ;  /* 0x0000002c3414723c */ /* 0x040fec0000041814 */
[C---:B------:R-:W-:Y:S06]  /*6410*/  HMMA.16816.F32.BF16 R24, R52.reuse, R50, R24 ;  /* 0x000000323418723c */ /* 0x040fec0000041818 */
[----:B------:R-:W-:Y:S06]  /*6420*/  HMMA.16816.F32.BF16 R16, R52, R46, R16 ;  /* 0x0000002e3410723c */ /* 0x000fec0000041810 */
[C---:B------:R-:W-:Y:S06]  /*6430*/  HMMA.16816.F32.BF16 R160, R32.reuse, R48, R160 ;  /* 0x0000003020a0723c */ /* 0x040fec00000418a0 */
[C---:B------:R-:W-:Y:S06]  /*6440*/  HMMA.16816.F32.BF16 R152, R32.reuse, R44, R152 ;  /* 0x0000002c2098723c */ /* 0x040fec0000041898 */
[C---:B------:R-:W-:Y:S01]  /*6450*/  HMMA.16816.F32.BF16 R156, R32.reuse, R50, R156 ;  /* 0x00000032209c723c */ /* 0x040fe2000004189c */
[----:B------:R-:W-:Y:S05]  /*6460*/  LDSM.16.M88.4 R48, [R181+0x2000] ;  /* 0x00200000b530783b */ /* 0x000fea0000000200 */
[----:B------:R-:W-:Y:S01]  /*6470*/  HMMA.16816.F32.BF16 R148, R32, R46, R148 ;  /* 0x0000002e2094723c */ /* 0x000fe20000041894 */
[----:B------:R-:W4:Y:S05]  /*6480*/  LDSM.16.M88.4 R44, [R172] ;  /* 0x00000000ac2c783b */ /* 0x000f2a0000000200 */
[-C--:B------:R-:W-:Y:S06]  /*6490*/  HMMA.16816.F32.BF16 R4, R52, R36.reuse, R4 ;  /* 0x000000243404723c */ /* 0x080fec0000041804 */
[----:B------:R-:W-:Y:S06]  /*64a0*/  HMMA.16816.F32.BF16 R64, R32, R36, R64 ;  /* 0x000000242040723c */ /* 0x000fec0000041840 */
[C---:B--2---:R-:W-:Y:S06]  /*64b0*/  HMMA.16816.F32.BF16 R12, R52.reuse, R40, R12 ;  /* 0x00000028340c723c */ /* 0x044fec000004180c */
[C---:B------:R-:W-:Y:S06]  /*64c0*/  HMMA.16816.F32.BF16 R8, R52.reuse, R42, R8 ;  /* 0x0000002a3408723c */ /* 0x040fec0000041808 */
[----:B------:R-:W-:Y:S01]  /*64d0*/  HMMA.16816.F32.BF16 R60, R52, R38, R60 ;  /* 0x00000026343c723c */ /* 0x000fe2000004183c */
[----:B------:R-:W-:Y:S05]  /*64e0*/  LDSM.16.M88.4 R52, [R181] ;  /* 0x00000000b534783b */ /* 0x000fea0000000200 */
[C---:B------:R-:W-:Y:S06]  /*64f0*/  HMMA.16816.F32.BF16 R144, R32.reuse, R40, R144 ;  /* 0x000000282090723c */ /* 0x040fec0000041890 */
[C---:B------:R-:W-:Y:S01]  /*6500*/  HMMA.16816.F32.BF16 R140, R32.reuse, R42, R140 ;  /* 0x0000002a208c723c */ /* 0x040fe2000004188c */
[----:B------:R-:W-:Y:S05]  /*6510*/  LDSM.16.M88.4 R40, [R172+0x800] ;  /* 0x00080000ac28783b */ /* 0x000fea0000000200 */
[----:B------:R-:W-:Y:S01]  /*6520*/  HMMA.16816.F32.BF16 R56, R32, R38, R56 ;  /* 0x000000262038723c */ /* 0x000fe20000041838 */
[----:B------:R-:W2:Y:S04]  /*6530*/  LDSM.16.M88.4 R32, [R172+0x1800] ;  /* 0x00180000ac20783b */ /* 0x000ea80000000200 */
[----:B------:R-:W5:Y:S01]  /*6540*/  LDSM.16.M88.4 R36, [R172+0x1000] ;  /* 0x00100000ac24783b */ /* 0x000f620000000200 */
[----:B---3--:R-:W-:Y:S01]  /*6550*/  HMMA.16816.F32.BF16 R28, R220, R216, R28 ;  /* 0x000000d8dc1c723c */ /* 0x008fe2000004181c */
[----:B------:R-:W-:-:S05]  /*6560*/  DEPBAR.LE SB0, 0x0 ;  /* 0x000080000000791a */ /* 0x000fca0000000000 */
[C---:B------:R-:W-:Y:S06]  /*6570*/  HMMA.16816.F32.BF16 R24, R220.reuse, R218, R24 ;  /* 0x000000dadc18723c */ /* 0x040fec0000041818 */
[-C--:B-1----:R-:W-:Y:S06]  /*6580*/  HMMA.16816.F32.BF16 R4, R220, R164.reuse, R4 ;  /* 0x000000a4dc04723c */ /* 0x082fec0000041804 */
[----:B------:R-:W-:Y:S06]  /*6590*/  HMMA.16816.F32.BF16 R64, R224, R164, R64 ;  /* 0x000000a4e040723c */ /* 0x000fec0000041840 */
[C---:B------:R-:W-:Y:S06]  /*65a0*/  HMMA.16816.F32.BF16 R20, R220.reuse, R204, R20 ;  /* 0x000000ccdc14723c */ /* 0x040fec0000041814 */
[-C--:B------:R-:W-:Y:S06]  /*65b0*/  HMMA.16816.F32.BF16 R12, R220, R168.reuse, R12 ;  /* 0x000000a8dc0c723c */ /* 0x080fec000004180c */
[----:B------:R-:W-:Y:S06]  /*65c0*/  HMMA.16816.F32.BF16 R144, R224, R168, R144 ;  /* 0x000000a8e090723c */ /* 0x000fec0000041890 */
[----:B------:R-:W-:Y:S06]  /*65d0*/  HMMA.16816.F32.BF16 R16, R220, R206, R16 ;  /* 0x000000cedc10723c */ /* 0x000fec0000041810 */
[----:B----4-:R-:W-:Y:S06]  /*65e0*/  HMMA.16816.F32.BF16 R28, R48, R44, R28 ;  /* 0x0000002c301c723c */ /* 0x010fec000004181c */
[-C--:B------:R-:W-:Y:S06]  /*65f0*/  HMMA.16816.F32.BF16 R8, R220, R170.reuse, R8 ;  /* 0x000000aadc08723c */ /* 0x080fec0000041808 */
[----:B------:R-:W-:Y:S06]  /*6600*/  HMMA.16816.F32.BF16 R140, R224, R170, R140 ;  /* 0x000000aae08c723c */ /* 0x000fec000004188c */
[----:B------:R-:W-:Y:S06]  /*6610*/  HMMA.16816.F32.BF16 R24, R48, R46, R24 ;  /* 0x0000002e3018723c */ /* 0x000fec0000041818 */
[----:B------:R-:W-:Y:S06]  /*6620*/  HMMA.16816.F32.BF16 R148, R224, R206, R148 ;  /* 0x000000cee094723c */ /* 0x000fec0000041894 */
[-C--:B--2---:R-:W-:Y:S06]  /*6630*/  HMMA.16816.F32.BF16 R4, R48, R32.reuse, R4 ;  /* 0x000000203004723c */ /* 0x084fec0000041804 */
[----:B------:R-:W-:Y:S06]  /*6640*/  HMMA.16816.F32.BF16 R64, R52, R32, R64 ;  /* 0x000000203440723c */ /* 0x000fec0000041840 */
[----:B------:R-:W-:Y:S01]  /*6650*/  HMMA.16816.F32.BF16 R20, R48, R40, R20 ;  /* 0x000000283014723c */ /* 0x000fe20000041814 */
[----:B------:R-:W-:-:S04]  /*6660*/  IMAD R33, R0, 0x40, R239 ;  /* 0x0000004000217824 */ /* 0x000fc800078e02ef */
[C---:B------:R-:W-:Y:S01]  /*6670*/  VIADD R32, R33.reuse, 0x1 ;  /* 0x0000000121207836 */ /* 0x040fe20000000000 */
[CC--:B------:R-:W-:Y:S01]  /*6680*/  ISETP.GE.AND P3, PT, R33.reuse, R236.reuse, PT ;  /* 0x000000ec2100720c */ /* 0x0c0fe20003f66270 */
[----:B------:R-:W-:Y:S01]  /*6690*/  HMMA.16816.F32.BF16 R152, R224, R204, R152 ;  /* 0x000000cce098723c */ /* 0x000fe20000041898 */
[C---:B------:R-:W-:Y:S01]  /*66a0*/  ISETP.GE.AND P1, PT, R33.reuse, R235, PT ;  /* 0x000000eb2100720c */ /* 0x040fe20003f26270 */
[----:B------:R-:W-:Y:S01]  /*66b0*/  VIADD R252, R33, 0x28 ;  /* 0x0000002821fc7836 */ /* 0x000fe20000000000 */
[----:B------:R-:W-:Y:S02]  /*66c0*/  ISETP.GE.AND P2, PT, R32, R236, PT ;  /* 0x000000ec2000720c */ /* 0x000fe40003f46270 */
[----:B------:R-:W-:Y:S01]  /*66d0*/  FSEL R28, R28, -INF , !P3 ;  /* 0xff8000001c1c7808 */ /* 0x000fe20005800000 */
[----:B-----5:R-:W-:Y:S01]  /*66e0*/  HMMA.16816.F32.BF16 R12, R48, R36, R12 ;  /* 0x00000024300c723c */ /* 0x020fe2000004180c */
[----:B------:R-:W-:Y:S02]  /*66f0*/  FSEL R29, R29, -INF , !P2 ;  /* 0xff8000001d1d7808 */ /* 0x000fe40005000000 */
[----:B------:R-:W-:-:S02]  /*6700*/  FMNMX.FTZ R0, R134, R28, !PT ;  /* 0x0000001c86007209 */ /* 0x000fc40007810000 */
[-C--:B------:R-:W-:Y:S01]  /*6710*/  ISETP.GE.AND P0, PT, R32, R235.reuse, PT ;  /* 0x000000eb2000720c */ /* 0x080fe20003f06270 */
[----:B------:R-:W-:Y:S01]  /*6720*/  HMMA.16816.F32.BF16 R144, R52, R36, R144 ;  /* 0x000000243490723c */ /* 0x000fe20000041890 */
[----:B------:R-:W-:Y:S02]  /*6730*/  FMNMX.FTZ R0, R29, R0, !PT ;  /* 0x000000001d007209 */ /* 0x000fe40007810000 */
[----:B------:R-:W-:Y:S02]  /*6740*/  FSEL R31, R31, -INF , !P0 ;  /* 0xff8000001f1f7808 */ /* 0x000fe40004000000 */
[----:B------:R-:W-:Y:S01]  /*6750*/  FSEL R30, R30, -INF , !P1 ;  /* 0xff8000001e1e7808 */ /* 0x000fe20004800000 */
[----:B------:R-:W-:Y:S01]  /*6760*/  HMMA.16816.F32.BF16 R160, R224, R216, R160 ;  /* 0x000000d8e0a0723c */ /* 0x000fe200000418a0 */
[C---:B------:R-:W-:Y:S01]  /*6770*/  VIADD R36, R33.reuse, 0x8 ;  /* 0x0000000821247836 */ /* 0x040fe20000000000 */
[----:B------:R-:W-:Y:S01]  /*6780*/  ISETP.GE.AND P4, PT, R252, R235, PT ;  /* 0x000000ebfc00720c */ /* 0x000fe20003f86270 */
[----:B------:R-:W-:Y:S01]  /*6790*/  VIADD R37, R33, 0x10 ;  /* 0x0000001021257836 */ /* 0x000fe20000000000 */
[----:B------:R-:W-:-:S02]  /*67a0*/  FMNMX.FTZ R2, R133, R30, !PT ;  /* 0x0000001e85027209 */ /* 0x000fc40007810000 */
[C---:B------:R-:W-:Y:S01]  /*67b0*/  HMMA.16816.F32.BF16 R16, R48.reuse, R42, R16 ;  /* 0x0000002a3010723c */ /* 0x040fe20000041810 */
[CC--:B------:R-:W-:Y:S02]  /*67c0*/  ISETP.GE.AND P3, PT, R36.reuse, R236.reuse, PT ;  /* 0x000000ec2400720c */ /* 0x0c0fe40003f66270 */
[----:B------:R-:W-:Y:S02]  /*67d0*/  ISETP.GE.AND P1, PT, R36, R235, PT ;  /* 0x000000eb2400720c */ /* 0x000fe40003f26270 */
[----:B------:R-:W-:Y:S01]  /*67e0*/  FSEL R24, R24, -INF , !P3 ;  /* 0xff80000018187808 */ /* 0x000fe20005800000 */
[-C--:B------:R-:W-:Y:S01]  /*67f0*/  HMMA.16816.F32.BF16 R8, R48, R38.reuse, R8 ;  /* 0x000000263008723c */ /* 0x080fe20000041808 */
[----:B------:R-:W-:Y:S02]  /*6800*/  ISETP.GE.AND P3, PT, R37, R236, PT ;  /* 0x000000ec2500720c */ /* 0x000fe40003f66270 */
[----:B------:R-:W-:Y:S02]  /*6810*/  FMNMX.FTZ R0, R24, R0, !PT ;  /* 0x0000000018007209 */ /* 0x000fe40007810000 */
[----:B------:R-:W-:Y:S01]  /*6820*/  FSEL R249, R20, -INF , !P3 ;  /* 0xff80000014f97808 */ /* 0x000fe20005800000 */
[----:B------:R-:W-:Y:S01]  /*6830*/  HMMA.16816.F32.BF16 R140, R52, R38, R140 ;  /* 0x00000026348c723c */ /* 0x000fe2000004188c */
[----:B------:R-:W-:-:S02]  /*6840*/  FSEL R26, R26, -INF , !P1 ;  /* 0xff8000001a1a7808 */ /* 0x000fc40004800000 */
[----:B------:R-:W-:Y:S02]  /*6850*/  ISETP.GE.AND P1, PT, R37, R235, PT ;  /* 0x000000eb2500720c */ /* 0x000fe40003f26270 */
[----:B------:R-:W-:Y:S01]  /*6860*/  FMNMX.FTZ R2, R31, R2, !PT ;  /* 0x000000021f027209 */ /* 0x000fe20007810000 */
[----:B------:R-:W-:Y:S01]  /*6870*/  HMMA.16816.F32.BF16 R156, R224, R218, R156 ;  /* 0x000000dae09c723c */ /* 0x000fe2000004189c */
[C---:B------:R-:W-:Y:S02]  /*6880*/  VIADD R38, R33.reuse, 0x9 ;  /* 0x0000000921267836 */ /* 0x040fe40000000000 */
[----:B------:R-:W-:Y:S01]  /*6890*/  VIADD R39, R33, 0x18 ;  /* 0x0000001821277836 */ /* 0x000fe20000000000 */
[----:B------:R-:W-:Y:S02]  /*68a0*/  FMNMX.FTZ R2, R26, R2, !PT ;  /* 0x000000021a027209 */ /* 0x000fe40007810000 */
[----:B------:R-:W-:Y:S01]  /*68b0*/  HMMA.16816.F32.BF16 R60, R220, R166, R60 ;  /* 0x000000a6dc3c723c */ /* 0x000fe2000004183c */
[----:B------:R-:W-:-:S02]  /*68c0*/  ISETP.GE.AND P2, PT, R38, R236, PT ;  /* 0x000000ec2600720c */ /* 0x000fc40003f46270 */
[----:B------:R-:W-:Y:S02]  /*68d0*/  ISETP.GE.AND P0, PT, R38, R235, PT ;  /* 0x000000eb2600720c */ /* 0x000fe40003f06270 */
[----:B------:R-:W-:Y:S01]  /*68e0*/  FSEL R25, R25, -INF , !P2 ;  /* 0xff80000019197808 */ /* 0x000fe20005000000 */
[----:B------:R-:W-:Y:S01]  /*68f0*/  HMMA.16816.F32.BF16 R148, R52, R42, R148 ;  /* 0x0000002a3494723c */ /* 0x000fe20000041894 */
[----:B------:R-:W-:Y:S01]  /*6900*/  FSEL R27, R27, -INF , !P0 ;  /* 0xff8000001b1b7808 */ /* 0x000fe20004000000 */
[----:B------:R-:W-:Y:S01]  /*6910*/  VIADD R221, R33, 0x30 ;  /* 0x0000003021dd7836 */ /* 0x000fe20000000000 */
[----:B------:R-:W-:Y:S02]  /*6920*/  FMNMX.FTZ R0, R25, R0, !PT ;  /* 0x0000000019007209 */ /* 0x000fe40007810000 */
[----:B------:R-:W-:Y:S01]  /*6930*/  ISETP.GE.AND P3, PT, R39, R236, PT ;  /* 0x000000ec2700720c */ /* 0x000fe20003f66270 */
[----:B------:R-:W-:Y:S01]  /*6940*/  HMMA.16816.F32.BF16 R56, R224, R166, R56 ;  /* 0x000000a6e038723c */ /* 0x000fe20000041838 */
[----:B------:R-:W-:Y:S01]  /*6950*/  VIADD R42, R33, 0x11 ;  /* 0x00000011212a7836 */ /* 0x000fe20000000000 */
[----:B------:R-:W-:Y:S01]  /*6960*/  FMNMX.FTZ R0, R249, R0, !PT ;  /* 0x00000000f9007209 */ /* 0x000fe20007810000 */
[----:B------:R-:W-:Y:S01]  /*6970*/  VIADD R43, R33, 0x19 ;  /* 0x00000019212b7836 */ /* 0x000fe20000000000 */
[----:B------:R-:W-:-:S02]  /*6980*/  FSEL R241, R16, -INF , !P3 ;  /* 0xff80000010f17808 */ /* 0x000fc40005800000 */
[CC--:B------:R-:W-:Y:S01]  /*6990*/  ISETP.GE.AND P2, PT, R42.reuse, R236.reuse, PT ;  /* 0x000000ec2a00720c */ /* 0x0c0fe20003f46270 */
[C---:B------:R-:W-:Y:S01]  /*69a0*/  HMMA.16816.F32.BF16 R152, R52.reuse, R40, R152 ;  /* 0x000000283498723c */ /* 0x040fe20000041898 */
[----:B------:R-:W-:Y:S01]  /*69b0*/  ISETP.GE.AND P0, PT, R42, R235, PT ;  /* 0x000000eb2a00720c */ /* 0x000fe20003f06270 */
[----:B------:R-:W-:Y:S01]  /*69c0*/  VIADD R224, R33, 0x21 ;  /* 0x0000002121e07836 */ /* 0x000fe20000000000 */
[----:B------:R-:W-:Y:S01]  /*69d0*/  FSEL R250, R21, -INF , !P2 ;  /* 0xff80000015fa7808 */ /* 0x000fe20005000000 */
[----:B------:R-:W-:Y:S01]  /*69e0*/  VIADD R225, R33, 0x29 ;  /* 0x0000002921e17836 */ /* 0x000fe20000000000 */
[----:B------:R-:W-:Y:S01]  /*69f0*/  ISETP.GE.AND P2, PT, R43, R236, PT ;  /* 0x000000ec2b00720c */ /* 0x000fe20003f46270 */
[----:B------:R-:W-:Y:S01]  /*6a00*/  HMMA.16816.F32.BF16 R160, R52, R44, R160 ;  /* 0x0000002c34a0723c */ /* 0x000fe200000418a0 */
[C---:B------:R-:W-:Y:S01]  /*6a10*/  VIADD R41, R33.reuse, 0x20 ;  /* 0x0000002021297836 */ /* 0x040fe20000000000 */
[----:B------:R-:W-:Y:S01]  /*6a20*/  FMNMX.FTZ R0, R250, R0, !PT ;  /* 0x00000000fa007209 */ /* 0x000fe20007810000 */
[----:B------:R-:W-:Y:S01]  /*6a30*/  VIADD R40, R33, 0x31 ;  /* 0x0000003121287836 */ /* 0x000fe20000000000 */
[----:B------:R-:W-:-:S02]  /*6a40*/  FSEL R248, R17, -INF , !P2 ;  /* 0xff80000011f87808 */ /* 0x000fc40005000000 */
[----:B------:R-:W-:Y:S01]  /*6a50*/  HMMA.16816.F32.BF16 R156, R52, R46, R156 ;  /* 0x0000002e349c723c */ /* 0x000fe2000004189c */
[----:B------:R-:W-:Y:S02]  /*6a60*/  FSEL R44, R23, -INF , !P0 ;  /* 0xff800000172c7808 */ /* 0x000fe40004000000 */
[-C--:B------:R-:W-:Y:S02]  /*6a70*/  ISETP.GE.AND P0, PT, R43, R235.reuse, PT ;  /* 0x000000eb2b00720c */ /* 0x080fe40003f06270 */
[----:B------:R-:W-:Y:S01]  /*6a80*/  ISETP.GE.AND P3, PT, R41, R236, PT ;  /* 0x000000ec2900720c */ /* 0x000fe20003f66270 */
[-C--:B------:R-:W-:Y:S01]  /*6a90*/  HMMA.16816.F32.BF16 R60, R48, R34.reuse, R60 ;  /* 0x00000022303c723c */ /* 0x080fe2000004183c */
[----:B------:R-:W-:Y:S02]  /*6aa0*/  FSEL R46, R22, -INF , !P1 ;  /* 0xff800000162e7808 */ /* 0x000fe40004800000 */
[----:B------:R-:W-:Y:S01]  /*6ab0*/  FMNMX.FTZ R0, R241, R0, !PT ;  /* 0x00000000f1007209 */ /* 0x000fe20007810000 */
[----:B------:R-:W-:Y:S01]  /*6ac0*/  BAR.SYNC.DEFER_BLOCKING 0x0 ;  /* 0x0000000000007b1d */ /* 0x000fe20000010000 */
[----:B------:R-:W-:Y:S01]  /*6ad0*/  ISETP.GE.AND P1, PT, R39, R235, PT ;  /* 0x000000eb2700720c */ /* 0x000fe20003f26270 */
[----:B------:R-:W-:Y:S01]  /*6ae0*/  HMMA.16816.F32.BF16 R56, R52, R34, R56 ;  /* 0x000000223438723c */ /* 0x000fe20000041838 */
[----:B------:R-:W-:-:S02]  /*6af0*/  FSEL R47, R19, -INF , !P0 ;  /* 0xff800000132f7808 */ /* 0x000fc40004000000 */
[CC--:B------:R-:W-:Y:S02]  /*6b00*/  ISETP.GE.AND P0, PT, R224.reuse, R235.reuse, PT ;  /* 0x000000ebe000720c */ /* 0x0c0fe40003f06270 */
[----:B------:R-:W-:Y:S02]  /*6b10*/  ISETP.GE.AND P2, PT, R224, R236, PT ;  /* 0x000000ece000720c */ /* 0x000fe40003f46270 */
[----:B------:R-:W-:Y:S01]  /*6b20*/  FSEL R226, R12, -INF , !P3 ;  /* 0xff8000000ce27808 */ /* 0x000fe20005800000 */
[C---:B------:R-:W-:Y:S01]  /*6b30*/  VIADD R35, R33.reuse, 0x38 ;  /* 0x0000003821237836 */ /* 0x040fe20000000000 */
[----:B------:R-:W-:Y:S01]  /*6b40*/  FMNMX.FTZ R0, R248, R0, !PT ;  /* 0x00000000f8007209 */ /* 0x000fe20007810000 */
[----:B------:R-:W-:Y:S01]  /*6b50*/  VIADD R34, R33, 0x39 ;  /* 0x0000003921227836 */ /* 0x000fe20000000000 */
[----:B------:R-:W-:Y:S02]  /*6b60*/  FSEL R45, R18, -INF , !P1 ;  /* 0xff800000122d7808 */ /* 0x000fe40004800000 */
[----:B------:R-:W-:-:S02]  /*6b70*/  ISETP.GE.AND P1, PT, R41, R235, PT ;  /* 0x000000eb2900720c */ /* 0x000fc40003f26270 */
[----:B------:R-:W-:Y:S02]  /*6b80*/  FSEL R207, R15, -INF , !P0 ;  /* 0xff8000000fcf7808 */ /* 0x000fe40004000000 */
[----:B------:R-:W-:Y:S02]  /*6b90*/  FSEL R218, R13, -INF , !P2 ;  /* 0xff8000000dda7808 */ /* 0x000fe40005000000 */
[----:B------:R-:W-:Y:S02]  /*6ba0*/  ISETP.GE.AND P0, PT, R252, R236, PT ;  /* 0x000000ecfc00720c */ /* 0x000fe40003f06270 */
[----:B------:R-:W-:Y:S02]  /*6bb0*/  FMNMX.FTZ R0, R226, R0, !PT ;  /* 0x00000000e2007209 */ /* 0x000fe40007810000 */
[----:B------:R-:W-:Y:S02]  /*6bc0*/  FSEL R216, R14, -INF , !P1 ;  /* 0xff8000000ed87808 */ /* 0x000fe40004800000 */
[----:B------:R-:W-:-:S02]  /*6bd0*/  ISETP.GE.AND P1, PT, R225, R236, PT ;  /* 0x000000ece100720c */ /* 0x000fc40003f26270 */
[----:B------:R-:W-:Y:S02]  /*6be0*/  FSEL R219, R8, -INF , !P0 ;  /* 0xff80000008db7808 */ /* 0x000fe40004000000 */
[----:B------:R-:W-:Y:S02]  /*6bf0*/  FMNMX.FTZ R0, R218, R0, !PT ;  /* 0x00000000da007209 */ /* 0x000fe40007810000 */
[----:B------:R-:W-:Y:S02]  /*6c00*/  FSEL R217, R9, -INF , !P1 ;  /* 0xff80000009d97808 */ /* 0x000fe40004800000 */
[----:B------:R-:W-:Y:S02]  /*6c10*/  ISETP.GE.AND P0, PT, R221, R236, PT ;  /* 0x000000ecdd00720c */ /* 0x000fe40003f06270 */
[----:B------:R-:W-:Y:S02]  /*6c20*/  FMNMX.FTZ R9, R27, R2, !PT ;  /* 0x000000021b097209 */ /* 0x000fe40007810000 */
[----:B------:R-:W-:-:S02]  /*6c30*/  FMNMX.FTZ R0, R219, R0, !PT ;  /* 0x00000000db007209 */ /* 0x000fc40007810000 */
[----:B------:R-:W-:Y:S02]  /*6c40*/  ISETP.GE.AND P2, PT, R40, R236, PT ;  /* 0x000000ec2800720c */ /* 0x000fe40003f46270 */
[----:B------:R-:W-:Y:S02]  /*6c50*/  FSEL R171, R4, -INF , !P0 ;  /* 0xff80000004ab7808 */ /* 0x000fe40004000000 */
[----:B------:R-:W-:Y:S02]  /*6c60*/  FMNMX.FTZ R9, R46, R9, !PT ;  /* 0x000000092e097209 */ /* 0x000fe40007810000 */
[----:B------:R-:W-:Y:S02]  /*6c70*/  FMNMX.FTZ R0, R217, R0, !PT ;  /* 0x00000000d9007209 */ /* 0x000fe40007810000 */
[----:B------:R-:W-:Y:S02]  /*6c80*/  ISETP.NE.AND P3, PT, R209, 0x2, PT ;  /* 0x00000002d100780c */ /* 0x000fe40003f65270 */
[----:B------:R-:W-:-:S02]  /*6c90*/  ISETP.GE.AND P1, PT, R35, R236, PT ;  /* 0x000000ec2300720c */ /* 0x000fc40003f26270 */
[----:B------:R-:W-:Y:S02]  /*6ca0*/  FSEL R170, R5, -INF , !P2 ;  /* 0xff80000005aa7808 */ /* 0x000fe40005000000 */
[----:B------:R-:W-:Y:S02]  /*6cb0*/  FMNMX.FTZ R9, R44, R9, !PT ;  /* 0x000000092c097209 */ /* 0x000fe40007810000 */
[----:B------:R-:W-:Y:S02]  /*6cc0*/  FMNMX.FTZ R0, R171, R0, !PT ;  /* 0x00000000ab007209 */ /* 0x000fe40007810000 */
[----:B------:R-:W-:Y:S02]  /*6cd0*/  ISETP.GE.AND P0, PT, R34, R236, PT ;  /* 0x000000ec2200720c */ /* 0x000fe40003f06270 */
[----:B------:R-:W-:Y:S02]  /*6ce0*/  FSEL R169, R60, -INF , !P1 ;  /* 0xff8000003ca97808 */ /* 0x000fe40004800000 */
[----:B------:R-:W-:-:S02]  /*6cf0*/  FMNMX.FTZ R9, R45, R9, !PT ;  /* 0x000000092d097209 */ /* 0x000fc40007810000 */
[----:B------:R-:W-:Y:S02]  /*6d00*/  FMNMX.FTZ R0, R170, R0, !PT ;  /* 0x00000000aa007209 */ /* 0x000fe40007810000 */
[----:B------:R-:W-:Y:S02]  /*6d10*/  FSEL R168, R61, -INF , !P0 ;  /* 0xff8000003da87808 */ /* 0x000fe40004000000 */
[----:B------:R-:W-:Y:S02]  /*6d20*/  FMNMX.FTZ R9, R47, R9, !PT ;  /* 0x000000092f097209 */ /* 0x000fe40007810000 */
[----:B------:R-:W-:Y:S02]  /*6d30*/  FMNMX.FTZ R0, R169, R0, !PT ;  /* 0x00000000a9007209 */ /* 0x000fe40007810000 */
[----:B------:R-:W-:Y:S02]  /*6d40*/  ISETP.GE.AND P2, PT, R225, R235, PT ;  /* 0x000000ebe100720c */ /* 0x000fe40003f46270 */
[----:B------:R-:W-:-:S02]  /*6d50*/  FSEL R206, R10, -INF , !P4 ;  /* 0xff8000000ace7808 */ /* 0x000fc40006000000 */
[----:B------:R-:W-:Y:S02]  /*6d60*/  FMNMX.FTZ R9, R216, R9, !PT ;  /* 0x00000009d8097209 */ /* 0x000fe40007810000 */
[----:B------:R-:W-:Y:S01]  /*6d70*/  FMNMX.FTZ R0, R168, R0, !PT ;  /* 0x00000000a8007209 */ /* 0x000fe20007810000 */
[----:B------:R-:W-:Y:S06]  /*6d80*/  @!P3 BRA `(.L_x_787) ;  /* 0x00000000006cb947 */ /* 0x000fec0003800000 */
[----:B------:R-:W-:Y:S01]  /*6d90*/  VIADD R2, R209, 0xfffffffd ;  /* 0xfffffffdd1027836 */ /* 0x000fe20000000000 */
[----:B------:R-:W-:Y:S01]  /*6da0*/  ULDC.64 UR6, c[0x0][0x218] ;  /* 0x0000860000067ab9 */ /* 0x000fe20000000a00 */
[----:B------:R-:W-:Y:S02]  /*6db0*/  SHF.L.U64.HI R4, R138, 0x5, R139 ;  /* 0x000000058a047819 */ /* 0x000fe4000001028b */
[----:B------:R-:W-:Y:S01]  /*6dc0*/  IMAD.WIDE.U32 R12, R2, R138, RZ ;  /* 0x0000008a020c7225 */ /* 0x000fe200078e00ff */
[----:B------:R-:W-:Y:S02]  /*6dd0*/  SHF.R.S32.HI R5, RZ, 0x1f, R2 ;  /* 0x0000001fff057819 */ /* 0x000fe40000011402 */
[----:B------:R-:W-:-:S03]  /*6de0*/  LEA R8, P0, R12, R196, 0x6 ;  /* 0x000000c40c087211 */ /* 0x000fc600078030ff */
[----:B------:R-:W-:Y:S01]  /*6df0*/  IMAD R5, R5, R138, RZ ;  /* 0x0000008a05057224 */ /* 0x000fe200078e02ff */
[----:B------:R-:W-:-:S03]  /*6e00*/  LEA R14, P1, R8, UR6, 0x1 ;  /* 0x00000006080e7c11 */ /* 0x000fc6000f8208ff */
[----:B------:R-:W-:Y:S02]  /*6e10*/  IMAD R5, R2, R139, R5 ;  /* 0x0000008b02057224 */ /* 0x000fe400078e0205 */
[----:B------:R-:W-:Y:S02]  /*6e20*/  IMAD.SHL.U32 R2, R138, 0x20, RZ ;  /* 0x000000208a027824 */ /* 0x000fe400078e00ff */
[----:B------:R-:W-:-:S05]  /*6e30*/  IMAD.IADD R5, R13, 0x1, R5 ;  /* 0x000000010d057824 */ /* 0x000fca00078e0205 */
[----:B------:R-:W-:Y:S02]  /*6e40*/  LEA.HI.X R5, R12, R199, R5, 0x6, P0 ;  /* 0x000000c70c057211 */ /* 0x000fe400000f3405 */
[-C--:B------:R-:W-:Y:S02]  /*6e50*/  IADD3 R12, P0, R14, R2.reuse, RZ ;  /* 0x000000020e0c7210 */ /* 0x080fe40007f1e0ff */
[----:B------:R-:W-:Y:S02]  /*6e60*/  LEA.HI.X R15, R8, UR7, R5, 0x1, P1 ;  /* 0x00000007080f7c11 */ /* 0x000fe400088f0c05 */
[----:B------:R-:W-:-:S03]  /*6e70*/  IADD3 R16, P1, R12, R2, RZ ;  /* 0x000000020c107210 */ /* 0x000fc60007f3e0ff */
[--C-:B------:R-:W-:Y:S01]  /*6e80*/  IMAD.X R13, R15, 0x1, R4.reuse, P0 ;  /* 0x000000010f0d7824 */ /* 0x100fe200000e0604 */
[----:B------:R-:W-:Y:S01]  /*6e90*/  IADD3 R18, P0, R16, R2, RZ ;  /* 0x0000000210127210 */ /* 0x000fe20007f1e0ff */
[----:B------:R-:W-:Y:S01]  /*6ea0*/  @!PT LDS RZ, [RZ] ;  /* 0x00000000fffff984 */ /* 0x000fe20000000800 */
[----:B------:R-:W-:Y:S01]  /*6eb0*/  @!PT LDS RZ, [RZ] ;  /* 0x00000000fffff984 */ /* 0x000fe20000000800 */
[----:B------:R-:W-:Y:S01]  /*6ec0*/  @!PT LDS RZ, [RZ] ;  /* 0x00000000fffff984 */ /* 0x000fe20000000800 */
[----:B------:R1:W-:Y:S02]  /*6ed0*/  LDGSTS.E.BYPASS.LTC128B.128 [R194+0x4000], desc[UR24][R14.64] ;  /* 0x040000000ec27fae */ /* 0x0003e4000b901d58 */
[--C-:B------:R-:W-:Y:S02]  /*6ee0*/  IMAD.X R17, R13, 0x1, R4.reuse, P1 ;  /* 0x000000010d117824 */ /* 0x100fe400008e0604 */
[----:B------:R1:W-:Y:S02]  /*6ef0*/  LDGSTS.E.BYPASS.LTC128B.128 [R194+0x4800], desc[UR24][R12.64] ;  /* 0x048000000cc27fae */ /* 0x0003e4000b901d58 */
[----:B------:R-:W-:Y:S02]  /*6f00*/  IMAD.X R19, R17, 0x1, R4, P0 ;  /* 0x0000000111137824 */ /* 0x000fe400000e0604 */
[----:B------:R1:W-:Y:S04]  /*6f10*/  LDGSTS.E.BYPASS.LTC128B.128 [R194+0x5000], desc[UR24][R16.64] ;  /* 0x0500000010c27fae */ /* 0x0003e8000b901d58 */
[----:B------:R1:W-:Y:S04]  /*6f20*/  LDGSTS.E.BYPASS.LTC128B.128 [R194+0x5800], desc[UR24][R18.64] ;  /* 0x0580000012c27fae */ /* 0x0003e8000b901d58 */
[----:B------:R-:W0:Y:S02]  /*6f30*/  LDGDEPBAR ;  /* 0x00000000000079af */ /* 0x000e240000000000 */
.L_x_787:
[----:B------:R-:W-:Y:S01]  /*6f40*/  FMNMX.FTZ R4, R207, R9, !PT ;  /* 0x00000009cf047209 */ /* 0x000fe20007810000 */
[----:B------:R-:W2:Y:S01]  /*6f50*/  SHFL.BFLY PT, R2, R0, 0x2, 0x1f ;  /* 0x0c401f0000027f89 */ /* 0x000ea200000e0000 */
[----:B------:R-:W-:Y:S01]  /*6f60*/  FSEL R205, R11, -INF , !P2 ;  /* 0xff8000000bcd7808 */ /* 0x000fe20005000000 */
[----:B------:R-:W-:Y:S01]  /*6f70*/  IMAD.WIDE.U32 R222, R229, -0x326172a9, RZ ;  /* 0xcd9e8d57e5de7825 */ /* 0x000fe200078e00ff */
[-C--:B------:R-:W-:Y:S01]  /*6f80*/  ISETP.GE.AND P1, PT, R221, R235.reuse, PT ;  /* 0x000000ebdd00720c */ /* 0x080fe20003f26270 */
[----:B------:R-:W-:Y:S01]  /*6f90*/  LDSM.16.MT88.4 R20, [R177+0x6000] ;  /* 0x00600000b114783b */ /* 0x000fe20000004200 */
[----:B------:R-:W-:Y:S01]  /*6fa0*/  FMNMX.FTZ R4, R206, R4, !PT ;  /* 0x00000004ce047209 */ /* 0x000fe20007810000 */
[----:B------:R-:W-:Y:S01]  /*6fb0*/  IMAD.WIDE.U32 R246, R137, -0x2daee0ad, RZ ;  /* 0xd2511f5389f67825 */ /* 0x000fe200078e00ff */
[----:B------:R-:W-:Y:S02]  /*6fc0*/  ISETP.GE.AND P0, PT, R40, R235, PT ;  /* 0x000000eb2800720c */ /* 0x000fe40003f06270 */
[----:B------:R-:W-:Y:S01]  /*6fd0*/  FSEL R167, R6, -INF , !P1 ;  /* 0xff80000006a77808 */ /* 0x000fe20004800000 */
[----:B------:R-:W-:Y:S01]  /*6fe0*/  IMAD.SHL.U32 R227, R208, 0x2, RZ ;  /* 0x00000002d0e37824 */ /* 0x000fe200078e00ff */
[----:B------:R-:W-:-:S02]  /*6ff0*/  FMNMX.FTZ R4, R205, R4, !PT ;  /* 0x00000004cd047209 */ /* 0x000fc40007810000 */
[----:B------:R-:W-:Y:S02]  /*7000*/  FSEL R166, R7, -INF , !P0 ;  /* 0xff80000007a67808 */ /* 0x000fe40004000000 */
[-C--:B------:R-:W-:Y:S02]  /*7010*/  ISETP.GE.AND P1, PT, R35, R235.reuse, PT ;  /* 0x000000eb2300720c */ /* 0x080fe40003f26270 */
[----:B------:R-:W-:Y:S02]  /*7020*/  FMNMX.FTZ R4, R167, R4, !PT ;  /* 0x00000004a7047209 */ /* 0x000fe40007810000 */
[----:B------:R-:W-:Y:S02]  /*7030*/  ISETP.GE.AND P0, PT, R34, R235, PT ;  /* 0x000000eb2200720c */ /* 0x000fe40003f06270 */
[----:B------:R-:W-:Y:S02]  /*7040*/  FSEL R165, R62, -INF , !P1 ;  /* 0xff8000003ea57808 */ /* 0x000fe40004800000 */
[----:B------:R-:W-:-:S02]  /*7050*/  FMNMX.FTZ R4, R166, R4, !PT ;  /* 0x00000004a6047209 */ /* 0x000fc40007810000 */
[----:B------:R-:W-:Y:S02]  /*7060*/  FSEL R63, R63, -INF , !P0 ;  /* 0xff8000003f3f7808 */ /* 0x000fe40004000000 */
[----:B------:R-:W-:Y:S02]  /*7070*/  FMNMX.FTZ R4, R165, R4, !PT ;  /* 0x00000004a5047209 */ /* 0x000fe40007810000 */
[----:B--2---:R-:W-:Y:S02]  /*7080*/  FMNMX.FTZ R2, R0, R2, !PT ;  /* 0x0000000200027209 */ /* 0x004fe40007810000 */
[----:B------:R-:W-:Y:S02]  /*7090*/  FMNMX.FTZ R5, R63, R4, !PT ;  /* 0x000000043f057209 */ /* 0x000fe40007810000 */
[----:B------:R-:W-:Y:S01]  /*70a0*/  LOP3.LUT R0, R223, R228, RZ, 0x3c, !PT ;  /* 0x000000e4df007212 */ /* 0x000fe200078e3cff */
[----:B------:R-:W2:Y:S01]  /*70b0*/  SHFL.BFLY PT, R220, R2, 0x1, 0x1f ;  /* 0x0c201f0002dc7f89 */ /* 0x000ea200000e0000 */
[----:B------:R-:W-:-:S02]  /*70c0*/  LOP3.LUT R6, R247, UR27, R227, 0x96, !PT ;  /* 0x0000001bf7067c12 */ /* 0x000fc4000f8e96e3 */
[----:B------:R-:W-:Y:S01]  /*70d0*/  PRMT R62, R3, 0x7054, R3 ;  /* 0x00007054033e7816 */ /* 0x000fe20000000003 */
[----:B------:R-:W3:Y:S01]  /*70e0*/  SHFL.BFLY PT, R4, R5, 0x2, 0x1f ;  /* 0x0c401f0005047f89 */ /* 0x000ee200000e0000 */
[----:B------:R-:W-:Y:S01]  /*70f0*/  IMAD.WIDE.U32 R244, R0, -0x2daee0ad, RZ ;  /* 0xd2511f5300f47825 */ /* 0x000fe200078e00ff */
[-C--:B------:R-:W-:Y:S02]  /*7100*/  ISETP.GE.AND P5, PT, R33, R238.reuse, PT ;  /* 0x000000ee2100720c */ /* 0x080fe40003fa6270 */
[-C--:B------:R-:W-:Y:S01]  /*7110*/  ISETP.GE.AND P3, PT, R38, R238.reuse, PT ;  /* 0x000000ee2600720c */ /* 0x080fe20003f66270 */
[----:B-1----:R-:W-:Y:S01]  /*7120*/  IMAD.WIDE.U32 R12, R6, -0x326172a9, RZ ;  /* 0xcd9e8d57060c7825 */ /* 0x002fe200078e00ff */
[----:B------:R-:W-:Y:S02]  /*7130*/  LOP3.LUT R242, R245, UR19, R246, 0x96, !PT ;  /* 0x00000013f5f27c12 */ /* 0x000fe4000f8e96f6 */
[CC--:B------:R-:W-:Y:S02]  /*7140*/  ISETP.GE.AND P4, PT, R32.reuse, R238.reuse, PT ;  /* 0x000000ee2000720c */ /* 0x0c0fe40003f86270 */
[----:B------:R-:W-:Y:S01]  /*7150*/  ISETP.GE.AND P6, PT, R32, R237, PT ;  /* 0x000000ed2000720c */ /* 0x000fe20003fc6270 */
[----:B------:R-:W-:Y:S01]  /*7160*/  IMAD.WIDE.U32 R242, R242, -0x326172a9, RZ ;  /* 0xcd9e8d57f2f27825 */ /* 0x000fe200078e00ff */
[----:B------:R-:W-:-:S02]  /*7170*/  ISETP.GE.AND P2, PT, R37, R238, PT ;  /* 0x000000ee2500720c */ /* 0x000fc40003f46270 */
[----:B------:R-:W-:Y:S02]  /*7180*/  FSEL R32, R161, -INF , !P4 ;  /* 0xff800000a1207808 */ /* 0x000fe40006000000 */
[----:B------:R-:W-:Y:S02]  /*7190*/  LOP3.LUT R8, R243, UR18, R12, 0x96, !PT ;  /* 0x00000012f3087c12 */ /* 0x000fe4000f8e960c */
[----:B------:R-:W-:Y:S02]  /*71a0*/  ISETP.GE.AND P4, PT, R224, R238, PT ;  /* 0x000000eee000720c */ /* 0x000fe40003f86270 */
[----:B--2---:R-:W-:Y:S01]  /*71b0*/  FMNMX.FTZ R220, R2, R220, !PT ;  /* 0x000000dc02dc7209 */ /* 0x004fe20007810000 */
[----:B------:R-:W-:Y:S01]  /*71c0*/  IMAD.WIDE.U32 R8, R8, -0x2daee0ad, RZ ;  /* 0xd2511f5308087825 */ /* 0x000fe200078e00ff */
[----:B---3--:R-:W-:-:S03]  /*71d0*/  FMNMX.FTZ R4, R5, R4, !PT ;  /* 0x0000000405047209 */ /* 0x008fc60007810000 */
[C---:B------:R-:W-:Y:S01]  /*71e0*/  FMUL.FTZ R204, R220.reuse, UR10 ;  /* 0x0000000adccc7c20 */ /* 0x040fe20008410000 */
[----:B------:R-:W-:Y:S02]  /*71f0*/  LOP3.LUT R5, R13, UR20, R222, 0x96, !PT ;  /* 0x000000140d057c12 */ /* 0x000fe4000f8e96de */
[----:B------:R-:W-:Y:S01]  /*7200*/  FSETP.NEU.FTZ.AND P1, PT, R220, -INF , PT ;  /* 0xff800000dc00780b */ /* 0x000fe20003f3d000 */
[----:B------:R-:W1:Y:S02]  /*7210*/  SHFL.BFLY PT, R2, R4, 0x1, 0x1f ;  /* 0x0c201f0004027f89 */ /* 0x000e6400000e0000 */
[----:B------:R-:W-:Y:S01]  /*7220*/  IMAD.WIDE.U32 R6, R5, -0x2daee0ad, RZ ;  /* 0xd2511f5305067825 */ /* 0x000fe200078e00ff */
[----:B------:R-:W-:-:S04]  /*7230*/  FSEL R204, R204, RZ, P1 ;  /* 0x000000ffcccc7208 */ /* 0x000fc80000800000 */
[----:B------:R-:W-:Y:S01]  /*7240*/  LOP3.LUT R5, R7, UR17, R244, 0x96, !PT ;  /* 0x0000001107057c12 */ /* 0x000fe2000f8e96f4 */
[----:B------:R-:W-:Y:S01]  /*7250*/  FFMA.FTZ R55, R28, UR10, -R204 ;  /* 0x0000000a1c377c23 */ /* 0x000fe200080108cc */
[----:B------:R-:W-:Y:S01]  /*7260*/  LOP3.LUT R6, R9, UR15, R6, 0x96, !PT ;  /* 0x0000000f09067c12 */ /* 0x000fe2000f8e9606 */
[--C-:B------:R-:W-:Y:S01]  /*7270*/  FFMA.FTZ R54, R29, UR10, -R204.reuse ;  /* 0x0000000a1d367c23 */ /* 0x100fe200080108cc */
[----:B------:R-:W-:Y:S01]  /*7280*/  FFMA.FTZ R53, R24, UR10, -R204 ;  /* 0x0000000a18357c23 */ /* 0x000fe200080108cc */
[----:B------:R-:W-:-:S04]  /*7290*/  IMAD.WIDE.U32 R10, R5, -0x326172a9, RZ ;  /* 0xcd9e8d57050a7825 */ /* 0x000fc800078e00ff */
[----:B------:R-:W-:Y:S01]  /*72a0*/  FFMA.FTZ R52, R25, UR10, -R204 ;  /* 0x0000000a19347c23 */ /* 0x000fe200080108cc */
[----:B------:R-:W-:Y:S01]  /*72b0*/  MUFU.EX2 R55, R55 ;  /* 0x0000003700377308 */ /* 0x000fe20000000800 */
[----:B------:R-:W-:Y:S01]  /*72c0*/  IMAD.WIDE.U32 R12, R6, -0x326172a9, RZ ;  /* 0xcd9e8d57060c7825 */ /* 0x000fe200078e00ff */
[----:B------:R-:W-:-:S04]  /*72d0*/  LOP3.LUT R6, R11, UR16, R242, 0x96, !PT ;  /* 0x000000100b067c12 */ /* 0x000fc8000f8e96f2 */
[----:B------:R-:W-:Y:S01]  /*72e0*/  LOP3.LUT R5, R13, UR14, R10, 0x96, !PT ;  /* 0x0000000e0d057c12 */ /* 0x000fe2000f8e960a */
[----:B------:R-:W-:Y:S01]  /*72f0*/  IMAD.WIDE.U32 R6, R6, -0x2daee0ad, RZ ;  /* 0xd2511f5306067825 */ /* 0x000fe200078e00ff */
[----:B------:R-:W-:Y:S01]  /*7300*/  MUFU.EX2 R54, R54 ;  /* 0x0000003600367308 */ /* 0x000fe20000000800 */
[----:B-1----:R-:W-:Y:S02]  /*7310*/  FMNMX.FTZ R2, R4, R2, !PT ;  /* 0x0000000204027209 */ /* 0x002fe40007810000 */
[----:B------:R-:W-:Y:S01]  /*7320*/  IMAD.WIDE.U32 R16, R5, -0x2daee0ad, RZ ;  /* 0xd2511f5305107825 */ /* 0x000fe200078e00ff */
[----:B------:R-:W-:-:S03]  /*7330*/  LOP3.LUT R5, R7, UR13, R8, 0x96, !PT ;  /* 0x0000000d07057c12 */ /* 0x000fc6000f8e9608 */
[C---:B------:R-:W-:Y:S01]  /*7340*/  FMUL.FTZ R164, R2.reuse, UR10 ;  /* 0x0000000a02a47c20 */ /* 0x040fe20008410000 */
[C---:B------:R-:W-:Y:S01]  /*7350*/  FSETP.NEU.FTZ.AND P0, PT, R2.reuse, -INF , PT ;  /* 0xff8000000200780b */ /* 0x040fe20003f1d000 */
[----:B------:R-:W-:Y:S01]  /*7360*/  MUFU.EX2 R53, R53 ;  /* 0x0000003500357308 */ /* 0x000fe20000000800 */
[----:B------:R-:W-:Y:S01]  /*7370*/  LOP3.LUT R4, R17, UR5, R6, 0x96, !PT ;  /* 0x0000000511047c12 */ /* 0x000fe2000f8e9606 */
[----:B------:R-:W-:Y:S01]  /*7380*/  IMAD.WIDE.U32 R18, R5, -0x326172a9, RZ ;  /* 0xcd9e8d5705127825 */ /* 0x000fe200078e00ff */
[----:B------:R-:W-:Y:S02]  /*7390*/  FSEL R60, R2, RZ, P0 ;  /* 0x000000ff023c7208 */ /* 0x000fe40000000000 */
[----:B------:R-:W-:Y:S01]  /*73a0*/  FSEL R164, R164, RZ, P0 ;  /* 0x000000ffa4a47208 */ /* 0x000fe20000000000 */
[----:B------:R-:W-:Y:S01]  /*73b0*/  IMAD.WIDE.U32 R4, R4, -0x326172a9, RZ ;  /* 0xcd9e8d5704047825 */ /* 0x000fe200078e00ff */
[----:B------:R-:W-:-:S03]  /*73c0*/  ISETP.GE.AND P0, PT, R33, R237, PT ;  /* 0x000000ed2100720c */ /* 0x000fc60003f06270 */
[----:B------:R-:W-:Y:S01]  /*73d0*/  FADD.FTZ R60, R133, -R60 ;  /* 0x8000003c853c7221 */ /* 0x000fe20000010000 */
[----:B------:R-:W1:Y:S01]  /*73e0*/  MUFU.EX2 R52, R52 ;  /* 0x0000003400347308 */ /* 0x000e620000000800 */
[----:B------:R-:W-:Y:S01]  /*73f0*/  FFMA.FTZ R51, R30, UR10, -R164 ;  /* 0x0000000a1e337c23 */ /* 0x000fe200080108a4 */
[----:B------:R-:W-:Y:S01]  /*7400*/  LOP3.LUT R7, R5, UR21, R18, 0x96, !PT ;  /* 0x0000001505077c12 */ /* 0x000fe2000f8e9612 */
[--C-:B------:R-:W-:Y:S01]  /*7410*/  FFMA.FTZ R49, R26, UR10, -R164.reuse ;  /* 0x0000000a1a317c23 */ /* 0x100fe200080108a4 */
[C---:B------:R-:W-:Y:S01]  /*7420*/  LOP3.LUT R10, R4.reuse, 0xffff, RZ, 0xc0, !PT ;  /* 0x0000ffff040a7812 */ /* 0x040fe200078ec0ff */
[--C-:B------:R-:W-:Y:S01]  /*7430*/  FFMA.FTZ R48, R27, UR10, -R164.reuse ;  /* 0x0000000a1b307c23 */ /* 0x100fe200080108a4 */
[----:B------:R-:W-:Y:S01]  /*7440*/  LOP3.LUT R8, R7, 0xffff, RZ, 0xc0, !PT ;  /* 0x0000ffff07087812 */ /* 0x000fe200078ec0ff */
[----:B------:R-:W-:Y:S01]  /*7450*/  FFMA.FTZ R50, R31, UR10, -R164 ;  /* 0x0000000a1f327c23 */ /* 0x000fe200080108a4 */
[----:B------:R-:W-:Y:S01]  /*7460*/  LOP3.LUT R6, R4, 0xff, RZ, 0xc0, !PT ;  /* 0x000000ff04067812 */ /* 0x000fe200078ec0ff */
[----:B------:R-:W-:Y:S01]  /*7470*/  FMUL.FTZ R60, R60, UR10 ;  /* 0x0000000a3c3c7c20 */ /* 0x000fe20008410000 */
[--C-:B------:R-:W-:Y:S01]  /*7480*/  SHF.R.U32.HI R5, RZ, 0x10, R4.reuse ;  /* 0x00000010ff057819 */ /* 0x100fe20000011604 */
[----:B------:R-:W-:Y:S01]  /*7490*/  MUFU.EX2 R51, R51 ;  /* 0x0000003300337308 */ /* 0x000fe20000000800 */
[----:B------:R-:W-:-:S02]  /*74a0*/  SHF.R.U32.HI R9, RZ, 0x18, R4 ;  /* 0x00000018ff097819 */ /* 0x000fc40000011604 */
[----:B------:R-:W-:Y:S02]  /*74b0*/  LOP3.LUT R4, R7, 0xff, RZ, 0xc0, !PT ;  /* 0x000000ff07047812 */ /* 0x000fe400078ec0ff */
[----:B------:R-:W-:Y:S02]  /*74c0*/  SHF.R.U32.HI R8, RZ, 0x8, R8 ;  /* 0x00000008ff087819 */ /* 0x000fe40000011608 */
[----:B------:R-:W-:Y:S01]  /*74d0*/  LOP3.LUT R5, R5, 0xff, RZ, 0xc0, !PT ;  /* 0x000000ff05057812 */ /* 0x000fe200078ec0ff */
[----:B------:R-:W-:Y:S01]  /*74e0*/  MUFU.EX2 R49, R49 ;  /* 0x0000003100317308 */ /* 0x000fe20000000800 */
[----:B------:R-:W-:Y:S02]  /*74f0*/  PRMT R4, R4, 0x5410, R8 ;  /* 0x0000541004047816 */ /* 0x000fe40000000008 */
[----:B------:R-:W-:Y:S02]  /*7500*/  FSEL R8, R220, RZ, P1 ;  /* 0x000000ffdc087208 */ /* 0x000fe40000800000 */
[----:B------:R-:W-:-:S02]  /*7510*/  PRMT R5, R5, 0x5410, R9 ;  /* 0x0000541005057816 */ /* 0x000fc40000000009 */
[--C-:B------:R-:W-:Y:S01]  /*7520*/  SHF.R.U32.HI R9, RZ, 0x10, R7.reuse ;  /* 0x00000010ff097819 */ /* 0x100fe20000011607 */
[----:B------:R-:W-:Y:S01]  /*7530*/  FADD.FTZ R8, R134, -R8 ;  /* 0x8000000886087221 */ /* 0x000fe20000010000 */
[----:B------:R-:W2:Y:S01]  /*7540*/  MUFU.EX2 R48, R48 ;  /* 0x0000003000307308 */ /* 0x000ea20000000800 */
[----:B------:R-:W-:Y:S02]  /*7550*/  SHF.R.U32.HI R10, RZ, 0x8, R10 ;  /* 0x00000008ff0a7819 */ /* 0x000fe4000001160a */
[----:B------:R-:W-:Y:S01]  /*7560*/  FMUL.FTZ R61, R8, UR10 ;  /* 0x0000000a083d7c20 */ /* 0x000fe20008410000 */
[----:B------:R-:W-:Y:S02]  /*7570*/  SHF.R.U32.HI R7, RZ, 0x18, R7 ;  /* 0x00000018ff077819 */ /* 0x000fe40000011607 */
[----:B------:R-:W-:Y:S02]  /*7580*/  LOP3.LUT R9, R9, 0xff, RZ, 0xc0, !PT ;  /* 0x000000ff09097812 */ /* 0x000fe400078ec0ff */
[----:B------:R-:W3:Y:S01]  /*7590*/  MUFU.EX2 R50, R50 ;  /* 0x0000003200327308 */ /* 0x000ee20000000800 */
[----:B------:R-:W-:-:S02]  /*75a0*/  PRMT R6, R6, 0x5410, R10 ;  /* 0x0000541006067816 */ /* 0x000fc4000000000a */
[----:B------:R-:W-:Y:S02]  /*75b0*/  PRMT R7, R9, 0x5410, R7 ;  /* 0x0000541009077816 */ /* 0x000fe40000000007 */
[--C-:B------:R-:W-:Y:S02]  /*75c0*/  HSET2.LE.AND R5, R5, R62.reuse, PT ;  /* 0x0000003e05057233 */ /* 0x100fe40003803000 */
[--C-:B------:R-:W-:Y:S01]  /*75d0*/  HSET2.LE.AND R6, R6, R62.reuse, PT ;  /* 0x0000003e06067233 */ /* 0x100fe20003803000 */
[----:B------:R-:W4:Y:S01]  /*75e0*/  MUFU.EX2 R61, R61 ;  /* 0x0000003d003d7308 */ /* 0x000f220000000800 */
[--C-:B------:R-:W-:Y:S02]  /*75f0*/  HSET2.LE.AND R4, R4, R62.reuse, PT ;  /* 0x0000003e04047233 */ /* 0x100fe40003803000 */
[----:B------:R-:W-:Y:S02]  /*7600*/  HSET2.LE.AND R7, R7, R62, PT ;  /* 0x0000003e07077233 */ /* 0x000fe40003803000 */
[----:B-1----:R-:W-:-:S02]  /*7610*/  F2FP.BF16.F32.PACK_AB R10, R52, R53 ;  /* 0x00000035340a723e */ /* 0x002fc400000010ff */
[----:B--2---:R-:W-:Y:S01]  /*7620*/  F2FP.BF16.F32.PACK_AB R11, R48, R49 ;  /* 0x00000031300b723e */ /* 0x004fe200000010ff */
[----:B------:R-:W1:Y:S01]  /*7630*/  MUFU.EX2 R60, R60 ;  /* 0x0000003c003c7308 */ /* 0x000e620000000800 */
[----:B------:R-:W-:Y:S02]  /*7640*/  F2FP.BF16.F32.PACK_AB R8, R54, R55 ;  /* 0x000000373608723e */ /* 0x000fe400000010ff */
[----:B---3--:R-:W-:Y:S02]  /*7650*/  F2FP.BF16.F32.PACK_AB R9, R50, R51 ;  /* 0x000000333209723e */ /* 0x008fe400000010ff */
[----:B------:R-:W-:Y:S02]  /*7660*/  LOP3.LUT R10, R6, R10, RZ, 0xc0, !PT ;  /* 0x0000000a060a7212 */ /* 0x000fe400078ec0ff */
[----:B------:R-:W-:Y:S01]  /*7670*/  LOP3.LUT R11, R5, R11, RZ, 0xc0, !PT ;  /* 0x0000000b050b7212 */ /* 0x000fe200078ec0ff */
[-C--:B----4-:R-:W-:Y:S01]  /*7680*/  FMUL.FTZ R24, R124, R61.reuse ;  /* 0x0000003d7c187220 */ /* 0x090fe20000410000 */
[-C--:B------:R-:W-:Y:S01]  /*7690*/  FMUL.FTZ R25, R125, R61.reuse ;  /* 0x0000003d7d197220 */ /* 0x080fe20000410000 */
[-C--:B------:R-:W-:Y:S01]  /*76a0*/  FMUL.FTZ R28, R120, R61.reuse ;  /* 0x0000003d781c7220 */ /* 0x080fe20000410000 */
[----:B------:R-:W-:Y:S01]  /*76b0*/  FMUL.FTZ R29, R121, R61 ;  /* 0x0000003d791d7220 */ /* 0x000fe20000410000 */
[----:B------:R-:W-:Y:S01]  /*76c0*/  LOP3.LUT R8, R4, R8, RZ, 0xc0, !PT ;  /* 0x0000000804087212 */ /* 0x000fe200078ec0ff */
[----:B------:R-:W-:Y:S01]  /*76d0*/  IMAD.MOV.U32 R120, RZ, RZ, R12 ;  /* 0x000000ffff787224 */ /* 0x000fe200078e000c */
[----:B------:R-:W-:Y:S01]  /*76e0*/  LOP3.LUT R9, R7, R9, RZ, 0xc0, !PT ;  /* 0x0000000907097212 */ /* 0x000fe200078ec0ff */
[----:B------:R-:W-:-:S02]  /*76f0*/  IMAD.MOV.U32 R121, RZ, RZ, R13 ;  /* 0x000000ffff797224 */ /* 0x000fc400078e000d */
[-C--:B-1----:R-:W-:Y:S01]  /*7700*/  FMUL.FTZ R26, R126, R60.reuse ;  /* 0x0000003c7e1a7220 */ /* 0x082fe20000410000 */
[-C--:B------:R-:W-:Y:S01]  /*7710*/  FMUL.FTZ R27, R127, R60.reuse ;  /* 0x0000003c7f1b7220 */ /* 0x080fe20000410000 */
[----:B------:R-:W-:Y:S01]  /*7720*/  IMAD.MOV.U32 R126, RZ, RZ, R18 ;  /* 0x000000ffff7e7224 */ /* 0x000fe200078e0012 */
[----:B------:R-:W1:Y:S01]  /*7730*/  LDSM.16.MT88.4 R4, [R180+0x6000] ;  /* 0x00600000b404783b */ /* 0x000e620000004200 */
[----:B------:R-:W-:Y:S02]  /*7740*/  IMAD.MOV.U32 R127, RZ, RZ, R19 ;  /* 0x000000ffff7f7224 */ /* 0x000fe400078e0013 */
[-C--:B------:R-:W-:Y:S01]  /*7750*/  FMUL.FTZ R108, R108, R61.reuse ;  /* 0x0000003d6c6c7220 */ /* 0x080fe20000410000 */
[----:B------:R-:W-:Y:S01]  /*7760*/  IMAD.MOV.U32 R124, RZ, RZ, R16 ;  /* 0x000000ffff7c7224 */ /* 0x000fe200078e0010 */
[----:B------:R-:W2:Y:S01]  /*7770*/  LDSM.16.MT88.4 R12, [R178+0x6000] ;  /* 0x00600000b20c783b */ /* 0x000ea20000004200 */
[----:B------:R-:W-:Y:S02]  /*7780*/  IMAD.MOV.U32 R125, RZ, RZ, R17 ;  /* 0x000000ffff7d7224 */ /* 0x000fe400078e0011 */
[-C--:B------:R-:W-:Y:S01]  /*7790*/  FMUL.FTZ R109, R109, R61.reuse ;  /* 0x0000003d6d6d7220 */ /* 0x080fe20000410000 */
[-C--:B------:R-:W-:Y:S01]  /*77a0*/  FMUL.FTZ R104, R104, R61.reuse ;  /* 0x0000003d68687220 */ /* 0x080fe20000410000 */
[----:B------:R-:W3:Y:S01]  /*77b0*/  LDSM.16.MT88.4 R16, [R176+0x6000] ;  /* 0x00600000b010783b */ /* 0x000ee20000004200 */
        /* <DEDUP_REMOVED lines=23> */
[----:B------:R-:W-:Y:S01]  /*7930*/  P2R R33, PR, RZ, 0x1 ;  /* 0x00000001ff217803 */ /* 0x000fe20000000000 */
[----:B------:R-:W-:Y:S01]  /*7940*/  HMMA.16816.F32.BF16 R76, R8, R20, R76 ;  /* 0x00000014084c723c */ /* 0x000fe2000004184c */
[----:B------:R-:W-:-:S02]  /*7950*/  ISETP.GE.AND P0, PT, R36, R238, PT ;  /* 0x000000ee2400720c */ /* 0x000fc40003f06270 */
[----:B------:R-:W-:Y:S02]  /*7960*/  ISETP.GE.AND P1, PT, R36, R237, PT ;  /* 0x000000ed2400720c */ /* 0x000fe40003f26270 */
[----:B------:R-:W-:Y:S01]  /*7970*/  FSEL R36, R160, -INF , !P5 ;  /* 0xff800000a0247808 */ /* 0x000fe20006800000 */
[----:B------:R-:W-:Y:S01]  /*7980*/  HMMA.16816.F32.BF16 R100, R8, R22, R100 ;  /* 0x000000160864723c */ /* 0x000fe20000041864 */
[----:B------:R-:W-:-:S05]  /*7990*/  ISETP.GE.AND P5, PT, R41, R238, PT ;  /* 0x000000ee2900720c */ /* 0x000fca0003fa6270 */
[C---:B-1----:R-:W-:Y:S06]  /*79a0*/  HMMA.16816.F32.BF16 R24, R8.reuse, R4, R24 ;  /* 0x000000040818723c */ /* 0x042fec0000041818 */
[C---:B------:R-:W-:Y:S06]  /*79b0*/  HMMA.16816.F32.BF16 R28, R8.reuse, R6, R28 ;  /* 0x00000006081c723c */ /* 0x040fec000004181c */
[C---:B--2---:R-:W-:Y:S06]  /*79c0*/  HMMA.16816.F32.BF16 R108, R8.reuse, R12, R108 ;  /* 0x0000000c086c723c */ /* 0x044fec000004186c */
[C---:B------:R-:W-:Y:S06]  /*79d0*/  HMMA.16816.F32.BF16 R104, R8.reuse, R14, R104 ;  /* 0x0000000e0868723c */ /* 0x040fec0000041868 */
[C---:B---3--:R-:W-:Y:S06]  /*79e0*/  HMMA.16816.F32.BF16 R84, R8.reuse, R16, R84 ;  /* 0x000000100854723c */ /* 0x048fec0000041854 */
[----:B------:R-:W-:Y:S07]  /*79f0*/  HMMA.16816.F32.BF16 R88, R8, R18, R88 ;  /* 0x000000120858723c */ /* 0x000fee0000041858 */
[----:B------:R-:W-:Y:S01]  /*7a00*/  FSEL R11, R157, -INF , !P3 ;  /* 0xff8000009d0b7808 */ /* 0x000fe20005800000 */
[----:B------:R-:W-:Y:S01]  /*7a10*/  IMAD.MOV.U32 R157, RZ, RZ, R125 ;  /* 0x000000ffff9d7224 */ /* 0x000fe200078e007d */
[----:B------:R-:W-:-:S02]  /*7a20*/  ISETP.GE.AND P3, PT, R37, R237, PT ;  /* 0x000000ed2500720c */ /* 0x000fc40003f66270 */
[----:B------:R-:W-:Y:S01]  /*7a30*/  FSEL R10, R156, -INF , !P0 ;  /* 0xff8000009c0a7808 */ /* 0x000fe20004000000 */
[----:B------:R-:W-:Y:S01]  /*7a40*/  IMAD.MOV.U32 R156, RZ, RZ, R124 ;  /* 0x000000ffff9c7224 */ /* 0x000fe200078e007c */
[----:B------:R-:W-:Y:S02]  /*7a50*/  FMNMX.FTZ R37, R136, R36, !PT ;  /* 0x0000002488257209 */ /* 0x000fe40007810000 */
[-C--:B------:R-:W-:Y:S02]  /*7a60*/  ISETP.GE.AND P0, PT, R38, R237.reuse, PT ;  /* 0x000000ed2600720c */ /* 0x080fe40003f06270 */
[----:B------:R-:W-:Y:S01]  /*7a70*/  FSEL R124, R152, -INF , !P2 ;  /* 0xff800000987c7808 */ /* 0x000fe20005000000 */
[----:B------:R-:W-:Y:S01]  /*7a80*/  IMAD.MOV.U32 R152, RZ, RZ, R156 ;  /* 0x000000ffff987224 */ /* 0x000fe200078e009c */
[----:B------:R-:W-:Y:S02]  /*7a90*/  ISETP.GE.AND P2, PT, R39, R237, PT ;  /* 0x000000ed2700720c */ /* 0x000fe40003f46270 */
[----:B------:R-:W-:-:S02]  /*7aa0*/  FMNMX.FTZ R37, R32, R37, !PT ;  /* 0x0000002520257209 */ /* 0x000fc40007810000 */
[----:B------:R-:W-:Y:S02]  /*7ab0*/  FSEL R8, R158, -INF , !P1 ;  /* 0xff8000009e087808 */ /* 0x000fe40004800000 */
[----:B------:R-:W-:Y:S02]  /*7ac0*/  FSEL R9, R159, -INF , !P0 ;  /* 0xff8000009f097808 */ /* 0x000fe40004000000 */
[C---:B------:R-:W-:Y:S02]  /*7ad0*/  ISETP.GE.AND P1, PT, R42.reuse, R238, PT ;  /* 0x000000ee2a00720c */ /* 0x040fe40003f26270 */
[----:B------:R-:W-:Y:S01]  /*7ae0*/  ISETP.GE.AND P0, PT, R42, R237, PT ;  /* 0x000000ed2a00720c */ /* 0x000fe20003f06270 */
[----:B------:R-:W-:Y:S01]  /*7af0*/  IMAD.MOV.U32 R42, RZ, RZ, R126 ;  /* 0x000000ffff2a7224 */ /* 0x000fe200078e007e */
[----:B------:R-:W-:Y:S02]  /*7b00*/  FSEL R126, R150, -INF , !P2 ;  /* 0xff800000967e7808 */ /* 0x000fe40005000000 */
[----:B------:R-:W-:-:S02]  /*7b10*/  FMNMX.FTZ R37, R10, R37, !PT ;  /* 0x000000250a257209 */ /* 0x000fc40007810000 */
[----:B------:R-:W-:Y:S02]  /*7b20*/  ISETP.NE.AND P2, PT, R33, RZ, PT ;  /* 0x000000ff2100720c */ /* 0x000fe40003f45270 */
[----:B------:R-:W-:Y:S02]  /*7b30*/  FMNMX.FTZ R38, R11, R37, !PT ;  /* 0x000000250b267209 */ /* 0x000fe40007810000 */
[----:B------:R-:W-:Y:S02]  /*7b40*/  FSEL R37, R162, -INF , !P2 ;  /* 0xff800000a2257808 */ /* 0x000fe40005000000 */
[----:B------:R-:W-:Y:S02]  /*7b50*/  FSEL R123, R154, -INF , !P3 ;  /* 0xff8000009a7b7808 */ /* 0x000fe40005800000 */
[----:B------:R-:W-:Y:S02]  /*7b60*/  ISETP.GE.AND P3, PT, R39, R238, PT ;  /* 0x000000ee2700720c */ /* 0x000fe40003f66270 */
[----:B------:R-:W-:Y:S01]  /*7b70*/  FSEL R125, R153, -INF , !P1 ;  /* 0xff800000997d7808 */ /* 0x000fe20004800000 */
[----:B------:R-:W-:Y:S01]  /*7b80*/  IMAD.MOV.U32 R153, RZ, RZ, R157 ;  /* 0x000000ffff997224 */ /* 0x000fe200078e009d */
[----:B------:R-:W-:-:S02]  /*7b90*/  FMNMX.FTZ R39, R124, R38, !PT ;  /* 0x000000267c277209 */ /* 0x000fc40007810000 */
[----:B------:R-:W-:Y:S02]  /*7ba0*/  FSEL R33, R163, -INF , !P6 ;  /* 0xff800000a3217808 */ /* 0x000fe40007000000 */
[----:B------:R-:W-:Y:S02]  /*7bb0*/  FMNMX.FTZ R38, R135, R37, !PT ;  /* 0x0000002587267209 */ /* 0x000fe40007810000 */
[----:B------:R-:W-:Y:S02]  /*7bc0*/  FSEL R122, R155, -INF , !P0 ;  /* 0xff8000009b7a7808 */ /* 0x000fe40004000000 */
[----:B------:R-:W-:Y:S02]  /*7bd0*/  ISETP.GE.AND P0, PT, R43, R238, PT ;  /* 0x000000ee2b00720c */ /* 0x000fe40003f06270 */
[----:B------:R-:W-:Y:S01]  /*7be0*/  FSEL R245, R148, -INF , !P3 ;  /* 0xff80000094f57808 */ /* 0x000fe20005800000 */
[----:B------:R-:W-:Y:S01]  /*7bf0*/  IMAD.MOV.U32 R148, RZ, RZ, R120 ;  /* 0x000000ffff947224 */ /* 0x000fe200078e0078 */
[----:B------:R-:W-:-:S02]  /*7c00*/  FMNMX.FTZ R39, R125, R39, !PT ;  /* 0x000000277d277209 */ /* 0x000fc40007810000 */
[----:B------:R-:W-:Y:S02]  /*7c10*/  FMNMX.FTZ R38, R33, R38, !PT ;  /* 0x0000002621267209 */ /* 0x000fe40007810000 */
[----:B------:R-:W-:Y:S01]  /*7c20*/  FSEL R251, R149, -INF , !P0 ;  /* 0xff80000095fb7808 */ /* 0x000fe20004000000 */
[----:B------:R-:W-:Y:S01]  /*7c30*/  IMAD.MOV.U32 R149, RZ, RZ, R121 ;  /* 0x000000ffff957224 */ /* 0x000fe200078e0079 */
[----:B------:R-:W-:Y:S01]  /*7c40*/  FMNMX.FTZ R39, R245, R39, !PT ;  /* 0x00000027f5277209 */ /* 0x000fe20007810000 */
[----:B------:R-:W-:Y:S01]  /*7c50*/  IMAD.WIDE.U32 R120, R234, -0x326172a9, RZ ;  /* 0xcd9e8d57ea787825 */ /* 0x000fe200078e00ff */
[----:B------:R-:W-:Y:S02]  /*7c60*/  FMNMX.FTZ R38, R8, R38, !PT ;  /* 0x0000002608267209 */ /* 0x000fe40007810000 */
[----:B------:R-:W-:Y:S01]  /*7c70*/  ISETP.GE.AND P1, PT, R43, R237, PT ;  /* 0x000000ed2b00720c */ /* 0x000fe20003f26270 */
[----:B------:R-:W-:Y:S01]  /*7c80*/  IMAD.MOV.U32 R43, RZ, RZ, R127 ;  /* 0x000000ffff2b7224 */ /* 0x000fe200078e007f */
[----:B------:R-:W-:-:S02]  /*7c90*/  FSEL R163, R144, -INF , !P5 ;  /* 0xff80000090a37808 */ /* 0x000fc40006800000 */
[----:B------:R-:W-:Y:S02]  /*7ca0*/  FMNMX.FTZ R39, R251, R39, !PT ;  /* 0x00000027fb277209 */ /* 0x000fe40007810000 */
[----:B------:R-:W-:Y:S02]  /*7cb0*/  FMNMX.FTZ R38, R9, R38, !PT ;  /* 0x0000002609267209 */ /* 0x000fe40007810000 */
[----:B------:R-:W-:Y:S02]  /*7cc0*/  FSEL R127, R151, -INF , !P1 ;  /* 0xff800000977f7808 */ /* 0x000fe40004800000 */
[----:B------:R-:W-:Y:S02]  /*7cd0*/  ISETP.GE.AND P1, PT, R252, R238, PT ;  /* 0x000000eefc00720c */ /* 0x000fe40003f26270 */
[----:B------:R-:W-:Y:S02]  /*7ce0*/  FSEL R159, R145, -INF , !P4 ;  /* 0xff800000919f7808 */ /* 0x000fe40006000000 */
[----:B------:R-:W-:-:S02]  /*7cf0*/  FMNMX.FTZ R39, R163, R39, !PT ;  /* 0x00000027a3277209 */ /* 0x000fc40007810000 */
        /* <DEDUP_REMOVED lines=8> */
[----:B------:R-:W-:Y:S02]  /*7d80*/  ISETP.GE.AND P3, PT, R41, R237, PT ;  /* 0x000000ed2900720c */ /* 0x000fe40003f66270 */
[----:B------:R-:W-:Y:S02]  /*7d90*/  FMNMX.FTZ R38, R126, R38, !PT ;  /* 0x000000267e267209 */ /* 0x000fe40007810000 */
[----:B------:R-:W-:Y:S02]  /*7da0*/  FSEL R155, R147, -INF , !P0 ;  /* 0xff800000939b7808 */ /* 0x000fe40004000000 */
[----:B------:R-:W-:-:S02]  /*7db0*/  ISETP.GE.AND P0, PT, R40, R238, PT ;  /* 0x000000ee2800720c */ /* 0x000fc40003f06270 */
[----:B------:R-:W-:Y:S02]  /*7dc0*/  ISETP.GE.AND P2, PT, R40, R237, PT ;  /* 0x000000ed2800720c */ /* 0x000fe40003f46270 */
[----:B------:R-:W-:Y:S02]  /*7dd0*/  FMNMX.FTZ R40, R157, R39, !PT ;  /* 0x000000279d287209 */ /* 0x000fe40007810000 */
[----:B------:R-:W-:Y:S02]  /*7de0*/  FSEL R154, R146, -INF , !P3 ;  /* 0xff800000929a7808 */ /* 0x000fe40005800000 */
[----:B------:R-:W-:Y:S02]  /*7df0*/  FMNMX.FTZ R39, R127, R38, !PT ;  /* 0x000000267f277209 */ /* 0x000fe40007810000 */
[----:B------:R-:W-:Y:S02]  /*7e00*/  ISETP.GE.AND P3, PT, R221, R238, PT ;  /* 0x000000eedd00720c */ /* 0x000fe40003f66270 */
[----:B------:R-:W-:-:S02]  /*7e10*/  ISETP.GE.AND P6, PT, R252, R237, PT ;  /* 0x000000edfc00720c */ /* 0x000fc40003fc6270 */
[----:B------:R-:W-:Y:S02]  /*7e20*/  FMNMX.FTZ R39, R154, R39, !PT ;  /* 0x000000279a277209 */ /* 0x000fe40007810000 */
[----:B------:R-:W-:Y:S02]  /*7e30*/  FSEL R158, R64, -INF , !P3 ;  /* 0xff800000409e7808 */ /* 0x000fe40005800000 */
[----:B------:R-:W-:Y:S02]  /*7e40*/  ISETP.GE.AND P5, PT, R225, R237, PT ;  /* 0x000000ede100720c */ /* 0x000fe40003fa6270 */
[----:B------:R-:W-:Y:S02]  /*7e50*/  FSEL R161, R142, -INF , !P6 ;  /* 0xff8000008ea17808 */ /* 0x000fe40007000000 */
[----:B------:R-:W-:Y:S02]  /*7e60*/  FMNMX.FTZ R39, R155, R39, !PT ;  /* 0x000000279b277209 */ /* 0x000fe40007810000 */
[----:B------:R-:W-:-:S02]  /*7e70*/  ISETP.GE.AND P1, PT, R35, R238, PT ;  /* 0x000000ee2300720c */ /* 0x000fc40003f26270 */
[----:B------:R-:W-:Y:S02]  /*7e80*/  FSEL R160, R65, -INF , !P0 ;  /* 0xff80000041a07808 */ /* 0x000fe40004000000 */
[----:B------:R-:W-:Y:S02]  /*7e90*/  FMNMX.FTZ R38, R158, R40, !PT ;  /* 0x000000289e267209 */ /* 0x000fe40007810000 */
[----:B------:R-:W-:Y:S02]  /*7ea0*/  ISETP.GE.AND P4, PT, R221, R237, PT ;  /* 0x000000eddd00720c */ /* 0x000fe40003f86270 */
[----:B------:R-:W-:Y:S02]  /*7eb0*/  FSEL R162, R143, -INF , !P5 ;  /* 0xff8000008fa27808 */ /* 0x000fe40006800000 */
[----:B------:R-:W-:Y:S02]  /*7ec0*/  FMNMX.FTZ R39, R161, R39, !PT ;  /* 0x00000027a1277209 */ /* 0x000fe40007810000 */
[----:B------:R-:W-:-:S02]  /*7ed0*/  ISETP.GE.AND P0, PT, R34, R238, PT ;  /* 0x000000ee2200720c */ /* 0x000fc40003f06270 */
[----:B------:R-:W-:Y:S02]  /*7ee0*/  FSEL R151, R56, -INF , !P1 ;  /* 0xff80000038977808 */ /* 0x000fe40004800000 */
[----:B------:R-:W-:Y:S02]  /*7ef0*/  FMNMX.FTZ R38, R160, R38, !PT ;  /* 0x00000026a0267209 */ /* 0x000fe40007810000 */
[----:B------:R-:W-:Y:S02]  /*7f00*/  FSEL R146, R66, -INF , !P4 ;  /* 0xff80000042927808 */ /* 0x000fe40006000000 */
[----:B------:R-:W-:Y:S02]  /*7f10*/  FMNMX.FTZ R40, R162, R39, !PT ;  /* 0x00000027a2287209 */ /* 0x000fe40007810000 */
[----:B------:R-:W-:Y:S02]  /*7f20*/  FSEL R150, R57, -INF , !P0 ;  /* 0xff80000039967808 */ /* 0x000fe40004000000 */
[----:B------:R-:W-:-:S02]  /*7f30*/  FMNMX.FTZ R38, R151, R38, !PT ;  /* 0x0000002697267209 */ /* 0x000fc40007810000 */
[-C--:B------:R-:W-:Y:S02]  /*7f40*/  ISETP.GE.AND P1, PT, R35, R237.reuse, PT ;  /* 0x000000ed2300720c */ /* 0x080fe40003f26270 */
[----:B------:R-:W-:Y:S02]  /*7f50*/  FSEL R140, R67, -INF , !P2 ;  /* 0xff800000438c7808 */ /* 0x000fe40005000000 */
[----:B------:R-:W-:Y:S02]  /*7f60*/  FMNMX.FTZ R35, R146, R40, !PT ;  /* 0x0000002892237209 */ /* 0x000fe40007810000 */
[----:B------:R-:W-:Y:S02]  /*7f70*/  FMNMX.FTZ R38, R150, R38, !PT ;  /* 0x0000002696267209 */ /* 0x000fe40007810000 */
[----:B------:R-:W-:Y:S02]  /*7f80*/  LOP3.LUT R225, R121, R228, RZ, 0x3c, !PT ;  /* 0x000000e479e17212 */ /* 0x000fe400078e3cff */
[----:B------:R-:W-:Y:S01]  /*7f90*/  ISETP.GE.AND P0, PT, R34, R237, PT ;  /* 0x000000ed2200720c */ /* 0x000fe20003f06270 */
[----:B------:R-:W1:Y:S01]  /*7fa0*/  SHFL.BFLY PT, R39, R38, 0x2, 0x1f ;  /* 0x0c401f0026277f89 */ /* 0x000e6200000e0000 */
[----:B------:R-:W-:-:S02]  /*7fb0*/  FSEL R145, R58, -INF , !P1 ;  /* 0xff8000003a917808 */ /* 0x000fc40004800000 */
[----:B------:R-:W-:Y:S02]  /*7fc0*/  FMNMX.FTZ R35, R140, R35, !PT ;  /* 0x000000238c237209 */ /* 0x000fe40007810000 */
[----:B------:R-:W-:Y:S01]  /*7fd0*/  LOP3.LUT R143, R43, UR12, R148, 0x96, !PT ;  /* 0x0000000c2b8f7c12 */ /* 0x000fe2000f8e9694 */
[----:B------:R-:W-:Y:S01]  /*7fe0*/  IMAD.WIDE.U32 R148, R225, -0x2daee0ad, RZ ;  /* 0xd2511f53e1947825 */ /* 0x000fe200078e00ff */
[----:B------:R-:W-:Y:S02]  /*7ff0*/  FSEL R141, R59, -INF , !P0 ;  /* 0xff8000003b8d7808 */ /* 0x000fe40004000000 */
[----:B------:R-:W-:Y:S01]  /*8000*/  FMNMX.FTZ R35, R145, R35, !PT ;  /* 0x0000002391237209 */ /* 0x000fe20007810000 */
[----:B------:R-:W-:Y:S01]  /*8010*/  IMAD.WIDE.U32 R42, R137, -0x2daee0ad, RZ ;  /* 0xd2511f53892a7825 */ /* 0x000fe200078e00ff */
[----:B------:R-:W-:Y:S02]  /*8020*/  LOP3.LUT R34, R149, UR19, R246, 0x96, !PT ;  /* 0x0000001395227c12 */ /* 0x000fe4000f8e96f6 */
[----:B------:R-:W-:-:S02]  /*8030*/  FMNMX.FTZ R35, R141, R35, !PT ;  /* 0x000000238d237209 */ /* 0x000fc40007810000 */
[----:B------:R-:W-:Y:S01]  /*8040*/  LOP3.LUT R42, R43, UR27, R227, 0x96, !PT ;  /* 0x0000001b2b2a7c12 */ /* 0x000fe2000f8e96e3 */
[----:B------:R-:W-:Y:S02]  /*8050*/  IMAD.WIDE.U32 R64, R34, -0x326172a9, RZ ;  /* 0xcd9e8d5722407825 */ /* 0x000fe400078e00ff */
[----:B------:R-:W2:Y:S02]  /*8060*/  SHFL.BFLY PT, R34, R35, 0x2, 0x1f ;  /* 0x0c401f0023227f89 */ /* 0x000ea400000e0000 */
[----:B------:R-:W-:Y:S02]  /*8070*/  IMAD.WIDE.U32 R42, R42, -0x326172a9, RZ ;  /* 0xcd9e8d572a2a7825 */ /* 0x000fe400078e00ff */
[----:B------:R-:W-:Y:S01]  /*8080*/  STL.64 [R1], R64 ;  /* 0x0000004001007387 */ /* 0x000fe20000100a00 */
[----:B-1----:R-:W-:Y:S02]  /*8090*/  FMNMX.FTZ R39, R38, R39, !PT ;  /* 0x0000002726277209 */ /* 0x002fe40007810000 */
[----:B------:R-:W-:-:S02]  /*80a0*/  LOP3.LUT R40, R43, UR20, R120, 0x96, !PT ;  /* 0x000000142b287c12 */ /* 0x000fc4000f8e9678 */
[----:B------:R-:W-:Y:S01]  /*80b0*/  LOP3.LUT R41, R65, UR18, R42, 0x96, !PT ;  /* 0x0000001241297c12 */ /* 0x000fe2000f8e962a */
[----:B------:R-:W1:Y:S02]  /*80c0*/  SHFL.BFLY PT, R224, R39, 0x1, 0x1f ;  /* 0x0c201f0027e07f89 */ /* 0x000e6400000e0000 */
[----:B------:R-:W-:-:S04]  /*80d0*/  IMAD.WIDE.U32 R56, R40, -0x2daee0ad, RZ ;  /* 0xd2511f5328387825 */ /* 0x000fc800078e00ff */
[----:B------:R-:W-:Y:S01]  /*80e0*/  IMAD.WIDE.U32 R42, R41, -0x2daee0ad, RZ ;  /* 0xd2511f53292a7825 */ /* 0x000fe200078e00ff */
[----:B------:R-:W-:-:S04]  /*80f0*/  LOP3.LUT R40, R57, UR17, R148, 0x96, !PT ;  /* 0x0000001139287c12 */ /* 0x000fc8000f8e9694 */
[----:B------:R-:W-:Y:S01]  /*8100*/  LOP3.LUT R38, R43, UR15, R56, 0x96, !PT ;  /* 0x0000000f2b267c12 */ /* 0x000fe2000f8e9638 */
[----:B------:R-:W-:Y:S01]  /*8110*/  IMAD.WIDE.U32 R56, R40, -0x326172a9, RZ ;  /* 0xcd9e8d5728387825 */ /* 0x000fe200078e00ff */
[----:B--2---:R-:W-:-:S03]  /*8120*/  FMNMX.FTZ R35, R35, R34, !PT ;  /* 0x0000002223237209 */ /* 0x004fc60007810000 */
[----:B------:R-:W-:Y:S01]  /*8130*/  IMAD.WIDE.U32 R148, R38, -0x326172a9, RZ ;  /* 0xcd9e8d5726947825 */ /* 0x000fe200078e00ff */
[----:B------:R-:W-:Y:S01]  /*8140*/  LOP3.LUT R40, R57, UR16, R64, 0x96, !PT ;  /* 0x0000001039287c12 */ /* 0x000fe2000f8e9640 */
[----:B------:R-:W2:Y:S02]  /*8150*/  SHFL.BFLY PT, R221, R35, 0x1, 0x1f ;  /* 0x0c201f0023dd7f89 */ /* 0x000ea400000e0000 */
[----:B------:R-:W-:Y:S01]  /*8160*/  IMAD.MOV.U32 R57, RZ, RZ, R153 ;  /* 0x000000ffff397224 */ /* 0x000fe200078e0099 */
[----:B------:R-:W-:Y:S01]  /*8170*/  LOP3.LUT R38, R149, UR14, R56, 0x96, !PT ;  /* 0x0000000e95267c12 */ /* 0x000fe2000f8e9638 */
[----:B------:R-:W-:Y:S01]  /*8180*/  IMAD.WIDE.U32 R40, R40, -0x2daee0ad, RZ ;  /* 0xd2511f5328287825 */ /* 0x000fe200078e00ff */
[----:B-1----:R-:W-:-:S03]  /*8190*/  FMNMX.FTZ R224, R39, R224, !PT ;  /* 0x000000e027e07209 */ /* 0x002fc60007810000 */
[----:B------:R-:W-:Y:S01]  /*81a0*/  IMAD.WIDE.U32 R58, R38, -0x2daee0ad, RZ ;  /* 0xd2511f53263a7825 */ /* 0x000fe200078e00ff */
[----:B------:R-:W-:-:S03]  /*81b0*/  LOP3.LUT R38, R41, UR13, R42, 0x96, !PT ;  /* 0x0000000d29267c12 */ /* 0x000fc6000f8e962a */
[C---:B------:R-:W-:Y:S01]  /*81c0*/  FMUL.FTZ R153, R224.reuse, UR10 ;  /* 0x0000000ae0997c20 */ /* 0x040fe20008410000 */
[C---:B------:R-:W-:Y:S01]  /*81d0*/  FSETP.NEU.FTZ.AND P1, PT, R224.reuse, -INF , PT ;  /* 0xff800000e000780b */ /* 0x040fe20003f3d000 */
[----:B------:R-:W-:Y:S01]  /*81e0*/  IMAD.MOV.U32 R56, RZ, RZ, R152 ;  /* 0x000000ffff387224 */ /* 0x000fe200078e0098 */
[----:B------:R-:W-:Y:S02]  /*81f0*/  LOP3.LUT R34, R59, UR5, R40, 0x96, !PT ;  /* 0x000000053b227c12 */ /* 0x000fe4000f8e9628 */
[----:B------:R-:W-:Y:S02]  /*8200*/  FSEL R153, R153, RZ, P1 ;  /* 0x000000ff99997208 */ /* 0x000fe40000800000 */
[----:B------:R-:W-:Y:S01]  /*8210*/  FSEL R134, R224, RZ, P1 ;  /* 0x000000ffe0867208 */ /* 0x000fe20000800000 */
[----:B------:R-:W-:-:S04]  /*8220*/  IMAD.WIDE.U32 R40, R34, -0x326172a9, RZ ;  /* 0xcd9e8d5722287825 */ /* 0x000fc800078e00ff */
[--C-:B------:R-:W-:Y:S01]  /*8230*/  FFMA.FTZ R66, R36, UR10, -R153.reuse ;  /* 0x0000000a24427c23 */ /* 0x100fe20008010899 */
[--C-:B------:R-:W-:Y:S01]  /*8240*/  FFMA.FTZ R65, R32, UR10, -R153.reuse ;  /* 0x0000000a20417c23 */ /* 0x100fe20008010899 */
[----:B------:R-:W-:Y:S01]  /*8250*/  FFMA.FTZ R64, R10, UR10, -R153 ;  /* 0x0000000a0a407c23 */ /* 0x000fe20008010899 */
[----:B------:R-:W-:Y:S01]  /*8260*/  LOP3.LUT R39, R40, 0xffff, RZ, 0xc0, !PT ;  /* 0x0000ffff28277812 */ /* 0x000fe200078ec0ff */
[----:B------:R-:W-:Y:S01]  /*8270*/  FADD.FTZ R134, R136, -R134 ;  /* 0x8000008688867221 */ /* 0x000fe20000010000 */
[----:B------:R-:W-:Y:S01]  /*8280*/  LOP3.LUT R34, R40, 0xff, RZ, 0xc0, !PT ;  /* 0x000000ff28227812 */ /* 0x000fe200078ec0ff */
[----:B------:R-:W-:Y:S01]  /*8290*/  MUFU.EX2 R66, R66 ;  /* 0x0000004200427308 */ /* 0x000fe20000000800 */
[----:B------:R-:W-:Y:S01]  /*82a0*/  SHF.R.U32.HI R39, RZ, 0x8, R39 ;  /* 0x00000008ff277819 */ /* 0x000fe20000011627 */
[----:B------:R-:W-:Y:S01]  /*82b0*/  FMUL.FTZ R134, R134, UR10 ;  /* 0x0000000a86867c20 */ /* 0x000fe20008410000 */
[----:B--2---:R-:W-:Y:S02]  /*82c0*/  FMNMX.FTZ R221, R35, R221, !PT ;  /* 0x000000dd23dd7209 */ /* 0x004fe40007810000 */
[----:B------:R-:W-:-:S02]  /*82d0*/  SHF.R.U32.HI R35, RZ, 0x10, R40 ;  /* 0x00000010ff237819 */ /* 0x000fc40000011628 */
[----:B------:R-:W-:Y:S01]  /*82e0*/  PRMT R34, R34, 0x5410, R39 ;  /* 0x0000541022227816 */ /* 0x000fe20000000027 */
[----:B------:R-:W-:Y:S01]  /*82f0*/  IMAD.WIDE.U32 R38, R38, -0x326172a9, RZ ;  /* 0xcd9e8d5726267825 */ /* 0x000fe200078e00ff */
[----:B------:R-:W-:-:S03]  /*8300*/  LOP3.LUT R35, R35, 0xff, RZ, 0xc0, !PT ;  /* 0x000000ff23237812 */ /* 0x000fc600078ec0ff */
[C---:B------:R-:W-:Y:S01]  /*8310*/  FMUL.FTZ R142, R221.reuse, UR10 ;  /* 0x0000000add8e7c20 */ /* 0x040fe20008410000 */
[----:B------:R-:W-:Y:S01]  /*8320*/  SHF.R.U32.HI R36, RZ, 0x18, R40 ;  /* 0x00000018ff247819 */ /* 0x000fe20000011628 */
[----:B------:R-:W-:Y:S01]  /*8330*/  MUFU.EX2 R64, R64 ;  /* 0x0000004000407308 */ /* 0x000fe20000000800 */
[----:B------:R-:W-:Y:S01]  /*8340*/  FSETP.NEU.FTZ.AND P0, PT, R221, -INF , PT ;  /* 0xff800000dd00780b */ /* 0x000fe20003f1d000 */
[----:B------:R-:W-:Y:S01]  /*8350*/  IMAD.MOV.U32 R40, RZ, RZ, R58 ;  /* 0x000000ffff287224 */ /* 0x000fe200078e003a */
[----:B------:R-:W-:Y:S01]  /*8360*/  PRMT R32, R35, 0x5410, R36 ;  /* 0x0000541023207816 */ /* 0x000fe20000000024 */
[----:B------:R-:W-:Y:S01]  /*8370*/  IMAD.MOV.U32 R36, RZ, RZ, R56 ;  /* 0x000000ffff247224 */ /* 0x000fe200078e0038 */
[----:B------:R-:W-:Y:S01]  /*8380*/  LOP3.LUT R35, R41, UR21, R38, 0x96, !PT ;  /* 0x0000001529237c12 */ /* 0x000fe2000f8e9626 */
[----:B------:R-:W-:Y:S02]  /*8390*/  IMAD.MOV.U32 R41, RZ, RZ, R59 ;  /* 0x000000ffff297224 */ /* 0x000fe400078e003b */
[----:B------:R-:W-:Y:S01]  /*83a0*/  FFMA.FTZ R59, R11, UR10, -R153 ;  /* 0x0000000a0b3b7c23 */ /* 0x000fe20008010899 */
[----:B------:R-:W-:Y:S01]  /*83b0*/  FSEL R142, R142, RZ, P0 ;  /* 0x000000ff8e8e7208 */ /* 0x000fe20000000000 */
[----:B------:R-:W-:Y:S01]  /*83c0*/  MUFU.EX2 R65, R65 ;  /* 0x0000004100417308 */ /* 0x000fe20000000800 */
[----:B------:R-:W-:-:S02]  /*83d0*/  LOP3.LUT R10, R35, 0xffff, RZ, 0xc0, !PT ;  /* 0x0000ffff230a7812 */ /* 0x000fc400078ec0ff */
[----:B------:R-:W-:Y:S01]  /*83e0*/  LOP3.LUT R11, R35, 0xff, RZ, 0xc0, !PT ;  /* 0x000000ff230b7812 */ /* 0x000fe200078ec0ff */
[--C-:B------:R-:W-:Y:S01]  /*83f0*/  FFMA.FTZ R58, R37, UR10, -R142.reuse ;  /* 0x0000000a253a7c23 */ /* 0x100fe2000801088e */
[----:B------:R-:W-:Y:S02]  /*8400*/  IMAD.MOV.U32 R37, RZ, RZ, R57 ;  /* 0x000000ffff257224 */ /* 0x000fe400078e0039 */
[--C-:B------:R-:W-:Y:S01]  /*8410*/  FFMA.FTZ R57, R8, UR10, -R142.reuse ;  /* 0x0000000a08397c23 */ /* 0x100fe2000801088e */
[--C-:B------:R-:W-:Y:S01]  /*8420*/  SHF.R.U32.HI R8, RZ, 0x10, R35.reuse ;  /* 0x00000010ff087819 */ /* 0x100fe20000011623 */
[----:B------:R-:W1:Y:S01]  /*8430*/  MUFU.EX2 R59, R59 ;  /* 0x0000003b003b7308 */ /* 0x000e620000000800 */
[----:B------:R-:W-:Y:S01]  /*8440*/  SHF.R.U32.HI R35, RZ, 0x18, R35 ;  /* 0x00000018ff237819 */ /* 0x000fe20000011623 */
[--C-:B------:R-:W-:Y:S01]  /*8450*/  FFMA.FTZ R56, R9, UR10, -R142.reuse ;  /* 0x0000000a09387c23 */ /* 0x100fe2000801088e */
[----:B------:R-:W-:Y:S01]  /*8460*/  HSET2.LE.AND R34, R34, R62, PT ;  /* 0x0000003e22227233 */ /* 0x000fe20003803000 */
[----:B------:R-:W-:Y:S01]  /*8470*/  FFMA.FTZ R67, R33, UR10, -R142 ;  /* 0x0000000a21437c23 */ /* 0x000fe2000801088e */
[----:B------:R-:W-:-:S02]  /*8480*/  LOP3.LUT R8, R8, 0xff, RZ, 0xc0, !PT ;  /* 0x000000ff08087812 */ /* 0x000fc400078ec0ff */
[----:B------:R-:W-:Y:S01]  /*8490*/  FSEL R133, R221, RZ, P0 ;  /* 0x000000ffdd857208 */ /* 0x000fe20000000000 */
[----:B------:R-:W-:Y:S01]  /*84a0*/  MUFU.EX2 R57, R57 ;  /* 0x0000003900397308 */ /* 0x000fe20000000800 */
[----:B------:R-:W-:Y:S02]  /*84b0*/  PRMT R8, R8, 0x5410, R35 ;  /* 0x0000541008087816 */ /* 0x000fe40000000023 */
[----:B------:R-:W-:Y:S01]  /*84c0*/  SHF.R.U32.HI R10, RZ, 0x8, R10 ;  /* 0x00000008ff0a7819 */ /* 0x000fe2000001160a */
[----:B------:R-:W-:-:S04]  /*84d0*/  FADD.FTZ R133, R135, -R133 ;  /* 0x8000008587857221 */ /* 0x000fc80000010000 */
[----:B------:R-:W-:Y:S01]  /*84e0*/  MUFU.EX2 R134, R134 ;  /* 0x0000008600867308 */ /* 0x000fe20000000800 */
[----:B-1----:R-:W-:Y:S02]  /*84f0*/  F2FP.BF16.F32.PACK_AB R42, R59, R64 ;  /* 0x000000403b2a723e */ /* 0x002fe400000010ff */
[----:B------:R-:W-:Y:S02]  /*8500*/  HSET2.LE.AND R32, R32, R62, PT ;  /* 0x0000003e20207233 */ /* 0x000fe40003803000 */
[----:B------:R-:W-:Y:S02]  /*8510*/  LOP3.LUT R42, R34, R42, RZ, 0xc0, !PT ;  /* 0x0000002a222a7212 */ /* 0x000fe400078ec0ff */
[----:B------:R-:W2:Y:S01]  /*8520*/  LDL.LU.64 R34, [R1] ;  /* 0x0000000001227983 */ /* 0x000ea20000300a00 */
[----:B------:R-:W1:Y:S01]  /*8530*/  MUFU.EX2 R56, R56 ;  /* 0x0000003800387308 */ /* 0x000e620000000800 */
[----:B------:R-:W-:Y:S01]  /*8540*/  FMUL.FTZ R133, R133, UR10 ;  /* 0x0000000a85857c20 */ /* 0x000fe20008410000 */
[----:B------:R-:W-:-:S06]  /*8550*/  PRMT R10, R11, 0x5410, R10 ;  /* 0x000054100b0a7816 */ /* 0x000fcc000000000a */
[----:B------:R-:W-:Y:S08]  /*8560*/  MUFU.EX2 R58, R58 ;  /* 0x0000003a003a7308 */ /* 0x000ff00000000800 */
[----:B------:R-:W3:Y:S01]  /*8570*/  MUFU.EX2 R67, R67 ;  /* 0x0000004300437308 */ /* 0x000ee20000000800 */
[----:B-1----:R-:W-:-:S07]  /*8580*/  F2FP.BF16.F32.PACK_AB R43, R56, R57 ;  /* 0x00000039382b723e */ /* 0x002fce00000010ff */
[----:B------:R-:W1:Y:S01]  /*8590*/  MUFU.EX2 R133, R133 ;  /* 0x0000008500857308 */ /* 0x000e620000000800 */
[----:B------:R-:W-:Y:S01]  /*85a0*/  LOP3.LUT R43, R32, R43, RZ, 0xc0, !PT ;  /* 0x0000002b202b7212 */ /* 0x000fe200078ec0ff */
[----:B------:R-:W-:Y:S01]  /*85b0*/  IMAD.MOV.U32 R32, RZ, RZ, R40 ;  /* 0x000000ffff207224 */ /* 0x000fe200078e0028 */
[--C-:B------:R-:W-:Y:S01]  /*85c0*/  HSET2.LE.AND R10, R10, R62.reuse, PT ;  /* 0x0000003e0a0a7233 */ /* 0x100fe20003803000 */
[----:B------:R-:W-:Y:S01]  /*85d0*/  IMAD.MOV.U32 R33, RZ, RZ, R41 ;  /* 0x000000ffff217224 */ /* 0x000fe200078e0029 */
[----:B------:R-:W-:Y:S02]  /*85e0*/  HSET2.LE.AND R8, R8, R62, PT ;  /* 0x0000003e08087233 */ /* 0x000fe40003803000 */
[----:B------:R-:W-:Y:S02]  /*85f0*/  F2FP.BF16.F32.PACK_AB R40, R65, R66 ;  /* 0x000000424128723e */ /* 0x000fe400000010ff */
[----:B---3--:R-:W-:Y:S01]  /*8600*/  F2FP.BF16.F32.PACK_AB R41, R67, R58 ;  /* 0x0000003a4329723e */ /* 0x008fe200000010ff */
[----:B------:R-:W-:Y:S01]  /*8610*/  FMUL.FTZ R9, R129, R134 ;  /* 0x0000008681097220 */ /* 0x000fe20000410000 */
[----:B------:R-:W-:-:S02]  /*8620*/  LOP3.LUT R40, R10, R40, RZ, 0xc0, !PT ;  /* 0x000000280a287212 */ /* 0x000fc400078ec0ff */
[----:B------:R-:W-:Y:S01]  /*8630*/  LOP3.LUT R41, R8, R41, RZ, 0xc0, !PT ;  /* 0x0000002908297212 */ /* 0x000fe200078ec0ff */
[-C--:B------:R-:W-:Y:S01]  /*8640*/  FMUL.FTZ R8, R128, R134.reuse ;  /* 0x0000008680087220 */ /* 0x080fe20000410000 */
[-C--:B-1----:R-:W-:Y:S01]  /*8650*/  FMUL.FTZ R10, R130, R133.reuse ;  /* 0x00000085820a7220 */ /* 0x082fe20000410000 */
[-C--:B------:R-:W-:Y:S01]  /*8660*/  FMUL.FTZ R11, R131, R133.reuse ;  /* 0x00000085830b7220 */ /* 0x080fe20000410000 */
[----:B------:R-:W-:Y:S02]  /*8670*/  IMAD.MOV.U32 R130, RZ, RZ, R32 ;  /* 0x000000ffff827224 */ /* 0x000fe400078e0020 */
[-C--:B------:R-:W-:Y:S01]  /*8680*/  FMUL.FTZ R32, R112, R134.reuse ;  /* 0x0000008670207220 */ /* 0x080fe20000410000 */
[----:B------:R-:W-:Y:S02]  /*8690*/  IMAD.MOV.U32 R131, RZ, RZ, R33 ;  /* 0x000000ffff837224 */ /* 0x000fe400078e0021 */
        /* <DEDUP_REMOVED lines=9> */
[----:B------:R-:W-:Y:S01]  /*8730*/  FFMA.FTZ R144, R241, UR10, -R204 ;  /* 0x0000000af1907c23 */ /* 0x000fe200080108cc */
[----:B------:R-:W-:Y:S01]  /*8740*/  HMMA.16816.F32.BF16 R8, R40, R4, R8 ;  /* 0x000000042808723c */ /* 0x000fe20000041808 */
[-C--:B------:R-:W-:Y:S01]  /*8750*/  FMUL.FTZ R80, R80, R134.reuse ;  /* 0x0000008650507220 */ /* 0x080fe20000410000 */
[----:B------:R-:W-:Y:S01]  /*8760*/  FMUL.FTZ R81, R81, R134 ;  /* 0x0000008651517220 */ /* 0x000fe20000410000 */
[----:B------:R-:W-:-:S03]  /*8770*/  FMUL.FTZ R82, R82, R133 ;  /* 0x0000008552527220 */ /* 0x000fc60000410000 */
[----:B------:R-:W-:Y:S01]  /*8780*/  HMMA.16816.F32.BF16 R4, R40, R6, R116 ;  /* 0x000000062804723c */ /* 0x000fe20000041874 */
[----:B------:R-:W-:Y:S01]  /*8790*/  FMUL.FTZ R83, R83, R133 ;  /* 0x0000008553537220 */ /* 0x000fe20000410000 */
[----:B------:R-:W-:Y:S05]  /*87a0*/  MUFU.EX2 R144, R144 ;  /* 0x0000009000907308 */ /* 0x000fea0000000800 */
[----:B------:R-:W-:Y:S02]  /*87b0*/  IMAD.MOV.U32 R116, RZ, RZ, R36 ;  /* 0x000000ffff747224 */ /* 0x000fe400078e0024 */
[----:B------:R-:W-:Y:S01]  /*87c0*/  FMUL.FTZ R36, R72, R134 ;  /* 0x0000008648247220 */ /* 0x000fe20000410000 */
[----:B------:R-:W-:-:S02]  /*87d0*/  IMAD.MOV.U32 R117, RZ, RZ, R37 ;  /* 0x000000ffff757224 */ /* 0x000fc400078e0025 */
        /* <DEDUP_REMOVED lines=9> */
[C---:B------:R-:W-:Y:S06]  /*8870*/  HMMA.16816.F32.BF16 R80, R40.reuse, R22, R80 ;  /* 0x000000162850723c */ /* 0x040fec0000041850 */
[----:B------:R-:W-:Y:S01]  /*8880*/  HMMA.16816.F32.BF16 R36, R40, R20, R36 ;  /* 0x000000142824723c */ /* 0x000fe20000041824 */
[-C--:B------:R-:W-:Y:S01]  /*8890*/  FMUL.FTZ R92, R92, R134.reuse ;  /* 0x000000865c5c7220 */ /* 0x080fe20000410000 */
[----:B------:R-:W-:Y:S01]  /*88a0*/  FMUL.FTZ R93, R93, R134 ;  /* 0x000000865d5d7220 */ /* 0x000fe20000410000 */
[----:B------:R-:W-:-:S03]  /*88b0*/  FMUL.FTZ R94, R94, R133 ;  /* 0x000000855e5e7220 */ /* 0x000fc60000410000 */
[C---:B------:R-:W-:Y:S01]  /*88c0*/  HMMA.16816.F32.BF16 R96, R40.reuse, R16, R96 ;  /* 0x000000102860723c */ /* 0x040fe20000041860 */
[----:B------:R-:W-:Y:S01]  /*88d0*/  FMUL.FTZ R95, R95, R133 ;  /* 0x000000855f5f7220 */ /* 0x000fe20000410000 */
[----:B------:R-:W-:Y:S01]  /*88e0*/  FFMA.FTZ R147, R47, UR10, -R164 ;  /* 0x0000000a2f937c23 */ /* 0x000fe200080108a4 */
[----:B------:R-:W-:Y:S02]  /*88f0*/  IMAD.MOV.U32 R112, RZ, RZ, R118 ;  /* 0x000000ffff707224 */ /* 0x000fe400078e0076 */
[----:B------:R-:W-:Y:S02]  /*8900*/  IMAD.MOV.U32 R113, RZ, RZ, R119 ;  /* 0x000000ffff717224 */ /* 0x000fe400078e0077 */
[--C-:B------:R-:W-:Y:S01]  /*8910*/  FFMA.FTZ R136, R249, UR10, -R204.reuse ;  /* 0x0000000af9887c23 */ /* 0x100fe200080108cc */
[----:B------:R-:W-:Y:S01]  /*8920*/  HMMA.16816.F32.BF16 R92, R40, R18, R92 ;  /* 0x00000012285c723c */ /* 0x000fe2000004185c */
[----:B------:R-:W-:Y:S01]  /*8930*/  FFMA.FTZ R135, R250, UR10, -R204 ;  /* 0x0000000afa877c23 */ /* 0x000fe200080108cc */
[----:B------:R-:W-:Y:S01]  /*8940*/  MUFU.EX2 R147, R147 ;  /* 0x0000009300937308 */ /* 0x000fe20000000800 */
[----:B------:R-:W-:-:S07]  /*8950*/  FFMA.FTZ R152, R44, UR10, -R164 ;  /* 0x0000000a2c987c23 */ /* 0x000fce00080108a4 */
[----:B------:R-:W-:Y:S08]  /*8960*/  MUFU.EX2 R136, R136 ;  /* 0x0000008800887308 */ /* 0x000ff00000000800 */
[----:B------:R-:W-:Y:S08]  /*8970*/  MUFU.EX2 R135, R135 ;  /* 0x0000008700877308 */ /* 0x000ff00000000800 */
[----:B------:R-:W-:Y:S01]  /*8980*/  MUFU.EX2 R152, R152 ;  /* 0x0000009800987308 */ /* 0x000fe20000000800 */
[--C-:B------:R-:W-:Y:S01]  /*8990*/  FFMA.FTZ R249, R126, UR10, -R142.reuse ;  /* 0x0000000a7ef97c23 */ /* 0x100fe2000801088e */
[--C-:B------:R-:W-:Y:S01]  /*89a0*/  FFMA.FTZ R250, R122, UR10, -R142.reuse ;  /* 0x0000000a7afa7c23 */ /* 0x100fe2000801088e */
[----:B------:R-:W-:-:S05]  /*89b0*/  FFMA.FTZ R123, R123, UR10, -R142 ;  /* 0x0000000a7b7b7c23 */ /* 0x000fca000801088e */
[----:B------:R-:W-:Y:S01]  /*89c0*/  MUFU.EX2 R249, R249 ;  /* 0x000000f900f97308 */ /* 0x000fe20000000800 */
[--C-:B------:R-:W-:Y:S01]  /*89d0*/  FFMA.FTZ R245, R245, UR10, -R153.reuse ;  /* 0x0000000af5f57c23 */ /* 0x100fe20008010899 */
[--C-:B------:R-:W-:Y:S01]  /*89e0*/  FFMA.FTZ R241, R251, UR10, -R153.reuse ;  /* 0x0000000afbf17c23 */ /* 0x100fe20008010899 */
[----:B------:R-:W-:-:S05]  /*89f0*/  FFMA.FTZ R246, R125, UR10, -R153 ;  /* 0x0000000a7df67c23 */ /* 0x000fca0008010899 */
[----:B------:R-:W-:Y:S08]  /*8a00*/  MUFU.EX2 R250, R250 ;  /* 0x000000fa00fa7308 */ /* 0x000ff00000000800 */
[----:B------:R-:W-:Y:S08]  /*8a10*/  MUFU.EX2 R245, R245 ;  /* 0x000000f500f57308 */ /* 0x000ff00000000800 */
[----:B------:R-:W-:Y:S08]  /*8a20*/  MUFU.EX2 R241, R241 ;  /* 0x000000f100f17308 */ /* 0x000ff00000000800 */
[----:B------:R-:W-:Y:S01]  /*8a30*/  MUFU.EX2 R246, R246 ;  /* 0x000000f600f67308 */ /* 0x000fe20000000800 */
[----:B--2---:R-:W-:-:S02]  /*8a40*/  IMAD.MOV.U32 R128, RZ, RZ, R34 ;  /* 0x000000ffff807224 */ /* 0x004fc400078e0022 */
[-C--:B------:R-:W-:Y:S01]  /*8a50*/  FMUL.FTZ R34, R114, R133.reuse ;  /* 0x0000008572227220 */ /* 0x080fe20000410000 */
[----:B------:R-:W-:Y:S02]  /*8a60*/  IMAD.MOV.U32 R129, RZ, RZ, R35 ;  /* 0x000000ffff817224 */ /* 0x000fe400078e0023 */
[----:B------:R-:W-:-:S07]  /*8a70*/  FMUL.FTZ R35, R115, R133 ;  /* 0x0000008573237220 */ /* 0x000fce0000410000 */
[C---:B------:R-:W-:Y:S06]  /*8a80*/  HMMA.16816.F32.BF16 R32, R40.reuse, R12, R32 ;  /* 0x0000000c2820723c */ /* 0x040fec0000041820 */
[----:B------:R-:W-:Y:S01]  /*8a90*/  HMMA.16816.F32.BF16 R12, R40, R14, R68 ;  /* 0x0000000e280c723c */ /* 0x000fe20000041844 */
[----:B------:R-:W-:Y:S01]  /*8aa0*/  IMAD.MOV.U32 R114, RZ, RZ, R148 ;  /* 0x000000ffff727224 */ /* 0x000fe200078e0094 */
[----:B------:R-:W-:Y:S05]  /*8ab0*/  LDSM.16.MT88.4 R40, [R178+0x6800] ;  /* 0x00680000b228783b */ /* 0x000fea0000004200 */
[----:B------:R-:W-:-:S04]  /*8ac0*/  IMAD.WIDE.U32 R70, R143, -0x2daee0ad, RZ ;  /* 0xd2511f538f467825 */ /* 0x000fc800078e00ff */
[----:B------:R-:W-:-:S06]  /*8ad0*/  FFMA.FTZ R143, R248, UR10, -R204 ;  /* 0x0000000af88f7c23 */ /* 0x000fcc00080108cc */
[----:B------:R-:W1:Y:S01]  /*8ae0*/  MUFU.EX2 R143, R143 ;  /* 0x0000008f008f7308 */ /* 0x000e620000000800 */
[C---:B------:R-:W-:Y:S02]  /*8af0*/  LOP3.LUT R68, R70.reuse, 0xffff, RZ, 0xc0, !PT ;  /* 0x0000ffff46447812 */ /* 0x040fe400078ec0ff */
[----:B------:R-:W-:Y:S02]  /*8b00*/  LOP3.LUT R20, R70, 0xff, RZ, 0xc0, !PT ;  /* 0x000000ff46147812 */ /* 0x000fe400078ec0ff */
[----:B------:R-:W-:Y:S02]  /*8b10*/  SHF.R.U32.HI R68, RZ, 0x8, R68 ;  /* 0x00000008ff447819 */ /* 0x000fe40000011644 */
[----:B------:R-:W-:Y:S02]  /*8b20*/  LOP3.LUT R22, R71, UR22, R116, 0x96, !PT ;  /* 0x0000001647167c12 */ /* 0x000fe4000f8e9674 */
[----:B------:R-:W-:Y:S01]  /*8b30*/  SHF.R.U32.HI R23, RZ, 0x10, R70 ;  /* 0x00000010ff177819 */ /* 0x000fe20000011646 */
[----:B------:R-:W-:Y:S01]  /*8b40*/  IMAD.MOV.U32 R115, RZ, RZ, R149 ;  /* 0x000000ffff737224 */ /* 0x000fe200078e0095 */
[----:B------:R-:W-:Y:S01]  /*8b50*/  PRMT R20, R20, 0x5410, R68 ;  /* 0x0000541014147816 */ /* 0x000fe20000000044 */
[----:B------:R-:W-:Y:S01]  /*8b60*/  FFMA.FTZ R148, R45, UR10, -R164 ;  /* 0x0000000a2d947c23 */ /* 0x000fe200080108a4 */
[----:B------:R-:W-:Y:S01]  /*8b70*/  LOP3.LUT R16, R23, 0xff, RZ, 0xc0, !PT ;  /* 0x000000ff17107812 */ /* 0x000fe200078ec0ff */
[----:B------:R-:W2:Y:S01]  /*8b80*/  LDSM.16.MT88.4 R116, [R180+0x6800] ;  /* 0x00680000b474783b */ /* 0x000ea20000004200 */
[----:B------:R-:W-:-:S02]  /*8b90*/  LOP3.LUT R17, R22, 0xffff, RZ, 0xc0, !PT ;  /* 0x0000ffff16117812 */ /* 0x000fc400078ec0ff */
[----:B------:R-:W-:Y:S01]  /*8ba0*/  SHF.R.U32.HI R23, RZ, 0x10, R22 ;  /* 0x00000010ff177819 */ /* 0x000fe20000011616 */
[----:B------:R-:W-:Y:S01]  /*8bb0*/  FFMA.FTZ R149, R46, UR10, -R164 ;  /* 0x0000000a2e957c23 */ /* 0x000fe200080108a4 */
[----:B------:R-:W-:Y:S02]  /*8bc0*/  LOP3.LUT R68, R22, 0xff, RZ, 0xc0, !PT ;  /* 0x000000ff16447812 */ /* 0x000fe400078ec0ff */
[----:B------:R-:W-:Y:S02]  /*8bd0*/  SHF.R.U32.HI R21, RZ, 0x18, R70 ;  /* 0x00000018ff157819 */ /* 0x000fe40000011646 */
[----:B------:R-:W-:Y:S02]  /*8be0*/  SHF.R.U32.HI R22, RZ, 0x18, R22 ;  /* 0x00000018ff167819 */ /* 0x000fe40000011616 */
[----:B------:R-:W-:Y:S02]  /*8bf0*/  SHF.R.U32.HI R17, RZ, 0x8, R17 ;  /* 0x00000008ff117819 */ /* 0x000fe40000011611 */
[----:B------:R-:W-:-:S02]  /*8c00*/  HSET2.LE.AND R20, R20, R62, PT ;  /* 0x0000003e14147233 */ /* 0x000fc40003803000 */
[----:B------:R-:W-:Y:S02]  /*8c10*/  LOP3.LUT R45, R23, 0xff, RZ, 0xc0, !PT ;  /* 0x000000ff172d7812 */ /* 0x000fe400078ec0ff */
[----:B-1----:R-:W-:Y:S02]  /*8c20*/  F2FP.BF16.F32.PACK_AB R46, R143, R144 ;  /* 0x000000908f2e723e */ /* 0x002fe400000010ff */
[----:B------:R-:W-:Y:S02]  /*8c30*/  PRMT R47, R16, 0x5410, R21 ;  /* 0x00005410102f7816 */ /* 0x000fe40000000015 */
[----:B------:R-:W-:Y:S02]  /*8c40*/  PRMT R68, R68, 0x5410, R17 ;  /* 0x0000541044447816 */ /* 0x000fe40000000011 */
[----:B------:R-:W-:Y:S01]  /*8c50*/  PRMT R45, R45, 0x5410, R22 ;  /* 0x000054102d2d7816 */ /* 0x000fe20000000016 */
[----:B------:R-:W-:Y:S01]  /*8c60*/  LDSM.16.MT88.4 R16, [R176+0x6800] ;  /* 0x00680000b010783b */ /* 0x000fe20000004200 */
[----:B------:R-:W-:Y:S01]  /*8c70*/  LOP3.LUT R46, R20, R46, RZ, 0xc0, !PT ;  /* 0x0000002e142e7212 */ /* 0x000fe200078ec0ff */
[----:B------:R-:W1:Y:S02]  /*8c80*/  MUFU.EX2 R148, R148 ;  /* 0x0000009400947308 */ /* 0x000e640000000800 */
[----:B------:R-:W3:Y:S01]  /*8c90*/  LDSM.16.MT88.4 R20, [R177+0x6800] ;  /* 0x00680000b114783b */ /* 0x000ee20000004200 */
[----:B------:R-:W-:-:S05]  /*8ca0*/  HSET2.LE.AND R47, R47, R62, PT ;  /* 0x0000003e2f2f7233 */ /* 0x000fca0003803000 */
[----:B------:R-:W4:Y:S01]  /*8cb0*/  MUFU.EX2 R149, R149 ;  /* 0x0000009500957308 */ /* 0x000f220000000800 */
[----:B-1----:R-:W-:-:S04]  /*8cc0*/  F2FP.BF16.F32.PACK_AB R44, R147, R148 ;  /* 0x00000094932c723e */ /* 0x002fc800000010ff */
[----:B------:R-:W-:Y:S02]  /*8cd0*/  LOP3.LUT R47, R47, R44, RZ, 0xc0, !PT ;  /* 0x0000002c2f2f7212 */ /* 0x000fe400078ec0ff */
[--C-:B------:R-:W-:Y:S02]  /*8ce0*/  HSET2.LE.AND R44, R68, R62.reuse, PT ;  /* 0x0000003e442c7233 */ /* 0x100fe40003803000 */
[----:B------:R-:W-:Y:S02]  /*8cf0*/  F2FP.BF16.F32.PACK_AB R68, R135, R136 ;  /* 0x000000888744723e */ /* 0x000fe400000010ff */
[----:B------:R-:W-:Y:S02]  /*8d00*/  HSET2.LE.AND R45, R45, R62, PT ;  /* 0x0000003e2d2d7233 */ /* 0x000fe40003803000 */
[----:B------:R-:W-:Y:S02]  /*8d10*/  LOP3.LUT R44, R44, R68, RZ, 0xc0, !PT ;  /* 0x000000442c2c7212 */ /* 0x000fe400078ec0ff */
[----:B----4-:R-:W-:-:S04]  /*8d20*/  F2FP.BF16.F32.PACK_AB R68, R152, R149 ;  /* 0x000000959844723e */ /* 0x010fc800000010ff */
[----:B------:R-:W-:-:S07]  /*8d30*/  LOP3.LUT R45, R45, R68, RZ, 0xc0, !PT ;  /* 0x000000442d2d7212 */ /* 0x000fce00078ec0ff */
[C---:B--2---:R-:W-:Y:S06]  /*8d40*/  HMMA.16816.F32.BF16 R24, R44.reuse, R116, R24 ;  /* 0x000000742c18723c */ /* 0x044fec0000041818 */
[C---:B------:R-:W-:Y:S06]  /*8d50*/  HMMA.16816.F32.BF16 R28, R44.reuse, R118, R28 ;  /* 0x000000762c1c723c */ /* 0x040fec000004181c */
[C---:B------:R-:W-:Y:S06]  /*8d60*/  HMMA.16816.F32.BF16 R108, R44.reuse, R40, R108 ;  /* 0x000000282c6c723c */ /* 0x040fec000004186c */
[C---:B------:R-:W-:Y:S06]  /*8d70*/  HMMA.16816.F32.BF16 R104, R44.reuse, R42, R104 ;  /* 0x0000002a2c68723c */ /* 0x040fec0000041868 */
[C---:B---3--:R-:W-:Y:S06]  /*8d80*/  HMMA.16816.F32.BF16 R76, R44.reuse, R20, R76 ;  /* 0x000000142c4c723c */ /* 0x048fec000004184c */
[C---:B------:R-:W-:Y:S06]  /*8d90*/  HMMA.16816.F32.BF16 R100, R44.reuse, R22, R100 ;  /* 0x000000162c64723c */ /* 0x040fec0000041864 */
[C---:B------:R-:W-:Y:S06]  /*8da0*/  HMMA.16816.F32.BF16 R84, R44.reuse, R16, R84 ;  /* 0x000000102c54723c */ /* 0x040fec0000041854 */
[----:B------:R-:W-:Y:S07]  /*8db0*/  HMMA.16816.F32.BF16 R88, R44, R18, R88 ;  /* 0x000000122c58723c */ /* 0x000fee0000041858 */
[----:B------:R-:W-:Y:S01]  /*8dc0*/  LOP3.LUT R44, R113, UR12, R114, 0x96, !PT ;  /* 0x0000000c712c7c12 */ /* 0x000fe2000f8e9672 */
[----:B------:R-:W-:-:S04]  /*8dd0*/  VIADD R114, R227, 0x1 ;  /* 0x00000001e3727836 */ /* 0x000fc80000000000 */
[----:B------:R-:W-:Y:S01]  /*8de0*/  IMAD.WIDE.U32 R46, R44, -0x2daee0ad, RZ ;  /* 0xd2511f532c2e7825 */ /* 0x000fe200078e00ff */
[----:B------:R-:W-:-:S03]  /*8df0*/  LOP3.LUT R114, R247, UR27, R114, 0x96, !PT ;  /* 0x0000001bf7727c12 */ /* 0x000fc6000f8e9672 */
[----:B------:R-:W-:Y:S01]  /*8e00*/  FFMA.FTZ R247, R127, UR10, -R142 ;  /* 0x0000000a7ff77c23 */ /* 0x000fe2000801088e */
[----:B------:R-:W-:-:S05]  /*8e10*/  LOP3.LUT R68, R46, 0xffff, RZ, 0xc0, !PT ;  /* 0x0000ffff2e447812 */ /* 0x000fca00078ec0ff */
[----:B------:R-:W1:Y:S01]  /*8e20*/  MUFU.EX2 R247, R247 ;  /* 0x000000f700f77308 */ /* 0x000e620000000800 */
[----:B------:R-:W-:Y:S02]  /*8e30*/  LOP3.LUT R44, R46, 0xff, RZ, 0xc0, !PT ;  /* 0x000000ff2e2c7812 */ /* 0x000fe400078ec0ff */
[----:B------:R-:W-:Y:S02]  /*8e40*/  SHF.R.U32.HI R68, RZ, 0x8, R68 ;  /* 0x00000008ff447819 */ /* 0x000fe40000011644 */
[----:B------:R-:W-:Y:S02]  /*8e50*/  SHF.R.U32.HI R45, RZ, 0x10, R46 ;  /* 0x00000010ff2d7819 */ /* 0x000fe4000001162e */
[----:B------:R-:W-:Y:S01]  /*8e60*/  LOP3.LUT R47, R47, UR22, R130, 0x96, !PT ;  /* 0x000000162f2f7c12 */ /* 0x000fe2000f8e9682 */
[----:B------:R-:W2:Y:S01]  /*8e70*/  MUFU.EX2 R227, R123 ;  /* 0x0000007b00e37308 */ /* 0x000ea20000000800 */
[----:B------:R-:W-:Y:S02]  /*8e80*/  SHF.R.U32.HI R46, RZ, 0x18, R46 ;  /* 0x00000018ff2e7819 */ /* 0x000fe4000001162e */
[----:B------:R-:W-:-:S02]  /*8e90*/  PRMT R44, R44, 0x5410, R68 ;  /* 0x000054102c2c7816 */ /* 0x000fc40000000044 */
[----:B------:R-:W-:Y:S02]  /*8ea0*/  LOP3.LUT R45, R45, 0xff, RZ, 0xc0, !PT ;  /* 0x000000ff2d2d7812 */ /* 0x000fe400078ec0ff */
[----:B------:R-:W-:Y:S01]  /*8eb0*/  SHF.R.U32.HI R68, RZ, 0x10, R47 ;  /* 0x00000010ff447819 */ /* 0x000fe2000001162f */
[----:B------:R-:W-:Y:S01]  /*8ec0*/  FFMA.FTZ R248, R124, UR10, -R153 ;  /* 0x0000000a7cf87c23 */ /* 0x000fe20008010899 */
[C---:B------:R-:W-:Y:S02]  /*8ed0*/  LOP3.LUT R70, R47.reuse, 0xffff, RZ, 0xc0, !PT ;  /* 0x0000ffff2f467812 */ /* 0x040fe400078ec0ff */
[----:B------:R-:W-:Y:S02]  /*8ee0*/  LOP3.LUT R69, R47, 0xff, RZ, 0xc0, !PT ;  /* 0x000000ff2f457812 */ /* 0x000fe400078ec0ff */
[----:B------:R-:W-:Y:S02]  /*8ef0*/  PRMT R45, R45, 0x5410, R46 ;  /* 0x000054102d2d7816 */ /* 0x000fe4000000002e */
[----:B------:R-:W-:-:S02]  /*8f00*/  SHF.R.U32.HI R47, RZ, 0x18, R47 ;  /* 0x00000018ff2f7819 */ /* 0x000fc4000001162f */
[----:B------:R-:W-:Y:S01]  /*8f10*/  LOP3.LUT R68, R68, 0xff, RZ, 0xc0, !PT ;  /* 0x000000ff44447812 */ /* 0x000fe200078ec0ff */
[----:B------:R-:W3:Y:S01]  /*8f20*/  MUFU.EX2 R248, R248 ;  /* 0x000000f800f87308 */ /* 0x000ee20000000800 */
[----:B------:R-:W-:Y:S02]  /*8f30*/  HSET2.LE.AND R45, R45, R62, PT ;  /* 0x0000003e2d2d7233 */ /* 0x000fe40003803000 */
[----:B------:R-:W-:Y:S02]  /*8f40*/  PRMT R68, R68, 0x5410, R47 ;  /* 0x0000541044447816 */ /* 0x000fe4000000002f */
[----:B-1----:R-:W-:Y:S01]  /*8f50*/  F2FP.BF16.F32.PACK_AB R47, R247, R249 ;  /* 0x000000f9f72f723e */ /* 0x002fe200000010ff */
[----:B------:R-:W-:-:S03]  /*8f60*/  IMAD.WIDE.U32 R114, R114, -0x326172a9, RZ ;  /* 0xcd9e8d5772727825 */ /* 0x000fc600078e00ff */
[----:B------:R-:W-:Y:S02]  /*8f70*/  LOP3.LUT R47, R45, R47, RZ, 0xc0, !PT ;  /* 0x0000002f2d2f7212 */ /* 0x000fe400078ec0ff */
[--C-:B------:R-:W-:Y:S02]  /*8f80*/  HSET2.LE.AND R45, R68, R62.reuse, PT ;  /* 0x0000003e442d7233 */ /* 0x100fe40003803000 */
[----:B--2---:R-:W-:Y:S02]  /*8f90*/  F2FP.BF16.F32.PACK_AB R68, R250, R227 ;  /* 0x000000e3fa44723e */ /* 0x004fe400000010ff */
[----:B------:R-:W-:Y:S02]  /*8fa0*/  SHF.R.U32.HI R70, RZ, 0x8, R70 ;  /* 0x00000008ff467819 */ /* 0x000fe40000011646 */
[----:B------:R-:W-:Y:S02]  /*8fb0*/  HSET2.LE.AND R44, R44, R62, PT ;  /* 0x0000003e2c2c7233 */ /* 0x000fe40003803000 */
[----:B------:R-:W-:-:S02]  /*8fc0*/  LOP3.LUT R45, R45, R68, RZ, 0xc0, !PT ;  /* 0x000000442d2d7212 */ /* 0x000fc400078ec0ff */
[----:B------:R-:W-:Y:S02]  /*8fd0*/  PRMT R69, R69, 0x5410, R70 ;  /* 0x0000541045457816 */ /* 0x000fe40000000046 */
[----:B------:R-:W-:Y:S02]  /*8fe0*/  F2FP.BF16.F32.PACK_AB R46, R241, R245 ;  /* 0x000000f5f12e723e */ /* 0x000fe400000010ff */
[----:B------:R-:W-:Y:S02]  /*8ff0*/  LOP3.LUT R68, R115, UR20, R222, 0x96, !PT ;  /* 0x0000001473447c12 */ /* 0x000fe4000f8e96de */
[----:B------:R-:W-:Y:S02]  /*9000*/  LOP3.LUT R46, R44, R46, RZ, 0xc0, !PT ;  /* 0x0000002e2c2e7212 */ /* 0x000fe400078ec0ff */
[----:B------:R-:W-:Y:S01]  /*9010*/  HSET2.LE.AND R44, R69, R62, PT ;  /* 0x0000003e452c7233 */ /* 0x000fe20003803000 */
[----:B------:R-:W-:Y:S01]  /*9020*/  IMAD.WIDE.U32 R74, R68, -0x2daee0ad, RZ ;  /* 0xd2511f53444a7825 */ /* 0x000fe200078e00ff */
[----:B---3--:R-:W-:-:S02]  /*9030*/  F2FP.BF16.F32.PACK_AB R69, R246, R248 ;  /* 0x000000f8f645723e */ /* 0x008fc400000010ff */
[----:B------:R-:W-:Y:S02]  /*9040*/  LOP3.LUT R68, R243, UR18, R114, 0x96, !PT ;  /* 0x00000012f3447c12 */ /* 0x000fe4000f8e9672 */
[----:B------:R-:W-:-:S03]  /*9050*/  LOP3.LUT R44, R44, R69, RZ, 0xc0, !PT ;  /* 0x000000452c2c7212 */ /* 0x000fc600078ec0ff */
[----:B------:R-:W-:Y:S01]  /*9060*/  IMAD.WIDE.U32 R68, R68, -0x2daee0ad, RZ ;  /* 0xd2511f5344447825 */ /* 0x000fe200078e00ff */
[----:B------:R-:W-:-:S04]  /*9070*/  LOP3.LUT R244, R75, UR17, R244, 0x96, !PT ;  /* 0x000000114bf47c12 */ /* 0x000fc8000f8e96f4 */
[----:B------:R-:W-:Y:S01]  /*9080*/  LOP3.LUT R74, R69, UR15, R74, 0x96, !PT ;  /* 0x0000000f454a7c12 */ /* 0x000fe2000f8e964a */
[----:B------:R-:W-:-:S04]  /*9090*/  IMAD.WIDE.U32 R72, R244, -0x326172a9, RZ ;  /* 0xcd9e8d57f4487825 */ /* 0x000fc800078e00ff */
[----:B------:R-:W-:Y:S01]  /*90a0*/  IMAD.WIDE.U32 R74, R74, -0x326172a9, RZ ;  /* 0xcd9e8d574a4a7825 */ /* 0x000fe200078e00ff */
[----:B------:R-:W-:-:S04]  /*90b0*/  LOP3.LUT R242, R73, UR16, R242, 0x96, !PT ;  /* 0x0000001049f27c12 */ /* 0x000fc8000f8e96f2 */
[----:B------:R-:W-:Y:S01]  /*90c0*/  LOP3.LUT R72, R75, UR14, R72, 0x96, !PT ;  /* 0x0000000e4b487c12 */ /* 0x000fe2000f8e9648 */
[----:B------:R-:W-:Y:S01]  /*90d0*/  IMAD.WIDE.U32 R242, R242, -0x2daee0ad, RZ ;  /* 0xd2511f53f2f27825 */ /* 0x000fe200078e00ff */
[----:B------:R-:W-:Y:S03]  /*90e0*/  HMMA.16816.F32.BF16 R8, R44, R116, R8 ;  /* 0x000000742c08723c */ /* 0x000fe60000041808 */
[----:B------:R-:W-:-:S03]  /*90f0*/  IMAD.WIDE.U32 R72, R72, -0x2daee0ad, RZ ;  /* 0xd2511f5348487825 */ /* 0x000fc600078e00ff */
[C---:B------:R-:W-:Y:S01]  /*9100*/  HMMA.16816.F32.BF16 R116, R44.reuse, R118, R4 ;  /* 0x000000762c74723c */ /* 0x040fe20000041804 */
[----:B------:R-:W-:Y:S01]  /*9110*/  LOP3.LUT R112, R243, UR13, R68, 0x96, !PT ;  /* 0x0000000df3707c12 */ /* 0x000fe2000f8e9644 */
[--C-:B------:R-:W-:Y:S01]  /*9120*/  FFMA.FTZ R226, R226, UR10, -R204.reuse ;  /* 0x0000000ae2e27c23 */ /* 0x100fe200080108cc */
[--C-:B------:R-:W-:Y:S01]  /*9130*/  FFMA.FTZ R218, R218, UR10, -R204.reuse ;  /* 0x0000000adada7c23 */ /* 0x100fe200080108cc */
[--C-:B------:R-:W-:Y:S01]  /*9140*/  FFMA.FTZ R219, R219, UR10, -R204.reuse ;  /* 0x0000000adbdb7c23 */ /* 0x100fe200080108cc */
[----:B------:R-:W-:Y:S02]  /*9150*/  FFMA.FTZ R217, R217, UR10, -R204 ;  /* 0x0000000ad9d97c23 */ /* 0x000fe400080108cc */
[----:B------:R-:W-:Y:S01]  /*9160*/  LOP3.LUT R4, R73, UR5, R242, 0x96, !PT ;  /* 0x0000000549047c12 */ /* 0x000fe2000f8e96f2 */
[----:B------:R-:W-:Y:S01]  /*9170*/  HMMA.16816.F32.BF16 R32, R44, R40, R32 ;  /* 0x000000282c20723c */ /* 0x000fe20000041820 */
[--C-:B------:R-:W-:Y:S01]  /*9180*/  FFMA.FTZ R216, R216, UR10, -R164.reuse ;  /* 0x0000000ad8d87c23 */ /* 0x100fe200080108a4 */
[--C-:B------:R-:W-:Y:S01]  /*9190*/  FFMA.FTZ R207, R207, UR10, -R164.reuse ;  /* 0x0000000acfcf7c23 */ /* 0x100fe200080108a4 */
[----:B------:R-:W-:Y:S01]  /*91a0*/  FFMA.FTZ R206, R206, UR10, -R164 ;  /* 0x0000000acece7c23 */ /* 0x000fe200080108a4 */
[----:B------:R-:W-:-:S04]  /*91b0*/  IMAD.WIDE.U32 R4, R4, -0x326172a9, RZ ;  /* 0xcd9e8d5704047825 */ /* 0x000fc800078e00ff */
[----:B------:R-:W-:Y:S01]  /*91c0*/  FFMA.FTZ R205, R205, UR10, -R164 ;  /* 0x0000000acdcd7c23 */ /* 0x000fe200080108a4 */
[----:B------:R-:W-:Y:S01]  /*91d0*/  HMMA.16816.F32.BF16 R12, R44, R42, R12 ;  /* 0x0000002a2c0c723c */ /* 0x000fe2000004180c */
[----:B------:R-:W-:Y:S01]  /*91e0*/  LDSM.16.MT88.4 R68, [R178+0x7000] ;  /* 0x00700000b244783b */ /* 0x000fe20000004200 */
[----:B------:R-:W-:Y:S01]  /*91f0*/  IMAD.WIDE.U32 R112, R112, -0x326172a9, RZ ;  /* 0xcd9e8d5770707825 */ /* 0x000fe200078e00ff */
[C---:B------:R-:W-:Y:S02]  /*9200*/  LOP3.LUT R40, R4.reuse, 0xffff, RZ, 0xc0, !PT ;  /* 0x0000ffff04287812 */ /* 0x040fe400078ec0ff */
[----:B------:R-:W-:Y:S02]  /*9210*/  LOP3.LUT R6, R5, UR21, R112, 0x96, !PT ;  /* 0x0000001505067c12 */ /* 0x000fe4000f8e9670 */
[----:B------:R-:W-:Y:S02]  /*9220*/  SHF.R.U32.HI R40, RZ, 0x8, R40 ;  /* 0x00000008ff287819 */ /* 0x000fe40000011628 */
[----:B------:R-:W-:-:S04]  /*9230*/  LOP3.LUT R5, R4, 0xff, RZ, 0xc0, !PT ;  /* 0x000000ff04057812 */ /* 0x000fc800078ec0ff */
[----:B------:R-:W-:Y:S02]  /*9240*/  PRMT R5, R5, 0x5410, R40 ;  /* 0x0000541005057816 */ /* 0x000fe40000000028 */
[----:B------:R-:W1:Y:S01]  /*9250*/  LDSM.16.MT88.4 R40, [R180+0x7000] ;  /* 0x00700000b428783b */ /* 0x000e620000004200 */
[----:B------:R-:W-:Y:S01]  /*9260*/  MUFU.EX2 R226, R226 ;  /* 0x000000e200e27308 */ /* 0x000fe20000000800 */
[----:B------:R-:W-:Y:S01]  /*9270*/  SHF.R.U32.HI R7, RZ, 0x10, R4 ;  /* 0x00000010ff077819 */ /* 0x000fe20000011604 */
[C---:B------:R-:W-:Y:S06]  /*9280*/  HMMA.16816.F32.BF16 R36, R44.reuse, R20, R36 ;  /* 0x000000142c24723c */ /* 0x040fec0000041824 */
[----:B------:R-:W2:Y:S01]  /*9290*/  MUFU.EX2 R218, R218 ;  /* 0x000000da00da7308 */ /* 0x000ea20000000800 */
[----:B------:R-:W-:Y:S01]  /*92a0*/  HMMA.16816.F32.BF16 R96, R44, R16, R96 ;  /* 0x000000102c60723c */ /* 0x000fe20000041860 */
[----:B------:R-:W-:-:S06]  /*92b0*/  LOP3.LUT R21, R6, 0xffff, RZ, 0xc0, !PT ;  /* 0x0000ffff06157812 */ /* 0x000fcc00078ec0ff */
[----:B------:R-:W-:Y:S01]  /*92c0*/  MUFU.EX2 R219, R219 ;  /* 0x000000db00db7308 */ /* 0x000fe20000000800 */
[----:B------:R-:W-:Y:S02]  /*92d0*/  SHF.R.U32.HI R16, RZ, 0x10, R6 ;  /* 0x00000010ff107819 */ /* 0x000fe40000011606 */
[----:B------:R-:W-:-:S05]  /*92e0*/  LOP3.LUT R20, R7, 0xff, RZ, 0xc0, !PT ;  /* 0x000000ff07147812 */ /* 0x000fca00078ec0ff */
[----:B------:R-:W-:Y:S01]  /*92f0*/  MUFU.EX2 R217, R217 ;  /* 0x000000d900d97308 */ /* 0x000fe20000000800 */
[----:B------:R-:W-:-:S07]  /*9300*/  LOP3.LUT R7, R6, 0xff, RZ, 0xc0, !PT ;  /* 0x000000ff06077812 */ /* 0x000fce00078ec0ff */
[----:B------:R-:W-:Y:S01]  /*9310*/  MUFU.EX2 R216, R216 ;  /* 0x000000d800d87308 */ /* 0x000fe20000000800 */
[----:B------:R-:W-:-:S07]  /*9320*/  SHF.R.U32.HI R21, RZ, 0x8, R21 ;  /* 0x00000008ff157819 */ /* 0x000fce0000011615 */
[----:B------:R-:W3:Y:S01]  /*9330*/  MUFU.EX2 R207, R207 ;  /* 0x000000cf00cf7308 */ /* 0x000ee20000000800 */
[----:B------:R-:W-:Y:S02]  /*9340*/  SHF.R.U32.HI R6, RZ, 0x18, R6 ;  /* 0x00000018ff067819 */ /* 0x000fe40000011606 */
[----:B------:R-:W-:Y:S02]  /*9350*/  LOP3.LUT R16, R16, 0xff, RZ, 0xc0, !PT ;  /* 0x000000ff10107812 */ /* 0x000fe400078ec0ff */
[----:B------:R-:W-:-:S03]  /*9360*/  PRMT R7, R7, 0x5410, R21 ;  /* 0x0000541007077816 */ /* 0x000fc60000000015 */
[----:B------:R-:W-:Y:S01]  /*9370*/  MUFU.EX2 R206, R206 ;  /* 0x000000ce00ce7308 */ /* 0x000fe20000000800 */
[----:B------:R-:W-:Y:S02]  /*9380*/  PRMT R6, R16, 0x5410, R6 ;  /* 0x0000541010067816 */ /* 0x000fe40000000006 */
[----:B------:R-:W-:-:S05]  /*9390*/  SHF.R.U32.HI R4, RZ, 0x18, R4 ;  /* 0x00000018ff047819 */ /* 0x000fca0000011604 */
[----:B------:R-:W4:Y:S01]  /*93a0*/  MUFU.EX2 R205, R205 ;  /* 0x000000cd00cd7308 */ /* 0x000f220000000800 */
[----:B------:R-:W-:Y:S01]  /*93b0*/  PRMT R4, R20, 0x5410, R4 ;  /* 0x0000541014047816 */ /* 0x000fe20000000004 */
[----:B------:R-:W-:Y:S01]  /*93c0*/  HMMA.16816.F32.BF16 R92, R44, R18, R92 ;  /* 0x000000122c5c723c */ /* 0x000fe2000004185c */
[--C-:B------:R-:W-:Y:S02]  /*93d0*/  HSET2.LE.AND R5, R5, R62.reuse, PT ;  /* 0x0000003e05057233 */ /* 0x100fe40003803000 */
[--C-:B------:R-:W-:Y:S02]  /*93e0*/  HSET2.LE.AND R7, R7, R62.reuse, PT ;  /* 0x0000003e07077233 */ /* 0x100fe40003803000 */
[----:B------:R-:W-:Y:S02]  /*93f0*/  HSET2.LE.AND R6, R6, R62, PT ;  /* 0x0000003e06067233 */ /* 0x000fe40003803000 */
[----:B--2---:R-:W-:Y:S02]  /*9400*/  F2FP.BF16.F32.PACK_AB R16, R218, R226 ;  /* 0x000000e2da10723e */ /* 0x004fe400000010ff */
[----:B---3--:R-:W-:-:S02]  /*9410*/  F2FP.BF16.F32.PACK_AB R17, R207, R216 ;  /* 0x000000d8cf11723e */ /* 0x008fc400000010ff */
[----:B------:R-:W-:Y:S01]  /*9420*/  F2FP.BF16.F32.PACK_AB R18, R217, R219 ;  /* 0x000000dbd912723e */ /* 0x000fe200000010ff */
[----:B------:R-:W-:Y:S01]  /*9430*/  HMMA.16816.F32.BF16 R80, R44, R22, R80 ;  /* 0x000000162c50723c */ /* 0x000fe20000041850 */
[----:B------:R-:W-:Y:S01]  /*9440*/  LOP3.LUT R16, R7, R16, RZ, 0xc0, !PT ;  /* 0x0000001007107212 */ /* 0x000fe200078ec0ff */
[----:B------:R-:W2:Y:S01]  /*9450*/  LDSM.16.MT88.4 R20, [R177+0x7000] ;  /* 0x00700000b114783b */ /* 0x000ea20000004200 */
[----:B------:R-:W-:Y:S02]  /*9460*/  LOP3.LUT R17, R6, R17, RZ, 0xc0, !PT ;  /* 0x0000001106117212 */ /* 0x000fe400078ec0ff */
[----:B------:R-:W-:Y:S02]  /*9470*/  LOP3.LUT R18, R5, R18, RZ, 0xc0, !PT ;  /* 0x0000001205127212 */ /* 0x000fe400078ec0ff */
[----:B------:R-:W-:Y:S02]  /*9480*/  HSET2.LE.AND R19, R4, R62, PT ;  /* 0x0000003e04137233 */ /* 0x000fe40003803000 */
[----:B------:R-:W3:Y:S01]  /*9490*/  LDSM.16.MT88.4 R4, [R176+0x7000] ;  /* 0x00700000b004783b */ /* 0x000ee20000004200 */
[----:B----4-:R-:W-:-:S04]  /*94a0*/  F2FP.BF16.F32.PACK_AB R44, R205, R206 ;  /* 0x000000cecd2c723e */ /* 0x010fc800000010ff */
[----:B------:R-:W-:-:S07]  /*94b0*/  LOP3.LUT R19, R19, R44, RZ, 0xc0, !PT ;  /* 0x0000002c13137212 */ /* 0x000fce00078ec0ff */
[----:B-1----:R-:W-:Y:S01]  /*94c0*/  HMMA.16816.F32.BF16 R124, R16, R40, R24 ;  /* 0x00000028107c723c */ /* 0x002fe20000041818 */
[----:B------:R-:W-:-:S06]  /*94d0*/  IMAD.WIDE.U32 R130, R225, -0x2daee0ad, RZ ;  /* 0xd2511f53e1827825 */ /* 0x000fcc00078e00ff */
[----:B------:R-:W-:Y:S02]  /*94e0*/  LOP3.LUT R24, R115, UR20, R120, 0x96, !PT ;  /* 0x0000001473187c12 */ /* 0x000fe4000f8e9678 */
[----:B------:R-:W-:-:S03]  /*94f0*/  LOP3.LUT R25, R129, UR18, R114, 0x96, !PT ;  /* 0x0000001281197c12 */ /* 0x000fc6000f8e9672 */
[----:B------:R-:W-:-:S04]  /*9500*/  IMAD.WIDE.U32 R114, R24, -0x2daee0ad, RZ ;  /* 0xd2511f5318727825 */ /* 0x000fc800078e00ff */
[----:B------:R-:W-:Y:S01]  /*9510*/  IMAD.WIDE.U32 R24, R25, -0x2daee0ad, RZ ;  /* 0xd2511f5319187825 */ /* 0x000fe200078e00ff */
[----:B------:R-:W-:-:S04]  /*9520*/  LOP3.LUT R26, R115, UR17, R130, 0x96, !PT ;  /* 0x00000011731a7c12 */ /* 0x000fc8000f8e9682 */
[----:B------:R-:W-:Y:S01]  /*9530*/  LOP3.LUT R114, R25, UR15, R114, 0x96, !PT ;  /* 0x0000000f19727c12 */ /* 0x000fe2000f8e9672 */
[----:B------:R-:W-:-:S04]  /*9540*/  IMAD.WIDE.U32 R26, R26, -0x326172a9, RZ ;  /* 0xcd9e8d571a1a7825 */ /* 0x000fc800078e00ff */
[----:B------:R-:W-:Y:S01]  /*9550*/  IMAD.WIDE.U32 R114, R114, -0x326172a9, RZ ;  /* 0xcd9e8d5772727825 */ /* 0x000fe200078e00ff */
[----:B------:R-:W-:-:S04]  /*9560*/  LOP3.LUT R25, R27, UR16, R128, 0x96, !PT ;  /* 0x000000101b197c12 */ /* 0x000fc8000f8e9680 */
[----:B------:R-:W-:Y:S01]  /*9570*/  LOP3.LUT R26, R115, UR14, R26, 0x96, !PT ;  /* 0x0000000e731a7c12 */ /* 0x000fe2000f8e961a */
[----:B------:R-:W-:Y:S01]  /*9580*/  HMMA.16816.F32.BF16 R120, R16, R42, R28 ;  /* 0x0000002a1078723c */ /* 0x000fe2000004181c */
[----:B------:R-:W-:-:S05]  /*9590*/  IMAD.WIDE.U32 R128, R25, -0x2daee0ad, RZ ;  /* 0xd2511f5319807825 */ /* 0x000fca00078e00ff */
[C---:B------:R-:W-:Y:S06]  /*95a0*/  HMMA.16816.F32.BF16 R108, R16.reuse, R68, R108 ;  /* 0x00000044106c723c */ /* 0x040fec000004186c */
[C---:B------:R-:W-:Y:S06]  /*95b0*/  HMMA.16816.F32.BF16 R104, R16.reuse, R70, R104 ;  /* 0x000000461068723c */ /* 0x040fec0000041868 */
[C---:B--2---:R-:W-:Y:S06]  /*95c0*/  HMMA.16816.F32.BF16 R76, R16.reuse, R20, R76 ;  /* 0x00000014104c723c */ /* 0x044fec000004184c */
[C---:B------:R-:W-:Y:S06]  /*95d0*/  HMMA.16816.F32.BF16 R100, R16.reuse, R22, R100 ;  /* 0x000000161064723c */ /* 0x040fec0000041864 */
[C---:B---3--:R-:W-:Y:S06]  /*95e0*/  HMMA.16816.F32.BF16 R84, R16.reuse, R4, R84 ;  /* 0x000000041054723c */ /* 0x048fec0000041854 */
[----:B------:R-:W-:Y:S07]  /*95f0*/  HMMA.16816.F32.BF16 R88, R16, R6, R88 ;  /* 0x000000061058723c */ /* 0x000fee0000041858 */
[----:B------:R-:W-:-:S05]  /*9600*/  IMAD.WIDE.U32 R16, R26, -0x2daee0ad, RZ ;  /* 0xd2511f531a107825 */ /* 0x000fca00078e00ff */
[----:B------:R-:W-:-:S05]  /*9610*/  LOP3.LUT R26, R17, UR5, R128, 0x96, !PT ;  /* 0x00000005111a7c12 */ /* 0x000fca000f8e9680 */
[----:B------:R-:W-:-:S04]  /*9620*/  IMAD.WIDE.U32 R26, R26, -0x326172a9, RZ ;  /* 0xcd9e8d571a1a7825 */ /* 0x000fc800078e00ff */
[--C-:B------:R-:W-:Y:S01]  /*9630*/  FFMA.FTZ R30, R156, UR10, -R153.reuse ;  /* 0x0000000a9c1e7c23 */ /* 0x100fe20008010899 */
[--C-:B------:R-:W-:Y:S01]  /*9640*/  FFMA.FTZ R31, R157, UR10, -R153.reuse ;  /* 0x0000000a9d1f7c23 */ /* 0x100fe20008010899 */
[----:B------:R-:W-:Y:S02]  /*9650*/  LOP3.LUT R128, R129, UR13, R24, 0x96, !PT ;  /* 0x0000000d81807c12 */ /* 0x000fe4000f8e9618 */
[C---:B------:R-:W-:Y:S01]  /*9660*/  LOP3.LUT R17, R26.reuse, 0xffff, RZ, 0xc0, !PT ;  /* 0x0000ffff1a117812 */ /* 0x040fe200078ec0ff */
[--C-:B------:R-:W-:Y:S01]  /*9670*/  FFMA.FTZ R28, R163, UR10, -R153.reuse ;  /* 0x0000000aa31c7c23 */ /* 0x100fe20008010899 */
[----:B------:R-:W-:Y:S01]  /*9680*/  LOP3.LUT R24, R26, 0xff, RZ, 0xc0, !PT ;  /* 0x000000ff1a187812 */ /* 0x000fe200078ec0ff */
[----:B------:R-:W-:Y:S01]  /*9690*/  FFMA.FTZ R29, R159, UR10, -R153 ;  /* 0x0000000a9f1d7c23 */ /* 0x000fe20008010899 */
[----:B------:R-:W-:Y:S01]  /*96a0*/  SHF.R.U32.HI R17, RZ, 0x8, R17 ;  /* 0x00000008ff117819 */ /* 0x000fe20000011611 */
[----:B------:R-:W-:Y:S01]  /*96b0*/  FFMA.FTZ R46, R161, UR10, -R142 ;  /* 0x0000000aa12e7c23 */ /* 0x000fe2000801088e */
[----:B------:R-:W-:Y:S01]  /*96c0*/  SHF.R.U32.HI R19, RZ, 0x10, R26 ;  /* 0x00000010ff137819 */ /* 0x000fe2000001161a */
[----:B------:R-:W-:-:S04]  /*96d0*/  IMAD.WIDE.U32 R128, R128, -0x326172a9, RZ ;  /* 0xcd9e8d5780807825 */ /* 0x000fc800078e00ff */
[--C-:B------:R-:W-:Y:S01]  /*96e0*/  FFMA.FTZ R47, R162, UR10, -R142.reuse ;  /* 0x0000000aa22f7c23 */ /* 0x100fe2000801088e */
[--C-:B------:R-:W-:Y:S01]  /*96f0*/  FFMA.FTZ R154, R154, UR10, -R142.reuse ;  /* 0x0000000a9a9a7c23 */ /* 0x100fe2000801088e */
[----:B------:R-:W-:Y:S01]  /*9700*/  FFMA.FTZ R155, R155, UR10, -R142 ;  /* 0x0000000a9b9b7c23 */ /* 0x000fe2000801088e */
[----:B------:R-:W-:Y:S01]  /*9710*/  MUFU.EX2 R30, R30 ;  /* 0x0000001e001e7308 */ /* 0x000fe20000000800 */
[----:B------:R-:W-:Y:S02]  /*9720*/  PRMT R24, R24, 0x5410, R17 ;  /* 0x0000541018187816 */ /* 0x000fe40000000011 */
[----:B------:R-:W-:Y:S02]  /*9730*/  LOP3.LUT R19, R19, 0xff, RZ, 0xc0, !PT ;  /* 0x000000ff13137812 */ /* 0x000fe400078ec0ff */
[----:B------:R-:W-:-:S03]  /*9740*/  SHF.R.U32.HI R17, RZ, 0x18, R26 ;  /* 0x00000018ff117819 */ /* 0x000fc6000001161a */
[----:B------:R-:W1:Y:S01]  /*9750*/  MUFU.EX2 R31, R31 ;  /* 0x0000001f001f7308 */ /* 0x000e620000000800 */
[----:B------:R-:W-:Y:S02]  /*9760*/  LOP3.LUT R25, R27, UR21, R128, 0x96, !PT ;  /* 0x000000151b197c12 */ /* 0x000fe4000f8e9680 */
[----:B------:R-:W-:Y:S02]  /*9770*/  PRMT R19, R19, 0x5410, R17 ;  /* 0x0000541013137816 */ /* 0x000fe40000000011 */
[----:B------:R-:W-:-:S03]  /*9780*/  LOP3.LUT R26, R25, 0xffff, RZ, 0xc0, !PT ;  /* 0x0000ffff191a7812 */ /* 0x000fc600078ec0ff */
[----:B------:R-:W-:Y:S01]  /*9790*/  MUFU.EX2 R28, R28 ;  /* 0x0000001c001c7308 */ /* 0x000fe20000000800 */
[----:B------:R-:W-:-:S07]  /*97a0*/  SHF.R.U32.HI R17, RZ, 0x10, R25 ;  /* 0x00000010ff117819 */ /* 0x000fce0000011619 */
[----:B------:R-:W-:Y:S01]  /*97b0*/  MUFU.EX2 R29, R29 ;  /* 0x0000001d001d7308 */ /* 0x000fe20000000800 */
[----:B------:R-:W-:-:S07]  /*97c0*/  LOP3.LUT R18, R25, 0xff, RZ, 0xc0, !PT ;  /* 0x000000ff19127812 */ /* 0x000fce00078ec0ff */
[----:B------:R-:W-:Y:S01]  /*97d0*/  MUFU.EX2 R46, R46 ;  /* 0x0000002e002e7308 */ /* 0x000fe20000000800 */
[----:B------:R-:W-:-:S07]  /*97e0*/  SHF.R.U32.HI R25, RZ, 0x18, R25 ;  /* 0x00000018ff197819 */ /* 0x000fce0000011619 */
[----:B------:R-:W2:Y:S01]  /*97f0*/  MUFU.EX2 R47, R47 ;  /* 0x0000002f002f7308 */ /* 0x000ea20000000800 */
[----:B------:R-:W-:-:S07]  /*9800*/  SHF.R.U32.HI R26, RZ, 0x8, R26 ;  /* 0x00000008ff1a7819 */ /* 0x000fce000001161a */
[----:B------:R-:W-:Y:S01]  /*9810*/  MUFU.EX2 R154, R154 ;  /* 0x0000009a009a7308 */ /* 0x000fe20000000800 */
[----:B------:R-:W-:-:S07]  /*9820*/  LOP3.LUT R17, R17, 0xff, RZ, 0xc0, !PT ;  /* 0x000000ff11117812 */ /* 0x000fce00078ec0ff */
[----:B------:R-:W3:Y:S01]  /*9830*/  MUFU.EX2 R155, R155 ;  /* 0x0000009b009b7308 */ /* 0x000ee20000000800 */
[----:B------:R-:W-:Y:S02]  /*9840*/  PRMT R18, R18, 0x5410, R26 ;  /* 0x0000541012127816 */ /* 0x000fe4000000001a */
[----:B------:R-:W-:Y:S02]  /*9850*/  PRMT R17, R17, 0x5410, R25 ;  /* 0x0000541011117816 */ /* 0x000fe40000000019 */
[--C-:B------:R-:W-:Y:S02]  /*9860*/  HSET2.LE.AND R24, R24, R62.reuse, PT ;  /* 0x0000003e18187233 */ /* 0x100fe40003803000 */
[----:B-1----:R-:W-:Y:S02]  /*9870*/  F2FP.BF16.F32.PACK_AB R26, R31, R30 ;  /* 0x0000001e1f1a723e */ /* 0x002fe400000010ff */
[----:B------:R-:W-:Y:S02]  /*9880*/  HSET2.LE.AND R19, R19, R62, PT ;  /* 0x0000003e13137233 */ /* 0x000fe40003803000 */
[----:B------:R-:W-:-:S02]  /*9890*/  LOP3.LUT R26, R24, R26, RZ, 0xc0, !PT ;  /* 0x0000001a181a7212 */ /* 0x000fc400078ec0ff */
[--C-:B------:R-:W-:Y:S02]  /*98a0*/  HSET2.LE.AND R18, R18, R62.reuse, PT ;  /* 0x0000003e12127233 */ /* 0x100fe40003803000 */
[----:B------:R-:W-:Y:S02]  /*98b0*/  HSET2.LE.AND R17, R17, R62, PT ;  /* 0x0000003e11117233 */ /* 0x000fe40003803000 */
[----:B--2---:R-:W-:Y:S02]  /*98c0*/  F2FP.BF16.F32.PACK_AB R27, R47, R46 ;  /* 0x0000002e2f1b723e */ /* 0x004fe400000010ff */
[----:B------:R-:W-:Y:S02]  /*98d0*/  F2FP.BF16.F32.PACK_AB R24, R29, R28 ;  /* 0x0000001c1d18723e */ /* 0x000fe400000010ff */
[----:B---3--:R-:W-:Y:S02]  /*98e0*/  F2FP.BF16.F32.PACK_AB R25, R155, R154 ;  /* 0x0000009a9b19723e */ /* 0x008fe400000010ff */
[----:B------:R-:W-:-:S02]  /*98f0*/  LOP3.LUT R27, R19, R27, RZ, 0xc0, !PT ;  /* 0x0000001b131b7212 */ /* 0x000fc400078ec0ff */
[----:B------:R-:W-:Y:S02]  /*9900*/  LOP3.LUT R24, R18, R24, RZ, 0xc0, !PT ;  /* 0x0000001812187212 */ /* 0x000fe400078ec0ff */
[----:B------:R-:W-:Y:S02]  /*9910*/  LOP3.LUT R25, R17, R25, RZ, 0xc0, !PT ;  /* 0x0000001911197212 */ /* 0x000fe400078ec0ff */
[----:B------:R-:W-:Y:S01]  /*9920*/  LOP3.LUT R74, R113, UR12, R74, 0x96, !PT ;  /* 0x0000000c714a7c12 */ /* 0x000fe2000f8e964a */
[--C-:B------:R-:W-:Y:S01]  /*9930*/  FFMA.FTZ R45, R160, UR10, -R153.reuse ;  /* 0x0000000aa02d7c23 */ /* 0x100fe20008010899 */
[----:B------:R-:W-:Y:S01]  /*9940*/  LOP3.LUT R160, R129, UR12, R114, 0x96, !PT ;  /* 0x0000000c81a07c12 */ /* 0x000fe2000f8e9672 */
[----:B------:R-:W-:Y:S02]  /*9950*/  FFMA.FTZ R44, R158, UR10, -R153 ;  /* 0x0000000a9e2c7c23 */ /* 0x000fe40008010899 */
[----:B------:R-:W-:Y:S01]  /*9960*/  IMAD.WIDE.U32 R74, R74, -0x2daee0ad, RZ ;  /* 0xd2511f534a4a7825 */ /* 0x000fe200078e00ff */
[C---:B------:R-:W-:Y:S03]  /*9970*/  HMMA.16816.F32.BF16 R112, R24.reuse, R68, R32 ;  /* 0x000000441870723c */ /* 0x040fe60000041820 */
[--C-:B------:R-:W-:Y:S01]  /*9980*/  FFMA.FTZ R158, R169, UR10, -R204.reuse ;  /* 0x0000000aa99e7c23 */ /* 0x100fe200080108cc */
[--C-:B------:R-:W-:Y:S01]  /*9990*/  FFMA.FTZ R159, R168, UR10, -R204.reuse ;  /* 0x0000000aa89f7c23 */ /* 0x100fe200080108cc */
[--C-:B------:R-:W-:Y:S01]  /*99a0*/  FFMA.FTZ R156, R171, UR10, -R204.reuse ;  /* 0x0000000aab9c7c23 */ /* 0x100fe200080108cc */
[----:B------:R-:W-:Y:S01]  /*99b0*/  FFMA.FTZ R157, R170, UR10, -R204 ;  /* 0x0000000aaa9d7c23 */ /* 0x000fe200080108cc */
[C---:B------:R-:W-:Y:S01]  /*99c0*/  HMMA.16816.F32.BF16 R128, R24.reuse, R40, R8 ;  /* 0x000000281880723c */ /* 0x040fe20000041808 */
[--C-:B------:R-:W-:Y:S01]  /*99d0*/  FFMA.FTZ R33, R165, UR10, -R164.reuse ;  /* 0x0000000aa5217c23 */ /* 0x100fe200080108a4 */
[----:B------:R-:W-:Y:S01]  /*99e0*/  FFMA.FTZ R34, R63, UR10, -R164 ;  /* 0x0000000a3f227c23 */ /* 0x000fe200080108a4 */
[----:B------:R-:W-:Y:S04]  /*99f0*/  MUFU.EX2 R158, R158 ;  /* 0x0000009e009e7308 */ /* 0x000fe80000000800 */
[----:B------:R-:W-:Y:S01]  /*9a00*/  LOP3.LUT R9, R75, UR22, R72, 0x96, !PT ;  /* 0x000000164b097c12 */ /* 0x000fe2000f8e9648 */
[----:B------:R-:W-:Y:S01]  /*9a10*/  HMMA.16816.F32.BF16 R68, R24, R70, R12 ;  /* 0x000000461844723c */ /* 0x000fe2000004180c */
[----:B------:R-:W-:Y:S01]  /*9a20*/  SHF.R.U32.HI R11, RZ, 0x10, R74 ;  /* 0x00000010ff0b7819 */ /* 0x000fe2000001164a */
[----:B------:R-:W-:Y:S01]  /*9a30*/  FFMA.FTZ R40, R167, UR10, -R164 ;  /* 0x0000000aa7287c23 */ /* 0x000fe200080108a4 */
[----:B------:R-:W-:Y:S01]  /*9a40*/  MUFU.EX2 R159, R159 ;  /* 0x0000009f009f7308 */ /* 0x000fe20000000800 */
[----:B------:R-:W-:-:S04]  /*9a50*/  IMAD.WIDE.U32 R160, R160, -0x2daee0ad, RZ ;  /* 0xd2511f53a0a07825 */ /* 0x000fc800078e00ff */
[----:B------:R-:W-:Y:S01]  /*9a60*/  FFMA.FTZ R166, R166, UR10, -R164 ;  /* 0x0000000aa6a67c23 */ /* 0x000fe200080108a4 */
[----:B------:R-:W-:Y:S02]  /*9a70*/  LOP3.LUT R12, R9, 0xffff, RZ, 0xc0, !PT ;  /* 0x0000ffff090c7812 */ /* 0x000fe400078ec0ff */
[----:B------:R-:W-:Y:S01]  /*9a80*/  MUFU.EX2 R33, R33 ;  /* 0x0000002100217308 */ /* 0x000fe20000000800 */
[----:B------:R-:W-:Y:S02]  /*9a90*/  LOP3.LUT R13, R11, 0xff, RZ, 0xc0, !PT ;  /* 0x000000ff0b0d7812 */ /* 0x000fe400078ec0ff */
[----:B------:R-:W-:-:S05]  /*9aa0*/  LOP3.LUT R8, R74, 0xffff, RZ, 0xc0, !PT ;  /* 0x0000ffff4a087812 */ /* 0x000fca00078ec0ff */
[----:B------:R-:W-:Y:S01]  /*9ab0*/  MUFU.EX2 R34, R34 ;  /* 0x0000002200227308 */ /* 0x000fe20000000800 */
[----:B------:R-:W-:Y:S02]  /*9ac0*/  LOP3.LUT R11, R9, 0xff, RZ, 0xc0, !PT ;  /* 0x000000ff090b7812 */ /* 0x000fe400078ec0ff */
[----:B------:R-:W-:-:S05]  /*9ad0*/  SHF.R.U32.HI R12, RZ, 0x8, R12 ;  /* 0x00000008ff0c7819 */ /* 0x000fca000001160c */
[----:B------:R-:W-:Y:S01]  /*9ae0*/  MUFU.EX2 R156, R156 ;  /* 0x0000009c009c7308 */ /* 0x000fe20000000800 */
[----:B------:R-:W-:Y:S01]  /*9af0*/  FFMA.FTZ R66, R213, R134, R66 ;  /* 0x00000086d5427223 */ /* 0x000fe20000010042 */
[----:B------:R-:W-:Y:S01]  /*9b00*/  FFMA.FTZ R58, R212, R133, R58 ;  /* 0x00000085d43a7223 */ /* 0x000fe2000001003a */
[----:B------:R-:W-:-:S05]  /*9b10*/  FFMA.FTZ R55, R211, R61, R55 ;  /* 0x0000003dd3377223 */ /* 0x000fca0000010037 */
[----:B------:R-:W1:Y:S01]  /*9b20*/  MUFU.EX2 R157, R157 ;  /* 0x0000009d009d7308 */ /* 0x000e620000000800 */
[----:B------:R-:W-:Y:S01]  /*9b30*/  FFMA.FTZ R51, R210, R60, R51 ;  /* 0x0000003cd2337223 */ /* 0x000fe20000010033 */
[----:B------:R-:W-:Y:S02]  /*9b40*/  LOP3.LUT R41, R161, UR22, R16, 0x96, !PT ;  /* 0x00000016a1297c12 */ /* 0x000fe4000f8e9610 */
[----:B------:R-:W-:Y:S02]  /*9b50*/  LOP3.LUT R16, R74, 0xff, RZ, 0xc0, !PT ;  /* 0x000000ff4a107812 */ /* 0x000fe400078ec0ff */
[----:B------:R-:W-:Y:S02]  /*9b60*/  SHF.R.U32.HI R8, RZ, 0x8, R8 ;  /* 0x00000008ff087819 */ /* 0x000fe40000011608 */
[----:B------:R-:W-:Y:S01]  /*9b70*/  MUFU.EX2 R40, R40 ;  /* 0x0000002800287308 */ /* 0x000fe20000000800 */
[----:B------:R-:W-:Y:S02]  /*9b80*/  SHF.R.U32.HI R10, RZ, 0x18, R74 ;  /* 0x00000018ff0a7819 */ /* 0x000fe4000001164a */
[----:B------:R-:W-:Y:S01]  /*9b90*/  PRMT R11, R11, 0x5410, R12 ;  /* 0x000054100b0b7816 */ /* 0x000fe2000000000c */
[----:B------:R-:W-:Y:S01]  /*9ba0*/  FADD.FTZ R66, R65, R66 ;  /* 0x0000004241427221 */ /* 0x000fe20000010000 */
[----:B------:R-:W-:-:S03]  /*9bb0*/  SHF.R.U32.HI R12, RZ, 0x10, R9 ;  /* 0x00000010ff0c7819 */ /* 0x000fc60000011609 */
[----:B------:R-:W2:Y:S01]  /*9bc0*/  MUFU.EX2 R32, R166 ;  /* 0x000000a600207308 */ /* 0x000ea20000000800 */
[----:B------:R-:W-:Y:S01]  /*9bd0*/  FADD.FTZ R58, R67, R58 ;  /* 0x0000003a433a7221 */ /* 0x000fe20000010000 */
[----:B------:R-:W-:Y:S01]  /*9be0*/  FADD.FTZ R55, R54, R55 ;  /* 0x0000003736377221 */ /* 0x000fe20000010000 */
[----:B------:R-:W-:Y:S01]  /*9bf0*/  FADD.FTZ R51, R50, R51 ;  /* 0x0000003332337221 */ /* 0x000fe20000010000 */
[C---:B------:R-:W-:Y:S01]  /*9c00*/  HMMA.16816.F32.BF16 R72, R24.reuse, R20, R36 ;  /* 0x000000141848723c */ /* 0x040fe20000041824 */
[----:B------:R-:W-:Y:S02]  /*9c10*/  PRMT R8, R16, 0x5410, R8 ;  /* 0x0000541010087816 */ /* 0x000fe40000000008 */
[----:B------:R-:W-:Y:S01]  /*9c20*/  PRMT R10, R13, 0x5410, R10 ;  /* 0x000054100d0a7816 */ /* 0x000fe2000000000a */
[----:B------:R-:W-:Y:S01]  /*9c30*/  FADD.FTZ R66, R64, R66 ;  /* 0x0000004240427221 */ /* 0x000fe20000010000 */
[----:B------:R-:W-:Y:S01]  /*9c40*/  FADD.FTZ R58, R57, R58 ;  /* 0x0000003a393a7221 */ /* 0x000fe20000010000 */
[----:B------:R-:W-:Y:S01]  /*9c50*/  FADD.FTZ R55, R53, R55 ;  /* 0x0000003735377221 */ /* 0x000fe20000010000 */
[----:B------:R-:W-:Y:S01]  /*9c60*/  SHF.R.U32.HI R21, RZ, 0x18, R9 ;  /* 0x00000018ff157819 */ /* 0x000fe20000011609 */
[----:B------:R-:W-:Y:S01]  /*9c70*/  FADD.FTZ R51, R49, R51 ;  /* 0x0000003331337221 */ /* 0x000fe20000010000 */
[----:B------:R-:W-:Y:S01]  /*9c80*/  LOP3.LUT R9, R12, 0xff, RZ, 0xc0, !PT ;  /* 0x000000ff0c097812 */ /* 0x000fe200078ec0ff */
[----:B------:R-:W-:Y:S01]  /*9c90*/  HMMA.16816.F32.BF16 R80, R24, R22, R80 ;  /* 0x000000161850723c */ /* 0x000fe20000041850 */
[----:B------:R-:W-:Y:S01]  /*9ca0*/  HSET2.LE.AND R11, R11, R62, PT ;  /* 0x0000003e0b0b7233 */ /* 0x000fe20003803000 */
[----:B------:R-:W-:Y:S01]  /*9cb0*/  FADD.FTZ R66, R59, R66 ;  /* 0x000000423b427221 */ /* 0x000fe20000010000 */
[----:B------:R-:W-:Y:S01]  /*9cc0*/  PRMT R21, R9, 0x5410, R21 ;  /* 0x0000541009157816 */ /* 0x000fe20000000015 */
[----:B------:R-:W-:-:S02]  /*9cd0*/  FADD.FTZ R58, R56, R58 ;  /* 0x0000003a383a7221 */ /* 0x000fc40000010000 */
[C---:B------:R-:W-:Y:S01]  /*9ce0*/  HMMA.16816.F32.BF16 R96, R24.reuse, R4, R96 ;  /* 0x000000041860723c */ /* 0x040fe20000041860 */
[--C-:B------:R-:W-:Y:S01]  /*9cf0*/  HSET2.LE.AND R22, R8, R62.reuse, PT ;  /* 0x0000003e08167233 */ /* 0x100fe20003803000 */
[----:B------:R-:W-:Y:S01]  /*9d00*/  FADD.FTZ R55, R52, R55 ;  /* 0x0000003734377221 */ /* 0x000fe20000010000 */
[--C-:B------:R-:W-:Y:S01]  /*9d10*/  HSET2.LE.AND R23, R10, R62.reuse, PT ;  /* 0x0000003e0a177233 */ /* 0x100fe20003803000 */
[----:B------:R-:W-:Y:S01]  /*9d20*/  FADD.FTZ R51, R48, R51 ;  /* 0x0000003330337221 */ /* 0x000fe20000010000 */
[----:B-1----:R-:W-:Y:S01]  /*9d30*/  F2FP.BF16.F32.PACK_AB R20, R157, R156 ;  /* 0x0000009c9d14723e */ /* 0x002fe200000010ff */
[----:B------:R-:W-:Y:S01]  /*9d40*/  HMMA.16816.F32.BF16 R92, R24, R6, R92 ;  /* 0x00000006185c723c */ /* 0x000fe2000004185c */
[----:B------:R-:W-:Y:S01]  /*9d50*/  F2FP.BF16.F32.PACK_AB R5, R159, R158 ;  /* 0x0000009e9f05723e */ /* 0x000fe200000010ff */
[----:B------:R-:W1:Y:S01]  /*9d60*/  LDSM.16.MT88.4 R16, [R180+0x7800] ;  /* 0x00780000b410783b */ /* 0x000e620000004200 */
[----:B------:R-:W-:Y:S01]  /*9d70*/  F2FP.BF16.F32.PACK_AB R4, R34, R33 ;  /* 0x000000212204723e */ /* 0x000fe200000010ff */
[----:B------:R-:W-:Y:S01]  /*9d80*/  FADD.FTZ R66, R248, R66 ;  /* 0x00000042f8427221 */ /* 0x000fe20000010000 */
[----:B------:R-:W-:Y:S01]  /*9d90*/  LOP3.LUT R20, R11, R20, RZ, 0xc0, !PT ;  /* 0x000000140b147212 */ /* 0x000fe200078ec0ff */
[----:B------:R-:W-:Y:S01]  /*9da0*/  FADD.FTZ R58, R227, R58 ;  /* 0x0000003ae33a7221 */ /* 0x000fe20000010000 */
[----:B------:R-:W-:Y:S01]  /*9db0*/  HSET2.LE.AND R21, R21, R62, PT ;  /* 0x0000003e15157233 */ /* 0x000fe20003803000 */
[----:B------:R-:W-:Y:S01]  /*9dc0*/  FADD.FTZ R55, R136, R55 ;  /* 0x0000003788377221 */ /* 0x000fe20000010000 */
[----:B------:R-:W-:Y:S01]  /*9dd0*/  LOP3.LUT R22, R22, R5, RZ, 0xc0, !PT ;  /* 0x0000000516167212 */ /* 0x000fe200078ec0ff */
[----:B------:R-:W-:Y:S01]  /*9de0*/  FADD.FTZ R51, R149, R51 ;  /* 0x0000003395337221 */ /* 0x000fe20000010000 */
[----:B------:R-:W-:Y:S01]  /*9df0*/  LOP3.LUT R23, R23, R4, RZ, 0xc0, !PT ;  /* 0x0000000417177212 */ /* 0x000fe200078ec0ff */
[----:B------:R-:W3:Y:S01]  /*9e00*/  LDSM.16.MT88.4 R12, [R178+0x7800] ;  /* 0x00780000b20c783b */ /* 0x000ee20000004200 */
[----:B--2---:R-:W-:Y:S01]  /*9e10*/  F2FP.BF16.F32.PACK_AB R38, R32, R40 ;  /* 0x000000282026723e */ /* 0x004fe200000010ff */
[--C-:B------:R-:W-:Y:S01]  /*9e20*/  FFMA.FTZ R35, R151, UR10, -R153.reuse ;  /* 0x0000000a97237c23 */ /* 0x100fe20008010899 */
[----:B------:R-:W-:Y:S01]  /*9e30*/  FFMA.FTZ R36, R150, UR10, -R153 ;  /* 0x0000000a96247c23 */ /* 0x000fe20008010899 */
[----:B------:R-:W2:Y:S01]  /*9e40*/  LDSM.16.MT88.4 R8, [R177+0x7800] ;  /* 0x00780000b108783b */ /* 0x000ea20000004200 */
[----:B------:R-:W-:-:S03]  /*9e50*/  FADD.FTZ R66, R246, R66 ;  /* 0x00000042f6427221 */ /* 0x000fc60000010000 */
[----:B------:R-:W4:Y:S01]  /*9e60*/  LDSM.16.MT88.4 R4, [R176+0x7800] ;  /* 0x00780000b004783b */ /* 0x000f220000004200 */
[----:B------:R-:W-:Y:S01]  /*9e70*/  FADD.FTZ R58, R250, R58 ;  /* 0x0000003afa3a7221 */ /* 0x000fe20000010000 */
[----:B------:R-:W-:Y:S01]  /*9e80*/  FADD.FTZ R55, R135, R55 ;  /* 0x0000003787377221 */ /* 0x000fe20000010000 */
[----:B------:R-:W-:Y:S01]  /*9e90*/  FADD.FTZ R51, R152, R51 ;  /* 0x0000003398337221 */ /* 0x000fe20000010000 */
[----:B------:R-:W-:Y:S01]  /*9ea0*/  LOP3.LUT R21, R21, R38, RZ, 0xc0, !PT ;  /* 0x0000002615157212 */ /* 0x000fe200078ec0ff */
[--C-:B------:R-:W-:Y:S01]  /*9eb0*/  FFMA.FTZ R38, R145, UR10, -R142.reuse ;  /* 0x0000000a91267c23 */ /* 0x100fe2000801088e */
[--C-:B------:R-:W-:Y:S01]  /*9ec0*/  FFMA.FTZ R39, R141, UR10, -R142.reuse ;  /* 0x0000000a8d277c23 */ /* 0x100fe2000801088e */
[----:B------:R-:W-:Y:S01]  /*9ed0*/  FFMA.FTZ R37, R146, UR10, -R142 ;  /* 0x0000000a92257c23 */ /* 0x000fe2000801088e */
[----:B------:R-:W-:Y:S01]  /*9ee0*/  MUFU.EX2 R35, R35 ;  /* 0x0000002300237308 */ /* 0x000fe20000000800 */
[----:B------:R-:W-:Y:S01]  /*9ef0*/  FADD.FTZ R66, R245, R66 ;  /* 0x00000042f5427221 */ /* 0x000fe20000010000 */
[----:B------:R-:W-:Y:S01]  /*9f00*/  FADD.FTZ R58, R249, R58 ;  /* 0x0000003af93a7221 */ /* 0x000fe20000010000 */
[----:B------:R-:W-:Y:S01]  /*9f10*/  FADD.FTZ R55, R144, R55 ;  /* 0x0000003790377221 */ /* 0x000fe20000010000 */
[----:B------:R-:W-:Y:S01]  /*9f20*/  FADD.FTZ R51, R148, R51 ;  /* 0x0000003394337221 */ /* 0x000fe20000010000 */
[----:B------:R-:W-:Y:S01]  /*9f30*/  FFMA.FTZ R140, R140, UR10, -R142 ;  /* 0x0000000a8c8c7c23 */ /* 0x000fe2000801088e */
[----:B------:R-:W-:Y:S02]  /*9f40*/  HMMA.16816.F32.BF16 R116, R24, R42, R116 ;  /* 0x0000002a1874723c */ /* 0x000fe40000041874 */
[----:B------:R-:W5:Y:S01]  /*9f50*/  MUFU.EX2 R36, R36 ;  /* 0x0000002400247308 */ /* 0x000f620000000800 */
[----:B------:R-:W-:Y:S01]  /*9f60*/  SHF.R.U32.HI R63, RZ, 0x10, R41 ;  /* 0x00000010ff3f7819 */ /* 0x000fe20000011629 */
[----:B------:R-:W-:Y:S01]  /*9f70*/  FADD.FTZ R66, R241, R66 ;  /* 0x00000042f1427221 */ /* 0x000fe20000010000 */
[----:B------:R-:W-:Y:S01]  /*9f80*/  FADD.FTZ R58, R247, R58 ;  /* 0x0000003af73a7221 */ /* 0x000fe20000010000 */
[----:B------:R-:W-:Y:S01]  /*9f90*/  FADD.FTZ R55, R143, R55 ;  /* 0x000000378f377221 */ /* 0x000fe20000010000 */
[----:B------:R-:W-:Y:S01]  /*9fa0*/  LOP3.LUT R26, R160, 0xffff, RZ, 0xc0, !PT ;  /* 0x0000ffffa01a7812 */ /* 0x000fe200078ec0ff */
[----:B------:R-:W-:Y:S01]  /*9fb0*/  FADD.FTZ R51, R147, R51 ;  /* 0x0000003393337221 */ /* 0x000fe20000010000 */
[C---:B------:R-:W-:Y:S01]  /*9fc0*/  LOP3.LUT R43, R41.reuse, 0xffff, RZ, 0xc0, !PT ;  /* 0x0000ffff292b7812 */ /* 0x040fe200078ec0ff */
[----:B------:R-:W-:Y:S01]  /*9fd0*/  MUFU.EX2 R38, R38 ;  /* 0x0000002600267308 */ /* 0x000fe20000000800 */
[----:B------:R-:W-:-:S02]  /*9fe0*/  LOP3.LUT R27, R41, 0xff, RZ, 0xc0, !PT ;  /* 0x000000ff291b7812 */ /* 0x000fc400078ec0ff */
[----:B------:R-:W-:Y:S01]  /*9ff0*/  SHF.R.U32.HI R42, RZ, 0x18, R41 ;  /* 0x00000018ff2a7819 */ /* 0x000fe20000011629 */
[----:B------:R-:W-:Y:S01]  /*a000*/  FADD.FTZ R66, R28, R66 ;  /* 0x000000421c427221 */ /* 0x000fe20000010000 */
[----:B------:R-:W-:-:S03]  /*a010*/  LOP3.LUT R24, R160, 0xff, RZ, 0xc0, !PT ;  /* 0x000000ffa0187812 */ /* 0x000fc600078ec0ff */
[----:B------:R-:W1:Y:S01]  /*a020*/  MUFU.EX2 R39, R39 ;  /* 0x0000002700277308 */ /* 0x000e620000000800 */
[----:B------:R-:W-:Y:S01]  /*a030*/  SHF.R.U32.HI R25, RZ, 0x10, R160 ;  /* 0x00000010ff197819 */ /* 0x000fe200000116a0 */
[----:B------:R-:W-:Y:S01]  /*a040*/  FADD.FTZ R58, R154, R58 ;  /* 0x0000003a9a3a7221 */ /* 0x000fe20000010000 */
[----:B------:R-:W-:Y:S01]  /*a050*/  SHF.R.U32.HI R26, RZ, 0x8, R26 ;  /* 0x00000008ff1a7819 */ /* 0x000fe2000001161a */
[----:B------:R-:W-:Y:S01]  /*a060*/  FADD.FTZ R55, R226, R55 ;  /* 0x00000037e2377221 */ /* 0x000fe20000010000 */
[----:B------:R-:W-:-:S03]  /*a070*/  FADD.FTZ R51, R216, R51 ;  /* 0x00000033d8337221 */ /* 0x000fc60000010000 */
[----:B------:R-:W-:Y:S01]  /*a080*/  MUFU.EX2 R44, R44 ;  /* 0x0000002c002c7308 */ /* 0x000fe20000000800 */
[----:B------:R-:W-:-:S07]  /*a090*/  SHF.R.U32.HI R160, RZ, 0x18, R160 ;  /* 0x00000018ffa07819 */ /* 0x000fce00000116a0 */
[----:B------:R-:W3:Y:S01]  /*a0a0*/  MUFU.EX2 R45, R45 ;  /* 0x0000002d002d7308 */ /* 0x000ee20000000800 */
[----:B------:R-:W-:-:S07]  /*a0b0*/  LOP3.LUT R25, R25, 0xff, RZ, 0xc0, !PT ;  /* 0x000000ff19197812 */ /* 0x000fce00078ec0ff */
[----:B------:R-:W-:Y:S01]  /*a0c0*/  MUFU.EX2 R37, R37 ;  /* 0x0000002500257308 */ /* 0x000fe20000000800 */
[----:B------:R-:W-:-:S07]  /*a0d0*/  SHF.R.U32.HI R43, RZ, 0x8, R43 ;  /* 0x00000008ff2b7819 */ /* 0x000fce000001162b */
[----:B------:R-:W2:Y:S01]  /*a0e0*/  MUFU.EX2 R41, R140 ;  /* 0x0000008c00297308 */ /* 0x000ea20000000800 */
[----:B------:R-:W-:Y:S01]  /*a0f0*/  PRMT R26, R24, 0x5410, R26 ;  /* 0x00005410181a7816 */ /* 0x000fe2000000001a */
[----:B------:R-:W-:Y:S01]  /*a100*/  FADD.FTZ R66, R29, R66 ;  /* 0x000000421d427221 */ /* 0x000fe20000010000 */
[----:B------:R-:W-:Y:S01]  /*a110*/  LOP3.LUT R63, R63, 0xff, RZ, 0xc0, !PT ;  /* 0x000000ff3f3f7812 */ /* 0x000fe200078ec0ff */
[----:B------:R-:W-:Y:S01]  /*a120*/  FADD.FTZ R58, R155, R58 ;  /* 0x0000003a9b3a7221 */ /* 0x000fe20000010000 */
[----:B------:R-:W-:Y:S01]  /*a130*/  FADD.FTZ R55, R218, R55 ;  /* 0x00000037da377221 */ /* 0x000fe20000010000 */
[----:B------:R-:W-:Y:S01]  /*a140*/  FADD.FTZ R51, R207, R51 ;  /* 0x00000033cf337221 */ /* 0x000fe20000010000 */
[----:B------:R-:W-:Y:S01]  /*a150*/  PRMT R25, R25, 0x5410, R160 ;  /* 0x0000541019197816 */ /* 0x000fe200000000a0 */
[----:B------:R-:W-:Y:S01]  /*a160*/  FADD.FTZ R66, R30, R66 ;  /* 0x000000421e427221 */ /* 0x000fe20000010000 */
[----:B------:R-:W-:Y:S01]  /*a170*/  PRMT R27, R27, 0x5410, R43 ;  /* 0x000054101b1b7816 */ /* 0x000fe2000000002b */
[----:B------:R-:W-:Y:S01]  /*a180*/  FADD.FTZ R58, R46, R58 ;  /* 0x0000003a2e3a7221 */ /* 0x000fe20000010000 */
[----:B------:R-:W-:Y:S01]  /*a190*/  PRMT R63, R63, 0x5410, R42 ;  /* 0x000054103f3f7816 */ /* 0x000fe2000000002a */
[----:B------:R-:W-:Y:S01]  /*a1a0*/  FADD.FTZ R55, R219, R55 ;  /* 0x00000037db377221 */ /* 0x000fe20000010000 */
[--C-:B------:R-:W-:Y:S01]  /*a1b0*/  HSET2.LE.AND R26, R26, R62.reuse, PT ;  /* 0x0000003e1a1a7233 */ /* 0x100fe20003803000 */
[----:B------:R-:W-:Y:S01]  /*a1c0*/  FADD.FTZ R51, R206, R51 ;  /* 0x00000033ce337221 */ /* 0x000fe20000010000 */
[----:B-----5:R-:W-:Y:S01]  /*a1d0*/  F2FP.BF16.F32.PACK_AB R43, R36, R35 ;  /* 0x00000023242b723e */ /* 0x020fe200000010ff */
[----:B------:R-:W-:Y:S01]  /*a1e0*/  FADD.FTZ R66, R31, R66 ;  /* 0x000000421f427221 */ /* 0x000fe20000010000 */
[--C-:B------:R-:W-:Y:S01]  /*a1f0*/  HSET2.LE.AND R24, R25, R62.reuse, PT ;  /* 0x0000003e19187233 */ /* 0x100fe20003803000 */
[----:B------:R-:W-:Y:S01]  /*a200*/  FADD.FTZ R58, R47, R58 ;  /* 0x0000003a2f3a7221 */ /* 0x000fe20000010000 */
[--C-:B------:R-:W-:Y:S01]  /*a210*/  HSET2.LE.AND R42, R27, R62.reuse, PT ;  /* 0x0000003e1b2a7233 */ /* 0x100fe20003803000 */
[----:B------:R-:W-:Y:S01]  /*a220*/  FADD.FTZ R55, R217, R55 ;  /* 0x00000037d9377221 */ /* 0x000fe20000010000 */
[----:B------:R-:W-:Y:S01]  /*a230*/  FADD.FTZ R51, R205, R51 ;  /* 0x00000033cd337221 */ /* 0x000fe20000010000 */
[----:B------:R-:W-:-:S02]  /*a240*/  HSET2.LE.AND R25, R63, R62, PT ;  /* 0x0000003e3f197233 */ /* 0x000fc40003803000 */
[----:B-1----:R-:W-:Y:S02]  /*a250*/  F2FP.BF16.F32.PACK_AB R27, R39, R38 ;  /* 0x00000026271b723e */ /* 0x002fe400000010ff */
[----:B------:R-:W-:Y:S02]  /*a260*/  LOP3.LUT R26, R26, R43, RZ, 0xc0, !PT ;  /* 0x0000002b1a1a7212 */ /* 0x000fe400078ec0ff */
[----:B------:R-:W-:Y:S02]  /*a270*/  ISETP.GE.AND P0, PT, R209, 0x3, PT ;  /* 0x00000003d100780c */ /* 0x000fe40003f06270 */
[----:B---3--:R-:W-:Y:S02]  /*a280*/  F2FP.BF16.F32.PACK_AB R62, R45, R44 ;  /* 0x0000002c2d3e723e */ /* 0x008fe400000010ff */
[----:B--2---:R-:W-:Y:S01]  /*a290*/  F2FP.BF16.F32.PACK_AB R43, R41, R37 ;  /* 0x00000025292b723e */ /* 0x004fe200000010ff */
[----:B------:R-:W-:Y:S01]  /*a2a0*/  FADD.FTZ R66, R44, R66 ;  /* 0x000000422c427221 */ /* 0x000fe20000010000 */
[----:B------:R-:W-:Y:S01]  /*a2b0*/  FADD.FTZ R58, R37, R58 ;  /* 0x0000003a253a7221 */ /* 0x000fe20000010000 */
[----:B------:R-:W-:Y:S01]  /*a2c0*/  FADD.FTZ R55, R156, R55 ;  /* 0x000000379c377221 */ /* 0x000fe20000010000 */
[----:B------:R-:W-:Y:S01]  /*a2d0*/  FADD.FTZ R51, R40, R51 ;  /* 0x0000003328337221 */ /* 0x000fe20000010000 */
[----:B------:R-:W-:-:S02]  /*a2e0*/  LOP3.LUT R27, R24, R27, RZ, 0xc0, !PT ;  /* 0x0000001b181b7212 */ /* 0x000fc400078ec0ff */
[----:B------:R-:W-:Y:S02]  /*a2f0*/  LOP3.LUT R24, R42, R62, RZ, 0xc0, !PT ;  /* 0x0000003e2a187212 */ /* 0x000fe400078ec0ff */
[----:B------:R-:W-:Y:S01]  /*a300*/  LOP3.LUT R25, R25, R43, RZ, 0xc0, !PT ;  /* 0x0000002b19197212 */ /* 0x000fe200078ec0ff */
        /* <DEDUP_REMOVED lines=12> */
[----:B------:R-:W-:Y:S01]  /*a3d0*/  HMMA.16816.F32.BF16 R120, R20, R18, R120 ;  /* 0x000000121478723c */ /* 0x000fe20000041878 */
[----:B------:R-:W-:Y:S01]  /*a3e0*/  FADD.FTZ R210, R34, R51 ;  /* 0x0000003322d27221 */ /* 0x000fe20000010000 */
[----:B------:R-:W-:-:S04]  /*a3f0*/  IMAD.MOV.U32 R135, RZ, RZ, R221 ;  /* 0x000000ffff877224 */ /* 0x000fc800078e00dd */
[----:B------:R-:W-:Y:S01]  /*a400*/  HMMA.16816.F32.BF16 R108, R20, R12, R108 ;  /* 0x0000000c146c723c */ /* 0x000fe2000004186c */
[----:B------:R-:W-:Y:S02]  /*a410*/  IMAD.MOV.U32 R136, RZ, RZ, R224 ;  /* 0x000000ffff887224 */ /* 0x000fe400078e00e0 */
[----:B------:R-:W-:-:S03]  /*a420*/  IMAD.MOV.U32 R133, RZ, RZ, R2 ;  /* 0x000000ffff857224 */ /* 0x000fc600078e0002 */
[----:B------:R-:W-:Y:S01]  /*a430*/  HMMA.16816.F32.BF16 R104, R20, R14, R104 ;  /* 0x0000000e1468723c */ /* 0x000fe20000041868 */
[----:B------:R-:W-:-:S05]  /*a440*/  IMAD.MOV.U32 R134, RZ, RZ, R220 ;  /* 0x000000ffff867224 */ /* 0x000fca00078e00dc */
[C---:B------:R-:W-:Y:S06]  /*a450*/  HMMA.16816.F32.BF16 R76, R20.reuse, R8, R76 ;  /* 0x00000008144c723c */ /* 0x040fec000004184c */
[C---:B------:R-:W-:Y:S06]  /*a460*/  HMMA.16816.F32.BF16 R100, R20.reuse, R10, R100 ;  /* 0x0000000a1464723c */ /* 0x040fec0000041864 */
        /* <DEDUP_REMOVED lines=15> */
[----:B------:R-:W-:-:S04]  /*a560*/  IMAD.WIDE.U32 R6, R208, R214, RZ ;  /* 0x000000d6d0067225 */ /* 0x000fc800078e00ff */
[----:B------:R-:W-:Y:S01]  /*a570*/  IMAD R4, R4, R214, RZ ;  /* 0x000000d604047224 */ /* 0x000fe200078e02ff */
[----:B------:R-:W-:Y:S01]  /*a580*/  BAR.SYNC.DEFER_BLOCKING 0x0 ;  /* 0x0000000000007b1d */ /* 0x000fe20000010000 */
[----:B------:R-:W-:Y:S02]  /*a590*/  LEA R5, P0, R6, R230, 0x6 ;  /* 0x000000e606057211 */ /* 0x000fe400078030ff */
[----:B------:R-:W-:Y:S02]  /*a5a0*/  IMAD R4, R208, R215, R4 ;  /* 0x000000d7d0047224 */ /* 0x000fe400078e0204 */
[----:B------:R-:W-:Y:S02]  /*a5b0*/  LEA R8, P1, R5, UR8, 0x1 ;  /* 0x0000000805087c11 */ /* 0x000fe4000f8208ff */
        /* <DEDUP_REMOVED lines=10> */
[----:B------:R-:W-:Y:S02]  /*a660*/  LDGSTS.E.BYPASS.LTC128B.128 [R194+0x6000], desc[UR24][R8.64] ;  /* 0x0600000008c27fae */ /* 0x000fe4000b901d58 */
[--C-:B------:R-:W-:Y:S02]  /*a670*/  IMAD.X R5, R7, 0x1, R132.reuse, P1 ;  /* 0x0000000107057824 */ /* 0x100fe400008e0684 */
[----:B------:R-:W-:Y:S02]  /*a680*/  LDGSTS.E.BYPASS.LTC128B.128 [R194+0x6800], desc[UR24][R6.64] ;  /* 0x0680000006c27fae */ /* 0x000fe4000b901d58 */
[----:B------:R-:W-:Y:S02]  /*a690*/  IMAD.X R241, R5, 0x1, R132, P0 ;  /* 0x0000000105f17824 */ /* 0x000fe400000e0684 */
[----:B------:R-:W-:Y:S04]  /*a6a0*/  LDGSTS.E.BYPASS.LTC128B.128 [R194+0x7000], desc[UR24][R4.64] ;  /* 0x0700000004c27fae */ /* 0x000fe8000b901d58 */
[----:B------:R1:W-:Y:S04]  /*a6b0*/  LDGSTS.E.BYPASS.LTC128B.128 [R194+0x7800], desc[UR24][R240.64] ;  /* 0x07800000f0c27fae */ /* 0x0003e8000b901d58 */
[----:B------:R-:W-:Y:S04]  /*a6c0*/  LDSM.16.M88.4 R44, [R185+0x4000] ;  /* 0x00400000b92c783b */ /* 0x000fe80000000200 */
[----:B------:R-:W2:Y:S04]  /*a6d0*/  LDSM.16.M88.4 R152, [R186] ;  /* 0x00000000ba98783b */ /* 0x000ea80000000200 */
[----:B------:R-:W3:Y:S04]  /*a6e0*/  LDSM.16.M88.4 R12, [R186+0x2000] ;  /* 0x00200000ba0c783b */ /* 0x000ee80000000200 */
[----:B------:R-:W4:Y:S04]  /*a6f0*/  LDSM.16.M88.4 R28, [R185+0x4800] ;  /* 0x00480000b91c783b */ /* 0x000f280000000200 */
[----:B------:R-:W5:Y:S04]  /*a700*/  LDSM.16.M88.4 R160, [R185+0x5000] ;  /* 0x00500000b9a0783b */ /* 0x000f680000000200 */
[----:B------:R-:W5:Y:S01]  /*a710*/  LDSM.16.M88.4 R64, [R185+0x5800] ;  /* 0x00580000b940783b */ /* 0x000f620000000200 */
[----:B-1----:R-:W-:-:S03]  /*a720*/  IMAD.WIDE.U32 R240, R137, -0x2daee0ad, RZ ;  /* 0xd2511f5389f07825 */ /* 0x002fc600078e00ff */
[----:B------:R-:W-:Y:S04]  /*a730*/  LDSM.16.M88.4 R8, [R179+0x4000] ;  /* 0x00400000b308783b */ /* 0x000fe80000000200 */
[----:B------:R-:W1:Y:S04]  /*a740*/  LDSM.16.M88.4 R216, [R184] ;  /* 0x00000000b8d8783b */ /* 0x000e680000000200 */
[----:B------:R-:W1:Y:S04]  /*a750*/  LDSM.16.M88.4 R60, [R184+0x2000] ;  /* 0x00200000b83c783b */ /* 0x000e680000000200 */
[----:B------:R-:W1:Y:S04]  /*a760*/  LDSM.16.M88.4 R4, [R179+0x4800] ;  /* 0x00480000b304783b */ /* 0x000e680000000200 */
[----:B------:R-:W1:Y:S01]  /*a770*/  LDSM.16.M88.4 R204, [R179+0x5000] ;  /* 0x00500000b3cc783b */ /* 0x000e620000000200 */
[-C--:B--2---:R-:W-:Y:S03]  /*a780*/  HMMA.16816.F32.BF16 R56, R152, R44.reuse, RZ ;  /* 0x0000002c9838723c */ /* 0x084fe600000418ff */
[----:B------:R-:W2:Y:S04]  /*a790*/  LDSM.16.M88.4 R168, [R179+0x5800] ;  /* 0x00580000b3a8783b */ /* 0x000ea80000000200 */
[----:B------:R-:W-:Y:S01]  /*a7a0*/  LDSM.16.M88.4 R140, [R182] ;  /* 0x00000000b68c783b */ /* 0x000fe20000000200 */
[C---:B---3--:R-:W-:Y:S03]  /*a7b0*/  HMMA.16816.F32.BF16 R52, R12.reuse, R44, RZ ;  /* 0x0000002c0c34723c */ /* 0x048fe600000418ff */
[----:B------:R-:W3:Y:S03]  /*a7c0*/  LDSM.16.M88.4 R148, [R183] ;  /* 0x00000000b794783b */ /* 0x000ee60000000200 */
[C---:B------:R-:W-:Y:S01]  /*a7d0*/  HMMA.16816.F32.BF16 R48, R12.reuse, R46, RZ ;  /* 0x0000002e0c30723c */ /* 0x040fe200000418ff */
[----:B------:R-:W3:Y:S04]  /*a7e0*/  LDSM.16.M88.4 R144, [R183+0x2000] ;  /* 0x00200000b790783b */ /* 0x000ee80000000200 */
[----:B------:R-:W-:Y:S01]  /*a7f0*/  LDSM.16.M88.4 R132, [R175] ;  /* 0x00000000af84783b */ /* 0x000fe20000000200 */
[C---:B----4-:R-:W-:Y:S03]  /*a800*/  HMMA.16816.F32.BF16 R36, R12.reuse, R28, RZ ;  /* 0x0000001c0c24723c */ /* 0x050fe600000418ff */
[----:B------:R-:W0:Y:S03]  /*a810*/  LDGDEPBAR ;  /* 0x00000000000079af */ /* 0x000e260000000000 */
[----:B------:R-:W-:Y:S06]  /*a820*/  HMMA.16816.F32.BF16 R32, R12, R30, RZ ;  /* 0x0000001e0c20723c */ /* 0x000fec00000418ff */
[C---:B------:R-:W-:Y:S06]  /*a830*/  HMMA.16816.F32.BF16 R40, R152.reuse, R28, RZ ;  /* 0x0000001c9828723c */ /* 0x040fec00000418ff */
[C---:B------:R-:W-:Y:S06]  /*a840*/  HMMA.16816.F32.BF16 R44, R152.reuse, R46, RZ ;  /* 0x0000002e982c723c */ /* 0x040fec00000418ff */
[----:B------:R-:W-:Y:S06]  /*a850*/  HMMA.16816.F32.BF16 R28, R152, R30, RZ ;  /* 0x0000001e981c723c */ /* 0x000fec00000418ff */
[C---:B-----5:R-:W-:Y:S06]  /*a860*/  HMMA.16816.F32.BF16 R24, R12.reuse, R160, RZ ;  /* 0x000000a00c18723c */ /* 0x060fec00000418ff */
[----:B------:R-:W-:Y:S06]  /*a870*/  HMMA.16816.F32.BF16 R20, R12, R162, RZ ;  /* 0x000000a20c14723c */ /* 0x000fec00000418ff */
[C---:B------:R-:W-:Y:S06]  /*a880*/  HMMA.16816.F32.BF16 R164, R152.reuse, R160, RZ ;  /* 0x000000a098a4723c */ /* 0x040fec00000418ff */
[C---:B------:R-:W-:Y:S06]  /*a890*/  HMMA.16816.F32.BF16 R160, R152.reuse, R162, RZ ;  /* 0x000000a298a0723c */ /* 0x040fec00000418ff */
[----:B------:R-:W-:Y:S06]  /*a8a0*/  HMMA.16816.F32.BF16 R156, R152, R64, RZ ;  /* 0x00000040989c723c */ /* 0x000fec00000418ff */
[-C--:B-1----:R-:W-:Y:S06]  /*a8b0*/  HMMA.16816.F32.BF16 R56, R216, R8.reuse, R56 ;  /* 0x00000008d838723c */ /* 0x082fec0000041838 */
[C---:B------:R-:W-:Y:S06]  /*a8c0*/  HMMA.16816.F32.BF16 R52, R60.reuse, R8, R52 ;  /* 0x000000083c34723c */ /* 0x040fec0000041834 */
[C---:B------:R-:W-:Y:S06]  /*a8d0*/  HMMA.16816.F32.BF16 R48, R60.reuse, R10, R48 ;  /* 0x0000000a3c30723c */ /* 0x040fec0000041830 */
[C---:B------:R-:W-:Y:S06]  /*a8e0*/  HMMA.16816.F32.BF16 R36, R60.reuse, R4, R36 ;  /* 0x000000043c24723c */ /* 0x040fec0000041824 */
[----:B------:R-:W-:Y:S06]  /*a8f0*/  HMMA.16816.F32.BF16 R32, R60, R6, R32 ;  /* 0x000000063c20723c */ /* 0x000fec0000041820 */
[C---:B------:R-:W-:Y:S01]  /*a900*/  HMMA.16816.F32.BF16 R44, R216.reuse, R10, R44 ;  /* 0x0000000ad82c723c */ /* 0x040fe2000004182c */
[----:B------:R-:W-:Y:S05]  /*a910*/  LDSM.16.M88.4 R8, [R181] ;  /* 0x00000000b508783b */ /* 0x000fea0000000200 */
[C---:B------:R-:W-:Y:S06]  /*a920*/  HMMA.16816.F32.BF16 R40, R216.reuse, R4, R40 ;  /* 0x00000004d828723c */ /* 0x040fec0000041828 */
[----:B------:R-:W-:Y:S01]  /*a930*/  HMMA.16816.F32.BF16 R28, R216, R6, R28 ;  /* 0x00000006d81c723c */ /* 0x000fe2000004181c */
[----:B------:R-:W1:Y:S05]  /*a940*/  LDSM.16.M88.4 R4, [R172] ;  /* 0x00000000ac04783b */ /* 0x000e6a0000000200 */
[C---:B------:R-:W-:Y:S06]  /*a950*/  HMMA.16816.F32.BF16 R16, R12.reuse, R64, RZ ;  /* 0x000000400c10723c */ /* 0x040fec00000418ff */
[-C--:B------:R-:W-:Y:S06]  /*a960*/  HMMA.16816.F32.BF16 R12, R12, R66.reuse, RZ ;  /* 0x000000420c0c723c */ /* 0x080fec00000418ff */
[----:B------:R-:W-:Y:S01]  /*a970*/  HMMA.16816.F32.BF16 R152, R152, R66, RZ ;  /* 0x000000429898723c */ /* 0x000fe200000418ff */
[----:B------:R-:W4:Y:S05]  /*a980*/  LDSM.16.M88.4 R64, [R174] ;  /* 0x00000000ae40783b */ /* 0x000f2a0000000200 */
[C---:B------:R-:W-:Y:S06]  /*a990*/  HMMA.16816.F32.BF16 R24, R60.reuse, R204, R24 ;  /* 0x000000cc3c18723c */ /* 0x040fec0000041818 */
[----:B------:R-:W-:Y:S06]  /*a9a0*/  HMMA.16816.F32.BF16 R20, R60, R206, R20 ;  /* 0x000000ce3c14723c */ /* 0x000fec0000041814 */
[C---:B------:R-:W-:Y:S06]  /*a9b0*/  HMMA.16816.F32.BF16 R164, R216.reuse, R204, R164 ;  /* 0x000000ccd8a4723c */ /* 0x040fec00000418a4 */
[C---:B------:R-:W-:Y:S06]  /*a9c0*/  HMMA.16816.F32.BF16 R160, R216.reuse, R206, R160 ;  /* 0x000000ced8a0723c */ /* 0x040fec00000418a0 */
[----:B--2---:R-:W-:Y:S01]  /*a9d0*/  HMMA.16816.F32.BF16 R204, R216, R168, R156 ;  /* 0x000000a8d8cc723c */ /* 0x004fe2000004189c */
[----:B------:R-:W2:Y:S05]  /*a9e0*/  LDSM.16.M88.4 R156, [R181+0x2000] ;  /* 0x00200000b59c783b */ /* 0x000eaa0000000200 */
[-C--:B---3--:R-:W-:Y:S06]  /*a9f0*/  HMMA.16816.F32.BF16 R56, R148, R140.reuse, R56 ;  /* 0x0000008c9438723c */ /* 0x088fec0000041838 */
[C---:B------:R-:W-:Y:S06]  /*aa00*/  HMMA.16816.F32.BF16 R52, R144.reuse, R140, R52 ;  /* 0x0000008c9034723c */ /* 0x040fec0000041834 */
[-C--:B------:R-:W-:Y:S06]  /*aa10*/  HMMA.16816.F32.BF16 R48, R144, R142.reuse, R48 ;  /* 0x0000008e9030723c */ /* 0x080fec0000041830 */
[----:B------:R-:W-:Y:S06]  /*aa20*/  HMMA.16816.F32.BF16 R44, R148, R142, R44 ;  /* 0x0000008e942c723c */ /* 0x000fec000004182c */
[----:B-1----:R-:W-:Y:S06]  /*aa30*/  HMMA.16816.F32.BF16 R56, R8, R4, R56 ;  /* 0x000000040838723c */ /* 0x002fec0000041838 */
[C---:B------:R-:W-:Y:S06]  /*aa40*/  HMMA.16816.F32.BF16 R16, R60.reuse, R168, R16 ;  /* 0x000000a83c10723c */ /* 0x040fec0000041810 */
[-C--:B------:R-:W-:Y:S01]  /*aa50*/  HMMA.16816.F32.BF16 R12, R60, R170.reuse, R12 ;  /* 0x000000aa3c0c723c */ /* 0x080fe2000004180c */
[----:B------:R-:W1:Y:S05]  /*aa60*/  LDSM.16.M88.4 R60, [R173] ;  /* 0x00000000ad3c783b */ /* 0x000e6a0000000200 */
[----:B------:R-:W-:Y:S01]  /*aa70*/  HMMA.16816.F32.BF16 R152, R216, R170, R152 ;  /* 0x000000aad898723c */ /* 0x000fe20000041898 */
[----:B------:R-:W3:Y:S05]  /*aa80*/  LDSM.16.M88.4 R168, [R172+0x800] ;  /* 0x00080000aca8783b */ /* 0x000eea0000000200 */
[-C--:B----4-:R-:W-:Y:S06]  /*aa90*/  HMMA.16816.F32.BF16 R24, R144, R64.reuse, R24 ;  /* 0x000000409018723c */ /* 0x090fec0000041818 */
[----:B------:R-:W-:Y:S06]  /*aaa0*/  HMMA.16816.F32.BF16 R164, R148, R64, R164 ;  /* 0x0000004094a4723c */ /* 0x000fec00000418a4 */
[----:B--2---:R-:W-:Y:S01]  /*aab0*/  HMMA.16816.F32.BF16 R52, R156, R4, R52 ;  /* 0x000000049c34723c */ /* 0x004fe20000041834 */
[----:B------:R-:W-:-:S04]  /*aac0*/  VIADD R64, R209, 0xfffffffd ;  /* 0xfffffffdd1407836 */ /* 0x000fc80000000000 */
[----:B------:R-:W-:Y:S01]  /*aad0*/  IMAD R239, R64, 0x40, R239 ;  /* 0x0000004040ef7824 */ /* 0x000fe200078e02ef */
[----:B------:R-:W-:Y:S03]  /*aae0*/  HMMA.16816.F32.BF16 R48, R156, R6, R48 ;  /* 0x000000069c30723c */ /* 0x000fe60000041830 */
[C---:B------:R-:W-:Y:S01]  /*aaf0*/  VIADD R4, R239.reuse, 0x1 ;  /* 0x00000001ef047836 */ /* 0x040fe20000000000 */
[CC--:B------:R-:W-:Y:S01]  /*ab00*/  ISETP.GE.AND P3, PT, R239.reuse, R238.reuse, PT ;  /* 0x000000eeef00720c */ /* 0x0c0fe20003f66270 */
[C---:B------:R-:W-:Y:S01]  /*ab10*/  VIADD R64, R239.reuse, 0x9 ;  /* 0x00000009ef407836 */ /* 0x040fe20000000000 */
[-C--:B------:R-:W-:Y:S01]  /*ab20*/  ISETP.GE.AND P1, PT, R239, R237.reuse, PT ;  /* 0x000000edef00720c */ /* 0x080fe20003f26270 */
[----:B------:R-:W-:Y:S01]  /*ab30*/  HMMA.16816.F32.BF16 R40, R148, R132, R40 ;  /* 0x000000849428723c */ /* 0x000fe20000041828 */
[C---:B------:R-:W-:Y:S02]  /*ab40*/  ISETP.GE.AND P2, PT, R4.reuse, R238, PT ;  /* 0x000000ee0400720c */ /* 0x040fe40003f46270 */
[----:B------:R-:W-:-:S02]  /*ab50*/  ISETP.GE.AND P0, PT, R4, R237, PT ;  /* 0x000000ed0400720c */ /* 0x000fc40003f06270 */
[C---:B------:R-:W-:Y:S01]  /*ab60*/  ISETP.GE.AND P4, PT, R4.reuse, R236, PT ;  /* 0x000000ec0400720c */ /* 0x040fe20003f86270 */
[----:B------:R-:W-:Y:S01]  /*ab70*/  HMMA.16816.F32.BF16 R44, R8, R6, R44 ;  /* 0x00000006082c723c */ /* 0x000fe2000004182c */
[----:B------:R-:W-:Y:S01]  /*ab80*/  ISETP.GE.AND P5, PT, R4, R235, PT ;  /* 0x000000eb0400720c */ /* 0x000fe20003fa6270 */
[----:B------:R-:W-:Y:S01]  /*ab90*/  VIADD R4, R239, 0x8 ;  /* 0x00000008ef047836 */ /* 0x000fe20000000000 */
[----:B------:R-:W-:Y:S02]  /*aba0*/  FSEL R56, R56, -INF , !P3 ;  /* 0xff80000038387808 */ /* 0x000fe40005800000 */
[----:B------:R-:W-:Y:S01]  /*abb0*/  FSEL R57, R57, -INF , !P2 ;  /* 0xff80000039397808 */ /* 0x000fe20005000000 */
[----:B------:R-:W-:Y:S01]  /*abc0*/  HMMA.16816.F32.BF16 R36, R144, R132, R36 ;  /* 0x000000849024723c */ /* 0x000fe20000041824 */
[----:B------:R-:W-:Y:S02]  /*abd0*/  FSEL R58, R58, -INF , !P1 ;  /* 0xff8000003a3a7808 */ /* 0x000fe40004800000 */
[----:B------:R-:W-:-:S02]  /*abe0*/  ISETP.GE.AND P3, PT, R4, R238, PT ;  /* 0x000000ee0400720c */ /* 0x000fc40003f66270 */
[C---:B------:R-:W-:Y:S01]  /*abf0*/  ISETP.GE.AND P1, PT, R4.reuse, R237, PT ;  /* 0x000000ed0400720c */ /* 0x040fe20003f26270 */
[-C--:B------:R-:W-:Y:S01]  /*ac00*/  HMMA.16816.F32.BF16 R32, R144, R134.reuse, R32 ;  /* 0x000000869020723c */ /* 0x080fe20000041820 */
[C---:B------:R-:W-:Y:S02]  /*ac10*/  ISETP.GE.AND P2, PT, R4.reuse, R236, PT ;  /* 0x000000ec0400720c */ /* 0x040fe40003f46270 */
[----:B------:R-:W-:Y:S02]  /*ac20*/  ISETP.GE.AND P6, PT, R4, R235, PT ;  /* 0x000000eb0400720c */ /* 0x000fe40003fc6270 */
[----:B------:R-:W2:Y:S01]  /*ac30*/  LDSM.16.M88.4 R4, [R172+0x1000] ;  /* 0x00100000ac04783b */ /* 0x000ea20000000200 */
[----:B------:R-:W-:Y:S01]  /*ac40*/  HMMA.16816.F32.BF16 R28, R148, R134, R28 ;  /* 0x00000086941c723c */ /* 0x000fe2000004181c */
[----:B------:R-:W-:Y:S02]  /*ac50*/  FSEL R142, R48, -INF , !P2 ;  /* 0xff800000308e7808 */ /* 0x000fe40005000000 */
[----:B------:R-:W-:-:S02]  /*ac60*/  ISETP.GE.AND P2, PT, R64, R238, PT ;  /* 0x000000ee4000720c */ /* 0x000fc40003f46270 */
[----:B------:R-:W-:Y:S01]  /*ac70*/  FSEL R59, R59, -INF , !P0 ;  /* 0xff8000003b3b7808 */ /* 0x000fe20004000000 */
[-C--:B-1----:R-:W-:Y:S01]  /*ac80*/  HMMA.16816.F32.BF16 R16, R144, R60.reuse, R16 ;  /* 0x0000003c9010723c */ /* 0x082fe20000041810 */
[----:B------:R-:W-:Y:S02]  /*ac90*/  ISETP.GE.AND P0, PT, R239, R236, PT ;  /* 0x000000ecef00720c */ /* 0x000fe40003f06270 */
[----:B------:R-:W-:Y:S02]  /*aca0*/  FSEL R133, R53, -INF , !P4 ;  /* 0xff80000035857808 */ /* 0x000fe40006000000 */
[----:B------:R-:W-:Y:S01]  /*acb0*/  FSEL R218, R52, -INF , !P0 ;  /* 0xff80000034da7808 */ /* 0x000fe20004000000 */
[----:B------:R-:W-:Y:S01]  /*acc0*/  HMMA.16816.F32.BF16 R204, R148, R60, R204 ;  /* 0x0000003c94cc723c */ /* 0x000fe200000418cc */
[----:B------:R-:W-:Y:S02]  /*acd0*/  FSEL R52, R55, -INF , !P5 ;  /* 0xff80000037347808 */ /* 0x000fe40006800000 */
[----:B------:R-:W-:-:S02]  /*ace0*/  FSEL R48, R44, -INF , !P3 ;  /* 0xff8000002c307808 */ /* 0x000fc40005800000 */
[C---:B------:R-:W-:Y:S01]  /*acf0*/  ISETP.GE.AND P0, PT, R239.reuse, R235, PT ;  /* 0x000000ebef00720c */ /* 0x040fe20003f06270 */
[----:B---3--:R-:W-:Y:S01]  /*ad00*/  HMMA.16816.F32.BF16 R40, R8, R168, R40 ;  /* 0x000000a80828723c */ /* 0x008fe20000041828 */
[----:B------:R-:W-:Y:S01]  /*ad10*/  P2R R60, PR, RZ, 0x2 ;  /* 0x00000002ff3c7803 */ /* 0x000fe20000000000 */
[----:B------:R-:W-:Y:S01]  /*ad20*/  VIADD R61, R239, 0x10 ;  /* 0x00000010ef3d7836 */ /* 0x000fe20000000000 */
[----:B------:R-:W-:Y:S02]  /*ad30*/  ISETP.GE.AND P1, PT, R64, R236, PT ;  /* 0x000000ec4000720c */ /* 0x000fe40003f26270 */
[----:B------:R-:W-:Y:S01]  /*ad40*/  FSEL R50, R50, -INF , !P6 ;  /* 0xff80000032327808 */ /* 0x000fe20007000000 */
[----:B------:R-:W-:Y:S01]  /*ad50*/  HMMA.16816.F32.BF16 R20, R144, R66, R20 ;  /* 0x000000429014723c */ /* 0x000fe20000041814 */
[----:B------:R-:W-:Y:S02]  /*ad60*/  FSEL R136, R49, -INF , !P1 ;  /* 0xff80000031887808 */ /* 0x000fe40004800000 */
[----:B------:R-:W-:-:S02]  /*ad70*/  FSEL R49, R45, -INF , !P2 ;  /* 0xff8000002d317808 */ /* 0x000fc40005000000 */
[----:B------:R-:W-:Y:S01]  /*ad80*/  ISETP.GE.AND P1, PT, R64, R237, PT ;  /* 0x000000ed4000720c */ /* 0x000fe20003f26270 */
[C---:B------:R-:W-:Y:S01]  /*ad90*/  HMMA.16816.F32.BF16 R36, R156.reuse, R168, R36 ;  /* 0x000000a89c24723c */ /* 0x040fe20000041824 */
[----:B------:R-:W-:Y:S02]  /*ada0*/  ISETP.NE.AND P2, PT, R60, RZ, PT ;  /* 0x000000ff3c00720c */ /* 0x000fe40003f45270 */
[----:B------:R-:W-:Y:S02]  /*adb0*/  FSEL R53, R47, -INF , !P1 ;  /* 0xff8000002f357808 */ /* 0x000fe40004800000 */
[----:B------:R-:W-:Y:S01]  /*adc0*/  FSEL R55, R46, -INF , !P2 ;  /* 0xff8000002e377808 */ /* 0x000fe20005000000 */
[----:B------:R-:W-:Y:S01]  /*add0*/  HMMA.16816.F32.BF16 R32, R156, R170, R32 ;  /* 0x000000aa9c20723c */ /* 0x000fe20000041820 */
[----:B------:R-:W1:Y:S01]  /*ade0*/  LDSM.16.M88.4 R44, [R172+0x1800] ;  /* 0x00180000ac2c783b */ /* 0x000e620000000200 */
[----:B------:R-:W-:Y:S01]  /*adf0*/  FSEL R135, R54, -INF , !P0 ;  /* 0xff80000036877808 */ /* 0x000fe20004000000 */
[----:B------:R-:W-:-:S04]  /*ae00*/  DEPBAR.LE SB0, 0x0 ;  /* 0x000080000000791a */ /* 0x000fc80000000000 */
[----:B------:R-:W-:Y:S01]  /*ae10*/  HMMA.16816.F32.BF16 R28, R8, R170, R28 ;  /* 0x000000aa081c723c */ /* 0x000fe2000004181c */
[C---:B------:R-:W-:Y:S02]  /*ae20*/  ISETP.GE.AND P4, PT, R61.reuse, R238, PT ;  /* 0x000000ee3d00720c */ /* 0x040fe40003f86270 */
[C---:B------:R-:W-:Y:S02]  /*ae30*/  ISETP.GE.AND P3, PT, R61.reuse, R237, PT ;  /* 0x000000ed3d00720c */ /* 0x040fe40003f66270 */
[C---:B------:R-:W-:Y:S01]  /*ae40*/  ISETP.GE.AND P5, PT, R61.reuse, R236, PT ;  /* 0x000000ec3d00720c */ /* 0x040fe20003fa6270 */
[C---:B--2---:R-:W-:Y:S01]  /*ae50*/  HMMA.16816.F32.BF16 R24, R156.reuse, R4, R24 ;  /* 0x000000049c18723c */ /* 0x044fe20000041818 */
[-C--:B------:R-:W-:Y:S01]  /*ae60*/  ISETP.GE.AND P6, PT, R61, R235.reuse, PT ;  /* 0x000000eb3d00720c */ /* 0x080fe20003fc6270 */
[C---:B------:R-:W-:Y:S01]  /*ae70*/  VIADD R61, R239.reuse, 0x11 ;  /* 0x00000011ef3d7836 */ /* 0x040fe20000000000 */
[----:B------:R-:W-:Y:S02]  /*ae80*/  ISETP.GE.AND P0, PT, R64, R235, PT ;  /* 0x000000eb4000720c */ /* 0x000fe40003f06270 */
[----:B------:R-:W-:Y:S01]  /*ae90*/  FSEL R54, R40, -INF , !P4 ;  /* 0xff80000028367808 */ /* 0x000fe20006000000 */
[----:B------:R-:W-:Y:S01]  /*aea0*/  VIADD R40, R239, 0x19 ;  /* 0x00000019ef287836 */ /* 0x000fe20000000000 */
[----:B------:R-:W-:Y:S01]  /*aeb0*/  FSEL R51, R51, -INF , !P0 ;  /* 0xff80000033337808 */ /* 0x000fe20004000000 */
[----:B------:R-:W-:Y:S01]  /*aec0*/  HMMA.16816.F32.BF16 R20, R156, R6, R20 ;  /* 0x000000069c14723c */ /* 0x000fe20000041814 */
[----:B------:R-:W-:-:S02]  /*aed0*/  ISETP.GE.AND P0, PT, R61, R237, PT ;  /* 0x000000ed3d00720c */ /* 0x000fc40003f06270 */
[C---:B------:R-:W-:Y:S02]  /*aee0*/  ISETP.GE.AND P1, PT, R61.reuse, R238, PT ;  /* 0x000000ee3d00720c */ /* 0x040fe40003f26270 */
[CC--:B------:R-:W-:Y:S01]  /*aef0*/  ISETP.GE.AND P2, PT, R61.reuse, R236.reuse, PT ;  /* 0x000000ec3d00720c */ /* 0x0c0fe20003f46270 */
[-C--:B------:R-:W-:Y:S01]  /*af00*/  HMMA.16816.F32.BF16 R12, R144, R62.reuse, R12 ;  /* 0x0000003e900c723c */ /* 0x080fe2000004180c */
[----:B------:R-:W-:Y:S01]  /*af10*/  ISETP.GE.AND P4, PT, R61, R235, PT ;  /* 0x000000eb3d00720c */ /* 0x000fe20003f86270 */
[----:B------:R-:W-:Y:S01]  /*af20*/  VIADD R61, R239, 0x18 ;  /* 0x00000018ef3d7836 */ /* 0x000fe20000000000 */
[----:B------:R-:W-:Y:S02]  /*af30*/  FSEL R141, R43, -INF , !P0 ;  /* 0xff8000002b8d7808 */ /* 0x000fe40004000000 */
[----:B------:R-:W-:Y:S01]  /*af40*/  ISETP.GE.AND P0, PT, R40, R236, PT ;  /* 0x000000ec2800720c */ /* 0x000fe20003f06270 */
[----:B------:R-:W-:Y:S01]  /*af50*/  HMMA.16816.F32.BF16 R152, R148, R62, R152 ;  /* 0x0000003e9498723c */ /* 0x000fe20000041898 */
[----:B------:R-:W-:-:S02]  /*af60*/  P2R R60, PR, RZ, 0x40 ;  /* 0x00000040ff3c7803 */ /* 0x000fc40000000000 */
[----:B------:R-:W-:Y:S02]  /*af70*/  FSEL R145, R41, -INF , !P1 ;  /* 0xff80000029917808 */ /* 0x000fe40004800000 */
[----:B------:R-:W-:Y:S01]  /*af80*/  FSEL R147, R42, -INF , !P3 ;  /* 0xff8000002a937808 */ /* 0x000fe20005800000 */
[----:B------:R-:W-:Y:S01]  /*af90*/  HMMA.16816.F32.BF16 R164, R8, R4, R164 ;  /* 0x0000000408a4723c */ /* 0x000fe200000418a4 */
[----:B------:R-:W-:Y:S02]  /*afa0*/  P2R R63, PR, RZ, 0x10 ;  /* 0x00000010ff3f7803 */ /* 0x000fe40000000000 */
[C---:B------:R-:W-:Y:S02]  /*afb0*/  ISETP.GE.AND P3, PT, R61.reuse, R238, PT ;  /* 0x000000ee3d00720c */ /* 0x040fe40003f66270 */
[C---:B------:R-:W-:Y:S01]  /*afc0*/  ISETP.GE.AND P6, PT, R61.reuse, R237, PT ;  /* 0x000000ed3d00720c */ /* 0x040fe20003fc6270 */
[----:B------:R-:W-:Y:S01]  /*afd0*/  HMMA.16816.F32.BF16 R160, R148, R66, R160 ;  /* 0x0000004294a0723c */ /* 0x000fe200000418a0 */
[----:B------:R-:W-:Y:S01]  /*afe0*/  ISETP.GE.AND P1, PT, R61, R236, PT ;  /* 0x000000ec3d00720c */ /* 0x000fe20003f26270 */
[----:B------:R-:W-:Y:S01]  /*aff0*/  VIADD R5, R239, 0x21 ;  /* 0x00000021ef057836 */ /* 0x000fe20000000000 */
[----:B------:R-:W-:-:S02]  /*b000*/  ISETP.GE.AND P4, PT, R61, R235, PT ;  /* 0x000000eb3d00720c */ /* 0x000fc40003f86270 */
[----:B------:R-:W-:Y:S01]  /*b010*/  FSEL R62, R36, -INF , !P5 ;  /* 0xff800000243e7808 */ /* 0x000fe20006800000 */
[----:B------:R-:W-:Y:S01]  /*b020*/  VIADD R36, R239, 0x20 ;  /* 0x00000020ef247836 */ /* 0x000fe20000000000 */
[----:B------:R-:W-:Y:S01]  /*b030*/  FSEL R61, R37, -INF , !P2 ;  /* 0xff800000253d7808 */ /* 0x000fe20005000000 */
[C---:B-1----:R-:W-:Y:S01]  /*b040*/  HMMA.16816.F32.BF16 R16, R156.reuse, R44, R16 ;  /* 0x0000002c9c10723c */ /* 0x042fe20000041810 */
[----:B------:R-:W-:Y:S02]  /*b050*/  FSEL R64, R33, -INF , !P0 ;  /* 0xff80000021407808 */ /* 0x000fe40004000000 */
[----:B------:R-:W-:Y:S02]  /*b060*/  ISETP.GE.AND P2, PT, R40, R238, PT ;  /* 0x000000ee2800720c */ /* 0x000fe40003f46270 */
[----:B------:R-:W-:Y:S01]  /*b070*/  ISETP.NE.AND P0, PT, R60, RZ, PT ;  /* 0x000000ff3c00720c */ /* 0x000fe20003f05270 */
[----:B------:R-:W-:Y:S01]  /*b080*/  HMMA.16816.F32.BF16 R12, R156, R46, R12 ;  /* 0x0000002e9c0c723c */ /* 0x000fe2000004180c */
[----:B------:R-:W-:-:S02]  /*b090*/  ISETP.NE.AND P5, PT, R63, RZ, PT ;  /* 0x000000ff3f00720c */ /* 0x000fc40003fa5270 */
[----:B------:R-:W-:Y:S02]  /*b0a0*/  FSEL R63, R32, -INF , !P1 ;  /* 0xff800000203f7808 */ /* 0x000fe40004800000 */
[----:B------:R-:W-:Y:S01]  /*b0b0*/  ISETP.GE.AND P1, PT, R40, R237, PT ;  /* 0x000000ed2800720c */ /* 0x000fe20003f26270 */
[C---:B------:R-:W-:Y:S01]  /*b0c0*/  HMMA.16816.F32.BF16 R204, R8.reuse, R44, R204 ;  /* 0x0000002c08cc723c */ /* 0x040fe200000418cc */
[----:B------:R-:W-:Y:S01]  /*b0d0*/  FSEL R132, R38, -INF , !P0 ;  /* 0xff80000026847808 */ /* 0x000fe20004000000 */
[----:B------:R-:W-:Y:S01]  /*b0e0*/  IMAD.WIDE.U32 R156, R0, -0x2daee0ad, RZ ;  /* 0xd2511f53009c7825 */ /* 0x000fe200078e00ff */
[----:B------:R-:W-:Y:S02]  /*b0f0*/  FSEL R171, R29, -INF , !P2 ;  /* 0xff8000001dab7808 */ /* 0x000fe40005000000 */
[----:B------:R-:W-:Y:S01]  /*b100*/  ISETP.GE.AND P0, PT, R40, R235, PT ;  /* 0x000000eb2800720c */ /* 0x000fe20003f06270 */
[----:B------:R-:W-:Y:S01]  /*b110*/  HMMA.16816.F32.BF16 R160, R8, R6, R160 ;  /* 0x0000000608a0723c */ /* 0x000fe200000418a0 */
[----:B------:R-:W-:-:S02]  /*b120*/  ISETP.GE.AND P2, PT, R36, R236, PT ;  /* 0x000000ec2400720c */ /* 0x000fc40003f46270 */
[----:B------:R-:W-:Y:S02]  /*b130*/  FSEL R169, R31, -INF , !P1 ;  /* 0xff8000001fa97808 */ /* 0x000fe40004800000 */
[----:B------:R-:W-:Y:S01]  /*b140*/  FSEL R148, R35, -INF , !P0 ;  /* 0xff80000023947808 */ /* 0x000fe20004000000 */
[----:B------:R-:W-:Y:S01]  /*b150*/  HMMA.16816.F32.BF16 R152, R8, R46, R152 ;  /* 0x0000002e0898723c */ /* 0x000fe20000041898 */
[----:B------:R-:W-:Y:S01]  /*b160*/  ISETP.GE.AND P1, PT, R5, R237, PT ;  /* 0x000000ed0500720c */ /* 0x000fe20003f26270 */
[C---:B------:R-:W-:Y:S01]  /*b170*/  VIADD R7, R239.reuse, 0x31 ;  /* 0x00000031ef077836 */ /* 0x040fe20000000000 */
[----:B------:R-:W-:Y:S01]  /*b180*/  FSEL R168, R24, -INF , !P2 ;  /* 0xff80000018a87808 */ /* 0x000fe20005000000 */
[----:B------:R-:W-:Y:S01]  /*b190*/  VIADD R24, R239, 0x28 ;  /* 0x00000028ef187836 */ /* 0x000fe20000000000 */
[----:B------:R-:W-:Y:S01]  /*b1a0*/  ISETP.GE.AND P0, PT, R5, R236, PT ;  /* 0x000000ec0500720c */ /* 0x000fe20003f06270 */
[----:B------:R-:W-:Y:S01]  /*b1b0*/  VIADD R6, R239, 0x38 ;  /* 0x00000038ef067836 */ /* 0x000fe20000000000 */
[----:B------:R-:W-:Y:S01]  /*b1c0*/  P2R R4, PR, RZ, 0x2 ;  /* 0x00000002ff047803 */ /* 0x000fe20000000000 */
[----:B------:R-:W-:Y:S01]  /*b1d0*/  IMAD.SHL.U32 R46, R208, 0x2, RZ ;  /* 0x00000002d02e7824 */ /* 0x000fe200078e00ff */
[----:B------:R-:W-:Y:S01]  /*b1e0*/  BAR.SYNC.DEFER_BLOCKING 0x0 ;  /* 0x0000000000007b1d */ /* 0x000fe20000010000 */
[----:B------:R-:W-:-:S02]  /*b1f0*/  ISETP.GE.AND P1, PT, R5, R235, PT ;  /* 0x000000eb0500720c */ /* 0x000fc40003f26270 */
[----:B------:R-:W-:Y:S02]  /*b200*/  FSEL R151, R25, -INF , !P0 ;  /* 0xff80000019977808 */ /* 0x000fe40004000000 */
[----:B------:R-:W-:Y:S02]  /*b210*/  ISETP.GE.AND P0, PT, R24, R236, PT ;  /* 0x000000ec1800720c */ /* 0x000fe40003f06270 */
[----:B------:R-:W-:Y:S02]  /*b220*/  FSEL R66, R27, -INF , !P1 ;  /* 0xff8000001b427808 */ /* 0x000fe40004800000 */
[----:B------:R-:W-:Y:S02]  /*b230*/  FSEL R150, R20, -INF , !P0 ;  /* 0xff80000014967808 */ /* 0x000fe40004000000 */
[----:B------:R-:W-:Y:S02]  /*b240*/  ISETP.GE.AND P1, PT, R24, R235, PT ;  /* 0x000000eb1800720c */ /* 0x000fe40003f26270 */
[----:B------:R-:W-:-:S02]  /*b250*/  FMNMX.FTZ R20, R220, R218, !PT ;  /* 0x000000dadc147209 */ /* 0x000fc40007810000 */
[----:B------:R-:W-:Y:S02]  /*b260*/  FSEL R144, R34, -INF , !P4 ;  /* 0xff80000022907808 */ /* 0x000fe40006000000 */
[----:B------:R-:W-:Y:S01]  /*b270*/  ISETP.GE.AND P4, PT, R5, R238, PT ;  /* 0x000000ee0500720c */ /* 0x000fe20003f86270 */
[----:B------:R-:W-:Y:S01]  /*b280*/  VIADD R5, R239, 0x29 ;  /* 0x00000029ef057836 */ /* 0x000fe20000000000 */
[----:B------:R-:W-:Y:S02]  /*b290*/  FSEL R65, R22, -INF , !P1 ;  /* 0xff80000016417808 */ /* 0x000fe40004800000 */
[----:B------:R-:W-:Y:S01]  /*b2a0*/  FMNMX.FTZ R22, R133, R20, !PT ;  /* 0x0000001485167209 */ /* 0x000fe20007810000 */
[----:B------:R-:W-:Y:S01]  /*b2b0*/  VIADD R20, R239, 0x30 ;  /* 0x00000030ef147836 */ /* 0x000fe20000000000 */
[----:B------:R-:W-:Y:S01]  /*b2c0*/  ISETP.GE.AND P2, PT, R5, R236, PT ;  /* 0x000000ec0500720c */ /* 0x000fe20003f46270 */
[----:B------:R-:W-:Y:S01]  /*b2d0*/  VIADD R239, R239, 0x39 ;  /* 0x00000039efef7836 */ /* 0x000fe20000000000 */
[----:B------:R-:W-:-:S02]  /*b2e0*/  FMNMX.FTZ R22, R142, R22, !PT ;  /* 0x000000168e167209 */ /* 0x000fc40007810000 */
[----:B------:R-:W-:Y:S02]  /*b2f0*/  ISETP.GE.AND P1, PT, R24, R237, PT ;  /* 0x000000ed1800720c */ /* 0x000fe40003f26270 */
[----:B------:R-:W-:Y:S02]  /*b300*/  FMNMX.FTZ R22, R136, R22, !PT ;  /* 0x0000001688167209 */ /* 0x000fe40007810000 */
[----:B------:R-:W-:Y:S02]  /*b310*/  FSEL R146, R21, -INF , !P2 ;  /* 0xff80000015927808 */ /* 0x000fe40005000000 */
[----:B------:R-:W-:Y:S02]  /*b320*/  ISETP.GE.AND P0, PT, R5, R235, PT ;  /* 0x000000eb0500720c */ /* 0x000fe40003f06270 */
[----:B------:R-:W-:Y:S02]  /*b330*/  P2R R21, PR, RZ, 0x2 ;  /* 0x00000002ff157803 */ /* 0x000fe40000000000 */
[----:B------:R-:W-:-:S02]  /*b340*/  ISETP.GE.AND P1, PT, R20, R236, PT ;  /* 0x000000ec1400720c */ /* 0x000fc40003f26270 */
[----:B------:R-:W-:Y:S02]  /*b350*/  FSEL R149, R28, -INF , !P3 ;  /* 0xff8000001c957808 */ /* 0x000fe40005800000 */
[----:B------:R-:W-:Y:S02]  /*b360*/  FMNMX.FTZ R22, R62, R22, !PT ;  /* 0x000000163e167209 */ /* 0x000fe40007810000 */
[----:B------:R-:W-:Y:S02]  /*b370*/  ISETP.GE.AND P3, PT, R36, R237, PT ;  /* 0x000000ed2400720c */ /* 0x000fe40003f66270 */
[----:B------:R-:W-:Y:S02]  /*b380*/  FSEL R140, R23, -INF , !P0 ;  /* 0xff800000178c7808 */ /* 0x000fe40004000000 */
[----:B------:R-:W-:Y:S02]  /*b390*/  ISETP.GE.AND P0, PT, R7, R236, PT ;  /* 0x000000ec0700720c */ /* 0x000fe40003f06270 */
[----:B------:R-:W-:-:S02]  /*b3a0*/  FSEL R43, R16, -INF , !P1 ;  /* 0xff800000102b7808 */ /* 0x000fc40004800000 */
[----:B------:R-:W-:Y:S02]  /*b3b0*/  FMNMX.FTZ R16, R61, R22, !PT ;  /* 0x000000163d107209 */ /* 0x000fe40007810000 */
[----:B------:R-:W-:Y:S02]  /*b3c0*/  P2R R28, PR, RZ, 0x8 ;  /* 0x00000008ff1c7803 */ /* 0x000fe40000000000 */
[----:B------:R-:W-:Y:S02]  /*b3d0*/  ISETP.GE.AND P3, PT, R36, R235, PT ;  /* 0x000000eb2400720c */ /* 0x000fe40003f66270 */
[----:B------:R-:W-:Y:S02]  /*b3e0*/  FSEL R45, R17, -INF , !P0 ;  /* 0xff800000112d7808 */ /* 0x000fe40004000000 */
[----:B------:R-:W-:Y:S02]  /*b3f0*/  FMNMX.FTZ R17, R2, R135, !PT ;  /* 0x0000008702117209 */ /* 0x000fe40007810000 */
[----:B------:R-:W-:-:S02]  /*b400*/  FMNMX.FTZ R16, R63, R16, !PT ;  /* 0x000000103f107209 */ /* 0x000fc40007810000 */
[----:B------:R-:W-:Y:S02]  /*b410*/  FSEL R143, R26, -INF , !P3 ;  /* 0xff8000001a8f7808 */ /* 0x000fe40005800000 */
        /* <DEDUP_REMOVED lines=8> */
[----:B------:R-:W-:Y:S02]  /*b4a0*/  FMNMX.FTZ R13, R168, R16, !PT ;  /* 0x00000010a80d7209 */ /* 0x000fe40007810000 */
[----:B------:R-:W-:Y:S02]  /*b4b0*/  FMNMX.FTZ R12, R51, R12, !PT ;  /* 0x0000000c330c7209 */ /* 0x000fe40007810000 */
[----:B------:R-:W-:-:S02]  /*b4c0*/  FMNMX.FTZ R13, R151, R13, !PT ;  /* 0x0000000d970d7209 */ /* 0x000fc40007810000 */
[----:B------:R-:W-:Y:S02]  /*b4d0*/  ISETP.GE.AND P0, PT, R7, R235, PT ;  /* 0x000000eb0700720c */ /* 0x000fe40003f06270 */
[----:B------:R-:W-:Y:S02]  /*b4e0*/  FMNMX.FTZ R12, R132, R12, !PT ;  /* 0x0000000c840c7209 */ /* 0x000fe40007810000 */
[----:B------:R-:W-:Y:S02]  /*b4f0*/  FMNMX.FTZ R13, R150, R13, !PT ;  /* 0x0000000d960d7209 */ /* 0x000fe40007810000 */
[----:B------:R-:W-:Y:S02]  /*b500*/  FSEL R41, R19, -INF , !P0 ;  /* 0xff80000013297808 */ /* 0x000fe40004000000 */
[----:B------:R-:W-:Y:S02]  /*b510*/  FMNMX.FTZ R12, R67, R12, !PT ;  /* 0x0000000c430c7209 */ /* 0x000fe40007810000 */
[----:B------:R-:W-:-:S02]  /*b520*/  FMNMX.FTZ R13, R146, R13, !PT ;  /* 0x0000000d920d7209 */ /* 0x000fc40007810000 */
[----:B------:R-:W-:Y:S02]  /*b530*/  ISETP.NE.AND P0, PT, R209, 0x3, PT ;  /* 0x00000003d100780c */ /* 0x000fe40003f05270 */
[----:B------:R-:W-:Y:S02]  /*b540*/  FMNMX.FTZ R0, R144, R12, !PT ;  /* 0x0000000c90007209 */ /* 0x000fe40007810000 */
[----:B------:R-:W-:Y:S02]  /*b550*/  FMNMX.FTZ R134, R43, R13, !PT ;  /* 0x0000000d2b867209 */ /* 0x000fe40007810000 */
[----:B------:R-:W-:Y:S02]  /*b560*/  ISETP.GE.AND P5, PT, R36, R238, PT ;  /* 0x000000ee2400720c */ /* 0x000fe40003fa6270 */
[----:B------:R-:W-:Y:S02]  /*b570*/  FMNMX.FTZ R0, R148, R0, !PT ;  /* 0x0000000094007209 */ /* 0x000fe40007810000 */
[----:B------:R-:W-:-:S02]  /*b580*/  FMNMX.FTZ R134, R45, R134, !PT ;  /* 0x000000862d867209 */ /* 0x000fc40007810000 */
[----:B------:R-:W-:Y:S02]  /*b590*/  ISETP.GE.AND P1, PT, R20, R235, PT ;  /* 0x000000eb1400720c */ /* 0x000fe40003f26270 */
[----:B------:R-:W-:Y:S02]  /*b5a0*/  FSEL R25, R164, -INF , !P5 ;  /* 0xff800000a4197808 */ /* 0x000fe40006800000 */
[----:B------:R-:W-:Y:S02]  /*b5b0*/  FMNMX.FTZ R0, R143, R0, !PT ;  /* 0x000000008f007209 */ /* 0x000fe40007810000 */
[----:B------:R-:W-:Y:S02]  /*b5c0*/  FMNMX.FTZ R134, R42, R134, !PT ;  /* 0x000000862a867209 */ /* 0x000fe40007810000 */
[----:B------:R-:W-:Y:S02]  /*b5d0*/  LOP3.LUT R164, R157, UR19, R240, 0x96, !PT ;  /* 0x000000139da47c12 */ /* 0x000fe4000f8e96f0 */
[----:B------:R-:W-:-:S02]  /*b5e0*/  LOP3.LUT R10, R241, UR27, R46, 0x96, !PT ;  /* 0x0000001bf10a7c12 */ /* 0x000fc4000f8e962e */
[----:B------:R-:W-:Y:S02]  /*b5f0*/  FSEL R170, R30, -INF , !P6 ;  /* 0xff8000001eaa7808 */ /* 0x000fe40007000000 */
[----:B------:R-:W-:Y:S02]  /*b600*/  ISETP.GE.AND P6, PT, R24, R238, PT ;  /* 0x000000ee1800720c */ /* 0x000fe40003fc6270 */
[----:B------:R-:W-:Y:S02]  /*b610*/  FSEL R37, R18, -INF , !P1 ;  /* 0xff80000012257808 */ /* 0x000fe40004800000 */
[----:B------:R-:W-:Y:S02]  /*b620*/  FSEL R24, R165, -INF , !P4 ;  /* 0xff800000a5187808 */ /* 0x000fe40006000000 */
[-C--:B------:R-:W-:Y:S02]  /*b630*/  ISETP.GE.AND P2, PT, R6, R235.reuse, PT ;  /* 0x000000eb0600720c */ /* 0x080fe40003f46270 */
[----:B------:R-:W-:-:S02]  /*b640*/  ISETP.GE.AND P1, PT, R239, R235, PT ;  /* 0x000000ebef00720c */ /* 0x000fc40003f26270 */
[----:B------:R-:W-:Y:S02]  /*b650*/  FMNMX.FTZ R0, R66, R0, !PT ;  /* 0x0000000042007209 */ /* 0x000fe40007810000 */
[----:B------:R-:W-:Y:S01]  /*b660*/  FMNMX.FTZ R134, R39, R134, !PT ;  /* 0x0000008627867209 */ /* 0x000fe20007810000 */
[----:B------:R-:W-:Y:S08]  /*b670*/  @!P0 BRA `(.L_x_788) ;  /* 0x00000000006c8947 */ /* 0x000ff00003800000 */
[----:B------:R-:W-:Y:S01]  /*b680*/  VIADD R9, R209, 0xfffffffc ;  /* 0xfffffffcd1097836 */ /* 0x000fe20000000000 */
[----:B------:R-:W-:-:S03]  /*b690*/  ULDC.64 UR6, c[0x0][0x218] ;  /* 0x0000860000067ab9 */ /* 0x000fc60000000a00 */
[----:B------:R-:W-:Y:S01]  /*b6a0*/  IMAD.WIDE.U32 R16, R9, R138, RZ ;  /* 0x0000008a09107225 */ /* 0x000fe200078e00ff */
[----:B------:R-:W-:Y:S02]  /*b6b0*/  SHF.R.S32.HI R8, RZ, 0x1f, R9 ;  /* 0x0000001fff087819 */ /* 0x000fe40000011409 */
[----:B------:R-:W-:-:S03]  /*b6c0*/  LEA R12, P0, R16, R196, 0x6 ;  /* 0x000000c4100c7211 */ /* 0x000fc600078030ff */
[----:B------:R-:W-:-:S04]  /*b6d0*/  IMAD R8, R8, R138, RZ ;  /* 0x0000008a08087224 */ /* 0x000fc800078e02ff */
[----:B------:R-:W-:Y:S01]  /*b6e0*/  IMAD R8, R9, R139, R8 ;  /* 0x0000008b09087224 */ /* 0x000fe200078e0208 */
[----:B------:R-:W-:-:S03]  /*b6f0*/  SHF.L.U64.HI R9, R138, 0x5, R139 ;  /* 0x000000058a097819 */ /* 0x000fc6000001028b */
[----:B------:R-:W-:-:S05]  /*b700*/  IMAD.IADD R8, R17, 0x1, R8 ;  /* 0x0000000111087824 */ /* 0x000fca00078e0208 */
[----:B------:R-:W-:Y:S01]  /*b710*/  LEA.HI.X R11, R16, R199, R8, 0x6, P0 ;  /* 0x000000c7100b7211 */ /* 0x000fe200000f3408 */
[----:B------:R-:W-:Y:S01]  /*b720*/  IMAD.SHL.U32 R8, R138, 0x20, RZ ;  /* 0x000000208a087824 */ /* 0x000fe200078e00ff */
[----:B------:R-:W-:-:S04]  /*b730*/  LEA R16, P0, R12, UR6, 0x1 ;  /* 0x000000060c107c11 */ /* 0x000fc8000f8008ff */
[----:B------:R-:W-:Y:S02]  /*b740*/  LEA.HI.X R17, R12, UR7, R11, 0x1, P0 ;  /* 0x000000070c117c11 */ /* 0x000fe400080f0c0b */
[----:B------:R-:W-:-:S03]  /*b750*/  IADD3 R18, P0, R16, R8, RZ ;  /* 0x0000000810127210 */ /* 0x000fc60007f1e0ff */
[----:B------:R-:W-:Y:S01]  /*b760*/  @!PT LDS RZ, [RZ] ;  /* 0x00000000fffff984 */ /* 0x000fe20000000800 */
[----:B------:R-:W-:Y:S01]  /*b770*/  @!PT LDS RZ, [RZ] ;  /* 0x00000000fffff984 */ /* 0x000fe20000000800 */
[----:B------:R-:W-:Y:S01]  /*b780*/  @!PT LDS RZ, [RZ] ;  /* 0x00000000fffff984 */ /* 0x000fe20000000800 */
[----:B------:R1:W-:Y:S02]  /*b790*/  LDGSTS.E.BYPASS.LTC128B.128 [R194+0x4000], desc[UR24][R16.64] ;  /* 0x0400000010c27fae */ /* 0x0003e4000b901d58 */
[----:B------:R-:W-:Y:S01]  /*b7a0*/  IMAD.X R19, R17, 0x1, R9, P0 ;  /* 0x0000000111137824 */ /* 0x000fe200000e0609 */
[----:B------:R-:W-:-:S04]  /*b7b0*/  IADD3 R12, P0, R18, R8, RZ ;  /* 0x00000008120c7210 */ /* 0x000fc80007f1e0ff */
[----:B------:R1:W-:Y:S01]  /*b7c0*/  LDGSTS.E.BYPASS.LTC128B.128 [R194+0x4800], desc[UR24][R18.64] ;  /* 0x0480000012c27fae */ /* 0x0003e2000b901d58 */
[----:B------:R-:W-:Y:S01]  /*b7d0*/  IMAD.X R13, R19, 0x1, R9, P0 ;  /* 0x00000001130d7824 */ /* 0x000fe200000e0609 */
[----:B------:R-:W-:-:S04]  /*b7e0*/  IADD3 R8, P0, R12, R8, RZ ;  /* 0x000000080c087210 */ /* 0x000fc80007f1e0ff */
[----:B------:R1:W-:Y:S01]  /*b7f0*/  LDGSTS.E.BYPASS.LTC128B.128 [R194+0x5000], desc[UR24][R12.64] ;  /* 0x050000000cc27fae */ /* 0x0003e2000b901d58 */
[----:B------:R-:W-:-:S05]  /*b800*/  IMAD.X R9, R13, 0x1, R9, P0 ;  /* 0x000000010d097824 */ /* 0x000fca00000e0609 */
[----:B------:R1:W-:Y:S04]  /*b810*/  LDGSTS.E.BYPASS.LTC128B.128 [R194+0x5800], desc[UR24][R8.64] ;  /* 0x0580000008c27fae */ /* 0x0003e8000b901d58 */
[----:B------:R-:W0:Y:S02]  /*b820*/  LDGDEPBAR ;  /* 0x00000000000079af */ /* 0x000e240000000000 */
.L_x_788:
[----:B------:R-:W-:Y:S01]  /*b830*/  ISETP.NE.AND P5, PT, R4, RZ, PT ;  /* 0x000000ff0400720c */ /* 0x000fe20003fa5270 */
[----:B------:R-:W-:Y:S01]  /*b840*/  IMAD.WIDE.U32 R10, R10, -0x326172a9, RZ ;  /* 0xcd9e8d570a0a7825 */ /* 0x000fe200078e00ff */
[----:B------:R-:W2:Y:S01]  /*b850*/  SHFL.BFLY PT, R4, R134, 0x2, 0x1f ;  /* 0x0c401f0086047f89 */ /* 0x000ea200000e0000 */
[----:B------:R-:W-:Y:S02]  /*b860*/  FMNMX.FTZ R0, R65, R0, !PT ;  /* 0x0000000041007209 */ /* 0x000fe40007810000 */
[----:B------:R-:W-:Y:S01]  /*b870*/  IMAD.WIDE.U32 R164, R164, -0x326172a9, RZ ;  /* 0xcd9e8d57a4a47825 */ /* 0x000fe200078e00ff */
[----:B-1----:R-:W-:Y:S01]  /*b880*/  LOP3.LUT R8, R11, UR20, R222, 0x96, !PT ;  /* 0x000000140b087c12 */ /* 0x002fe2000f8e96de */
[----:B------:R-:W-:Y:S01]  /*b890*/  LDSM.16.MT88.4 R16, [R180+0x6000] ;  /* 0x00600000b410783b */ /* 0x000fe20000004200 */
[----:B------:R-:W-:Y:S02]  /*b8a0*/  FMNMX.FTZ R0, R140, R0, !PT ;  /* 0x000000008c007209 */ /* 0x000fe40007810000 */
[----:B------:R-:W-:Y:S01]  /*b8b0*/  FSEL R40, R14, -INF , !P2 ;  /* 0xff8000000e287808 */ /* 0x000fe20005000000 */
[----:B------:R-:W-:Y:S01]  /*b8c0*/  IMAD.WIDE.U32 R8, R8, -0x2daee0ad, RZ ;  /* 0xd2511f5308087825 */ /* 0x000fe200078e00ff */
[----:B------:R-:W-:-:S02]  /*b8d0*/  FMNMX.FTZ R0, R37, R0, !PT ;  /* 0x0000000025007209 */ /* 0x000fc40007810000 */
[----:B------:R-:W-:Y:S02]  /*b8e0*/  LOP3.LUT R226, R165, UR18, R10, 0x96, !PT ;  /* 0x00000012a5e27c12 */ /* 0x000fe4000f8e960a */
[----:B------:R-:W-:Y:S02]  /*b8f0*/  FMNMX.FTZ R0, R41, R0, !PT ;  /* 0x0000000029007209 */ /* 0x000fe40007810000 */
[----:B------:R-:W-:Y:S01]  /*b900*/  FSEL R38, R15, -INF , !P1 ;  /* 0xff8000000f267808 */ /* 0x000fe20004800000 */
[----:B------:R-:W-:Y:S01]  /*b910*/  IMAD.WIDE.U32 R226, R226, -0x2daee0ad, RZ ;  /* 0xd2511f53e2e27825 */ /* 0x000fe200078e00ff */
[----:B------:R-:W-:Y:S02]  /*b920*/  FMNMX.FTZ R0, R40, R0, !PT ;  /* 0x0000000028007209 */ /* 0x000fe40007810000 */
[----:B------:R-:W-:Y:S02]  /*b930*/  FSEL R167, R167, -INF , !P5 ;  /* 0xff800000a7a77808 */ /* 0x000fe40006800000 */
[----:B------:R-:W-:-:S02]  /*b940*/  FMNMX.FTZ R0, R38, R0, !PT ;  /* 0x0000000026007209 */ /* 0x000fc40007810000 */
[----:B--2---:R-:W-:Y:S02]  /*b950*/  FMNMX.FTZ R134, R134, R4, !PT ;  /* 0x0000000486867209 */ /* 0x004fe40007810000 */
[----:B------:R-:W-:Y:S02]  /*b960*/  LOP3.LUT R4, R9, UR17, R156, 0x96, !PT ;  /* 0x0000001109047c12 */ /* 0x000fe4000f8e969c */
[----:B------:R-:W-:Y:S01]  /*b970*/  LOP3.LUT R158, R227, UR15, R8, 0x96, !PT ;  /* 0x0000000fe39e7c12 */ /* 0x000fe2000f8e9608 */
[----:B------:R-:W-:Y:S01]  /*b980*/  SHFL.BFLY PT, R9, R134, 0x1, 0x1f ;  /* 0x0c201f0086097f89 */ /* 0x000fe200000e0000 */
[----:B------:R-:W-:Y:S01]  /*b990*/  ISETP.NE.AND P3, PT, R21, RZ, PT ;  /* 0x000000ff1500720c */ /* 0x000fe20003f65270 */
[----:B------:R-:W-:Y:S01]  /*b9a0*/  IMAD.WIDE.U32 R26, R4, -0x326172a9, RZ ;  /* 0xcd9e8d57041a7825 */ /* 0x000fe200078e00ff */
[----:B------:R-:W-:Y:S01]  /*b9b0*/  FMNMX.FTZ R4, R224, R56, !PT ;  /* 0x00000038e0047209 */ /* 0x000fe20007810000 */
[----:B------:R-:W1:Y:S01]  /*b9c0*/  SHFL.BFLY PT, R8, R0, 0x2, 0x1f ;  /* 0x0c401f0000087f89 */ /* 0x000e6200000e0000 */
[----:B------:R-:W-:Y:S01]  /*b9d0*/  ISETP.GE.AND P0, PT, R5, R238, PT ;  /* 0x000000ee0500720c */ /* 0x000fe20003f06270 */
[----:B------:R-:W-:Y:S01]  /*b9e0*/  IMAD.WIDE.U32 R158, R158, -0x326172a9, RZ ;  /* 0xcd9e8d579e9e7825 */ /* 0x000fe200078e00ff */
[----:B------:R-:W-:-:S02]  /*b9f0*/  FMNMX.FTZ R4, R57, R4, !PT ;  /* 0x0000000439047209 */ /* 0x000fc40007810000 */
[C---:B------:R-:W-:Y:S02]  /*ba00*/  ISETP.GE.AND P1, PT, R7.reuse, R238, PT ;  /* 0x000000ee0700720c */ /* 0x040fe40003f26270 */
[----:B------:R-:W-:Y:S02]  /*ba10*/  FMNMX.FTZ R4, R48, R4, !PT ;  /* 0x0000000430047209 */ /* 0x000fe40007810000 */
[----:B------:R-:W-:Y:S02]  /*ba20*/  ISETP.GE.AND P5, PT, R7, R237, PT ;  /* 0x000000ed0700720c */ /* 0x000fe40003fa6270 */
[----:B------:R-:W-:Y:S02]  /*ba30*/  FMNMX.FTZ R4, R49, R4, !PT ;  /* 0x0000000431047209 */ /* 0x000fe40007810000 */
[----:B------:R-:W-:Y:S02]  /*ba40*/  LOP3.LUT R7, R27, UR16, R164, 0x96, !PT ;  /* 0x000000101b077c12 */ /* 0x000fe4000f8e96a4 */
[----:B------:R-:W-:Y:S01]  /*ba50*/  LOP3.LUT R26, R159, UR14, R26, 0x96, !PT ;  /* 0x0000000e9f1a7c12 */ /* 0x000fe2000f8e961a */
[----:B------:R-:W-:Y:S01]  /*ba60*/  VIADD R159, R46, 0x1 ;  /* 0x000000012e9f7836 */ /* 0x000fe20000000000 */
[----:B------:R-:W-:-:S02]  /*ba70*/  FSEL R161, R161, -INF , !P0 ;  /* 0xff800000a1a17808 */ /* 0x000fc40004000000 */
[----:B------:R-:W-:Y:S01]  /*ba80*/  FSEL R162, R162, -INF , !P3 ;  /* 0xff800000a2a27808 */ /* 0x000fe20005800000 */
[----:B------:R-:W-:Y:S01]  /*ba90*/  IMAD.WIDE.U32 R26, R26, -0x2daee0ad, RZ ;  /* 0xd2511f531a1a7825 */ /* 0x000fe200078e00ff */
[----:B------:R-:W-:Y:S02]  /*baa0*/  FMNMX.FTZ R13, R54, R4, !PT ;  /* 0x00000004360d7209 */ /* 0x000fe40007810000 */
[C---:B------:R-:W-:Y:S02]  /*bab0*/  ISETP.GE.AND P0, PT, R6.reuse, R238, PT ;  /* 0x000000ee0600720c */ /* 0x040fe40003f06270 */
[----:B------:R-:W-:Y:S01]  /*bac0*/  ISETP.GE.AND P3, PT, R6, R237, PT ;  /* 0x000000ed0600720c */ /* 0x000fe20003f66270 */
[----:B------:R-:W-:Y:S01]  /*bad0*/  IMAD.WIDE.U32 R6, R7, -0x2daee0ad, RZ ;  /* 0xd2511f5307067825 */ /* 0x000fe200078e00ff */
[----:B------:R-:W-:Y:S02]  /*bae0*/  FMNMX.FTZ R13, R145, R13, !PT ;  /* 0x0000000d910d7209 */ /* 0x000fe40007810000 */
[----:B------:R-:W-:-:S02]  /*baf0*/  ISETP.GE.AND P2, PT, R5, R237, PT ;  /* 0x000000ed0500720c */ /* 0x000fc40003f46270 */
[----:B------:R-:W-:Y:S01]  /*bb00*/  LOP3.LUT R4, R27, UR5, R6, 0x96, !PT ;  /* 0x000000051b047c12 */ /* 0x000fe2000f8e9606 */
[----:B------:R-:W-:Y:S01]  /*bb10*/  IMAD R27, R234, -0x326172a9, RZ ;  /* 0xcd9e8d57ea1b7824 */ /* 0x000fe200078e02ff */
[----:B-1----:R-:W-:Y:S02]  /*bb20*/  FMNMX.FTZ R6, R0, R8, !PT ;  /* 0x0000000800067209 */ /* 0x002fe40007810000 */
[----:B------:R-:W-:Y:S01]  /*bb30*/  FMNMX.FTZ R13, R149, R13, !PT ;  /* 0x0000000d950d7209 */ /* 0x000fe20007810000 */
[----:B------:R-:W-:Y:S01]  /*bb40*/  IMAD.WIDE.U32 R14, R4, -0x326172a9, RZ ;  /* 0xcd9e8d57040e7825 */ /* 0x000fe200078e00ff */
[----:B------:R-:W-:Y:S01]  /*bb50*/  FSEL R160, R160, -INF , !P6 ;  /* 0xff800000a0a07808 */ /* 0x000fe20007000000 */
[----:B------:R-:W1:Y:S01]  /*bb60*/  SHFL.BFLY PT, R12, R6, 0x1, 0x1f ;  /* 0x0c201f00060c7f89 */ /* 0x000e6200000e0000 */
[----:B------:R-:W-:Y:S02]  /*bb70*/  FMNMX.FTZ R13, R171, R13, !PT ;  /* 0x0000000dab0d7209 */ /* 0x000fe40007810000 */
[----:B------:R-:W-:-:S02]  /*bb80*/  FMNMX.FTZ R134, R134, R9, !PT ;  /* 0x0000000986867209 */ /* 0x000fc40007810000 */
[----:B------:R-:W-:Y:S02]  /*bb90*/  FMNMX.FTZ R13, R25, R13, !PT ;  /* 0x0000000d190d7209 */ /* 0x000fe40007810000 */
[----:B------:R-:W-:Y:S01]  /*bba0*/  P2R R5, PR, RZ, 0x4 ;  /* 0x00000004ff057803 */ /* 0x000fe20000000000 */
[----:B------:R-:W-:Y:S01]  /*bbb0*/  FMUL.FTZ R60, R134, UR10 ;  /* 0x0000000a863c7c20 */ /* 0x000fe20008410000 */
[----:B------:R-:W-:Y:S02]  /*bbc0*/  FMNMX.FTZ R13, R24, R13, !PT ;  /* 0x0000000d180d7209 */ /* 0x000fe40007810000 */
[----:B------:R-:W-:Y:S02]  /*bbd0*/  ISETP.GE.AND P2, PT, R20, R238, PT ;  /* 0x000000ee1400720c */ /* 0x000fe40003f46270 */
[----:B------:R-:W-:Y:S02]  /*bbe0*/  FMNMX.FTZ R13, R160, R13, !PT ;  /* 0x0000000da00d7209 */ /* 0x000fe40007810000 */
[----:B------:R-:W-:-:S02]  /*bbf0*/  FSEL R205, R205, -INF , !P1 ;  /* 0xff800000cdcd7808 */ /* 0x000fc40004800000 */
[----:B------:R-:W-:Y:S02]  /*bc00*/  FSETP.NEU.FTZ.AND P1, PT, R134, -INF , PT ;  /* 0xff8000008600780b */ /* 0x000fe40003f3d000 */
[----:B------:R-:W-:Y:S02]  /*bc10*/  FSEL R204, R204, -INF , !P2 ;  /* 0xff800000cccc7808 */ /* 0x000fe40005000000 */
[----:B------:R-:W-:Y:S02]  /*bc20*/  FMNMX.FTZ R13, R161, R13, !PT ;  /* 0x0000000da10d7209 */ /* 0x000fe40007810000 */
[----:B------:R-:W-:Y:S02]  /*bc30*/  FMNMX.FTZ R47, R221, R58, !PT ;  /* 0x0000003add2f7209 */ /* 0x000fe40007810000 */
[----:B------:R-:W-:Y:S02]  /*bc40*/  ISETP.NE.AND P4, PT, R28, RZ, PT ;  /* 0x000000ff1c00720c */ /* 0x000fe40003f85270 */
[----:B------:R-:W-:-:S02]  /*bc50*/  FSEL R60, R60, RZ, P1 ;  /* 0x000000ff3c3c7208 */ /* 0x000fc40000800000 */
[----:B------:R-:W-:Y:S02]  /*bc60*/  FMNMX.FTZ R13, R204, R13, !PT ;  /* 0x0000000dcc0d7209 */ /* 0x000fe40007810000 */
[----:B------:R-:W-:Y:S01]  /*bc70*/  FMNMX.FTZ R47, R59, R47, !PT ;  /* 0x0000002f3b2f7209 */ /* 0x000fe20007810000 */
[--C-:B------:R-:W-:Y:S01]  /*bc80*/  FFMA.FTZ R0, R133, UR10, -R60.reuse ;  /* 0x0000000a85007c23 */ /* 0x100fe2000801083c */
[----:B------:R-:W-:Y:S01]  /*bc90*/  FSEL R166, R166, -INF , !P4 ;  /* 0xff800000a6a67808 */ /* 0x000fe20006000000 */
[----:B------:R-:W-:Y:S01]  /*bca0*/  FFMA.FTZ R30, R136, UR10, -R60 ;  /* 0x0000000a881e7c23 */ /* 0x000fe2000801083c */
[----:B------:R-:W-:Y:S01]  /*bcb0*/  SHF.R.U32.HI R9, RZ, 0x10, R14 ;  /* 0x00000010ff097819 */ /* 0x000fe2000001160e */
[--C-:B------:R-:W-:Y:S01]  /*bcc0*/  FFMA.FTZ R28, R218, UR10, -R60.reuse ;  /* 0x0000000ada1c7c23 */ /* 0x100fe2000801083c */
[----:B------:R-:W-:Y:S01]  /*bcd0*/  ISETP.GE.AND P4, PT, R239, R238, PT ;  /* 0x000000eeef00720c */ /* 0x000fe20003f86270 */
[--C-:B------:R-:W-:Y:S01]  /*bce0*/  FFMA.FTZ R31, R142, UR10, -R60.reuse ;  /* 0x0000000a8e1f7c23 */ /* 0x100fe2000801083c */
[----:B------:R-:W-:Y:S01]  /*bcf0*/  FSEL R152, R152, -INF , !P0 ;  /* 0xff80000098987808 */ /* 0x000fe20004000000 */
[----:B------:R-:W-:Y:S01]  /*bd00*/  MUFU.EX2 R0, R0 ;  /* 0x0000000000007308 */ /* 0x000fe20000000800 */
[----:B------:R-:W-:Y:S01]  /*bd10*/  FMNMX.FTZ R13, R205, R13, !PT ;  /* 0x0000000dcd0d7209 */ /* 0x000fe20007810000 */
[--C-:B------:R-:W-:Y:S01]  /*bd20*/  FFMA.FTZ R62, R62, UR10, -R60.reuse ;  /* 0x0000000a3e3e7c23 */ /* 0x100fe2000801083c */
[----:B-1----:R-:W-:Y:S01]  /*bd30*/  FMNMX.FTZ R133, R6, R12, !PT ;  /* 0x0000000c06857209 */ /* 0x002fe20007810000 */
[--C-:B------:R-:W-:Y:S01]  /*bd40*/  FFMA.FTZ R61, R61, UR10, -R60.reuse ;  /* 0x0000000a3d3d7c23 */ /* 0x100fe2000801083c */
[----:B------:R-:W-:Y:S01]  /*bd50*/  FMNMX.FTZ R47, R55, R47, !PT ;  /* 0x0000002f372f7209 */ /* 0x000fe20007810000 */
[--C-:B------:R-:W-:Y:S01]  /*bd60*/  FFMA.FTZ R63, R63, UR10, -R60.reuse ;  /* 0x0000000a3f3f7c23 */ /* 0x100fe2000801083c */
[----:B------:R-:W-:Y:S01]  /*bd70*/  LOP3.LUT R6, R9, 0xff, RZ, 0xc0, !PT ;  /* 0x000000ff09067812 */ /* 0x000fe200078ec0ff */
[----:B------:R-:W-:Y:S01]  /*bd80*/  FMUL.FTZ R44, R133, UR10 ;  /* 0x0000000a852c7c20 */ /* 0x000fe20008410000 */
[----:B------:R-:W-:Y:S01]  /*bd90*/  FSEL R153, R153, -INF , !P4 ;  /* 0xff80000099997808 */ /* 0x000fe20006000000 */
[----:B------:R-:W-:Y:S01]  /*bda0*/  MUFU.EX2 R28, R28 ;  /* 0x0000001c001c7308 */ /* 0x000fe20000000800 */
[----:B------:R-:W-:Y:S01]  /*bdb0*/  FMNMX.FTZ R9, R152, R13, !PT ;  /* 0x0000000d98097209 */ /* 0x000fe20007810000 */
[--C-:B------:R-:W-:Y:S01]  /*bdc0*/  FFMA.FTZ R64, R64, UR10, -R60.reuse ;  /* 0x0000000a40407c23 */ /* 0x100fe2000801083c */
[----:B------:R-:W-:Y:S01]  /*bdd0*/  FMNMX.FTZ R47, R53, R47, !PT ;  /* 0x0000002f352f7209 */ /* 0x000fe20007810000 */
[--C-:B------:R-:W-:Y:S01]  /*bde0*/  FFMA.FTZ R168, R168, UR10, -R60.reuse ;  /* 0x0000000aa8a87c23 */ /* 0x100fe2000801083c */
[-C--:B------:R-:W-:Y:S01]  /*bdf0*/  ISETP.GE.AND P6, PT, R20, R237.reuse, PT ;  /* 0x000000ed1400720c */ /* 0x080fe20003fc6270 */
[--C-:B------:R-:W-:Y:S01]  /*be00*/  FFMA.FTZ R151, R151, UR10, -R60.reuse ;  /* 0x0000000a97977c23 */ /* 0x100fe2000801083c */
[----:B------:R-:W-:Y:S01]  /*be10*/  ISETP.GE.AND P2, PT, R239, R237, PT ;  /* 0x000000edef00720c */ /* 0x000fe20003f46270 */
[----:B------:R-:W-:Y:S01]  /*be20*/  IMAD.WIDE.U32 R236, R225, -0x2daee0ad, RZ ;  /* 0xd2511f53e1ec7825 */ /* 0x000fe200078e00ff */
[----:B------:R-:W-:Y:S01]  /*be30*/  FSETP.NEU.FTZ.AND P0, PT, R133, -INF , PT ;  /* 0xff8000008500780b */ /* 0x000fe20003f1d000 */
[----:B------:R-:W-:Y:S01]  /*be40*/  MUFU.EX2 R31, R31 ;  /* 0x0000001f001f7308 */ /* 0x000fe20000000800 */
[----:B------:R-:W-:Y:S01]  /*be50*/  FMNMX.FTZ R9, R153, R9, !PT ;  /* 0x0000000999097209 */ /* 0x000fe20007810000 */
[--C-:B------:R-:W-:Y:S01]  /*be60*/  FFMA.FTZ R150, R150, UR10, -R60.reuse ;  /* 0x0000000a96967c23 */ /* 0x100fe2000801083c */
[----:B------:R-:W-:Y:S01]  /*be70*/  FMNMX.FTZ R47, R147, R47, !PT ;  /* 0x0000002f932f7209 */ /* 0x000fe20007810000 */
[----:B------:R-:W-:Y:S01]  /*be80*/  FFMA.FTZ R146, R146, UR10, -R60 ;  /* 0x0000000a92927c23 */ /* 0x000fe2000801083c */
[----:B------:R-:W-:Y:S01]  /*be90*/  LOP3.LUT R226, R7, UR13, R226, 0x96, !PT ;  /* 0x0000000d07e27c12 */ /* 0x000fe2000f8e96e2 */
[----:B------:R-:W1:Y:S01]  /*bea0*/  SHFL.BFLY PT, R136, R9, 0x2, 0x1f ;  /* 0x0c401f0009887f89 */ /* 0x000e6200000e0000 */
[----:B------:R-:W-:Y:S01]  /*beb0*/  FSEL R44, R44, RZ, P0 ;  /* 0x000000ff2c2c7208 */ /* 0x000fe20000000000 */
[----:B------:R-:W2:Y:S01]  /*bec0*/  MUFU.EX2 R30, R30 ;  /* 0x0000001e001e7308 */ /* 0x000ea20000000800 */
[----:B------:R-:W-:Y:S01]  /*bed0*/  LOP3.LUT R216, R237, UR19, R240, 0x96, !PT ;  /* 0x00000013edd87c12 */ /* 0x000fe2000f8e96f0 */
[----:B------:R-:W-:Y:S01]  /*bee0*/  IMAD.WIDE.U32 R226, R226, -0x326172a9, RZ ;  /* 0xcd9e8d57e2e27825 */ /* 0x000fe200078e00ff */
[----:B------:R-:W-:-:S03]  /*bef0*/  FMNMX.FTZ R47, R141, R47, !PT ;  /* 0x0000002f8d2f7209 */ /* 0x000fc60007810000 */
[--C-:B------:R-:W-:Y:S01]  /*bf00*/  FFMA.FTZ R29, R135, UR10, -R44.reuse ;  /* 0x0000000a871d7c23 */ /* 0x100fe2000801082c */
[--C-:B------:R-:W-:Y:S01]  /*bf10*/  FFMA.FTZ R32, R50, UR10, -R44.reuse ;  /* 0x0000000a32207c23 */ /* 0x100fe2000801082c */
[--C-:B------:R-:W-:Y:S01]  /*bf20*/  FFMA.FTZ R33, R51, UR10, -R44.reuse ;  /* 0x0000000a33217c23 */ /* 0x100fe2000801082c */
[----:B------:R-:W-:Y:S01]  /*bf30*/  FFMA.FTZ R34, R52, UR10, -R44 ;  /* 0x0000000a34227c23 */ /* 0x000fe2000801082c */
[----:B------:R-:W-:Y:S01]  /*bf40*/  FMNMX.FTZ R47, R170, R47, !PT ;  /* 0x0000002faa2f7209 */ /* 0x000fe20007810000 */
[----:B------:R-:W-:Y:S01]  /*bf50*/  IMAD.WIDE.U32 R216, R216, -0x326172a9, RZ ;  /* 0xcd9e8d57d8d87825 */ /* 0x000fe200078e00ff */
[----:B------:R-:W-:Y:S01]  /*bf60*/  LOP3.LUT R219, R11, UR20, R27, 0x96, !PT ;  /* 0x000000140bdb7c12 */ /* 0x000fe2000f8e961b */
[----:B------:R-:W-:Y:S01]  /*bf70*/  MUFU.EX2 R29, R29 ;  /* 0x0000001d001d7308 */ /* 0x000fe20000000800 */
[----:B------:R-:W-:Y:S01]  /*bf80*/  LOP3.LUT R11, R15, UR21, R226, 0x96, !PT ;  /* 0x000000150f0b7c12 */ /* 0x000fe2000f8e96e2 */
[----:B------:R-:W-:Y:S01]  /*bf90*/  FFMA.FTZ R132, R132, UR10, -R44 ;  /* 0x0000000a84847c23 */ /* 0x000fe2000801082c */
[----:B------:R-:W-:Y:S01]  /*bfa0*/  FMNMX.FTZ R47, R169, R47, !PT ;  /* 0x0000002fa92f7209 */ /* 0x000fe20007810000 */
[----:B------:R-:W-:Y:S01]  /*bfb0*/  IMAD.WIDE.U32 R218, R219, -0x2daee0ad, RZ ;  /* 0xd2511f53dbda7825 */ /* 0x000fe200078e00ff */
[----:B------:R-:W-:-:S03]  /*bfc0*/  LOP3.LUT R4, R217, UR18, R10, 0x96, !PT ;  /* 0x00000012d9047c12 */ /* 0x000fc6000f8e960a */
[----:B------:R-:W-:Y:S01]  /*bfd0*/  FFMA.FTZ R67, R67, UR10, -R44 ;  /* 0x0000000a43437c23 */ /* 0x000fe2000801082c */
[C---:B------:R-:W-:Y:S01]  /*bfe0*/  LOP3.LUT R10, R14.reuse, 0xffff, RZ, 0xc0, !PT ;  /* 0x0000ffff0e0a7812 */ /* 0x040fe200078ec0ff */
[----:B------:R-:W-:Y:S01]  /*bff0*/  MUFU.EX2 R32, R32 ;  /* 0x0000002000207308 */ /* 0x000fe20000000800 */
[----:B------:R-:W-:Y:S01]  /*c000*/  LOP3.LUT R8, R14, 0xff, RZ, 0xc0, !PT ;  /* 0x000000ff0e087812 */ /* 0x000fe200078ec0ff */
[----:B------:R-:W-:Y:S01]  /*c010*/  IMAD.WIDE.U32 R50, R4, -0x2daee0ad, RZ ;  /* 0xd2511f5304327825 */ /* 0x000fe200078e00ff */
[----:B------:R-:W-:-:S03]  /*c020*/  SHF.R.U32.HI R7, RZ, 0x18, R14 ;  /* 0x00000018ff077819 */ /* 0x000fc6000001160e */
[--C-:B------:R-:W-:Y:S01]  /*c030*/  FFMA.FTZ R143, R143, UR10, -R44.reuse ;  /* 0x0000000a8f8f7c23 */ /* 0x100fe2000801082c */
[----:B------:R-:W-:Y:S01]  /*c040*/  LOP3.LUT R13, R11, 0xffff, RZ, 0xc0, !PT ;  /* 0x0000ffff0b0d7812 */ /* 0x000fe200078ec0ff */
[--C-:B------:R-:W-:Y:S01]  /*c050*/  FFMA.FTZ R66, R66, UR10, -R44.reuse ;  /* 0x0000000a42427c23 */ /* 0x100fe2000801082c */
[--C-:B------:R-:W-:Y:S01]  /*c060*/  SHF.R.U32.HI R14, RZ, 0x10, R11.reuse ;  /* 0x00000010ff0e7819 */ /* 0x100fe2000001160b */
[----:B------:R-:W3:Y:S01]  /*c070*/  MUFU.EX2 R33, R33 ;  /* 0x0000002100217308 */ /* 0x000ee20000000800 */
[----:B------:R-:W-:Y:S01]  /*c080*/  FMNMX.FTZ R47, R166, R47, !PT ;  /* 0x0000002fa62f7209 */ /* 0x000fe20007810000 */
[--C-:B------:R-:W-:Y:S01]  /*c090*/  FFMA.FTZ R65, R65, UR10, -R44.reuse ;  /* 0x0000000a41417c23 */ /* 0x100fe2000801082c */
[----:B------:R-:W-:Y:S01]  /*c0a0*/  ISETP.NE.AND P4, PT, R5, RZ, PT ;  /* 0x000000ff0500720c */ /* 0x000fe20003f85270 */
[----:B------:R-:W-:Y:S01]  /*c0b0*/  FFMA.FTZ R140, R140, UR10, -R44 ;  /* 0x0000000a8c8c7c23 */ /* 0x000fe2000801082c */
[----:B------:R-:W-:Y:S01]  /*c0c0*/  LOP3.LUT R5, R11, 0xff, RZ, 0xc0, !PT ;  /* 0x000000ff0b057812 */ /* 0x000fe200078ec0ff */
[----:B------:R-:W-:Y:S01]  /*c0d0*/  FFMA.FTZ R43, R43, UR10, -R60 ;  /* 0x0000000a2b2b7c23 */ /* 0x000fe2000801083c */
[----:B------:R-:W-:Y:S01]  /*c0e0*/  SHF.R.U32.HI R12, RZ, 0x18, R11 ;  /* 0x00000018ff0c7819 */ /* 0x000fe2000001160b */
[----:B------:R-:W4:Y:S01]  /*c0f0*/  MUFU.EX2 R34, R34 ;  /* 0x0000002200227308 */ /* 0x000f220000000800 */
[----:B------:R-:W-:Y:S01]  /*c100*/  SHF.R.U32.HI R10, RZ, 0x8, R10 ;  /* 0x00000008ff0a7819 */ /* 0x000fe2000001160a */
[--C-:B------:R-:W-:Y:S01]  /*c110*/  FFMA.FTZ R45, R45, UR10, -R60.reuse ;  /* 0x0000000a2d2d7c23 */ /* 0x100fe2000801083c */
[----:B------:R-:W-:Y:S01]  /*c120*/  SHF.R.U32.HI R13, RZ, 0x8, R13 ;  /* 0x00000008ff0d7819 */ /* 0x000fe2000001160d */
[--C-:B------:R-:W-:Y:S01]  /*c130*/  FFMA.FTZ R42, R42, UR10, -R60.reuse ;  /* 0x0000000a2a2a7c23 */ /* 0x100fe2000801083c */
[----:B------:R-:W-:Y:S01]  /*c140*/  LOP3.LUT R11, R14, 0xff, RZ, 0xc0, !PT ;  /* 0x000000ff0e0b7812 */ /* 0x000fe200078ec0ff */
[----:B------:R-:W-:Y:S01]  /*c150*/  FFMA.FTZ R39, R39, UR10, -R60 ;  /* 0x0000000a27277c23 */ /* 0x000fe2000801083c */
[----:B------:R-:W-:Y:S01]  /*c160*/  FMNMX.FTZ R47, R167, R47, !PT ;  /* 0x0000002fa72f7209 */ /* 0x000fe20007810000 */
[----:B------:R-:W-:Y:S01]  /*c170*/  MUFU.EX2 R62, R62 ;  /* 0x0000003e003e7308 */ /* 0x000fe20000000800 */
        /* <DEDUP_REMOVED lines=8> */
[----:B------:R-:W-:Y:S01]  /*c200*/  FSEL R163, R163, -INF , !P4 ;  /* 0xff800000a3a37808 */ /* 0x000fe20006000000 */
[----:B------:R-:W-:Y:S01]  /*c210*/  LDSM.16.MT88.4 R12, [R178+0x6000] ;  /* 0x00600000b20c783b */ /* 0x000fe20000004200 */
[----:B------:R-:W-:Y:S01]  /*c220*/  PRMT R36, R3, 0x7054, R3 ;  /* 0x0000705403247816 */ /* 0x000fe20000000003 */
[----:B------:R-:W-:Y:S01]  /*c230*/  FFMA.FTZ R41, R41, UR10, -R44 ;  /* 0x0000000a29297c23 */ /* 0x000fe2000801082c */
[----:B------:R-:W-:-:S02]  /*c240*/  FMNMX.FTZ R47, R162, R47, !PT ;  /* 0x0000002fa22f7209 */ /* 0x000fc40007810000 */
[----:B------:R-:W-:Y:S01]  /*c250*/  FSEL R206, R206, -INF , !P6 ;  /* 0xff800000cece7808 */ /* 0x000fe20007000000 */
[----:B------:R-:W-:Y:S01]  /*c260*/  MUFU.EX2 R63, R63 ;  /* 0x0000003f003f7308 */ /* 0x000fe20000000800 */
[----:B-1----:R-:W-:Y:S02]  /*c270*/  FMNMX.FTZ R136, R9, R136, !PT ;  /* 0x0000008809887209 */ /* 0x002fe40007810000 */
[----:B------:R-:W-:Y:S02]  /*c280*/  FMNMX.FTZ R47, R163, R47, !PT ;  /* 0x0000002fa32f7209 */ /* 0x000fe40007810000 */
[----:B------:R-:W-:Y:S01]  /*c290*/  FSEL R9, R133, RZ, P0 ;  /* 0x000000ff85097208 */ /* 0x000fe20000000000 */
[----:B------:R-:W1:Y:S01]  /*c2a0*/  SHFL.BFLY PT, R135, R136, 0x1, 0x1f ;  /* 0x0c201f0088877f89 */ /* 0x000e6200000e0000 */
[--C-:B------:R-:W-:Y:S01]  /*c2b0*/  HSET2.LE.AND R8, R8, R36.reuse, PT ;  /* 0x0000002408087233 */ /* 0x100fe20003803000 */
[----:B------:R-:W-:Y:S01]  /*c2c0*/  MUFU.EX2 R64, R64 ;  /* 0x0000004000407308 */ /* 0x000fe20000000800 */
[--C-:B------:R-:W-:Y:S01]  /*c2d0*/  HSET2.LE.AND R7, R7, R36.reuse, PT ;  /* 0x0000002407077233 */ /* 0x100fe20003803000 */
[----:B------:R-:W-:Y:S01]  /*c2e0*/  FADD.FTZ R2, R2, -R9 ;  /* 0x8000000902027221 */ /* 0x000fe20000010000 */
[----:B------:R-:W-:-:S02]  /*c2f0*/  HSET2.LE.AND R5, R5, R36, PT ;  /* 0x0000002405057233 */ /* 0x000fc40003803000 */
[----:B------:R-:W-:Y:S01]  /*c300*/  HSET2.LE.AND R6, R6, R36, PT ;  /* 0x0000002406067233 */ /* 0x000fe20003803000 */
[----:B------:R-:W-:Y:S01]  /*c310*/  FMUL.FTZ R2, R2, UR10 ;  /* 0x0000000a02027c20 */ /* 0x000fe20008410000 */
[----:B--2---:R-:W-:Y:S01]  /*c320*/  F2FP.BF16.F32.PACK_AB R22, R30, R31 ;  /* 0x0000001f1e16723e */ /* 0x004fe200000010ff */
[----:B------:R-:W-:Y:S01]  /*c330*/  MUFU.EX2 R132, R132 ;  /* 0x0000008400847308 */ /* 0x000fe20000000800 */
[----:B---3--:R-:W-:Y:S02]  /*c340*/  F2FP.BF16.F32.PACK_AB R23, R33, R32 ;  /* 0x000000202117723e */ /* 0x008fe400000010ff */
[----:B------:R-:W-:Y:S02]  /*c350*/  F2FP.BF16.F32.PACK_AB R20, R0, R28 ;  /* 0x0000001c0014723e */ /* 0x000fe400000010ff */
[----:B----4-:R-:W-:Y:S02]  /*c360*/  F2FP.BF16.F32.PACK_AB R21, R34, R29 ;  /* 0x0000001d2215723e */ /* 0x010fe400000010ff */
[----:B------:R-:W-:Y:S01]  /*c370*/  FSEL R207, R207, -INF , !P5 ;  /* 0xff800000cfcf7808 */ /* 0x000fe20006800000 */
[----:B------:R-:W2:Y:S01]  /*c380*/  MUFU.EX2 R2, R2 ;  /* 0x0000000200027308 */ /* 0x000ea20000000800 */
[----:B------:R-:W-:-:S02]  /*c390*/  FMNMX.FTZ R47, R206, R47, !PT ;  /* 0x0000002fce2f7209 */ /* 0x000fc40007810000 */
[----:B------:R-:W-:Y:S02]  /*c3a0*/  LOP3.LUT R22, R8, R22, RZ, 0xc0, !PT ;  /* 0x0000001608167212 */ /* 0x000fe400078ec0ff */
[----:B------:R-:W-:Y:S01]  /*c3b0*/  LOP3.LUT R23, R7, R23, RZ, 0xc0, !PT ;  /* 0x0000001707177212 */ /* 0x000fe200078ec0ff */
[----:B------:R-:W-:Y:S01]  /*c3c0*/  LDSM.16.MT88.4 R8, [R177+0x6000] ;  /* 0x00600000b108783b */ /* 0x000fe20000004200 */
[----:B------:R-:W-:Y:S01]  /*c3d0*/  LOP3.LUT R20, R5, R20, RZ, 0xc0, !PT ;  /* 0x0000001405147212 */ /* 0x000fe200078ec0ff */
[----:B------:R-:W-:Y:S01]  /*c3e0*/  MUFU.EX2 R67, R67 ;  /* 0x0000004300437308 */ /* 0x000fe20000000800 */
[----:B------:R-:W-:Y:S02]  /*c3f0*/  LOP3.LUT R21, R6, R21, RZ, 0xc0, !PT ;  /* 0x0000001506157212 */ /* 0x000fe400078ec0ff */
[----:B------:R-:W-:Y:S01]  /*c400*/  LDSM.16.MT88.4 R4, [R176+0x6000] ;  /* 0x00600000b004783b */ /* 0x000fe20000004200 */
[----:B------:R-:W-:Y:S02]  /*c410*/  FSEL R154, R154, -INF , !P3 ;  /* 0xff8000009a9a7808 */ /* 0x000fe40005800000 */
[----:B------:R-:W-:-:S02]  /*c420*/  FSEL R35, R134, RZ, P1 ;  /* 0x000000ff86237208 */ /* 0x000fc40000800000 */
[----:B------:R-:W-:Y:S01]  /*c430*/  FMNMX.FTZ R47, R207, R47, !PT ;  /* 0x0000002fcf2f7209 */ /* 0x000fe20007810000 */
[-C--:B--2---:R-:W-:Y:S01]  /*c440*/  FMUL.FTZ R126, R126, R2.reuse ;  /* 0x000000027e7e7220 */ /* 0x084fe20000410000 */
[----:B------:R-:W-:Y:S01]  /*c450*/  FSEL R155, R155, -INF , !P2 ;  /* 0xff8000009b9b7808 */ /* 0x000fe20005000000 */
[----:B------:R-:W-:Y:S01]  /*c460*/  FADD.FTZ R35, R220, -R35 ;  /* 0x80000023dc237221 */ /* 0x000fe20000010000 */
[----:B------:R-:W-:Y:S01]  /*c470*/  FMNMX.FTZ R47, R154, R47, !PT ;  /* 0x0000002f9a2f7209 */ /* 0x000fe20007810000 */
[-C--:B------:R-:W-:Y:S01]  /*c480*/  FMUL.FTZ R127, R127, R2.reuse ;  /* 0x000000027f7f7220 */ /* 0x080fe20000410000 */
[----:B------:R-:W-:Y:S01]  /*c490*/  LOP3.LUT R142, R219, UR17, R236, 0x96, !PT ;  /* 0x00000011db8e7c12 */ /* 0x000fe2000f8e96ec */
[----:B------:R-:W-:Y:S01]  /*c4a0*/  FMUL.FTZ R35, R35, UR10 ;  /* 0x0000000a23237c20 */ /* 0x000fe20008410000 */
[----:B------:R-:W-:Y:S01]  /*c4b0*/  FMNMX.FTZ R47, R155, R47, !PT ;  /* 0x0000002f9b2f7209 */ /* 0x000fe20007810000 */
[-C--:B------:R-:W-:Y:S01]  /*c4c0*/  FMUL.FTZ R122, R122, R2.reuse ;  /* 0x000000027a7a7220 */ /* 0x080fe20000410000 */
[----:B------:R-:W-:Y:S01]  /*c4d0*/  LOP3.LUT R242, R51, UR15, R218, 0x96, !PT ;  /* 0x0000000f33f27c12 */ /* 0x000fe2000f8e96da */
[-C--:B------:R-:W-:Y:S01]  /*c4e0*/  FMUL.FTZ R123, R123, R2.reuse ;  /* 0x000000027b7b7220 */ /* 0x080fe20000410000 */
[-C--:B------:R-:W-:Y:S01]  /*c4f0*/  FMUL.FTZ R110, R110, R2.reuse ;  /* 0x000000026e6e7220 */ /* 0x080fe20000410000 */
[----:B------:R-:W2:Y:S01]  /*c500*/  SHFL.BFLY PT, R52, R47, 0x2, 0x1f ;  /* 0x0c401f002f347f89 */ /* 0x000ea200000e0000 */
        /* <DEDUP_REMOVED lines=12> */
[----:B------:R-:W-:Y:S01]  /*c5d0*/  IMAD.WIDE.U32 R238, R142, -0x326172a9, RZ ;  /* 0xcd9e8d578eee7825 */ /* 0x000fe200078e00ff */
[----:B-1----:R-:W-:Y:S01]  /*c5e0*/  FMNMX.FTZ R136, R136, R135, !PT ;  /* 0x0000008788887209 */ /* 0x002fe20007810000 */
[----:B------:R-:W-:Y:S01]  /*c5f0*/  MUFU.EX2 R151, R151 ;  /* 0x0000009700977308 */ /* 0x000fe20000000800 */
[----:B------:R-:W-:Y:S01]  /*c600*/  LOP3.LUT R159, R241, UR27, R159, 0x96, !PT ;  /* 0x0000001bf19f7c12 */ /* 0x000fe2000f8e969f */
[----:B------:R-:W-:-:S04]  /*c610*/  IMAD.WIDE.U32 R242, R242, -0x326172a9, RZ ;  /* 0xcd9e8d57f2f27825 */ /* 0x000fc800078e00ff */
        /* <DEDUP_REMOVED lines=16> */
[----:B--2---:R-:W-:Y:S01]  /*c720*/  FMNMX.FTZ R47, R47, R52, !PT ;  /* 0x000000342f2f7209 */ /* 0x004fe20007810000 */
[C---:B------:R-:W-:Y:S01]  /*c730*/  HMMA.16816.F32.BF16 R124, R20.reuse, R16, R124 ;  /* 0x00000010147c723c */ /* 0x040fe2000004187c */
[----:B------:R-:W-:Y:S01]  /*c740*/  LOP3.LUT R238, R243, UR14, R238, 0x96, !PT ;  /* 0x0000000ef3ee7c12 */ /* 0x000fe2000f8e96ee */
[C---:B------:R-:W-:Y:S01]  /*c750*/  FMUL.FTZ R157, R136.reuse, UR10 ;  /* 0x0000000a889d7c20 */ /* 0x040fe20008410000 */
[----:B------:R-:W-:Y:S01]  /*c760*/  FSETP.NEU.FTZ.AND P1, PT, R136, -INF , PT ;  /* 0xff8000008800780b */ /* 0x000fe20003f3d000 */
[----:B------:R-:W1:Y:S01]  /*c770*/  SHFL.BFLY PT, R135, R47, 0x1, 0x1f ;  /* 0x0c201f002f877f89 */ /* 0x000e6200000e0000 */
[----:B------:R-:W-:Y:S01]  /*c780*/  LOP3.LUT R158, R227, UR12, R158, 0x96, !PT ;  /* 0x0000000ce39e7c12 */ /* 0x000fe2000f8e969e */
[----:B------:R-:W-:Y:S01]  /*c790*/  HMMA.16816.F32.BF16 R120, R20, R18, R120 ;  /* 0x000000121478723c */ /* 0x000fe20000041878 */
[----:B------:R-:W-:Y:S01]  /*c7a0*/  FSEL R157, R157, RZ, P1 ;  /* 0x000000ff9d9d7208 */ /* 0x000fe20000800000 */
[----:B------:R-:W-:Y:S01]  /*c7b0*/  MUFU.EX2 R143, R143 ;  /* 0x0000008f008f7308 */ /* 0x000fe20000000800 */
[----:B------:R-:W-:Y:S01]  /*c7c0*/  FFMA.FTZ R28, R211, R35, R28 ;  /* 0x00000023d31c7223 */ /* 0x000fe2000001001c */
[----:B------:R-:W-:-:S02]  /*c7d0*/  FFMA.FTZ R2, R210, R2, R29 ;  /* 0x00000002d2027223 */ /* 0x000fc4000001001d */
[C---:B------:R-:W-:Y:S01]  /*c7e0*/  HMMA.16816.F32.BF16 R108, R20.reuse, R12, R108 ;  /* 0x0000000c146c723c */ /* 0x040fe2000004186c */
[--C-:B------:R-:W-:Y:S01]  /*c7f0*/  FFMA.FTZ R49, R49, UR10, -R157.reuse ;  /* 0x0000000a31317c23 */ /* 0x100fe2000801089d */
[--C-:B------:R-:W-:Y:S01]  /*c800*/  FFMA.FTZ R52, R56, UR10, -R157.reuse ;  /* 0x0000000a38347c23 */ /* 0x100fe2000801089d */
[--C-:B------:R-:W-:Y:S01]  /*c810*/  FFMA.FTZ R51, R57, UR10, -R157.reuse ;  /* 0x0000000a39337c23 */ /* 0x100fe2000801089d */
[----:B------:R-:W-:Y:S01]  /*c820*/  MUFU.EX2 R66, R66 ;  /* 0x0000004200427308 */ /* 0x000fe20000000800 */
[----:B------:R-:W-:Y:S01]  /*c830*/  FADD.FTZ R28, R0, R28 ;  /* 0x0000001c001c7221 */ /* 0x000fe20000010000 */
[C---:B------:R-:W-:Y:S01]  /*c840*/  HMMA.16816.F32.BF16 R104, R20.reuse, R14, R104 ;  /* 0x0000000e1468723c */ /* 0x040fe20000041868 */
[----:B------:R-:W-:Y:S01]  /*c850*/  FADD.FTZ R2, R34, R2 ;  /* 0x0000000222027221 */ /* 0x000fe20000010000 */
[----:B------:R-:W-:Y:S01]  /*c860*/  FFMA.FTZ R60, R153, UR10, -R157 ;  /* 0x0000000a993c7c23 */ /* 0x000fe2000801089d */
[----:B------:R-:W-:Y:S02]  /*c870*/  FADD.FTZ R28, R31, R28 ;  /* 0x0000001c1f1c7221 */ /* 0x000fe40000010000 */
[----:B------:R-:W-:Y:S01]  /*c880*/  FADD.FTZ R2, R32, R2 ;  /* 0x0000000220027221 */ /* 0x000fe20000010000 */
[----:B------:R-:W-:Y:S01]  /*c890*/  HMMA.16816.F32.BF16 R76, R20, R8, R76 ;  /* 0x00000008144c723c */ /* 0x000fe2000004184c */
[----:B------:R-:W-:Y:S01]  /*c8a0*/  MUFU.EX2 R49, R49 ;  /* 0x0000003100317308 */ /* 0x000fe20000000800 */
[----:B------:R-:W-:Y:S01]  /*c8b0*/  FADD.FTZ R28, R30, R28 ;  /* 0x0000001c1e1c7221 */ /* 0x000fe20000010000 */
[----:B------:R-:W-:Y:S01]  /*c8c0*/  FADD.FTZ R2, R33, R2 ;  /* 0x0000000221027221 */ /* 0x000fe20000010000 */
[----:B-1----:R-:W-:-:S02]  /*c8d0*/  FMNMX.FTZ R135, R47, R135, !PT ;  /* 0x000000872f877209 */ /* 0x002fc40007810000 */
[C---:B------:R-:W-:Y:S01]  /*c8e0*/  HMMA.16816.F32.BF16 R100, R20.reuse, R10, R100 ;  /* 0x0000000a1464723c */ /* 0x040fe20000041864 */
[----:B------:R-:W-:Y:S01]  /*c8f0*/  FADD.FTZ R28, R62, R28 ;  /* 0x0000001c3e1c7221 */ /* 0x000fe20000010000 */
[C---:B------:R-:W-:Y:S01]  /*c900*/  FSETP.NEU.FTZ.AND P0, PT, R135.reuse, -INF , PT ;  /* 0xff8000008700780b */ /* 0x040fe20003f1d000 */
[----:B------:R-:W-:Y:S01]  /*c910*/  FMUL.FTZ R142, R135, UR10 ;  /* 0x0000000a878e7c20 */ /* 0x000fe20008410000 */
[----:B------:R-:W-:Y:S01]  /*c920*/  MUFU.EX2 R52, R52 ;  /* 0x0000003400347308 */ /* 0x000fe20000000800 */
[----:B------:R-:W-:Y:S01]  /*c930*/  FADD.FTZ R2, R132, R2 ;  /* 0x0000000284027221 */ /* 0x000fe20000010000 */
[C---:B------:R-:W-:Y:S01]  /*c940*/  HMMA.16816.F32.BF16 R84, R20.reuse, R4, R84 ;  /* 0x000000041454723c */ /* 0x040fe20000041854 */
[----:B------:R-:W-:Y:S01]  /*c950*/  FADD.FTZ R28, R61, R28 ;  /* 0x0000001c3d1c7221 */ /* 0x000fe20000010000 */
[----:B------:R-:W-:Y:S01]  /*c960*/  FSEL R142, R142, RZ, P0 ;  /* 0x000000ff8e8e7208 */ /* 0x000fe20000000000 */
[----:B------:R-:W-:Y:S02]  /*c970*/  FADD.FTZ R2, R67, R2 ;  /* 0x0000000243027221 */ /* 0x000fe40000010000 */
[----:B------:R-:W-:Y:S01]  /*c980*/  FADD.FTZ R28, R63, R28 ;  /* 0x0000001c3f1c7221 */ /* 0x000fe20000010000 */
[----:B------:R-:W-:Y:S01]  /*c990*/  HMMA.16816.F32.BF16 R88, R20, R6, R88 ;  /* 0x000000061458723c */ /* 0x000fe20000041858 */
[--C-:B------:R-:W-:Y:S01]  /*c9a0*/  FFMA.FTZ R47, R55, UR10, -R142.reuse ;  /* 0x0000000a372f7c23 */ /* 0x100fe2000801088e */
[--C-:B------:R-:W-:Y:S01]  /*c9b0*/  FFMA.FTZ R46, R53, UR10, -R142.reuse ;  /* 0x0000000a352e7c23 */ /* 0x100fe2000801088e */
[----:B------:R-:W-:Y:S01]  /*c9c0*/  MUFU.EX2 R51, R51 ;  /* 0x0000003300337308 */ /* 0x000fe20000000800 */
[--C-:B------:R-:W-:Y:S01]  /*c9d0*/  FFMA.FTZ R53, R59, UR10, -R142.reuse ;  /* 0x0000000a3b357c23 */ /* 0x100fe2000801088e */
[----:B------:R-:W-:Y:S01]  /*c9e0*/  FFMA.FTZ R59, R171, UR10, -R157 ;  /* 0x0000000aab3b7c23 */ /* 0x000fe2000801089d */
[----:B------:R-:W-:Y:S01]  /*c9f0*/  FFMA.FTZ R147, R147, UR10, -R142 ;  /* 0x0000000a93937c23 */ /* 0x000fe2000801088e */
[----:B------:R-:W-:Y:S01]  /*ca00*/  LOP3.LUT R20, R239, UR16, R216, 0x96, !PT ;  /* 0x00000010ef147c12 */ /* 0x000fe2000f8e96d8 */
[----:B------:R-:W-:-:S04]  /*ca10*/  IMAD.WIDE.U32 R238, R238, -0x2daee0ad, RZ ;  /* 0xd2511f53eeee7825 */ /* 0x000fc800078e00ff */
[--C-:B------:R-:W-:Y:S01]  /*ca20*/  FFMA.FTZ R141, R141, UR10, -R142.reuse ;  /* 0x0000000a8d8d7c23 */ /* 0x100fe2000801088e */
[----:B------:R-:W-:Y:S01]  /*ca30*/  FFMA.FTZ R162, R162, UR10, -R142 ;  /* 0x0000000aa2a27c23 */ /* 0x000fe2000801088e */
[----:B------:R-:W-:Y:S01]  /*ca40*/  MUFU.EX2 R47, R47 ;  /* 0x0000002f002f7308 */ /* 0x000fe20000000800 */
[----:B------:R-:W-:-:S04]  /*ca50*/  IMAD.WIDE.U32 R20, R20, -0x2daee0ad, RZ ;  /* 0xd2511f5314147825 */ /* 0x000fc800078e00ff */
[--C-:B------:R-:W-:Y:S01]  /*ca60*/  FFMA.FTZ R163, R163, UR10, -R142.reuse ;  /* 0x0000000aa3a37c23 */ /* 0x100fe2000801088e */
[--C-:B------:R-:W-:Y:S01]  /*ca70*/  FFMA.FTZ R166, R166, UR10, -R142.reuse ;  /* 0x0000000aa6a67c23 */ /* 0x100fe2000801088e */
[--C-:B------:R-:W-:Y:S01]  /*ca80*/  FFMA.FTZ R167, R167, UR10, -R142.reuse ;  /* 0x0000000aa7a77c23 */ /* 0x100fe2000801088e */
[----:B------:R-:W-:Y:S01]  /*ca90*/  FFMA.FTZ R155, R155, UR10, -R142 ;  /* 0x0000000a9b9b7c23 */ /* 0x000fe2000801088e */
[----:B------:R-:W-:Y:S01]  /*caa0*/  LOP3.LUT R20, R239, UR5, R20, 0x96, !PT ;  /* 0x00000005ef147c12 */ /* 0x000fe2000f8e9614 */
[----:B------:R-:W-:Y:S01]  /*cab0*/  FADD.FTZ R28, R64, R28 ;  /* 0x0000001c401c7221 */ /* 0x000fe20000010000 */
[----:B------:R-:W-:Y:S01]  /*cac0*/  LOP3.LUT R240, R21, UR13, R50, 0x96, !PT ;  /* 0x0000000d15f07c12 */ /* 0x000fe2000f8e9632 */
[----:B------:R-:W-:Y:S01]  /*cad0*/  FFMA.FTZ R50, R48, UR10, -R157 ;  /* 0x0000000a30327c23 */ /* 0x000fe2000801089d */
[----:B------:R-:W-:Y:S01]  /*cae0*/  FFMA.FTZ R48, R58, UR10, -R142 ;  /* 0x0000000a3a307c23 */ /* 0x000fe2000801088e */
[----:B------:R-:W-:Y:S01]  /*caf0*/  IMAD.WIDE.U32 R218, R20, -0x326172a9, RZ ;  /* 0xcd9e8d5714da7825 */ /* 0x000fe200078e00ff */
[----:B------:R-:W-:Y:S03]  /*cb00*/  MUFU.EX2 R46, R46 ;  /* 0x0000002e002e7308 */ /* 0x000fe60000000800 */
[----:B------:R-:W-:Y:S01]  /*cb10*/  IMAD.WIDE.U32 R240, R240, -0x326172a9, RZ ;  /* 0xcd9e8d57f0f07825 */ /* 0x000fe200078e00ff */
[----:B------:R-:W-:-:S02]  /*cb20*/  LOP3.LUT R20, R218, 0xffff, RZ, 0xc0, !PT ;  /* 0x0000ffffda147812 */ /* 0x000fc400078ec0ff */
[----:B------:R-:W-:Y:S02]  /*cb30*/  LOP3.LUT R21, R218, 0xff, RZ, 0xc0, !PT ;  /* 0x000000ffda157812 */ /* 0x000fe400078ec0ff */
[----:B------:R-:W-:Y:S01]  /*cb40*/  SHF.R.U32.HI R20, RZ, 0x8, R20 ;  /* 0x00000008ff147819 */ /* 0x000fe20000011614 */
[----:B------:R-:W1:Y:S01]  /*cb50*/  MUFU.EX2 R50, R50 ;  /* 0x0000003200327308 */ /* 0x000e620000000800 */
[----:B------:R-:W-:Y:S02]  /*cb60*/  SHF.R.U32.HI R23, RZ, 0x18, R218 ;  /* 0x00000018ff177819 */ /* 0x000fe400000116da */
[----:B------:R-:W-:Y:S02]  /*cb70*/  PRMT R21, R21, 0x5410, R20 ;  /* 0x0000541015157816 */ /* 0x000fe40000000014 */
[----:B------:R-:W-:Y:S02]  /*cb80*/  SHF.R.U32.HI R20, RZ, 0x10, R218 ;  /* 0x00000010ff147819 */ /* 0x000fe400000116da */
[----:B------:R-:W-:Y:S01]  /*cb90*/  LOP3.LUT R22, R219, UR21, R240, 0x96, !PT ;  /* 0x00000015db167c12 */ /* 0x000fe2000f8e96f0 */
[----:B------:R-:W-:Y:S01]  /*cba0*/  MUFU.EX2 R48, R48 ;  /* 0x0000003000307308 */ /* 0x000fe20000000800 */
[----:B------:R-:W-:-:S02]  /*cbb0*/  LOP3.LUT R20, R20, 0xff, RZ, 0xc0, !PT ;  /* 0x000000ff14147812 */ /* 0x000fc400078ec0ff */
[----:B------:R-:W-:Y:S02]  /*cbc0*/  LOP3.LUT R58, R22, 0xff, RZ, 0xc0, !PT ;  /* 0x000000ff163a7812 */ /* 0x000fe400078ec0ff */
[----:B------:R-:W-:Y:S02]  /*cbd0*/  PRMT R20, R20, 0x5410, R23 ;  /* 0x0000541014147816 */ /* 0x000fe40000000017 */
[----:B------:R-:W-:Y:S01]  /*cbe0*/  LOP3.LUT R23, R22, 0xffff, RZ, 0xc0, !PT ;  /* 0x0000ffff16177812 */ /* 0x000fe200078ec0ff */
[----:B------:R-:W2:Y:S01]  /*cbf0*/  MUFU.EX2 R53, R53 ;  /* 0x0000003500357308 */ /* 0x000ea20000000800 */
[----:B------:R-:W-:Y:S02]  /*cc00*/  SHF.R.U32.HI R55, RZ, 0x18, R22 ;  /* 0x00000018ff377819 */ /* 0x000fe40000011616 */
[----:B------:R-:W-:Y:S02]  /*cc10*/  SHF.R.U32.HI R23, RZ, 0x8, R23 ;  /* 0x00000008ff177819 */ /* 0x000fe40000011617 */
[----:B------:R-:W-:-:S02]  /*cc20*/  HSET2.LE.AND R20, R20, R36, PT ;  /* 0x0000002414147233 */ /* 0x000fc40003803000 */
[----:B------:R-:W-:Y:S01]  /*cc30*/  PRMT R58, R58, 0x5410, R23 ;  /* 0x000054103a3a7816 */ /* 0x000fe20000000017 */
[----:B------:R-:W-:Y:S01]  /*cc40*/  MUFU.EX2 R59, R59 ;  /* 0x0000003b003b7308 */ /* 0x000fe20000000800 */
[----:B------:R-:W-:Y:S02]  /*cc50*/  SHF.R.U32.HI R23, RZ, 0x10, R22 ;  /* 0x00000010ff177819 */ /* 0x000fe40000011616 */
[----:B------:R-:W-:Y:S02]  /*cc60*/  FSEL R22, R136, RZ, P1 ;  /* 0x000000ff88167208 */ /* 0x000fe40000800000 */
[----:B------:R-:W-:Y:S02]  /*cc70*/  LOP3.LUT R23, R23, 0xff, RZ, 0xc0, !PT ;  /* 0x000000ff17177812 */ /* 0x000fe400078ec0ff */
[----:B------:R-:W-:Y:S01]  /*cc80*/  HSET2.LE.AND R21, R21, R36, PT ;  /* 0x0000002415157233 */ /* 0x000fe20003803000 */
[----:B------:R-:W-:Y:S01]  /*cc90*/  FADD.FTZ R22, R224, -R22 ;  /* 0x80000016e0167221 */ /* 0x000fe20000010000 */
[----:B------:R-:W-:Y:S01]  /*cca0*/  PRMT R55, R23, 0x5410, R55 ;  /* 0x0000541017377816 */ /* 0x000fe20000000037 */
[----:B------:R-:W-:Y:S01]  /*ccb0*/  MUFU.EX2 R147, R147 ;  /* 0x0000009300937308 */ /* 0x000fe20000000800 */
[----:B------:R-:W-:Y:S01]  /*ccc0*/  FSEL R23, R135, RZ, P0 ;  /* 0x000000ff87177208 */ /* 0x000fe20000000000 */
[----:B------:R-:W-:Y:S01]  /*ccd0*/  FMUL.FTZ R57, R22, UR10 ;  /* 0x0000000a16397c20 */ /* 0x000fe20008410000 */
[----:B-1----:R-:W-:-:S02]  /*cce0*/  F2FP.BF16.F32.PACK_AB R22, R49, R50 ;  /* 0x000000323116723e */ /* 0x002fc400000010ff */
[----:B------:R-:W-:Y:S01]  /*ccf0*/  ISETP.GE.AND P0, PT, R209, 0x4, PT ;  /* 0x00000004d100780c */ /* 0x000fe20003f06270 */
[----:B------:R-:W-:Y:S01]  /*cd00*/  FADD.FTZ R23, R221, -R23 ;  /* 0x80000017dd177221 */ /* 0x000fe20000010000 */
[----:B------:R-:W-:Y:S01]  /*cd10*/  LOP3.LUT R22, R21, R22, RZ, 0xc0, !PT ;  /* 0x0000001615167212 */ /* 0x000fe200078ec0ff */
[----:B------:R-:W1:Y:S01]  /*cd20*/  MUFU.EX2 R57, R57 ;  /* 0x0000003900397308 */ /* 0x000e620000000800 */
[----:B------:R-:W-:Y:S01]  /*cd30*/  F2FP.BF16.F32.PACK_AB R21, R51, R52 ;  /* 0x000000343315723e */ /* 0x000fe200000010ff */
[----:B------:R-:W-:Y:S01]  /*cd40*/  FMUL.FTZ R56, R23, UR10 ;  /* 0x0000000a17387c20 */ /* 0x000fe20008410000 */
[----:B------:R-:W-:Y:S01]  /*cd50*/  F2FP.BF16.F32.PACK_AB R23, R46, R47 ;  /* 0x0000002f2e17723e */ /* 0x000fe200000010ff */
[----:B------:R-:W-:Y:S01]  /*cd60*/  IMAD.WIDE.U32 R220, R159, -0x326172a9, RZ ;  /* 0xcd9e8d579fdc7825 */ /* 0x000fe200078e00ff */
[----:B------:R-:W-:Y:S02]  /*cd70*/  LOP3.LUT R159, R241, UR12, R242, 0x96, !PT ;  /* 0x0000000cf19f7c12 */ /* 0x000fe4000f8e96f2 */
[----:B------:R-:W-:Y:S01]  /*cd80*/  LOP3.LUT R23, R20, R23, RZ, 0xc0, !PT ;  /* 0x0000001714177212 */ /* 0x000fe200078ec0ff */
[----:B------:R-:W3:Y:S01]  /*cd90*/  MUFU.EX2 R56, R56 ;  /* 0x0000003800387308 */ /* 0x000ee20000000800 */
[--C-:B------:R-:W-:Y:S01]  /*cda0*/  HSET2.LE.AND R20, R58, R36.reuse, PT ;  /* 0x000000243a147233 */ /* 0x100fe20003803000 */
[----:B------:R-:W-:Y:S01]  /*cdb0*/  FFMA.FTZ R58, R149, UR10, -R157 ;  /* 0x0000000a953a7c23 */ /* 0x000fe2000801089d */
[----:B------:R-:W-:Y:S01]  /*cdc0*/  LOP3.LUT R27, R221, UR20, R27, 0x96, !PT ;  /* 0x00000014dd1b7c12 */ /* 0x000fe2000f8e961b */
[--C-:B------:R-:W-:Y:S01]  /*cdd0*/  FFMA.FTZ R149, R25, UR10, -R157.reuse ;  /* 0x0000000a19957c23 */ /* 0x100fe2000801089d */
[----:B------:R-:W-:Y:S01]  /*cde0*/  LOP3.LUT R218, R217, UR18, R220, 0x96, !PT ;  /* 0x00000012d9da7c12 */ /* 0x000fe2000f8e96dc */
[----:B------:R-:W-:Y:S01]  /*cdf0*/  @P0 VIADD R209, R209, 0xfffffffc ;  /* 0xfffffffcd1d10836 */ /* 0x000fe20000000000 */
[----:B------:R-:W-:Y:S01]  /*ce00*/  LOP3.LUT R20, R20, R21, RZ, 0xc0, !PT ;  /* 0x0000001514147212 */ /* 0x000fe200078ec0ff */
[----:B------:R-:W-:Y:S01]  /*ce10*/  MUFU.EX2 R58, R58 ;  /* 0x0000003a003a7308 */ /* 0x000fe20000000800 */
[----:B------:R-:W-:Y:S01]  /*ce20*/  HSET2.LE.AND R21, R55, R36, PT ;  /* 0x0000002437157233 */ /* 0x000fe20003803000 */
[--C-:B------:R-:W-:Y:S01]  /*ce30*/  FFMA.FTZ R55, R54, UR10, -R157.reuse ;  /* 0x0000000a36377c23 */ /* 0x100fe2000801089d */
[----:B--2---:R-:W-:Y:S01]  /*ce40*/  F2FP.BF16.F32.PACK_AB R54, R53, R48 ;  /* 0x000000303536723e */ /* 0x004fe200000010ff */
[-C--:B-1----:R-:W-:Y:S01]  /*ce50*/  FMUL.FTZ R68, R68, R57.reuse ;  /* 0x0000003944447220 */ /* 0x082fe20000410000 */
[-C--:B------:R-:W-:Y:S01]  /*ce60*/  FMUL.FTZ R69, R69, R57.reuse ;  /* 0x0000003945457220 */ /* 0x080fe20000410000 */
[-C--:B------:R-:W-:Y:S01]  /*ce70*/  FMUL.FTZ R72, R72, R57.reuse ;  /* 0x0000003948487220 */ /* 0x080fe20000410000 */
[----:B------:R-:W-:Y:S01]  /*ce80*/  LOP3.LUT R21, R21, R54, RZ, 0xc0, !PT ;  /* 0x0000003615157212 */ /* 0x000fe200078ec0ff */
[-C--:B------:R-:W-:Y:S01]  /*ce90*/  FMUL.FTZ R73, R73, R57.reuse ;  /* 0x0000003949497220 */ /* 0x080fe20000410000 */
        /* <DEDUP_REMOVED lines=8> */
[C---:B------:R-:W-:Y:S01]  /*cf20*/  HMMA.16816.F32.BF16 R68, R20.reuse, R14, R68 ;  /* 0x0000000e1444723c */ /* 0x040fe20000041844 */
[----:B------:R-:W-:Y:S01]  /*cf30*/  FFMA.FTZ R54, R145, UR10, -R157 ;  /* 0x0000000a91367c23 */ /* 0x000fe2000801089d */
[----:B------:R-:W-:Y:S01]  /*cf40*/  FFMA.FTZ R145, R144, UR10, -R44 ;  /* 0x0000000a90917c23 */ /* 0x000fe2000801082c */
[-C--:B------:R-:W-:Y:S01]  /*cf50*/  FMUL.FTZ R80, R80, R57.reuse ;  /* 0x0000003950507220 */ /* 0x080fe20000410000 */
[----:B------:R-:W-:Y:S01]  /*cf60*/  FMUL.FTZ R81, R81, R57 ;  /* 0x0000003951517220 */ /* 0x000fe20000410000 */
[----:B------:R-:W-:Y:S01]  /*cf70*/  FMUL.FTZ R82, R82, R56 ;  /* 0x0000003852527220 */ /* 0x000fe20000410000 */
[----:B------:R-:W-:Y:S01]  /*cf80*/  HMMA.16816.F32.BF16 R72, R20, R8, R72 ;  /* 0x000000081448723c */ /* 0x000fe20000041848 */
[----:B------:R-:W-:-:S04]  /*cf90*/  IMAD.WIDE.U32 R14, R158, -0x2daee0ad, RZ ;  /* 0xd2511f539e0e7825 */ /* 0x000fc800078e00ff */
[-C--:B------:R-:W-:Y:S01]  /*cfa0*/  FMUL.FTZ R83, R83, R56.reuse ;  /* 0x0000003853537220 */ /* 0x080fe20000410000 */
[----:B------:R-:W-:Y:S01]  /*cfb0*/  FFMA.FTZ R144, R148, UR10, -R44 ;  /* 0x0000000a94907c23 */ /* 0x000fe2000801082c */
[----:B------:R-:W-:Y:S01]  /*cfc0*/  MUFU.EX2 R145, R145 ;  /* 0x0000009100917308 */ /* 0x000fe20000000800 */
[-C--:B------:R-:W-:Y:S01]  /*cfd0*/  FMUL.FTZ R128, R128, R57.reuse ;  /* 0x0000003980807220 */ /* 0x080fe20000410000 */
[C---:B------:R-:W-:Y:S01]  /*cfe0*/  HMMA.16816.F32.BF16 R112, R20.reuse, R12, R112 ;  /* 0x0000000c1470723c */ /* 0x040fe20000041870 */
[----:B------:R-:W-:Y:S01]  /*cff0*/  SHF.R.U32.HI R8, RZ, 0x10, R14 ;  /* 0x00000010ff087819 */ /* 0x000fe2000001160e */
[-C--:B------:R-:W-:Y:S01]  /*d000*/  FMUL.FTZ R129, R129, R57.reuse ;  /* 0x0000003981817220 */ /* 0x080fe20000410000 */
[----:B------:R-:W-:Y:S01]  /*d010*/  LOP3.LUT R26, R15, UR22, R26, 0x96, !PT ;  /* 0x000000160f1a7c12 */ /* 0x000fe2000f8e961a */
[-C--:B------:R-:W-:Y:S01]  /*d020*/  FMUL.FTZ R130, R130, R56.reuse ;  /* 0x0000003882827220 */ /* 0x080fe20000410000 */
[----:B------:R-:W-:Y:S01]  /*d030*/  LOP3.LUT R8, R8, 0xff, RZ, 0xc0, !PT ;  /* 0x000000ff08087812 */ /* 0x000fe200078ec0ff */
[----:B------:R-:W1:Y:S01]  /*d040*/  MUFU.EX2 R144, R144 ;  /* 0x0000009000907308 */ /* 0x000e620000000800 */
[C---:B------:R-:W-:Y:S01]  /*d050*/  LOP3.LUT R13, R14.reuse, 0xffff, RZ, 0xc0, !PT ;  /* 0x0000ffff0e0d7812 */ /* 0x040fe200078ec0ff */
[-C--:B------:R-:W-:Y:S01]  /*d060*/  FMUL.FTZ R131, R131, R56.reuse ;  /* 0x0000003883837220 */ /* 0x080fe20000410000 */
[----:B------:R-:W-:Y:S01]  /*d070*/  SHF.R.U32.HI R12, RZ, 0x18, R14 ;  /* 0x00000018ff0c7819 */ /* 0x000fe2000001160e */
[C---:B------:R-:W-:Y:S01]  /*d080*/  HMMA.16816.F32.BF16 R80, R20.reuse, R10, R80 ;  /* 0x0000000a1450723c */ /* 0x040fe20000041850 */
[----:B------:R-:W-:Y:S01]  /*d090*/  LOP3.LUT R9, R14, 0xff, RZ, 0xc0, !PT ;  /* 0x000000ff0e097812 */ /* 0x000fe200078ec0ff */
[-C--:B------:R-:W-:Y:S01]  /*d0a0*/  FMUL.FTZ R96, R96, R57.reuse ;  /* 0x0000003960607220 */ /* 0x080fe20000410000 */
[----:B------:R-:W-:Y:S01]  /*d0b0*/  SHF.R.U32.HI R13, RZ, 0x8, R13 ;  /* 0x00000008ff0d7819 */ /* 0x000fe2000001160d */
[-C--:B------:R-:W-:Y:S01]  /*d0c0*/  FMUL.FTZ R97, R97, R57.reuse ;  /* 0x0000003961617220 */ /* 0x080fe20000410000 */
[----:B------:R-:W-:Y:S01]  /*d0d0*/  PRMT R8, R8, 0x5410, R12 ;  /* 0x0000541008087816 */ /* 0x000fe2000000000c */
[-C--:B------:R-:W-:Y:S01]  /*d0e0*/  FMUL.FTZ R98, R98, R56.reuse ;  /* 0x0000003862627220 */ /* 0x080fe20000410000 */
[C---:B------:R-:W-:Y:S01]  /*d0f0*/  LOP3.LUT R12, R26.reuse, 0xffff, RZ, 0xc0, !PT ;  /* 0x0000ffff1a0c7812 */ /* 0x040fe200078ec0ff */
[-C--:B------:R-:W-:Y:S01]  /*d100*/  FMUL.FTZ R99, R99, R56.reuse ;  /* 0x0000003863637220 */ /* 0x080fe20000410000 */
[----:B------:R-:W-:Y:S01]  /*d110*/  PRMT R9, R9, 0x5410, R13 ;  /* 0x0000541009097816 */ /* 0x000fe2000000000d */
[C---:B------:R-:W-:Y:S01]  /*d120*/  HMMA.16816.F32.BF16 R128, R20.reuse, R16, R128 ;  /* 0x000000101480723c */ /* 0x040fe20000041880 */
[----:B------:R-:W-:Y:S01]  /*d130*/  LOP3.LUT R10, R26, 0xff, RZ, 0xc0, !PT ;  /* 0x000000ff1a0a7812 */ /* 0x000fe200078ec0ff */
[-C--:B------:R-:W-:Y:S01]  /*d140*/  FMUL.FTZ R116, R116, R57.reuse ;  /* 0x0000003974747220 */ /* 0x080fe20000410000 */
[----:B------:R-:W-:Y:S01]  /*d150*/  SHF.R.U32.HI R12, RZ, 0x8, R12 ;  /* 0x00000008ff0c7819 */ /* 0x000fe2000001160c */
[----:B------:R-:W-:Y:S01]  /*d160*/  FMUL.FTZ R117, R117, R57 ;  /* 0x0000003975757220 */ /* 0x000fe20000410000 */
[----:B------:R-:W-:Y:S01]  /*d170*/  HSET2.LE.AND R13, R9, R36, PT ;  /* 0x00000024090d7233 */ /* 0x000fe20003803000 */
[-C--:B------:R-:W-:Y:S01]  /*d180*/  FMUL.FTZ R118, R118, R56.reuse ;  /* 0x0000003876767220 */ /* 0x080fe20000410000 */
[----:B------:R-:W-:Y:S01]  /*d190*/  SHF.R.U32.HI R11, RZ, 0x10, R26 ;  /* 0x00000010ff0b7819 */ /* 0x000fe2000001161a */
[----:B------:R-:W-:Y:S01]  /*d1a0*/  FMUL.FTZ R119, R119, R56 ;  /* 0x0000003877777220 */ /* 0x000fe20000410000 */
[----:B------:R-:W-:Y:S01]  /*d1b0*/  PRMT R9, R10, 0x5410, R12 ;  /* 0x000054100a097816 */ /* 0x000fe2000000000c */
[----:B------:R-:W-:Y:S01]  /*d1c0*/  HMMA.16816.F32.BF16 R96, R20, R4, R96 ;  /* 0x000000041460723c */ /* 0x000fe20000041860 */
[----:B------:R-:W-:Y:S01]  /*d1d0*/  LOP3.LUT R16, R221, UR20, R222, 0x96, !PT ;  /* 0x00000014dd107c12 */ /* 0x000fe2000f8e96de */
[----:B------:R-:W-:Y:S01]  /*d1e0*/  FFMA.FTZ R148, R24, UR10, -R157 ;  /* 0x0000000a18947c23 */ /* 0x000fe2000801089d */
[----:B------:R-:W-:Y:S01]  /*d1f0*/  SHF.R.U32.HI R26, RZ, 0x18, R26 ;  /* 0x00000018ff1a7819 */ /* 0x000fe2000001161a */
[----:B------:R-:W-:Y:S01]  /*d200*/  IMAD.WIDE.U32 R158, R159, -0x2daee0ad, RZ ;  /* 0xd2511f539f9e7825 */ /* 0x000fe200078e00ff */
[----:B------:R-:W-:-:S03]  /*d210*/  LOP3.LUT R11, R11, 0xff, RZ, 0xc0, !PT ;  /* 0x000000ff0b0b7812 */ /* 0x000fc600078ec0ff */
[----:B------:R-:W-:Y:S01]  /*d220*/  FMUL.FTZ R92, R92, R57 ;  /* 0x000000395c5c7220 */ /* 0x000fe20000410000 */
[----:B------:R-:W-:Y:S01]  /*d230*/  HSET2.LE.AND R4, R9, R36, PT ;  /* 0x0000002409047233 */ /* 0x000fe20003803000 */
[----:B------:R-:W-:Y:S01]  /*d240*/  IMAD.WIDE.U32 R16, R16, -0x2daee0ad, RZ ;  /* 0xd2511f5310107825 */ /* 0x000fe200078e00ff */
[----:B------:R-:W-:-:S03]  /*d250*/  LOP3.LUT R220, R165, UR18, R220, 0x96, !PT ;  /* 0x00000012a5dc7c12 */ /* 0x000fc6000f8e96dc */
[----:B------:R-:W-:Y:S01]  /*d260*/  FMUL.FTZ R93, R93, R57 ;  /* 0x000000395d5d7220 */ /* 0x000fe20000410000 */
[----:B------:R-:W-:Y:S01]  /*d270*/  F2FP.BF16.F32.PACK_AB R24, R61, R62 ;  /* 0x0000003e3d18723e */ /* 0x000fe200000010ff */
[-C--:B------:R-:W-:Y:S01]  /*d280*/  FMUL.FTZ R94, R94, R56.reuse ;  /* 0x000000385e5e7220 */ /* 0x080fe20000410000 */
[----:B------:R-:W-:Y:S01]  /*d290*/  PRMT R25, R11, 0x5410, R26 ;  /* 0x000054100b197816 */ /* 0x000fe2000000001a */
[----:B------:R-:W-:Y:S01]  /*d2a0*/  FMUL.FTZ R95, R95, R56 ;  /* 0x000000385f5f7220 */ /* 0x000fe20000410000 */
[C---:B------:R-:W-:Y:S01]  /*d2b0*/  HMMA.16816.F32.BF16 R116, R20.reuse, R18, R116 ;  /* 0x000000121474723c */ /* 0x040fe20000041874 */
[----:B------:R-:W-:Y:S01]  /*d2c0*/  IMAD.WIDE.U32 R218, R218, -0x2daee0ad, RZ ;  /* 0xd2511f53dada7825 */ /* 0x000fe200078e00ff */
[----:B------:R-:W-:Y:S01]  /*d2d0*/  LOP3.LUT R24, R4, R24, RZ, 0xc0, !PT ;  /* 0x0000001804187212 */ /* 0x000fe200078ec0ff */
[----:B------:R-:W-:Y:S01]  /*d2e0*/  MUFU.EX2 R141, R141 ;  /* 0x0000008d008d7308 */ /* 0x000fe20000000800 */
[----:B------:R-:W-:Y:S01]  /*d2f0*/  F2FP.BF16.F32.PACK_AB R14, R64, R63 ;  /* 0x0000003f400e723e */ /* 0x000fe200000010ff */
[----:B------:R-:W-:Y:S01]  /*d300*/  IMAD.WIDE.U32 R220, R220, -0x2daee0ad, RZ ;  /* 0xd2511f53dcdc7825 */ /* 0x000fe200078e00ff */
[----:B-1----:R-:W-:Y:S01]  /*d310*/  F2FP.BF16.F32.PACK_AB R5, R144, R145 ;  /* 0x000000919005723e */ /* 0x002fe200000010ff */
[----:B------:R-:W-:Y:S01]  /*d320*/  HMMA.16816.F32.BF16 R92, R20, R6, R92 ;  /* 0x00000006145c723c */ /* 0x000fe2000004185c */
[----:B------:R-:W-:Y:S01]  /*d330*/  LOP3.LUT R4, R158, 0xffff, RZ, 0xc0, !PT ;  /* 0x0000ffff9e047812 */ /* 0x000fe200078ec0ff */
[----:B------:R-:W-:Y:S01]  /*d340*/  IMAD.WIDE.U32 R18, R27, -0x2daee0ad, RZ ;  /* 0xd2511f531b127825 */ /* 0x000fe200078e00ff */
[--C-:B------:R-:W-:Y:S01]  /*d350*/  HSET2.LE.AND R27, R8, R36.reuse, PT ;  /* 0x00000024081b7233 */ /* 0x100fe20003803000 */
[----:B------:R-:W1:Y:S01]  /*d360*/  MUFU.EX2 R55, R55 ;  /* 0x0000003700377308 */ /* 0x000e620000000800 */
[----:B------:R-:W-:Y:S01]  /*d370*/  LOP3.LUT R217, R17, UR17, R156, 0x96, !PT ;  /* 0x0000001111d97c12 */ /* 0x000fe2000f8e969c */
[----:B------:R-:W2:Y:S01]  /*d380*/  LDSM.16.MT88.4 R8, [R177+0x6800] ;  /* 0x00680000b108783b */ /* 0x000ea20000004200 */
[--C-:B------:R-:W-:Y:S01]  /*d390*/  HSET2.LE.AND R25, R25, R36.reuse, PT ;  /* 0x0000002419197233 */ /* 0x100fe20003803000 */
[----:B------:R-:W-:Y:S01]  /*d3a0*/  FFMA.FTZ R52, R213, R57, R52 ;  /* 0x00000039d5347223 */ /* 0x000fe20000010034 */
[----:B------:R-:W-:Y:S01]  /*d3b0*/  F2FP.BF16.F32.PACK_AB R156, R67, R132 ;  /* 0x00000084439c723e */ /* 0x000fe200000010ff */
[----:B------:R-:W-:Y:S01]  /*d3c0*/  IMAD.WIDE.U32 R222, R217, -0x326172a9, RZ ;  /* 0xcd9e8d57d9de7825 */ /* 0x000fe200078e00ff */
[----:B------:R-:W-:Y:S01]  /*d3d0*/  LOP3.LUT R165, R219, UR15, R18, 0x96, !PT ;  /* 0x0000000fdba57c12 */ /* 0x000fe2000f8e9612 */
[----:B------:R-:W-:Y:S01]  /*d3e0*/  MUFU.EX2 R54, R54 ;  /* 0x0000003600367308 */ /* 0x000fe20000000800 */
[----:B------:R-:W-:Y:S01]  /*d3f0*/  LOP3.LUT R171, R19, UR17, R236, 0x96, !PT ;  /* 0x0000001113ab7c12 */ /* 0x000fe2000f8e96ec */
[----:B------:R-:W-:Y:S01]  /*d400*/  FFMA.FTZ R48, R212, R56, R48 ;  /* 0x00000038d4307223 */ /* 0x000fe20000010030 */
[----:B------:R-:W-:Y:S01]  /*d410*/  LOP3.LUT R219, R221, UR15, R16, 0x96, !PT ;  /* 0x0000000fdddb7c12 */ /* 0x000fe2000f8e9610 */
[----:B------:R-:W-:Y:S01]  /*d420*/  FADD.FTZ R52, R51, R52 ;  /* 0x0000003433347221 */ /* 0x000fe20000010000 */
[----:B------:R-:W-:Y:S01]  /*d430*/  LOP3.LUT R26, R13, R14, RZ, 0xc0, !PT ;  /* 0x0000000e0d1a7212 */ /* 0x000fe200078ec0ff */
[----:B------:R-:W3:Y:S01]  /*d440*/  LDSM.16.MT88.4 R16, [R180+0x6800] ;  /* 0x00680000b410783b */ /* 0x000ee20000004200 */
[----:B------:R-:W-:Y:S01]  /*d450*/  LOP3.LUT R27, R27, R5, RZ, 0xc0, !PT ;  /* 0x000000051b1b7212 */ /* 0x000fe200078ec0ff */
[----:B------:R-:W-:Y:S01]  /*d460*/  MUFU.EX2 R65, R65 ;  /* 0x0000004100417308 */ /* 0x000fe20000000800 */
[----:B------:R-:W-:Y:S01]  /*d470*/  SHF.R.U32.HI R21, RZ, 0x8, R4 ;  /* 0x00000008ff157819 */ /* 0x000fe20000011604 */
[----:B------:R-:W4:Y:S01]  /*d480*/  LDSM.16.MT88.4 R12, [R178+0x6800] ;  /* 0x00680000b20c783b */ /* 0x000f220000004200 */
[----:B------:R-:W-:Y:S01]  /*d490*/  LOP3.LUT R25, R25, R156, RZ, 0xc0, !PT ;  /* 0x0000009c19197212 */ /* 0x000fe200078ec0ff */
[----:B------:R-:W-:Y:S01]  /*d4a0*/  FFMA.FTZ R156, R170, UR10, -R142 ;  /* 0x0000000aaa9c7c23 */ /* 0x000fe2000801088e */
[----:B------:R-:W-:Y:S01]  /*d4b0*/  LOP3.LUT R20, R158, 0xff, RZ, 0xc0, !PT ;  /* 0x000000ff9e147812 */ /* 0x000fe200078ec0ff */
[----:B------:R-:W5:Y:S01]  /*d4c0*/  LDSM.16.MT88.4 R4, [R176+0x6800] ;  /* 0x00680000b004783b */ /* 0x000f620000004200 */
[--C-:B------:R-:W-:Y:S01]  /*d4d0*/  SHF.R.U32.HI R23, RZ, 0x10, R158.reuse ;  /* 0x00000010ff177819 */ /* 0x100fe2000001169e */
[----:B------:R-:W-:Y:S01]  /*d4e0*/  MUFU.EX2 R140, R140 ;  /* 0x0000008c008c7308 */ /* 0x000fe20000000800 */
[----:B------:R-:W-:Y:S01]  /*d4f0*/  SHF.R.U32.HI R22, RZ, 0x18, R158 ;  /* 0x00000018ff167819 */ /* 0x000fe2000001169e */
[----:B------:R-:W-:Y:S01]  /*d500*/  FFMA.FTZ R158, R169, UR10, -R142 ;  /* 0x0000000aa99e7c23 */ /* 0x000fe2000801088e */
[----:B------:R-:W-:Y:S01]  /*d510*/  LOP3.LUT R238, R159, UR22, R238, 0x96, !PT ;  /* 0x000000169fee7c12 */ /* 0x000fe2000f8e96ee */
[----:B------:R-:W-:Y:S01]  /*d520*/  FADD.FTZ R48, R53, R48 ;  /* 0x0000003035307221 */ /* 0x000fe20000010000 */
[----:B------:R-:W-:Y:S01]  /*d530*/  LOP3.LUT R23, R23, 0xff, RZ, 0xc0, !PT ;  /* 0x000000ff17177812 */ /* 0x000fe200078ec0ff */
[----:B------:R-:W-:Y:S01]  /*d540*/  FADD.FTZ R52, R50, R52 ;  /* 0x0000003432347221 */ /* 0x000fe20000010000 */
[----:B------:R-:W-:Y:S01]  /*d550*/  LOP3.LUT R159, R238, 0xffff, RZ, 0xc0, !PT ;  /* 0x0000ffffee9f7812 */ /* 0x000fe200078ec0ff */
[----:B------:R-:W-:Y:S01]  /*d560*/  MUFU.EX2 R156, R156 ;  /* 0x0000009c009c7308 */ /* 0x000fe20000000800 */
[----:B------:R-:W-:Y:S01]  /*d570*/  PRMT R20, R20, 0x5410, R21 ;  /* 0x0000541014147816 */ /* 0x000fe20000000015 */
[----:B------:R-:W-:Y:S01]  /*d580*/  FADD.FTZ R48, R47, R48 ;  /* 0x000000302f307221 */ /* 0x000fe20000010000 */
[----:B------:R-:W-:Y:S01]  /*d590*/  LOP3.LUT R21, R238, 0xff, RZ, 0xc0, !PT ;  /* 0x000000ffee157812 */ /* 0x000fe200078ec0ff */
[----:B------:R-:W-:Y:S01]  /*d5a0*/  FADD.FTZ R52, R49, R52 ;  /* 0x0000003431347221 */ /* 0x000fe20000010000 */
[----:B------:R-:W-:Y:S01]  /*d5b0*/  SHF.R.U32.HI R159, RZ, 0x8, R159 ;  /* 0x00000008ff9f7819 */ /* 0x000fe2000001169f */
[----:B------:R-:W-:Y:S01]  /*d5c0*/  FADD.FTZ R48, R46, R48 ;  /* 0x000000302e307221 */ /* 0x000fe20000010000 */
[----:B------:R-:W-:Y:S01]  /*d5d0*/  PRMT R22, R23, 0x5410, R22 ;  /* 0x0000541017167816 */ /* 0x000fe20000000016 */
[----:B------:R-:W4:Y:S01]  /*d5e0*/  MUFU.EX2 R158, R158 ;  /* 0x0000009e009e7308 */ /* 0x000f220000000800 */
[--C-:B------:R-:W-:Y:S01]  /*d5f0*/  SHF.R.U32.HI R23, RZ, 0x10, R238.reuse ;  /* 0x00000010ff177819 */ /* 0x100fe200000116ee */
[C---:B--2---:R-:W-:Y:S01]  /*d600*/  HMMA.16816.F32.BF16 R76, R24.reuse, R8, R76 ;  /* 0x00000008184c723c */ /* 0x044fe2000004184c */
[----:B------:R-:W-:Y:S01]  /*d610*/  PRMT R21, R21, 0x5410, R159 ;  /* 0x0000541015157816 */ /* 0x000fe2000000009f */
[--C-:B------:R-:W-:Y:S01]  /*d620*/  FFMA.FTZ R159, R160, UR10, -R157.reuse ;  /* 0x0000000aa09f7c23 */ /* 0x100fe2000801089d */
[----:B------:R-:W-:Y:S01]  /*d630*/  SHF.R.U32.HI R238, RZ, 0x18, R238 ;  /* 0x00000018ffee7819 */ /* 0x000fe200000116ee */
[----:B-1----:R-:W-:Y:S01]  /*d640*/  FADD.FTZ R52, R55, R52 ;  /* 0x0000003437347221 */ /* 0x002fe20000010000 */
[----:B------:R-:W-:Y:S01]  /*d650*/  LOP3.LUT R23, R23, 0xff, RZ, 0xc0, !PT ;  /* 0x000000ff17177812 */ /* 0x000fe200078ec0ff */
[C---:B------:R-:W-:Y:S01]  /*d660*/  HMMA.16816.F32.BF16 R100, R24.reuse, R10, R100 ;  /* 0x0000000a1864723c */ /* 0x040fe20000041864 */
[--C-:B------:R-:W-:Y:S01]  /*d670*/  HSET2.LE.AND R160, R20, R36.reuse, PT ;  /* 0x0000002414a07233 */ /* 0x100fe20003803000 */
[----:B------:R-:W-:Y:S01]  /*d680*/  MUFU.EX2 R150, R150 ;  /* 0x0000009600967308 */ /* 0x000fe20000000800 */
[--C-:B------:R-:W-:Y:S01]  /*d690*/  HSET2.LE.AND R20, R22, R36.reuse, PT ;  /* 0x0000002416147233 */ /* 0x100fe20003803000 */
[----:B------:R-:W-:Y:S01]  /*d6a0*/  FADD.FTZ R48, R147, R48 ;  /* 0x0000003093307221 */ /* 0x000fe20000010000 */
[----:B------:R-:W-:Y:S01]  /*d6b0*/  F2FP.BF16.F32.PACK_AB R22, R59, R58 ;  /* 0x0000003a3b16723e */ /* 0x000fe200000010ff */
[C---:B---3--:R-:W-:Y:S01]  /*d6c0*/  HMMA.16816.F32.BF16 R124, R24.reuse, R16, R124 ;  /* 0x00000010187c723c */ /* 0x048fe2000004187c */
[----:B------:R-:W-:Y:S01]  /*d6d0*/  PRMT R238, R23, 0x5410, R238 ;  /* 0x0000541017ee7816 */ /* 0x000fe200000000ee */
[--C-:B------:R-:W-:Y:S01]  /*d6e0*/  FFMA.FTZ R44, R152, UR10, -R157.reuse ;  /* 0x0000000a982c7c23 */ /* 0x100fe2000801089d */
[----:B----4-:R-:W-:Y:S01]  /*d6f0*/  F2FP.BF16.F32.PACK_AB R169, R158, R156 ;  /* 0x0000009c9ea9723e */ /* 0x010fe200000010ff */
[----:B------:R-:W-:Y:S01]  /*d700*/  MUFU.EX2 R146, R146 ;  /* 0x0000009200927308 */ /* 0x000fe20000000800 */
[----:B------:R-:W-:Y:S01]  /*d710*/  LOP3.LUT R22, R160, R22, RZ, 0xc0, !PT ;  /* 0x00000016a0167212 */ /* 0x000fe200078ec0ff */
[----:B------:R-:W-:Y:S01]  /*d720*/  FFMA.FTZ R160, R161, UR10, -R157 ;  /* 0x0000000aa1a07c23 */ /* 0x000fe2000801089d */
[----:B------:R-:W-:Y:S01]  /*d730*/  LOP3.LUT R23, R20, R169, RZ, 0xc0, !PT ;  /* 0x000000a914177212 */ /* 0x000fe200078ec0ff */
[C---:B------:R-:W-:Y:S01]  /*d740*/  HMMA.16816.F32.BF16 R120, R24.reuse, R18, R120 ;  /* 0x000000121878723c */ /* 0x040fe20000041878 */
[--C-:B------:R-:W-:Y:S01]  /*d750*/  HSET2.LE.AND R20, R21, R36.reuse, PT ;  /* 0x0000002415147233 */ /* 0x100fe20003803000 */
[C---:B------:R-:W-:Y:S01]  /*d760*/  FADD.FTZ R52, R54.reuse, R52 ;  /* 0x0000003436347221 */ /* 0x040fe20000010000 */
[----:B------:R-:W-:Y:S01]  /*d770*/  HSET2.LE.AND R21, R238, R36, PT ;  /* 0x00000024ee157233 */ /* 0x000fe20003803000 */
[----:B------:R-:W-:Y:S01]  /*d780*/  MUFU.EX2 R159, R159 ;  /* 0x0000009f009f7308 */ /* 0x000fe20000000800 */
[C---:B------:R-:W-:Y:S01]  /*d790*/  F2FP.BF16.F32.PACK_AB R161, R141.reuse, R147 ;  /* 0x000000938da1723e */ /* 0x040fe200000010ff */
[C---:B------:R-:W-:Y:S01]  /*d7a0*/  HMMA.16816.F32.BF16 R108, R24.reuse, R12, R108 ;  /* 0x0000000c186c723c */ /* 0x040fe2000004186c */
[----:B------:R-:W-:Y:S01]  /*d7b0*/  F2FP.BF16.F32.PACK_AB R169, R54, R55 ;  /* 0x0000003736a9723e */ /* 0x000fe200000010ff */
[----:B------:R-:W-:Y:S01]  /*d7c0*/  FADD.FTZ R48, R141, R48 ;  /* 0x000000308d307221 */ /* 0x000fe20000010000 */
[----:B------:R-:W-:Y:S01]  /*d7d0*/  LOP3.LUT R21, R21, R161, RZ, 0xc0, !PT ;  /* 0x000000a115157212 */ /* 0x000fe200078ec0ff */
[----:B------:R-:W-:Y:S01]  /*d7e0*/  FFMA.FTZ R152, R206, UR10, -R142 ;  /* 0x0000000ace987c23 */ /* 0x000fe2000801088e */
[----:B------:R-:W-:Y:S01]  /*d7f0*/  LOP3.LUT R20, R20, R169, RZ, 0xc0, !PT ;  /* 0x000000a914147212 */ /* 0x000fe200078ec0ff */
[----:B------:R1:W2:Y:S01]  /*d800*/  MUFU.EX2 R161, R168 ;  /* 0x000000a800a17308 */ /* 0x0002a20000000800 */
[----:B------:R-:W-:Y:S01]  /*d810*/  HMMA.16816.F32.BF16 R104, R24, R14, R104 ;  /* 0x0000000e1868723c */ /* 0x000fe20000041868 */
[----:B------:R-:W-:Y:S01]  /*d820*/  LOP3.LUT R164, R223, UR16, R164, 0x96, !PT ;  /* 0x00000010dfa47c12 */ /* 0x000fe2000f8e96a4 */
[----:B------:R-:W-:Y:S01]  /*d830*/  FADD.FTZ R52, R58, R52 ;  /* 0x000000343a347221 */ /* 0x000fe20000010000 */
[----:B------:R-:W-:Y:S01]  /*d840*/  FADD.FTZ R48, R156, R48 ;  /* 0x000000309c307221 */ /* 0x000fe20000010000 */
[----:B------:R-:W-:-:S02]  /*d850*/  FADD.FTZ R2, R145, R2 ;  /* 0x0000000291027221 */ /* 0x000fc40000010000 */
[C---:B-----5:R-:W-:Y:S01]  /*d860*/  HMMA.16816.F32.BF16 R84, R24.reuse, R4, R84 ;  /* 0x000000041854723c */ /* 0x060fe20000041854 */
[----:B------:R-:W-:Y:S01]  /*d870*/  MUFU.EX2 R160, R160 ;  /* 0x000000a000a07308 */ /* 0x000fe20000000800 */
[----:B------:R-:W-:Y:S01]  /*d880*/  FADD.FTZ R52, R59, R52 ;  /* 0x000000343b347221 */ /* 0x000fe20000010000 */
[----:B------:R-:W-:Y:S01]  /*d890*/  FADD.FTZ R48, R158, R48 ;  /* 0x000000309e307221 */ /* 0x000fe20000010000 */
[----:B------:R-:W-:Y:S02]  /*d8a0*/  FADD.FTZ R2, R144, R2 ;  /* 0x0000000290027221 */ /* 0x000fe40000010000 */
[----:B------:R-:W-:Y:S02]  /*d8b0*/  HMMA.16816.F32.BF16 R88, R24, R6, R88 ;  /* 0x000000061858723c */ /* 0x000fe40000041858 */
[----:B------:R-:W-:Y:S01]  /*d8c0*/  FADD.FTZ R2, R143, R2 ;  /* 0x000000028f027221 */ /* 0x000fe20000010000 */
[----:B------:R-:W-:Y:S01]  /*d8d0*/  MUFU.EX2 R162, R162 ;  /* 0x000000a200a27308 */ /* 0x000fe20000000800 */
[----:B-1----:R-:W-:-:S04]  /*d8e0*/  IMAD.WIDE.U32 R168, R219, -0x326172a9, RZ ;  /* 0xcd9e8d57dba87825 */ /* 0x002fc800078e00ff */
[----:B--2---:R-:W-:Y:S01]  /*d8f0*/  FADD.FTZ R28, R161, R28 ;  /* 0x0000001ca11c7221 */ /* 0x004fe20000010000 */
[----:B------:R-:W-:Y:S01]  /*d900*/  HMMA.16816.F32.BF16 R128, R20, R16, R128 ;  /* 0x000000101480723c */ /* 0x000fe20000041880 */
[----:B------:R-:W-:Y:S01]  /*d910*/  FADD.FTZ R2, R66, R2 ;  /* 0x0000000242027221 */ /* 0x000fe20000010000 */
[----:B------:R-:W-:Y:S01]  /*d920*/  IMAD.WIDE.U32 R24, R171, -0x326172a9, RZ ;  /* 0xcd9e8d57ab187825 */ /* 0x000fe200078e00ff */
[----:B------:R-:W-:-:S03]  /*d930*/  LOP3.LUT R170, R169, UR14, R222, 0x96, !PT ;  /* 0x0000000ea9aa7c12 */ /* 0x000fc6000f8e96de */
[----:B------:R-:W-:Y:S01]  /*d940*/  FADD.FTZ R28, R151, R28 ;  /* 0x0000001c971c7221 */ /* 0x000fe20000010000 */
[----:B------:R-:W-:Y:S01]  /*d950*/  F2FP.BF16.F32.PACK_AB R169, R146, R150 ;  /* 0x0000009692a9723e */ /* 0x000fe200000010ff */
[C---:B------:R-:W-:Y:S01]  /*d960*/  HMMA.16816.F32.BF16 R68, R20.reuse, R14, R68 ;  /* 0x0000000e1444723c */ /* 0x040fe20000041844 */
[----:B------:R-:W-:Y:S01]  /*d970*/  LOP3.LUT R16, R25, UR16, R216, 0x96, !PT ;  /* 0x0000001019107c12 */ /* 0x000fe2000f8e96d8 */
[----:B------:R-:W-:Y:S01]  /*d980*/  IMAD.WIDE.U32 R216, R165, -0x326172a9, RZ ;  /* 0xcd9e8d57a5d87825 */ /* 0x000fe200078e00ff */
[----:B------:R-:W-:Y:S03]  /*d990*/  MUFU.EX2 R163, R163 ;  /* 0x000000a300a37308 */ /* 0x000fe60000000800 */
[----:B------:R-:W-:Y:S01]  /*d9a0*/  FADD.FTZ R28, R150, R28 ;  /* 0x0000001c961c7221 */ /* 0x000fe20000010000 */
[----:B------:R-:W-:Y:S01]  /*d9b0*/  FADD.FTZ R2, R65, R2 ;  /* 0x0000000241027221 */ /* 0x000fe20000010000 */
[----:B------:R-:W-:Y:S01]  /*d9c0*/  IMAD.WIDE.U32 R164, R164, -0x2daee0ad, RZ ;  /* 0xd2511f53a4a47825 */ /* 0x000fe200078e00ff */
[----:B------:R-:W-:Y:S01]  /*d9d0*/  LOP3.LUT R221, R217, UR14, R24, 0x96, !PT ;  /* 0x0000000ed9dd7c12 */ /* 0x000fe2000f8e9618 */
[----:B------:R-:W-:Y:S02]  /*d9e0*/  HMMA.16816.F32.BF16 R112, R20, R12, R112 ;  /* 0x0000000c1470723c */ /* 0x000fe40000041870 */
[----:B------:R-:W-:Y:S01]  /*d9f0*/  FADD.FTZ R28, R146, R28 ;  /* 0x0000001c921c7221 */ /* 0x000fe20000010000 */
[----:B------:R-:W-:Y:S01]  /*da00*/  IMAD.WIDE.U32 R170, R170, -0x2daee0ad, RZ ;  /* 0xd2511f53aaaa7825 */ /* 0x000fe200078e00ff */
[----:B------:R-:W-:-:S03]  /*da10*/  LOP3.LUT R222, R165, UR13, R220, 0x96, !PT ;  /* 0x0000000da5de7c12 */ /* 0x000fc6000f8e96dc */
[--C-:B------:R-:W-:Y:S01]  /*da20*/  FFMA.FTZ R165, R205, UR10, -R157.reuse ;  /* 0x0000000acda57c23 */ /* 0x100fe2000801089d */
[----:B------:R-:W1:Y:S01]  /*da30*/  MUFU.EX2 R149, R149 ;  /* 0x0000009500957308 */ /* 0x000e620000000800 */
[----:B------:R-:W-:Y:S01]  /*da40*/  IMAD.WIDE.U32 R26, R16, -0x2daee0ad, RZ ;  /* 0xd2511f53101a7825 */ /* 0x000fe200078e00ff */
[----:B------:R-:W-:Y:S01]  /*da50*/  LOP3.LUT R17, R171, UR5, R164, 0x96, !PT ;  /* 0x00000005ab117c12 */ /* 0x000fe2000f8e96a4 */
[----:B------:R-:W-:Y:S02]  /*da60*/  HMMA.16816.F32.BF16 R72, R20, R8, R72 ;  /* 0x000000081448723c */ /* 0x000fe40000041848 */
[----:B------:R-:W-:Y:S01]  /*da70*/  FFMA.FTZ R164, R204, UR10, -R157 ;  /* 0x0000000acca47c23 */ /* 0x000fe2000801089d */
[----:B------:R-:W-:Y:S01]  /*da80*/  IMAD.WIDE.U32 R222, R222, -0x326172a9, RZ ;  /* 0xcd9e8d57dede7825 */ /* 0x000fe200078e00ff */
[----:B------:R-:W-:-:S03]  /*da90*/  LOP3.LUT R218, R27, UR13, R218, 0x96, !PT ;  /* 0x0000000d1bda7c12 */ /* 0x000fc6000f8e96da */
[----:B------:R-:W-:Y:S01]  /*daa0*/  FADD.FTZ R2, R140, R2 ;  /* 0x000000028c027221 */ /* 0x000fe20000010000 */
[----:B------:R-:W2:Y:S01]  /*dab0*/  MUFU.EX2 R148, R148 ;  /* 0x0000009400947308 */ /* 0x000ea20000000800 */
[----:B------:R-:W-:Y:S01]  /*dac0*/  IMAD.WIDE.U32 R24, R17, -0x326172a9, RZ ;  /* 0xcd9e8d5711187825 */ /* 0x000fe200078e00ff */
[C---:B------:R-:W-:Y:S03]  /*dad0*/  HMMA.16816.F32.BF16 R80, R20.reuse, R10, R80 ;  /* 0x0000000a1450723c */ /* 0x040fe60000041850 */
[----:B------:R-:W-:Y:S01]  /*dae0*/  IMAD.WIDE.U32 R220, R221, -0x2daee0ad, RZ ;  /* 0xd2511f53dddc7825 */ /* 0x000fe200078e00ff */
[----:B------:R-:W-:Y:S02]  /*daf0*/  LOP3.LUT R14, R25, UR21, R222, 0x96, !PT ;  /* 0x00000015190e7c12 */ /* 0x000fe4000f8e96de */
[----:B------:R-:W-:Y:S01]  /*db00*/  LOP3.LUT R15, R24, 0xffff, RZ, 0xc0, !PT ;  /* 0x0000ffff180f7812 */ /* 0x000fe200078ec0ff */
[----:B------:R-:W-:Y:S01]  /*db10*/  IMAD.WIDE.U32 R204, R218, -0x326172a9, RZ ;  /* 0xcd9e8d57dacc7825 */ /* 0x000fe200078e00ff */
[----:B------:R-:W-:Y:S01]  /*db20*/  SHF.R.U32.HI R12, RZ, 0x10, R24 ;  /* 0x00000010ff0c7819 */ /* 0x000fe20000011618 */
[C---:B------:R-:W-:Y:S01]  /*db30*/  HMMA.16816.F32.BF16 R96, R20.reuse, R4, R96 ;  /* 0x000000041460723c */ /* 0x040fe20000041860 */
[----:B------:R-:W-:Y:S01]  /*db40*/  LOP3.LUT R25, R14, 0xffff, RZ, 0xc0, !PT ;  /* 0x0000ffff0e197812 */ /* 0x000fe200078ec0ff */
[----:B------:R-:W3:Y:S01]  /*db50*/  MUFU.EX2 R166, R166 ;  /* 0x000000a600a67308 */ /* 0x000ee20000000800 */
[----:B------:R-:W-:Y:S01]  /*db60*/  SHF.R.U32.HI R16, RZ, 0x10, R14 ;  /* 0x00000010ff107819 */ /* 0x000fe2000001160e */
[----:B-1----:R-:W-:Y:S01]  /*db70*/  FADD.FTZ R52, R149, R52 ;  /* 0x0000003495347221 */ /* 0x002fe20000010000 */
[----:B------:R-:W-:Y:S01]  /*db80*/  LOP3.LUT R13, R24, 0xff, RZ, 0xc0, !PT ;  /* 0x000000ff180d7812 */ /* 0x000fe200078ec0ff */
[C---:B------:R-:W-:Y:S01]  /*db90*/  HMMA.16816.F32.BF16 R116, R20.reuse, R18, R116 ;  /* 0x000000121474723c */ /* 0x040fe20000041874 */
[----:B------:R-:W-:Y:S01]  /*dba0*/  LOP3.LUT R9, R14, 0xff, RZ, 0xc0, !PT ;  /* 0x000000ff0e097812 */ /* 0x000fe200078ec0ff */
[----:B--2---:R-:W-:Y:S01]  /*dbb0*/  FADD.FTZ R52, R148, R52 ;  /* 0x0000003494347221 */ /* 0x004fe20000010000 */
[----:B------:R-:W-:Y:S01]  /*dbc0*/  SHF.R.U32.HI R8, RZ, 0x8, R15 ;  /* 0x00000008ff087819 */ /* 0x000fe2000001160f */
[----:B------:R-:W1:Y:S01]  /*dbd0*/  MUFU.EX2 R167, R167 ;  /* 0x000000a700a77308 */ /* 0x000e620000000800 */
[----:B------:R-:W-:Y:S01]  /*dbe0*/  SHF.R.U32.HI R24, RZ, 0x18, R24 ;  /* 0x00000018ff187819 */ /* 0x000fe20000011618 */
[----:B------:R-:W-:Y:S01]  /*dbf0*/  HMMA.16816.F32.BF16 R92, R20, R6, R92 ;  /* 0x00000006145c723c */ /* 0x000fe2000004185c */
[----:B------:R-:W-:Y:S01]  /*dc00*/  SHF.R.U32.HI R14, RZ, 0x18, R14 ;  /* 0x00000018ff0e7819 */ /* 0x000fe2000001160e */
[----:B------:R-:W-:Y:S01]  /*dc10*/  FADD.FTZ R52, R159, R52 ;  /* 0x000000349f347221 */ /* 0x000fe20000010000 */
[----:B------:R-:W-:-:S02]  /*dc20*/  SHF.R.U32.HI R25, RZ, 0x8, R25 ;  /* 0x00000008ff197819 */ /* 0x000fc40000011619 */
[----:B------:R-:W-:Y:S01]  /*dc30*/  LOP3.LUT R15, R16, 0xff, RZ, 0xc0, !PT ;  /* 0x000000ff100f7812 */ /* 0x000fe200078ec0ff */
[----:B------:R-:W2:Y:S01]  /*dc40*/  MUFU.EX2 R43, R43 ;  /* 0x0000002b002b7308 */ /* 0x000ea20000000800 */
[----:B------:R-:W-:Y:S01]  /*dc50*/  LOP3.LUT R27, R12, 0xff, RZ, 0xc0, !PT ;  /* 0x000000ff0c1b7812 */ /* 0x000fe200078ec0ff */
[----:B------:R-:W4:Y:S01]  /*dc60*/  LDSM.16.MT88.4 R16, [R180+0x7000] ;  /* 0x00700000b410783b */ /* 0x000f220000004200 */
[----:B------:R-:W-:Y:S01]  /*dc70*/  LOP3.LUT R26, R221, UR5, R26, 0x96, !PT ;  /* 0x00000005dd1a7c12 */ /* 0x000fe2000f8e961a */
[----:B---3--:R-:W-:Y:S01]  /*dc80*/  FADD.FTZ R48, R166, R48 ;  /* 0x00000030a6307221 */ /* 0x008fe20000010000 */
[----:B------:R-:W-:Y:S01]  /*dc90*/  PRMT R8, R13, 0x5410, R8 ;  /* 0x000054100d087816 */ /* 0x000fe20000000008 */
[----:B------:R-:W-:Y:S01]  /*dca0*/  FADD.FTZ R52, R160, R52 ;  /* 0x00000034a0347221 */ /* 0x000fe20000010000 */
[----:B------:R-:W-:Y:S01]  /*dcb0*/  PRMT R9, R9, 0x5410, R25 ;  /* 0x0000541009097816 */ /* 0x000fe20000000019 */
[----:B------:R-:W-:Y:S01]  /*dcc0*/  IMAD.WIDE.U32 R218, R26, -0x326172a9, RZ ;  /* 0xcd9e8d571ada7825 */ /* 0x000fe200078e00ff */
[----:B------:R-:W-:Y:S01]  /*dcd0*/  PRMT R13, R15, 0x5410, R14 ;  /* 0x000054100f0d7816 */ /* 0x000fe2000000000e */
[----:B------:R-:W3:Y:S01]  /*dce0*/  MUFU.EX2 R45, R45 ;  /* 0x0000002d002d7308 */ /* 0x000ee20000000800 */
[----:B------:R-:W-:Y:S01]  /*dcf0*/  PRMT R27, R27, 0x5410, R24 ;  /* 0x000054101b1b7816 */ /* 0x000fe20000000018 */
[----:B-1----:R-:W-:Y:S01]  /*dd00*/  FADD.FTZ R48, R167, R48 ;  /* 0x00000030a7307221 */ /* 0x002fe20000010000 */
[----:B------:R-:W-:-:S02]  /*dd10*/  HSET2.LE.AND R9, R9, R36, PT ;  /* 0x0000002409097233 */ /* 0x000fc40003803000 */
[--C-:B------:R-:W-:Y:S01]  /*dd20*/  HSET2.LE.AND R25, R13, R36.reuse, PT ;  /* 0x000000240d197233 */ /* 0x100fe20003803000 */
[----:B------:R-:W-:Y:S01]  /*dd30*/  FADD.FTZ R48, R162, R48 ;  /* 0x00000030a2307221 */ /* 0x000fe20000010000 */
[----:B------:R-:W-:Y:S01]  /*dd40*/  F2FP.BF16.F32.PACK_AB R11, R151, R161 ;  /* 0x000000a1970b723e */ /* 0x000fe200000010ff */
[----:B------:R-:W1:Y:S01]  /*dd50*/  LDSM.16.MT88.4 R12, [R178+0x7000] ;  /* 0x00700000b20c783b */ /* 0x000e620000004200 */
[----:B------:R-:W-:Y:S01]  /*dd60*/  F2FP.BF16.F32.PACK_AB R10, R66, R143 ;  /* 0x0000008f420a723e */ /* 0x000fe200000010ff */
[----:B------:R-:W5:Y:S01]  /*dd70*/  MUFU.EX2 R42, R42 ;  /* 0x0000002a002a7308 */ /* 0x000f620000000800 */
[--C-:B------:R-:W-:Y:S01]  /*dd80*/  HSET2.LE.AND R5, R8, R36.reuse, PT ;  /* 0x0000002408057233 */ /* 0x100fe20003803000 */
[----:B------:R-:W-:Y:S01]  /*dd90*/  FADD.FTZ R48, R163, R48 ;  /* 0x00000030a3307221 */ /* 0x000fe20000010000 */
[----:B------:R-:W-:Y:S01]  /*dda0*/  HSET2.LE.AND R27, R27, R36, PT ;  /* 0x000000241b1b7233 */ /* 0x000fe20003803000 */
[----:B--2---:R-:W-:Y:S01]  /*ddb0*/  FADD.FTZ R28, R43, R28 ;  /* 0x0000001c2b1c7221 */ /* 0x004fe20000010000 */
[----:B------:R-:W-:-:S02]  /*ddc0*/  F2FP.BF16.F32.PACK_AB R4, R140, R65 ;  /* 0x000000418c04723e */ /* 0x000fc400000010ff */
[----:B------:R-:W-:Y:S01]  /*ddd0*/  LOP3.LUT R20, R219, UR21, R204, 0x96, !PT ;  /* 0x00000015db147c12 */ /* 0x000fe2000f8e96cc */
[----:B------:R-:W2:Y:S01]  /*dde0*/  MUFU.EX2 R39, R39 ;  /* 0x0000002700277308 */ /* 0x000ea20000000800 */
[----:B------:R-:W-:Y:S01]  /*ddf0*/  LOP3.LUT R24, R9, R11, RZ, 0xc0, !PT ;  /* 0x0000000b09187212 */ /* 0x000fe200078ec0ff */
[----:B---3--:R-:W-:Y:S01]  /*de00*/  FADD.FTZ R28, R45, R28 ;  /* 0x0000001c2d1c7221 */ /* 0x008fe20000010000 */
[----:B------:R-:W-:Y:S02]  /*de10*/  LOP3.LUT R25, R25, R10, RZ, 0xc0, !PT ;  /* 0x0000000a19197212 */ /* 0x000fe400078ec0ff */
[----:B------:R-:W-:Y:S01]  /*de20*/  LOP3.LUT R26, R5, R169, RZ, 0xc0, !PT ;  /* 0x000000a9051a7212 */ /* 0x000fe200078ec0ff */
[----:B------:R-:W3:Y:S01]  /*de30*/  LDSM.16.MT88.4 R8, [R177+0x7000] ;  /* 0x00700000b108783b */ /* 0x000ee20000004200 */
[----:B------:R-:W-:Y:S01]  /*de40*/  LOP3.LUT R27, R27, R4, RZ, 0xc0, !PT ;  /* 0x000000041b1b7212 */ /* 0x000fe200078ec0ff */
[----:B------:R-:W-:Y:S01]  /*de50*/  MUFU.EX2 R40, R40 ;  /* 0x0000002800287308 */ /* 0x000fe20000000800 */
[----:B------:R-:W-:Y:S01]  /*de60*/  SHF.R.U32.HI R23, RZ, 0x10, R218 ;  /* 0x00000010ff177819 */ /* 0x000fe200000116da */
[----:B------:R-:W3:Y:S01]  /*de70*/  LDSM.16.MT88.4 R4, [R176+0x7000] ;  /* 0x00700000b004783b */ /* 0x000ee20000004200 */
[----:B------:R-:W-:Y:S01]  /*de80*/  LOP3.LUT R171, R20, 0xffff, RZ, 0xc0, !PT ;  /* 0x0000ffff14ab7812 */ /* 0x000fe200078ec0ff */
[----:B-----5:R-:W-:Y:S01]  /*de90*/  FADD.FTZ R28, R42, R28 ;  /* 0x0000001c2a1c7221 */ /* 0x020fe20000010000 */
[----:B------:R-:W-:Y:S01]  /*dea0*/  SHF.R.U32.HI R21, RZ, 0x18, R218 ;  /* 0x00000018ff157819 */ /* 0x000fe200000116da */
[C---:B----4-:R-:W-:Y:S01]  /*deb0*/  HMMA.16816.F32.BF16 R124, R24.reuse, R16, R124 ;  /* 0x00000010187c723c */ /* 0x050fe2000004187c */
[----:B------:R-:W-:Y:S01]  /*dec0*/  LOP3.LUT R23, R23, 0xff, RZ, 0xc0, !PT ;  /* 0x000000ff17177812 */ /* 0x000fe200078ec0ff */
[----:B------:R-:W-:Y:S01]  /*ded0*/  MUFU.EX2 R38, R38 ;  /* 0x0000002600267308 */ /* 0x000fe20000000800 */
[----:B------:R-:W-:Y:S01]  /*dee0*/  LOP3.LUT R204, R218, 0xffff, RZ, 0xc0, !PT ;  /* 0x0000ffffdacc7812 */ /* 0x000fe200078ec0ff */
[----:B--2---:R-:W-:Y:S01]  /*def0*/  FADD.FTZ R211, R39, R28 ;  /* 0x0000001c27d37221 */ /* 0x004fe20000010000 */
[----:B------:R-:W-:Y:S01]  /*df00*/  LOP3.LUT R169, R20, 0xff, RZ, 0xc0, !PT ;  /* 0x000000ff14a97812 */ /* 0x000fe200078ec0ff */
[----:B------:R-:W-:Y:S01]  /*df10*/  HMMA.16816.F32.BF16 R120, R24, R18, R120 ;  /* 0x000000121878723c */ /* 0x000fe20000041878 */
[----:B------:R-:W-:-:S02]  /*df20*/  SHF.R.U32.HI R171, RZ, 0x8, R171 ;  /* 0x00000008ffab7819 */ /* 0x000fc400000116ab */
[----:B------:R-:W-:Y:S01]  /*df30*/  PRMT R21, R23, 0x5410, R21 ;  /* 0x0000541017157816 */ /* 0x000fe20000000015 */
[----:B------:R-:W2:Y:S01]  /*df40*/  MUFU.EX2 R37, R37 ;  /* 0x0000002500257308 */ /* 0x000ea20000000800 */
[----:B------:R-:W-:Y:S02]  /*df50*/  LOP3.LUT R22, R218, 0xff, RZ, 0xc0, !PT ;  /* 0x000000ffda167812 */ /* 0x000fe400078ec0ff */
[----:B------:R-:W-:Y:S02]  /*df60*/  SHF.R.U32.HI R204, RZ, 0x8, R204 ;  /* 0x00000008ffcc7819 */ /* 0x000fe400000116cc */
[----:B------:R-:W-:Y:S01]  /*df70*/  PRMT R23, R169, 0x5410, R171 ;  /* 0x00005410a9177816 */ /* 0x000fe200000000ab */
[----:B-1----:R-:W-:Y:S01]  /*df80*/  HMMA.16816.F32.BF16 R108, R24, R12, R108 ;  /* 0x0000000c186c723c */ /* 0x002fe2000004186c */
[----:B------:R-:W-:Y:S01]  /*df90*/  SHF.R.U32.HI R169, RZ, 0x10, R20 ;  /* 0x00000010ffa97819 */ /* 0x000fe20000011614 */
[----:B------:R-:W1:Y:S01]  /*dfa0*/  MUFU.EX2 R41, R41 ;  /* 0x0000002900297308 */ /* 0x000e620000000800 */
[----:B------:R-:W-:-:S02]  /*dfb0*/  PRMT R22, R22, 0x5410, R204 ;  /* 0x0000541016167816 */ /* 0x000fc400000000cc */
[----:B------:R-:W-:Y:S01]  /*dfc0*/  SHF.R.U32.HI R20, RZ, 0x18, R20 ;  /* 0x00000018ff147819 */ /* 0x000fe20000011614 */
[C---:B------:R-:W-:Y:S01]  /*dfd0*/  HMMA.16816.F32.BF16 R104, R24.reuse, R14, R104 ;  /* 0x0000000e1868723c */ /* 0x040fe20000041868 */
[----:B------:R-:W-:Y:S02]  /*dfe0*/  LOP3.LUT R169, R169, 0xff, RZ, 0xc0, !PT ;  /* 0x000000ffa9a97812 */ /* 0x000fe400078ec0ff */
[--C-:B------:R-:W-:Y:S01]  /*dff0*/  HSET2.LE.AND R22, R22, R36.reuse, PT ;  /* 0x0000002416167233 */ /* 0x100fe20003803000 */
[----:B------:R-:W-:Y:S01]  /*e000*/  MUFU.EX2 R44, R44 ;  /* 0x0000002c002c7308 */ /* 0x000fe20000000800 */
[----:B------:R-:W-:Y:S01]  /*e010*/  PRMT R169, R169, 0x5410, R20 ;  /* 0x00005410a9a97816 */ /* 0x000fe20000000014 */
[----:B--2---:R-:W-:Y:S01]  /*e020*/  FADD.FTZ R2, R37, R2 ;  /* 0x0000000225027221 */ /* 0x004fe20000010000 */
[----:B------:R-:W-:Y:S02]  /*e030*/  F2FP.BF16.F32.PACK_AB R171, R160, R159 ;  /* 0x0000009fa0ab723e */ /* 0x000fe400000010ff */
[--C-:B------:R-:W-:Y:S01]  /*e040*/  HSET2.LE.AND R21, R21, R36.reuse, PT ;  /* 0x0000002415157233 */ /* 0x100fe20003803000 */
[C---:B---3--:R-:W-:Y:S01]  /*e050*/  HMMA.16816.F32.BF16 R76, R24.reuse, R8, R76 ;  /* 0x00000008184c723c */ /* 0x048fe2000004184c */
[--C-:B------:R-:W-:Y:S01]  /*e060*/  HSET2.LE.AND R20, R23, R36.reuse, PT ;  /* 0x0000002417147233 */ /* 0x100fe20003803000 */
[----:B------:R-:W-:Y:S01]  /*e070*/  MUFU.EX2 R60, R60 ;  /* 0x0000003c003c7308 */ /* 0x000fe20000000800 */
[----:B------:R-:W-:Y:S01]  /*e080*/  LOP3.LUT R22, R22, R171, RZ, 0xc0, !PT ;  /* 0x000000ab16167212 */ /* 0x000fe200078ec0ff */
[----:B-1----:R-:W-:Y:S01]  /*e090*/  FADD.FTZ R2, R41, R2 ;  /* 0x0000000229027221 */ /* 0x002fe20000010000 */
[----:B------:R-:W-:Y:S01]  /*e0a0*/  HSET2.LE.AND R169, R169, R36, PT ;  /* 0x00000024a9a97233 */ /* 0x000fe20003803000 */
[C---:B------:R-:W-:Y:S01]  /*e0b0*/  HMMA.16816.F32.BF16 R100, R24.reuse, R10, R100 ;  /* 0x0000000a1864723c */ /* 0x040fe20000041864 */
[----:B------:R-:W-:Y:S01]  /*e0c0*/  F2FP.BF16.F32.PACK_AB R23, R163, R162 ;  /* 0x000000a2a317723e */ /* 0x000fe200000010ff */
[----:B------:R-:W-:Y:S01]  /*e0d0*/  FADD.FTZ R2, R40, R2 ;  /* 0x0000000228027221 */ /* 0x000fe20000010000 */
[----:B------:R-:W-:Y:S01]  /*e0e0*/  LOP3.LUT R222, R223, UR12, R168, 0x96, !PT ;  /* 0x0000000cdfde7c12 */ /* 0x000fe2000f8e96a8 */
[----:B------:R-:W1:Y:S01]  /*e0f0*/  MUFU.EX2 R164, R164 ;  /* 0x000000a400a47308 */ /* 0x000e620000000800 */
[----:B------:R-:W-:Y:S01]  /*e100*/  F2FP.BF16.F32.PACK_AB R171, R148, R149 ;  /* 0x0000009594ab723e */ /* 0x000fe200000010ff */
[----:B------:R-:W-:Y:S01]  /*e110*/  HMMA.16816.F32.BF16 R84, R24, R4, R84 ;  /* 0x000000041854723c */ /* 0x000fe20000041854 */
[----:B------:R-:W-:Y:S01]  /*e120*/  F2FP.BF16.F32.PACK_AB R204, R167, R166 ;  /* 0x000000a6a7cc723e */ /* 0x000fe200000010ff */
[----:B------:R-:W-:Y:S01]  /*e130*/  IMAD.WIDE.U32 R222, R222, -0x2daee0ad, RZ ;  /* 0xd2511f53dede7825 */ /* 0x000fe200078e00ff */
[----:B------:R-:W-:-:S03]  /*e140*/  LOP3.LUT R23, R21, R23, RZ, 0xc0, !PT ;  /* 0x0000001715177212 */ /* 0x000fc600078ec0ff */
[----:B------:R-:W-:Y:S01]  /*e150*/  FADD.FTZ R210, R38, R2 ;  /* 0x0000000226d27221 */ /* 0x000fe20000010000 */
[----:B------:R-:W-:Y:S01]  /*e160*/  LOP3.LUT R20, R20, R171, RZ, 0xc0, !PT ;  /* 0x000000ab14147212 */ /* 0x000fe200078ec0ff */
[----:B------:R-:W-:Y:S01]  /*e170*/  HMMA.16816.F32.BF16 R88, R24, R6, R88 ;  /* 0x000000061858723c */ /* 0x000fe20000041858 */
[----:B------:R-:W-:Y:S01]  /*e180*/  LOP3.LUT R21, R169, R204, RZ, 0xc0, !PT ;  /* 0x000000cca9157212 */ /* 0x000fe200078ec0ff */
[----:B------:R-:W2:Y:S01]  /*e190*/  MUFU.EX2 R165, R165 ;  /* 0x000000a500a57308 */ /* 0x000ea20000000800 */
[----:B------:R-:W-:Y:S02]  /*e1a0*/  LOP3.LUT R170, R223, UR22, R170, 0x96, !PT ;  /* 0x00000016dfaa7c12 */ /* 0x000fe4000f8e96aa */
[----:B------:R-:W-:Y:S02]  /*e1b0*/  LOP3.LUT R169, R205, UR12, R216, 0x96, !PT ;  /* 0x0000000ccda97c12 */ /* 0x000fe4000f8e96d8 */
[----:B------:R-:W-:Y:S01]  /*e1c0*/  LOP3.LUT R25, R222, 0xff, RZ, 0xc0, !PT ;  /* 0x000000ffde197812 */ /* 0x000fe200078ec0ff */
[C---:B------:R-:W-:Y:S01]  /*e1d0*/  HMMA.16816.F32.BF16 R112, R20.reuse, R12, R112 ;  /* 0x0000000c1470723c */ /* 0x040fe20000041870 */
[----:B------:R-:W-:Y:S01]  /*e1e0*/  F2FP.BF16.F32.PACK_AB R153, R41, R37 ;  /* 0x000000252999723e */ /* 0x000fe200000010ff */
[----:B------:R-:W-:Y:S01]  /*e1f0*/  IMAD.WIDE.U32 R168, R169, -0x2daee0ad, RZ ;  /* 0xd2511f53a9a87825 */ /* 0x000fe200078e00ff */
[----:B------:R-:W3:Y:S03]  /*e200*/  MUFU.EX2 R152, R152 ;  /* 0x0000009800987308 */ /* 0x000ee60000000800 */
[----:B-1----:R-:W-:Y:S01]  /*e210*/  FADD.FTZ R52, R164, R52 ;  /* 0x00000034a4347221 */ /* 0x002fe20000010000 */
[----:B------:R-:W-:Y:S01]  /*e220*/  HMMA.16816.F32.BF16 R128, R20, R16, R128 ;  /* 0x000000101480723c */ /* 0x000fe20000041880 */
[----:B------:R-:W-:-:S02]  /*e230*/  SHF.R.U32.HI R13, RZ, 0x10, R222 ;  /* 0x00000010ff0d7819 */ /* 0x000fc400000116de */
[----:B------:R-:W-:Y:S02]  /*e240*/  SHF.R.U32.HI R12, RZ, 0x18, R222 ;  /* 0x00000018ff0c7819 */ /* 0x000fe400000116de */
[----:B------:R-:W-:Y:S01]  /*e250*/  LOP3.LUT R220, R169, UR22, R220, 0x96, !PT ;  /* 0x00000016a9dc7c12 */ /* 0x000fe2000f8e96dc */
[C---:B------:R-:W-:Y:S01]  /*e260*/  HMMA.16816.F32.BF16 R68, R20.reuse, R14, R68 ;  /* 0x0000000e1444723c */ /* 0x040fe20000041844 */
[----:B------:R-:W-:Y:S01]  /*e270*/  LOP3.LUT R16, R222, 0xffff, RZ, 0xc0, !PT ;  /* 0x0000ffffde107812 */ /* 0x000fe200078ec0ff */
[----:B--2---:R-:W-:Y:S01]  /*e280*/  FADD.FTZ R52, R165, R52 ;  /* 0x00000034a5347221 */ /* 0x004fe20000010000 */
[----:B------:R-:W-:Y:S02]  /*e290*/  SHF.R.U32.HI R157, RZ, 0x10, R220 ;  /* 0x00000010ff9d7819 */ /* 0x000fe400000116dc */
[----:B------:R-:W-:Y:S01]  /*e2a0*/  SHF.R.U32.HI R16, RZ, 0x8, R16 ;  /* 0x00000008ff107819 */ /* 0x000fe20000011610 */
[C---:B------:R-:W-:Y:S01]  /*e2b0*/  HMMA.16816.F32.BF16 R72, R20.reuse, R8, R72 ;  /* 0x000000081448723c */ /* 0x040fe20000041848 */
[----:B------:R-:W-:Y:S01]  /*e2c0*/  LOP3.LUT R14, R170, 0xffff, RZ, 0xc0, !PT ;  /* 0x0000ffffaa0e7812 */ /* 0x000fe200078ec0ff */
[----:B---3--:R-:W-:Y:S01]  /*e2d0*/  FADD.FTZ R48, R152, R48 ;  /* 0x0000003098307221 */ /* 0x008fe20000010000 */
[----:B------:R-:W-:Y:S01]  /*e2e0*/  LOP3.LUT R15, R13, 0xff, RZ, 0xc0, !PT ;  /* 0x000000ff0d0f7812 */ /* 0x000fe200078ec0ff */
[----:B------:R-:W-:Y:S01]  /*e2f0*/  FADD.FTZ R52, R44, R52 ;  /* 0x000000342c347221 */ /* 0x000fe20000010000 */
[----:B------:R-:W-:Y:S01]  /*e300*/  LOP3.LUT R13, R170, 0xff, RZ, 0xc0, !PT ;  /* 0x000000ffaa0d7812 */ /* 0x000fe200078ec0ff */
[----:B------:R-:W-:Y:S01]  /*e310*/  HMMA.16816.F32.BF16 R80, R20, R10, R80 ;  /* 0x0000000a1450723c */ /* 0x000fe20000041850 */
[----:B------:R-:W-:Y:S01]  /*e320*/  SHF.R.U32.HI R14, RZ, 0x8, R14 ;  /* 0x00000008ff0e7819 */ /* 0x000fe2000001160e */
[----:B------:R-:W-:Y:S01]  /*e330*/  FADD.FTZ R213, R60, R52 ;  /* 0x000000343cd57221 */ /* 0x000fe20000010000 */
        /* <DEDUP_REMOVED lines=16> */
[----:B------:R-:W-:Y:S02]  /*e440*/  F2FP.BF16.F32.PACK_AB R5, R39, R42 ;  /* 0x0000002a2705723e */ /* 0x000fe400000010ff */
[----:B------:R-:W-:-:S02]  /*e450*/  F2FP.BF16.F32.PACK_AB R4, R38, R40 ;  /* 0x000000282604723e */ /* 0x000fc400000010ff */
[----:B------:R-:W-:Y:S02]  /*e460*/  LOP3.LUT R24, R24, R10, RZ, 0xc0, !PT ;  /* 0x0000000a18187212 */ /* 0x000fe400078ec0ff */
[----:B------:R-:W-:Y:S02]  /*e470*/  HSET2.LE.AND R25, R9, R36, PT ;  /* 0x0000002409197233 */ /* 0x000fe40003803000 */
[----:B------:R-:W-:Y:S01]  /*e480*/  LOP3.LUT R26, R26, R5, RZ, 0xc0, !PT ;  /* 0x000000051a1a7212 */ /* 0x000fe200078ec0ff */
[----:B------:R-:W3:Y:S01]  /*e490*/  LDSM.16.MT88.4 R8, [R177+0x7800] ;  /* 0x00780000b108783b */ /* 0x000ee20000004200 */
[----:B------:R-:W-:Y:S02]  /*e4a0*/  LOP3.LUT R27, R27, R4, RZ, 0xc0, !PT ;  /* 0x000000041b1b7212 */ /* 0x000fe400078ec0ff */
[----:B------:R-:W-:Y:S01]  /*e4b0*/  LOP3.LUT R25, R25, R153, RZ, 0xc0, !PT ;  /* 0x0000009919197212 */ /* 0x000fe200078ec0ff */
[----:B------:R-:W4:Y:S01]  /*e4c0*/  LDSM.16.MT88.4 R4, [R176+0x7800] ;  /* 0x00780000b004783b */ /* 0x000f220000004200 */
[--C-:B------:R-:W-:Y:S01]  /*e4d0*/  FFMA.FTZ R153, R154, UR10, -R142.reuse ;  /* 0x0000000a9a997c23 */ /* 0x100fe2000801088e */
[----:B------:R-:W-:Y:S01]  /*e4e0*/  FFMA.FTZ R154, R207, UR10, -R142 ;  /* 0x0000000acf9a7c23 */ /* 0x000fe2000801088e */
[----:B------:R-:W-:Y:S01]  /*e4f0*/  LOP3.LUT R22, R168, 0xffff, RZ, 0xc0, !PT ;  /* 0x0000ffffa8167812 */ /* 0x000fe200078ec0ff */
[----:B------:R5:W-:Y:S01]  /*e500*/  MUFU.EX2 R142, R155 ;  /* 0x0000009b008e7308 */ /* 0x000be20000000800 */
[----:B------:R-:W-:-:S02]  /*e510*/  SHF.R.U32.HI R21, RZ, 0x10, R168 ;  /* 0x00000010ff157819 */ /* 0x000fc400000116a8 */
[----:B------:R-:W-:Y:S02]  /*e520*/  LOP3.LUT R20, R168, 0xff, RZ, 0xc0, !PT ;  /* 0x000000ffa8147812 */ /* 0x000fe400078ec0ff */
[----:B------:R-:W-:Y:S02]  /*e530*/  SHF.R.U32.HI R168, RZ, 0x18, R168 ;  /* 0x00000018ffa87819 */ /* 0x000fe400000116a8 */
[----:B------:R-:W-:Y:S01]  /*e540*/  SHF.R.U32.HI R22, RZ, 0x8, R22 ;  /* 0x00000008ff167819 */ /* 0x000fe20000011616 */
[----:B------:R-:W-:Y:S01]  /*e550*/  MUFU.EX2 R153, R153 ;  /* 0x0000009900997308 */ /* 0x000fe20000000800 */
[----:B------:R-:W-:Y:S02]  /*e560*/  LOP3.LUT R21, R21, 0xff, RZ, 0xc0, !PT ;  /* 0x000000ff15157812 */ /* 0x000fe400078ec0ff */
[----:B------:R-:W-:Y:S01]  /*e570*/  LOP3.LUT R23, R220, 0xff, RZ, 0xc0, !PT ;  /* 0x000000ffdc177812 */ /* 0x000fe200078ec0ff */
[----:B-1----:R-:W-:Y:S01]  /*e580*/  HMMA.16816.F32.BF16 R124, R24, R16, R124 ;  /* 0x00000010187c723c */ /* 0x002fe2000004187c */
[----:B------:R-:W-:-:S02]  /*e590*/  LOP3.LUT R157, R157, 0xff, RZ, 0xc0, !PT ;  /* 0x000000ff9d9d7812 */ /* 0x000fc400078ec0ff */
[----:B------:R-:W-:Y:S01]  /*e5a0*/  PRMT R22, R20, 0x5410, R22 ;  /* 0x0000541014167816 */ /* 0x000fe20000000016 */
[----:B------:R-:W1:Y:S01]  /*e5b0*/  MUFU.EX2 R154, R154 ;  /* 0x0000009a009a7308 */ /* 0x000e620000000800 */
[----:B-----5:R-:W-:Y:S01]  /*e5c0*/  LOP3.LUT R155, R220, 0xffff, RZ, 0xc0, !PT ;  /* 0x0000ffffdc9b7812 */ /* 0x020fe200078ec0ff */
[C---:B------:R-:W-:Y:S01]  /*e5d0*/  HMMA.16816.F32.BF16 R120, R24.reuse, R18, R120 ;  /* 0x000000121878723c */ /* 0x040fe20000041878 */
[----:B------:R-:W-:Y:S02]  /*e5e0*/  SHF.R.U32.HI R220, RZ, 0x18, R220 ;  /* 0x00000018ffdc7819 */ /* 0x000fe400000116dc */
[----:B------:R-:W-:Y:S02]  /*e5f0*/  SHF.R.U32.HI R155, RZ, 0x8, R155 ;  /* 0x00000008ff9b7819 */ /* 0x000fe4000001169b */
[----:B------:R-:W-:Y:S01]  /*e600*/  PRMT R21, R21, 0x5410, R168 ;  /* 0x0000541015157816 */ /* 0x000fe200000000a8 */
[----:B--2---:R-:W-:Y:S01]  /*e610*/  HMMA.16816.F32.BF16 R108, R24, R12, R108 ;  /* 0x0000000c186c723c */ /* 0x004fe2000004186c */
[----:B------:R-:W-:-:S02]  /*e620*/  PRMT R20, R23, 0x5410, R155 ;  /* 0x0000541017147816 */ /* 0x000fc4000000009b */
[----:B------:R-:W-:Y:S02]  /*e630*/  PRMT R157, R157, 0x5410, R220 ;  /* 0x000054109d9d7816 */ /* 0x000fe400000000dc */
[--C-:B------:R-:W-:Y:S01]  /*e640*/  HSET2.LE.AND R23, R21, R36.reuse, PT ;  /* 0x0000002415177233 */ /* 0x100fe20003803000 */
[C---:B------:R-:W-:Y:S01]  /*e650*/  HMMA.16816.F32.BF16 R104, R24.reuse, R14, R104 ;  /* 0x0000000e1868723c */ /* 0x040fe20000041868 */
[--C-:B------:R-:W-:Y:S02]  /*e660*/  HSET2.LE.AND R22, R22, R36.reuse, PT ;  /* 0x0000002416167233 */ /* 0x100fe40003803000 */
[--C-:B------:R-:W-:Y:S01]  /*e670*/  HSET2.LE.AND R20, R20, R36.reuse, PT ;  /* 0x0000002414147233 */ /* 0x100fe20003803000 */
[----:B-1----:R-:W-:Y:S01]  /*e680*/  FADD.FTZ R48, R154, R48 ;  /* 0x000000309a307221 */ /* 0x002fe20000010000 */
[----:B------:R-:W-:Y:S01]  /*e690*/  HSET2.LE.AND R21, R157, R36, PT ;  /* 0x000000249d157233 */ /* 0x000fe20003803000 */
[----:B---3--:R-:W-:Y:S01]  /*e6a0*/  HMMA.16816.F32.BF16 R76, R24, R8, R76 ;  /* 0x00000008184c723c */ /* 0x008fe2000004184c */
[----:B------:R-:W-:Y:S01]  /*e6b0*/  F2FP.BF16.F32.PACK_AB R36, R60, R44 ;  /* 0x0000002c3c24723e */ /* 0x000fe200000010ff */
[----:B------:R-:W-:Y:S01]  /*e6c0*/  FADD.FTZ R48, R153, R48 ;  /* 0x0000003099307221 */ /* 0x000fe20000010000 */
[----:B------:R-:W-:-:S02]  /*e6d0*/  F2FP.BF16.F32.PACK_AB R155, R142, R153 ;  /* 0x000000998e9b723e */ /* 0x000fc400000010ff */
[----:B------:R-:W-:Y:S01]  /*e6e0*/  LOP3.LUT R22, R22, R36, RZ, 0xc0, !PT ;  /* 0x0000002416167212 */ /* 0x000fe200078ec0ff */
[C---:B------:R-:W-:Y:S01]  /*e6f0*/  HMMA.16816.F32.BF16 R100, R24.reuse, R10, R100 ;  /* 0x0000000a1864723c */ /* 0x040fe20000041864 */
[----:B------:R-:W-:Y:S01]  /*e700*/  F2FP.BF16.F32.PACK_AB R157, R165, R164 ;  /* 0x000000a4a59d723e */ /* 0x000fe200000010ff */
[----:B------:R-:W-:Y:S01]  /*e710*/  FADD.FTZ R212, R142, R48 ;  /* 0x000000308ed47221 */ /* 0x000fe20000010000 */
[----:B------:R-:W-:Y:S02]  /*e720*/  F2FP.BF16.F32.PACK_AB R36, R154, R152 ;  /* 0x000000989a24723e */ /* 0x000fe400000010ff */
[----:B------:R-:W-:Y:S01]  /*e730*/  LOP3.LUT R23, R23, R155, RZ, 0xc0, !PT ;  /* 0x0000009b17177212 */ /* 0x000fe200078ec0ff */
[----:B----4-:R-:W-:Y:S01]  /*e740*/  HMMA.16816.F32.BF16 R84, R24, R4, R84 ;  /* 0x000000041854723c */ /* 0x010fe20000041854 */
[----:B------:R-:W-:Y:S02]  /*e750*/  LOP3.LUT R20, R20, R157, RZ, 0xc0, !PT ;  /* 0x0000009d14147212 */ /* 0x000fe400078ec0ff */
[----:B------:R-:W-:-:S03]  /*e760*/  LOP3.LUT R21, R21, R36, RZ, 0xc0, !PT ;  /* 0x0000002415157212 */ /* 0x000fc600078ec0ff */
        /* <DEDUP_REMOVED lines=11> */
.L_x_786:
[----:B------:R-:W-:-:S07]  /*e820*/  IADD3 R209, R208, -0x1, RZ ;  /* 0xffffffffd0d17810 */ /* 0x000fce0007ffe0ff */
.L_x_789:
[----:B------:R-:W-:-:S13]  /*e830*/  ISETP.GE.AND P0, PT, R209, RZ, PT ;  /* 0x000000ffd100720c */ /* 0x000fda0003f06270 */
[----:B------:R-:W-:Y:S05]  /*e840*/  @!P0 BRA `(.L_x_790) ;  /* 0x00000038007c8947 */ /* 0x000fea0003800000 */
[----:B------:R-:W-:Y:S01]  /*e850*/  IMAD.WIDE.U32 R220, R234, -0x326172a9, RZ ;  /* 0xcd9e8d57eadc7825 */ /* 0x000fe200078e00ff */
[----:B------:R-:W-:Y:S01]  /*e860*/  SHF.L.U64.HI R208, R214, 0x5, R215 ;  /* 0x00000005d6d07819 */ /* 0x000fe200000102d7 */
[----:B------:R-:W-:Y:S01]  /*e870*/  ULDC UR4, c[0x0][0x2ec] ;  /* 0x0000bb0000047ab9 */ /* 0x000fe20000000800 */
[----:B------:R-:W-:Y:S01]  /*e880*/  PRMT R204, R3, 0x7054, R3 ;  /* 0x0000705403cc7816 */ /* 0x000fe20000000003 */
[----:B------:R-:W-:Y:S01]  /*e890*/  IMAD.WIDE.U32 R216, R229, -0x326172a9, RZ ;  /* 0xcd9e8d57e5d87825 */ /* 0x000fe200078e00ff */
[-C--:B------:R-:W-:Y:S01]  /*e8a0*/  LOP3.LUT R218, R221, R228.reuse, RZ, 0x3c, !PT ;  /* 0x000000e4ddda7212 */ /* 0x080fe200078e3cff */
[----:B------:R-:W-:Y:S01]  /*e8b0*/  ULDC.64 UR6, c[0x0][0x218] ;  /* 0x0000860000067ab9 */ /* 0x000fe20000000a00 */
[----:B------:R-:W-:Y:S01]  /*e8c0*/  SHF.L.U64.HI R206, R138, 0x5, R139 ;  /* 0x000000058ace7819 */ /* 0x000fe2000001028b */
[----:B------:R-:W-:Y:S01]  /*e8d0*/  IMAD.SHL.U32 R207, R214, 0x20, RZ ;  /* 0x00000020d6cf7824 */ /* 0x000fe200078e00ff */
[----:B------:R-:W-:Y:S01]  /*e8e0*/  LOP3.LUT R214, R217, R228, RZ, 0x3c, !PT ;  /* 0x000000e4d9d67212 */ /* 0x000fe200078e3cff */
[----:B------:R-:W-:Y:S01]  /*e8f0*/  IMAD.SHL.U32 R205, R138, 0x20, RZ ;  /* 0x000000208acd7824 */ /* 0x000fe200078e00ff */
[----:B------:R-:W-:Y:S01]  /*e900*/  MOV R132, R135 ;  /* 0x0000008700847202 */ /* 0x000fe20000000f00 */
[----:B------:R-:W-:Y:S01]  /*e910*/  IMAD.MOV.U32 R3, RZ, RZ, R136 ;  /* 0x000000ffff037224 */ /* 0x000fe200078e0088 */
[----:B------:R-:W-:Y:S01]  /*e920*/  MOV R0, R133 ;  /* 0x0000008500007202 */ /* 0x000fe20000000f00 */
[----:B------:R-:W-:Y:S01]  /*e930*/  IMAD.MOV.U32 R2, RZ, RZ, R134 ;  /* 0x000000ffff027224 */ /* 0x000fe200078e0086 */
[----:B------:R-:W-:Y:S01]  /*e940*/  MOV R224, R230 ;  /* 0x000000e600e07202 */ /* 0x000fe20000000f00 */
[----:B------:R-:W-:Y:S01]  /*e950*/  IMAD.WIDE.U32 R222, R137, -0x2daee0ad, RZ ;  /* 0xd2511f5389de7825 */ /* 0x000fe200078e00ff */
[----:B------:R-:W-:Y:S01]  /*e960*/  MOV R225, R233 ;  /* 0x000000e900e17202 */ /* 0x000fe20000000f00 */
[----:B------:R-:W-:Y:S01]  /*e970*/  ULDC.64 UR10, c[0x0][0x220] ;  /* 0x00008800000a7ab9 */ /* 0x000fe20000000a00 */
[----:B------:R-:W-:Y:S01]  /*e980*/  ULDC.64 UR8, c[0x0][0x248] ;  /* 0x0000920000087ab9 */ /* 0x000fe20000000a00 */
[----:B------:R-:W-:-:S04]  /*e990*/  IMAD.WIDE.U32 R218, R218, -0x2daee0ad, RZ ;  /* 0xd2511f53dada7825 */ /* 0x000fc800078e00ff */
[----:B------:R-:W-:Y:S01]  /*e9a0*/  IMAD.WIDE.U32 R214, R214, -0x2daee0ad, RZ ;  /* 0xd2511f53d6d67825 */ /* 0x000fe200078e00ff */
[----:B------:R-:W-:Y:S06]  /*e9b0*/  BRA `(.L_x_791) ;  /* 0x0000000000647947 */ /* 0x000fec0003800000 */
.L_x_793:
        /* <DEDUP_REMOVED lines=9> */
[-C--:B------:R-:W-:Y:S02]  /*ea50*/  IADD3 R138, P0, R140, R205.reuse, RZ ;  /* 0x000000cd8c8a7210 */ /* 0x080fe40007f1e0ff */
[----:B------:R-:W-:Y:S02]  /*ea60*/  LEA.HI.X R141, R137, UR7, R135, 0x1, P1 ;  /* 0x00000007898d7c11 */ /* 0x000fe400088f0c87 */
[-C--:B------:R-:W-:Y:S03]  /*ea70*/  IADD3 R144, P1, R138, R205.reuse, RZ ;  /* 0x000000cd8a907210 */ /* 0x080fe60007f3e0ff */
[----:B------:R-:W-:Y:S01]  /*ea80*/  @!PT LDS RZ, [RZ] ;  /* 0x00000000fffff984 */ /* 0x000fe20000000800 */
[----:B------:R-:W-:Y:S01]  /*ea90*/  @!PT LDS RZ, [RZ] ;  /* 0x00000000fffff984 */ /* 0x000fe20000000800 */
[----:B------:R-:W-:Y:S01]  /*eaa0*/  @!PT LDS RZ, [RZ] ;  /* 0x00000000fffff984 */ /* 0x000fe20000000800 */
[----:B------:R1:W-:Y:S01]  /*eab0*/  LDGSTS.E.BYPASS.LTC128B.128 [R194+0x4000], desc[UR24][R140.64] ;  /* 0x040000008cc27fae */ /* 0x0003e2000b901d58 */
[--C-:B------:R-:W-:Y:S01]  /*eac0*/  IMAD.X R139, R141, 0x1, R206.reuse, P0 ;  /* 0x000000018d8b7824 */ /* 0x100fe200000e06ce */
[----:B------:R-:W-:Y:S03]  /*ead0*/  IADD3 R142, P0, R144, R205, RZ ;  /* 0x000000cd908e7210 */ /* 0x000fe60007f1e0ff */
[--C-:B------:R-:W-:Y:S01]  /*eae0*/  IMAD.X R145, R139, 0x1, R206.reuse, P1 ;  /* 0x000000018b917824 */ /* 0x100fe200008e06ce */
[----:B------:R1:W-:Y:S03]  /*eaf0*/  LDGSTS.E.BYPASS.LTC128B.128 [R194+0x4800], desc[UR24][R138.64] ;  /* 0x048000008ac27fae */ /* 0x0003e6000b901d58 */
[----:B------:R-:W-:Y:S01]  /*eb00*/  IMAD.X R143, R145, 0x1, R206, P0 ;  /* 0x00000001918f7824 */ /* 0x000fe200000e06ce */
[----:B------:R1:W-:Y:S04]  /*eb10*/  LDGSTS.E.BYPASS.LTC128B.128 [R194+0x5000], desc[UR24][R144.64] ;  /* 0x0500000090c27fae */ /* 0x0003e8000b901d58 */
[----:B------:R1:W-:Y:S04]  /*eb20*/  LDGSTS.E.BYPASS.LTC128B.128 [R194+0x5800], desc[UR24][R142.64] ;  /* 0x058000008ec27fae */ /* 0x0003e8000b901d58 */
[----:B------:R-:W0:Y:S01]  /*eb30*/  LDGDEPBAR ;  /* 0x00000000000079af */ /* 0x000e220000000000 */
[----:B------:R-:W-:Y:S05]  /*eb40*/  BRA `(.L_x_792) ;  /* 0x0000000800787947 */ /* 0x000fea0003800000 */
.L_x_791:
[----:B------:R-:W-:Y:S04]  /*eb50*/  DEPBAR.LE SB0, 0x0 ;  /* 0x000080000000791a */ /* 0x000fe80000000000 */
[----:B------:R-:W-:Y:S01]  /*eb60*/  BAR.SYNC.DEFER_BLOCKING 0x0 ;  /* 0x0000000000007b1d */ /* 0x000fe20000010000 */
[----:B------:R-:W-:Y:S01]  /*eb70*/  SHF.R.S32.HI R5, RZ, 0x1f, R209 ;  /* 0x0000001fff057819 */ /* 0x000fe200000114d1 */
[----:B------:R-:W-:Y:S02]  /*eb80*/  IMAD R4, R188, R209, RZ ;  /* 0x000000d1bc047224 */ /* 0x000fe400078e02ff */
[-C--:B------:R-:W-:Y:S04]  /*eb90*/  IMAD.WIDE.U32 R6, R209, R189.reuse, R224 ;  /* 0x000000bdd1067225 */ /* 0x080fe800078e00e0 */
[----:B------:R-:W-:Y:S01]  /*eba0*/  IMAD R4, R5, R189, R4 ;  /* 0x000000bd05047224 */ /* 0x000fe200078e0204 */
[----:B------:R-:W-:Y:S03]  /*ebb0*/  LEA R8, P0, R6, UR10, 0x1 ;  /* 0x0000000a06087c11 */ /* 0x000fe6000f8008ff */
[----:B------:R-:W-:Y:S01]  /*ebc0*/  IMAD.IADD R4, R7, 0x1, R4 ;  /* 0x0000000107047824 */ /* 0x000fe200078e0204 */
[-C--:B------:R-:W-:Y:S04]  /*ebd0*/  IADD3 R10, P2, R8, R207.reuse, RZ ;  /* 0x000000cf080a7210 */ /* 0x080fe80007f5e0ff */
[----:B------:R-:W-:Y:S02]  /*ebe0*/  LEA.HI.X R9, R6, UR11, R4, 0x1, P0 ;  /* 0x0000000b06097c11 */ /* 0x000fe400080f0c04 */
[-C--:B------:R-:W-:Y:S03]  /*ebf0*/  IADD3 R6, P1, R10, R207.reuse, RZ ;  /* 0x000000cf0a067210 */ /* 0x080fe60007f3e0ff */
[--C-:B------:R-:W-:Y:S01]  /*ec00*/  IMAD.X R11, R9, 0x1, R208.reuse, P2 ;  /* 0x00000001090b7824 */ /* 0x100fe200010e06d0 */
[----:B------:R-:W-:Y:S01]  /*ec10*/  IADD3 R4, P0, R6, R207, RZ ;  /* 0x000000cf06047210 */ /* 0x000fe20007f1e0ff */
[----:B------:R-:W-:Y:S01]  /*ec20*/  @!PT LDS RZ, [RZ] ;  /* 0x00000000fffff984 */ /* 0x000fe20000000800 */
[----:B------:R-:W-:Y:S01]  /*ec30*/  @!PT LDS RZ, [RZ] ;  /* 0x00000000fffff984 */ /* 0x000fe20000000800 */
[----:B------:R-:W-:Y:S01]  /*ec40*/  @!PT LDS RZ, [RZ] ;  /* 0x00000000fffff984 */ /* 0x000fe20000000800 */
[----:B------:R-:W-:Y:S01]  /*ec50*/  LDGSTS.E.BYPASS.LTC128B.128 [R194+0x6000], desc[UR24][R8.64] ;  /* 0x0600000008c27fae */ /* 0x000fe2000b901d58 */
[----:B------:R-:W-:Y:S01]  /*ec60*/  ISETP.GT.AND P2, PT, R209, RZ, PT ;  /* 0x000000ffd100720c */ /* 0x000fe20003f44270 */
[--C-:B------:R-:W-:Y:S04]  /*ec70*/  IMAD.X R7, R11, 0x1, R208.reuse, P1 ;  /* 0x000000010b077824 */ /* 0x100fe800008e06d0 */
[----:B------:R-:W-:Y:S01]  /*ec80*/  LDGSTS.E.BYPASS.LTC128B.128 [R194+0x6800], desc[UR24][R10.64] ;  /* 0x068000000ac27fae */ /* 0x000fe2000b901d58 */
[----:B------:R-:W-:Y:S05]  /*ec90*/  IMAD.X R5, R7, 0x1, R208, P0 ;  /* 0x0000000107057824 */ /* 0x000fea00000e06d0 */
[----:B------:R-:W-:Y:S06]  /*eca0*/  LDGSTS.E.BYPASS.LTC128B.128 [R194+0x7000], desc[UR24][R6.64] ;  /* 0x0700000006c27fae */ /* 0x000fec000b901d58 */
[----:B------:R1:W-:Y:S06]  /*ecb0*/  LDGSTS.E.BYPASS.LTC128B.128 [R194+0x7800], desc[UR24][R4.64] ;  /* 0x0780000004c27fae */ /* 0x0003ec000b901d58 */
[----:B------:R-:W-:Y:S06]  /*ecc0*/  LDSM.16.M88.4 R64, [R186] ;  /* 0x00000000ba40783b */ /* 0x000fec0000000200 */
[----:B------:R-:W1:Y:S06]  /*ecd0*/  LDSM.16.M88.4 R16, [R185+0x4000] ;  /* 0x00400000b910783b */ /* 0x000e6c0000000200 */
[----:B------:R-:W2:Y:S06]  /*ece0*/  LDSM.16.M88.4 R60, [R186+0x2000] ;  /* 0x00200000ba3c783b */ /* 0x000eac0000000200 */
[----:B------:R-:W3:Y:S06]  /*ecf0*/  LDSM.16.M88.4 R32, [R185+0x4800] ;  /* 0x00480000b920783b */ /* 0x000eec0000000200 */
[----:B------:R-:W0:Y:S06]  /*ed00*/  LDGDEPBAR ;  /* 0x00000000000079af */ /* 0x000e2c0000000000 */
[----:B------:R-:W4:Y:S06]  /*ed10*/  LDSM.16.M88.4 R48, [R185+0x5000] ;  /* 0x00500000b930783b */ /* 0x000f2c0000000200 */
[----:B------:R-:W5:Y:S06]  /*ed20*/  LDSM.16.M88.4 R136, [R185+0x5800] ;  /* 0x00580000b988783b */ /* 0x000f6c0000000200 */
[----:B------:R-:W-:Y:S01]  /*ed30*/  LDSM.16.M88.4 R140, [R184] ;  /* 0x00000000b88c783b */ /* 0x000fe20000000200 */
[-C--:B-1----:R-:W-:Y:S05]  /*ed40*/  HMMA.16816.F32.BF16 R4, R64, R16.reuse, RZ ;  /* 0x000000104004723c */ /* 0x082fea00000418ff */
[----:B------:R-:W1:Y:S01]  /*ed50*/  LDSM.16.M88.4 R144, [R179+0x4000] ;  /* 0x00400000b390783b */ /* 0x000e620000000200 */
        /* <DEDUP_REMOVED lines=125> */
.L_x_792:
[----:B------:R-:W-:Y:S01]  /*f530*/  FMNMX.FTZ R133, R57, R133, !PT ;  /* 0x0000008539857209 */ /* 0x000fe20007810000 */
[----:B-1----:R-:W1:Y:S01]  /*f540*/  SHFL.BFLY PT, R139, R136, 0x2, 0x1f ;  /* 0x0c401f00888b7f89 */ /* 0x002e6200000e0000 */
[----:B------:R-:W-:Y:S02]  /*f550*/  FMNMX.FTZ R134, R66, R134, !PT ;  /* 0x0000008642867209 */ /* 0x000fe40007810000 */
[----:B------:R-:W-:Y:S02]  /*f560*/  FMNMX.FTZ R135, R60, R133, !PT ;  /* 0x000000853c877209 */ /* 0x000fe40007810000 */
[----:B------:R-:W-:Y:S01]  /*f570*/  FMNMX.FTZ R140, R67, R134, !PT ;  /* 0x00000086438c7209 */ /* 0x000fe20007810000 */
[----:B------:R-:W-:Y:S01]  /*f580*/  IMAD.SHL.U32 R134, R209, 0x2, RZ ;  /* 0x00000002d1867824 */ /* 0x000fe200078e00ff */
        /* <DEDUP_REMOVED lines=36> */
[----:B------:R-:W-:Y:S01]  /*f7d0*/  LOP3.LUT R244, R247, UR18, R240, 0x96, !PT ;  /* 0x00000012f7f47c12 */ /* 0x000fe2000f8e96f0 */
        /* <DEDUP_REMOVED lines=9> */
[----:B------:R-:W-:Y:S02]  /*f870*/  LOP3.LUT R139, R237, UR17, R214, 0x96, !PT ;  /* 0x00000011ed8b7c12 */ /* 0x000fe4000f8e96d6 */
[----:B------:R-:W-:Y:S01]  /*f880*/  LOP3.LUT R240, R155, UR18, R240, 0x96, !PT ;  /* 0x000000129bf07c12 */ /* 0x000fe2000f8e96f0 */
[----:B------:R-:W-:Y:S01]  /*f890*/  FMUL.FTZ R133, R133, UR4 ;  /* 0x0000000485857c20 */ /* 0x000fe20008410000 */
[----:B--2---:R-:W-:Y:S01]  /*f8a0*/  FMNMX.FTZ R135, R142, R135, !PT ;  /* 0x000000878e877209 */ /* 0x004fe20007810000 */
[----:B------:R-:W-:Y:S01]  /*f8b0*/  FMUL.FTZ R239, R136, UR4 ;  /* 0x0000000488ef7c20 */ /* 0x000fe20008410000 */
[----:B------:R-:W-:Y:S01]  /*f8c0*/  LOP3.LUT R142, R145, UR16, R246, 0x96, !PT ;  /* 0x00000010918e7c12 */ /* 0x000fe2000f8e96f6 */
[----:B------:R-:W-:Y:S01]  /*f8d0*/  IMAD.WIDE.U32 R240, R240, -0x2daee0ad, RZ ;  /* 0xd2511f53f0f07825 */ /* 0x000fe200078e00ff */
[----:B---3--:R-:W-:Y:S02]  /*f8e0*/  FMNMX.FTZ R134, R141, R134, !PT ;  /* 0x000000868d867209 */ /* 0x008fe40007810000 */
[----:B------:R-:W-:Y:S01]  /*f8f0*/  FMNMX.FTZ R141, R42, R3, !PT ;  /* 0x000000032a8d7209 */ /* 0x000fe20007810000 */
[----:B------:R-:W-:Y:S01]  /*f900*/  FADD.FTZ R3, -R135, R132 ;  /* 0x0000008487037221 */ /* 0x000fe20000010100 */
[----:B------:R-:W-:Y:S01]  /*f910*/  FSEL R239, R239, RZ, P0 ;  /* 0x000000ffefef7208 */ /* 0x000fe20000000000 */
[----:B------:R1:W2:Y:S01]  /*f920*/  MUFU.EX2 R132, R133 ;  /* 0x0000008500847308 */ /* 0x0002a20000000800 */
[----:B------:R-:W-:Y:S01]  /*f930*/  FSETP.NEU.FTZ.AND P0, PT, R135, -INF , PT ;  /* 0xff8000008700780b */ /* 0x000fe20003f1d000 */
[----:B------:R-:W-:Y:S01]  /*f940*/  IMAD.WIDE.U32 R152, R152, -0x2daee0ad, RZ ;  /* 0xd2511f5398987825 */ /* 0x000fe200078e00ff */
[----:B------:R-:W-:Y:S03]  /*f950*/  LOP3.LUT R236, R241, UR15, R236, 0x96, !PT ;  /* 0x0000000ff1ec7c12 */ /* 0x000fe6000f8e96ec */
[--C-:B------:R-:W-:Y:S01]  /*f960*/  FFMA.FTZ R16, R16, UR4, -R239.reuse ;  /* 0x0000000410107c23 */ /* 0x100fe200080108ef */
[----:B------:R-:W-:Y:S01]  /*f970*/  IMAD.WIDE.U32 R242, R137, -0x2daee0ad, RZ ;  /* 0xd2511f5389f27825 */ /* 0x000fe200078e00ff */
[----:B------:R-:W-:Y:S03]  /*f980*/  LOP3.LUT R150, R153, UR15, R150, 0x96, !PT ;  /* 0x0000000f99967c12 */ /* 0x000fe6000f8e9696 */
[--C-:B------:R-:W-:Y:S01]  /*f990*/  FFMA.FTZ R153, R4, UR4, -R239.reuse ;  /* 0x0000000404997c23 */ /* 0x100fe200080108ef */
[----:B------:R-:W-:Y:S01]  /*f9a0*/  IMAD.WIDE.U32 R156, R138, -0x326172a9, RZ ;  /* 0xcd9e8d578a9c7825 */ /* 0x000fe200078e00ff */
[----:B------:R-:W-:Y:S03]  /*f9b0*/  LOP3.LUT R137, R243, UR17, R218, 0x96, !PT ;  /* 0x00000011f3897c12 */ /* 0x000fe6000f8e96da */
[--C-:B------:R-:W-:Y:S01]  /*f9c0*/  FFMA.FTZ R165, R32, UR4, -R239.reuse ;  /* 0x0000000420a57c23 */ /* 0x100fe200080108ef */
[----:B------:R-:W-:Y:S01]  /*f9d0*/  IMAD.WIDE.U32 R244, R244, -0x2daee0ad, RZ ;  /* 0xd2511f53f4f47825 */ /* 0x000fe200078e00ff */
[----:B------:R-:W-:Y:S02]  /*f9e0*/  MUFU.EX2 R153, R153 ;  /* 0x0000009900997308 */ /* 0x000fe40000000800 */
[----:B-1----:R-:W-:Y:S01]  /*f9f0*/  FMNMX.FTZ R133, R43, R141, !PT ;  /* 0x0000008d2b857209 */ /* 0x002fe20007810000 */
[--C-:B------:R-:W-:Y:S01]  /*fa00*/  FFMA.FTZ R167, R33, UR4, -R239.reuse ;  /* 0x0000000421a77c23 */ /* 0x100fe200080108ef */
[----:B------:R-:W-:Y:S01]  /*fa10*/  LOP3.LUT R140, R157, UR16, R154, 0x96, !PT ;  /* 0x000000109d8c7c12 */ /* 0x000fe2000f8e969a */
[----:B------:R-:W-:Y:S01]  /*fa20*/  IMAD.WIDE.U32 R150, R150, -0x326172a9, RZ ;  /* 0xcd9e8d5796967825 */ /* 0x000fe200078e00ff */
[----:B------:R-:W-:Y:S04]  /*fa30*/  FMNMX.FTZ R133, R46, R133, !PT ;  /* 0x000000852e857209 */ /* 0x000fe80007810000 */
[----:B------:R-:W-:Y:S01]  /*fa40*/  MUFU.EX2 R165, R165 ;  /* 0x000000a500a57308 */ /* 0x000fe20000000800 */
[----:B------:R-:W-:Y:S01]  /*fa50*/  LOP3.LUT R141, R147, UR14, R156, 0x96, !PT ;  /* 0x0000000e938d7c12 */ /* 0x000fe2000f8e969c */
[----:B------:R-:W-:Y:S01]  /*fa60*/  IMAD.WIDE.U32 R236, R236, -0x326172a9, RZ ;  /* 0xcd9e8d57ecec7825 */ /* 0x000fe200078e00ff */
[----:B------:R-:W-:Y:S02]  /*fa70*/  FMNMX.FTZ R133, R47, R133, !PT ;  /* 0x000000852f857209 */ /* 0x000fe40007810000 */
[----:B------:R-:W-:Y:S01]  /*fa80*/  LOP3.LUT R242, R245, UR15, R242, 0x96, !PT ;  /* 0x0000000ff5f27c12 */ /* 0x000fe2000f8e96f2 */
[----:B------:R-:W-:Y:S01]  /*fa90*/  IMAD.WIDE.U32 R156, R137, -0x326172a9, RZ ;  /* 0xcd9e8d57899c7825 */ /* 0x000fe200078e00ff */
[----:B------:R-:W-:Y:S03]  /*faa0*/  FMNMX.FTZ R133, R58, R133, !PT ;  /* 0x000000853a857209 */ /* 0x000fe60007810000 */
[----:B------:R1:W-:Y:S01]  /*fab0*/  MUFU.EX2 R137, R16 ;  /* 0x0000001000897308 */ /* 0x0003e20000000800 */
[----:B------:R-:W-:Y:S01]  /*fac0*/  LOP3.LUT R144, R151, UR14, R144, 0x96, !PT ;  /* 0x0000000e97907c12 */ /* 0x000fe2000f8e9690 */
[C---:B--2---:R-:W-:Y:S01]  /*fad0*/  FMUL.FTZ R80, R132.reuse, R80 ;  /* 0x0000005084507220 */ /* 0x044fe20000410000 */
[----:B------:R-:W-:Y:S01]  /*fae0*/  FMNMX.FTZ R133, R59, R133, !PT ;  /* 0x000000853b857209 */ /* 0x000fe20007810000 */
[----:B------:R-:W-:Y:S01]  /*faf0*/  FMUL.FTZ R81, R132, R81 ;  /* 0x0000005184517220 */ /* 0x000fe20000410000 */
[----:B------:R-:W-:Y:S01]  /*fb00*/  LOP3.LUT R246, R157, UR16, R246, 0x96, !PT ;  /* 0x000000109df67c12 */ /* 0x000fe2000f8e96f6 */
[----:B------:R-:W-:Y:S01]  /*fb10*/  FMUL.FTZ R231, R135, UR4 ;  /* 0x0000000487e77c20 */ /* 0x000fe20008410000 */
[----:B------:R-:W-:Y:S03]  /*fb20*/  FMNMX.FTZ R133, R62, R133, !PT ;  /* 0x000000853e857209 */ /* 0x000fe60007810000 */
[----:B------:R-:W-:Y:S01]  /*fb30*/  MUFU.EX2 R167, R167 ;  /* 0x000000a700a77308 */ /* 0x000fe20000000800 */
[----:B------:R-:W-:Y:S04]  /*fb40*/  IMAD.WIDE.U32 R144, R144, -0x2daee0ad, RZ ;  /* 0xd2511f5390907825 */ /* 0x000fe800078e00ff */
[--C-:B------:R-:W-:Y:S01]  /*fb50*/  FFMA.FTZ R36, R36, UR4, -R239.reuse ;  /* 0x0000000424247c23 */ /* 0x100fe200080108ef */
[----:B------:R-:W-:Y:S01]  /*fb60*/  FMNMX.FTZ R133, R63, R133, !PT ;  /* 0x000000853f857209 */ /* 0x000fe20007810000 */
[----:B------:R-:W-:Y:S01]  /*fb70*/  IMAD.WIDE.U32 R242, R242, -0x326172a9, RZ ;  /* 0xcd9e8d57f2f27825 */ /* 0x000fe200078e00ff */
[----:B------:R-:W-:Y:S02]  /*fb80*/  FSEL R231, R231, RZ, P0 ;  /* 0x000000ffe7e77208 */ /* 0x000fe40000000000 */
[----:B------:R-:W-:Y:S01]  /*fb90*/  FSETP.NEU.FTZ.AND P0, PT, R134, -INF , PT ;  /* 0xff8000008600780b */ /* 0x000fe20003f1d000 */
[----:B-1----:R-:W1:Y:S01]  /*fba0*/  SHFL.BFLY PT, R16, R133, 0x2, 0x1f ;  /* 0x0c401f0085107f89 */ /* 0x002e6200000e0000 */
[----:B------:R-:W-:Y:S01]  /*fbb0*/  IMAD.WIDE.U32 R158, R139, -0x326172a9, RZ ;  /* 0xcd9e8d578b9e7825 */ /* 0x000fe200078e00ff */
[----:B------:R-:W-:Y:S03]  /*fbc0*/  LOP3.LUT R245, R243, UR14, R156, 0x96, !PT ;  /* 0x0000000ef3f57c12 */ /* 0x000fe6000f8e969c */
[----:B------:R-:W-:Y:S01]  /*fbd0*/  FFMA.FTZ R138, R17, UR4, -R239 ;  /* 0x00000004118a7c23 */ /* 0x000fe200080108ef */
[----:B------:R-:W-:Y:S01]  /*fbe0*/  IMAD.WIDE.U32 R142, R142, -0x2daee0ad, RZ ;  /* 0xd2511f538e8e7825 */ /* 0x000fe200078e00ff */
[----:B------:R-:W-:Y:S03]  /*fbf0*/  LOP3.LUT R243, R159, UR16, R154, 0x96, !PT ;  /* 0x000000109ff37c12 */ /* 0x000fe6000f8e969a */
[--C-:B------:R-:W-:Y:S01]  /*fc00*/  FFMA.FTZ R139, R18, UR4, -R231.reuse ;  /* 0x00000004128b7c23 */ /* 0x100fe200080108e7 */
[----:B------:R-:W-:Y:S01]  /*fc10*/  IMAD.WIDE.U32 R154, R140, -0x2daee0ad, RZ ;  /* 0xd2511f538c9a7825 */ /* 0x000fe200078e00ff */
[----:B------:R-:W2:Y:S02]  /*fc20*/  MUFU.EX2 R138, R138 ;  /* 0x0000008a008a7308 */ /* 0x000ea40000000800 */
[----:B------:R-:W-:Y:S01]  /*fc30*/  LOP3.LUT R17, R143, UR13, R152, 0x96, !PT ;  /* 0x0000000d8f117c12 */ /* 0x000fe2000f8e9698 */
[--C-:B------:R-:W-:Y:S01]  /*fc40*/  FFMA.FTZ R166, R34, UR4, -R231.reuse ;  /* 0x0000000422a67c23 */ /* 0x100fe200080108e7 */
[----:B------:R-:W-:Y:S01]  /*fc50*/  LOP3.LUT R140, R145, UR5, R142, 0x96, !PT ;  /* 0x00000005918c7c12 */ /* 0x000fe2000f8e968e */
[--C-:B------:R-:W-:Y:S01]  /*fc60*/  FFMA.FTZ R152, R19, UR4, -R231.reuse ;  /* 0x0000000413987c23 */ /* 0x100fe200080108e7 */
[----:B------:R-:W-:Y:S01]  /*fc70*/  IMAD.WIDE.U32 R18, R141, -0x2daee0ad, RZ ;  /* 0xd2511f538d127825 */ /* 0x000fe200078e00ff */
[----:B------:R-:W-:Y:S03]  /*fc80*/  LOP3.LUT R148, R155, UR13, R148, 0x96, !PT ;  /* 0x0000000d9b947c12 */ /* 0x000fe6000f8e9694 */
[----:B------:R-:W-:Y:S01]  /*fc90*/  MUFU.EX2 R139, R139 ;  /* 0x0000008b008b7308 */ /* 0x000fe20000000800 */
[----:B------:R-:W-:Y:S01]  /*fca0*/  LOP3.LUT R241, R237, UR14, R158, 0x96, !PT ;  /* 0x0000000eedf17c12 */ /* 0x000fe2000f8e969e */
[--C-:B------:R-:W-:Y:S01]  /*fcb0*/  FFMA.FTZ R168, R35, UR4, -R231.reuse ;  /* 0x0000000423a87c23 */ /* 0x100fe200080108e7 */
[----:B------:R-:W-:Y:S01]  /*fcc0*/  LOP3.LUT R19, R19, UR5, R154, 0x96, !PT ;  /* 0x0000000513137c12 */ /* 0x000fe2000f8e969a */
[----:B------:R-:W-:Y:S01]  /*fcd0*/  LDSM.16.MT88.4 R32, [R180+0x6000] ;  /* 0x00600000b420783b */ /* 0x000fe20000004200 */
[--C-:B------:R-:W-:Y:S01]  /*fce0*/  FFMA.FTZ R38, R38, UR4, -R231.reuse ;  /* 0x0000000426267c23 */ /* 0x100fe200080108e7 */
[----:B-1----:R-:W-:Y:S01]  /*fcf0*/  FMNMX.FTZ R4, R133, R16, !PT ;  /* 0x0000001085047209 */ /* 0x002fe20007810000 */
[----:B------:R-:W-:Y:S03]  /*fd00*/  IMAD.WIDE.U32 R142, R17, -0x326172a9, RZ ;  /* 0xcd9e8d57118e7825 */ /* 0x000fe600078e00ff */
[----:B------:R-:W1:Y:S01]  /*fd10*/  MUFU.EX2 R152, R152 ;  /* 0x0000009800987308 */ /* 0x000e620000000800 */
[----:B------:R-:W-:Y:S01]  /*fd20*/  FMUL.FTZ R228, R134, UR4 ;  /* 0x0000000486e47c20 */ /* 0x000fe20008410000 */
[--C-:B------:R-:W-:Y:S01]  /*fd30*/  FFMA.FTZ R54, R54, UR4, -R231.reuse ;  /* 0x0000000436367c23 */ /* 0x100fe200080108e7 */
[----:B------:R-:W-:Y:S01]  /*fd40*/  LOP3.LUT R17, R143, UR12, R150, 0x96, !PT ;  /* 0x0000000c8f117c12 */ /* 0x000fe2000f8e9696 */
[----:B------:R-:W3:Y:S01]  /*fd50*/  SHFL.BFLY PT, R133, R4, 0x1, 0x1f ;  /* 0x0c201f0004857f89 */ /* 0x000ee200000e0000 */
[----:B------:R-:W-:Y:S01]  /*fd60*/  IMAD.WIDE.U32 R150, R148, -0x326172a9, RZ ;  /* 0xcd9e8d5794967825 */ /* 0x000fe200078e00ff */
[----:B------:R-:W-:Y:S04]  /*fd70*/  FSEL R228, R228, RZ, P0 ;  /* 0x000000ffe4e47208 */ /* 0x000fe80000000000 */
[----:B------:R-:W-:Y:S01]  /*fd80*/  MUFU.EX2 R166, R166 ;  /* 0x000000a600a67308 */ /* 0x000fe20000000800 */
[----:B------:R-:W-:Y:S01]  /*fd90*/  FFMA.FTZ R158, R6, UR4, -R231 ;  /* 0x00000004069e7c23 */ /* 0x000fe200080108e7 */
[----:B------:R-:W-:Y:S01]  /*fda0*/  IMAD.WIDE.U32 R148, R19, -0x326172a9, RZ ;  /* 0xcd9e8d5713947825 */ /* 0x000fe200078e00ff */
[----:B------:R-:W-:Y:S03]  /*fdb0*/  LOP3.LUT R16, R151, UR12, R146, 0x96, !PT ;  /* 0x0000000c97107c12 */ /* 0x000fe6000f8e9692 */
[----:B------:R-:W-:Y:S01]  /*fdc0*/  FFMA.FTZ R154, R5, UR4, -R239 ;  /* 0x00000004059a7c23 */ /* 0x000fe200080108ef */
[--C-:B------:R-:W-:Y:S01]  /*fdd0*/  FFMA.FTZ R226, R22, UR4, -R231.reuse ;  /* 0x0000000416e27c23 */ /* 0x100fe200080108e7 */
[C---:B------:R-:W-:Y:S01]  /*fde0*/  LOP3.LUT R6, R148.reuse, 0xffff, RZ, 0xc0, !PT ;  /* 0x0000ffff94067812 */ /* 0x040fe200078ec0ff */
[--C-:B------:R-:W-:Y:S01]  /*fdf0*/  FFMA.FTZ R227, R23, UR4, -R231.reuse ;  /* 0x0000000417e37c23 */ /* 0x100fe200080108e7 */
[----:B------:R-:W-:Y:S01]  /*fe00*/  LOP3.LUT R146, R148, 0xff, RZ, 0xc0, !PT ;  /* 0x000000ff94927812 */ /* 0x000fe200078ec0ff */
[----:B------:R-:W-:Y:S01]  /*fe10*/  FFMA.FTZ R25, R25, UR4, -R228 ;  /* 0x0000000419197c23 */ /* 0x000fe200080108e4 */
[----:B------:R-:W-:Y:S01]  /*fe20*/  SHF.R.U32.HI R147, RZ, 0x18, R148 ;  /* 0x00000018ff937819 */ /* 0x000fe20000011694 */
[--C-:B------:R-:W-:Y:S01]  /*fe30*/  FFMA.FTZ R238, R50, UR4, -R231.reuse ;  /* 0x0000000432ee7c23 */ /* 0x100fe200080108e7 */
[----:B------:R-:W-:Y:S01]  /*fe40*/  SHF.R.U32.HI R6, RZ, 0x8, R6 ;  /* 0x00000008ff067819 */ /* 0x000fe20000011606 */
[----:B------:R-:W-:Y:S01]  /*fe50*/  FFMA.FTZ R237, R51, UR4, -R231 ;  /* 0x0000000433ed7c23 */ /* 0x000fe200080108e7 */
[----:B------:R-:W-:Y:S01]  /*fe60*/  LOP3.LUT R5, R149, UR21, R150, 0x96, !PT ;  /* 0x0000001595057c12 */ /* 0x000fe2000f8e9696 */
[----:B------:R-:W4:Y:S01]  /*fe70*/  MUFU.EX2 R154, R154 ;  /* 0x0000009a009a7308 */ /* 0x000f220000000800 */
[----:B------:R-:W-:Y:S01]  /*fe80*/  PRMT R146, R146, 0x5410, R6 ;  /* 0x0000541092927816 */ /* 0x000fe20000000006 */
[----:B------:R-:W-:Y:S01]  /*fe90*/  IMAD.WIDE.U32 R246, R246, -0x2daee0ad, RZ ;  /* 0xd2511f53f6f67825 */ /* 0x000fe200078e00ff */
[----:B------:R-:W-:Y:S02]  /*fea0*/  SHF.R.U32.HI R145, RZ, 0x18, R5 ;  /* 0x00000018ff917819 */ /* 0x000fe40000011605 */
[----:B---3--:R-:W-:Y:S01]  /*feb0*/  FMNMX.FTZ R133, R4, R133, !PT ;  /* 0x0000008504857209 */ /* 0x008fe20007810000 */
[----:B------:R-:W-:Y:S01]  /*fec0*/  IMAD.WIDE.U32 R156, R140, -0x326172a9, RZ ;  /* 0xcd9e8d578c9c7825 */ /* 0x000fe200078e00ff */
[--C-:B------:R-:W-:Y:S03]  /*fed0*/  HSET2.LE.AND R146, R146, R204.reuse, PT ;  /* 0x000000cc92927233 */ /* 0x100fe60003803000 */
[----:B------:R-:W-:Y:S01]  /*fee0*/  MUFU.EX2 R158, R158 ;  /* 0x0000009e009e7308 */ /* 0x000fe20000000800 */
[C---:B------:R-:W-:Y:S01]  /*fef0*/  FSETP.NEU.FTZ.AND P0, PT, R133.reuse, -INF , PT ;  /* 0xff8000008500780b */ /* 0x040fe20003f1d000 */
[----:B------:R-:W-:Y:S01]  /*ff00*/  FMUL.FTZ R171, R133, UR4 ;  /* 0x0000000485ab7c20 */ /* 0x000fe20008410000 */
[----:B------:R-:W-:Y:S01]  /*ff10*/  LOP3.LUT R140, R157, UR21, R142, 0x96, !PT ;  /* 0x000000159d8c7c12 */ /* 0x000fe2000f8e968e */
[----:B------:R-:W-:Y:S01]  /*ff20*/  FFMA.FTZ R155, R12, UR4, -R228 ;  /* 0x000000040c9b7c23 */ /* 0x000fe200080108e4 */
[C---:B------:R-:W-:Y:S01]  /*ff30*/  LOP3.LUT R141, R156.reuse, 0xffff, RZ, 0xc0, !PT ;  /* 0x0000ffff9c8d7812 */ /* 0x040fe200078ec0ff */
[----:B------:R-:W-:Y:S01]  /*ff40*/  FFMA.FTZ R157, R7, UR4, -R231 ;  /* 0x00000004079d7c23 */ /* 0x000fe200080108e7 */
[----:B------:R-:W-:Y:S03]  /*ff50*/  SHF.R.U32.HI R7, RZ, 0x10, R148 ;  /* 0x00000010ff077819 */ /* 0x000fe60000011694 */
[----:B------:R-:W-:Y:S01]  /*ff60*/  MUFU.EX2 R168, R168 ;  /* 0x000000a800a87308 */ /* 0x000fe20000000800 */
[----:B------:R-:W-:Y:S01]  /*ff70*/  FSEL R171, R171, RZ, P0 ;  /* 0x000000ffabab7208 */ /* 0x000fe20000000000 */
[----:B------:R-:W-:Y:S01]  /*ff80*/  IMAD.WIDE.U32 R148, R17, -0x2daee0ad, RZ ;  /* 0xd2511f5311947825 */ /* 0x000fe200078e00ff */
[----:B------:R-:W-:Y:S02]  /*ff90*/  LOP3.LUT R142, R156, 0xff, RZ, 0xc0, !PT ;  /* 0x000000ff9c8e7812 */ /* 0x000fe400078ec0ff */
[----:B------:R-:W-:Y:S01]  /*ffa0*/  SHF.R.U32.HI R141, RZ, 0x8, R141 ;  /* 0x00000008ff8d7819 */ /* 0x000fe2000001168d */
[--C-:B------:R-:W-:Y:S01]  /*ffb0*/  FFMA.FTZ R62, R62, UR4, -R171.reuse ;  /* 0x000000043e3e7c23 */ /* 0x100fe200080108ab */
[----:B------:R-:W-:Y:S03]  /*ffc0*/  LOP3.LUT R7, R7, 0xff, RZ, 0xc0, !PT ;  /* 0x000000ff07077812 */ /* 0x000fe600078ec0ff */
[----:B------:R-:W3:Y:S01]  /*ffd0*/  MUFU.EX2 R157, R157 ;  /* 0x0000009d009d7308 */ /* 0x000ee20000000800 */
[--C-:B------:R-:W-:Y:S01]  /*ffe0*/  SHF.R.U32.HI R19, RZ, 0x10, R156.reuse ;  /* 0x00000010ff137819 */ /* 0x100fe2000001169c */
[--C-:B------:R-:W-:Y:S01]  /*fff0*/  FFMA.FTZ R159, R14, UR4, -R171.reuse ;  /* 0x000000040e9f7c23 */ /* 0x100fe200080108ab */
[----:B------:R-:W-:Y:S01]  /*10000*/  SHF.R.U32.HI R143, RZ, 0x18, R156 ;  /* 0x00000018ff8f7819 */ /* 0x000fe2000001169c */
[----:B------:R-:W-:Y:S01]  /*10010*/  FFMA.FTZ R160, R15, UR4, -R171 ;  /* 0x000000040fa07c23 */ /* 0x000fe200080108ab */
[----:B------:R-:W-:Y:S01]  /*10020*/  PRMT R142, R142, 0x5410, R141 ;  /* 0x000054108e8e7816 */ /* 0x000fe2000000008d */
[----:B------:R-:W-:Y:S01]  /*10030*/  FFMA.FTZ R163, R10, UR4, -R171 ;  /* 0x000000040aa37c23 */ /* 0x000fe200080108ab */
[----:B------:R-:W-:Y:S03]  /*10040*/  PRMT R147, R7, 0x5410, R147 ;  /* 0x0000541007937816 */ /* 0x000fe60000000093 */
[----:B------:R-:W-:Y:S01]  /*10050*/  MUFU.EX2 R155, R155 ;  /* 0x0000009b009b7308 */ /* 0x000fe20000000800 */
[C---:B------:R-:W-:Y:S01]  /*10060*/  LOP3.LUT R4, R140.reuse, 0xffff, RZ, 0xc0, !PT ;  /* 0x0000ffff8c047812 */ /* 0x040fe200078ec0ff */
[----:B------:R-:W-:Y:S01]  /*10070*/  FFMA.FTZ R164, R11, UR4, -R171 ;  /* 0x000000040ba47c23 */ /* 0x000fe200080108ab */
[----:B------:R-:W-:Y:S01]  /*10080*/  SHF.R.U32.HI R6, RZ, 0x10, R140 ;  /* 0x00000010ff067819 */ /* 0x000fe2000001168c */
[--C-:B------:R-:W-:Y:S01]  /*10090*/  FFMA.FTZ R156, R13, UR4, -R228.reuse ;  /* 0x000000040d9c7c23 */ /* 0x100fe200080108e4 */
[----:B------:R-:W-:Y:S01]  /*100a0*/  LOP3.LUT R7, R140, 0xff, RZ, 0xc0, !PT ;  /* 0x000000ff8c077812 */ /* 0x000fe200078ec0ff */
[----:B------:R-:W-:Y:S01]  /*100b0*/  FFMA.FTZ R162, R8, UR4, -R228 ;  /* 0x0000000408a27c23 */ /* 0x000fe200080108e4 */
[----:B------:R-:W-:Y:S03]  /*100c0*/  SHF.R.U32.HI R141, RZ, 0x18, R140 ;  /* 0x00000018ff8d7819 */ /* 0x000fe6000001168c */
[----:B------:R-:W-:Y:S01]  /*100d0*/  MUFU.EX2 R159, R159 ;  /* 0x0000009f009f7308 */ /* 0x000fe20000000800 */
[----:B------:R-:W-:Y:S01]  /*100e0*/  SHF.R.U32.HI R140, RZ, 0x10, R5 ;  /* 0x00000010ff8c7819 */ /* 0x000fe20000011605 */
[----:B------:R-:W-:Y:S01]  /*100f0*/  FFMA.FTZ R161, R9, UR4, -R228 ;  /* 0x0000000409a17c23 */ /* 0x000fe200080108e4 */
[----:B------:R-:W-:Y:S01]  /*10100*/  LOP3.LUT R229, R149, UR22, R144, 0x96, !PT ;  /* 0x0000001695e57c12 */ /* 0x000fe2000f8e9690 */
[----:B------:R-:W-:Y:S01]  /*10110*/  FMUL.FTZ R3, R3, UR4 ;  /* 0x0000000403037c20 */ /* 0x000fe20008410000 */
[C---:B------:R-:W-:Y:S01]  /*10120*/  LOP3.LUT R8, R5.reuse, 0xffff, RZ, 0xc0, !PT ;  /* 0x0000ffff05087812 */ /* 0x040fe200078ec0ff */
[----:B------:R-:W-:Y:S01]  /*10130*/  IMAD.WIDE.U32 R12, R16, -0x2daee0ad, RZ ;  /* 0xd2511f53100c7825 */ /* 0x000fe200078e00ff */
[----:B------:R-:W-:Y:S03]  /*10140*/  LOP3.LUT R144, R5, 0xff, RZ, 0xc0, !PT ;  /* 0x000000ff05907812 */ /* 0x000fe600078ec0ff */
[----:B------:R-:W5:Y:S01]  /*10150*/  MUFU.EX2 R156, R156 ;  /* 0x0000009c009c7308 */ /* 0x000f620000000800 */
[----:B------:R-:W-:Y:S01]  /*10160*/  SHF.R.U32.HI R5, RZ, 0x8, R4 ;  /* 0x00000008ff057819 */ /* 0x000fe20000011604 */
[----:B------:R-:W-:Y:S01]  /*10170*/  FADD.FTZ R2, -R134, R2 ;  /* 0x0000000286027221 */ /* 0x000fe20000010100 */
[----:B------:R-:W-:Y:S01]  /*10180*/  LOP3.LUT R19, R19, 0xff, RZ, 0xc0, !PT ;  /* 0x000000ff13137812 */ /* 0x000fe200078ec0ff */
[----:B------:R-:W-:Y:S01]  /*10190*/  FADD.FTZ R0, -R133, R0 ;  /* 0x0000000085007221 */ /* 0x000fe20000010100 */
[----:B------:R-:W-:Y:S01]  /*101a0*/  LOP3.LUT R6, R6, 0xff, RZ, 0xc0, !PT ;  /* 0x000000ff06067812 */ /* 0x000fe200078ec0ff */
[----:B------:R-:W-:Y:S01]  /*101b0*/  FFMA.FTZ R232, R30, UR4, -R171 ;  /* 0x000000041ee87c23 */ /* 0x000fe200080108ab */
[----:B------:R-:W-:Y:S03]  /*101c0*/  LOP3.LUT R4, R140, 0xff, RZ, 0xc0, !PT ;  /* 0x000000ff8c047812 */ /* 0x000fe600078ec0ff */
[----:B------:R-:W5:Y:S01]  /*101d0*/  MUFU.EX2 R160, R160 ;  /* 0x000000a000a07308 */ /* 0x000f620000000800 */
[----:B------:R-:W-:Y:S01]  /*101e0*/  PRMT R143, R19, 0x5410, R143 ;  /* 0x00005410138f7816 */ /* 0x000fe2000000008f */
[----:B------:R-:W-:Y:S01]  /*101f0*/  FMUL.FTZ R2, R2, UR4 ;  /* 0x0000000402027c20 */ /* 0x000fe20008410000 */
[----:B------:R-:W-:Y:S01]  /*10200*/  PRMT R140, R7, 0x5410, R5 ;  /* 0x00005410078c7816 */ /* 0x000fe20000000005 */
[----:B------:R-:W-:Y:S01]  /*10210*/  FMUL.FTZ R0, R0, UR4 ;  /* 0x0000000400007c20 */ /* 0x000fe20008410000 */
[----:B------:R-:W-:Y:S01]  /*10220*/  PRMT R141, R6, 0x5410, R141 ;  /* 0x00005410068d7816 */ /* 0x000fe2000000008d */
[----:B------:R-:W-:Y:S01]  /*10230*/  FFMA.FTZ R233, R31, UR4, -R171 ;  /* 0x000000041fe97c23 */ /* 0x000fe200080108ab */
[----:B------:R-:W-:Y:S03]  /*10240*/  PRMT R145, R4, 0x5410, R145 ;  /* 0x0000541004917816 */ /* 0x000fe60000000091 */
[----:B------:R-:W-:Y:S01]  /*10250*/  MUFU.EX2 R162, R162 ;  /* 0x000000a200a27308 */ /* 0x000fe20000000800 */
[--C-:B------:R-:W-:Y:S01]  /*10260*/  HSET2.LE.AND R142, R142, R204.reuse, PT ;  /* 0x000000cc8e8e7233 */ /* 0x100fe20003803000 */
[--C-:B------:R-:W-:Y:S01]  /*10270*/  FFMA.FTZ R251, R58, UR4, -R171.reuse ;  /* 0x000000043afb7c23 */ /* 0x100fe200080108ab */
[----:B------:R-:W-:Y:S01]  /*10280*/  SHF.R.U32.HI R8, RZ, 0x8, R8 ;  /* 0x00000008ff087819 */ /* 0x000fe20000011608 */
[----:B------:R-:W-:Y:S01]  /*10290*/  FFMA.FTZ R252, R59, UR4, -R171 ;  /* 0x000000043bfc7c23 */ /* 0x000fe200080108ab */
[----:B--2---:R-:W-:Y:S01]  /*102a0*/  F2FP.BF16.F32.PACK_AB R4, R138, R137 ;  /* 0x000000898a04723e */ /* 0x004fe200000010ff */
[----:B------:R-:W-:Y:S01]  /*102b0*/  FFMA.FTZ R24, R24, UR4, -R228 ;  /* 0x0000000418187c23 */ /* 0x000fe200080108e4 */
[----:B------:R-:W-:Y:S03]  /*102c0*/  PRMT R144, R144, 0x5410, R8 ;  /* 0x0000541090907816 */ /* 0x000fe60000000008 */
[----:B------:R-:W2:Y:S01]  /*102d0*/  MUFU.EX2 R161, R161 ;  /* 0x000000a100a17308 */ /* 0x000ea20000000800 */
[----:B------:R-:W-:Y:S01]  /*102e0*/  LOP3.LUT R142, R142, R4, RZ, 0xc0, !PT ;  /* 0x000000048e8e7212 */ /* 0x000fe200078ec0ff */
[C---:B------:R-:W-:Y:S01]  /*102f0*/  FMUL.FTZ R68, R132.reuse, R68 ;  /* 0x0000004484447220 */ /* 0x040fe20000410000 */
[--C-:B------:R-:W-:Y:S01]  /*10300*/  HSET2.LE.AND R143, R143, R204.reuse, PT ;  /* 0x000000cc8f8f7233 */ /* 0x100fe20003803000 */
[C---:B------:R-:W-:Y:S01]  /*10310*/  FMUL.FTZ R69, R132.reuse, R69 ;  /* 0x0000004584457220 */ /* 0x040fe20000410000 */
[--C-:B------:R-:W-:Y:S01]  /*10320*/  HSET2.LE.AND R140, R140, R204.reuse, PT ;  /* 0x000000cc8c8c7233 */ /* 0x100fe20003803000 */
[----:B------:R-:W-:Y:S01]  /*10330*/  FMUL.FTZ R72, R132, R72 ;  /* 0x0000004884487220 */ /* 0x000fe20000410000 */
[--C-:B------:R-:W-:Y:S03]  /*10340*/  HSET2.LE.AND R141, R141, R204.reuse, PT ;  /* 0x000000cc8d8d7233 */ /* 0x100fe60003803000 */
[----:B------:R-:W-:Y:S01]  /*10350*/  MUFU.EX2 R163, R163 ;  /* 0x000000a300a37308 */ /* 0x000fe20000000800 */
[----:B-1----:R-:W-:Y:S01]  /*10360*/  F2FP.BF16.F32.PACK_AB R6, R152, R139 ;  /* 0x0000008b9806723e */ /* 0x002fe200000010ff */
[----:B------:R-:W-:Y:S01]  /*10370*/  FMUL.FTZ R73, R132, R73 ;  /* 0x0000004984497220 */ /* 0x000fe20000410000 */
[----:B----4-:R-:W-:Y:S01]  /*10380*/  F2FP.BF16.F32.PACK_AB R5, R154, R153 ;  /* 0x000000999a05723e */ /* 0x010fe200000010ff */
[C---:B------:R-:W-:Y:S01]  /*10390*/  FMUL.FTZ R92, R132.reuse, R92 ;  /* 0x0000005c845c7220 */ /* 0x040fe20000410000 */
[----:B---3--:R-:W-:Y:S01]  /*103a0*/  F2FP.BF16.F32.PACK_AB R4, R157, R158 ;  /* 0x0000009e9d04723e */ /* 0x008fe200000010ff */
[----:B------:R-:W-:Y:S01]  /*103b0*/  FMUL.FTZ R93, R132, R93 ;  /* 0x0000005d845d7220 */ /* 0x000fe20000410000 */
[----:B------:R-:W-:Y:S03]  /*103c0*/  LOP3.LUT R17, R148, 0xffff, RZ, 0xc0, !PT ;  /* 0x0000ffff94117812 */ /* 0x000fe600078ec0ff */
[----:B------:R-:W-:Y:S01]  /*103d0*/  MUFU.EX2 R164, R164 ;  /* 0x000000a400a47308 */ /* 0x000fe20000000800 */
[--C-:B------:R-:W-:Y:S01]  /*103e0*/  SHF.R.U32.HI R19, RZ, 0x10, R148.reuse ;  /* 0x00000010ff137819 */ /* 0x100fe20000011694 */
[--C-:B------:R-:W-:Y:S01]  /*103f0*/  FFMA.FTZ R169, R20, UR4, -R239.reuse ;  /* 0x0000000414a97c23 */ /* 0x100fe200080108ef */
[----:B------:R-:W-:Y:S01]  /*10400*/  LOP3.LUT R16, R148, 0xff, RZ, 0xc0, !PT ;  /* 0x000000ff94107812 */ /* 0x000fe200078ec0ff */
[----:B------:R-:W-:Y:S01]  /*10410*/  FFMA.FTZ R170, R21, UR4, -R239 ;  /* 0x0000000415aa7c23 */ /* 0x000fe200080108ef */
[----:B------:R-:W-:Y:S01]  /*10420*/  SHF.R.U32.HI R14, RZ, 0x18, R148 ;  /* 0x00000018ff0e7819 */ /* 0x000fe20000011694 */
[C---:B------:R-:W-:Y:S01]  /*10430*/  FMUL.FTZ R20, R132.reuse, R112 ;  /* 0x0000007084147220 */ /* 0x040fe20000410000 */
[----:B------:R-:W1:Y:S03]  /*10440*/  LDSM.16.MT88.4 R148, [R178+0x6000] ;  /* 0x00600000b294783b */ /* 0x000e660000004200 */
[----:B------:R-:W3:Y:S01]  /*10450*/  MUFU.EX2 R3, R3 ;  /* 0x0000000300037308 */ /* 0x000ee20000000800 */
[----:B------:R-:W-:Y:S01]  /*10460*/  LOP3.LUT R143, R143, R6, RZ, 0xc0, !PT ;  /* 0x000000068f8f7212 */ /* 0x000fe200078ec0ff */
[----:B------:R-:W-:Y:S01]  /*10470*/  FMUL.FTZ R21, R132, R113 ;  /* 0x0000007184157220 */ /* 0x000fe20000410000 */
[----:B------:R-:W-:Y:S01]  /*10480*/  LOP3.LUT R140, R140, R5, RZ, 0xc0, !PT ;  /* 0x000000058c8c7212 */ /* 0x000fe200078ec0ff */
[----:B------:R-:W-:Y:S01]  /*10490*/  FFMA.FTZ R112, R27, UR4, -R171 ;  /* 0x000000041b707c23 */ /* 0x000fe200080108ab */
[----:B------:R-:W-:Y:S01]  /*104a0*/  LOP3.LUT R141, R141, R4, RZ, 0xc0, !PT ;  /* 0x000000048d8d7212 */ /* 0x000fe200078ec0ff */
[--C-:B------:R-:W-:Y:S01]  /*104b0*/  FFMA.FTZ R249, R56, UR4, -R228.reuse ;  /* 0x0000000438f97c23 */ /* 0x100fe200080108e4 */
[--C-:B------:R-:W-:Y:S03]  /*104c0*/  HSET2.LE.AND R147, R147, R204.reuse, PT ;  /* 0x000000cc93937233 */ /* 0x100fe60003803000 */
[----:B------:R-:W4:Y:S01]  /*104d0*/  MUFU.EX2 R2, R2 ;  /* 0x0000000200027308 */ /* 0x000f220000000800 */
[--C-:B------:R-:W-:Y:S01]  /*104e0*/  HSET2.LE.AND R144, R144, R204.reuse, PT ;  /* 0x000000cc90907233 */ /* 0x100fe20003803000 */
[----:B------:R-:W-:Y:S01]  /*104f0*/  FFMA.FTZ R250, R57, UR4, -R228 ;  /* 0x0000000439fa7c23 */ /* 0x000fe200080108e4 */
[--C-:B------:R-:W-:Y:S01]  /*10500*/  HSET2.LE.AND R145, R145, R204.reuse, PT ;  /* 0x000000cc91917233 */ /* 0x100fe20003803000 */
[----:B------:R-:W-:Y:S01]  /*10510*/  FFMA.FTZ R235, R48, UR4, -R239 ;  /* 0x0000000430eb7c23 */ /* 0x000fe200080108ef */
[----:B-----5:R-:W-:Y:S01]  /*10520*/  F2FP.BF16.F32.PACK_AB R7, R156, R155 ;  /* 0x0000009b9c07723e */ /* 0x020fe200000010ff */
[----:B------:R-:W-:Y:S01]  /*10530*/  FMUL.FTZ R48, R132, R96 ;  /* 0x0000006084307220 */ /* 0x000fe20000410000 */
[----:B------:R-:W-:Y:S03]  /*10540*/  F2FP.BF16.F32.PACK_AB R6, R160, R159 ;  /* 0x0000009fa006723e */ /* 0x000fe600000010ff */
[----:B------:R-:W5:Y:S01]  /*10550*/  MUFU.EX2 R0, R0 ;  /* 0x0000000000007308 */ /* 0x000f620000000800 */
[----:B--2---:R-:W-:Y:S01]  /*10560*/  F2FP.BF16.F32.PACK_AB R5, R161, R162 ;  /* 0x000000a2a105723e */ /* 0x004fe200000010ff */
[C---:B---3--:R-:W-:Y:S01]  /*10570*/  FMUL.FTZ R22, R3.reuse, R114 ;  /* 0x0000007203167220 */ /* 0x048fe20000410000 */
[----:B------:R-:W-:Y:S01]  /*10580*/  F2FP.BF16.F32.PACK_AB R4, R164, R163 ;  /* 0x000000a3a404723e */ /* 0x000fe200000010ff */
[C---:B------:R-:W-:Y:S01]  /*10590*/  FMUL.FTZ R23, R3.reuse, R115 ;  /* 0x0000007303177220 */ /* 0x040fe20000410000 */
[----:B------:R-:W-:Y:S01]  /*105a0*/  LOP3.LUT R146, R146, R7, RZ, 0xc0, !PT ;  /* 0x0000000792927212 */ /* 0x000fe200078ec0ff */
[----:B------:R-:W-:Y:S01]  /*105b0*/  FMUL.FTZ R7, R3, R131 ;  /* 0x0000008303077220 */ /* 0x000fe20000410000 */
[----:B------:R-:W-:Y:S01]  /*105c0*/  LOP3.LUT R147, R147, R6, RZ, 0xc0, !PT ;  /* 0x0000000693937212 */ /* 0x000fe200078ec0ff */
[----:B------:R-:W-:Y:S01]  /*105d0*/  FMUL.FTZ R6, R3, R130 ;  /* 0x0000008203067220 */ /* 0x000fe20000410000 */
[----:B------:R-:W-:Y:S01]  /*105e0*/  LOP3.LUT R144, R144, R5, RZ, 0xc0, !PT ;  /* 0x0000000590907212 */ /* 0x000fe200078ec0ff */
[C---:B------:R-:W-:Y:S01]  /*105f0*/  FMUL.FTZ R5, R132.reuse, R129 ;  /* 0x0000008184057220 */ /* 0x040fe20000410000 */
[----:B------:R-:W-:Y:S01]  /*10600*/  LOP3.LUT R145, R145, R4, RZ, 0xc0, !PT ;  /* 0x0000000491917212 */ /* 0x000fe200078ec0ff */
[----:B------:R-:W-:Y:S01]  /*10610*/  FMUL.FTZ R4, R132, R128 ;  /* 0x0000008084047220 */ /* 0x000fe20000410000 */
[----:B------:R-:W-:Y:S01]  /*10620*/  LOP3.LUT R230, R13, UR22, R18, 0x96, !PT ;  /* 0x000000160de67c12 */ /* 0x000fe2000f8e9612 */
[----:B----4-:R-:W-:Y:S01]  /*10630*/  FMUL.FTZ R8, R2, R124 ;  /* 0x0000007c02087220 */ /* 0x010fe20000410000 */
[----:B------:R-:W-:Y:S01]  /*10640*/  LOP3.LUT R18, R12, 0xffff, RZ, 0xc0, !PT ;  /* 0x0000ffff0c127812 */ /* 0x000fe200078ec0ff */
[----:B------:R-:W-:Y:S01]  /*10650*/  FMUL.FTZ R9, R2, R125 ;  /* 0x0000007d02097220 */ /* 0x000fe20000410000 */
[--C-:B------:R-:W-:Y:S01]  /*10660*/  SHF.R.U32.HI R15, RZ, 0x10, R12.reuse ;  /* 0x00000010ff0f7819 */ /* 0x100fe2000001160c */
[C---:B-----5:R-:W-:Y:S01]  /*10670*/  FMUL.FTZ R10, R0.reuse, R126 ;  /* 0x0000007e000a7220 */ /* 0x060fe20000410000 */
[-C--:B------:R-:W-:Y:S01]  /*10680*/  HMMA.16816.F32.BF16 R4, R140, R32.reuse, R4 ;  /* 0x000000208c04723c */ /* 0x080fe20000041804 */
[----:B------:R-:W-:Y:S04]  /*10690*/  MUFU.EX2 R169, R169 ;  /* 0x000000a900a97308 */ /* 0x000fe80000000800 */
[----:B------:R-:W-:Y:S01]  /*106a0*/  FMUL.FTZ R11, R0, R127 ;  /* 0x0000007f000b7220 */ /* 0x000fe20000410000 */
[----:B------:R-:W-:Y:S01]  /*106b0*/  LOP3.LUT R13, R12, 0xff, RZ, 0xc0, !PT ;  /* 0x000000ff0c0d7812 */ /* 0x000fe200078ec0ff */
[----:B------:R-:W-:Y:S01]  /*106c0*/  FMUL.FTZ R27, R0, R107 ;  /* 0x0000006b001b7220 */ /* 0x000fe20000410000 */
[----:B------:R-:W-:Y:S03]  /*106d0*/  SHF.R.U32.HI R12, RZ, 0x18, R12 ;  /* 0x00000018ff0c7819 */ /* 0x000fe6000001160c */
[----:B------:R-:W-:Y:S01]  /*106e0*/  MUFU.EX2 R129, R62 ;  /* 0x0000003e00817308 */ /* 0x000fe20000000800 */
[----:B------:R-:W-:Y:S01]  /*106f0*/  LOP3.LUT R15, R15, 0xff, RZ, 0xc0, !PT ;  /* 0x000000ff0f0f7812 */ /* 0x000fe200078ec0ff */
[C---:B------:R-:W-:Y:S04]  /*10700*/  HMMA.16816.F32.BF16 R8, R144.reuse, R32, R8 ;  /* 0x000000209008723c */ /* 0x040fe80000041808 */
[----:B------:R-:W-:Y:S01]  /*10710*/  LOP3.LUT R19, R19, 0xff, RZ, 0xc0, !PT ;  /* 0x000000ff13137812 */ /* 0x000fe200078ec0ff */
[----:B------:R-:W-:Y:S01]  /*10720*/  FMUL.FTZ R70, R3, R70 ;  /* 0x0000004603467220 */ /* 0x000fe20000410000 */
[----:B------:R-:W-:Y:S01]  /*10730*/  SHF.R.U32.HI R18, RZ, 0x8, R18 ;  /* 0x00000008ff127819 */ /* 0x000fe20000011612 */
[C---:B------:R-:W-:Y:S01]  /*10740*/  FMUL.FTZ R32, R2.reuse, R108 ;  /* 0x0000006c02207220 */ /* 0x040fe20000410000 */
[----:B------:R-:W-:Y:S01]  /*10750*/  PRMT R124, R15, 0x5410, R12 ;  /* 0x000054100f7c7816 */ /* 0x000fe2000000000c */
[----:B------:R-:W2:Y:S02]  /*10760*/  MUFU.EX2 R170, R170 ;  /* 0x000000aa00aa7308 */ /* 0x000ea40000000800 */
[----:B------:R-:W-:Y:S01]  /*10770*/  PRMT R126, R19, 0x5410, R14 ;  /* 0x00005410137e7816 */ /* 0x000fe2000000000e */
[C---:B------:R-:W-:Y:S01]  /*10780*/  FMUL.FTZ R12, R2.reuse, R120 ;  /* 0x00000078020c7220 */ /* 0x040fe20000410000 */
[----:B------:R-:W-:Y:S01]  /*10790*/  PRMT R125, R13, 0x5410, R18 ;  /* 0x000054100d7d7816 */ /* 0x000fe20000000012 */
[----:B------:R-:W-:Y:S01]  /*107a0*/  FMUL.FTZ R13, R2, R121 ;  /* 0x00000079020d7220 */ /* 0x000fe20000410000 */
[C---:B------:R-:W-:Y:S01]  /*107b0*/  FMUL.FTZ R14, R0.reuse, R122 ;  /* 0x0000007a000e7220 */ /* 0x040fe20000410000 */
[----:B------:R-:W-:Y:S01]  /*107c0*/  FMUL.FTZ R15, R0, R123 ;  /* 0x0000007b000f7220 */ /* 0x000fe20000410000 */
[----:B------:R-:W-:Y:S01]  /*107d0*/  SHF.R.U32.HI R17, RZ, 0x8, R17 ;  /* 0x00000008ff117819 */ /* 0x000fe20000011611 */
[C---:B------:R-:W-:Y:S01]  /*107e0*/  FMUL.FTZ R18, R3.reuse, R118 ;  /* 0x0000007603127220 */ /* 0x040fe20000410000 */
[C---:B------:R-:W-:Y:S01]  /*107f0*/  FMUL.FTZ R19, R3.reuse, R119 ;  /* 0x0000007703137220 */ /* 0x040fe20000410000 */
[----:B------:R-:W-:Y:S01]  /*10800*/  FMUL.FTZ R33, R2, R109 ;  /* 0x0000006d02217220 */ /* 0x000fe20000410000 */
[----:B------:R-:W-:Y:S01]  /*10810*/  PRMT R127, R16, 0x5410, R17 ;  /* 0x00005410107f7816 */ /* 0x000fe20000000011 */
[C---:B------:R-:W-:Y:S01]  /*10820*/  FMUL.FTZ R16, R132.reuse, R116 ;  /* 0x0000007484107220 */ /* 0x040fe20000410000 */
[-C--:B------:R-:W-:Y:S01]  /*10830*/  HMMA.16816.F32.BF16 R12, R144, R34.reuse, R12 ;  /* 0x00000022900c723c */ /* 0x080fe2000004180c */
[----:B------:R-:W-:Y:S02]  /*10840*/  MUFU.EX2 R226, R226 ;  /* 0x000000e200e27308 */ /* 0x000fe40000000800 */
[----:B------:R-:W-:Y:S01]  /*10850*/  FMUL.FTZ R17, R132, R117 ;  /* 0x0000007584117220 */ /* 0x000fe20000410000 */
[C---:B------:R-:W-:Y:S01]  /*10860*/  FMUL.FTZ R30, R0.reuse, R102 ;  /* 0x00000066001e7220 */ /* 0x040fe20000410000 */
[----:B------:R-:W-:Y:S01]  /*10870*/  FMUL.FTZ R31, R0, R103 ;  /* 0x00000067001f7220 */ /* 0x000fe20000410000 */
[--C-:B------:R-:W-:Y:S01]  /*10880*/  SHF.R.U32.HI R121, RZ, 0x10, R230.reuse ;  /* 0x00000010ff797819 */ /* 0x100fe200000116e6 */
[----:B------:R-:W-:Y:S01]  /*10890*/  FFMA.FTZ R119, R26, UR4, -R171 ;  /* 0x000000041a777c23 */ /* 0x000fe200080108ab */
[C---:B------:R-:W-:Y:S03]  /*108a0*/  FMUL.FTZ R26, R0.reuse, R106 ;  /* 0x0000006a001a7220 */ /* 0x040fe60000410000 */
[----:B------:R-:W3:Y:S01]  /*108b0*/  MUFU.EX2 R227, R227 ;  /* 0x000000e300e37308 */ /* 0x000ee20000000800 */
[C---:B------:R-:W-:Y:S04]  /*108c0*/  HMMA.16816.F32.BF16 R16, R140.reuse, R34, R16 ;  /* 0x000000228c10723c */ /* 0x040fe80000041810 */
[----:B------:R-:W-:Y:S01]  /*108d0*/  SHF.R.U32.HI R116, RZ, 0x18, R230 ;  /* 0x00000018ff747819 */ /* 0x000fe200000116e6 */
[----:B------:R-:W-:Y:S01]  /*108e0*/  FMUL.FTZ R82, R3, R82 ;  /* 0x0000005203527220 */ /* 0x000fe20000410000 */
[-C--:B-1----:R-:W-:Y:S03]  /*108f0*/  HMMA.16816.F32.BF16 R20, R140, R148.reuse, R20 ;  /* 0x000000948c14723c */ /* 0x082fe60000041814 */
[----:B------:R-:W-:Y:S02]  /*10900*/  MUFU.EX2 R232, R232 ;  /* 0x000000e800e87308 */ /* 0x000fe40000000800 */
[C---:B------:R-:W-:Y:S01]  /*10910*/  FMUL.FTZ R34, R0.reuse, R110 ;  /* 0x0000006e00227220 */ /* 0x040fe20000410000 */
[----:B------:R-:W-:Y:S01]  /*10920*/  FMUL.FTZ R35, R0, R111 ;  /* 0x0000006f00237220 */ /* 0x000fe20000410000 */
[----:B------:R-:W-:Y:S01]  /*10930*/  LOP3.LUT R120, R229, 0xffff, RZ, 0xc0, !PT ;  /* 0x0000ffffe5787812 */ /* 0x000fe200078ec0ff */
[----:B------:R-:W1:Y:S05]  /*10940*/  LDSM.16.MT88.4 R108, [R177+0x6000] ;  /* 0x00600000b16c783b */ /* 0x000e6a0000004200 */
[----:B------:R-:W-:Y:S01]  /*10950*/  MUFU.EX2 R233, R233 ;  /* 0x000000e900e97308 */ /* 0x000fe20000000800 */
[--C-:B------:R-:W-:Y:S01]  /*10960*/  SHF.R.U32.HI R118, RZ, 0x10, R229.reuse ;  /* 0x00000010ff767819 */ /* 0x100fe200000116e5 */
[----:B------:R-:W-:Y:S01]  /*10970*/  FMUL.FTZ R83, R3, R83 ;  /* 0x0000005303537220 */ /* 0x000fe20000410000 */
[C---:B------:R-:W-:Y:S04]  /*10980*/  HMMA.16816.F32.BF16 R32, R144.reuse, R148, R32 ;  /* 0x000000949020723c */ /* 0x040fe80000041820 */
[----:B------:R-:W-:Y:S03]  /*10990*/  LOP3.LUT R115, R229, 0xff, RZ, 0xc0, !PT ;  /* 0x000000ffe5737812 */ /* 0x000fe600078ec0ff */
[----:B------:R4:W-:Y:S01]  /*109a0*/  MUFU.EX2 R149, R25 ;  /* 0x0000001900957308 */ /* 0x0009e20000000800 */
[----:B------:R-:W-:Y:S03]  /*109b0*/  SHF.R.U32.HI R114, RZ, 0x18, R229 ;  /* 0x00000018ff727819 */ /* 0x000fe600000116e5 */
[C---:B------:R-:W-:Y:S01]  /*109c0*/  FMUL.FTZ R71, R3.reuse, R71 ;  /* 0x0000004703477220 */ /* 0x040fe20000410000 */
[C---:B------:R-:W-:Y:S02]  /*109d0*/  LOP3.LUT R117, R230.reuse, 0xffff, RZ, 0xc0, !PT ;  /* 0x0000ffffe6757812 */ /* 0x040fe400078ec0ff */
[----:B------:R-:W-:Y:S01]  /*109e0*/  LOP3.LUT R113, R230, 0xff, RZ, 0xc0, !PT ;  /* 0x000000ffe6717812 */ /* 0x000fe200078ec0ff */
[C---:B------:R-:W-:Y:S02]  /*109f0*/  FMUL.FTZ R74, R3.reuse, R74 ;  /* 0x0000004a034a7220 */ /* 0x040fe40000410000 */
[----:B------:R5:W3:Y:S01]  /*10a00*/  MUFU.EX2 R229, R24 ;  /* 0x0000001800e57308 */ /* 0x000ae20000000800 */
[C---:B------:R-:W-:Y:S01]  /*10a10*/  FMUL.FTZ R75, R3.reuse, R75 ;  /* 0x0000004b034b7220 */ /* 0x040fe20000410000 */
[C---:B------:R-:W-:Y:S01]  /*10a20*/  FMUL.FTZ R76, R2.reuse, R76 ;  /* 0x0000004c024c7220 */ /* 0x040fe20000410000 */
[----:B------:R-:W-:Y:S01]  /*10a30*/  FMUL.FTZ R77, R2, R77 ;  /* 0x0000004d024d7220 */ /* 0x000fe20000410000 */
[C---:B------:R-:W-:Y:S01]  /*10a40*/  FMUL.FTZ R78, R0.reuse, R78 ;  /* 0x0000004e004e7220 */ /* 0x040fe20000410000 */
[----:B------:R-:W-:Y:S01]  /*10a50*/  FMUL.FTZ R79, R0, R79 ;  /* 0x0000004f004f7220 */ /* 0x000fe20000410000 */
[----:B------:R-:W-:Y:S01]  /*10a60*/  FMUL.FTZ R50, R3, R98 ;  /* 0x0000006203327220 */ /* 0x000fe20000410000 */
[----:B------:R-:W-:Y:S03]  /*10a70*/  F2FP.BF16.F32.PACK_AB R98, R167, R165 ;  /* 0x000000a5a762723e */ /* 0x000fe600000010ff */
[----:B------:R2:W-:Y:S01]  /*10a80*/  MUFU.EX2 R230, R112 ;  /* 0x0000007000e67308 */ /* 0x0005e20000000800 */
[----:B----4-:R-:W-:Y:S01]  /*10a90*/  FMUL.FTZ R25, R2, R105 ;  /* 0x0000006902197220 */ /* 0x010fe20000410000 */
[----:B------:R-:W-:Y:S01]  /*10aa0*/  FFMA.FTZ R234, R49, UR4, -R239 ;  /* 0x0000000431ea7c23 */ /* 0x000fe200080108ef */
[----:B------:R-:W-:Y:S01]  /*10ab0*/  FMUL.FTZ R49, R132, R97 ;  /* 0x0000006184317220 */ /* 0x000fe20000410000 */
[----:B------:R-:W-:Y:S01]  /*10ac0*/  FMUL.FTZ R51, R3, R99 ;  /* 0x0000006303337220 */ /* 0x000fe20000410000 */
[----:B------:R-:W-:Y:S01]  /*10ad0*/  SHF.R.U32.HI R120, RZ, 0x8, R120 ;  /* 0x00000008ff787819 */ /* 0x000fe20000011678 */
[C---:B------:R-:W-:Y:S01]  /*10ae0*/  FMUL.FTZ R84, R2.reuse, R84 ;  /* 0x0000005402547220 */ /* 0x040fe20000410000 */
[C---:B------:R-:W-:Y:S03]  /*10af0*/  FMUL.FTZ R85, R2.reuse, R85 ;  /* 0x0000005502557220 */ /* 0x040fe60000410000 */
[----:B------:R-:W4:Y:S01]  /*10b00*/  MUFU.EX2 R148, R119 ;  /* 0x0000007700947308 */ /* 0x000f220000000800 */
[C---:B-----5:R-:W-:Y:S01]  /*10b10*/  FMUL.FTZ R24, R2.reuse, R104 ;  /* 0x0000006802187220 */ /* 0x060fe20000410000 */
[----:B------:R-:W-:Y:S01]  /*10b20*/  LOP3.LUT R104, R121, 0xff, RZ, 0xc0, !PT ;  /* 0x000000ff79687812 */ /* 0x000fe200078ec0ff */
[C---:B------:R-:W-:Y:S01]  /*10b30*/  FMUL.FTZ R88, R2.reuse, R88 ;  /* 0x0000005802587220 */ /* 0x040fe20000410000 */
[----:B------:R-:W-:Y:S01]  /*10b40*/  SHF.R.U32.HI R117, RZ, 0x8, R117 ;  /* 0x00000008ff757819 */ /* 0x000fe20000011675 */
[----:B------:R-:W-:Y:S01]  /*10b50*/  FMUL.FTZ R89, R2, R89 ;  /* 0x0000005902597220 */ /* 0x000fe20000410000 */
[----:B------:R-:W-:Y:S01]  /*10b60*/  LOP3.LUT R244, R247, UR13, R244, 0x96, !PT ;  /* 0x0000000df7f47c12 */ /* 0x000fe2000f8e96f4 */
[----:B------:R-:W-:Y:S01]  /*10b70*/  FFMA.FTZ R247, R67, UR4, -R231 ;  /* 0x0000000443f77c23 */ /* 0x000fe200080108e7 */
[-C--:B------:R-:W-:Y:S02]  /*10b80*/  HMMA.16816.F32.BF16 R24, R144, R150.reuse, R24 ;  /* 0x000000969018723c */ /* 0x080fe40000041818 */
[----:B------:R-:W-:Y:S01]  /*10b90*/  MUFU.EX2 R249, R249 ;  /* 0x000000f900f97308 */ /* 0x000fe20000000800 */
[----:B--2---:R-:W-:Y:S01]  /*10ba0*/  PRMT R112, R104, 0x5410, R116 ;  /* 0x0000541068707816 */ /* 0x004fe20000000074 */
[----:B------:R-:W-:Y:S01]  /*10bb0*/  FMUL.FTZ R90, R0, R90 ;  /* 0x0000005a005a7220 */ /* 0x000fe20000410000 */
[----:B------:R-:W2:Y:S01]  /*10bc0*/  LDSM.16.MT88.4 R104, [R176+0x6000] ;  /* 0x00600000b068783b */ /* 0x000ea20000004200 */
[C---:B------:R-:W-:Y:S06]  /*10bd0*/  HMMA.16816.F32.BF16 R68, R140.reuse, R150, R68 ;  /* 0x000000968c44723c */ /* 0x040fec0000041844 */
[----:B------:R-:W-:Y:S01]  /*10be0*/  MUFU.EX2 R250, R250 ;  /* 0x000000fa00fa7308 */ /* 0x000fe20000000800 */
[----:B------:R-:W-:Y:S01]  /*10bf0*/  PRMT R113, R113, 0x5410, R117 ;  /* 0x0000541071717816 */ /* 0x000fe20000000075 */
[-C--:B-1----:R-:W-:Y:S03]  /*10c00*/  HMMA.16816.F32.BF16 R72, R140, R108.reuse, R72 ;  /* 0x0000006c8c48723c */ /* 0x082fe60000041848 */
[--C-:B------:R-:W-:Y:S03]  /*10c10*/  FFMA.FTZ R151, R29, UR4, -R228.reuse ;  /* 0x000000041d977c23 */ /* 0x100fe600080108e4 */
[C---:B------:R-:W-:Y:S02]  /*10c20*/  HMMA.16816.F32.BF16 R76, R144.reuse, R108, R76 ;  /* 0x0000006c904c723c */ /* 0x040fe4000004184c */
[----:B------:R-:W-:Y:S03]  /*10c30*/  MUFU.EX2 R235, R235 ;  /* 0x000000eb00eb7308 */ /* 0x000fe60000000800 */
[----:B------:R-:W-:Y:S01]  /*10c40*/  FFMA.FTZ R150, R28, UR4, -R228 ;  /* 0x000000041c967c23 */ /* 0x000fe200080108e4 */
[C---:B------:R-:W-:Y:S01]  /*10c50*/  FMUL.FTZ R29, R2.reuse, R101 ;  /* 0x00000065021d7220 */ /* 0x040fe20000410000 */
[----:B------:R-:W-:Y:S01]  /*10c60*/  FMUL.FTZ R28, R2, R100 ;  /* 0x00000064021c7220 */ /* 0x000fe20000410000 */
[--C-:B------:R-:W-:Y:S04]  /*10c70*/  HSET2.LE.AND R100, R127, R204.reuse, PT ;  /* 0x000000cc7f647233 */ /* 0x100fe80003803000 */
[----:B------:R-:W-:Y:S01]  /*10c80*/  MUFU.EX2 R151, R151 ;  /* 0x0000009700977308 */ /* 0x000fe20000000800 */
[----:B------:R-:W-:Y:S04]  /*10c90*/  IMAD.WIDE.U32 R116, R243, -0x2daee0ad, RZ ;  /* 0xd2511f53f3747825 */ /* 0x000fe800078e00ff */
[----:B------:R-:W-:Y:S01]  /*10ca0*/  FFMA.FTZ R243, R47, UR4, -R171 ;  /* 0x000000042ff37c23 */ /* 0x000fe200080108ab */
[-C--:B------:R-:W-:Y:S03]  /*10cb0*/  HMMA.16816.F32.BF16 R28, R144, R110.reuse, R28 ;  /* 0x0000006e901c723c */ /* 0x080fe6000004181c */
[----:B------:R-:W-:Y:S01]  /*10cc0*/  LOP3.LUT R98, R100, R98, RZ, 0xc0, !PT ;  /* 0x0000006264627212 */ /* 0x000fe200078ec0ff */
[C---:B------:R-:W-:Y:S01]  /*10cd0*/  FMUL.FTZ R91, R0.reuse, R91 ;  /* 0x0000005b005b7220 */ /* 0x040fe20000410000 */
[----:B------:R-:W1:Y:S01]  /*10ce0*/  LDSM.16.MT88.4 R100, [R180+0x6800] ;  /* 0x00680000b464783b */ /* 0x000e620000004200 */
[C---:B------:R-:W-:Y:S01]  /*10cf0*/  HMMA.16816.F32.BF16 R80, R140.reuse, R110, R80 ;  /* 0x0000006e8c50723c */ /* 0x040fe20000041850 */
[----:B------:R-:W-:Y:S04]  /*10d00*/  MUFU.EX2 R243, R243 ;  /* 0x000000f300f37308 */ /* 0x000fe80000000800 */
[C---:B------:R-:W-:Y:S01]  /*10d10*/  FMUL.FTZ R86, R0.reuse, R86 ;  /* 0x0000005600567220 */ /* 0x040fe20000410000 */
[----:B------:R-:W-:Y:S01]  /*10d20*/  FMUL.FTZ R87, R0, R87 ;  /* 0x0000005700577220 */ /* 0x000fe20000410000 */
[-C--:B--2---:R-:W-:Y:S04]  /*10d30*/  HMMA.16816.F32.BF16 R48, R140, R104.reuse, R48 ;  /* 0x000000688c30723c */ /* 0x084fe80000041830 */
[----:B------:R-:W2:Y:S01]  /*10d40*/  MUFU.EX2 R150, R150 ;  /* 0x0000009600967308 */ /* 0x000ea20000000800 */
[----:B------:R-:W-:Y:S01]  /*10d50*/  PRMT R115, R115, 0x5410, R120 ;  /* 0x0000541073737816 */ /* 0x000fe20000000078 */
[C---:B------:R-:W-:Y:S01]  /*10d60*/  FMUL.FTZ R94, R3.reuse, R94 ;  /* 0x0000005e035e7220 */ /* 0x040fe20000410000 */
[C---:B------:R-:W-:Y:S07]  /*10d70*/  HMMA.16816.F32.BF16 R84, R144.reuse, R104, R84 ;  /* 0x000000689054723c */ /* 0x040fee0000041854 */
[----:B------:R-:W-:Y:S01]  /*10d80*/  MUFU.EX2 R234, R234 ;  /* 0x000000ea00ea7308 */ /* 0x000fe20000000800 */
[----:B------:R-:W-:Y:S01]  /*10d90*/  LOP3.LUT R118, R118, 0xff, RZ, 0xc0, !PT ;  /* 0x000000ff76767812 */ /* 0x000fe200078ec0ff */
[-C--:B------:R-:W-:Y:S03]  /*10da0*/  HMMA.16816.F32.BF16 R88, R144, R106.reuse, R88 ;  /* 0x0000006a9058723c */ /* 0x080fe60000041858 */
[--C-:B------:R-:W-:Y:S05]  /*10db0*/  HSET2.LE.AND R109, R126, R204.reuse, PT ;  /* 0x000000cc7e6d7233 */ /* 0x100fea0003803000 */
[----:B------:R5:W-:Y:S03]  /*10dc0*/  MUFU.EX2 R144, R36 ;  /* 0x0000002400907308 */ /* 0x000be60000000800 */
[--C-:B------:R-:W-:Y:S01]  /*10dd0*/  HSET2.LE.AND R108, R115, R204.reuse, PT ;  /* 0x000000cc736c7233 */ /* 0x100fe20003803000 */
[----:B------:R-:W-:Y:S01]  /*10de0*/  FMUL.FTZ R95, R3, R95 ;  /* 0x0000005f035f7220 */ /* 0x000fe20000410000 */
[----:B------:R-:W-:Y:S01]  /*10df0*/  PRMT R114, R118, 0x5410, R114 ;  /* 0x0000541076727816 */ /* 0x000fe20000000072 */
[----:B------:R-:W-:Y:S01]  /*10e00*/  FFMA.FTZ R145, R37, UR4, -R239 ;  /* 0x0000000425917c23 */ /* 0x000fe200080108ef */
[----:B------:R-:W-:Y:S01]  /*10e10*/  F2FP.BF16.F32.PACK_AB R99, R168, R166 ;  /* 0x000000a6a863723e */ /* 0x000fe200000010ff */
[--C-:B------:R-:W-:Y:S03]  /*10e20*/  FFMA.FTZ R146, R42, UR4, -R171.reuse ;  /* 0x000000042a927c23 */ /* 0x100fe600080108ab */
[----:B------:R-:W-:Y:S01]  /*10e30*/  HMMA.16816.F32.BF16 R92, R140, R106, R92 ;  /* 0x0000006a8c5c723c */ /* 0x000fe2000004185c */
[----:B------:R2:W-:Y:S03]  /*10e40*/  MUFU.EX2 R140, R38 ;  /* 0x00000026008c7308 */ /* 0x0005e60000000800 */
[----:B------:R-:W-:Y:S01]  /*10e50*/  F2FP.BF16.F32.PACK_AB R96, R170, R169 ;  /* 0x000000a9aa60723e */ /* 0x000fe200000010ff */
[----:B------:R-:W-:Y:S01]  /*10e60*/  FFMA.FTZ R147, R43, UR4, -R171 ;  /* 0x000000042b937c23 */ /* 0x000fe200080108ab */
[----:B------:R-:W-:Y:S01]  /*10e70*/  LOP3.LUT R99, R109, R99, RZ, 0xc0, !PT ;  /* 0x000000636d637212 */ /* 0x000fe200078ec0ff */
[----:B------:R-:W-:Y:S01]  /*10e80*/  FFMA.FTZ R141, R39, UR4, -R231 ;  /* 0x00000004278d7c23 */ /* 0x000fe200080108e7 */
[----:B------:R-:W-:Y:S03]  /*10e90*/  LOP3.LUT R96, R108, R96, RZ, 0xc0, !PT ;  /* 0x000000606c607212 */ /* 0x000fe600078ec0ff */
[----:B------:R-:W-:Y:S01]  /*10ea0*/  MUFU.EX2 R238, R238 ;  /* 0x000000ee00ee7308 */ /* 0x000fe20000000800 */
[--C-:B------:R-:W-:Y:S01]  /*10eb0*/  HSET2.LE.AND R97, R114, R204.reuse, PT ;  /* 0x000000cc72617233 */ /* 0x100fe20003803000 */
[----:B------:R-:W-:Y:S01]  /*10ec0*/  IMAD.WIDE.U32 R114, R241, -0x2daee0ad, RZ ;  /* 0xd2511f53f1727825 */ /* 0x000fe200078e00ff */
[--C-:B------:R-:W-:Y:S02]  /*10ed0*/  HSET2.LE.AND R104, R113, R204.reuse, PT ;  /* 0x000000cc71687233 */ /* 0x100fe40003803000 */
[--C-:B------:R-:W-:Y:S01]  /*10ee0*/  HSET2.LE.AND R105, R112, R204.reuse, PT ;  /* 0x000000cc70697233 */ /* 0x100fe20003803000 */
[--C-:B------:R-:W-:Y:S01]  /*10ef0*/  FFMA.FTZ R142, R40, UR4, -R228.reuse ;  /* 0x00000004288e7c23 */ /* 0x100fe200080108e4 */
[----:B---3--:R-:W-:Y:S01]  /*10f00*/  F2FP.BF16.F32.PACK_AB R110, R227, R226 ;  /* 0x000000e2e36e723e */ /* 0x008fe200000010ff */
[--C-:B------:R-:W-:Y:S01]  /*10f10*/  FFMA.FTZ R143, R41, UR4, -R228.reuse ;  /* 0x00000004298f7c23 */ /* 0x100fe200080108e4 */
[----:B------:R-:W-:Y:S01]  /*10f20*/  F2FP.BF16.F32.PACK_AB R109, R149, R229 ;  /* 0x000000e5956d723e */ /* 0x000fe200000010ff */
[----:B------:R-:W-:Y:S01]  /*10f30*/  FFMA.FTZ R241, R45, UR4, -R228 ;  /* 0x000000042df17c23 */ /* 0x000fe200080108e4 */
[----:B----4-:R-:W-:Y:S01]  /*10f40*/  F2FP.BF16.F32.PACK_AB R108, R230, R148 ;  /* 0x00000094e66c723e */ /* 0x010fe200000010ff */
[----:B------:R-:W-:Y:S01]  /*10f50*/  MUFU.EX2 R237, R237 ;  /* 0x000000ed00ed7308 */ /* 0x000fe20000000800 */
[----:B------:R-:W-:Y:S01]  /*10f60*/  LOP3.LUT R97, R97, R110, RZ, 0xc0, !PT ;  /* 0x0000006e61617212 */ /* 0x000fe200078ec0ff */
[----:B------:R-:W-:Y:S01]  /*10f70*/  FFMA.FTZ R248, R52, UR4, -R239 ;  /* 0x0000000434f87c23 */ /* 0x000fe200080108ef */
[----:B------:R-:W-:Y:S01]  /*10f80*/  LOP3.LUT R104, R104, R109, RZ, 0xc0, !PT ;  /* 0x0000006d68687212 */ /* 0x000fe200078ec0ff */
[----:B------:R-:W-:Y:S01]  /*10f90*/  FFMA.FTZ R153, R132, R213, R153 ;  /* 0x000000d584997223 */ /* 0x000fe20000010099 */
[----:B------:R-:W-:Y:S01]  /*10fa0*/  LOP3.LUT R105, R105, R108, RZ, 0xc0, !PT ;  /* 0x0000006c69697212 */ /* 0x000fe200078ec0ff */
[----:B------:R-:W-:Y:S01]  /*10fb0*/  IMAD.MOV.U32 R132, RZ, RZ, R135 ;  /* 0x000000ffff847224 */ /* 0x000fe200078e0087 */
[----:B------:R-:W3:Y:S01]  /*10fc0*/  LDSM.16.MT88.4 R108, [R178+0x6800] ;  /* 0x00680000b26c783b */ /* 0x000ee20000004200 */
[-C--:B-1----:R-:W-:Y:S02]  /*10fd0*/  HMMA.16816.F32.BF16 R4, R96, R100.reuse, R4 ;  /* 0x000000646004723c */ /* 0x082fe40000041804 */
[----:B------:R-:W1:Y:S03]  /*10fe0*/  MUFU.EX2 R141, R141 ;  /* 0x0000008d008d7308 */ /* 0x000e660000000800 */
[--C-:B-----5:R-:W-:Y:S01]  /*10ff0*/  HSET2.LE.AND R36, R124, R204.reuse, PT ;  /* 0x000000cc7c247233 */ /* 0x120fe20003803000 */
[----:B------:R-:W-:Y:S01]  /*11000*/  FFMA.FTZ R158, R3, R212, R158 ;  /* 0x000000d4039e7223 */ /* 0x000fe2000001009e */
[--C-:B------:R-:W-:Y:S01]  /*11010*/  HSET2.LE.AND R112, R125, R204.reuse, PT ;  /* 0x000000cc7d707233 */ /* 0x100fe20003803000 */
[----:B------:R-:W-:Y:S04]  /*11020*/  FFMA.FTZ R162, R2, R211, R162 ;  /* 0x000000d302a27223 */ /* 0x000fe800000100a2 */
[----:B------:R-:W4:Y:S01]  /*11030*/  MUFU.EX2 R145, R145 ;  /* 0x0000009100917308 */ /* 0x000f220000000800 */
[----:B------:R-:W-:Y:S01]  /*11040*/  F2FP.BF16.F32.PACK_AB R37, R233, R232 ;  /* 0x000000e8e925723e */ /* 0x000fe200000010ff */
[----:B------:R-:W-:Y:S01]  /*11050*/  FFMA.FTZ R163, R0, R210, R163 ;  /* 0x000000d200a37223 */ /* 0x000fe200000100a3 */
[----:B--2---:R-:W-:Y:S01]  /*11060*/  F2FP.BF16.F32.PACK_AB R113, R151, R150 ;  /* 0x000000969771723e */ /* 0x004fe200000010ff */
[----:B------:R-:W-:Y:S01]  /*11070*/  FADD.FTZ R153, R154, R153 ;  /* 0x000000999a997221 */ /* 0x000fe20000010000 */
[----:B------:R-:W-:Y:S01]  /*11080*/  LOP3.LUT R107, R36, R37, RZ, 0xc0, !PT ;  /* 0x00000025246b7212 */ /* 0x000fe200078ec0ff */
[----:B------:R-:W-:Y:S01]  /*11090*/  FADD.FTZ R158, R157, R158 ;  /* 0x0000009e9d9e7221 */ /* 0x000fe20000010000 */
[----:B------:R-:W-:Y:S01]  /*110a0*/  LOP3.LUT R106, R112, R113, RZ, 0xc0, !PT ;  /* 0x00000071706a7212 */ /* 0x000fe200078ec0ff */
[----:B------:R-:W2:Y:S01]  /*110b0*/  LDSM.16.MT88.4 R36, [R177+0x6800] ;  /* 0x00680000b124783b */ /* 0x000ea20000004200 */
[----:B------:R-:W-:Y:S01]  /*110c0*/  LOP3.LUT R240, R117, UR13, R240, 0x96, !PT ;  /* 0x0000000d75f07c12 */ /* 0x000fe2000f8e96f0 */
[----:B------:R-:W-:Y:S01]  /*110d0*/  IMAD.WIDE.U32 R112, R245, -0x2daee0ad, RZ ;  /* 0xd2511f53f5707825 */ /* 0x000fe200078e00ff */
[----:B-1----:R-:W-:Y:S01]  /*110e0*/  F2FP.BF16.F32.PACK_AB R52, R141, R140 ;  /* 0x0000008c8d34723e */ /* 0x002fe200000010ff */
[----:B------:R-:W-:Y:S02]  /*110f0*/  MUFU.EX2 R142, R142 ;  /* 0x0000008e008e7308 */ /* 0x000fe40000000800 */
[----:B------:R-:W-:Y:S01]  /*11100*/  FADD.FTZ R162, R161, R162 ;  /* 0x000000a2a1a27221 */ /* 0x000fe20000010000 */
[C---:B------:R-:W-:Y:S04]  /*11110*/  HMMA.16816.F32.BF16 R8, R104.reuse, R100, R8 ;  /* 0x000000646808723c */ /* 0x040fe80000041808 */
[----:B------:R-:W-:Y:S01]  /*11120*/  LOP3.LUT R113, R113, UR5, R246, 0x96, !PT ;  /* 0x0000000571717c12 */ /* 0x000fe2000f8e96f6 */
[--C-:B------:R-:W-:Y:S01]  /*11130*/  FFMA.FTZ R246, R66, UR4, -R231.reuse ;  /* 0x0000000442f67c23 */ /* 0x100fe200080108e7 */
[-C--:B------:R-:W-:Y:S01]  /*11140*/  HMMA.16816.F32.BF16 R12, R104, R102.reuse, R12 ;  /* 0x00000066680c723c */ /* 0x080fe2000004180c */
[----:B------:R-:W1:Y:S04]  /*11150*/  MUFU.EX2 R143, R143 ;  /* 0x0000008f008f7308 */ /* 0x000e680000000800 */
[----:B------:R-:W-:Y:S01]  /*11160*/  FFMA.FTZ R231, R55, UR4, -R231 ;  /* 0x0000000437e77c23 */ /* 0x000fe200080108e7 */
[C---:B------:R-:W-:Y:S05]  /*11170*/  HMMA.16816.F32.BF16 R16, R96.reuse, R102, R16 ;  /* 0x000000666010723c */ /* 0x040fea0000041810 */
[----:B------:R-:W-:Y:S01]  /*11180*/  MUFU.EX2 R241, R241 ;  /* 0x000000f100f17308 */ /* 0x000fe20000000800 */
[----:B------:R-:W-:Y:S01]  /*11190*/  IMAD.WIDE.U32 R244, R244, -0x326172a9, RZ ;  /* 0xcd9e8d57f4f47825 */ /* 0x000fe200078e00ff */
[-C--:B---3--:R-:W-:Y:S04]  /*111a0*/  HMMA.16816.F32.BF16 R20, R96, R108.reuse, R20 ;  /* 0x0000006c6014723c */ /* 0x088fe80000041814 */
[----:B------:R-:W-:Y:S02]  /*111b0*/  IMAD.WIDE.U32 R118, R113, -0x326172a9, RZ ;  /* 0xcd9e8d5771767825 */ /* 0x000fe400078e00ff */
[C---:B------:R-:W-:Y:S02]  /*111c0*/  HMMA.16816.F32.BF16 R32, R104.reuse, R108, R32 ;  /* 0x0000006c6820723c */ /* 0x040fe40000041820 */
[----:B------:R-:W-:Y:S03]  /*111d0*/  MUFU.EX2 R231, R231 ;  /* 0x000000e700e77308 */ /* 0x000fe60000000800 */
[----:B------:R-:W-:Y:S01]  /*111e0*/  LOP3.LUT R100, R115, UR5, R116, 0x96, !PT ;  /* 0x0000000573647c12 */ /* 0x000fe2000f8e9674 */
[-C--:B------:R-:W-:Y:S06]  /*111f0*/  HMMA.16816.F32.BF16 R24, R104, R110.reuse, R24 ;  /* 0x0000006e6818723c */ /* 0x080fec0000041818 */
[----:B------:R-:W-:Y:S01]  /*11200*/  MUFU.EX2 R146, R146 ;  /* 0x0000009200927308 */ /* 0x000fe20000000800 */
[--C-:B------:R-:W-:Y:S01]  /*11210*/  SHF.R.U32.HI R116, RZ, 0x10, R118.reuse ;  /* 0x00000010ff747819 */ /* 0x100fe20000011676 */
[C---:B------:R-:W-:Y:S04]  /*11220*/  HMMA.16816.F32.BF16 R68, R96.reuse, R110, R68 ;  /* 0x0000006e6044723c */ /* 0x040fe80000041844 */
[C---:B------:R-:W-:Y:S02]  /*11230*/  LOP3.LUT R40, R118.reuse, 0xff, RZ, 0xc0, !PT ;  /* 0x000000ff76287812 */ /* 0x040fe400078ec0ff */
[-C--:B--2---:R-:W-:Y:S02]  /*11240*/  HMMA.16816.F32.BF16 R72, R96, R36.reuse, R72 ;  /* 0x000000246048723c */ /* 0x084fe40000041848 */
[----:B------:R-:W-:Y:S03]  /*11250*/  MUFU.EX2 R147, R147 ;  /* 0x0000009300937308 */ /* 0x000fe60000000800 */
[----:B------:R-:W-:Y:S01]  /*11260*/  SHF.R.U32.HI R41, RZ, 0x18, R118 ;  /* 0x00000018ff297819 */ /* 0x000fe20000011676 */
[C---:B------:R-:W-:Y:S06]  /*11270*/  HMMA.16816.F32.BF16 R76, R104.reuse, R36, R76 ;  /* 0x00000024684c723c */ /* 0x040fec000004184c */
[----:B------:R-:W-:Y:S01]  /*11280*/  MUFU.EX2 R248, R248 ;  /* 0x000000f800f87308 */ /* 0x000fe20000000800 */
[----:B------:R-:W-:Y:S01]  /*11290*/  LOP3.LUT R115, R119, UR21, R244, 0x96, !PT ;  /* 0x0000001577737c12 */ /* 0x000fe2000f8e96f4 */
[-C--:B------:R-:W-:Y:S03]  /*112a0*/  HMMA.16816.F32.BF16 R28, R104, R38.reuse, R28 ;  /* 0x00000026681c723c */ /* 0x080fe6000004181c */
[----:B------:R-:W-:Y:S01]  /*112b0*/  LOP3.LUT R101, R118, 0xffff, RZ, 0xc0, !PT ;  /* 0x0000ffff76657812 */ /* 0x000fe200078ec0ff */
[----:B------:R-:W-:Y:S01]  /*112c0*/  IMAD.WIDE.U32 R118, R100, -0x326172a9, RZ ;  /* 0xcd9e8d5764767825 */ /* 0x000fe200078e00ff */
[----:B------:R-:W-:Y:S01]  /*112d0*/  LOP3.LUT R108, R116, 0xff, RZ, 0xc0, !PT ;  /* 0x000000ff746c7812 */ /* 0x000fe200078ec0ff */
[C---:B------:R-:W-:Y:S02]  /*112e0*/  HMMA.16816.F32.BF16 R80, R96.reuse, R38, R80 ;  /* 0x000000266050723c */ /* 0x040fe40000041850 */
[----:B------:R-:W-:Y:S03]  /*112f0*/  MUFU.EX2 R246, R246 ;  /* 0x000000f600f67308 */ /* 0x000fe60000000800 */
[----:B------:R-:W-:Y:S01]  /*11300*/  LOP3.LUT R42, R118, 0xffff, RZ, 0xc0, !PT ;  /* 0x0000ffff762a7812 */ /* 0x000fe200078ec0ff */
[----:B------:R-:W-:Y:S01]  /*11310*/  IMAD.WIDE.U32 R102, R240, -0x326172a9, RZ ;  /* 0xcd9e8d57f0667825 */ /* 0x000fe200078e00ff */
[----:B------:R-:W-:Y:S04]  /*11320*/  SHF.R.U32.HI R43, RZ, 0x10, R118 ;  /* 0x00000010ff2b7819 */ /* 0x000fe80000011676 */
[----:B------:R-:W-:Y:S01]  /*11330*/  SHF.R.U32.HI R109, RZ, 0x8, R101 ;  /* 0x00000008ff6d7819 */ /* 0x000fe20000011665 */
[----:B------:R-:W-:Y:S01]  /*11340*/  MUFU.EX2 R247, R247 ;  /* 0x000000f700f77308 */ /* 0x000fe20000000800 */
[----:B------:R-:W-:Y:S02]  /*11350*/  FFMA.FTZ R240, R44, UR4, -R228 ;  /* 0x000000042cf07c23 */ /* 0x000fe400080108e4 */
[----:B------:R-:W-:Y:S01]  /*11360*/  PRMT R109, R40, 0x5410, R109 ;  /* 0x00005410286d7816 */ /* 0x000fe2000000006d */
[----:B------:R-:W-:Y:S01]  /*11370*/  FFMA.FTZ R244, R46, UR4, -R171 ;  /* 0x000000042ef47c23 */ /* 0x000fe200080108ab */
[----:B------:R-:W-:Y:S01]  /*11380*/  PRMT R108, R108, 0x5410, R41 ;  /* 0x000054106c6c7816 */ /* 0x000fe20000000029 */
[----:B------:R-:W-:Y:S01]  /*11390*/  FFMA.FTZ R171, R63, UR4, -R171 ;  /* 0x000000043fab7c23 */ /* 0x000fe200080108ab */
[----:B------:R-:W-:Y:S03]  /*113a0*/  SHF.R.U32.HI R110, RZ, 0x8, R42 ;  /* 0x00000008ff6e7819 */ /* 0x000fe6000001162a */
[----:B------:R-:W2:Y:S01]  /*113b0*/  MUFU.EX2 R240, R240 ;  /* 0x000000f000f07308 */ /* 0x000ea20000000800 */
[----:B------:R-:W-:Y:S01]  /*113c0*/  LOP3.LUT R44, R43, 0xff, RZ, 0xc0, !PT ;  /* 0x000000ff2b2c7812 */ /* 0x000fe200078ec0ff */
[----:B------:R-:W-:Y:S01]  /*113d0*/  FADD.FTZ R163, R164, R163 ;  /* 0x000000a3a4a37221 */ /* 0x000fe20000010000 */
[----:B------:R-:W3:Y:S01]  /*113e0*/  LDSM.16.MT88.4 R40, [R176+0x6800] ;  /* 0x00680000b028783b */ /* 0x000ee20000004200 */
[----:B------:R-:W-:Y:S01]  /*113f0*/  SHF.R.U32.HI R101, RZ, 0x18, R118 ;  /* 0x00000018ff657819 */ /* 0x000fe20000011676 */
[----:B------:R-:W-:Y:S01]  /*11400*/  IMAD.MOV.U32 R0, RZ, RZ, R133 ;  /* 0x000000ffff007224 */ /* 0x000fe200078e0085 */
[----:B------:R-:W-:Y:S01]  /*11410*/  LOP3.LUT R102, R119, UR21, R102, 0x96, !PT ;  /* 0x0000001577667c12 */ /* 0x000fe2000f8e9666 */
[----:B------:R-:W-:Y:S01]  /*11420*/  FADD.FTZ R153, R137, R153 ;  /* 0x0000009989997221 */ /* 0x000fe20000010000 */
[----:B------:R-:W-:Y:S02]  /*11430*/  LOP3.LUT R100, R118, 0xff, RZ, 0xc0, !PT ;  /* 0x000000ff76647812 */ /* 0x000fe400078ec0ff */
[----:B------:R-:W5:Y:S01]  /*11440*/  MUFU.EX2 R244, R244 ;  /* 0x000000f400f47308 */ /* 0x000f620000000800 */
[----:B------:R-:W-:Y:S01]  /*11450*/  PRMT R101, R44, 0x5410, R101 ;  /* 0x000054102c657816 */ /* 0x000fe20000000065 */
[----:B------:R-:W-:Y:S01]  /*11460*/  LDSM.16.MT88.4 R116, [R180+0x7800] ;  /* 0x00780000b474783b */ /* 0x000fe20000004200 */
[----:B------:R-:W-:Y:S01]  /*11470*/  LOP3.LUT R46, R115, 0xffff, RZ, 0xc0, !PT ;  /* 0x0000ffff732e7812 */ /* 0x000fe200078ec0ff */
[----:B------:R-:W-:Y:S01]  /*11480*/  FADD.FTZ R158, R139, R158 ;  /* 0x0000009e8b9e7221 */ /* 0x000fe20000010000 */
[----:B------:R-:W-:Y:S01]  /*11490*/  SHF.R.U32.HI R45, RZ, 0x10, R115 ;  /* 0x00000010ff2d7819 */ /* 0x000fe20000011673 */
[----:B------:R-:W-:Y:S01]  /*114a0*/  FADD.FTZ R162, R155, R162 ;  /* 0x000000a29ba27221 */ /* 0x000fe20000010000 */
[----:B------:R-:W-:Y:S03]  /*114b0*/  LOP3.LUT R44, R102, 0xffff, RZ, 0xc0, !PT ;  /* 0x0000ffff662c7812 */ /* 0x000fe600078ec0ff */
[----:B------:R-:W-:Y:S01]  /*114c0*/  MUFU.EX2 R171, R171 ;  /* 0x000000ab00ab7308 */ /* 0x000fe20000000800 */
[----:B------:R-:W-:Y:S01]  /*114d0*/  PRMT R100, R100, 0x5410, R110 ;  /* 0x0000541064647816 */ /* 0x000fe2000000006e */
        /* <DEDUP_REMOVED lines=13> */
[----:B------:R-:W-:Y:S01]  /*115b0*/  LOP3.LUT R113, R245, UR12, R242, 0x96, !PT ;  /* 0x0000000cf5717c12 */ /* 0x000fe2000f8e96f2 */
[--C-:B------:R-:W-:Y:S01]  /*115c0*/  FFMA.FTZ R242, R64, UR4, -R239.reuse ;  /* 0x0000000440f27c23 */ /* 0x100fe200080108ef */
[----:B------:R-:W-:Y:S01]  /*115d0*/  PRMT R111, R111, 0x5410, R46 ;  /* 0x000054106f6f7816 */ /* 0x000fe2000000002e */
[--C-:B------:R-:W-:Y:S01]  /*115e0*/  FFMA.FTZ R245, R65, UR4, -R239.reuse ;  /* 0x0000000441f57c23 */ /* 0x100fe200080108ef */
[----:B------:R-:W-:Y:S01]  /*115f0*/  PRMT R110, R45, 0x5410, R110 ;  /* 0x000054102d6e7816 */ /* 0x000fe2000000006e */
[----:B------:R-:W-:Y:S01]  /*11600*/  FFMA.FTZ R239, R53, UR4, -R239 ;  /* 0x0000000435ef7c23 */ /* 0x000fe200080108ef */
[----:B------:R-:W-:Y:S01]  /*11610*/  PRMT R64, R36, 0x5410, R44 ;  /* 0x0000541024407816 */ /* 0x000fe2000000002c */
[----:B------:R-:W-:Y:S01]  /*11620*/  MUFU.EX2 R242, R242 ;  /* 0x000000f200f27308 */ /* 0x000fe20000000800 */
[----:B------:R-:W5:Y:S01]  /*11630*/  LDSM.16.MT88.4 R44, [R180+0x7000] ;  /* 0x00700000b42c783b */ /* 0x000f620000004200 */
[--C-:B------:R-:W-:Y:S01]  /*11640*/  HSET2.LE.AND R38, R109, R204.reuse, PT ;  /* 0x000000cc6d267233 */ /* 0x100fe20003803000 */
[----:B------:R-:W-:Y:S01]  /*11650*/  FADD.FTZ R158, R226, R158 ;  /* 0x0000009ee29e7221 */ /* 0x000fe20000010000 */
[-C--:B---3--:R-:W-:Y:S03]  /*11660*/  HMMA.16816.F32.BF16 R48, R96, R40.reuse, R48 ;  /* 0x000000286030723c */ /* 0x088fe60000041830 */
[--C-:B------:R-:W-:Y:S03]  /*11670*/  SHF.R.U32.HI R37, RZ, 0x10, R102.reuse ;  /* 0x00000010ff257819 */ /* 0x100fe60000011666 */
[----:B------:R-:W-:Y:S01]  /*11680*/  MUFU.EX2 R239, R239 ;  /* 0x000000ef00ef7308 */ /* 0x000fe20000000800 */
[----:B------:R-:W-:Y:S01]  /*11690*/  SHF.R.U32.HI R102, RZ, 0x18, R102 ;  /* 0x00000018ff667819 */ /* 0x000fe20000011666 */
[C---:B------:R-:W-:Y:S04]  /*116a0*/  HMMA.16816.F32.BF16 R84, R104.reuse, R40, R84 ;  /* 0x000000286854723c */ /* 0x040fe80000041854 */
[----:B------:R-:W-:Y:S02]  /*116b0*/  LOP3.LUT R37, R37, 0xff, RZ, 0xc0, !PT ;  /* 0x000000ff25257812 */ /* 0x000fe400078ec0ff */
[-C--:B------:R-:W-:Y:S02]  /*116c0*/  HMMA.16816.F32.BF16 R88, R104, R42.reuse, R88 ;  /* 0x0000002a6858723c */ /* 0x080fe40000041858 */
[----:B------:R-:W-:Y:S03]  /*116d0*/  MUFU.EX2 R245, R245 ;  /* 0x000000f500f57308 */ /* 0x000fe60000000800 */
[----:B------:R-:W-:Y:S01]  /*116e0*/  PRMT R102, R37, 0x5410, R102 ;  /* 0x0000541025667816 */ /* 0x000fe20000000066 */
[----:B------:R-:W-:Y:S06]  /*116f0*/  HMMA.16816.F32.BF16 R92, R96, R42, R92 ;  /* 0x0000002a605c723c */ /* 0x000fec000004185c */
[----:B------:R-:W-:Y:S01]  /*11700*/  MUFU.EX2 R252, R252 ;  /* 0x000000fc00fc7308 */ /* 0x000fe20000000800 */
[----:B------:R-:W-:Y:S01]  /*11710*/  F2FP.BF16.F32.PACK_AB R37, R234, R235 ;  /* 0x000000ebea25723e */ /* 0x000fe200000010ff */
[----:B------:R-:W-:Y:S03]  /*11720*/  FADD.FTZ R162, R229, R162 ;  /* 0x000000a2e5a27221 */ /* 0x000fe60000010000 */
[--C-:B------:R-:W-:Y:S01]  /*11730*/  HSET2.LE.AND R39, R108, R204.reuse, PT ;  /* 0x000000cc6c277233 */ /* 0x100fe20003803000 */
[----:B------:R-:W-:Y:S01]  /*11740*/  FADD.FTZ R163, R148, R163 ;  /* 0x000000a394a37221 */ /* 0x000fe20000010000 */
[----:B------:R-:W-:Y:S01]  /*11750*/  LOP3.LUT R38, R38, R37, RZ, 0xc0, !PT ;  /* 0x0000002526267212 */ /* 0x000fe200078ec0ff */
[----:B------:R-:W-:Y:S01]  /*11760*/  FADD.FTZ R153, R170, R153 ;  /* 0x00000099aa997221 */ /* 0x000fe20000010000 */
[----:B------:R-:W-:Y:S01]  /*11770*/  F2FP.BF16.F32.PACK_AB R36, R237, R238 ;  /* 0x000000eeed24723e */ /* 0x000fe200000010ff */
[----:B------:R-:W-:Y:S01]  /*11780*/  FADD.FTZ R158, R227, R158 ;  /* 0x0000009ee39e7221 */ /* 0x000fe20000010000 */
        /* <DEDUP_REMOVED lines=10> */
[----:B----4-:R-:W-:Y:S01]  /*11830*/  F2FP.BF16.F32.PACK_AB R53, R145, R144 ;  /* 0x000000909135723e */ /* 0x010fe200000010ff */
[----:B------:R-:W-:Y:S01]  /*11840*/  FADD.FTZ R162, R150, R162 ;  /* 0x000000a296a27221 */ /* 0x000fe20000010000 */
[----:B-1----:R-:W-:Y:S01]  /*11850*/  F2FP.BF16.F32.PACK_AB R41, R143, R142 ;  /* 0x0000008e8f29723e */ /* 0x002fe200000010ff */
[----:B------:R-:W-:Y:S01]  /*11860*/  FADD.FTZ R163, R232, R163 ;  /* 0x000000a3e8a37221 */ /* 0x000fe20000010000 */
[--C-:B------:R-:W-:Y:S01]  /*11870*/  HSET2.LE.AND R52, R101, R204.reuse, PT ;  /* 0x000000cc65347233 */ /* 0x100fe20003803000 */
[----:B------:R-:W-:Y:S01]  /*11880*/  FADD.FTZ R153, R167, R153 ;  /* 0x00000099a7997221 */ /* 0x000fe20000010000 */
[--C-:B------:R-:W-:Y:S01]  /*11890*/  HSET2.LE.AND R100, R100, R204.reuse, PT ;  /* 0x000000cc64647233 */ /* 0x100fe20003803000 */
[----:B------:R-:W-:Y:S01]  /*118a0*/  FADD.FTZ R158, R168, R158 ;  /* 0x0000009ea89e7221 */ /* 0x000fe20000010000 */
[----:B--2---:R-:W-:Y:S01]  /*118b0*/  F2FP.BF16.F32.PACK_AB R101, R241, R240 ;  /* 0x000000f0f165723e */ /* 0x004fe200000010ff */
[----:B------:R-:W-:Y:S01]  /*118c0*/  FADD.FTZ R162, R151, R162 ;  /* 0x000000a297a27221 */ /* 0x000fe20000010000 */
[----:B------:R-:W-:Y:S01]  /*118d0*/  LOP3.LUT R36, R36, R53, RZ, 0xc0, !PT ;  /* 0x0000003524247212 */ /* 0x000fe200078ec0ff */
[----:B------:R-:W-:Y:S01]  /*118e0*/  FADD.FTZ R163, R233, R163 ;  /* 0x000000a3e9a37221 */ /* 0x000fe20000010000 */
[----:B------:R-:W-:Y:S01]  /*118f0*/  LOP3.LUT R40, R40, R41, RZ, 0xc0, !PT ;  /* 0x0000002928287212 */ /* 0x000fe200078ec0ff */
[----:B------:R-:W-:Y:S01]  /*11900*/  FADD.FTZ R153, R144, R153 ;  /* 0x0000009990997221 */ /* 0x000fe20000010000 */
[--C-:B------:R-:W-:Y:S01]  /*11910*/  HSET2.LE.AND R41, R102, R204.reuse, PT ;  /* 0x000000cc66297233 */ /* 0x100fe20003803000 */
[----:B------:R-:W-:Y:S01]  /*11920*/  FADD.FTZ R158, R140, R158 ;  /* 0x0000009e8c9e7221 */ /* 0x000fe20000010000 */
[----:B-----5:R-:W-:Y:S01]  /*11930*/  F2FP.BF16.F32.PACK_AB R53, R243, R244 ;  /* 0x000000f4f335723e */ /* 0x020fe200000010ff */
[-C--:B------:R-:W-:Y:S05]  /*11940*/  HMMA.16816.F32.BF16 R4, R36, R44.reuse, R4 ;  /* 0x0000002c2404723c */ /* 0x080fea0000041804 */
        /* <DEDUP_REMOVED lines=31> */
[----:B------:R-:W-:Y:S01]  /*11b40*/  FFMA.FTZ R65, R60, UR4, -R228 ;  /* 0x000000043c417c23 */ /* 0x000fe200080108e4 */
[----:B------:R-:W-:Y:S01]  /*11b50*/  PRMT R56, R56, 0x5410, R44 ;  /* 0x0000541038387816 */ /* 0x000fe2000000002c */
[----:B------:R-:W-:Y:S02]  /*11b60*/  FFMA.FTZ R228, R61, UR4, -R228 ;  /* 0x000000043de47c23 */ /* 0x000fe400080108e4 */
[----:B------:R3:W4:Y:S01]  /*11b70*/  MUFU.EX2 R128, R65 ;  /* 0x0000004100807308 */ /* 0x0007220000000800 */
[----:B------:R-:W-:Y:S01]  /*11b80*/  SHF.R.U32.HI R45, RZ, 0x8, R45 ;  /* 0x00000008ff2d7819 */ /* 0x000fe2000001162d */
[----:B------:R-:W-:Y:S01]  /*11b90*/  FADD.FTZ R153, R235, R153 ;  /* 0x00000099eb997221 */ /* 0x000fe20000010000 */
[----:B------:R-:W-:Y:S01]  /*11ba0*/  SHF.R.U32.HI R46, RZ, 0x8, R46 ;  /* 0x00000008ff2e7819 */ /* 0x000fe2000001162e */
[----:B------:R-:W-:Y:S01]  /*11bb0*/  FADD.FTZ R158, R238, R158 ;  /* 0x0000009eee9e7221 */ /* 0x000fe20000010000 */
[----:B------:R-:W-:Y:S01]  /*11bc0*/  LOP3.LUT R44, R112, 0xffff, RZ, 0xc0, !PT ;  /* 0x0000ffff702c7812 */ /* 0x000fe200078ec0ff */
[----:B------:R-:W-:Y:S01]  /*11bd0*/  FADD.FTZ R162, R240, R162 ;  /* 0x000000a2f0a27221 */ /* 0x000fe20000010000 */
[----:B------:R-:W-:Y:S03]  /*11be0*/  LOP3.LUT R47, R47, 0xff, RZ, 0xc0, !PT ;  /* 0x000000ff2f2f7812 */ /* 0x000fe600078ec0ff */
[----:B------:R-:W5:Y:S01]  /*11bf0*/  MUFU.EX2 R228, R228 ;  /* 0x000000e400e47308 */ /* 0x000f620000000800 */
        /* <DEDUP_REMOVED lines=20> */
[----:B--2---:R-:W-:Y:S01]  /*11d40*/  FADD.FTZ R158, R236, R158 ;  /* 0x0000009eec9e7221 */ /* 0x004fe20000010000 */
[----:B------:R-:W-:Y:S01]  /*11d50*/  LOP3.LUT R57, R112, 0xff, RZ, 0xc0, !PT ;  /* 0x000000ff70397812 */ /* 0x000fe200078ec0ff */
[----:B------:R-:W-:Y:S03]  /*11d60*/  FADD.FTZ R162, R249, R162 ;  /* 0x000000a2f9a27221 */ /* 0x000fe60000010000 */
[----:B------:R-:W-:Y:S01]  /*11d70*/  SHF.R.U32.HI R99, RZ, 0x18, R112 ;  /* 0x00000018ff637819 */ /* 0x000fe20000011670 */
[----:B------:R-:W-:Y:S01]  /*11d80*/  FADD.FTZ R163, R251, R163 ;  /* 0x000000a3fba37221 */ /* 0x000fe20000010000 */
[----:B------:R-:W-:Y:S01]  /*11d90*/  SHF.R.U32.HI R61, RZ, 0x18, R114 ;  /* 0x00000018ff3d7819 */ /* 0x000fe20000011672 */
[----:B------:R-:W-:Y:S01]  /*11da0*/  FADD.FTZ R153, R239, R153 ;  /* 0x00000099ef997221 */ /* 0x000fe20000010000 */
[----:B------:R-:W-:Y:S01]  /*11db0*/  PRMT R99, R64, 0x5410, R99 ;  /* 0x0000541040637816 */ /* 0x000fe20000000063 */
[C---:B------:R-:W-:Y:S01]  /*11dc0*/  FADD.FTZ R158, R231.reuse, R158 ;  /* 0x0000009ee79e7221 */ /* 0x040fe20000010000 */
[----:B---3--:R-:W2:Y:S01]  /*11dd0*/  LDSM.16.MT88.4 R64, [R178+0x7800] ;  /* 0x00780000b240783b */ /* 0x008ea20000004200 */
        /* <DEDUP_REMOVED lines=19> */
[----:B----4-:R-:W-:Y:S01]  /*11f10*/  IMAD.MOV.U32 R43, RZ, RZ, R128 ;  /* 0x000000ffff2b7224 */ /* 0x010fe200078e0080 */
[----:B------:R-:W-:Y:S01]  /*11f20*/  PRMT R60, R60, 0x5410, R59 ;  /* 0x000054103c3c7816 */ /* 0x000fe2000000003b */
[----:B------:R-:W-:Y:S03]  /*11f30*/  IMAD.MOV.U32 R2, RZ, RZ, R134 ;  /* 0x000000ffff027224 */ /* 0x000fe600078e0086 */
[--C-:B------:R-:W-:Y:S01]  /*11f40*/  HSET2.LE.AND R59, R56, R204.reuse, PT ;  /* 0x000000cc383b7233 */ /* 0x100fe20003803000 */
[----:B------:R-:W-:Y:S01]  /*11f50*/  FADD.FTZ R162, R43, R162 ;  /* 0x000000a22ba27221 */ /* 0x000fe20000010000 */
[--C-:B------:R-:W-:Y:S01]  /*11f60*/  HSET2.LE.AND R56, R57, R204.reuse, PT ;  /* 0x000000cc39387233 */ /* 0x100fe20003803000 */
[----:B------:R-:W-:Y:S01]  /*11f70*/  FADD.FTZ R212, R247, R158 ;  /* 0x0000009ef7d47221 */ /* 0x000fe20000010000 */
[----:B------:R-:W-:Y:S01]  /*11f80*/  PRMT R61, R58, 0x5410, R61 ;  /* 0x000054103a3d7816 */ /* 0x000fe2000000003d */
[----:B-----5:R-:W-:Y:S01]  /*11f90*/  FADD.FTZ R211, R228, R162 ;  /* 0x000000a2e4d37221 */ /* 0x020fe20000010000 */
[--C-:B------:R-:W-:Y:S02]  /*11fa0*/  HSET2.LE.AND R58, R98, R204.reuse, PT ;  /* 0x000000cc623a7233 */ /* 0x100fe40003803000 */
[--C-:B------:R-:W-:Y:S02]  /*11fb0*/  HSET2.LE.AND R57, R99, R204.reuse, PT ;  /* 0x000000cc63397233 */ /* 0x100fe40003803000 */
[----:B------:R-:W-:Y:S02]  /*11fc0*/  LOP3.LUT R56, R56, R54, RZ, 0xc0, !PT ;  /* 0x0000003638387212 */ /* 0x000fe400078ec0ff */
[--C-:B------:R-:W-:Y:S02]  /*11fd0*/  HSET2.LE.AND R54, R96, R204.reuse, PT ;  /* 0x000000cc60367233 */ /* 0x100fe40003803000 */
[----:B------:R-:W-:Y:S02]  /*11fe0*/  LOP3.LUT R58, R58, R52, RZ, 0xc0, !PT ;  /* 0x000000343a3a7212 */ /* 0x000fe400078ec0ff */
[----:B------:R-:W-:Y:S02]  /*11ff0*/  LOP3.LUT R59, R59, R55, RZ, 0xc0, !PT ;  /* 0x000000373b3b7212 */ /* 0x000fe400078ec0ff */
[----:B------:R-:W-:Y:S02]  /*12000*/  LOP3.LUT R57, R57, R53, RZ, 0xc0, !PT ;  /* 0x0000003539397212 */ /* 0x000fe400078ec0ff */
[----:B------:R-:W-:Y:S02]  /*12010*/  F2FP.BF16.F32.PACK_AB R45, R228, R128 ;  /* 0x00000080e42d723e */ /* 0x000fe400000010ff */
[--C-:B------:R-:W-:Y:S02]  /*12020*/  HSET2.LE.AND R53, R61, R204.reuse, PT ;  /* 0x000000cc3d357233 */ /* 0x100fe40003803000 */
[--C-:B------:R-:W-:Y:S02]  /*12030*/  HSET2.LE.AND R52, R60, R204.reuse, PT ;  /* 0x000000cc3c347233 */ /* 0x100fe40003803000 */
[----:B------:R-:W-:Y:S02]  /*12040*/  HSET2.LE.AND R55, R97, R204, PT ;  /* 0x000000cc61377233 */ /* 0x000fe40003803000 */
[----:B------:R-:W-:Y:S02]  /*12050*/  F2FP.BF16.F32.PACK_AB R60, R250, R249 ;  /* 0x000000f9fa3c723e */ /* 0x000fe400000010ff */
[----:B------:R-:W-:Y:S02]  /*12060*/  F2FP.BF16.F32.PACK_AB R44, R171, R129 ;  /* 0x00000081ab2c723e */ /* 0x000fe400000010ff */
[----:B------:R-:W-:Y:S02]  /*12070*/  F2FP.BF16.F32.PACK_AB R96, R252, R251 ;  /* 0x000000fbfc60723e */ /* 0x000fe400000010ff */
[----:B------:R-:W-:Y:S01]  /*12080*/  LOP3.LUT R54, R54, R45, RZ, 0xc0, !PT ;  /* 0x0000002d36367212 */ /* 0x000fe200078ec0ff */
[----:B------:R-:W-:Y:S01]  /*12090*/  IMAD.MOV.U32 R45, RZ, RZ, R129 ;  /* 0x000000ffff2d7224 */ /* 0x000fe200078e0081 */
[----:B------:R-:W-:Y:S01]  /*120a0*/  LOP3.LUT R52, R52, R60, RZ, 0xc0, !PT ;  /* 0x0000003c34347212 */ /* 0x000fe200078ec0ff */
[-C--:B------:R-:W-:Y:S01]  /*120b0*/  HMMA.16816.F32.BF16 R128, R56, R116.reuse, R4 ;  /* 0x000000743880723c */ /* 0x080fe20000041804 */
[----:B------:R-:W1:Y:S04]  /*120c0*/  LDSM.16.MT88.4 R60, [R177+0x7800] ;  /* 0x00780000b13c783b */ /* 0x000e680000004200 */
[----:B------:R-:W-:Y:S01]  /*120d0*/  LOP3.LUT R53, R53, R96, RZ, 0xc0, !PT ;  /* 0x0000006035357212 */ /* 0x000fe200078ec0ff */
[----:B------:R-:W-:Y:S01]  /*120e0*/  FADD.FTZ R163, R45, R163 ;  /* 0x000000a32da37221 */ /* 0x000fe20000010000 */
[----:B------:R-:W-:Y:S02]  /*120f0*/  LOP3.LUT R55, R55, R44, RZ, 0xc0, !PT ;  /* 0x0000002c37377212 */ /* 0x000fe400078ec0ff */
[----:B------:R-:W3:Y:S02]  /*12100*/  LDSM.16.MT88.4 R4, [R176+0x7800] ;  /* 0x00780000b004783b */ /* 0x000ee40000004200 */
[----:B------:R-:W-:Y:S03]  /*12110*/  FADD.FTZ R210, R171, R163 ;  /* 0x000000a3abd27221 */ /* 0x000fe60000010000 */
        /* <DEDUP_REMOVED lines=11> */
[-C--:B---3--:R-:W-:Y:S06]  /*121d0*/  HMMA.16816.F32.BF16 R96, R56, R4.reuse, R48 ;  /* 0x000000043860723c */ /* 0x088fec0000041830 */
[C---:B------:R-:W-:Y:S06]  /*121e0*/  HMMA.16816.F32.BF16 R84, R52.reuse, R4, R84 ;  /* 0x000000043454723c */ /* 0x040fec0000041854 */
[-C--:B------:R-:W-:Y:S06]  /*121f0*/  HMMA.16816.F32.BF16 R88, R52, R6.reuse, R88 ;  /* 0x000000063458723c */ /* 0x080fec0000041858 */
[----:B------:R-:W-:Y:S01]  /*12200*/  HMMA.16816.F32.BF16 R92, R56, R6, R92 ;  /* 0x00000006385c723c */ /* 0x000fe2000004185c */
[----:B------:R-:W-:Y:S11]  /*12210*/  @!UPT UIADD3 URZ, URZ, URZ, URZ ;  /* 0x0000003f3f3ff290 */ /* 0x000ff6000fffe03f */
[----:B------:R-:W-:Y:S01]  /*12220*/  @!UPT UIADD3 URZ, URZ, URZ, URZ ;  /* 0x0000003f3f3ff290 */ /* 0x000fe2000fffe03f */
[----:B------:R-:W-:Y:S11]  /*12230*/  @P2 BRA `(.L_x_791) ;  /* 0xffffffc800442947 */ /* 0x000ff6000383ffff */
.L_x_790:
[----:B------:R-:W1:Y:S01]  /*12240*/  SHFL.BFLY PT, R2, R213, 0x2, 0x1f ;  /* 0x0c401f00d5027f89 */ /* 0x000e6200000e0000 */
[----:B------:R-:W-:Y:S01]  /*12250*/  MOV R12, 0x3f800000 ;  /* 0x3f800000000c7802 */ /* 0x000fe20000000f00 */
[----:B------:R-:W-:Y:S01]  /*12260*/  ULDC UR4, c[0x0][0x38c] ;  /* 0x0000e30000047ab9 */ /* 0x000fe20000000800 */
[----:B------:R-:W-:Y:S01]  /*12270*/  MOV R13, 0x3f800000 ;  /* 0x3f800000000d7802 */ /* 0x000fe20000000f00 */
[----:B------:R-:W2:Y:S01]  /*12280*/  SHFL.BFLY PT, R0, R212, 0x2, 0x1f ;  /* 0x0c401f00d4007f89 */ /* 0x000ea200000e0000 */
[----:B------:R-:W-:Y:S01]  /*12290*/  MOV R10, 0x3f800000 ;  /* 0x3f800000000a7802 */ /* 0x000fe20000000f00 */
[----:B------:R-:W-:Y:S01]  /*122a0*/  UMOV UR5, 0x400 ;  /* 0x0000040000057882 */ /* 0x000fe20000000000 */
[----:B------:R-:W-:Y:S01]  /*122b0*/  MOV R11, 0x3f800000 ;  /* 0x3f800000000b7802 */ /* 0x000fe20000000f00 */
[----:B------:R-:W3:Y:S01]  /*122c0*/  SHFL.BFLY PT, R3, R211, 0x2, 0x1f ;  /* 0x0c401f00d3037f89 */ /* 0x000ee200000e0000 */
[----:B-1----:R-:W-:-:S03]  /*122d0*/  FADD.FTZ R213, R2, R213 ;  /* 0x000000d502d57221 */ /* 0x002fc60000010000 */
[----:B------:R-:W1:Y:S01]  /*122e0*/  SHFL.BFLY PT, R2, R210, 0x2, 0x1f ;  /* 0x0c401f00d2027f89 */ /* 0x000e6200000e0000 */
[----:B--2---:R-:W-:-:S03]  /*122f0*/  FADD.FTZ R212, R0, R212 ;  /* 0x000000d400d47221 */ /* 0x004fc60000010000 */
[----:B------:R-:W2:Y:S01]  /*12300*/  SHFL.BFLY PT, R6, R213, 0x1, 0x1f ;  /* 0x0c201f00d5067f89 */ /* 0x000ea200000e0000 */
[----:B---3--:R-:W-:-:S03]  /*12310*/  FADD.FTZ R211, R3, R211 ;  /* 0x000000d303d37221 */ /* 0x008fc60000010000 */
[----:B------:R-:W3:Y:S04]  /*12320*/  SHFL.BFLY PT, R5, R212, 0x1, 0x1f ;  /* 0x0c201f00d4057f89 */ /* 0x000ee800000e0000 */
[----:B------:R-:W4:Y:S01]  /*12330*/  SHFL.BFLY PT, R4, R211, 0x1, 0x1f ;  /* 0x0c201f00d3047f89 */ /* 0x000f2200000e0000 */
[----:B------:R-:W5:Y:S01]  /*12340*/  S2R R0, SR_TID.X ;  /* 0x0000000000007919 */ /* 0x000f620000002100 */
[----:B-1----:R-:W-:Y:S01]  /*12350*/  FADD.FTZ R210, R2, R210 ;  /* 0x000000d202d27221 */ /* 0x002fe20000010000 */
[----:B--2---:R-:W-:-:S04]  /*12360*/  FADD.FTZ R6, R213, R6 ;  /* 0x00000006d5067221 */ /* 0x004fc80000010000 */
[----:B------:R-:W1:Y:S01]  /*12370*/  SHFL.BFLY PT, R3, R210, 0x1, 0x1f ;  /* 0x0c201f00d2037f89 */ /* 0x000e6200000e0000 */
[----:B---3--:R-:W-:Y:S01]  /*12380*/  FADD.FTZ R5, R212, R5 ;  /* 0x00000005d4057221 */ /* 0x008fe20000010000 */
[----:B------:R-:W-:Y:S01]  /*12390*/  FSETP.NE.FTZ.AND P5, PT, R6, RZ, PT ;  /* 0x000000ff0600720b */ /* 0x000fe20003fb5000 */
[----:B----4-:R-:W-:-:S03]  /*123a0*/  FADD.FTZ R4, R211, R4 ;  /* 0x00000004d3047221 */ /* 0x010fc60000010000 */
[----:B------:R-:W-:Y:S02]  /*123b0*/  FSETP.NE.FTZ.AND P4, PT, R5, RZ, PT ;  /* 0x000000ff0500720b */ /* 0x000fe40003f95000 */
[----:B------:R-:W-:-:S07]  /*123c0*/  FSETP.NE.FTZ.AND P3, PT, R4, RZ, PT ;  /* 0x000000ff0400720b */ /* 0x000fce0003f75000 */
[----:B------:R-:W2:Y:S01]  /*123d0*/  @P5 MUFU.RCP R12, R6 ;  /* 0x00000006000c5308 */ /* 0x000ea20000001000 */
[----:B-----5:R-:W-:-:S04]  /*123e0*/  SHF.R.S32.HI R2, RZ, 0x1f, R0 ;  /* 0x0000001fff027819 */ /* 0x020fc80000011400 */
[-C--:B------:R-:W-:Y:S01]  /*123f0*/  LEA.HI R9, R2, R0.reuse, RZ, 0x2 ;  /* 0x0000000002097211 */ /* 0x080fe200078f10ff */
[----:B-1----:R-:W-:Y:S02]  /*12400*/  FADD.FTZ R3, R210, R3 ;  /* 0x00000003d2037221 */ /* 0x002fe40000010000 */
[----:B------:R-:W1:Y:S01]  /*12410*/  @P4 MUFU.RCP R13, R5 ;  /* 0x00000005000d4308 */ /* 0x000e620000001000 */
[----:B------:R-:W-:Y:S02]  /*12420*/  LEA.HI R2, R2, R0, RZ, 0x5 ;  /* 0x0000000002027211 */ /* 0x000fe400078f28ff */
[--C-:B------:R-:W-:Y:S02]  /*12430*/  SHF.R.S32.HI R8, RZ, 0x2, R9.reuse ;  /* 0x00000002ff087819 */ /* 0x100fe40000011409 */
[----:B------:R-:W-:Y:S02]  /*12440*/  FSETP.NE.FTZ.AND P6, PT, R3, RZ, PT ;  /* 0x000000ff0300720b */ /* 0x000fe40003fd5000 */
[----:B------:R-:W-:Y:S01]  /*12450*/  SHF.R.S32.HI R7, RZ, 0x1f, R9 ;  /* 0x0000001fff077819 */ /* 0x000fe20000011409 */
[----:B------:R-:W3:Y:S01]  /*12460*/  @P3 MUFU.RCP R10, R4 ;  /* 0x00000004000a3308 */ /* 0x000ee20000001000 */
[----:B--2---:R-:W-:Y:S01]  /*12470*/  FMUL.FTZ R12, R12, UR4 ;  /* 0x000000040c0c7c20 */ /* 0x004fe20008410000 */
[----:B------:R-:W-:-:S02]  /*12480*/  LOP3.LUT R9, R9, 0x3ffffffc, RZ, 0xc0, !PT ;  /* 0x3ffffffc09097812 */ /* 0x000fc400078ec0ff */
[----:B------:R-:W-:Y:S01]  /*12490*/  LEA.HI R7, R7, R8, RZ, 0x3 ;  /* 0x0000000807077211 */ /* 0x000fe200078f18ff */
[C---:B------:R-:W-:Y:S01]  /*124a0*/  FMUL.FTZ R128, R12.reuse, R128 ;  /* 0x000000800c807220 */ /* 0x040fe20000410000 */
[----:B------:R-:W-:Y:S01]  /*124b0*/  IADD3 R9, -R9, R0, RZ ;  /* 0x0000000009097210 */ /* 0x000fe20007ffe1ff */
[C---:B------:R-:W-:Y:S01]  /*124c0*/  FMUL.FTZ R129, R12.reuse, R129 ;  /* 0x000000810c817220 */ /* 0x040fe20000410000 */
[----:B------:R-:W-:Y:S01]  /*124d0*/  LOP3.LUT R7, R7, 0xfffffff8, RZ, 0xc0, !PT ;  /* 0xfffffff807077812 */ /* 0x000fe200078ec0ff */
[----:B-1----:R-:W-:Y:S01]  /*124e0*/  FMUL.FTZ R13, R13, UR4 ;  /* 0x000000040d0d7c20 */ /* 0x002fe20008410000 */
[----:B------:R-:W1:Y:S01]  /*124f0*/  @P6 MUFU.RCP R11, R3 ;  /* 0x00000003000b6308 */ /* 0x000e620000001000 */
[----:B------:R-:W-:Y:S01]  /*12500*/  FMUL.FTZ R116, R12, R116 ;  /* 0x000000740c747220 */ /* 0x000fe20000410000 */
[----:B------:R-:W-:Y:S01]  /*12510*/  IADD3 R7, R8, -R7, RZ ;  /* 0x8000000708077210 */ /* 0x000fe20007ffe0ff */
[C---:B------:R-:W-:Y:S01]  /*12520*/  FMUL.FTZ R130, R13.reuse, R130 ;  /* 0x000000820d827220 */ /* 0x040fe20000410000 */
[----:B------:R-:W-:Y:S01]  /*12530*/  SHF.R.S32.HI R8, RZ, 0x5, R2 ;  /* 0x00000005ff087819 */ /* 0x000fe20000011402 */
[----:B------:R-:W-:Y:S01]  /*12540*/  FMUL.FTZ R131, R13, R131 ;  /* 0x000000830d837220 */ /* 0x000fe20000410000 */
[C---:B------:R-:W-:Y:S01]  /*12550*/  SHF.L.U32 R14, R7.reuse, 0x6, RZ ;  /* 0x00000006070e7819 */ /* 0x040fe200000006ff */
[----:B---3--:R-:W-:Y:S01]  /*12560*/  FMUL.FTZ R10, R10, UR4 ;  /* 0x000000040a0a7c20 */ /* 0x008fe20008410000 */
[----:B------:R-:W-:Y:S01]  /*12570*/  R2P PR, R7, 0x6 ;  /* 0x0000000607007804 */ /* 0x000fe20000000000 */
[C---:B------:R-:W-:Y:S01]  /*12580*/  FMUL.FTZ R118, R13.reuse, R118 ;  /* 0x000000760d767220 */ /* 0x040fe20000410000 */
[----:B------:R-:W-:Y:S01]  /*12590*/  LOP3.LUT R14, R14, 0x1c0, RZ, 0xc0, !PT ;  /* 0x000001c00e0e7812 */ /* 0x000fe200078ec0ff */
[----:B------:R-:W-:Y:S01]  /*125a0*/  FMUL.FTZ R119, R13, R119 ;  /* 0x000000770d777220 */ /* 0x000fe20000410000 */
[----:B------:R-:W-:Y:S01]  /*125b0*/  LOP3.LUT R7, R7, 0x1, RZ, 0xc0, !PT ;  /* 0x0000000107077812 */ /* 0x000fe200078ec0ff */
[C---:B------:R-:W-:Y:S01]  /*125c0*/  FMUL.FTZ R114, R13.reuse, R114 ;  /* 0x000000720d727220 */ /* 0x040fe20000410000 */
[----:B------:R-:W-:Y:S01]  /*125d0*/  LEA R9, R8, R9, 0x9 ;  /* 0x0000000908097211 */ /* 0x000fe200078e48ff */
[----:B------:R-:W-:Y:S01]  /*125e0*/  FMUL.FTZ R115, R13, R115 ;  /* 0x000000730d737220 */ /* 0x000fe20000410000 */
[----:B------:R-:W-:Y:S01]  /*125f0*/  LEA.HI R14, R14, R14, RZ, 0x1d ;  /* 0x0000000e0e0e7211 */ /* 0x000fe200078fe8ff */
[----:B-1----:R-:W-:Y:S01]  /*12600*/  FMUL.FTZ R11, R11, UR4 ;  /* 0x000000040b0b7c20 */ /* 0x002fe20008410000 */
        /* <DEDUP_REMOVED lines=11> */
[----:B------:R-:W-:Y:S01]  /*126c0*/  ISETP.NE.U32.AND P0, PT, R7, 0x1, PT ;  /* 0x000000010700780c */ /* 0x000fe20003f05070 */
[C---:B------:R-:W-:Y:S01]  /*126d0*/  FMUL.FTZ R117, R12.reuse, R117 ;  /* 0x000000750c757220 */ /* 0x040fe20000410000 */
[----:B------:R-:W-:Y:S01]  /*126e0*/  MOV R7, 0x10 ;  /* 0x0000001000077802 */ /* 0x000fe20000000f00 */
[C---:B------:R-:W-:Y:S01]  /*126f0*/  FMUL.FTZ R112, R12.reuse, R112 ;  /* 0x000000700c707220 */ /* 0x040fe20000410000 */
[----:B------:R-:W-:Y:S01]  /*12700*/  LEA R9, R9, R14, 0x1 ;  /* 0x0000000e09097211 */ /* 0x000fe200078e08ff */
        /* <DEDUP_REMOVED lines=8> */
[----:B-1----:R-:W-:Y:S01]  /*12790*/  ULEA UR4, UR4, UR5, 0x18 ;  /* 0x0000000504047291 */ /* 0x002fe2000f8ec03f */
[C---:B------:R-:W-:Y:S01]  /*127a0*/  FMUL.FTZ R97, R12.reuse, R97 ;  /* 0x000000610c617220 */ /* 0x040fe20000410000 */
[C---:B------:R-:W-:Y:S01]  /*127b0*/  FMUL.FTZ R92, R12.reuse, R92 ;  /* 0x0000005c0c5c7220 */ /* 0x040fe20000410000 */
[----:B------:R-:W-:Y:S01]  /*127c0*/  FMUL.FTZ R12, R12, R93 ;  /* 0x0000005d0c0c7220 */ /* 0x000fe20000410000 */
[----:B------:R-:W-:Y:S01]  /*127d0*/  F2FP.BF16.F32.PACK_AB R94, R13, R94 ;  /* 0x0000005e0d5e723e */ /* 0x000fe200000010ff */
[C---:B------:R-:W-:Y:S01]  /*127e0*/  FMUL.FTZ R124, R10.reuse, R124 ;  /* 0x0000007c0a7c7220 */ /* 0x040fe20000410000 */
[C---:B------:R-:W-:Y:S01]  /*127f0*/  FMUL.FTZ R125, R10.reuse, R125 ;  /* 0x0000007d0a7d7220 */ /* 0x040fe20000410000 */
[C---:B------:R-:W-:Y:S01]  /*12800*/  FMUL.FTZ R126, R11.reuse, R126 ;  /* 0x0000007e0b7e7220 */ /* 0x040fe20000410000 */
[----:B------:R-:W-:Y:S01]  /*12810*/  FMUL.FTZ R127, R11, R127 ;  /* 0x0000007f0b7f7220 */ /* 0x000fe20000410000 */
[----:B------:R-:W-:Y:S01]  /*12820*/  SEL R7, R7, 0xfffffff0, P0 ;  /* 0xfffffff007077807 */ /* 0x000fe20000000000 */
[C---:B------:R-:W-:Y:S01]  /*12830*/  FMUL.FTZ R120, R10.reuse, R120 ;  /* 0x000000780a787220 */ /* 0x040fe20000410000 */
[----:B------:R-:W-:Y:S01]  /*12840*/  LEA R9, R9, UR4, 0x1 ;  /* 0x0000000409097c11 */ /* 0x000fe2000f8e08ff */
[C---:B------:R-:W-:Y:S01]  /*12850*/  FMUL.FTZ R121, R10.reuse, R121 ;  /* 0x000000790a797220 */ /* 0x040fe20000410000 */
[----:B------:R-:W-:Y:S01]  /*12860*/  MOV R13, 0x20 ;  /* 0x00000020000d7802 */ /* 0x000fe20000000f00 */
[C---:B------:R-:W-:Y:S01]  /*12870*/  FMUL.FTZ R122, R11.reuse, R122 ;  /* 0x0000007a0b7a7220 */ /* 0x040fe20000410000 */
[----:B------:R-:W-:Y:S01]  /*12880*/  FMUL.FTZ R123, R11, R123 ;  /* 0x0000007b0b7b7220 */ /* 0x000fe20000410000 */
[----:B------:R-:W-:Y:S01]  /*12890*/  F2FP.BF16.F32.PACK_AB R128, R129, R128 ;  /* 0x000000808180723e */ /* 0x000fe200000010ff */
[C---:B------:R-:W-:Y:S01]  /*128a0*/  FMUL.FTZ R108, R10.reuse, R108 ;  /* 0x0000006c0a6c7220 */ /* 0x040fe20000410000 */
[----:B------:R-:W-:Y:S01]  /*128b0*/  F2FP.BF16.F32.PACK_AB R130, R131, R130 ;  /* 0x000000828382723e */ /* 0x000fe200000010ff */
[----:B------:R-:W-:Y:S01]  /*128c0*/  FMUL.FTZ R109, R10, R109 ;  /* 0x0000006d0a6d7220 */ /* 0x000fe20000410000 */
[----:B------:R-:W-:Y:S01]  /*128d0*/  F2FP.BF16.F32.PACK_AB R92, R12, R92 ;  /* 0x0000005c0c5c723e */ /* 0x000fe200000010ff */
[----:B------:R-:W-:Y:S01]  /*128e0*/  FMUL.FTZ R110, R11, R110 ;  /* 0x0000006e0b6e7220 */ /* 0x000fe20000410000 */
[----:B------:R-:W-:Y:S01]  /*128f0*/  F2FP.BF16.F32.PACK_AB R116, R117, R116 ;  /* 0x000000747574723e */ /* 0x000fe200000010ff */
[----:B------:R-:W-:Y:S01]  /*12900*/  FMUL.FTZ R111, R11, R111 ;  /* 0x0000006f0b6f7220 */ /* 0x000fe20000410000 */
[----:B------:R-:W-:Y:S01]  /*12910*/  F2FP.BF16.F32.PACK_AB R118, R119, R118 ;  /* 0x000000767776723e */ /* 0x000fe200000010ff */
[----:B------:R-:W-:Y:S01]  /*12920*/  STS [R9], R128 ;  /* 0x0000008009007388 */ /* 0x000fe20000000800 */
[----:B------:R-:W-:Y:S01]  /*12930*/  IADD3 R12, R9, R7, RZ ;  /* 0x00000007090c7210 */ /* 0x000fe20007ffe0ff */
[C---:B------:R-:W-:Y:S01]  /*12940*/  FMUL.FTZ R104, R10.reuse, R104 ;  /* 0x000000680a687220 */ /* 0x040fe20000410000 */
[----:B------:R-:W-:Y:S01]  /*12950*/  SEL R15, R13, 0xffffffe0, !P1 ;  /* 0xffffffe00d0f7807 */ /* 0x000fe20004800000 */
[----:B------:R-:W-:Y:S01]  /*12960*/  STS [R9+0x400], R130 ;  /* 0x0004008209007388 */ /* 0x000fe20000000800 */
[----:B------:R-:W-:Y:S01]  /*12970*/  F2FP.BF16.F32.PACK_AB R124, R125, R124 ;  /* 0x0000007c7d7c723e */ /* 0x000fe200000010ff */
[----:B------:R-:W-:Y:S01]  /*12980*/  FMUL.FTZ R105, R10, R105 ;  /* 0x000000690a697220 */ /* 0x000fe20000410000 */
[----:B------:R-:W-:Y:S01]  /*12990*/  F2FP.BF16.F32.PACK_AB R126, R127, R126 ;  /* 0x0000007e7f7e723e */ /* 0x000fe200000010ff */
[----:B------:R-:W-:Y:S01]  /*129a0*/  STS [R12], R116 ;  /* 0x000000740c007388 */ /* 0x000fe20000000800 */
[----:B------:R-:W-:Y:S01]  /*129b0*/  ISETP.NE.AND P1, PT, R190, -0x1, PT ;  /* 0xffffffffbe00780c */ /* 0x000fe20003f25270 */
[----:B------:R-:W-:Y:S01]  /*129c0*/  FMUL.FTZ R106, R11, R106 ;  /* 0x0000006a0b6a7220 */ /* 0x000fe20000410000 */
[----:B------:R-:W-:Y:S01]  /*129d0*/  F2FP.BF16.F32.PACK_AB R120, R121, R120 ;  /* 0x000000787978723e */ /* 0x000fe200000010ff */
[----:B------:R-:W-:Y:S01]  /*129e0*/  STS [R12+0x400], R118 ;  /* 0x000400760c007388 */ /* 0x000fe20000000800 */
[----:B------:R-:W-:Y:S01]  /*129f0*/  F2FP.BF16.F32.PACK_AB R122, R123, R122 ;  /* 0x0000007a7b7a723e */ /* 0x000fe200000010ff */
[----:B------:R-:W-:Y:S01]  /*12a00*/  FMUL.FTZ R107, R11, R107 ;  /* 0x0000006b0b6b7220 */ /* 0x000fe20000410000 */
[C---:B------:R-:W-:Y:S01]  /*12a10*/  IADD3 R14, R9.reuse, 0x40, RZ ;  /* 0x00000040090e7810 */ /* 0x040fe20007ffe0ff */
[----:B------:R-:W-:Y:S01]  /*12a20*/  STS [R9+0x2000], R124 ;  /* 0x0020007c09007388 */ /* 0x000fe20000000800 */
[----:B------:R-:W-:Y:S01]  /*12a30*/  @P2 IADD3 R14, R9, -0x40, RZ ;  /* 0xffffffc0090e2810 */ /* 0x000fe20007ffe0ff */
[C---:B------:R-:W-:Y:S01]  /*12a40*/  FMUL.FTZ R76, R10.reuse, R76 ;  /* 0x0000004c0a4c7220 */ /* 0x040fe20000410000 */
[----:B------:R-:W-:Y:S01]  /*12a50*/  F2FP.BF16.F32.PACK_AB R112, R113, R112 ;  /* 0x000000707170723e */ /* 0x000fe200000010ff */
[----:B------:R1:W-:Y:S01]  /*12a60*/  STS [R9+0x2400], R126 ;  /* 0x0024007e09007388 */ /* 0x0003e20000000800 */
[----:B------:R-:W-:Y:S01]  /*12a70*/  F2FP.BF16.F32.PACK_AB R114, R115, R114 ;  /* 0x000000727372723e */ /* 0x000fe200000010ff */
[C---:B------:R-:W-:Y:S01]  /*12a80*/  FMUL.FTZ R77, R10.reuse, R77 ;  /* 0x0000004d0a4d7220 */ /* 0x040fe20000410000 */
[----:B------:R-:W-:Y:S01]  /*12a90*/  IADD3 R13, R9, R15, RZ ;  /* 0x0000000f090d7210 */ /* 0x000fe20007ffe0ff */
[----:B------:R-:W-:Y:S01]  /*12aa0*/  STS [R12+0x2000], R120 ;  /* 0x002000780c007388 */ /* 0x000fe20000000800 */
[----:B------:R-:W-:Y:S01]  /*12ab0*/  F2FP.BF16.F32.PACK_AB R68, R69, R68 ;  /* 0x000000444544723e */ /* 0x000fe200000010ff */
[----:B------:R-:W-:Y:S01]  /*12ac0*/  FMUL.FTZ R78, R11, R78 ;  /* 0x0000004e0b4e7220 */ /* 0x000fe20000410000 */
[----:B------:R-:W-:Y:S01]  /*12ad0*/  F2FP.BF16.F32.PACK_AB R70, R71, R70 ;  /* 0x000000464746723e */ /* 0x000fe200000010ff */
[----:B------:R2:W-:Y:S01]  /*12ae0*/  STS [R12+0x2400], R122 ;  /* 0x0024007a0c007388 */ /* 0x0005e20000000800 */
[----:B------:R-:W-:Y:S01]  /*12af0*/  F2FP.BF16.F32.PACK_AB R108, R109, R108 ;  /* 0x0000006c6d6c723e */ /* 0x000fe200000010ff */
[----:B------:R-:W-:Y:S01]  /*12b00*/  FMUL.FTZ R79, R11, R79 ;  /* 0x0000004f0b4f7220 */ /* 0x000fe20000410000 */
[----:B------:R-:W-:Y:S01]  /*12b10*/  F2FP.BF16.F32.PACK_AB R110, R111, R110 ;  /* 0x0000006e6f6e723e */ /* 0x000fe200000010ff */
[----:B------:R-:W-:Y:S01]  /*12b20*/  STS [R13], R112 ;  /* 0x000000700d007388 */ /* 0x000fe20000000800 */
[C---:B------:R-:W-:Y:S01]  /*12b30*/  FMUL.FTZ R100, R10.reuse, R100 ;  /* 0x000000640a647220 */ /* 0x040fe20000410000 */
[C---:B------:R-:W-:Y:S01]  /*12b40*/  FMUL.FTZ R101, R10.reuse, R101 ;  /* 0x000000650a657220 */ /* 0x040fe20000410000 */
[C---:B------:R-:W-:Y:S01]  /*12b50*/  FMUL.FTZ R102, R11.reuse, R102 ;  /* 0x000000660b667220 */ /* 0x040fe20000410000 */
[----:B------:R-:W-:Y:S01]  /*12b60*/  STS [R13+0x400], R114 ;  /* 0x000400720d007388 */ /* 0x000fe20000000800 */
        /* <DEDUP_REMOVED lines=9> */
[----:B-1----:R-:W-:Y:S01]  /*12c00*/  IADD3 R9, R12, R15, RZ ;  /* 0x0000000f0c097210 */ /* 0x002fe20007ffe0ff */
[C---:B------:R-:W-:Y:S01]  /*12c10*/  FMUL.FTZ R88, R10.reuse, R88 ;  /* 0x000000580a587220 */ /* 0x040fe20000410000 */
[----:B------:R-:W-:Y:S01]  /*12c20*/  F2FP.BF16.F32.PACK_AB R80, R81, R80 ;  /* 0x000000505150723e */ /* 0x000fe200000010ff */
[----:B------:R-:W-:Y:S01]  /*12c30*/  FMUL.FTZ R10, R10, R89 ;  /* 0x000000590a0a7220 */ /* 0x000fe20000410000 */
[----:B------:R-:W-:Y:S01]  /*12c40*/  F2FP.BF16.F32.PACK_AB R82, R83, R82 ;  /* 0x000000525352723e */ /* 0x000fe200000010ff */
[----:B------:R-:W-:Y:S01]  /*12c50*/  STS [R9], R68 ;  /* 0x0000004409007388 */ /* 0x000fe20000000800 */
[----:B------:R-:W-:-:S02]  /*12c60*/  F2FP.BF16.F32.PACK_AB R76, R77, R76 ;  /* 0x0000004c4d4c723e */ /* 0x000fc400000010ff */
[----:B--2---:R-:W-:Y:S01]  /*12c70*/  IADD3 R12, R15, 0x400, R14 ;  /* 0x000004000f0c7810 */ /* 0x004fe20007ffe00e */
[----:B------:R-:W-:Y:S01]  /*12c80*/  STS [R9+0x400], R70 ;  /* 0x0004004609007388 */ /* 0x000fe20000000800 */
[----:B------:R-:W-:Y:S02]  /*12c90*/  F2FP.BF16.F32.PACK_AB R78, R79, R78 ;  /* 0x0000004e4f4e723e */ /* 0x000fe400000010ff */
[C---:B------:R-:W-:Y:S01]  /*12ca0*/  IADD3 R16, R7.reuse, R12, RZ ;  /* 0x0000000c07107210 */ /* 0x040fe20007ffe0ff */
[----:B------:R-:W-:Y:S01]  /*12cb0*/  STS [R13+0x2000], R108 ;  /* 0x0020006c0d007388 */ /* 0x000fe20000000800 */
[----:B------:R-:W-:Y:S02]  /*12cc0*/  IADD3 R7, R7, R14, RZ ;  /* 0x0000000e07077210 */ /* 0x000fe40007ffe0ff */
        /* <DEDUP_REMOVED lines=10> */
[----:B------:R-:W-:Y:S04]  /*12d70*/  STS [R14], R72 ;  /* 0x000000480e007388 */ /* 0x000fe80000000800 */
[----:B------:R-:W-:Y:S04]  /*12d80*/  STS [R14+0x400], R74 ;  /* 0x0004004a0e007388 */ /* 0x000fe80000000800 */
[----:B------:R-:W-:Y:S04]  /*12d90*/  STS [R7], R80 ;  /* 0x0000005007007388 */ /* 0x000fe80000000800 */
[----:B------:R-:W-:Y:S01]  /*12da0*/  STS [R7+0x400], R82 ;  /* 0x0004005207007388 */ /* 0x000fe20000000800 */
[----:B-1----:R-:W1:Y:S03]  /*12db0*/  @P1 LDC.64 R12, c[0x0][0x298] ;  /* 0x0000a600ff0c1b82 */ /* 0x002e660000000a00 */
[----:B------:R-:W-:Y:S04]  /*12dc0*/  STS [R14+0x2000], R76 ;  /* 0x0020004c0e007388 */ /* 0x000fe80000000800 */
[----:B------:R-:W-:Y:S01]  /*12dd0*/  STS [R14+0x2400], R78 ;  /* 0x0024004e0e007388 */ /* 0x000fe20000000800 */
[----:B--2---:R-:W-:-:S02]  /*12de0*/  IADD3 R9, R15, R14, RZ ;  /* 0x0000000e0f097210 */ /* 0x004fc40007ffe0ff */
[----:B------:R-:W-:Y:S01]  /*12df0*/  IADD3 R15, R15, R7, RZ ;  /* 0x000000070f0f7210 */ /* 0x000fe20007ffe0ff */
[----:B------:R-:W-:Y:S04]  /*12e00*/  STS [R7+0x2000], R100 ;  /* 0x0020006407007388 */ /* 0x000fe80000000800 */
[----:B------:R2:W-:Y:S04]  /*12e10*/  STS [R7+0x2400], R102 ;  /* 0x0024006607007388 */ /* 0x0005e80000000800 */
[----:B------:R-:W-:Y:S04]  /*12e20*/  STS [R9], R96 ;  /* 0x0000006009007388 */ /* 0x000fe80000000800 */
[----:B------:R-:W-:Y:S01]  /*12e30*/  STS [R9+0x400], R98 ;  /* 0x0004006209007388 */ /* 0x000fe20000000800 */
[----:B-1----:R-:W-:-:S03]  /*12e40*/  @P1 IMAD.WIDE.U32 R18, R190, R12, RZ ;  /* 0x0000000cbe121225 */ /* 0x002fc600078e00ff */
[----:B------:R-:W-:Y:S01]  /*12e50*/  STS [R15], R92 ;  /* 0x0000005c0f007388 */ /* 0x000fe20000000800 */
[----:B------:R-:W-:-:S03]  /*12e60*/  @P1 IMAD R13, R190, R13, R19 ;  /* 0x0000000dbe0d1224 */ /* 0x000fc600078e0213 */
[----:B------:R-:W-:Y:S04]  /*12e70*/  STS [R16], R94 ;  /* 0x0000005e10007388 */ /* 0x000fe80000000800 */
[----:B------:R-:W-:Y:S04]  /*12e80*/  STS [R9+0x2000], R84 ;  /* 0x0020005409007388 */ /* 0x000fe80000000800 */
[----:B------:R1:W-:Y:S01]  /*12e90*/  STS [R9+0x2400], R86 ;  /* 0x0024005609007388 */ /* 0x0003e20000000800 */
[C---:B--2---:R-:W-:Y:S01]  /*12ea0*/  FMUL.FTZ R7, R11.reuse, R90 ;  /* 0x0000005a0b077220 */ /* 0x044fe20000410000 */
[----:B------:R-:W-:-:S05]  /*12eb0*/  FMUL.FTZ R11, R11, R91 ;  /* 0x0000005b0b0b7220 */ /* 0x000fca0000410000 */
[----:B------:R-:W-:Y:S02]  /*12ec0*/  F2FP.BF16.F32.PACK_AB R7, R11, R7 ;  /* 0x000000070b07723e */ /* 0x000fe400000010ff */
[----:B-1----:R-:W-:Y:S01]  /*12ed0*/  @P1 MOV R9, R18 ;  /* 0x0000001200091202 */ /* 0x002fe20000000f00 */
[----:B------:R-:W-:Y:S06]  /*12ee0*/  @P1 BRA `(.L_x_794) ;  /* 0x0000000000201947 */ /* 0x000fec0003800000 */
[----:B------:R-:W1:Y:S01]  /*12ef0*/  S2R R12, SR_CTAID.Y ;  /* 0x00000000000c7919 */ /* 0x000e620000002600 */
[----:B------:R-:W2:Y:S01]  /*12f00*/  LDC.64 R10, c[0x0][0x290] ;  /* 0x0000a400ff0a7b82 */ /* 0x000ea20000000a00 */
[----:B-1----:R-:W-:Y:S01]  /*12f10*/  SHF.R.S32.HI R9, RZ, 0x1f, R12 ;  /* 0x0000001fff097819 */ /* 0x002fe2000001140c */
[----:B--2---:R-:W-:-:S04]  /*12f20*/  IMAD.WIDE.U32 R18, R12, R10, RZ ;  /* 0x0000000a0c127225 */ /* 0x004fc800078e00ff */
[----:B------:R-:W-:-:S04]  /*12f30*/  IMAD R9, R9, R10, RZ ;  /* 0x0000000a09097224 */ /* 0x000fc800078e02ff */
[----:B------:R-:W-:Y:S01]  /*12f40*/  IMAD R11, R12, R11, R9 ;  /* 0x0000000b0c0b7224 */ /* 0x000fe200078e0209 */
[----:B------:R-:W-:-:S04]  /*12f50*/  MOV R9, R18 ;  /* 0x0000001200097202 */ /* 0x000fc80000000f00 */
[----:B------:R-:W-:-:S07]  /*12f60*/  IADD3 R13, R19, R11, RZ ;  /* 0x0000000b130d7210 */ /* 0x000fce0007ffe0ff */
.L_x_794:
[----:B------:R1:W-:Y:S01]  /*12f70*/  STS [R15+0x2000], R88 ;  /* 0x002000580f007388 */ /* 0x0003e20000000800 */
[----:B------:R-:W-:Y:S01]  /*12f80*/  ULDC.U8 UR5, c[0x0][0x3d8] ;  /* 0x0000f60000057ab9 */ /* 0x000fe20000000000 */
[----:B------:R-:W2:Y:S01]  /*12f90*/  @P5 LDC R21, c[0x0][0x2e8] ;  /* 0x0000ba00ff155b82 */ /* 0x000ea20000000800 */
[----:B------:R-:W-:Y:S01]  /*12fa0*/  ISETP.NE.AND P0, PT, RZ, UR5, PT ;  /* 0x00000005ff007c0c */ /* 0x000fe2000bf05270 */
[----:B------:R-:W3:Y:S01]  /*12fb0*/  S2R R12, SR_CTAID.Z ;  /* 0x00000000000c7919 */ /* 0x000ee20000002700 */
[----:B------:R-:W-:Y:S01]  /*12fc0*/  ULDC.U8 UR4, c[0x0][0x3d9] ;  /* 0x0000f64000047ab9 */ /* 0x000fe20000000000 */
[----:B------:R-:W4:Y:S01]  /*12fd0*/  @P4 MUFU.LG2 R20, R5 ;  /* 0x0000000500144308 */ /* 0x000f220000000c00 */
[----:B------:R-:W-:Y:S01]  /*12fe0*/  ISETP.EQ.AND P0, PT, RZ, UR4, P0 ;  /* 0x00000004ff007c0c */ /* 0x000fe20008702270 */
[----:B------:R-:W2:Y:S01]  /*12ff0*/  S2R R14, SR_CTAID.X ;  /* 0x00000000000e7919 */ /* 0x000ea20000002500 */
[----:B------:R-:W-:Y:S01]  /*13000*/  ISETP.NE.AND P2, PT, RZ, UR4, PT ;  /* 0x00000004ff007c0c */ /* 0x000fe2000bf45270 */
[----:B------:R-:W2:Y:S01]  /*13010*/  @P4 LDC R19, c[0x0][0x2e8] ;  /* 0x0000ba00ff134b82 */ /* 0x000ea20000000800 */
[----:B------:R-:W2:Y:S02]  /*13020*/  S2R R11, SR_TID.X ;  /* 0x00000000000b7919 */ /* 0x000ea40000002100 */
[----:B------:R-:W-:Y:S01]  /*13030*/  P2R R17, PR, RZ, 0x4 ;  /* 0x00000004ff117803 */ /* 0x000fe20000000000 */
[----:B------:R-:W2:Y:S01]  /*13040*/  @P3 MUFU.LG2 R23, R4 ;  /* 0x0000000400173308 */ /* 0x000ea20000000c00 */
[----:B------:R5:W-:Y:S03]  /*13050*/  STS [R16+0x2000], R7 ;  /* 0x0020000710007388 */ /* 0x000be60000000800 */
[----:B------:R-:W2:Y:S02]  /*13060*/  @P3 LDC R18, c[0x0][0x2e8] ;  /* 0x0000ba00ff123b82 */ /* 0x000ea40000000800 */
[----:B------:R-:W-:-:S02]  /*13070*/  @!P0 CS2R R26, SRZ ;  /* 0x00000000001a8805 */ /* 0x000fc4000001ff00 */
[----:B------:R5:W2:Y:S01]  /*13080*/  @P5 MUFU.LG2 R10, R6 ;  /* 0x00000006000a5308 */ /* 0x000aa20000000c00 */
[----:B-1----:R-:W1:Y:S03]  /*13090*/  S2R R15, SR_CTAID.Y ;  /* 0x00000000000f7919 */ /* 0x002e660000002600 */
[----:B-----5:R-:W1:Y:S01]  /*130a0*/  @P2 LDC.64 R6, c[0x0][0x2c0] ;  /* 0x0000b000ff062b82 */ /* 0x020e620000000a00 */
[----:B------:R-:W-:Y:S01]  /*130b0*/  @!P0 PLOP3.LUT P2, PT, PT, PT, PT, 0x8, 0x0 ;  /* 0x000000000000881c */ /* 0x000fe20003f4e170 */
[----:B---34-:R-:W-:-:S12]  /*130c0*/  @!P0 BRA `(.L_x_795) ;  /* 0x0000000000188947 */ /* 0x018fd80003800000 */
[----:B------:R-:W3:Y:S01]  /*130d0*/  S2R R4, SR_CTAID.Y ;  /* 0x0000000000047919 */ /* 0x000ee20000002600 */
[----:B------:R-:W3:Y:S01]  /*130e0*/  LDC R5, c[0x0][0x2c4] ;  /* 0x0000b100ff057b82 */ /* 0x000ee20000000800 */
[----:B------:R-:W-:Y:S01]  /*130f0*/  PLOP3.LUT P2, PT, PT, PT, PT, 0x80, 0x0 ;  /* 0x000000000000781c */ /* 0x000fe20003f4f070 */
[----:B---3--:R-:W-:-:S05]  /*13100*/  IMAD R4, R4, R5, RZ ;  /* 0x0000000504047224 */ /* 0x008fca00078e02ff */
[----:B------:R-:W-:-:S04]  /*13110*/  SEL R26, R4, R190, !P1 ;  /* 0x000000be041a7207 */ /* 0x000fc80004800000 */
[----:B------:R-:W-:Y:S02]  /*13120*/  SHF.R.S32.HI R27, RZ, 0x1f, R26 ;  /* 0x0000001fff1b7819 */ /* 0x000fe4000001141a */
.L_x_795:
[----:B------:R-:W-:Y:S02]  /*13130*/  ISETP.NE.AND P0, PT, R17, RZ, PT ;  /* 0x000000ff1100720c */ /* 0x000fe40003f05270 */
[----:B------:R-:W-:-:S11]  /*13140*/  MOV R17, 0x7f800000 ;  /* 0x7f80000000117802 */ /* 0x000fd60000000f00 */
[----:B------:R-:W3:Y:S01]  /*13150*/  @P0 LDC R16, c[0x0][0x2c0] ;  /* 0x0000b000ff100b82 */ /* 0x000ee20000000800 */
[----:B-1----:R-:W-:Y:S01]  /*13160*/  @P0 IMAD R25, R7, R6, RZ ;  /* 0x0000000607190224 */ /* 0x002fe200078e02ff */
[----:B------:R-:W-:Y:S01]  /*13170*/  @P0 MOV R24, 0x1 ;  /* 0x0000000100180802 */ /* 0x000fe20000000f00 */
[----:B------:R-:W-:Y:S06]  /*13180*/  @P0 BRA `(.L_x_796) ;  /* 0x0000000000180947 */ /* 0x000fec0003800000 */
[----:B------:R-:W1:Y:S01]  /*13190*/  LDC R25, c[0x0][0x2c4] ;  /* 0x0000b100ff197b82 */ /* 0x000e620000000800 */
[----:B------:R-:W-:Y:S02]  /*131a0*/  ISETP.NE.AND P0, PT, RZ, UR5, PT ;  /* 0x00000005ff007c0c */ /* 0x000fe4000bf05270 */
[----:B---3--:R-:W-:-:S05]  /*131b0*/  MOV R16, 0x1 ;  /* 0x0000000100107802 */ /* 0x008fca0000000f00 */
[----:B------:R-:W3:Y:S08]  /*131c0*/  LDC R24, c[0x0][0x270] ;  /* 0x00009c00ff187b82 */ /* 0x000ef00000000800 */
[----:B-1----:R-:W3:Y:S02]  /*131d0*/  @P0 LDC R25, c[0x0][0x2e4] ;  /* 0x0000b900ff190b82 */ /* 0x002ee40000000800 */
[----:B---3--:R-:W-:-:S07]  /*131e0*/  IMAD R24, R25, R24, RZ ;  /* 0x0000001819187224 */ /* 0x008fce00078e02ff */
.L_x_796:
[----:B------:R-:W-:Y:S01]  /*131f0*/  BAR.SYNC.DEFER_BLOCKING 0x0 ;  /* 0x0000000000007b1d */ /* 0x000fe20000010000 */
[----:B------:R-:W-:Y:S01]  /*13200*/  LOP3.LUT R28, R2, 0xffffffe0, RZ, 0xc0, !PT ;  /* 0xffffffe0021c7812 */ /* 0x000fe200078ec0ff */
[----:B------:R-:W-:Y:S02]  /*13210*/  IMAD R15, R15, R24, RZ ;  /* 0x000000180f0f7224 */ /* 0x000fe400078e02ff */
[----:B--2---:R-:W-:Y:S01]  /*13220*/  @P5 FMUL.FTZ R10, R10, 0.69314718246459960938 ;  /* 0x3f3172180a0a5820 */ /* 0x004fe20000410000 */
[----:B---3--:R-:W-:Y:S02]  /*13230*/  IMAD R14, R14, R16, RZ ;  /* 0x000000100e0e7224 */ /* 0x008fe400078e02ff */
[----:B------:R-:W-:Y:S01]  /*13240*/  @P4 FMUL.FTZ R20, R20, 0.69314718246459960938 ;  /* 0x3f31721814144820 */ /* 0x000fe20000410000 */
[----:B------:R-:W1:Y:S01]  /*13250*/  @P6 LDC R2, c[0x0][0x2e8] ;  /* 0x0000ba00ff026b82 */ /* 0x000e620000000800 */
[----:B------:R-:W2:Y:S01]  /*13260*/  @P6 MUFU.LG2 R3, R3 ;  /* 0x0000000300036308 */ /* 0x000ea20000000c00 */
[----:B------:R-:W-:Y:S01]  /*13270*/  IMAD.IADD R28, R0, 0x1, -R28 ;  /* 0x00000001001c7824 */ /* 0x000fe200078e0a1c */
[----:B------:R-:W-:Y:S01]  /*13280*/  SEL R15, R15, RZ, !P2 ;  /* 0x000000ff0f0f7207 */ /* 0x000fe20005000000 */
[----:B------:R-:W-:Y:S01]  /*13290*/  @P5 FFMA.FTZ R17, R136, R21, R10 ;  /* 0x0000001588115223 */ /* 0x000fe2000001000a */
[----:B------:R-:W-:Y:S01]  /*132a0*/  SHF.R.S32.HI R10, RZ, 0x1f, R11 ;  /* 0x0000001fff0a7819 */ /* 0x000fe2000001140b */
[----:B------:R-:W-:Y:S01]  /*132b0*/  IMAD.MOV.U32 R24, RZ, RZ, 0x7f800000 ;  /* 0x7f800000ff187424 */ /* 0x000fe200078e00ff */
[----:B------:R-:W-:Y:S01]  /*132c0*/  LOP3.LUT P2, RZ, R28, 0x3, RZ, 0xc0, !PT ;  /* 0x000000031cff7812 */ /* 0x000fe2000784c0ff */
[----:B------:R-:W-:Y:S01]  /*132d0*/  IMAD R15, R12, R25, R15 ;  /* 0x000000190c0f7224 */ /* 0x000fe200078e020f */
[----:B------:R-:W-:Y:S01]  /*132e0*/  ISETP.GE.AND P1, PT, R193, R187, PT ;  /* 0x000000bbc100720c */ /* 0x000fe20003f26270 */
[----:B------:R-:W-:Y:S01]  /*132f0*/  @P4 FFMA.FTZ R24, R135, R19, R20 ;  /* 0x0000001387184223 */ /* 0x000fe20000010014 */
[----:B------:R-:W-:Y:S01]  /*13300*/  ISETP.GE.AND P0, PT, R192, R187, PT ;  /* 0x000000bbc000720c */ /* 0x000fe20003f06270 */
[----:B------:R-:W-:Y:S01]  /*13310*/  @P3 FMUL.FTZ R23, R23, 0.69314718246459960938 ;  /* 0x3f31721817173820 */ /* 0x000fe20000410000 */
[----:B------:R-:W-:Y:S01]  /*13320*/  LEA.HI R10, R10, R11, RZ, 0x3 ;  /* 0x0000000b0a0a7211 */ /* 0x000fe200078f18ff */
[----:B------:R-:W-:Y:S01]  /*13330*/  IMAD.MOV.U32 R0, RZ, RZ, 0x7f800000 ;  /* 0x7f800000ff007424 */ /* 0x000fe200078e00ff */
[----:B------:R-:W-:Y:S01]  /*13340*/  SHF.L.U32 R14, R14, 0x7, RZ ;  /* 0x000000070e0e7819 */ /* 0x000fe200000006ff */
[----:B------:R-:W-:Y:S01]  /*13350*/  BSSY B0, `(.L_x_797) ;  /* 0x0000038000007945 */ /* 0x000fe20003800000 */
[----:B------:R-:W-:Y:S01]  /*13360*/  P2R R22, PR, RZ, 0x2 ;  /* 0x00000002ff167803 */ /* 0x000fe20000000000 */
[----:B------:R3:W4:Y:S01]  /*13370*/  LDS.128 R4, [R194+0x3800] ;  /* 0x00380000c2047984 */ /* 0x0007220000000c00 */
[----:B------:R-:W-:Y:S01]  /*13380*/  P2R R21, PR, RZ, 0x1 ;  /* 0x00000001ff157803 */ /* 0x000fe20000000000 */
[----:B------:R-:W-:Y:S01]  /*13390*/  @P3 FFMA.FTZ R0, R134, R18, R23 ;  /* 0x0000001286003223 */ /* 0x000fe20000010017 */
[----:B------:R-:W-:Y:S01]  /*133a0*/  SHF.R.S32.HI R19, RZ, 0x3, R10 ;  /* 0x00000003ff137819 */ /* 0x000fe2000001140a */
[----:B--2---:R-:W-:Y:S01]  /*133b0*/  @P6 FMUL.FTZ R10, R3, 0.69314718246459960938 ;  /* 0x3f317218030a6820 */ /* 0x004fe20000410000 */
[--C-:B------:R-:W-:Y:S01]  /*133c0*/  IADD3 R20, P1, P0, R14, R26, R15.reuse ;  /* 0x0000001a0e147210 */ /* 0x100fe2000783e00f */
[----:B------:R-:W-:Y:S01]  /*133d0*/  IMAD.MOV.U32 R18, RZ, RZ, 0x7f800000 ;  /* 0x7f800000ff127424 */ /* 0x000fe200078e00ff */
[----:B------:R-:W-:Y:S01]  /*133e0*/  SHF.R.S32.HI R3, RZ, 0x1f, R14 ;  /* 0x0000001fff037819 */ /* 0x000fe2000001140e */
[----:B-1----:R-:W-:Y:S01]  /*133f0*/  @P6 FFMA.FTZ R18, R133, R2, R10 ;  /* 0x0000000285126223 */ /* 0x002fe2000001000a */
[----:B------:R-:W-:-:S02]  /*13400*/  SHF.R.S32.HI R26, RZ, 0x1f, R15 ;  /* 0x0000001fff1a7819 */ /* 0x000fc4000001140f */
[----:B------:R-:W-:Y:S02]  /*13410*/  ISETP.GE.AND P5, PT, R191, R187, PT ;  /* 0x000000bbbf00720c */ /* 0x000fe40003fa6270 */
[----:B------:R-:W-:Y:S02]  /*13420*/  IADD3 R23, R19, 0x10, RZ ;  /* 0x0000001013177810 */ /* 0x000fe40007ffe0ff */
[----:B------:R-:W-:Y:S01]  /*13430*/  IADD3.X R26, R3, R27, R26, P1, P0 ;  /* 0x0000001b031a7210 */ /* 0x000fe20000fe041a */
[----:B---3--:R-:W-:Y:S08]  /*13440*/  @P2 BRA `(.L_x_798) ;  /* 0x0000000000a02947 */ /* 0x008ff00003800000 */
[----:B------:R-:W-:-:S04]  /*13450*/  SHF.R.S32.HI R2, RZ, 0x1f, R8 ;  /* 0x0000001fff027819 */ /* 0x000fc80000011408 */
[----:B------:R-:W-:-:S04]  /*13460*/  LEA.HI R2, R2, R8, RZ, 0x2 ;  /* 0x0000000802027211 */ /* 0x000fc800078f10ff */
[----:B------:R-:W-:-:S05]  /*13470*/  LOP3.LUT R2, R2, 0xffffffc, RZ, 0xc0, !PT ;  /* 0x0ffffffc02027812 */ /* 0x000fca00078ec0ff */
[----:B------:R-:W-:-:S04]  /*13480*/  IMAD.IADD R2, R8, 0x1, -R2 ;  /* 0x0000000108027824 */ /* 0x000fc800078e0a02 */
[----:B------:R-:W-:-:S04]  /*13490*/  IMAD R25, R2, 0x10, R195 ;  /* 0x0000001002197824 */ /* 0x000fc800078e02c3 */
[C---:B------:R-:W-:Y:S01]  /*134a0*/  VIADD R27, R25.reuse, 0x8 ;  /* 0x00000008191b7836 */ /* 0x040fe20000000000 */
[C---:B------:R-:W-:Y:S01]  /*134b0*/  ISETP.GE.AND P3, PT, R25.reuse, R187, PT ;  /* 0x000000bb1900720c */ /* 0x040fe20003f66270 */
[----:B------:R-:W-:-:S03]  /*134c0*/  VIADD R8, R25, 0x40 ;  /* 0x0000004019087836 */ /* 0x000fc60000000000 */
[-C--:B------:R-:W-:Y:S02]  /*134d0*/  ISETP.GE.AND P2, PT, R27, R187.reuse, PT ;  /* 0x000000bb1b00720c */ /* 0x080fe40003f46270 */
[----:B------:R-:W-:-:S07]  /*134e0*/  ISETP.GE.AND P1, PT, R8, R187, PT ;  /* 0x000000bb0800720c */ /* 0x000fce0003f26270 */
[----:B------:R-:W1:Y:S01]  /*134f0*/  @!P3 LDC.64 R2, c[0x0][0x2b0] ;  /* 0x0000ac00ff02bb82 */ /* 0x000e620000000a00 */
[CC--:B------:R-:W-:Y:S02]  /*13500*/  @!P3 IMAD R10, R25.reuse, R16.reuse, RZ ;  /* 0x00000010190ab224 */ /* 0x0c0fe400078e02ff */
[----:B------:R-:W-:Y:S02]  /*13510*/  VIADD R25, R25, 0x48 ;  /* 0x0000004819197836 */ /* 0x000fe40000000000 */
[----:B------:R-:W-:Y:S01]  /*13520*/  @!P2 IMAD R27, R27, R16, RZ ;  /* 0x000000101b1ba224 */ /* 0x000fe200078e02ff */
[----:B------:R-:W-:Y:S01]  /*13530*/  @!P3 IADD3 R11, P0, R10, R20, RZ ;  /* 0x000000140a0bb210 */ /* 0x000fe20007f1e0ff */
[----:B------:R-:W-:Y:S01]  /*13540*/  @!P1 IMAD R8, R8, R16, RZ ;  /* 0x0000001008089224 */ /* 0x000fe200078e02ff */
[----:B------:R-:W2:Y:S02]  /*13550*/  @!P2 LDC.64 R14, c[0x0][0x2b0] ;  /* 0x0000ac00ff0eab82 */ /* 0x000ea40000000a00 */
[----:B------:R-:W-:-:S02]  /*13560*/  @!P3 LEA.HI.X.SX32 R10, R10, R26, 0x1, P0 ;  /* 0x0000001a0a0ab211 */ /* 0x000fc400000f0eff */
[----:B-1----:R-:W-:-:S04]  /*13570*/  @!P3 LEA R2, P0, R11, R2, 0x2 ;  /* 0x000000020b02b211 */ /* 0x002fc800078010ff */
[----:B------:R-:W-:Y:S02]  /*13580*/  @!P3 LEA.HI.X R3, R11, R3, R10, 0x2, P0 ;  /* 0x000000030b03b211 */ /* 0x000fe400000f140a */
[C---:B------:R-:W-:Y:S01]  /*13590*/  ISETP.GE.AND P0, PT, R25.reuse, R187, PT ;  /* 0x000000bb1900720c */ /* 0x040fe20003f06270 */
[----:B------:R-:W1:Y:S02]  /*135a0*/  @!P1 LDC.64 R10, c[0x0][0x2b0] ;  /* 0x0000ac00ff0a9b82 */ /* 0x000e640000000a00 */
[----:B------:R3:W-:Y:S10]  /*135b0*/  @!P3 STG.E desc[UR24][R2.64], R17 ;  /* 0x000000110200b986 */ /* 0x0007f4000c101918 */
[----:B------:R-:W-:Y:S01]  /*135c0*/  @!P0 IMAD R16, R25, R16, RZ ;  /* 0x0000001019108224 */ /* 0x000fe200078e02ff */
[C---:B---3--:R-:W-:Y:S01]  /*135d0*/  @!P2 IADD3 R17, P3, R27.reuse, R20, RZ ;  /* 0x000000141b11a210 */ /* 0x048fe20007f7e0ff */
[----:B------:R-:W3:Y:S03]  /*135e0*/  @!P0 LDC.64 R2, c[0x0][0x2b0] ;  /* 0x0000ac00ff028b82 */ /* 0x000ee60000000a00 */
[----:B------:R-:W-:-:S02]  /*135f0*/  @!P2 LEA.HI.X.SX32 R27, R27, R26, 0x1, P3 ;  /* 0x0000001a1b1ba211 */ /* 0x000fc400018f0eff */
[----:B--2---:R-:W-:-:S04]  /*13600*/  @!P2 LEA R28, P3, R17, R14, 0x2 ;  /* 0x0000000e111ca211 */ /* 0x004fc800078610ff */
[----:B------:R-:W-:Y:S02]  /*13610*/  @!P2 LEA.HI.X R29, R17, R15, R27, 0x2, P3 ;  /* 0x0000000f111da211 */ /* 0x000fe400018f141b */
[----:B------:R-:W-:-:S03]  /*13620*/  @!P1 IADD3 R14, P3, R8, R20, RZ ;  /* 0x00000014080e9210 */ /* 0x000fc60007f7e0ff */
[----:B------:R2:W-:Y:S01]  /*13630*/  @!P2 STG.E desc[UR24][R28.64], R24 ;  /* 0x000000181c00a986 */ /* 0x0005e2000c101918 */
[----:B------:R-:W-:Y:S02]  /*13640*/  @!P1 LEA.HI.X.SX32 R8, R8, R26, 0x1, P3 ;  /* 0x0000001a08089211 */ /* 0x000fe400018f0eff */
[----:B-1----:R-:W-:-:S04]  /*13650*/  @!P1 LEA R10, P3, R14, R10, 0x2 ;  /* 0x0000000a0e0a9211 */ /* 0x002fc800078610ff */
[----:B------:R-:W-:Y:S02]  /*13660*/  @!P1 LEA.HI.X R11, R14, R11, R8, 0x2, P3 ;  /* 0x0000000b0e0b9211 */ /* 0x000fe400018f1408 */
[----:B------:R-:W-:-:S03]  /*13670*/  @!P0 IADD3 R20, P3, R16, R20, RZ ;  /* 0x0000001410148210 */ /* 0x000fc60007f7e0ff */
[----:B------:R2:W-:Y:S01]  /*13680*/  @!P1 STG.E desc[UR24][R10.64], R0 ;  /* 0x000000000a009986 */ /* 0x0005e2000c101918 */
[----:B------:R-:W-:Y:S02]  /*13690*/  @!P0 LEA.HI.X.SX32 R16, R16, R26, 0x1, P3 ;  /* 0x0000001a10108211 */ /* 0x000fe400018f0eff */
[----:B---3--:R-:W-:-:S04]  /*136a0*/  @!P0 LEA R2, P3, R20, R2, 0x2 ;  /* 0x0000000214028211 */ /* 0x008fc800078610ff */
[----:B------:R-:W-:-:S05]  /*136b0*/  @!P0 LEA.HI.X R3, R20, R3, R16, 0x2, P3 ;  /* 0x0000000314038211 */ /* 0x000fca00018f1410 */
[----:B------:R2:W-:Y:S04]  /*136c0*/  @!P0 STG.E desc[UR24][R2.64], R18 ;  /* 0x0000001202008986 */ /* 0x0005e8000c101918 */
.L_x_798:
[----:B------:R-:W-:Y:S05]  /*136d0*/  BSYNC B0 ;  /* 0x0000000000007941 */ /* 0x000fea0003800000 */
.L_x_797:
[----:B------:R-:W-:Y:S01]  /*136e0*/  IADD3 R8, P0, R200, R9, RZ ;  /* 0x00000009c8087210 */ /* 0x000fe20007f1e0ff */
[C---:B--2---:R-:W-:Y:S01]  /*136f0*/  VIADD R0, R19.reuse, 0x20 ;  /* 0x0000002013007836 */ /* 0x044fe20000000000 */
[----:B------:R-:W-:Y:S01]  /*13700*/  SHF.R.S32.HI R2, RZ, 0x1f, R12 ;  /* 0x0000001fff027819 */ /* 0x000fe2000001140c */
[----:B------:R-:W-:Y:S01]  /*13710*/  ULDC.64 UR4, c[0x0][0x2a0] ;  /* 0x0000a80000047ab9 */ /* 0x000fe20000000a00 */
[----:B------:R-:W-:Y:S01]  /*13720*/  IADD3 R3, R19, 0x30, RZ ;  /* 0x0000003013037810 */ /* 0x000fe20007ffe0ff */
[----:B------:R-:W-:Y:S01]  /*13730*/  IMAD.X R9, R201, 0x1, R13, P0 ;  /* 0x00000001c9097824 */ /* 0x000fe200000e060d */
[-C--:B------:R-:W-:Y:S01]  /*13740*/  ISETP.GE.AND P2, PT, R0, R187.reuse, PT ;  /* 0x000000bb0000720c */ /* 0x080fe20003f46270 */
[----:B------:R-:W-:Y:S01]  /*13750*/  IMAD R0, R2, UR4, RZ ;  /* 0x0000000402007c24 */ /* 0x000fe2000f8e02ff */
[-C--:B------:R-:W-:Y:S01]  /*13760*/  ISETP.GE.AND P4, PT, R3, R187.reuse, PT ;  /* 0x000000bb0300720c */ /* 0x080fe20003f86270 */
[C---:B------:R-:W-:Y:S01]  /*13770*/  IMAD.WIDE.U32 R2, R12.reuse, UR4, R8 ;  /* 0x000000040c027c25 */ /* 0x040fe2000f8e0008 */
[-C--:B------:R-:W-:Y:S01]  /*13780*/  ISETP.GE.AND P0, PT, R19, R187.reuse, PT ;  /* 0x000000bb1300720c */ /* 0x080fe20003f06270 */
[----:B------:R1:W2:Y:S01]  /*13790*/  LDS.128 R8, [R194] ;  /* 0x00000000c2087984 */ /* 0x0002a20000000c00 */
[----:B------:R-:W-:Y:S01]  /*137a0*/  BSSY B0, `(.L_x_799) ;  /* 0x0000010000007945 */ /* 0x000fe20003800000 */
[----:B------:R-:W-:Y:S01]  /*137b0*/  IMAD R0, R12, UR5, R0 ;  /* 0x000000050c007c24 */ /* 0x000fe2000f8e0200 */
[----:B------:R-:W-:Y:S01]  /*137c0*/  ISETP.GE.AND P1, PT, R23, R187, PT ;  /* 0x000000bb1700720c */ /* 0x000fe20003f26270 */
[----:B------:R-:W-:-:S03]  /*137d0*/  VIADD R19, R19, 0x40 ;  /* 0x0000004013137836 */ /* 0x000fc60000000000 */
[----:B------:R-:W-:-:S05]  /*137e0*/  IADD3 R13, R3, R0, RZ ;  /* 0x00000000030d7210 */ /* 0x000fca0007ffe0ff */
        /* <DEDUP_REMOVED lines=10> */
[----:B--2---:R3:W-:Y:S02]  /*13890*/  STG.E.128 desc[UR24][R16.64], R8 ;  /* 0x0000000810007986 */ /* 0x0047e4000c101d18 */
.L_x_800:
[----:B------:R-:W-:Y:S05]  /*138a0*/  BSYNC B0 ;  /* 0x0000000000007941 */ /* 0x000fea0003800000 */
.L_x_799:
[----:B--23--:R2:W3:Y:S01]  /*138b0*/  LDS.128 R8, [R194+0x800] ;  /* 0x00080000c2087984 */ /* 0x00c4e20000000c00 */
[----:B------:R-:W-:Y:S01]  /*138c0*/  BSSY B0, `(.L_x_801) ;  /* 0x0000010000007945 */ /* 0x000fe20003800000 */
[----:B------:R-:W-:-:S03]  /*138d0*/  ISETP.GE.AND P3, PT, R19, R187, PT ;  /* 0x000000bb1300720c */ /* 0x000fc60003f66270 */
[----:B------:R-:W-:Y:S10]  /*138e0*/  @P1 BRA `(.L_x_802) ;  /* 0x0000000000341947 */ /* 0x000ff40003800000 */
[----:B------:R-:W-:Y:S01]  /*138f0*/  IADD3 R14, P0, R202, 0x10, RZ ;  /* 0x00000010ca0e7810 */ /* 0x000fe20007f1e0ff */
[----:B------:R-:W-:Y:S01]  /*13900*/  ULDC.64 UR4, c[0x0][0x298] ;  /* 0x0000a60000047ab9 */ /* 0x000fe20000000a00 */
[----:B------:R-:W-:Y:S01]  /*13910*/  MOV R17, R13 ;  /* 0x0000000d00117202 */ /* 0x000fe20000000f00 */
[----:B------:R-:W-:Y:S02]  /*13920*/  IMAD.MOV.U32 R16, RZ, RZ, R2 ;  /* 0x000000ffff107224 */ /* 0x000fe400078e0002 */
[----:B------:R-:W-:Y:S02]  /*13930*/  IMAD.X R0, RZ, RZ, R203, P0 ;  /* 0x000000ffff007224 */ /* 0x000fe400000e06cb */
[----:B------:R-:W-:-:S04]  /*13940*/  IMAD.WIDE.U32 R16, R14, UR4, R16 ;  /* 0x000000040e107c25 */ /* 0x000fc8000f8e0010 */
[----:B------:R-:W-:-:S04]  /*13950*/  IMAD R0, R0, UR4, RZ ;  /* 0x0000000400007c24 */ /* 0x000fc8000f8e02ff */
[----:B------:R-:W-:Y:S01]  /*13960*/  IMAD R0, R14, UR5, R0 ;  /* 0x000000050e007c24 */ /* 0x000fe2000f8e0200 */
[----:B------:R-:W-:Y:S02]  /*13970*/  ULDC.64 UR4, c[0x0][0x280] ;  /* 0x0000a00000047ab9 */ /* 0x000fe40000000a00 */
[----:B------:R-:W-:Y:S02]  /*13980*/  LEA R14, P0, R16, UR4, 0x1 ;  /* 0x00000004100e7c11 */ /* 0x000fe4000f8008ff */
[----:B------:R-:W-:-:S04]  /*13990*/  IADD3 R0, R17, R0, RZ ;  /* 0x0000000011007210 */ /* 0x000fc80007ffe0ff */
[----:B------:R-:W-:-:S05]  /*139a0*/  LEA.HI.X R15, R16, UR5, R0, 0x1, P0 ;  /* 0x00000005100f7c11 */ /* 0x000fca00080f0c00 */
[----:B---3--:R3:W-:Y:S02]  /*139b0*/  STG.E.128 desc[UR24][R14.64], R8 ;  /* 0x000000080e007986 */ /* 0x0087e4000c101d18 */
.L_x_802:
[----:B------:R-:W-:Y:S05]  /*139c0*/  BSYNC B0 ;  /* 0x0000000000007941 */ /* 0x000fea0003800000 */
.L_x_801:
[----:B---3--:R3:W1:Y:S01]  /*139d0*/  LDS.128 R8, [R194+0x1000] ;  /* 0x00100000c2087984 */ /* 0x0086620000000c00 */
[----:B------:R-:W-:Y:S04]  /*139e0*/  BSSY B0, `(.L_x_803) ;  /* 0x000000f000007945 */ /* 0x000fe80003800000 */
[----:B------:R-:W-:Y:S05]  /*139f0*/  @P2 BRA `(.L_x_804) ;  /* 0x0000000000342947 */ /* 0x000fea0003800000 */
        /* <DEDUP_REMOVED lines=12> */
[----:B-1----:R1:W-:Y:S02]  /*13ac0*/  STG.E.128 desc[UR24][R14.64], R8 ;  /* 0x000000080e007986 */ /* 0x0023e4000c101d18 */
.L_x_804:
[----:B------:R-:W-:Y:S05]  /*13ad0*/  BSYNC B0 ;  /* 0x0000000000007941 */ /* 0x000fea0003800000 */
.L_x_803:
[----:B-1----:R1:W1:Y:S01]  /*13ae0*/  LDS.128 R8, [R194+0x1800] ;  /* 0x00180000c2087984 */ /* 0x0022620000000c00 */
        /* <DEDUP_REMOVED lines=15> */
.L_x_806:
[----:B------:R-:W-:Y:S05]  /*13be0*/  BSYNC B0 ;  /* 0x0000000000007941 */ /* 0x000fea0003800000 */
.L_x_805:
        /* <DEDUP_REMOVED lines=16> */
.L_x_808:
[----:B------:R-:W-:Y:S05]  /*13cf0*/  BSYNC B0 ;  /* 0x0000000000007941 */ /* 0x000fea0003800000 */
.L_x_807:
[----:B-1----:R1:W1:Y:S01]  /*13d00*/  LDS.128 R8, [R194+0x2800] ;  /* 0x00280000c2087984 */ /* 0x0022620000000c00 */
[----:B------:R-:W-:Y:S01]  /*13d10*/  ISETP.NE.AND P0, PT, R22, RZ, PT ;  /* 0x000000ff1600720c */ /* 0x000fe20003f05270 */
[----:B------:R-:W-:-:S12]  /*13d20*/  BSSY B0, `(.L_x_809) ;  /* 0x000000f000007945 */ /* 0x000fd80003800000 */
        /* <DEDUP_REMOVED lines=14> */
.L_x_810:
[----:B------:R-:W-:Y:S05]  /*13e10*/  BSYNC B0 ;  /* 0x0000000000007941 */ /* 0x000fea0003800000 */
.L_x_809:
[----:B-123--:R-:W1:Y:S01]  /*13e20*/  LDS.128 R192, [R194+0x3000] ;  /* 0x00300000c2c07984 */ /* 0x00ee620000000c00 */
        /* <DEDUP_REMOVED lines=16> */
.L_x_812:
[----:B------:R-:W-:Y:S05]  /*13f30*/  BSYNC B0 ;  /* 0x0000000000007941 */ /* 0x000fea0003800000 */
.L_x_811:
[----:B------:R-:W-:Y:S05]  /*13f40*/  @P5 EXIT ;  /* 0x000000000000594d */ /* 0x000fea0003800000 */
[----:B------:R-:W-:Y:S01]  /*13f50*/  IADD3 R0, P0, R202, 0x70, RZ ;  /* 0x00000070ca007810 */ /* 0x000fe20007f1e0ff */
[----:B------:R-:W-:Y:S01]  /*13f60*/  ULDC.64 UR4, c[0x0][0x298] ;  /* 0x0000a60000047ab9 */ /* 0x000fe20000000a00 */
[----:B------:R-:W-:Y:S02]  /*13f70*/  MOV R3, R13 ;  /* 0x0000000d00037202 */ /* 0x000fe40000000f00 */
[----:B------:R-:W-:Y:S01]  /*13f80*/  IADD3.X R202, RZ, R203, RZ, P0, !PT ;  /* 0x000000cbffca7210 */ /* 0x000fe200007fe4ff */
[----:B------:R-:W-:-:S04]  /*13f90*/  IMAD.WIDE.U32 R2, R0, UR4, R2 ;  /* 0x0000000400027c25 */ /* 0x000fc8000f8e0002 */
[----:B------:R-:W-:-:S04]  /*13fa0*/  IMAD R202, R202, UR4, RZ ;  /* 0x00000004caca7c24 */ /* 0x000fc8000f8e02ff */
[----:B------:R-:W-:Y:S01]  /*13fb0*/  IMAD R202, R0, UR5, R202 ;  /* 0x0000000500ca7c24 */ /* 0x000fe2000f8e02ca */
[----:B------:R-:W-:Y:S02]  /*13fc0*/  ULDC.64 UR4, c[0x0][0x280] ;  /* 0x0000a00000047ab9 */ /* 0x000fe40000000a00 */
[----:B--2---:R-:W-:Y:S02]  /*13fd0*/  LEA R8, P0, R2, UR4, 0x1 ;  /* 0x0000000402087c11 */ /* 0x004fe4000f8008ff */
[----:B------:R-:W-:-:S04]  /*13fe0*/  IADD3 R202, R3, R202, RZ ;  /* 0x000000ca03ca7210 */ /* 0x000fc80007ffe0ff */
[----:B------:R-:W-:-:S05]  /*13ff0*/  LEA.HI.X R9, R2, UR5, R202, 0x1, P0 ;  /* 0x0000000502097c11 */ /* 0x000fca00080f0cca */
[----:B----4-:R-:W-:Y:S01]  /*14000*/  STG.E.128 desc[UR24][R8.64], R4 ;  /* 0x0000000408007986 */ /* 0x010fe2000c101d18 */
[----:B------:R-:W-:Y:S05]  /*14010*/  EXIT ;  /* 0x000000000000794d */ /* 0x000fea0003800000 */
.L_x_782:
[----:B------:R-:W1:Y:S01]  /*14020*/  LDC.U8 R2, c[0x0][0x3d9] ;  /* 0x0000f640ff027b82 */ /* 0x000e620000000000 */
[----:B------:R-:W-:Y:S01]  /*14030*/  ISETP.NE.AND P0, PT, R190, -0x1, PT ;  /* 0xffffffffbe00780c */ /* 0x000fe20003f05270 */
[----:B------:R-:W-:Y:S01]  /*14040*/  IMAD.IADD R125, R125, 0x1, -R126 ;  /* 0x000000017d7d7824 */ /* 0x000fe200078e0a7e */
[----:B------:R-:W-:Y:S01]  /*14050*/  LEA.HI R14, R14, R122, RZ, 0x3 ;  /* 0x0000007a0e0e7211 */ /* 0x000fe200078f18ff */
[----:B------:R-:W-:Y:S01]  /*14060*/  ULDC.64 UR4, c[0x0][0x2a0] ;  /* 0x0000a80000047ab9 */ /* 0x000fe20000000a00 */
[----:B------:R-:W-:Y:S01]  /*14070*/  LOP3.LUT P5, RZ, R122, 0x7, RZ, 0xc0, !PT ;  /* 0x000000077aff7812 */ /* 0x000fe200078ac0ff */
[----:B------:R-:W-:Y:S02]  /*14080*/  BSSY B0, `(.L_x_813) ;  /* 0x0000045000007945 */ /* 0x000fe40003800000 */
[----:B---3--:R-:W2:Y:S06]  /*14090*/  LDC.U8 R6, c[0x0][0x3d8] ;  /* 0x0000f600ff067b82 */ /* 0x008eac0000000000 */
[----:B------:R-:W-:-:S02]  /*140a0*/  @!P0 SHF.R.S32.HI R9, RZ, 0x1f, R15 ;  /* 0x0000001fff098819 */ /* 0x000fc4000001140f */
[----:B------:R-:W3:Y:S01]  /*140b0*/  @P0 LDC.64 R4, c[0x0][0x298] ;  /* 0x0000a600ff040b82 */ /* 0x000ee20000000a00 */
[----:B-1----:R-:W-:Y:S02]  /*140c0*/  ISETP.NE.AND P2, PT, R2, RZ, PT ;  /* 0x000000ff0200720c */ /* 0x002fe40003f45270 */
[C---:B--2---:R-:W-:Y:S02]  /*140d0*/  ISETP.NE.AND P1, PT, R6.reuse, RZ, PT ;  /* 0x000000ff0600720c */ /* 0x044fe40003f25270 */
[----:B------:R-:W-:Y:S02]  /*140e0*/  ISETP.NE.AND P3, PT, R6, RZ, !P2 ;  /* 0x000000ff0600720c */ /* 0x000fe40005765270 */
[----:B------:R-:W-:-:S07]  /*140f0*/  ISETP.EQ.AND P1, PT, R2, RZ, P1 ;  /* 0x000000ff0200720c */ /* 0x000fce0000f22270 */
[----:B------:R-:W1:Y:S01]  /*14100*/  @!P2 LDC R8, c[0x0][0x2c4] ;  /* 0x0000b100ff08ab82 */ /* 0x000e620000000800 */
[C---:B------:R-:W-:Y:S01]  /*14110*/  ISETP.NE.OR P4, PT, R190.reuse, -0x1, !P1 ;  /* 0xffffffffbe00780c */ /* 0x040fe20004f85670 */
[----:B---3--:R-:W-:Y:S01]  /*14120*/  @P0 IMAD.WIDE.U32 R12, R190, R4, RZ ;  /* 0x00000004be0c0225 */ /* 0x008fe200078e00ff */
[----:B------:R-:W-:-:S05]  /*14130*/  LOP3.LUT R4, R14, 0x1ffffff8, RZ, 0xc0, !PT ;  /* 0x1ffffff80e047812 */ /* 0x000fca00078ec0ff */
[----:B------:R-:W2:Y:S01]  /*14140*/  @!P0 LDC.64 R2, c[0x0][0x290] ;  /* 0x0000a400ff028b82 */ /* 0x000ea20000000a00 */
[----:B------:R-:W-:-:S07]  /*14150*/  IMAD.IADD R4, R122, 0x1, -R4 ;  /* 0x000000017a047824 */ /* 0x000fce00078e0a04 */
[----:B------:R-:W3:Y:S08]  /*14160*/  @P1 LDC R10, c[0x0][0x2c4] ;  /* 0x0000b100ff0a1b82 */ /* 0x000ef00000000800 */
[----:B-1----:R-:W1:Y:S01]  /*14170*/  @P3 LDC R8, c[0x0][0x2e4] ;  /* 0x0000b900ff083b82 */ /* 0x002e620000000800 */
[----:B--2---:R-:W-:-:S07]  /*14180*/  @!P0 IMAD R9, R9, R2, RZ ;  /* 0x0000000209098224 */ /* 0x004fce00078e02ff */
[----:B------:R-:W2:Y:S01]  /*14190*/  @P2 LDC.64 R6, c[0x0][0x2c0] ;  /* 0x0000b000ff062b82 */ /* 0x000ea20000000a00 */
[----:B------:R-:W-:-:S04]  /*141a0*/  @!P0 IMAD.WIDE.U32 R16, R15, R2, RZ ;  /* 0x000000020f108225 */ /* 0x000fc800078e00ff */
[C---:B------:R-:W-:Y:S02]  /*141b0*/  @!P0 IMAD R3, R15.reuse, R3, R9 ;  /* 0x000000030f038224 */ /* 0x040fe400078e0209 */
[----:B------:R-:W-:Y:S01]  /*141c0*/  @P0 IMAD R9, R190, R5, R13 ;  /* 0x00000005be090224 */ /* 0x000fe200078e020d */
[----:B------:R-:W4:Y:S01]  /*141d0*/  @P2 LDC R2, c[0x0][0x2c0] ;  /* 0x0000b000ff022b82 */ /* 0x000f220000000800 */
[----:B---3--:R-:W-:Y:S02]  /*141e0*/  @!P4 IMAD R190, R15, R10, RZ ;  /* 0x0000000a0fbec224 */ /* 0x008fe400078e02ff */
[----:B------:R-:W-:Y:S01]  /*141f0*/  IMAD.SHL.U32 R10, R4, 0x8, RZ ;  /* 0x00000008040a7824 */ /* 0x000fe200078e00ff */
[----:B------:R-:W-:Y:S01]  /*14200*/  @!P1 CS2R R4, SRZ ;  /* 0x0000000000049805 */ /* 0x000fe2000001ff00 */
[----:B------:R-:W-:Y:S01]  /*14210*/  @!P0 IMAD.MOV.U32 R12, RZ, RZ, R16 ;  /* 0x000000ffff0c8224 */ /* 0x000fe200078e0010 */
[----:B------:R-:W-:Y:S01]  /*14220*/  SHF.R.S32.HI R16, RZ, 0x3, R14 ;  /* 0x00000003ff107819 */ /* 0x000fe2000001140e */
[----:B------:R-:W-:Y:S01]  /*14230*/  @!P0 IMAD.IADD R9, R17, 0x1, R3 ;  /* 0x0000000111098824 */ /* 0x000fe200078e0203 */
[----:B------:R-:W-:Y:S01]  /*14240*/  @P1 SHF.R.S32.HI R5, RZ, 0x1f, R190 ;  /* 0x0000001fff051819 */ /* 0x000fe200000114be */
[----:B------:R-:W-:Y:S01]  /*14250*/  @P2 IMAD.MOV.U32 R3, RZ, RZ, 0x1 ;  /* 0x00000001ff032424 */ /* 0x000fe200078e00ff */
[----:B------:R-:W-:Y:S01]  /*14260*/  IADD3 R20, P0, R10, R12, RZ ;  /* 0x0000000c0a147210 */ /* 0x000fe20007f1e0ff */
[----:B-1----:R-:W-:Y:S01]  /*14270*/  @!P2 IMAD R3, R8, R0, RZ ;  /* 0x000000000803a224 */ /* 0x002fe200078e02ff */
[C---:B------:R-:W-:Y:S01]  /*14280*/  ISETP.GE.OR P3, PT, R16.reuse, R125, P5 ;  /* 0x0000007d1000720c */ /* 0x040fe20002f66670 */
[----:B------:R-:W-:Y:S01]  /*14290*/  VIADD R0, R16, 0x40 ;  /* 0x0000004010007836 */ /* 0x000fe20000000000 */
[----:B------:R-:W-:-:S02]  /*142a0*/  LEA.HI.X.SX32 R21, R10, R9, 0x1, P0 ;  /* 0x000000090a157211 */ /* 0x000fc400000f0eff */
[C---:B------:R-:W-:Y:S01]  /*142b0*/  ISETP.GE.AND P0, PT, R16.reuse, R125, PT ;  /* 0x0000007d1000720c */ /* 0x040fe20003f06270 */
[----:B--2---:R-:W-:Y:S01]  /*142c0*/  @P2 IMAD R6, R7, R6, RZ ;  /* 0x0000000607062224 */ /* 0x004fe200078e02ff */
[----:B------:R-:W-:Y:S01]  /*142d0*/  SHF.R.S32.HI R9, RZ, 0x1f, R22 ;  /* 0x0000001fff097819 */ /* 0x000fe20000011416 */
[----:B------:R-:W-:Y:S01]  /*142e0*/  @!P2 IMAD.MOV.U32 R6, RZ, RZ, R8 ;  /* 0x000000ffff06a224 */ /* 0x000fe200078e0008 */
[----:B------:R-:W-:Y:S01]  /*142f0*/  SHF.R.S32.HI R17, RZ, 0x1f, R16 ;  /* 0x0000001fff117819 */ /* 0x000fe20000011410 */
[C---:B------:R-:W-:Y:S01]  /*14300*/  VIADD R8, R16.reuse, 0x10 ;  /* 0x0000001010087836 */ /* 0x040fe20000000000 */
[C---:B------:R-:W-:Y:S01]  /*14310*/  IADD3 R7, R16.reuse, 0x20, RZ ;  /* 0x0000002010077810 */ /* 0x040fe20007ffe0ff */
[----:B------:R-:W-:Y:S01]  /*14320*/  IMAD R24, R9, UR4, RZ ;  /* 0x0000000409187c24 */ /* 0x000fe2000f8e02ff */
[----:B------:R-:W-:Y:S01]  /*14330*/  @P1 MOV R4, R190 ;  /* 0x000000be00041202 */ /* 0x000fe20000000f00 */
[----:B------:R-:W-:Y:S01]  /*14340*/  IMAD R9, R15, R3, RZ ;  /* 0x000000030f097224 */ /* 0x000fe200078e02ff */
[----:B------:R-:W-:Y:S01]  /*14350*/  P2R R10, PR, RZ, 0x8 ;  /* 0x00000008ff0a7803 */ /* 0x000fe20000000000 */
[----:B------:R-:W-:Y:S01]  /*14360*/  VIADD R3, R16, 0x30 ;  /* 0x0000003010037836 */ /* 0x000fe20000000000 */
[-C--:B------:R-:W-:Y:S01]  /*14370*/  ISETP.GE.AND P3, PT, R8, R125.reuse, PT ;  /* 0x0000007d0800720c */ /* 0x080fe20003f66270 */
[C---:B------:R-:W-:Y:S01]  /*14380*/  IMAD R24, R22.reuse, UR5, R24 ;  /* 0x0000000516187c24 */ /* 0x040fe2000f8e0218 */
[----:B------:R-:W-:Y:S01]  /*14390*/  SEL R9, R9, RZ, !P1 ;  /* 0x000000ff09097207 */ /* 0x000fe20004800000 */
[----:B------:R-:W-:Y:S01]  /*143a0*/  IMAD.WIDE.U32 R20, R22, UR4, R20 ;  /* 0x0000000416147c25 */ /* 0x000fe2000f8e0014 */
[----:B------:R-:W-:-:S02]  /*143b0*/  ISETP.GE.AND P1, PT, R3, R125, PT ;  /* 0x0000007d0300720c */ /* 0x000fc40003f26270 */
[-C--:B------:R-:W-:Y:S01]  /*143c0*/  ISETP.GE.AND P6, PT, R0, R125.reuse, PT ;  /* 0x0000007d0000720c */ /* 0x080fe20003fc6270 */
[----:B------:R-:W-:Y:S01]  /*143d0*/  @!P2 IMAD.MOV.U32 R2, RZ, RZ, 0x1 ;  /* 0x00000001ff02a424 */ /* 0x000fe200078e00ff */
[----:B------:R-:W-:Y:S01]  /*143e0*/  ISETP.GE.AND P2, PT, R7, R125, PT ;  /* 0x0000007d0700720c */ /* 0x000fe20003f46270 */
[----:B------:R-:W-:Y:S01]  /*143f0*/  IMAD.WIDE R234, R234, 0x80, R16 ;  /* 0x00000080eaea7825 */ /* 0x000fe200078e0210 */
[----:B------:R-:W-:-:S03]  /*14400*/  IADD3 R13, R16, 0x50, RZ ;  /* 0x00000050100d7810 */ /* 0x000fc60007ffe0ff */
[----:B------:R-:W-:Y:S01]  /*14410*/  IMAD.IADD R25, R24, 0x1, R21 ;  /* 0x0000000118197824 */ /* 0x000fe200078e0215 */
[----:B----4-:R-:W-:Y:S07]  /*14420*/  @P0 BRA `(.L_x_814) ;  /* 0x0000000000280947 */ /* 0x010fee0003800000 */
        /* <DEDUP_REMOVED lines=10> */
.L_x_814:
[----:B------:R-:W-:Y:S05]  /*144d0*/  BSYNC B0 ;  /* 0x0000000000007941 */ /* 0x000fea0003800000 */
.L_x_813:
[----:B------:R-:W-:Y:S01]  /*144e0*/  BSSY B0, `(.L_x_815) ;  /* 0x0000011000007945 */ /* 0x000fe20003800000 */
[----:B------:R-:W-:Y:S02]  /*144f0*/  ISETP.GE.AND P5, PT, R13, R125, PT ;  /* 0x0000007d0d00720c */ /* 0x000fe40003fa6270 */
[----:B------:R-:W-:Y:S01]  /*14500*/  IADD3 R12, R16, 0x60, RZ ;  /* 0x00000060100c7810 */ /* 0x000fe20007ffe0ff */
[----:B------:R-:W-:Y:S05]  /*14510*/  @P3 BRA `(.L_x_816) ;  /* 0x0000000000343947 */ /* 0x000fea0003800000 */
[----:B------:R-:W-:Y:S01]  /*14520*/  IADD3 R14, P0, R234, 0x10, RZ ;  /* 0x00000010ea0e7810 */ /* 0x000fe20007f1e0ff */
[----:B------:R-:W-:Y:S01]  /*14530*/  ULDC.64 UR4, c[0x0][0x298] ;  /* 0x0000a60000047ab9 */ /* 0x000fe20000000a00 */
[----:B-1----:R-:W-:Y:S01]  /*14540*/  MOV R19, R25 ;  /* 0x0000001900137202 */ /* 0x002fe20000000f00 */
        /* <DEDUP_REMOVED lines=10> */
.L_x_816:
[----:B------:R-:W-:Y:S05]  /*145f0*/  BSYNC B0 ;  /* 0x0000000000007941 */ /* 0x000fea0003800000 */
.L_x_815:
[----:B------:R-:W-:Y:S01]  /*14600*/  BSSY B0, `(.L_x_817) ;  /* 0x0000011000007945 */ /* 0x000fe20003800000 */
[----:B------:R-:W-:Y:S02]  /*14610*/  ISETP.GE.AND P3, PT, R12, R125, PT ;  /* 0x0000007d0c00720c */ /* 0x000fe40003f66270 */
[----:B------:R-:W-:Y:S01]  /*14620*/  IADD3 R11, R16, 0x70, RZ ;  /* 0x00000070100b7810 */ /* 0x000fe20007ffe0ff */
[----:B------:R-:W-:Y:S05]  /*14630*/  @P2 BRA `(.L_x_818) ;  /* 0x0000000000342947 */ /* 0x000fea0003800000 */
[----:B--2---:R-:W-:Y:S01]  /*14640*/  IADD3 R15, P0, R234, 0x20, RZ ;  /* 0x00000020ea0f7810 */ /* 0x004fe20007f1e0ff */
        /* <DEDUP_REMOVED lines=12> */
.L_x_818:
[----:B------:R-:W-:Y:S05]  /*14710*/  BSYNC B0 ;  /* 0x0000000000007941 */ /* 0x000fea0003800000 */
.L_x_817:
[----:B------:R-:W-:Y:S01]  /*14720*/  BSSY B0, `(.L_x_819) ;  /* 0x0000010000007945 */ /* 0x000fe20003800000 */
[----:B------:R-:W-:-:S03]  /*14730*/  ISETP.GE.AND P4, PT, R11, R125, PT ;  /* 0x0000007d0b00720c */ /* 0x000fc60003f86270 */
[----:B------:R-:W-:Y:S10]  /*14740*/  @P1 BRA `(.L_x_820) ;  /* 0x0000000000341947 */ /* 0x000ff40003800000 */
        /* <DEDUP_REMOVED lines=9> */
[----:B---3--:R-:W-:Y:S02]  /*147e0*/  LEA R26, P0, R18, UR4, 0x1 ;  /* 0x00000004121a7c11 */ /* 0x008fe4000f8008ff */
[----:B------:R-:W-:-:S04]  /*147f0*/  IADD3 R14, R14, R19, RZ ;  /* 0x000000130e0e7210 */ /* 0x000fc80007ffe0ff */
[----:B------:R-:W-:-:S05]  /*14800*/  LEA.HI.X R27, R18, UR5, R14, 0x1, P0 ;  /* 0x00000005121b7c11 */ /* 0x000fca00080f0c0e */
[----:B------:R4:W-:Y:S02]  /*14810*/  STG.E.128 desc[UR24][R26.64], RZ ;  /* 0x000000ff1a007986 */ /* 0x0009e4000c101d18 */
.L_x_820:
[----:B------:R-:W-:Y:S05]  /*14820*/  BSYNC B0 ;  /* 0x0000000000007941 */ /* 0x000fea0003800000 */
.L_x_819:
[----:B------:R-:W-:Y:S01]  /*14830*/  LOP3.LUT P1, RZ, R122, 0x7, RZ, 0xc0, !PT ;  /* 0x000000077aff7812 */ /* 0x000fe2000782c0ff */
[----:B------:R-:W-:Y:S03]  /*14840*/  BSSY B0, `(.L_x_821) ;  /* 0x0000011000007945 */ /* 0x000fe60003800000 */
[----:B------:R-:W-:-:S04]  /*14850*/  ISETP.GE.OR P0, PT, R8, R125, P1 ;  /* 0x0000007d0800720c */ /* 0x000fc80000f06670 */
[----:B-1----:R-:W-:Y:S01]  /*14860*/  P2R R18, PR, RZ, 0x1 ;  /* 0x00000001ff127803 */ /* 0x002fe20000000000 */
[----:B------:R-:W-:Y:S08]  /*14870*/  @P6 BRA `(.L_x_822) ;  /* 0x0000000000346947 */ /* 0x000ff00003800000 */
[----:B--2---:R-:W-:Y:S01]  /*14880*/  IADD3 R15, P0, R234, 0x40, RZ ;  /* 0x00000040ea0f7810 */ /* 0x004fe20007f1e0ff */
[----:B------:R-:W-:Y:S01]  /*14890*/  ULDC.64 UR4, c[0x0][0x298] ;  /* 0x0000a60000047ab9 */ /* 0x000fe20000000a00 */
[----:B---34-:R-:W-:Y:S01]  /*148a0*/  MOV R27, R25 ;  /* 0x00000019001b7202 */ /* 0x018fe20000000f00 */
        /* <DEDUP_REMOVED lines=10> */
.L_x_822:
[----:B------:R-:W-:Y:S05]  /*14950*/  BSYNC B0 ;  /* 0x0000000000007941 */ /* 0x000fea0003800000 */
.L_x_821:
[----:B------:R-:W-:Y:S01]  /*14960*/  BSSY B0, `(.L_x_823) ;  /* 0x0000012000007945 */ /* 0x000fe20003800000 */
[----:B------:R-:W-:Y:S01]  /*14970*/  ISETP.GE.OR P6, PT, R7, R125, P1 ;  /* 0x0000007d0700720c */ /* 0x000fe20000fc6670 */
[----:B------:R-:W-:Y:S02]  /*14980*/  IMAD R6, R22, R6, R9 ;  /* 0x0000000616067224 */ /* 0x000fe400078e0209 */
[----:B------:R-:W-:Y:S01]  /*14990*/  IMAD R126, R126, R2, RZ ;  /* 0x000000027e7e7224 */ /* 0x000fe200078e02ff */
[----:B------:R-:W-:Y:S09]  /*149a0*/  @P5 BRA `(.L_x_824) ;  /* 0x0000000000345947 */ /* 0x000ff20003800000 */
[----:B--2---:R-:W-:Y:S01]  /*149b0*/  IADD3 R14, P0, R234, 0x50, RZ ;  /* 0x00000050ea0e7810 */ /* 0x004fe20007f1e0ff */
        /* <DEDUP_REMOVED lines=12> */
.L_x_824:
[----:B------:R-:W-:Y:S05]  /*14a80*/  BSYNC B0 ;  /* 0x0000000000007941 */ /* 0x000fea0003800000 */
.L_x_823:
[----:B------:R-:W-:Y:S04]  /*14a90*/  BSSY B0, `(.L_x_825) ;  /* 0x000000f000007945 */ /* 0x000fe80003800000 */
[----:B------:R-:W-:Y:S05]  /*14aa0*/  @P3 BRA `(.L_x_826) ;  /* 0x0000000000343947 */ /* 0x000fea0003800000 */
        /* <DEDUP_REMOVED lines=13> */
.L_x_826:
[----:B------:R-:W-:Y:S05]  /*14b80*/  BSYNC B0 ;  /* 0x0000000000007941 */ /* 0x000fea0003800000 */
.L_x_825:
[----:B------:R-:W-:Y:S01]  /*14b90*/  BSSY B0, `(.L_x_827) ;  /* 0x0000011000007945 */ /* 0x000fe20003800000 */
[----:B------:R-:W-:Y:S02]  /*14ba0*/  IADD3 R9, P2, P1, R126, R4, R6 ;  /* 0x000000047e097210 */ /* 0x000fe4000795e006 */
[----:B------:R-:W-:Y:S02]  /*14bb0*/  SHF.R.S32.HI R126, RZ, 0x1f, R126 ;  /* 0x0000001fff7e7819 */ /* 0x000fe4000001147e */
[----:B--2---:R-:W-:Y:S01]  /*14bc0*/  SHF.R.S32.HI R14, RZ, 0x1f, R6 ;  /* 0x0000001fff0e7819 */ /* 0x004fe20000011406 */
[----:B------:R-:W-:Y:S08]  /*14bd0*/  @P4 BRA `(.L_x_828) ;  /* 0x0000000000304947 */ /* 0x000ff00003800000 */
        /* <DEDUP_REMOVED lines=12> */
.L_x_828:
[----:B------:R-:W-:Y:S05]  /*14ca0*/  BSYNC B0 ;  /* 0x0000000000007941 */ /* 0x000fea0003800000 */
.L_x_827:
[----:B------:R-:W-:Y:S01]  /*14cb0*/  ISETP.NE.AND P0, PT, R10, RZ, PT ;  /* 0x000000ff0a00720c */ /* 0x000fe20003f05270 */
[----:B------:R-:W-:Y:S01]  /*14cc0*/  BSSY B0, `(.L_x_829) ;  /* 0x000000b000007945 */ /* 0x000fe20003800000 */
[----:B------:R-:W-:-:S11]  /*14cd0*/  IADD3.X R14, R126, R5, R14, P2, P1 ;  /* 0x000000057e0e7210 */ /* 0x000fd600017e240e */
[----:B------:R-:W-:Y:S05]  /*14ce0*/  @P0 BRA `(.L_x_830) ;  /* 0x0000000000200947 */ /* 0x000fea0003800000 */
[----:B------:R-:W-:Y:S01]  /*14cf0*/  IMAD R4, R16, R2, RZ ;  /* 0x0000000210047224 */ /* 0x000fe200078e02ff */
[----:B------:R-:W-:-:S04]  /*14d00*/  ULDC.64 UR4, c[0x0][0x2b0] ;  /* 0x0000ac0000047ab9 */ /* 0x000fc80000000a00 */
[----:B------:R-:W-:-:S04]  /*14d10*/  IADD3 R5, P0, R4, R9, RZ ;  /* 0x0000000904057210 */ /* 0x000fc80007f1e0ff */
[----:B------:R-:W-:Y:S02]  /*14d20*/  LEA.HI.X.SX32 R4, R4, R14, 0x1, P0 ;  /* 0x0000000e04047211 */ /* 0x000fe400000f0eff */
[----:B------:R-:W-:-:S04]  /*14d30*/  LEA R16, P0, R5, UR4, 0x2 ;  /* 0x0000000405107c11 */ /* 0x000fc8000f8010ff */
[----:B------:R-:W-:Y:S01]  /*14d40*/  LEA.HI.X R17, R5, UR5, R4, 0x2, P0 ;  /* 0x0000000505117c11 */ /* 0x000fe200080f1404 */
[----:B------:R-:W-:-:S05]  /*14d50*/  IMAD.MOV.U32 R4, RZ, RZ, 0x7f800000 ;  /* 0x7f800000ff047424 */ /* 0x000fca00078e00ff */
[----:B------:R1:W-:Y:S03]  /*14d60*/  STG.E desc[UR24][R16.64], R4 ;  /* 0x0000000410007986 */ /* 0x0003e6000c101918 */
.L_x_830:
[----:B------:R-:W-:Y:S05]  /*14d70*/  BSYNC B0 ;  /* 0x0000000000007941 */ /* 0x000fea0003800000 */
.L_x_829:
[----:B------:R-:W-:Y:S01]  /*14d80*/  ISETP.NE.AND P0, PT, R18, RZ, PT ;  /* 0x000000ff1200720c */ /* 0x000fe20003f05270 */
[----:B------:R-:W-:Y:S01]  /*14d90*/  BSSY B0, `(.L_x_831) ;  /* 0x0000010000007945 */ /* 0x000fe20003800000 */
[----:B------:R-:W-:-:S04]  /*14da0*/  LOP3.LUT P5, RZ, R122, 0x7, RZ, 0xc0, !PT ;  /* 0x000000077aff7812 */ /* 0x000fc800078ac0ff */
[-C--:B------:R-:W-:Y:S02]  /*14db0*/  ISETP.GE.OR P1, PT, R3, R125.reuse, P5 ;  /* 0x0000007d0300720c */ /* 0x080fe40002f26670 */
[-C--:B------:R-:W-:Y:S02]  /*14dc0*/  ISETP.GE.OR P2, PT, R0, R125.reuse, P5 ;  /* 0x0000007d0000720c */ /* 0x080fe40002f46670 */
[-C--:B------:R-:W-:Y:S02]  /*14dd0*/  ISETP.GE.OR P3, PT, R13, R125.reuse, P5 ;  /* 0x0000007d0d00720c */ /* 0x080fe40002f66670 */
[-C--:B------:R-:W-:Y:S02]  /*14de0*/  ISETP.GE.OR P4, PT, R12, R125.reuse, P5 ;  /* 0x0000007d0c00720c */ /* 0x080fe40002f86670 */
[----:B------:R-:W-:Y:S01]  /*14df0*/  ISETP.GE.OR P5, PT, R11, R125, P5 ;  /* 0x0000007d0b00720c */ /* 0x000fe20002fa6670 */
[----:B------:R-:W-:-:S12]  /*14e00*/  @P0 BRA `(.L_x_832) ;  /* 0x0000000000200947 */ /* 0x000fd80003800000 */
        /* <DEDUP_REMOVED lines=8> */
.L_x_832:
[----:B------:R-:W-:Y:S05]  /*14e90*/  BSYNC B0 ;  /* 0x0000000000007941 */ /* 0x000fea0003800000 */
.L_x_831:
        /* <DEDUP_REMOVED lines=10> */
.L_x_834:
[----:B------:R-:W-:Y:S05]  /*14f40*/  BSYNC B0 ;  /* 0x0000000000007941 */ /* 0x000fea0003800000 */
.L_x_833:
[----:B------:R-:W-:Y:S04]  /*14f50*/  BSSY B0, `(.L_x_835) ;  /* 0x000000a000007945 */ /* 0x000fe80003800000 */
[----:B------:R-:W-:Y:S05]  /*14f60*/  @P1 BRA `(.L_x_836) ;  /* 0x0000000000201947 */ /* 0x000fea0003800000 */
[----:B------:R-:W-:Y:S01]  /*14f70*/  IMAD R3, R3, R2, RZ ;  /* 0x0000000203037224 */ /* 0x000fe200078e02ff */
[----:B------:R-:W-:-:S04]  /*14f80*/  ULDC.64 UR4, c[0x0][0x2b0] ;  /* 0x0000ac0000047ab9 */ /* 0x000fc80000000a00 */
[----:B-1----:R-:W-:-:S04]  /*14f90*/  IADD3 R4, P0, R3, R9, RZ ;  /* 0x0000000903047210 */ /* 0x002fc80007f1e0ff */
[----:B------:R-:W-:Y:S02]  /*14fa0*/  LEA.HI.X.SX32 R3, R3, R14, 0x1, P0 ;  /* 0x0000000e03037211 */ /* 0x000fe400000f0eff */
[----:B------:R-:W-:-:S04]  /*14fb0*/  LEA R6, P0, R4, UR4, 0x2 ;  /* 0x0000000404067c11 */ /* 0x000fc8000f8010ff */
[----:B------:R-:W-:Y:S01]  /*14fc0*/  LEA.HI.X R7, R4, UR5, R3, 0x2, P0 ;  /* 0x0000000504077c11 */ /* 0x000fe200080f1403 */
[----:B------:R-:W-:-:S05]  /*14fd0*/  IMAD.MOV.U32 R3, RZ, RZ, 0x7f800000 ;  /* 0x7f800000ff037424 */ /* 0x000fca00078e00ff */
[----:B------:R1:W-:Y:S03]  /*14fe0*/  STG.E desc[UR24][R6.64], R3 ;  /* 0x0000000306007986 */ /* 0x0003e6000c101918 */
.L_x_836:
[----:B------:R-:W-:Y:S05]  /*14ff0*/  BSYNC B0 ;  /* 0x0000000000007941 */ /* 0x000fea0003800000 */
.L_x_835:
        /* <DEDUP_REMOVED lines=10> */
.L_x_838:
[----:B------:R-:W-:Y:S05]  /*150a0*/  BSYNC B0 ;  /* 0x0000000000007941 */ /* 0x000fea0003800000 */
.L_x_837:
        /* <DEDUP_REMOVED lines=10> */
.L_x_840:
[----:B------:R-:W-:Y:S05]  /*15150*/  BSYNC B0 ;  /* 0x0000000000007941 */ /* 0x000fea0003800000 */
.L_x_839:
        /* <DEDUP_REMOVED lines=10> */
.L_x_842:
[----:B------:R-:W-:Y:S05]  /*15200*/  BSYNC B0 ;  /* 0x0000000000007941 */ /* 0x000fea0003800000 */
.L_x_841:
[----:B------:R-:W-:Y:S05]  /*15210*/  @P5 EXIT ;  /* 0x000000000000594d */ /* 0x000fea0003800000 */
[----:B------:R-:W-:Y:S01]  /*15220*/  IMAD R2, R11, R2, RZ ;  /* 0x000000020b027224 */ /* 0x000fe200078e02ff */
[----:B------:R-:W-:Y:S01]  /*15230*/  ULDC.64 UR4, c[0x0][0x2b0] ;  /* 0x0000ac0000047ab9 */ /* 0x000fe20000000a00 */
[----:B-1----:R-:W-:-:S03]  /*15240*/  IMAD.MOV.U32 R0, RZ, RZ, 0x7f800000 ;  /* 0x7f800000ff007424 */ /* 0x002fc600078e00ff */
[----:B------:R-:W-:-:S04]  /*15250*/  IADD3 R9, P0, R2, R9, RZ ;  /* 0x0000000902097210 */ /* 0x000fc80007f1e0ff */
[----:B------:R-:W-:Y:S02]  /*15260*/  LEA.HI.X.SX32 R2, R2, R14, 0x1, P0 ;  /* 0x0000000e02027211 */ /* 0x000fe400000f0eff */
[----:B------:R-:W-:-:S04]  /*15270*/  LEA R4, P0, R9, UR4, 0x2 ;  /* 0x0000000409047c11 */ /* 0x000fc8000f8010ff */
[----:B------:R-:W-:-:S05]  /*15280*/  LEA.HI.X R5, R9, UR5, R2, 0x2, P0 ;  /* 0x0000000509057c11 */ /* 0x000fca00080f1402 */
[----:B------:R-:W-:Y:S01]  /*15290*/  STG.E desc[UR24][R4.64], R0 ;  /* 0x0000000004007986 */ /* 0x000fe2000c101918 */
[----:B------:R-:W-:Y:S05]  /*152a0*/  EXIT ;  /* 0x000000000000794d */ /* 0x000fea0003800000 */
.L_x_843:
        /* <DEDUP_REMOVED lines=13> */
.L_x_1426:


//--------------------- .text._ZN5flash16flash_fwd_kernelI23Flash_fwd_kernel_traitsILi64ELi128ELi64ELi4ELb0ELb0EN7cutlass10bfloat16_tE19Flash_kernel_traitsILi64ELi128ELi64ELi4ES3_EELb0ELb1ELb0ELb0ELb0ELb1ELb1ELb0EEEvNS_16Flash_fwd_paramsE --------------------------
	.section	.text._ZN5flash16flash_fwd_kernelI23Flash_fwd_kernel_traitsILi64ELi128ELi64ELi4ELb0ELb0EN7cutlass10bfloat16_tE19Flash_kernel_traitsILi64ELi128ELi64ELi4ES3_EELb0ELb1ELb0ELb0ELb0ELb1ELb1ELb0EEEvNS_16Flash_fwd_paramsE,"ax",@progbits
	.align	128
        .global         _ZN5flash16flash_fwd_kernelI23Flash_fwd_kernel_traitsILi64ELi128ELi64ELi4ELb0ELb0EN7cutlass10bfloat16_tE19Flash_kernel_traitsILi64ELi128ELi64ELi4ES3_EELb0ELb1ELb0ELb0ELb0ELb1ELb1ELb0EEEvNS_16Flash_fwd_paramsE
        .type           _ZN5flash16flash_fwd_kernelI23Flash_fwd_kernel_traitsILi64ELi128ELi64ELi4ELb0ELb0EN7cutlass10bfloat16_tE19Flash_kernel_traitsILi64ELi128ELi64ELi4ES3_EELb0ELb1ELb0ELb0ELb0ELb1ELb1ELb0EEEvNS_16Flash_fwd_paramsE,@function
        .size           _ZN5flash16flash_fwd_kernelI23Flash_fwd_kernel_traitsILi64ELi128ELi64ELi4ELb0ELb0EN7cutlass10bfloat16_tE19Flash_kernel_traitsILi64ELi128ELi64ELi4ES3_EELb0ELb1ELb0ELb0ELb0ELb1ELb1ELb0EEEvNS_16Flash_fwd_paramsE,(.L_x_1427 - _ZN5flash16flash_fwd_kernelI23Flash_fwd_kernel_traitsILi64ELi128ELi64ELi4ELb0ELb0EN7cutlass10bfloat16_tE19Flash_kernel_traitsILi64ELi128ELi64ELi4ES3_EELb0ELb1ELb0ELb0ELb0ELb1ELb1ELb0EEEvNS_16Flash_fwd_paramsE)
        .other          _ZN5flash16flash_fwd_kernelI23Flash_fwd_kernel_traitsILi64ELi128ELi64ELi4ELb0ELb0EN7cutlass10bfloat16_tE19Flash_kernel_traitsILi64ELi128ELi64ELi4ES3_EELb0ELb1ELb0ELb0ELb0ELb1ELb1ELb0EEEvNS_16Flash_fwd_paramsE,@"STO_CUDA_ENTRY STV_DEFAULT"
_ZN5flash16flash_fwd_kernelI23Flash_fwd_kernel_traitsILi64ELi128ELi64ELi4ELb0ELb0EN7cutlass10bfloat16_tE19Flash_kernel_traitsILi64ELi128ELi64ELi4ES3_EELb0ELb1ELb0ELb0ELb0ELb1ELb1ELb0EEEvNS_16Flash_fwd_paramsE:
.text._ZN5flash16flash_fwd_kernelI23Flash_fwd_kernel_traitsILi64ELi128ELi64ELi4ELb0ELb0EN7cutlass10bfloat16_tE19Flash_kernel_traitsILi64ELi128ELi64ELi4ES3_EELb0ELb1ELb0ELb0ELb0ELb1ELb1ELb0EEEvNS_16Flash_fwd_paramsE:
[----:B------:R-:W1:Y:S08]  /*0000*/  LDC R1, c[0x0][0x28] ;  /* 0x00000a00ff017b82 */ /* 0x000e700000000800 */
[----:B------:R-:W2:Y:S01]  /*0010*/  LDC.64 R4, c[0x0][0x2f0] ;  /* 0x0000bc00ff047b82 */ /* 0x000ea20000000a00 */
[----:B------:R-:W3:Y:S01]  /*0020*/  S2R R46, SR_CTAID.Y ;  /* 0x00000000002e7919 */ /* 0x000ee20000002600 */
[----:B------:R-:W-:Y:S01]  /*0030*/  IMAD.MOV.U32 R17, RZ, RZ, -0x1 ;  /* 0xffffffffff117424 */ /* 0x000fe200078e00ff */
[----:B------:R-:W-:Y:S01]  /*0040*/  ULDC.64 UR12, c[0x0][0x208] ;  /* 0x00008200000c7ab9 */ /* 0x000fe20000000a00 */
[----:B-1----:R-:W-:-:S04]  /*0050*/  VIADD R1, R1, 0xffffffb8 ;  /* 0xffffffb801017836 */ /* 0x002fc80000000000 */
[----:B------:R-:W1:Y:S08]  /*0060*/  LDC.64 R2, c[0x0][0x300] ;  /* 0x0000c000ff027b82 */ /* 0x000e700000000a00 */
[----:B------:R-:W3:Y:S01]  /*0070*/  LDC.64 R6, c[0x0][0x2f0] ;  /* 0x0000bc00ff067b82 */ /* 0x000ee20000000a00 */
[----:B--2---:R-:W-:-:S07]  /*0080*/  ISETP.NE.U32.AND P2, PT, R4, RZ, PT ;  /* 0x000000ff0400720c */ /* 0x004fce0003f45070 */
[----:B------:R-:W2:Y:S01]  /*0090*/  LDC.U8 R10, c[0x0][0x3c2] ;  /* 0x0000f080ff0a7b82 */ /* 0x000ea20000000000 */
[----:B------:R-:W-:Y:S02]  /*00a0*/  ISETP.NE.AND.EX P2, PT, R5, RZ, PT, P2 ;  /* 0x000000ff0500720c */ /* 0x000fe40003f45320 */
[----:B-1----:R-:W-:-:S05]  /*00b0*/  ISETP.NE.U32.AND P1, PT, R2, RZ, PT ;  /* 0x000000ff0200720c */ /* 0x002fca0003f25070 */
[----:B------:R-:W1:Y:S01]  /*00c0*/  LDC.64 R8, c[0x0][0x2f8] ;  /* 0x0000be00ff087b82 */ /* 0x000e620000000a00 */
[----:B------:R-:W-:Y:S01]  /*00d0*/  ISETP.NE.AND.EX P1, PT, R3, RZ, PT, P1 ;  /* 0x000000ff0300720c */ /* 0x000fe20003f25310 */
[----:B---3--:R-:W-:-:S06]  /*00e0*/  IMAD.WIDE R4, R46, 0x4, R6 ;  /* 0x000000042e047825 */ /* 0x008fcc00078e0206 */
[----:B------:R-:W3:Y:S01]  /*00f0*/  LDC.64 R2, c[0x0][0x2f8] ;  /* 0x0000be00ff027b82 */ /* 0x000ee20000000a00 */
[----:B------:R-:W4:Y:S04]  /*0100*/  @P2 LDG.E R17, desc[UR12][R4.64] ;  /* 0x0000000c04112981 */ /* 0x000f28000c1e1900 */
[----:B------:R2:W4:Y:S03]  /*0110*/  @P2 LDG.E R0, desc[UR12][R4.64+0x4] ;  /* 0x0000040c04002981 */ /* 0x000526000c1e1900 */
[----:B------:R-:W2:Y:S01]  /*0120*/  @P1 LDC.64 R6, c[0x0][0x300] ;  /* 0x0000c000ff061b82 */ /* 0x000ea20000000a00 */
[----:B------:R-:W-:Y:S02]  /*0130*/  IMAD.MOV.U32 R18, RZ, RZ, RZ ;  /* 0x000000ffff127224 */ /* 0x000fe400078e00ff */
[----:B--2---:R-:W-:-:S05]  /*0140*/  @P1 IMAD.WIDE R4, R46, 0x4, R6 ;  /* 0x000000042e041825 */ /* 0x004fca00078e0206 */
[----:B------:R2:W5:Y:S01]  /*0150*/  @P1 LDG.E R18, desc[UR12][R4.64] ;  /* 0x0000000c04121981 */ /* 0x000562000c1e1900 */
[----:B------:R-:W-:Y:S02]  /*0160*/  ISETP.NE.AND P3, PT, R10, RZ, PT ;  /* 0x000000ff0a00720c */ /* 0x000fe40003f65270 */
[----:B---3--:R-:W-:-:S04]  /*0170*/  ISETP.EQ.U32.AND P0, PT, R2, RZ, PT ;  /* 0x000000ff0200720c */ /* 0x008fc80003f02070 */
[----:B------:R-:W-:Y:S01]  /*0180*/  ISETP.EQ.OR.EX P0, PT, R3, RZ, !P3, P0 ;  /* 0x000000ff0300720c */ /* 0x000fe20005f02700 */
[----:B------:R-:W-:Y:S02]  /*0190*/  IMAD.MOV.U32 R21, RZ, RZ, -0x1 ;  /* 0xffffffffff157424 */ /* 0x000fe400078e00ff */
[----:B-1----:R-:W-:Y:S01]  /*01a0*/  IMAD.WIDE R6, R46, 0x4, R8 ;  /* 0x000000042e067825 */ /* 0x002fe200078e0208 */
[----:B------:R-:W1:Y:S01]  /*01b0*/  S2R R248, SR_CTAID.X ;  /* 0x0000000000f87919 */ /* 0x000e620000002500 */
[----:B------:R-:W3:Y:S08]  /*01c0*/  S2R R27, SR_CTAID.Z ;  /* 0x00000000001b7919 */ /* 0x000ef00000002700 */
[----:B------:R2:W5:Y:S01]  /*01d0*/  @!P0 LDG.E R21, desc[UR12][R6.64] ;  /* 0x0000000c06158981 */ /* 0x000562000c1e1900 */
[----:B------:R-:W-:-:S04]  /*01e0*/  ISETP.NE.U32.AND P0, PT, R2, RZ, PT ;  /* 0x000000ff0200720c */ /* 0x000fc80003f05070 */
[----:B------:R-:W-:Y:S01]  /*01f0*/  ISETP.NE.AND.EX P0, PT, R3, RZ, PT, P0 ;  /* 0x000000ff0300720c */ /* 0x000fe20003f05300 */
[----:B----4-:R-:W-:Y:S01]  /*0200*/  @P2 IMAD.IADD R101, R0, 0x1, -R17 ;  /* 0x0000000100652824 */ /* 0x010fe200078e0a11 */
[----:B------:R2:W-:Y:S05]  /*0210*/  STL [R1+0x10], R17 ;  /* 0x0000101101007387 */ /* 0x0005ea0000100800 */
[----:B------:R-:W4:Y:S06]  /*0220*/  @!P2 LDC R101, c[0x0][0x2c4] ;  /* 0x0000b100ff65ab82 */ /* 0x000f2c0000000800 */
[----:B-1-3--:R-:W-:Y:S05]  /*0230*/  @!P0 BRA `(.L_x_844) ;  /* 0x0000000000108947 */ /* 0x00afea0003800000 */
[----:B------:R-:W2:Y:S02]  /*0240*/  @P3 LDG.E R0, desc[UR12][R6.64+0x4] ;  /* 0x0000040c06003981 */ /* 0x000ea4000c1e1900 */
[----:B--2--5:R-:W-:-:S06]  /*0250*/  @P3 IADD3 R4, R0, -R21, RZ ;  /* 0x8000001500043210 */ /* 0x024fcc0007ffe0ff */
[----:B------:R2:W5:Y:S01]  /*0260*/  @!P3 LDG.E R4, desc[UR12][R6.64] ;  /* 0x0000000c0604b981 */ /* 0x000562000c1e1900 */
[----:B------:R-:W-:Y:S05]  /*0270*/  BRA `(.L_x_845) ;  /* 0x0000000000047947 */ /* 0x000fea0003800000 */
.L_x_844:
[----:B--2---:R-:W1:Y:S02]  /*0280*/  LDC R4, c[0x0][0x2c8] ;  /* 0x0000b200ff047b82 */ /* 0x004e640000000800 */
.L_x_845:
[----:B------:R-:W3:Y:S02]  /*0290*/  LDC.64 R2, c[0x0][0x308] ;  /* 0x0000c200ff027b82 */ /* 0x000ee40000000a00 */
[----:B---3--:R-:W-:-:S04]  /*02a0*/  ISETP.NE.U32.AND P1, PT, R2, RZ, PT ;  /* 0x000000ff0200720c */ /* 0x008fc80003f25070 */
[----:B------:R-:W-:-:S13]  /*02b0*/  ISETP.NE.AND.EX P1, PT, R3, RZ, PT, P1 ;  /* 0x000000ff0300720c */ /* 0x000fda0003f25310 */
[----:B------:R-:W3:Y:S01]  /*02c0*/  @P1 LDC.64 R2, c[0x0][0x308] ;  /* 0x0000c200ff021b82 */ /* 0x000ee20000000a00 */
[----:B------:R-:W-:-:S07]  /*02d0*/  IMAD.SHL.U32 R125, R248, 0x80, RZ ;  /* 0x00000080f87d7824 */ /* 0x000fce00078e00ff */
[----:B------:R-:W1:Y:S01]  /*02e0*/  @!P1 LDC R5, c[0x0][0x2cc] ;  /* 0x0000b300ff059b82 */ /* 0x000e620000000800 */
[----:B----4-:R-:W-:Y:S01]  /*02f0*/  ISETP.GT.AND P0, PT, R101, R125, PT ;  /* 0x0000007d6500720c */ /* 0x010fe20003f04270 */
[----:B---3--:R-:W-:-:S05]  /*0300*/  @P1 IMAD.WIDE R2, R46, 0x4, R2 ;  /* 0x000000042e021825 */ /* 0x008fca00078e0202 */
[----:B------:R3:W5:Y:S01]  /*0310*/  @P1 LDG.E R0, desc[UR12][R2.64] ;  /* 0x0000000c02001981 */ /* 0x000762000c1e1900 */
[----:B------:R-:W4:Y:S06]  /*0320*/  @!P1 LDC.64 R2, c[0x0][0x318] ;  /* 0x0000c600ff029b82 */ /* 0x000f2c0000000a00 */
[----:B-1-3--:R-:W-:Y:S05]  /*0330*/  @!P0 EXIT ;  /* 0x000000000000894d */ /* 0x00afea0003800000 */
[----:B------:R-:W1:Y:S01]  /*0340*/  LDC R141, c[0x0][0x398] ;  /* 0x0000e600ff8d7b82 */ /* 0x000e620000000800 */
[----:B----4-:R-:W-:Y:S01]  /*0350*/  @!P1 ISETP.NE.U32.AND P0, PT, R2, RZ, PT ;  /* 0x000000ff0200920c */ /* 0x010fe20003f05070 */
[----:B-----5:R-:W-:Y:S01]  /*0360*/  @P1 IMAD.IADD R100, R0, 0x1, -R18 ;  /* 0x0000000100641824 */ /* 0x020fe200078e0a12 */
[----:B------:R-:W3:Y:S02]  /*0370*/  S2R R135, SR_TID.X ;  /* 0x0000000000877919 */ /* 0x000ee40000002100 */
        /* <DEDUP_REMOVED lines=14> */
[----:B---3--:R-:W-:Y:S05]  /*0460*/  @!P0 BRA `(.L_x_846) ;  /* 0x0000010c004c8947 */ /* 0x008fea0003800000 */
[----:B------:R-:W1:Y:S01]  /*0470*/  LDC R29, c[0x0][0x278] ;  /* 0x00009e00ff1d7b82 */ /* 0x000e620000000800 */
[----:B------:R-:W-:Y:S01]  /*0480*/  SHF.R.S32.HI R47, RZ, 0x1f, R135 ;  /* 0x0000001fff2f7819 */ /* 0x000fe20000011487 */
[----:B------:R-:W-:Y:S01]  /*0490*/  IMAD.IADD R247, R101, 0x1, -R125 ;  /* 0x0000000165f77824 */ /* 0x000fe200078e0a7d */
[----:B------:R-:W-:Y:S01]  /*04a0*/  ISETP.NE.AND P4, PT, R17, -0x1, PT ;  /* 0xffffffff1100780c */ /* 0x000fe20003f85270 */
[----:B------:R-:W-:Y:S01]  /*04b0*/  ULDC.64 UR4, c[0x0][0x258] ;  /* 0x0000960000047ab9 */ /* 0x000fe20000000a00 */
[----:B------:R-:W-:Y:S01]  /*04c0*/  LEA.HI R4, R47, R135, RZ, 0x3 ;  /* 0x000000872f047211 */ /* 0x000fe200078f18ff */
[----:B------:R-:W-:Y:S01]  /*04d0*/  VIADD R161, R209, 0xffffffff ;  /* 0xffffffffd1a17836 */ /* 0x000fe20000000000 */
[----:B------:R-:W-:Y:S01]  /*04e0*/  IABS R16, R27 ;  /* 0x0000001b00107213 */ /* 0x000fe20000000000 */
[----:B------:R-:W3:Y:S01]  /*04f0*/  S2UR UR6, SR_CgaCtaId ;  /* 0x00000000000679c3 */ /* 0x000ee20000008800 */
[----:B------:R-:W-:Y:S02]  /*0500*/  SHF.R.S32.HI R50, RZ, 0x3, R4 ;  /* 0x00000003ff327819 */ /* 0x000fe40000011404 */
[----:B------:R-:W-:-:S02]  /*0510*/  LOP3.LUT R4, R4, 0xfffffff8, RZ, 0xc0, !PT ;  /* 0xfffffff804047812 */ /* 0x000fc400078ec0ff */
[CC--:B------:R-:W-:Y:S01]  /*0520*/  ISETP.GE.AND P2, PT, R50.reuse, R247.reuse, PT ;  /* 0x000000f73200720c */ /* 0x0c0fe20003f46270 */
[C---:B------:R-:W-:Y:S01]  /*0530*/  VIADD R53, R50.reuse, 0x10 ;  /* 0x0000001032357836 */ /* 0x040fe20000000000 */
[----:B------:R-:W-:Y:S01]  /*0540*/  SHF.R.S32.HI R51, RZ, 0x1f, R50 ;  /* 0x0000001fff337819 */ /* 0x000fe20000011432 */
[----:B------:R-:W2:Y:S01]  /*0550*/  @!P4 LDC.64 R8, c[0x0][0x228] ;  /* 0x00008a00ff08cb82 */ /* 0x000ea20000000a00 */
[C---:B------:R-:W-:Y:S01]  /*0560*/  VIADD R52, R50.reuse, 0x20 ;  /* 0x0000002032347836 */ /* 0x040fe20000000000 */
[----:B------:R-:W-:Y:S01]  /*0570*/  @!P4 SHF.R.S32.HI R5, RZ, 0x1f, R46 ;  /* 0x0000001fff05c819 */ /* 0x000fe2000001142e */
[----:B------:R-:W-:Y:S01]  /*0580*/  IMAD.IADD R48, R135, 0x1, -R4 ;  /* 0x0000000187307824 */ /* 0x000fe200078e0a04 */
[-C--:B------:R-:W-:Y:S01]  /*0590*/  ISETP.GE.AND P1, PT, R53, R247.reuse, PT ;  /* 0x000000f73500720c */ /* 0x080fe20003f26270 */
[----:B------:R-:W-:Y:S01]  /*05a0*/  VIADD R49, R50, 0x30 ;  /* 0x0000003032317836 */ /* 0x000fe20000000000 */
[----:B------:R-:W-:Y:S01]  /*05b0*/  ISETP.GE.AND P0, PT, R52, R247, PT ;  /* 0x000000f73400720c */ /* 0x000fe20003f06270 */
[----:B------:R-:W-:Y:S01]  /*05c0*/  IMAD.WIDE R248, R248, 0x80, R50 ;  /* 0x00000080f8f87825 */ /* 0x000fe200078e0232 */
[----:B-1----:R-:W-:Y:S01]  /*05d0*/  IABS R0, R29 ;  /* 0x0000001d00007213 */ /* 0x002fe20000000000 */
[----:B------:R-:W1:Y:S01]  /*05e0*/  @P4 LDC.64 R10, c[0x0][0x240] ;  /* 0x00009000ff0a4b82 */ /* 0x000e620000000a00 */
[----:B------:R-:W-:Y:S01]  /*05f0*/  SHF.L.U32 R54, R48, 0x3, RZ ;  /* 0x0000000330367819 */ /* 0x000fe200000006ff */
[C---:B------:R-:W-:Y:S01]  /*0600*/  VIADD R32, R50.reuse, 0x40 ;  /* 0x0000004032207836 */ /* 0x040fe20000000000 */
[C---:B------:R-:W-:Y:S01]  /*0610*/  IADD3 R30, R50.reuse, 0x60, RZ ;  /* 0x00000060321e7810 */ /* 0x040fe20007ffe0ff */
[----:B------:R-:W-:Y:S01]  /*0620*/  IMAD.MOV.U32 R15, RZ, RZ, R0 ;  /* 0x000000ffff0f7224 */ /* 0x000fe200078e0000 */
[----:B------:R-:W-:Y:S01]  /*0630*/  SHF.R.S32.HI R55, RZ, 0x1f, R54 ;  /* 0x0000001fff377819 */ /* 0x000fe20000011436 */
[----:B------:R-:W-:Y:S01]  /*0640*/  VIADD R31, R50, 0x50 ;  /* 0x00000050321f7836 */ /* 0x000fe20000000000 */
[----:B------:R-:W-:Y:S01]  /*0650*/  STL [R1+0x28], R53 ;  /* 0x0000283501007387 */ /* 0x000fe20000100800 */
[----:B------:R-:W4:Y:S01]  /*0660*/  I2F.RP R2, R15 ;  /* 0x0000000f00027306 */ /* 0x000f220000209400 */
[----:B------:R-:W5:Y:S01]  /*0670*/  @!P1 LDC.64 R24, c[0x0][0x210] ;  /* 0x00008400ff189b82 */ /* 0x000f620000000a00 */
[----:B------:R-:W3:Y:S01]  /*0680*/  @!P1 S2R R14, SR_CgaCtaId ;  /* 0x00000000000e9919 */ /* 0x000ee20000008800 */
[----:B--2---:R-:W-:Y:S01]  /*0690*/  @!P4 IMAD R7, R5, R8, RZ ;  /* 0x000000080507c224 */ /* 0x004fe200078e02ff */
[----:B------:R-:W2:Y:S03]  /*06a0*/  @!P0 S2R R13, SR_CgaCtaId ;  /* 0x00000000000d8919 */ /* 0x000ea60000008800 */
[----:B------:R-:W-:Y:S01]  /*06b0*/  @!P4 IMAD R7, R46, R9, R7 ;  /* 0x000000092e07c224 */ /* 0x000fe200078e0207 */
[----:B------:R-:W-:Y:S01]  /*06c0*/  STL [R1+0x2c], R52 ;  /* 0x00002c3401007387 */ /* 0x000fe20000100800 */
[----:B----4-:R-:W4:Y:S03]  /*06d0*/  MUFU.RCP R2, R2 ;  /* 0x0000000200027308 */ /* 0x010f260000001000 */
[----:B------:R-:W-:Y:S04]  /*06e0*/  STL.64 [R1], R50 ;  /* 0x0000003201007387 */ /* 0x000fe80000100a00 */
[----:B------:R-:W-:Y:S04]  /*06f0*/  STL.64 [R1+0x18], R54 ;  /* 0x0000183601007387 */ /* 0x000fe80000100a00 */
[----:B------:R-:W-:Y:S04]  /*0700*/  STL [R1+0x30], R49 ;  /* 0x0000303101007387 */ /* 0x000fe80000100800 */
[----:B------:R5:W-:Y:S01]  /*0710*/  STL [R1+0x38], R32 ;  /* 0x0000382001007387 */ /* 0x000be20000100800 */
[----:B----4-:R-:W-:-:S03]  /*0720*/  VIADD R2, R2, 0xffffffe ;  /* 0x0ffffffe02027836 */ /* 0x010fc60000000000 */
[----:B------:R-:W-:Y:S01]  /*0730*/  STL [R1+0x40], R31 ;  /* 0x0000401f01007387 */ /* 0x000fe20000100800 */
[----:B------:R-:W4:Y:S03]  /*0740*/  F2I.FTZ.U32.TRUNC.NTZ R3, R2 ;  /* 0x0000000200037305 */ /* 0x000f26000021f000 */
[----:B------:R-:W-:Y:S01]  /*0750*/  STL [R1+0x3c], R30 ;  /* 0x00003c1e01007387 */ /* 0x000fe20000100800 */
[----:B----4-:R-:W-:Y:S01]  /*0760*/  IADD3 R0, RZ, -R3, RZ ;  /* 0x80000003ff007210 */ /* 0x010fe20007ffe0ff */
[----:B------:R-:W-:-:S04]  /*0770*/  IMAD.MOV.U32 R2, RZ, RZ, RZ ;  /* 0x000000ffff027224 */ /* 0x000fc800078e00ff */
[----:B------:R-:W-:-:S04]  /*0780*/  IMAD R0, R0, R15, RZ ;  /* 0x0000000f00007224 */ /* 0x000fc800078e02ff */
[----:B------:R-:W-:-:S04]  /*0790*/  IMAD.HI.U32 R2, R3, R0, R2 ;  /* 0x0000000003027227 */ /* 0x000fc800078e0002 */
[----:B------:R-:W-:Y:S02]  /*07a0*/  IMAD.SHL.U32 R0, R50, 0x40, RZ ;  /* 0x0000004032007824 */ /* 0x000fe400078e00ff */
[----:B------:R-:W-:-:S03]  /*07b0*/  IMAD.HI.U32 R6, R2, R16, RZ ;  /* 0x0000001002067227 */ /* 0x000fc600078e00ff */
[----:B------:R-:W-:Y:S01]  /*07c0*/  LOP3.LUT R0, R0, 0x1c0, RZ, 0xc0, !PT ;  /* 0x000001c000007812 */ /* 0x000fe200078ec0ff */
[C---:B-1----:R-:W-:Y:S01]  /*07d0*/  @P4 IMAD.WIDE.U32 R2, R17.reuse, R10, RZ ;  /* 0x0000000a11024225 */ /* 0x042fe200078e00ff */
[----:B------:R-:W-:Y:S02]  /*07e0*/  @!P1 MOV R10, 0x400 ;  /* 0x00000400000a9802 */ /* 0x000fe40000000f00 */
[----:B------:R-:W-:Y:S01]  /*07f0*/  LOP3.LUT R4, R0, 0x38, R54, 0xf8, !PT ;  /* 0x0000003800047812 */ /* 0x000fe200078ef836 */
[----:B------:R-:W-:Y:S01]  /*0800*/  @P4 IMAD R3, R17, R11, R3 ;  /* 0x0000000b11034224 */ /* 0x000fe200078e0203 */
[----:B------:R-:W-:Y:S01]  /*0810*/  SHF.R.U32.HI R5, RZ, 0x3, R0 ;  /* 0x00000003ff057819 */ /* 0x000fe20000011600 */
[----:B------:R-:W-:Y:S01]  /*0820*/  IMAD.MOV R0, RZ, RZ, -R6 ;  /* 0x000000ffff007224 */ /* 0x000fe200078e0a06 */
[----:B---3--:R-:W-:Y:S02]  /*0830*/  @!P1 LEA R19, R14, R10, 0x18 ;  /* 0x0000000a0e139211 */ /* 0x008fe400078ec0ff */
[----:B------:R-:W-:Y:S01]  /*0840*/  LOP3.LUT R12, R4, R5, RZ, 0x3c, !PT ;  /* 0x00000005040c7212 */ /* 0x000fe200078e3cff */
[C---:B------:R-:W-:Y:S01]  /*0850*/  IMAD R0, R15.reuse, R0, R16 ;  /* 0x000000000f007224 */ /* 0x040fe200078e0210 */
[----:B------:R-:W-:Y:S01]  /*0860*/  SHF.R.S32.HI R10, RZ, 0x1f, R27 ;  /* 0x0000001fff0a7819 */ /* 0x000fe2000001141b */
[----:B------:R-:W-:Y:S01]  /*0870*/  @!P4 IMAD.WIDE.U32 R4, R46, R8, RZ ;  /* 0x000000082e04c225 */ /* 0x000fe200078e00ff */
[----:B------:R-:W1:Y:S02]  /*0880*/  @!P0 LDC.64 R16, c[0x0][0x240] ;  /* 0x00009000ff108b82 */ /* 0x000e640000000a00 */
[----:B------:R-:W-:Y:S01]  /*0890*/  ISETP.GT.U32.AND P3, PT, R15, R0, PT ;  /* 0x000000000f00720c */ /* 0x000fe20003f64070 */
[----:B------:R-:W-:Y:S01]  /*08a0*/  @!P4 IMAD.MOV.U32 R2, RZ, RZ, R4 ;  /* 0x000000ffff02c224 */ /* 0x000fe200078e0004 */
[----:B------:R-:W-:Y:S01]  /*08b0*/  LEA.HI R4, R47, R135, RZ, 0x6 ;  /* 0x000000872f047211 */ /* 0x000fe200078f30ff */
[----:B------:R-:W-:Y:S01]  /*08c0*/  @!P4 IMAD.IADD R3, R5, 0x1, R7 ;  /* 0x000000010503c824 */ /* 0x000fe200078e0207 */
[----:B------:R-:W-:Y:S01]  /*08d0*/  @!P0 MOV R5, 0x400 ;  /* 0x0000040000058802 */ /* 0x000fe20000000f00 */
[----:B------:R-:W-:Y:S01]  /*08e0*/  IMAD R7, R10, UR4, RZ ;  /* 0x000000040a077c24 */ /* 0x000fe2000f8e02ff */
[----:B------:R-:W3:Y:S01]  /*08f0*/  @!P2 LDC.64 R8, c[0x0][0x240] ;  /* 0x00009000ff08ab82 */ /* 0x000ee20000000a00 */
[----:B------:R-:W-:Y:S01]  /*0900*/  IADD3 R2, P4, R54, R2, RZ ;  /* 0x0000000236027210 */ /* 0x000fe20007f9e0ff */
[----:B------:R-:W-:Y:S01]  /*0910*/  IMAD.SHL.U32 R4, R4, 0x8, RZ ;  /* 0x0000000804047824 */ /* 0x000fe200078e00ff */
[----:B--2---:R-:W-:-:S02]  /*0920*/  @!P0 LEA R13, R13, R5, 0x18 ;  /* 0x000000050d0d8211 */ /* 0x004fc400078ec0ff */
[----:B------:R-:W-:Y:S01]  /*0930*/  LOP3.LUT R5, R27, R29, RZ, 0x3c, !PT ;  /* 0x0000001d1b057212 */ /* 0x000fe200078e3cff */
[----:B------:R-:W-:Y:S01]  /*0940*/  IMAD.X R3, R55, 0x1, R3, P4 ;  /* 0x0000000137037824 */ /* 0x000fe200020e0603 */
[----:B------:R-:W-:Y:S01]  /*0950*/  @!P3 IADD3 R0, R0, -R15, RZ ;  /* 0x8000000f0000b210 */ /* 0x000fe20007ffe0ff */
[----:B------:R-:W2:Y:S01]  /*0960*/  @!P1 LDC.64 R10, c[0x0][0x240] ;  /* 0x00009000ff0a9b82 */ /* 0x000ea20000000a00 */
[----:B------:R-:W-:Y:S01]  /*0970*/  ISETP.GE.AND P4, PT, R49, R247, PT ;  /* 0x000000f73100720c */ /* 0x000fe20003f86270 */
[----:B------:R-:W-:Y:S01]  /*0980*/  @!P3 VIADD R6, R6, 0x1 ;  /* 0x000000010606b836 */ /* 0x000fe20000000000 */
[----:B------:R-:W-:Y:S01]  /*0990*/  ISETP.GE.U32.AND P6, PT, R0, R15, PT ;  /* 0x0000000f0000720c */ /* 0x000fe20003fc6070 */
[----:B------:R-:W-:Y:S01]  /*09a0*/  IMAD.WIDE.U32 R2, R27, UR4, R2 ;  /* 0x000000041b027c25 */ /* 0x000fe2000f8e0002 */
[----:B------:R-:W-:Y:S01]  /*09b0*/  LOP3.LUT R20, R12, 0xfffffe00, R4, 0xf8, !PT ;  /* 0xfffffe000c147812 */ /* 0x000fe200078ef804 */
[----:B------:R-:W-:Y:S01]  /*09c0*/  UMOV UR4, 0x400 ;  /* 0x0000040000047882 */ /* 0x000fe20000000000 */
[----:B------:R-:W-:Y:S01]  /*09d0*/  ISETP.GE.AND P5, PT, R5, RZ, PT ;  /* 0x000000ff0500720c */ /* 0x000fe20003fa6270 */
[----:B------:R-:W4:Y:S01]  /*09e0*/  @!P2 LDC.64 R14, c[0x0][0x210] ;  /* 0x00008400ff0eab82 */ /* 0x000f220000000a00 */
[----:B------:R-:W-:Y:S01]  /*09f0*/  IMAD R4, R27, UR5, R7 ;  /* 0x000000051b047c24 */ /* 0x000fe2000f8e0207 */
[----:B------:R-:W-:Y:S01]  /*0a00*/  @!P1 IADD3 R7, P3, R248, 0x10, RZ ;  /* 0x00000010f8079810 */ /* 0x000fe20007f7e0ff */
[----:B------:R-:W-:-:S02]  /*0a10*/  ULEA UR4, UR6, UR4, 0x18 ;  /* 0x0000000406047291 */ /* 0x000fc4000f8ec03f */
[----:B------:R-:W-:-:S03]  /*0a20*/  IMAD.IADD R3, R3, 0x1, R4 ;  /* 0x0000000103037824 */ /* 0x000fc600078e0204 */
[----:B------:R-:W-:Y:S01]  /*0a30*/  @P6 IADD3 R6, R6, 0x1, RZ ;  /* 0x0000000106066810 */ /* 0x000fe20007ffe0ff */
[-C--:B---3--:R-:W-:Y:S01]  /*0a40*/  @!P2 IMAD R0, R249, R8.reuse, RZ ;  /* 0x00000008f900a224 */ /* 0x088fe200078e02ff */
[----:B------:R-:W3:Y:S01]  /*0a50*/  @!P0 LDC.64 R26, c[0x0][0x210] ;  /* 0x00008400ff1a8b82 */ /* 0x000ee20000000a00 */
[----:B------:R-:W-:Y:S01]  /*0a60*/  @!P2 IMAD.WIDE.U32 R4, R248, R8, R2 ;  /* 0x00000008f804a225 */ /* 0x000fe200078e0002 */
[----:B------:R-:W-:Y:S02]  /*0a70*/  LEA R208, R20, UR4, 0x1 ;  /* 0x0000000414d07c11 */ /* 0x000fe4000f8e08ff */
[----:B------:R-:W-:Y:S01]  /*0a80*/  ISETP.NE.AND P6, PT, R29, RZ, PT ;  /* 0x000000ff1d00720c */ /* 0x000fe20003fc5270 */
[C---:B------:R-:W-:Y:S02]  /*0a90*/  @!P2 IMAD R0, R248.reuse, R9, R0 ;  /* 0x00000009f800a224 */ /* 0x040fe400078e0200 */
[----:B------:R-:W-:Y:S01]  /*0aa0*/  IMAD.MOV.U32 R28, RZ, RZ, R6 ;  /* 0x000000ffff1c7224 */ /* 0x000fe200078e0006 */
[----:B------:R-:W3:Y:S01]  /*0ab0*/  @!P4 LDC.64 R22, c[0x0][0x240] ;  /* 0x00009000ff16cb82 */ /* 0x000ee20000000a00 */
[----:B------:R-:W-:Y:S01]  /*0ac0*/  @!P1 IMAD.X R6, RZ, RZ, R249, P3 ;  /* 0x000000ffff069224 */ /* 0x000fe200018e06f9 */
[----:B------:R-:W-:Y:S01]  /*0ad0*/  @!P0 IADD3 R12, P3, R248, 0x20, RZ ;  /* 0x00000020f80c8810 */ /* 0x000fe20007f7e0ff */
[----:B------:R-:W-:-:S02]  /*0ae0*/  @!P5 IMAD.MOV R28, RZ, RZ, -R28 ;  /* 0x000000ffff1cd224 */ /* 0x000fc400078e0a1c */
[----:B------:R-:W-:Y:S01]  /*0af0*/  @!P2 IMAD.IADD R0, R5, 0x1, R0 ;  /* 0x000000010500a824 */ /* 0x000fe200078e0200 */
[----:B----4-:R-:W-:Y:S01]  /*0b00*/  @!P2 LEA R8, P5, R4, R14, 0x1 ;  /* 0x0000000e0408a211 */ /* 0x010fe200078a08ff */
[-C--:B--2---:R-:W-:Y:S01]  /*0b10*/  @!P1 IMAD R6, R6, R10.reuse, RZ ;  /* 0x0000000a06069224 */ /* 0x084fe200078e02ff */
[----:B------:R-:W-:Y:S02]  /*0b20*/  @!P0 IADD3.X R5, RZ, R249, RZ, P3, !PT ;  /* 0x000000f9ff058210 */ /* 0x000fe40001ffe4ff */
[----:B------:R-:W-:Y:S01]  /*0b30*/  @!P2 LEA.HI.X R9, R4, R15, R0, 0x1, P5 ;  /* 0x0000000f0409a211 */ /* 0x000fe200028f0c00 */
[C---:B------:R-:W-:Y:S01]  /*0b40*/  @!P1 IMAD R0, R7.reuse, R11, R6 ;  /* 0x0000000b07009224 */ /* 0x040fe200078e0206 */
[----:B------:R-:W2:Y:S01]  /*0b50*/  @!P4 LDC.64 R14, c[0x0][0x210] ;  /* 0x00008400ff0ecb82 */ /* 0x000ea20000000a00 */
[----:B------:R-:W-:Y:S01]  /*0b60*/  @!P1 IMAD.WIDE.U32 R6, R7, R10, R2 ;  /* 0x0000000a07069225 */ /* 0x000fe200078e0002 */
[----:B------:R-:W-:Y:S01]  /*0b70*/  @!P6 LOP3.LUT R28, RZ, R29, RZ, 0x33, !PT ;  /* 0x0000001dff1ce212 */ /* 0x000fe200078e33ff */
[----:B------:R-:W-:Y:S01]  /*0b80*/  @!PT LDS RZ, [RZ] ;  /* 0x00000000fffff984 */ /* 0x000fe20000000800 */
[----:B------:R-:W-:Y:S01]  /*0b90*/  @!PT LDS RZ, [RZ] ;  /* 0x00000000fffff984 */ /* 0x000fe20000000800 */
[----:B------:R-:W-:Y:S01]  /*0ba0*/  @!PT LDS RZ, [RZ] ;  /* 0x00000000fffff984 */ /* 0x000fe20000000800 */
[----:B------:R5:W-:Y:S01]  /*0bb0*/  @!P2 LDGSTS.E.BYPASS.LTC128B.128 [R208], desc[UR12][R8.64] ;  /* 0x0000000008d0afae */ /* 0x000be2000b901d4c */
[----:B------:R-:W-:Y:S01]  /*0bc0*/  @!P4 IADD3 R10, P2, R248, 0x30, RZ ;  /* 0x00000030f80ac810 */ /* 0x000fe20007f5e0ff */
[----:B-1----:R-:W-:-:S02]  /*0bd0*/  @!P0 IMAD R5, R5, R16, RZ ;  /* 0x0000001005058224 */ /* 0x002fc400078e02ff */
[----:B------:R-:W-:Y:S01]  /*0be0*/  @!P1 IMAD.IADD R0, R7, 0x1, R0 ;  /* 0x0000000107009824 */ /* 0x000fe200078e0200 */
[----:B------:R-:W-:Y:S01]  /*0bf0*/  @!P1 LEA R7, R20, R19, 0x1 ;  /* 0x0000001314079211 */ /* 0x000fe200078e08ff */
[C---:B------:R-:W-:Y:S02]  /*0c00*/  @!P0 IMAD R11, R12.reuse, R17, R5 ;  /* 0x000000110c0b8224 */ /* 0x040fe400078e0205 */
[----:B------:R-:W-:-:S04]  /*0c10*/  @!P0 IMAD.WIDE.U32 R4, R12, R16, R2 ;  /* 0x000000100c048225 */ /* 0x000fc800078e0002 */
[----:B------:R-:W-:Y:S02]  /*0c20*/  @!P0 IMAD.IADD R5, R5, 0x1, R11 ;  /* 0x0000000105058824 */ /* 0x000fe400078e020b */
[----:B------:R-:W-:-:S05]  /*0c30*/  IMAD R19, R161, -0x40, R100 ;  /* 0xffffffc0a1137824 */ /* 0x000fca00078e0264 */
[----:B------:R-:W-:Y:S02]  /*0c40*/  ISETP.GE.AND P6, PT, R50, R19, PT ;  /* 0x000000133200720c */ /* 0x000fe40003fc6270 */
[----:B-----5:R-:W-:-:S04]  /*0c50*/  @!P1 LEA R8, P3, R6, R24, 0x1 ;  /* 0x0000001806089211 */ /* 0x020fc800078608ff */
[----:B------:R-:W-:Y:S01]  /*0c60*/  @!P1 LEA.HI.X R9, R6, R25, R0, 0x1, P3 ;  /* 0x0000001906099211 */ /* 0x000fe200018f0c00 */
[----:B------:R-:W-:Y:S01]  /*0c70*/  @!P4 IMAD.X R0, RZ, RZ, R249, P2 ;  /* 0x000000ffff00c224 */ /* 0x000fe200010e06f9 */
[----:B---3--:R-:W-:Y:S02]  /*0c80*/  @!P0 LEA R6, P2, R4, R26, 0x1 ;  /* 0x0000001a04068211 */ /* 0x008fe400078408ff */
[----:B------:R-:W-:Y:S01]  /*0c90*/  ISETP.GE.AND P3, PT, R32, R247, PT ;  /* 0x000000f72000720c */ /* 0x000fe20003f66270 */
[----:B------:R-:W-:Y:S01]  /*0ca0*/  @!P4 IMAD R0, R0, R22, RZ ;  /* 0x000000160000c224 */ /* 0x000fe200078e02ff */
[----:B------:R1:W-:Y:S01]  /*0cb0*/  @!P1 LDGSTS.E.BYPASS.LTC128B.128 [R7+0x800], desc[UR12][R8.64] ;  /* 0x0080000008079fae */ /* 0x0003e2000b901d4c */
[----:B------:R-:W-:-:S10]  /*0cc0*/  P2R R26, PR, RZ, 0x40 ;  /* 0x00000040ff1a7803 */ /* 0x000fd40000000000 */
[----:B------:R-:W3:Y:S01]  /*0cd0*/  @!P3 LDC.64 R24, c[0x0][0x210] ;  /* 0x00008400ff18bb82 */ /* 0x000ee20000000a00 */
[----:B-1----:R-:W-:Y:S01]  /*0ce0*/  @!P0 LEA.HI.X R7, R4, R27, R5, 0x1, P2 ;  /* 0x0000001b04078211 */ /* 0x002fe200010f0c05 */
[C---:B------:R-:W-:Y:S01]  /*0cf0*/  @!P4 IMAD R8, R10.reuse, R23, R0 ;  /* 0x000000170a08c224 */ /* 0x040fe200078e0200 */
[----:B------:R-:W-:Y:S01]  /*0d00*/  ISETP.GE.AND P2, PT, R31, R247, PT ;  /* 0x000000f71f00720c */ /* 0x000fe20003f46270 */
[----:B------:R-:W-:Y:S01]  /*0d10*/  @!P4 IMAD.WIDE.U32 R4, R10, R22, R2 ;  /* 0x000000160a04c225 */ /* 0x000fe200078e0002 */
[----:B------:R-:W-:-:S03]  /*0d20*/  @!P4 MOV R10, 0x400 ;  /* 0x00000400000ac802 */ /* 0x000fc60000000f00 */
[----:B------:R-:W-:Y:S01]  /*0d30*/  @!P0 IMAD R0, R20, 0x2, R13 ;  /* 0x0000000214008824 */ /* 0x000fe200078e020d */
[----:B--2---:R-:W-:Y:S01]  /*0d40*/  @!P4 LEA R22, P1, R4, R14, 0x1 ;  /* 0x0000000e0416c211 */ /* 0x004fe200078208ff */
[----:B------:R-:W-:Y:S01]  /*0d50*/  @!P4 IMAD.IADD R5, R5, 0x1, R8 ;  /* 0x000000010505c824 */ /* 0x000fe200078e0208 */
[----:B------:R-:W-:Y:S01]  /*0d60*/  @!P3 IADD3 R13, P5, R248, 0x40, RZ ;  /* 0x00000040f80db810 */ /* 0x000fe20007fbe0ff */
[----:B------:R-:W-:Y:S01]  /*0d70*/  VIADD R9, R50, 0x70 ;  /* 0x0000007032097836 */ /* 0x000fe20000000000 */
[----:B------:R1:W-:Y:S01]  /*0d80*/  @!P0 LDGSTS.E.BYPASS.LTC128B.128 [R0+0x1000], desc[UR12][R6.64] ;  /* 0x0100000006008fae */ /* 0x0003e2000b901d4c */
[----:B------:R-:W-:Y:S02]  /*0d90*/  @!P3 MOV R8, 0x400 ;  /* 0x000004000008b802 */ /* 0x000fe40000000f00 */
[----:B------:R-:W-:Y:S01]  /*0da0*/  @!P4 LEA.HI.X R23, R4, R15, R5, 0x1, P1 ;  /* 0x0000000f0417c211 */ /* 0x000fe200008f0c05 */
[----:B------:R2:W-:Y:S01]  /*0db0*/  STL [R1+0x44], R9 ;  /* 0x0000440901007387 */ /* 0x0005e20000100800 */
[-C--:B------:R-:W-:Y:S01]  /*0dc0*/  ISETP.GE.AND P1, PT, R30, R247.reuse, PT ;  /* 0x000000f71e00720c */ /* 0x080fe20003f26270 */
[----:B------:R-:W4:Y:S01]  /*0dd0*/  @!P3 LDC.64 R14, c[0x0][0x240] ;  /* 0x00009000ff0ebb82 */ /* 0x000f220000000a00 */
[----:B------:R-:W-:Y:S01]  /*0de0*/  ISETP.GE.AND P0, PT, R9, R247, PT ;  /* 0x000000f70900720c */ /* 0x000fe20003f06270 */
[----:B------:R-:W5:Y:S01]  /*0df0*/  @!P2 S2R R5, SR_CgaCtaId ;  /* 0x000000000005a919 */ /* 0x000f620000008800 */
[----:B------:R-:W-:Y:S01]  /*0e00*/  @!P3 IADD3.X R16, RZ, R249, RZ, P5, !PT ;  /* 0x000000f9ff10b210 */ /* 0x000fe20002ffe4ff */
[--C-:B------:R-:W-:Y:S01]  /*0e10*/  @!P2 IMAD.MOV.U32 R32, RZ, RZ, R2.reuse ;  /* 0x000000ffff20a224 */ /* 0x100fe200078e0002 */
[----:B------:R-:W-:Y:S01]  /*0e20*/  ISETP.NE.AND P5, PT, R21, -0x1, PT ;  /* 0xffffffff1500780c */ /* 0x000fe20003fa5270 */
[--C-:B------:R-:W-:Y:S01]  /*0e30*/  @!P2 IMAD.MOV.U32 R33, RZ, RZ, R3.reuse ;  /* 0x000000ffff21a224 */ /* 0x100fe200078e0003 */
[----:B------:R-:W-:Y:S01]  /*0e40*/  @!P6 MOV R4, 0x400 ;  /* 0x000004000004e802 */ /* 0x000fe20000000f00 */
[----:B------:R-:W3:Y:S04]  /*0e50*/  @!P2 LDC.64 R34, c[0x0][0x240] ;  /* 0x00009000ff22ab82 */ /* 0x000ee80000000a00 */
[----:B------:R-:W4:Y:S01]  /*0e60*/  @!P1 S2R R12, SR_CgaCtaId ;  /* 0x00000000000c9919 */ /* 0x000f220000008800 */
[--C-:B------:R-:W-:Y:S01]  /*0e70*/  @!P1 IMAD.MOV.U32 R36, RZ, RZ, R2.reuse ;  /* 0x000000ffff249224 */ /* 0x100fe200078e0002 */
[----:B------:R-:W-:Y:S01]  /*0e80*/  @!P1 MOV R37, R3 ;  /* 0x0000000300259202 */ /* 0x000fe20000000f00 */
[----:B------:R-:W-:Y:S01]  /*0e90*/  @!P0 IMAD.MOV.U32 R38, RZ, RZ, R2 ;  /* 0x000000ffff268224 */ /* 0x000fe200078e0002 */
[----:B------:R-:W3:Y:S01]  /*0ea0*/  @!P0 S2R R11, SR_CgaCtaId ;  /* 0x00000000000b8919 */ /* 0x000ee20000008800 */
[----:B------:R-:W3:Y:S01]  /*0eb0*/  @!P1 LDC.64 R40, c[0x0][0x240] ;  /* 0x00009000ff289b82 */ /* 0x000ee20000000a00 */
[----:B------:R-:W-:Y:S01]  /*0ec0*/  @!P0 IMAD.MOV.U32 R39, RZ, RZ, R3 ;  /* 0x000000ffff278224 */ /* 0x000fe200078e0003 */
[----:B-1----:R-:W1:Y:S01]  /*0ed0*/  @!P6 S2R R0, SR_CgaCtaId ;  /* 0x000000000000e919 */ /* 0x002e620000008800 */
[----:B------:R-:W-:Y:S01]  /*0ee0*/  @!P2 MOV R6, 0x400 ;  /* 0x000004000006a802 */ /* 0x000fe20000000f00 */
[----:B------:R-:W1:Y:S04]  /*0ef0*/  @!P3 S2R R7, SR_CgaCtaId ;  /* 0x000000000007b919 */ /* 0x000e680000008800 */
[----:B------:R-:W3:Y:S01]  /*0f00*/  @P5 LDC.64 R210, c[0x0][0x250] ;  /* 0x00009400ffd25b82 */ /* 0x000ee20000000a00 */
[----:B--2---:R-:W2:Y:S07]  /*0f10*/  @!P4 S2R R9, SR_CgaCtaId ;  /* 0x000000000009c919 */ /* 0x004eae0000008800 */
[----:B------:R-:W2:Y:S01]  /*0f20*/  @P5 LDC.64 R178, c[0x0][0x248] ;  /* 0x00009200ffb25b82 */ /* 0x000ea20000000a00 */
[----:B-----5:R-:W-:-:S02]  /*0f30*/  @!P2 LEA R42, R5, R6, 0x18 ;  /* 0x00000006052aa211 */ /* 0x020fc400078ec0ff */
[----:B------:R-:W-:-:S04]  /*0f40*/  @!P1 MOV R5, 0x400 ;  /* 0x0000040000059802 */ /* 0x000fc80000000f00 */
[----:B----4-:R-:W-:Y:S02]  /*0f50*/  @!P1 LEA R43, R12, R5, 0x18 ;  /* 0x000000050c2b9211 */ /* 0x010fe400078ec0ff */
[----:B------:R-:W-:Y:S02]  /*0f60*/  @!P3 MOV R5, R3 ;  /* 0x000000030005b202 */ /* 0x000fe40000000f00 */
[----:B-1----:R-:W-:Y:S01]  /*0f70*/  @!P6 LEA R45, R0, R4, 0x18 ;  /* 0x00000004002de211 */ /* 0x002fe200078ec0ff */
[C-C-:B------:R-:W-:Y:S01]  /*0f80*/  @P5 IMAD.IADD R0, R18.reuse, 0x1, R21.reuse ;  /* 0x0000000112005824 */ /* 0x140fe200078e0215 */
[----:B------:R-:W-:Y:S02]  /*0f90*/  @!P0 MOV R4, 0x400 ;  /* 0x0000040000048802 */ /* 0x000fe40000000f00 */
[----:B------:R-:W-:Y:S01]  /*0fa0*/  @!P3 LEA R31, R7, R8, 0x18 ;  /* 0x00000008071fb211 */ /* 0x000fe200078ec0ff */
[----:B------:R-:W-:Y:S01]  /*0fb0*/  @P5 IMAD.IADD R8, R18, 0x1, R21 ;  /* 0x0000000112085824 */ /* 0x000fe200078e0215 */
[----:B---3--:R-:W-:Y:S01]  /*0fc0*/  @!P0 LEA R44, R11, R4, 0x18 ;  /* 0x000000040b2c8211 */ /* 0x008fe200078ec0ff */
[----:B------:R-:W-:Y:S01]  /*0fd0*/  @P5 IMAD.WIDE.U32 R6, R0, R210, RZ ;  /* 0x000000d200065225 */ /* 0x000fe200078e00ff */
[----:B--2---:R-:W-:-:S03]  /*0fe0*/  @!P4 LEA R17, R9, R10, 0x18 ;  /* 0x0000000a0911c211 */ /* 0x004fc600078ec0ff */
[----:B------:R-:W-:Y:S01]  /*0ff0*/  @P5 IMAD R10, R0, R211, RZ ;  /* 0x000000d3000a5224 */ /* 0x000fe200078e02ff */
[----:B------:R-:W-:Y:S01]  /*1000*/  @P5 MOV R29, R6 ;  /* 0x00000006001d5202 */ /* 0x000fe20000000f00 */
[----:B------:R-:W-:Y:S02]  /*1010*/  @!P3 IMAD.MOV.U32 R4, RZ, RZ, R2 ;  /* 0x000000ffff04b224 */ /* 0x000fe400078e0002 */
[----:B------:R-:W-:Y:S02]  /*1020*/  @P5 IMAD R9, R8, R179, RZ ;  /* 0x000000b308095224 */ /* 0x000fe400078e02ff */
[----:B------:R-:W-:Y:S02]  /*1030*/  @!P3 IMAD R0, R16, R14, RZ ;  /* 0x0000000e1000b224 */ /* 0x000fe400078e02ff */
[----:B------:R-:W-:-:S04]  /*1040*/  @P5 IMAD.WIDE.U32 R2, R8, R178, RZ ;  /* 0x000000b208025225 */ /* 0x000fc800078e00ff */
[----:B------:R-:W-:Y:S02]  /*1050*/  @P5 IMAD.IADD R30, R7, 0x1, R10 ;  /* 0x00000001071e5824 */ /* 0x000fe400078e020a */
[C---:B------:R-:W-:Y:S02]  /*1060*/  @!P3 IMAD R10, R13.reuse, R15, R0 ;  /* 0x0000000f0d0ab224 */ /* 0x040fe400078e0200 */
[----:B------:R-:W-:-:S04]  /*1070*/  @!P3 IMAD.WIDE.U32 R6, R13, R14, R4 ;  /* 0x0000000e0d06b225 */ /* 0x000fc800078e0004 */
[----:B------:R-:W-:Y:S02]  /*1080*/  @P5 IMAD.IADD R11, R3, 0x1, R9 ;  /* 0x00000001030b5824 */ /* 0x000fe400078e0209 */
[----:B------:R-:W-:Y:S01]  /*1090*/  @P5 IMAD.MOV.U32 R8, RZ, RZ, R2 ;  /* 0x000000ffff085224 */ /* 0x000fe200078e0002 */
[----:B------:R-:W-:Y:S06]  /*10a0*/  @P5 BRA `(.L_x_847) ;  /* 0x0000000000345947 */ /* 0x000fec0003800000 */
        /* <DEDUP_REMOVED lines=13> */
.L_x_847:
[----:B------:R-:W-:Y:S01]  /*1180*/  @!P4 IMAD R9, R20, 0x2, R17 ;  /* 0x000000021409c824 */ /* 0x000fe200078e0211 */
[----:B------:R-:W-:Y:S02]  /*1190*/  @!P3 IADD3 R10, R7, R10, RZ ;  /* 0x0000000a070ab210 */ /* 0x000fe40007ffe0ff */
[----:B------:R-:W-:Y:S01]  /*11a0*/  @!P3 LEA R12, P6, R6, R24, 0x1 ;  /* 0x00000018060cb211 */ /* 0x000fe200078c08ff */
[----:B------:R-:W-:-:S12]  /*11b0*/  @P5 BRA `(.L_x_848) ;  /* 0x0000000000345947 */ /* 0x000fd80003800000 */
        /* <DEDUP_REMOVED lines=13> */
.L_x_848:
[----:B------:R-:W-:Y:S01]  /*1290*/  @!PT LDS RZ, [RZ] ;  /* 0x00000000fffff984 */ /* 0x000fe20000000800 */
[----:B------:R-:W-:Y:S01]  /*12a0*/  @!PT LDS RZ, [RZ] ;  /* 0x00000000fffff984 */ /* 0x000fe20000000800 */
[----:B------:R-:W-:Y:S01]  /*12b0*/  @!PT LDS RZ, [RZ] ;  /* 0x00000000fffff984 */ /* 0x000fe20000000800 */
[----:B------:R1:W-:Y:S01]  /*12c0*/  @!P4 LDGSTS.E.BYPASS.LTC128B.128 [R9+0x1800], desc[UR12][R22.64] ;  /* 0x018000001609cfae */ /* 0x0003e2000b901d4c */
[----:B------:R-:W2:Y:S01]  /*12d0*/  @!P0 LDC.64 R16, c[0x0][0x240] ;  /* 0x00009000ff108b82 */ /* 0x000ea20000000a00 */
[----:B------:R-:W-:Y:S01]  /*12e0*/  @!P3 LEA.HI.X R13, R6, R25, R10, 0x1, P6 ;  /* 0x00000019060db211 */ /* 0x000fe200030f0c0a */
[-C--:B------:R-:W-:Y:S01]  /*12f0*/  IMAD R0, R51, R178.reuse, RZ ;  /* 0x000000b233007224 */ /* 0x080fe200078e02ff */
[----:B------:R-:W-:Y:S01]  /*1300*/  @!P2 IADD3 R6, P4, R248, 0x50, RZ ;  /* 0x00000050f806a810 */ /* 0x000fe20007f9e0ff */
[----:B------:R-:W-:Y:S01]  /*1310*/  IMAD.WIDE.U32 R2, R50, R178, R54 ;  /* 0x000000b232027225 */ /* 0x000fe200078e0036 */
[----:B------:R-:W-:Y:S01]  /*1320*/  ISETP.NE.AND P6, PT, R26, RZ, PT ;  /* 0x000000ff1a00720c */ /* 0x000fe20003fc5270 */
[----:B------:R-:W-:Y:S01]  /*1330*/  ULDC.64 UR6, c[0x0][0x260] ;  /* 0x0000980000067ab9 */ /* 0x000fe20000000a00 */
[----:B------:R-:W-:Y:S01]  /*1340*/  SHF.R.S32.HI R21, RZ, 0x1f, R28 ;  /* 0x0000001fff157819 */ /* 0x000fe2000001141c */
[----:B------:R-:W3:Y:S01]  /*1350*/  @!P1 LDC.64 R24, c[0x0][0x210] ;  /* 0x00008400ff189b82 */ /* 0x000ee20000000a00 */
[----:B------:R-:W-:Y:S01]  /*1360*/  @!P2 IMAD.X R4, RZ, RZ, R249, P4 ;  /* 0x000000ffff04a224 */ /* 0x000fe200020e06f9 */
[----:B------:R-:W-:Y:S01]  /*1370*/  IADD3 R14, P4, R8, R2, RZ ;  /* 0x00000002080e7210 */ /* 0x000fe20007f9e0ff */
[----:B------:R-:W-:Y:S01]  /*1380*/  IMAD R0, R50, R179, R0 ;  /* 0x000000b332007224 */ /* 0x000fe200078e0200 */
[----:B------:R-:W-:Y:S01]  /*1390*/  SHF.L.U64.HI R115, R178, 0x6, R179 ;  /* 0x00000006b2737819 */ /* 0x000fe200000102b3 */
[-C--:B------:R-:W-:Y:S01]  /*13a0*/  @!P2 IMAD R2, R4, R34.reuse, RZ ;  /* 0x000000220402a224 */ /* 0x080fe200078e02ff */
[----:B------:R-:W-:Y:S01]  /*13b0*/  SHF.R.S32.HI R18, RZ, 0x1f, R161 ;  /* 0x0000001fff127819 */ /* 0x000fe200000114a1 */
[----:B------:R-:W-:Y:S01]  /*13c0*/  IMAD.SHL.U32 R120, R178, 0x40, RZ ;  /* 0x00000040b2787824 */ /* 0x000fe200078e00ff */
[----:B------:R-:W4:Y:S01]  /*13d0*/  @!P0 LDC.64 R26, c[0x0][0x210] ;  /* 0x00008400ff1a8b82 */ /* 0x000f220000000a00 */
[----:B------:R-:W-:Y:S01]  /*13e0*/  IADD3.X R15, R11, R3, R0, P4, !PT ;  /* 0x000000030b0f7210 */ /* 0x000fe200027fe400 */
[----:B------:R-:W-:Y:S01]  /*13f0*/  @!P3 IMAD R0, R20, 0x2, R31 ;  /* 0x000000021400b824 */ /* 0x000fe200078e021f */
[----:B------:R-:W-:Y:S01]  /*1400*/  SHF.L.U64.HI R252, R210, 0x6, R211 ;  /* 0x00000006d2fc7819 */ /* 0x000fe200000102d3 */
[C---:B------:R-:W-:Y:S01]  /*1410*/  @!P2 IMAD R4, R6.reuse, R35, R2 ;  /* 0x000000230604a224 */ /* 0x040fe200078e0202 */
[----:B------:R-:W-:Y:S01]  /*1420*/  LEA.HI R124, R47, R135, RZ, 0x5 ;  /* 0x000000872f7c7211 */ /* 0x000fe200078f28ff */
[----:B------:R-:W-:Y:S01]  /*1430*/  @!P2 IMAD.WIDE.U32 R6, R6, R34, R32 ;  /* 0x000000220606a225 */ /* 0x000fe200078e0020 */
[----:B------:R5:W-:Y:S01]  /*1440*/  @!P3 LDGSTS.E.BYPASS.LTC128B.128 [R0+0x2000], desc[UR12][R12.64] ;  /* 0x020000000c00bfae */ /* 0x000be2000b901d4c */
[----:B------:R-:W-:Y:S01]  /*1450*/  ULDC UR8, c[0x0][0x39c] ;  /* 0x0000e70000087ab9 */ /* 0x000fe20000000800 */
[----:B------:R-:W-:Y:S01]  /*1460*/  SHF.R.S32.HI R103, RZ, 0x5, R124 ;  /* 0x00000005ff677819 */ /* 0x000fe2000001147c */
[----:B-1----:R-:W1:Y:S01]  /*1470*/  @!P2 LDC.64 R22, c[0x0][0x210] ;  /* 0x00008400ff16ab82 */ /* 0x002e620000000a00 */
[----:B------:R-:W-:Y:S01]  /*1480*/  @!P1 IADD3 R9, P5, R248, 0x60, RZ ;  /* 0x00000060f8099810 */ /* 0x000fe20007fbe0ff */
[----:B------:R-:W-:-:S04]  /*1490*/  IMAD.WIDE.U32 R224, R28, UR6, R14 ;  /* 0x000000061ce07c25 */ /* 0x000fc8000f8e000e */
[--C-:B------:R-:W-:Y:S01]  /*14a0*/  @!P1 IMAD.X R5, RZ, RZ, R249.reuse, P5 ;  /* 0x000000ffff059224 */ /* 0x100fe200028e06f9 */
[----:B------:R-:W-:Y:S01]  /*14b0*/  @!P0 IADD3 R10, P5, R248, 0x70, RZ ;  /* 0x00000070f80a8810 */ /* 0x000fe20007fbe0ff */
[----:B------:R-:W-:Y:S01]  /*14c0*/  IMAD.MOV.U32 R250, RZ, RZ, R224 ;  /* 0x000000fffffa7224 */ /* 0x000fe200078e00e0 */
[----:B------:R-:W-:Y:S01]  /*14d0*/  STL.64 [R1+0x8], R224 ;  /* 0x000008e001007387 */ /* 0x000fe20000100a00 */
[----:B------:R-:W-:Y:S02]  /*14e0*/  @!P1 IMAD R2, R5, R40, RZ ;  /* 0x0000002805029224 */ /* 0x000fe400078e02ff */
[----:B------:R-:W-:Y:S02]  /*14f0*/  @!P0 IMAD.X R3, RZ, RZ, R249, P5 ;  /* 0x000000ffff038224 */ /* 0x000fe400028e06f9 */
[----:B------:R-:W-:Y:S02]  /*1500*/  @!P1 IMAD R11, R9, R41, R2 ;  /* 0x00000029090b9224 */ /* 0x000fe400078e0202 */
[----:B--2---:R-:W-:-:S02]  /*1510*/  @!P0 IMAD R3, R3, R16, RZ ;  /* 0x0000001003038224 */ /* 0x004fc400078e02ff */
[----:B------:R-:W-:Y:S02]  /*1520*/  IMAD.SHL.U32 R246, R210, 0x40, RZ ;  /* 0x00000040d2f67824 */ /* 0x000fe400078e00ff */
[----:B-----5:R-:W-:Y:S01]  /*1530*/  @!P2 IMAD.IADD R0, R7, 0x1, R4 ;  /* 0x000000010700a824 */ /* 0x020fe200078e0204 */
[----:B-1----:R-:W-:Y:S01]  /*1540*/  @!P2 LEA R8, P3, R6, R22, 0x1 ;  /* 0x000000160608a211 */ /* 0x002fe200078608ff */
[----:B------:R-:W-:-:S03]  /*1550*/  @!P1 IMAD.WIDE.U32 R4, R9, R40, R36 ;  /* 0x0000002809049225 */ /* 0x000fc600078e0024 */
[----:B------:R-:W-:Y:S01]  /*1560*/  @!P2 LEA.HI.X R9, R6, R23, R0, 0x1, P3 ;  /* 0x000000170609a211 */ /* 0x000fe200018f0c00 */
[----:B------:R-:W-:Y:S01]  /*1570*/  @!P0 IMAD R7, R10, R17, R3 ;  /* 0x000000110a078224 */ /* 0x000fe200078e0203 */
[----:B---3--:R-:W-:Y:S01]  /*1580*/  @!P1 LEA R6, P4, R4, R24, 0x1 ;  /* 0x0000001804069211 */ /* 0x008fe200078808ff */
[----:B------:R-:W-:Y:S02]  /*1590*/  @!P0 IMAD.WIDE.U32 R2, R10, R16, R38 ;  /* 0x000000100a028225 */ /* 0x000fe400078e0026 */
[----:B------:R-:W1:Y:S02]  /*15a0*/  @!P6 LDC.64 R16, c[0x0][0x218] ;  /* 0x00008600ff10eb82 */ /* 0x000e640000000a00 */
[----:B------:R-:W-:Y:S01]  /*15b0*/  @!P1 IMAD.IADD R5, R5, 0x1, R11 ;  /* 0x0000000105059824 */ /* 0x000fe200078e020b */
[----:B----4-:R-:W-:Y:S01]  /*15c0*/  @!P0 LEA R10, P3, R2, R26, 0x1 ;  /* 0x0000001a020a8211 */ /* 0x010fe200078608ff */
[----:B------:R-:W-:Y:S02]  /*15d0*/  @!P0 IMAD.IADD R3, R3, 0x1, R7 ;  /* 0x0000000103038824 */ /* 0x000fe400078e0207 */
[----:B------:R-:W-:Y:S01]  /*15e0*/  @!P2 IMAD R0, R20, 0x2, R42 ;  /* 0x000000021400a824 */ /* 0x000fe200078e022a */
[----:B------:R-:W-:Y:S01]  /*15f0*/  @!P1 LEA.HI.X R7, R4, R25, R5, 0x1, P4 ;  /* 0x0000001904079211 */ /* 0x000fe200020f0c05 */
[C---:B------:R-:W-:Y:S01]  /*1600*/  @!P1 IMAD R4, R20.reuse, 0x2, R43 ;  /* 0x0000000214049824 */ /* 0x040fe200078e022b */
[----:B------:R-:W-:Y:S01]  /*1610*/  ISETP.GE.AND P4, PT, R53, R19, PT ;  /* 0x000000133500720c */ /* 0x000fe20003f86270 */
[----:B------:R-:W-:Y:S01]  /*1620*/  @!P0 IMAD R5, R20, 0x2, R44 ;  /* 0x0000000214058824 */ /* 0x000fe200078e022c */
[----:B------:R-:W-:Y:S01]  /*1630*/  @!P0 LEA.HI.X R11, R2, R27, R3, 0x1, P3 ;  /* 0x0000001b020b8211 */ /* 0x000fe200018f0c03 */
[----:B------:R-:W-:Y:S01]  /*1640*/  IMAD.WIDE.U32 R2, R50, R210, R54 ;  /* 0x000000d232027225 */ /* 0x000fe200078e0036 */
[----:B------:R2:W-:Y:S01]  /*1650*/  @!P2 LDGSTS.E.BYPASS.LTC128B.128 [R0+0x2800], desc[UR12][R8.64] ;  /* 0x028000000800afae */ /* 0x0005e2000b901d4c */
[----:B------:R-:W-:-:S02]  /*1660*/  ISETP.GE.AND P3, PT, R52, R19, PT ;  /* 0x000000133400720c */ /* 0x000fc40003f66270 */
[----:B------:R-:W-:Y:S01]  /*1670*/  ISETP.GE.AND P2, PT, R49, R19, PT ;  /* 0x000000133100720c */ /* 0x000fe20003f46270 */
[----:B------:R-:W-:Y:S01]  /*1680*/  @!P1 LDGSTS.E.BYPASS.LTC128B.128 [R4+0x3000], desc[UR12][R6.64] ;  /* 0x0300000006049fae */ /* 0x000fe2000b901d4c */
[----:B------:R-:W-:Y:S01]  /*1690*/  IADD3 R22, P5, R29, R2, RZ ;  /* 0x000000021d167210 */ /* 0x000fe20007fbe0ff */
[----:B------:R-:W-:Y:S02]  /*16a0*/  IMAD R2, R21, UR6, RZ ;  /* 0x0000000615027c24 */ /* 0x000fe4000f8e02ff */
[----:B------:R3:W-:Y:S01]  /*16b0*/  @!P0 LDGSTS.E.BYPASS.LTC128B.128 [R5+0x3800], desc[UR12][R10.64] ;  /* 0x038000000a058fae */ /* 0x0007e2000b901d4c */
[----:B------:R-:W4:Y:S01]  /*16c0*/  @!P4 LDC.64 R12, c[0x0][0x218] ;  /* 0x00008600ff0ccb82 */ /* 0x000f220000000a00 */
[----:B------:R-:W-:Y:S01]  /*16d0*/  IMAD R2, R28, UR7, R2 ;  /* 0x000000071c027c24 */ /* 0x000fe2000f8e0202 */
[----:B------:R-:W-:Y:S01]  /*16e0*/  ULDC.64 UR6, c[0x0][0x268] ;  /* 0x00009a0000067ab9 */ /* 0x000fe20000000a00 */
[----:B------:R-:W5:Y:S02]  /*16f0*/  @!P4 S2R R14, SR_CgaCtaId ;  /* 0x00000000000ec919 */ /* 0x000f640000008800 */
[----:B------:R-:W-:Y:S01]  /*1700*/  IMAD.IADD R251, R225, 0x1, R2 ;  /* 0x00000001e1fb7824 */ /* 0x000fe200078e0202 */
[----:B------:R-:W5:Y:S01]  /*1710*/  @!P3 S2R R15, SR_CgaCtaId ;  /* 0x00000000000fb919 */ /* 0x000f620000008800 */
[----:B------:R-:W5:Y:S01]  /*1720*/  @!P2 S2R R24, SR_CgaCtaId ;  /* 0x000000000018a919 */ /* 0x000f620000008800 */
[----:B--2---:R-:W-:Y:S01]  /*1730*/  IMAD R0, R51, R210, RZ ;  /* 0x000000d233007224 */ /* 0x004fe200078e02ff */
[----:B------:R-:W-:-:S03]  /*1740*/  LEA.HI R9, R47, R135, RZ, 0x4 ;  /* 0x000000872f097211 */ /* 0x000fc600078f20ff */
[----:B------:R-:W-:Y:S02]  /*1750*/  IMAD R0, R50, R211, R0 ;  /* 0x000000d332007224 */ /* 0x000fe400078e0200 */
[----:B---3--:R-:W-:-:S03]  /*1760*/  @!P6 IMAD R5, R20, 0x2, R45 ;  /* 0x000000021405e824 */ /* 0x008fc600078e022d */
[----:B------:R-:W-:Y:S01]  /*1770*/  IADD3.X R23, R30, R3, R0, P5, !PT ;  /* 0x000000031e177210 */ /* 0x000fe20002ffe400 */
[----:B------:R-:W-:Y:S01]  /*1780*/  IMAD R0, R115, R161, RZ ;  /* 0x000000a173007224 */ /* 0x000fe200078e02ff */
[----:B------:R-:W-:Y:S01]  /*1790*/  SHF.R.S32.HI R10, RZ, 0x4, R9 ;  /* 0x00000004ff0a7819 */ /* 0x000fe20000011409 */
[----:B------:R-:W-:Y:S01]  /*17a0*/  IMAD.WIDE.U32 R2, R161, R120, R250 ;  /* 0x00000078a1027225 */ /* 0x000fe200078e00fa */
[----:B------:R-:W-:-:S03]  /*17b0*/  ISETP.GE.AND P5, PT, R53, R19, PT ;  /* 0x000000133500720c */ /* 0x000fc60003fa6270 */
[----:B------:R-:W-:Y:S01]  /*17c0*/  IMAD R0, R18, R120, R0 ;  /* 0x0000007812007224 */ /* 0x000fe200078e0200 */
[----:B-1----:R-:W-:Y:S01]  /*17d0*/  @!P6 LEA R6, P1, R2, R16, 0x1 ;  /* 0x000000100206e211 */ /* 0x002fe200078208ff */
[----:B------:R-:W-:-:S04]  /*17e0*/  IMAD.WIDE.U32 R22, R28, UR6, R22 ;  /* 0x000000061c167c25 */ /* 0x000fc8000f8e0016 */
[----:B------:R-:W-:Y:S01]  /*17f0*/  IMAD.IADD R3, R3, 0x1, R0 ;  /* 0x0000000103037824 */ /* 0x000fe200078e0200 */
[----:B------:R-:W-:Y:S01]  /*1800*/  @!P4 LEA R0, P0, R178, R2, 0x4 ;  /* 0x00000002b200c211 */ /* 0x000fe200078020ff */
[----:B------:R-:W-:Y:S01]  /*1810*/  IMAD.MOV.U32 R244, RZ, RZ, R22 ;  /* 0x000000fffff47224 */ /* 0x000fe200078e0016 */
[----:B------:R-:W-:Y:S02]  /*1820*/  STL.64 [R1+0x20], R22 ;  /* 0x0000201601007387 */ /* 0x000fe40000100a00 */
[----:B------:R-:W-:Y:S02]  /*1830*/  @!P6 LEA.HI.X R7, R2, R17, R3, 0x1, P1 ;  /* 0x000000110207e211 */ /* 0x000fe400008f0c03 */
[----:B------:R-:W-:Y:S02]  /*1840*/  @!P4 LEA.HI.X R8, R178, R3, R179, 0x4, P0 ;  /* 0x00000003b208c211 */ /* 0x000fe400000f24b3 */
[----:B----4-:R-:W-:Y:S01]  /*1850*/  @!P4 LEA R4, P0, R0, R12, 0x1 ;  /* 0x0000000c0004c211 */ /* 0x010fe200078008ff */
[----:B------:R1:W-:Y:S01]  /*1860*/  @!P6 LDGSTS.E.BYPASS.LTC128B.128 [R5+0x4000], desc[UR12][R6.64] ;  /* 0x040000000605efae */ /* 0x0003e2000b901d4c */
[----:B------:R-:W-:-:S02]  /*1870*/  ISETP.GE.AND P6, PT, R50, R19, PT ;  /* 0x000000133200720c */ /* 0x000fc40003fc6270 */
[----:B------:R-:W-:-:S11]  /*1880*/  ISETP.GE.AND P1, PT, R52, R19, PT ;  /* 0x000000133400720c */ /* 0x000fd60003f26270 */
[----:B------:R-:W2:Y:S01]  /*1890*/  @!P6 LDC.64 R16, c[0x0][0x220] ;  /* 0x00008800ff10eb82 */ /* 0x000ea20000000a00 */
[----:B-1----:R-:W-:Y:S02]  /*18a0*/  LEA.HI R6, R9, R10, RZ, 0x1 ;  /* 0x0000000a09067211 */ /* 0x002fe400078f08ff */
[----:B------:R-:W-:Y:S02]  /*18b0*/  @!P4 LEA.HI.X R5, R0, R13, R8, 0x1, P0 ;  /* 0x0000000d0005c211 */ /* 0x000fe400000f0c08 */
[----:B------:R-:W-:-:S03]  /*18c0*/  LOP3.LUT R0, R6, 0xfffffffe, RZ, 0xc0, !PT ;  /* 0xfffffffe06007812 */ /* 0x000fc600078ec0ff */
[----:B------:R-:W1:Y:S01]  /*18d0*/  @!P2 LDC.64 R12, c[0x0][0x218] ;  /* 0x00008600ff0cab82 */ /* 0x000e620000000a00 */
[----:B------:R-:W-:Y:S02]  /*18e0*/  @!P4 MOV R6, 0x400 ;  /* 0x000004000006c802 */ /* 0x000fe40000000f00 */
[----:B------:R-:W-:Y:S01]  /*18f0*/  LOP3.LUT R7, R9, 0xfffffff0, RZ, 0xc0, !PT ;  /* 0xfffffff009077812 */ /* 0x000fe200078ec0ff */
[----:B------:R-:W-:Y:S01]  /*1900*/  IMAD.IADD R25, R10, 0x1, -R0 ;  /* 0x000000010a197824 */ /* 0x000fe200078e0a00 */
[----:B-----5:R-:W-:Y:S02]  /*1910*/  @!P4 LEA R0, R14, R6, 0x18 ;  /* 0x000000060e00c211 */ /* 0x020fe400078ec0ff */
[----:B------:R-:W-:Y:S01]  /*1920*/  @!P3 MOV R8, 0x400 ;  /* 0x000004000008b802 */ /* 0x000fe20000000f00 */
[----:B------:R-:W3:Y:S01]  /*1930*/  @!P3 LDC.64 R10, c[0x0][0x218] ;  /* 0x00008600ff0abb82 */ /* 0x000ee20000000a00 */
[----:B------:R-:W-:Y:S01]  /*1940*/  @!P2 MOV R6, 0x400 ;  /* 0x000004000006a802 */ /* 0x000fe20000000f00 */
[----:B------:R-:W-:Y:S01]  /*1950*/  @!P4 IMAD R0, R20, 0x2, R0 ;  /* 0x000000021400c824 */ /* 0x000fe200078e0200 */
[----:B------:R-:W-:Y:S01]  /*1960*/  @!P3 LEA R14, R15, R8, 0x18 ;  /* 0x000000080f0eb211 */ /* 0x000fe200078ec0ff */
[----:B------:R-:W-:Y:S01]  /*1970*/  IMAD.IADD R7, R135, 0x1, -R7 ;  /* 0x0000000187077824 */ /* 0x000fe200078e0a07 */
[----:B------:R-:W-:Y:S01]  /*1980*/  @!P2 LEA R15, R24, R6, 0x18 ;  /* 0x00000006180fa211 */ /* 0x000fe200078ec0ff */
[----:B------:R-:W-:Y:S01]  /*1990*/  IMAD.SHL.U32 R8, R50, 0x8, RZ ;  /* 0x0000000832087824 */ /* 0x000fe200078e00ff */
[----:B------:R4:W-:Y:S01]  /*19a0*/  @!P4 LDGSTS.E.BYPASS.LTC128B.128 [R0+0x4800], desc[UR12][R4.64] ;  /* 0x048000000400cfae */ /* 0x0009e2000b901d4c */
[----:B------:R-:W-:-:S02]  /*19b0*/  ISETP.GE.AND P0, PT, R49, R19, PT ;  /* 0x000000133100720c */ /* 0x000fc40003f06270 */
[----:B------:R-:W-:-:S04]  /*19c0*/  SHF.R.S32.HI R6, RZ, 0x1f, R7 ;  /* 0x0000001fff067819 */ /* 0x000fc80000011407 */
[----:B------:R-:W-:Y:S01]  /*19d0*/  LEA.HI R24, R6, R7, RZ, 0x3 ;  /* 0x0000000706187211 */ /* 0x000fe200078f18ff */
[----:B------:R-:W-:-:S03]  /*19e0*/  IMAD.SHL.U32 R6, R179, 0x20, RZ ;  /* 0x00000020b3067824 */ /* 0x000fc600078e00ff */
[----:B------:R-:W-:-:S05]  /*19f0*/  LOP3.LUT R9, R24, 0xfffffff8, RZ, 0xc0, !PT ;  /* 0xfffffff818097812 */ /* 0x000fca00078ec0ff */
[----:B------:R-:W-:Y:S02]  /*1a00*/  IMAD.IADD R29, R7, 0x1, -R9 ;  /* 0x00000001071d7824 */ /* 0x000fe400078e0a09 */
[----:B------:R-:W-:Y:S02]  /*1a10*/  @!P3 IMAD R9, R20, 0x2, R14 ;  /* 0x000000021409b824 */ /* 0x000fe400078e020e */
[----:B----4-:R-:W-:Y:S02]  /*1a20*/  IMAD.SHL.U32 R0, R48, 0x40, RZ ;  /* 0x0000004030007824 */ /* 0x010fe400078e00ff */
[----:B------:R-:W-:-:S03]  /*1a30*/  IMAD.WIDE.U32 R4, R178, 0x20, RZ ;  /* 0x00000020b2047825 */ /* 0x000fc600078e00ff */
[----:B------:R-:W-:Y:S02]  /*1a40*/  LOP3.LUT R0, R0, 0x1c0, RZ, 0xc0, !PT ;  /* 0x000001c000007812 */ /* 0x000fe400078ec0ff */
[----:B------:R-:W-:Y:S02]  /*1a50*/  @!P3 IADD3 R4, P4, R2, R4, RZ ;  /* 0x000000040204b210 */ /* 0x000fe40007f9e0ff */
[----:B------:R-:W-:Y:S02]  /*1a60*/  LOP3.LUT R8, R0, 0x8, R8, 0xf8, !PT ;  /* 0x0000000800087812 */ /* 0x000fe400078ef808 */
[----:B------:R-:W-:Y:S02]  /*1a70*/  SHF.R.U32.HI R0, RZ, 0x3, R0 ;  /* 0x00000003ff007819 */ /* 0x000fe40000011600 */
[----:B------:R-:W-:Y:S01]  /*1a80*/  @!P3 IADD3.X R5, R3, R5, R6, P4, !PT ;  /* 0x000000050305b210 */ /* 0x000fe200027fe406 */
[----:B------:R-:W-:Y:S01]  /*1a90*/  @!P2 IMAD.WIDE.U32 R2, R178, 0x30, R2 ;  /* 0x00000030b202a825 */ /* 0x000fe200078e0002 */
[----:B---3--:R-:W-:-:S02]  /*1aa0*/  @!P3 LEA R6, P4, R4, R10, 0x1 ;  /* 0x0000000a0406b211 */ /* 0x008fc400078808ff */
[----:B------:R-:W-:Y:S01]  /*1ab0*/  LOP3.LUT R26, R8, R0, RZ, 0x3c, !PT ;  /* 0x00000000081a7212 */ /* 0x000fe200078e3cff */
[----:B------:R-:W-:Y:S01]  /*1ac0*/  @!P2 IMAD R0, R179, 0x30, RZ ;  /* 0x00000030b300a824 */ /* 0x000fe200078e02ff */
[----:B------:R-:W-:Y:S01]  /*1ad0*/  @!P3 LEA.HI.X R7, R4, R11, R5, 0x1, P4 ;  /* 0x0000000b0407b211 */ /* 0x000fe200020f0c05 */
[----:B------:R-:W-:Y:S01]  /*1ae0*/  IMAD R5, R252, R161, RZ ;  /* 0x000000a1fc057224 */ /* 0x000fe200078e02ff */
[----:B-1----:R-:W-:Y:S01]  /*1af0*/  @!P2 LEA R4, P4, R2, R12, 0x1 ;  /* 0x0000000c0204a211 */ /* 0x002fe200078808ff */
[----:B------:R-:W-:Y:S02]  /*1b00*/  @!P2 IMAD.IADD R3, R3, 0x1, R0 ;  /* 0x000000010303a824 */ /* 0x000fe400078e0200 */
[----:B------:R-:W-:Y:S01]  /*1b10*/  IMAD R10, R18, R246, R5 ;  /* 0x000000f6120a7224 */ /* 0x000fe200078e0205 */
[----:B------:R1:W-:Y:S01]  /*1b20*/  @!P3 LDGSTS.E.BYPASS.LTC128B.128 [R9+0x5000], desc[UR12][R6.64] ;  /* 0x050000000609bfae */ /* 0x0003e2000b901d4c */
[----:B------:R-:W-:Y:S01]  /*1b30*/  @!P2 IMAD R8, R20, 0x2, R15 ;  /* 0x000000021408a824 */ /* 0x000fe200078e020f */
[----:B------:R-:W-:Y:S01]  /*1b40*/  @!P2 LEA.HI.X R5, R2, R13, R3, 0x1, P4 ;  /* 0x0000000d0205a211 */ /* 0x000fe200020f0c03 */
[----:B------:R-:W-:Y:S01]  /*1b50*/  IMAD R0, R21, UR6, RZ ;  /* 0x0000000615007c24 */ /* 0x000fe2000f8e02ff */
[----:B------:R-:W3:Y:S01]  /*1b60*/  @!P5 LDC.64 R18, c[0x0][0x220] ;  /* 0x00008800ff12db82 */ /* 0x000ee20000000a00 */
[----:B------:R-:W-:-:S02]  /*1b70*/  @!P0 IMAD R11, R211, 0x30, RZ ;  /* 0x00000030d30b8824 */ /* 0x000fc400078e02ff */
[----:B------:R4:W-:Y:S01]  /*1b80*/  @!P2 LDGSTS.E.BYPASS.LTC128B.128 [R8+0x5800], desc[UR12][R4.64] ;  /* 0x058000000408afae */ /* 0x0009e2000b901d4c */
[----:B------:R-:W-:Y:S02]  /*1b90*/  IMAD R2, R28, UR7, R0 ;  /* 0x000000071c027c24 */ /* 0x000fe4000f8e0200 */
[----:B------:R-:W-:Y:S01]  /*1ba0*/  IMAD.SHL.U32 R0, R29, 0x40, RZ ;  /* 0x000000401d007824 */ /* 0x000fe200078e00ff */
[----:B------:R-:W0:Y:S01]  /*1bb0*/  LDGDEPBAR ;  /* 0x00000000000079af */ /* 0x000e220000000000 */
[----:B------:R-:W-:Y:S01]  /*1bc0*/  IMAD.IADD R245, R23, 0x1, R2 ;  /* 0x0000000117f57824 */ /* 0x000fe200078e0202 */
[----:B------:R-:W5:Y:S02]  /*1bd0*/  @!P1 LDC.64 R20, c[0x0][0x220] ;  /* 0x00008800ff149b82 */ /* 0x000f640000000a00 */
[----:B------:R-:W-:Y:S01]  /*1be0*/  LOP3.LUT R0, R0, 0x1c0, RZ, 0xc0, !PT ;  /* 0x000001c000007812 */ /* 0x000fe200078ec0ff */
[----:B------:R-:W-:-:S04]  /*1bf0*/  IMAD.WIDE.U32 R2, R161, R246, R244 ;  /* 0x000000f6a1027225 */ /* 0x000fc800078e00f4 */
[----:B------:R-:W-:Y:S01]  /*1c00*/  IMAD.IADD R3, R3, 0x1, R10 ;  /* 0x0000000103037824 */ /* 0x000fe200078e020a */
[----:B------:R-:W5:Y:S01]  /*1c10*/  @!P0 LDC.64 R14, c[0x0][0x220] ;  /* 0x00008800ff0e8b82 */ /* 0x000f620000000a00 */
[----:B-1----:R-:W-:-:S05]  /*1c20*/  IMAD.SHL.U32 R6, R25, 0x8, RZ ;  /* 0x0000000819067824 */ /* 0x002fca00078e00ff */
[----:B------:R-:W-:Y:S01]  /*1c30*/  LOP3.LUT R7, R0, 0x8, R6, 0xf8, !PT ;  /* 0x0000000800077812 */ /* 0x000fe200078ef806 */
[----:B----4-:R-:W-:Y:S01]  /*1c40*/  IMAD.WIDE.U32 R4, R210, 0x20, RZ ;  /* 0x00000020d2047825 */ /* 0x010fe200078e00ff */
[----:B------:R-:W-:-:S04]  /*1c50*/  DEPBAR.LE SB0, 0x0 ;  /* 0x000080000000791a */ /* 0x000fc80000000000 */
[----:B------:R-:W-:Y:S01]  /*1c60*/  BAR.SYNC.DEFER_BLOCKING 0x0 ;  /* 0x0000000000007b1d */ /* 0x000fe20000010000 */
[----:B------:R-:W-:Y:S01]  /*1c70*/  IMAD.SHL.U32 R8, R211, 0x20, RZ ;  /* 0x00000020d3087824 */ /* 0x000fe200078e00ff */
[----:B------:R-:W-:Y:S01]  /*1c80*/  SHF.R.U32.HI R6, RZ, 0x3, R0 ;  /* 0x00000003ff067819 */ /* 0x000fe20000011600 */
[----:B------:R-:W-:Y:S01]  /*1c90*/  IMAD R0, R25, 0x200, R26 ;  /* 0x0000020019007824 */ /* 0x000fe200078e021a */
[----:B------:R-:W-:Y:S01]  /*1ca0*/  @!P1 IADD3 R10, P2, R2, R4, RZ ;  /* 0x00000004020a9210 */ /* 0x000fe20007f5e0ff */
[----:B------:R-:W-:Y:S01]  /*1cb0*/  IMAD.SHL.U32 R4, R24, 0x40, RZ ;  /* 0x0000004018047824 */ /* 0x000fe200078e00ff */
[----:B------:R-:W-:Y:S02]  /*1cc0*/  LOP3.LUT R117, R7, R6, RZ, 0x3c, !PT ;  /* 0x0000000607757212 */ /* 0x000fe400078e3cff */
[----:B------:R-:W-:Y:S02]  /*1cd0*/  @!P1 IADD3.X R12, R3, R5, R8, P2, !PT ;  /* 0x00000005030c9210 */ /* 0x000fe400017fe408 */
[----:B--2---:R-:W-:-:S02]  /*1ce0*/  @!P6 LEA R6, P2, R2, R16, 0x1 ;  /* 0x000000100206e211 */ /* 0x004fc400078408ff */
[----:B------:R-:W-:Y:S02]  /*1cf0*/  LOP3.LUT R116, R4, 0xfffffe00, RZ, 0xc0, !PT ;  /* 0xfffffe0004747812 */ /* 0x000fe400078ec0ff */
[----:B------:R-:W-:Y:S02]  /*1d00*/  @!P6 LEA.HI.X R7, R2, R17, R3, 0x1, P2 ;  /* 0x000000110207e211 */ /* 0x000fe400010f0c03 */
[----:B------:R-:W-:Y:S02]  /*1d10*/  @!P5 LEA R5, P2, R210, R2, 0x4 ;  /* 0x00000002d205d211 */ /* 0x000fe400078420ff */
[----:B------:R-:W-:Y:S01]  /*1d20*/  LEA R192, R0, UR4, 0x1 ;  /* 0x0000000400c07c11 */ /* 0x000fe2000f8e08ff */
[----:B------:R-:W-:Y:S01]  /*1d30*/  IMAD.MOV.U32 R0, RZ, RZ, 0x10 ;  /* 0x00000010ff007424 */ /* 0x000fe200078e00ff */
[C---:B------:R-:W-:Y:S01]  /*1d40*/  @!P5 LEA.HI.X R9, R210.reuse, R3, R211, 0x4, P2 ;  /* 0x00000003d209d211 */ /* 0x040fe200010f24d3 */
[----:B------:R-:W-:Y:S01]  /*1d50*/  @!P0 IMAD.WIDE.U32 R2, R210, 0x30, R2 ;  /* 0x00000030d2028825 */ /* 0x000fe200078e0002 */
[----:B---3--:R-:W-:-:S02]  /*1d60*/  @!P5 LEA R4, P3, R5, R18, 0x1 ;  /* 0x000000120504d211 */ /* 0x008fc400078608ff */
[C---:B-----5:R-:W-:Y:S01]  /*1d70*/  @!P1 LEA R8, P2, R10.reuse, R20, 0x1 ;  /* 0x000000140a089211 */ /* 0x060fe200078408ff */
[----:B------:R-:W-:Y:S01]  /*1d80*/  @P6 STS.128 [R208+0x6000], RZ ;  /* 0x006000ffd0006388 */ /* 0x000fe20000000c00 */
[----:B------:R-:W-:Y:S01]  /*1d90*/  @!P5 LEA.HI.X R5, R5, R19, R9, 0x1, P3 ;  /* 0x000000130505d211 */ /* 0x000fe200018f0c09 */
[----:B------:R-:W-:Y:S01]  /*1da0*/  @!P0 IMAD.IADD R3, R3, 0x1, R11 ;  /* 0x0000000103038824 */ /* 0x000fe200078e020b */
[----:B------:R-:W-:Y:S01]  /*1db0*/  @!P1 LEA.HI.X R9, R10, R21, R12, 0x1, P2 ;  /* 0x000000150a099211 */ /* 0x000fe200010f0c0c */
[----:B------:R-:W-:Y:S01]  /*1dc0*/  @!PT LDS RZ, [RZ] ;  /* 0x00000000fffff984 */ /* 0x000fe20000000800 */
[----:B------:R-:W-:Y:S01]  /*1dd0*/  @!PT LDS RZ, [RZ] ;  /* 0x00000000fffff984 */ /* 0x000fe20000000800 */
[----:B------:R-:W-:Y:S01]  /*1de0*/  @!PT LDS RZ, [RZ] ;  /* 0x00000000fffff984 */ /* 0x000fe20000000800 */
[----:B------:R1:W-:Y:S01]  /*1df0*/  @!P6 LDGSTS.E.BYPASS.LTC128B.128 [R208+0x6000], desc[UR12][R6.64] ;  /* 0x0600000006d0efae */ /* 0x0003e2000b901d4c */
[----:B------:R-:W-:Y:S02]  /*1e00*/  IMAD R10, R103, 0x400, R116 ;  /* 0x00000400670a7824 */ /* 0x000fe400078e0274 */
[----:B------:R-:W-:Y:S01]  /*1e10*/  VIADD R203, R192, 0x4040 ;  /* 0x00004040c0cb7836 */ /* 0x000fe20000000000 */
        /* <DEDUP_REMOVED lines=11> */
[----:B-1----:R-:W-:-:S04]  /*1ed0*/  @!P0 LEA R6, P2, R2, R14, 0x1 ;  /* 0x0000000e02068211 */ /* 0x002fc800078408ff */
[----:B------:R-:W-:Y:S01]  /*1ee0*/  @!P0 LEA.HI.X R7, R2, R15, R3, 0x1, P2 ;  /* 0x0000000f02078211 */ /* 0x000fe200010f0c03 */
[----:B------:R-:W-:Y:S01]  /*1ef0*/  IMAD.IADD R2, R117, 0x1, R10 ;  /* 0x0000000175027824 */ /* 0x000fe200078e020a */
[----:B------:R-:W-:Y:S01]  /*1f00*/  R2P PR, R29, 0x6 ;  /* 0x000000061d007804 */ /* 0x000fe20000000000 */
[----:B------:R-:W-:Y:S02]  /*1f10*/  VIADD R3, R192, 0x4000 ;  /* 0x00004000c0037836 */ /* 0x000fe40000000000 */
[----:B------:R-:W-:Y:S01]  /*1f20*/  @!PT LDS RZ, [RZ] ;  /* 0x00000000fffff984 */ /* 0x000fe20000000800 */
[----:B------:R-:W-:Y:S01]  /*1f30*/  @!PT LDS RZ, [RZ] ;  /* 0x00000000fffff984 */ /* 0x000fe20000000800 */
[----:B------:R-:W-:Y:S01]  /*1f40*/  @!PT LDS RZ, [RZ] ;  /* 0x00000000fffff984 */ /* 0x000fe20000000800 */
[----:B------:R1:W-:Y:S01]  /*1f50*/  @!P0 LDGSTS.E.BYPASS.LTC128B.128 [R208+0x7800], desc[UR12][R6.64] ;  /* 0x0780000006d08fae */ /* 0x0003e2000b901d4c */
[----:B------:R-:W-:Y:S01]  /*1f60*/  LEA R199, R2, UR4, 0x1 ;  /* 0x0000000402c77c11 */ /* 0x000fe2000f8e08ff */
[----:B--2---:R-:W-:Y:S01]  /*1f70*/  IMAD.MOV.U32 R4, RZ, RZ, 0x20 ;  /* 0x00000020ff047424 */ /* 0x004fe200078e00ff */
[----:B------:R-:W-:Y:S01]  /*1f80*/  LOP3.LUT P0, RZ, R48, 0x2, RZ, 0xc0, !PT ;  /* 0x0000000230ff7812 */ /* 0x000fe2000780c0ff */
[----:B------:R-:W-:Y:S01]  /*1f90*/  LDSM.16.M88.4 R40, [R192+0x4000] ;  /* 0x00400000c028783b */ /* 0x000fe20000000200 */
[----:B------:R-:W-:-:S02]  /*1fa0*/  SEL R2, R0, 0xfffffff0, !P1 ;  /* 0xfffffff000027807 */ /* 0x000fc40004800000 */
[----:B------:R-:W-:Y:S01]  /*1fb0*/  SEL R0, R0, 0xfffffff0, !P0 ;  /* 0xfffffff000007807 */ /* 0x000fe20004000000 */
[----:B------:R-:W2:Y:S01]  /*1fc0*/  LDSM.16.M88.4 R24, [R199] ;  /* 0x00000000c718783b */ /* 0x000ea20000000200 */
[----:B------:R-:W-:Y:S01]  /*1fd0*/  LOP3.LUT P0, RZ, R48, 0x4, RZ, 0xc0, !PT ;  /* 0x0000000430ff7812 */ /* 0x000fe2000780c0ff */
[----:B------:R-:W-:Y:S01]  /*1fe0*/  IMAD R202, R2, 0x2, R199 ;  /* 0x0000000202ca7824 */ /* 0x000fe200078e02c7 */
[----:B------:R-:W-:Y:S01]  /*1ff0*/  SEL R4, R4, 0xffffffe0, !P2 ;  /* 0xffffffe004047807 */ /* 0x000fe20005000000 */
[----:B------:R-:W4:Y:S01]  /*2000*/  LDSM.16.M88.4 R20, [R199+0x2000] ;  /* 0x00200000c714783b */ /* 0x000f220000000200 */
[----:B------:R-:W-:-:S03]  /*2010*/  IMAD R198, R0, 0x2, R192 ;  /* 0x0000000200c67824 */ /* 0x000fc600078e02c0 */
[----:B------:R-:W-:Y:S01]  /*2020*/  LDSM.16.M88.4 R16, [R202] ;  /* 0x00000000ca10783b */ /* 0x000fe20000000200 */
[----:B------:R-:W-:-:S03]  /*2030*/  IMAD R200, R4, 0x2, R199 ;  /* 0x0000000204c87824 */ /* 0x000fc600078e02c7 */
[----:B------:R-:W5:Y:S01]  /*2040*/  LDSM.16.M88.4 R44, [R198+0x4000] ;  /* 0x00400000c62c783b */ /* 0x000f620000000200 */
[----:B------:R-:W-:Y:S02]  /*2050*/  IMAD R201, R2, 0x2, R200 ;  /* 0x0000000202c97824 */ /* 0x000fe400078e02c8 */
[----:B------:R-:W-:Y:S01]  /*2060*/  @P0 VIADD R203, R3, 0xffffffc0 ;  /* 0xffffffc003cb0836 */ /* 0x000fe20000000000 */
[----:B------:R-:W1:Y:S03]  /*2070*/  LDSM.16.M88.4 R12, [R202+0x2000] ;  /* 0x00200000ca0c783b */ /* 0x000e660000000200 */
[----:B------:R-:W-:Y:S01]  /*2080*/  IMAD R197, R0, 0x2, R203 ;  /* 0x0000000200c57824 */ /* 0x000fe200078e02cb */
[----:B------:R-:W1:Y:S04]  /*2090*/  LDSM.16.M88.4 R52, [R192+0x4800] ;  /* 0x00480000c034783b */ /* 0x000e680000000200 */
[----:B------:R-:W-:Y:S04]  /*20a0*/  LDSM.16.M88.4 R56, [R203] ;  /* 0x00000000cb38783b */ /* 0x000fe80000000200 */
[----:B------:R-:W1:Y:S04]  /*20b0*/  LDSM.16.M88.4 R36, [R200] ;  /* 0x00000000c824783b */ /* 0x000e680000000200 */
[----:B---3--:R-:W3:Y:S04]  /*20c0*/  LDSM.16.M88.4 R8, [R200+0x2000] ;  /* 0x00200000c808783b */ /* 0x008ee80000000200 */
[----:B------:R-:W-:Y:S01]  /*20d0*/  LDSM.16.M88.4 R60, [R197] ;  /* 0x00000000c53c783b */ /* 0x000fe20000000200 */
[-C--:B--2---:R-:W-:Y:S03]  /*20e0*/  HMMA.16816.F32.BF16 R28, R24, R40.reuse, RZ ;  /* 0x00000028181c723c */ /* 0x084fe600000418ff */
[----:B------:R-:W-:Y:S04]  /*20f0*/  LDSM.16.M88.4 R32, [R201] ;  /* 0x00000000c920783b */ /* 0x000fe80000000200 */
[----:B------:R-:W0:Y:S01]  /*2100*/  LDGDEPBAR ;  /* 0x00000000000079af */ /* 0x000e220000000000 */
[----:B----4-:R-:W-:Y:S06]  /*2110*/  HMMA.16816.F32.BF16 R48, R20, R40, RZ ;  /* 0x000000281430723c */ /* 0x010fec00000418ff */
[-C--:B------:R-:W-:Y:S06]  /*2120*/  HMMA.16816.F32.BF16 R84, R24, R42.reuse, RZ ;  /* 0x0000002a1854723c */ /* 0x080fec00000418ff */
[----:B------:R-:W-:Y:S06]  /*2130*/  HMMA.16816.F32.BF16 R72, R20, R42, RZ ;  /* 0x0000002a1448723c */ /* 0x000fec00000418ff */
[-C--:B-----5:R-:W-:Y:S01]  /*2140*/  HMMA.16816.F32.BF16 R64, R16, R44.reuse, R28 ;  /* 0x0000002c1040723c */ /* 0x0a0fe2000004181c */
[----:B------:R-:W-:Y:S05]  /*2150*/  LDSM.16.M88.4 R28, [R201+0x2000] ;  /* 0x00200000c91c783b */ /* 0x000fea0000000200 */
[----:B-1----:R-:W-:Y:S01]  /*2160*/  HMMA.16816.F32.BF16 R80, R12, R44, R48 ;  /* 0x0000002c0c50723c */ /* 0x002fe20000041830 */
[----:B------:R-:W1:Y:S05]  /*2170*/  LDSM.16.M88.4 R48, [R198+0x4800] ;  /* 0x00480000c630783b */ /* 0x000e6a0000000200 */
[----:B------:R-:W-:Y:S06]  /*2180*/  HMMA.16816.F32.BF16 R68, R24, R52, RZ ;  /* 0x000000341844723c */ /* 0x000fec00000418ff */
[----:B------:R-:W-:Y:S06]  /*2190*/  HMMA.16816.F32.BF16 R84, R16, R46, R84 ;  /* 0x0000002e1054723c */ /* 0x000fec0000041854 */
[-C--:B------:R-:W-:Y:S06]  /*21a0*/  HMMA.16816.F32.BF16 R76, R36, R56.reuse, R64 ;  /* 0x00000038244c723c */ /* 0x080fec0000041840 */
[----:B---3--:R-:W-:Y:S06]  /*21b0*/  HMMA.16816.F32.BF16 R40, R8, R56, R80 ;  /* 0x000000380828723c */ /* 0x008fec0000041850 */
[----:B------:R-:W-:Y:S06]  /*21c0*/  HMMA.16816.F32.BF16 R64, R20, R52, RZ ;  /* 0x000000341440723c */ /* 0x000fec00000418ff */
[----:B-1----:R-:W-:Y:S06]  /*21d0*/  HMMA.16816.F32.BF16 R92, R16, R48, R68 ;  /* 0x00000030105c723c */ /* 0x002fec0000041844 */
[----:B------:R-:W-:Y:S06]  /*21e0*/  HMMA.16816.F32.BF16 R88, R32, R60, R76 ;  /* 0x0000003c2058723c */ /* 0x000fec000004184c */
[----:B------:R-:W-:Y:S06]  /*21f0*/  HMMA.16816.F32.BF16 R68, R12, R46, R72 ;  /* 0x0000002e0c44723c */ /* 0x000fec0000041848 */
[----:B------:R-:W-:Y:S01]  /*2200*/  HMMA.16816.F32.BF16 R76, R28, R60, R40 ;  /* 0x0000003c1c4c723c */ /* 0x000fe20000041828 */
[----:B------:R-:W1:Y:S05]  /*2210*/  LDSM.16.M88.4 R40, [R203+0x800] ;  /* 0x00080000cb28783b */ /* 0x000e6a0000000200 */
[----:B------:R-:W-:Y:S06]  /*2220*/  HMMA.16816.F32.BF16 R44, R36, R58, R84 ;  /* 0x0000003a242c723c */ /* 0x000fec0000041854 */
[----:B------:R-:W-:Y:S01]  /*2230*/  HMMA.16816.F32.BF16 R96, R12, R48, R64 ;  /* 0x000000300c60723c */ /* 0x000fe20000041840 */
[----:B------:R-:W-:Y:S01]  /*2240*/  FMUL.FTZ R88, R88, UR8 ;  /* 0x0000000858587c20 */ /* 0x000fe20008410000 */
[----:B------:R-:W-:Y:S01]  /*2250*/  FMUL.FTZ R89, R89, UR8 ;  /* 0x0000000859597c20 */ /* 0x000fe20008410000 */
[----:B------:R-:W-:Y:S01]  /*2260*/  FMUL.FTZ R90, R90, UR8 ;  /* 0x000000085a5a7c20 */ /* 0x000fe20008410000 */
[----:B------:R-:W-:Y:S01]  /*2270*/  FMUL.FTZ R91, R91, UR8 ;  /* 0x000000085b5b7c20 */ /* 0x000fe20008410000 */
[----:B------:R-:W-:Y:S01]  /*2280*/  MUFU.TANH R139, R88 ;  /* 0x00000058008b7308 */ /* 0x000fe20000002400 */
[-C--:B------:R-:W-:Y:S06]  /*2290*/  HMMA.16816.F32.BF16 R64, R20, R54.reuse, RZ ;  /* 0x000000361440723c */ /* 0x080fec00000418ff */
[----:B------:R-:W-:Y:S01]  /*22a0*/  HMMA.16816.F32.BF16 R52, R24, R54, RZ ;  /* 0x000000361834723c */ /* 0x000fe200000418ff */
[----:B------:R-:W-:Y:S01]  /*22b0*/  FMUL.FTZ R76, R76, UR8 ;  /* 0x000000084c4c7c20 */ /* 0x000fe20008410000 */
[----:B------:R-:W-:Y:S01]  /*22c0*/  FMUL.FTZ R77, R77, UR8 ;  /* 0x000000084d4d7c20 */ /* 0x000fe20008410000 */
[----:B------:R-:W-:Y:S01]  /*22d0*/  FMUL.FTZ R78, R78, UR8 ;  /* 0x000000084e4e7c20 */ /* 0x000fe20008410000 */
[----:B------:R-:W-:Y:S01]  /*22e0*/  FMUL.FTZ R79, R79, UR8 ;  /* 0x000000084f4f7c20 */ /* 0x000fe20008410000 */
[----:B------:R-:W-:Y:S01]  /*22f0*/  MUFU.TANH R119, R76 ;  /* 0x0000004c00777308 */ /* 0x000fe20000002400 */
[----:B------:R-:W-:Y:S01]  /*2300*/  HMMA.16816.F32.BF16 R72, R32, R62, R44 ;  /* 0x0000003e2048723c */ /* 0x000fe2000004182c */
[----:B------:R-:W2:Y:S05]  /*2310*/  LDSM.16.M88.4 R44, [R197+0x800] ;  /* 0x00080000c52c783b */ /* 0x000eaa0000000200 */
[----:B------:R-:W-:Y:S01]  /*2320*/  HMMA.16816.F32.BF16 R80, R8, R58, R68 ;  /* 0x0000003a0850723c */ /* 0x000fe20000041844 */
[----:B------:R-:W3:Y:S01]  /*2330*/  LDSM.16.M88.4 R56, [R192+0x5000] ;  /* 0x00500000c038783b */ /* 0x000ee20000000200 */
[----:B------:R-:W-:Y:S04]  /*2340*/  MUFU.TANH R136, R77 ;  /* 0x0000004d00887308 */ /* 0x000fe80000002400 */
[-C--:B------:R-:W-:Y:S04]  /*2350*/  HMMA.16816.F32.BF16 R84, R12, R50.reuse, R64 ;  /* 0x000000320c54723c */ /* 0x080fe80000041840 */
[----:B------:R-:W-:Y:S02]  /*2360*/  MUFU.TANH R118, R78 ;  /* 0x0000004e00767308 */ /* 0x000fe40000002400 */
[----:B------:R-:W-:Y:S01]  /*2370*/  HMMA.16816.F32.BF16 R64, R16, R50, R52 ;  /* 0x000000321040723c */ /* 0x000fe20000041834 */
[----:B------:R-:W4:Y:S05]  /*2380*/  LDSM.16.M88.4 R52, [R192+0x5800] ;  /* 0x00580000c034783b */ /* 0x000f2a0000000200 */
[----:B-1----:R-:W-:Y:S01]  /*2390*/  HMMA.16816.F32.BF16 R48, R36, R40, R92 ;  /* 0x000000282430723c */ /* 0x002fe2000004185c */
[----:B------:R1:W-:Y:S01]  /*23a0*/  MUFU.TANH R133, R79 ;  /* 0x0000004f00857308 */ /* 0x0003e20000002400 */
[----:B------:R-:W-:Y:S01]  /*23b0*/  FMUL.FTZ R0, R73, UR8 ;  /* 0x0000000849007c20 */ /* 0x000fe20008410000 */
[----:B------:R-:W-:-:S03]  /*23c0*/  FMUL.FTZ R72, R72, UR8 ;  /* 0x0000000848487c20 */ /* 0x000fc60008410000 */
[C---:B------:R-:W-:Y:S03]  /*23d0*/  HMMA.16816.F32.BF16 R68, R8.reuse, R40, R96 ;  /* 0x000000280844723c */ /* 0x040fe60000041860 */
[----:B------:R5:W-:Y:S03]  /*23e0*/  MUFU.TANH R132, R0 ;  /* 0x0000000000847308 */ /* 0x000be60000002400 */
[----:B------:R-:W-:Y:S05]  /*23f0*/  HMMA.16816.F32.BF16 R92, R8, R42, R84 ;  /* 0x0000002a085c723c */ /* 0x000fea0000041854 */
[----:B------:R-:W4:Y:S01]  /*2400*/  MUFU.TANH R138, R89 ;  /* 0x00000059008a7308 */ /* 0x000f220000002400 */
[----:B-1----:R-:W-:Y:S06]  /*2410*/  HMMA.16816.F32.BF16 R76, R28, R62, R80 ;  /* 0x0000003e1c4c723c */ /* 0x002fec0000041850 */
[----:B------:R-:W-:Y:S01]  /*2420*/  HMMA.16816.F32.BF16 R80, R36, R42, R64 ;  /* 0x0000002a2450723c */ /* 0x000fe20000041840 */
[----:B------:R-:W-:Y:S01]  /*2430*/  LDSM.16.M88.4 R40, [R203+0x1000] ;  /* 0x00100000cb28783b */ /* 0x000fe20000000200 */
[----:B-----5:R-:W-:Y:S01]  /*2440*/  FMUL.FTZ R0, R74, UR8 ;  /* 0x000000084a007c20 */ /* 0x020fe20008410000 */
[----:B------:R-:W-:Y:S03]  /*2450*/  MUFU.TANH R131, R90 ;  /* 0x0000005a00837308 */ /* 0x000fe60000002400 */
[----:B--2---:R-:W-:Y:S01]  /*2460*/  HMMA.16816.F32.BF16 R64, R32, R44, R48 ;  /* 0x0000002c2040723c */ /* 0x004fe20000041830 */
[----:B------:R-:W1:Y:S04]  /*2470*/  LDSM.16.M88.4 R48, [R198+0x5000] ;  /* 0x00500000c630783b */ /* 0x000e680000000200 */
[----:B------:R2:W-:Y:S01]  /*2480*/  MUFU.TANH R127, R0 ;  /* 0x00000000007f7308 */ /* 0x0005e20000002400 */
[----:B---3--:R-:W-:Y:S06]  /*2490*/  HMMA.16816.F32.BF16 R60, R24, R56, RZ ;  /* 0x00000038183c723c */ /* 0x008fec00000418ff */
[----:B------:R-:W-:Y:S01]  /*24a0*/  HMMA.16816.F32.BF16 R68, R28, R44, R68 ;  /* 0x0000002c1c44723c */ /* 0x000fe20000041844 */
[----:B------:R3:W5:Y:S05]  /*24b0*/  MUFU.TANH R137, R91 ;  /* 0x0000005b00897308 */ /* 0x00076a0000002400 */
[----:B------:R-:W-:Y:S03]  /*24c0*/  HMMA.16816.F32.BF16 R84, R20, R56, RZ ;  /* 0x000000381454723c */ /* 0x000fe600000418ff */
[----:B------:R5:W-:Y:S01]  /*24d0*/  MUFU.TANH R126, R72 ;  /* 0x00000048007e7308 */ /* 0x000be20000002400 */
[----:B--2---:R-:W-:-:S02]  /*24e0*/  FMUL.FTZ R0, R75, UR8 ;  /* 0x000000084b007c20 */ /* 0x004fc40008410000 */
[----:B----4-:R-:W-:Y:S05]  /*24f0*/  HMMA.16816.F32.BF16 R96, R24, R54, RZ ;  /* 0x000000361860723c */ /* 0x010fea00000418ff */
[----:B------:R2:W-:Y:S01]  /*2500*/  MUFU.TANH R130, R0 ;  /* 0x0000000000827308 */ /* 0x0005e20000002400 */
[C---:B---3--:R-:W-:Y:S06]  /*2510*/  HMMA.16816.F32.BF16 R88, R20.reuse, R58, RZ ;  /* 0x0000003a1458723c */ /* 0x048fec00000418ff */
[----:B------:R-:W-:Y:S06]  /*2520*/  HMMA.16816.F32.BF16 R108, R20, R52, RZ ;  /* 0x00000034146c723c */ /* 0x000fec00000418ff */
[----:B-----5:R-:W-:Y:S01]  /*2530*/  HMMA.16816.F32.BF16 R72, R28, R46, R92 ;  /* 0x0000002e1c48723c */ /* 0x020fe2000004185c */
[----:B--2---:R-:W-:-:S05]  /*2540*/  FMUL.FTZ R0, R76, UR8 ;  /* 0x000000084c007c20 */ /* 0x004fca0008410000 */
[----:B------:R-:W-:Y:S01]  /*2550*/  HMMA.16816.F32.BF16 R104, R20, R54, RZ ;  /* 0x000000361468723c */ /* 0x000fe200000418ff */
[----:B------:R-:W-:Y:S01]  /*2560*/  LDSM.16.M88.4 R20, [R198+0x5800] ;  /* 0x00580000c614783b */ /* 0x000fe20000000200 */
[----:B------:R2:W3:Y:S04]  /*2570*/  MUFU.TANH R7, R0 ;  /* 0x0000000000077308 */ /* 0x0004e80000002400 */
[----:B-1----:R-:W-:Y:S01]  /*2580*/  HMMA.16816.F32.BF16 R88, R12, R50, R88 ;  /* 0x000000320c58723c */ /* 0x002fe20000041858 */
[----:B--2---:R-:W-:-:S04]  /*2590*/  FMUL.FTZ R0, R77, UR8 ;  /* 0x000000084d007c20 */ /* 0x004fc80008410000 */
[----:B------:R1:W-:Y:S02]  /*25a0*/  MUFU.TANH R128, R0 ;  /* 0x0000000000807308 */ /* 0x0003e40000002400 */
[----:B-1----:R-:W-:-:S06]  /*25b0*/  FMUL.FTZ R0, R78, UR8 ;  /* 0x000000084e007c20 */ /* 0x002fcc0008410000 */
[----:B------:R1:W2:Y:S02]  /*25c0*/  MUFU.TANH R6, R0 ;  /* 0x0000000000067308 */ /* 0x0002a40000002400 */
[----:B-1----:R-:W-:Y:S02]  /*25d0*/  FMUL.FTZ R0, R79, UR8 ;  /* 0x000000084f007c20 */ /* 0x002fe40008410000 */
[----:B------:R-:W-:Y:S04]  /*25e0*/  HMMA.16816.F32.BF16 R76, R24, R58, RZ ;  /* 0x0000003a184c723c */ /* 0x000fe800000418ff */
[----:B------:R1:W4:Y:S02]  /*25f0*/  MUFU.TANH R123, R0 ;  /* 0x00000000007b7308 */ /* 0x0003240000002400 */
[----:B------:R-:W-:Y:S01]  /*2600*/  HMMA.16816.F32.BF16 R56, R16, R48, R60 ;  /* 0x000000301038723c */ /* 0x000fe2000004183c */
[----:B------:R-:W5:Y:S01]  /*2610*/  LDSM.16.M88.4 R60, [R197+0x1000] ;  /* 0x00100000c53c783b */ /* 0x000f620000000200 */
[----:B-1----:R-:W-:-:S04]  /*2620*/  FMUL.FTZ R0, R64, UR8 ;  /* 0x0000000840007c20 */ /* 0x002fc80008410000 */
[----:B------:R1:W-:Y:S02]  /*2630*/  MUFU.TANH R122, R0 ;  /* 0x00000000007a7308 */ /* 0x0003e40000002400 */
[----:B-1----:R-:W-:-:S06]  /*2640*/  FMUL.FTZ R0, R65, UR8 ;  /* 0x0000000841007c20 */ /* 0x002fcc0008410000 */
[----:B------:R1:W-:Y:S02]  /*2650*/  MUFU.TANH R134, R0 ;  /* 0x0000000000867308 */ /* 0x0003e40000002400 */
[----:B-1----:R-:W-:-:S06]  /*2660*/  FMUL.FTZ R0, R66, UR8 ;  /* 0x0000000842007c20 */ /* 0x002fcc0008410000 */
[----:B------:R1:W4:Y:S02]  /*2670*/  MUFU.TANH R121, R0 ;  /* 0x0000000000797308 */ /* 0x0003240000002400 */
[----:B-1----:R-:W-:Y:S02]  /*2680*/  FMUL.FTZ R0, R67, UR8 ;  /* 0x0000000843007c20 */ /* 0x002fe40008410000 */
[----:B------:R-:W-:Y:S04]  /*2690*/  HMMA.16816.F32.BF16 R64, R32, R46, R80 ;  /* 0x0000002e2040723c */ /* 0x000fe80000041850 */
[----:B------:R1:W-:Y:S02]  /*26a0*/  MUFU.TANH R114, R0 ;  /* 0x0000000000727308 */ /* 0x0003e40000002400 */
[----:B------:R-:W-:Y:S06]  /*26b0*/  HMMA.16816.F32.BF16 R80, R24, R52, RZ ;  /* 0x000000341850723c */ /* 0x000fec00000418ff */
[----:B------:R-:W-:Y:S06]  /*26c0*/  HMMA.16816.F32.BF16 R24, R36, R40, R56 ;  /* 0x000000282418723c */ /* 0x000fec0000041838 */
[----:B------:R-:W-:Y:S01]  /*26d0*/  HMMA.16816.F32.BF16 R44, R12, R48, R84 ;  /* 0x000000300c2c723c */ /* 0x000fe20000041854 */
[----:B-1----:R-:W-:-:S04]  /*26e0*/  FMUL.FTZ R0, R68, UR8 ;  /* 0x0000000844007c20 */ /* 0x002fc80008410000 */
[----:B------:R1:W4:-:S13]  /*26f0*/  MUFU.TANH R129, R0 ;  /* 0x0000000000817308 */ /* 0x00031a0000002400 */
[----:B-----5:R-:W-:Y:S01]  /*2700*/  HMMA.16816.F32.BF16 R52, R32, R60, R24 ;  /* 0x0000003c2034723c */ /* 0x020fe20000041818 */
[----:B------:R-:W5:Y:S01]  /*2710*/  LDSM.16.M88.4 R24, [R203+0x1800] ;  /* 0x00180000cb18783b */ /* 0x000f620000000200 */
[----:B-1----:R-:W-:-:S04]  /*2720*/  FMUL.FTZ R0, R69, UR8 ;  /* 0x0000000845007c20 */ /* 0x002fc80008410000 */
[----:B------:R-:W-:Y:S01]  /*2730*/  HMMA.16816.F32.BF16 R44, R8, R40, R44 ;  /* 0x00000028082c723c */ /* 0x000fe2000004182c */
[----:B------:R1:W-:-:S15]  /*2740*/  MUFU.TANH R113, R0 ;  /* 0x0000000000717308 */ /* 0x0003de0000002400 */
[----:B------:R-:W-:-:S02]  /*2750*/  NOP ;  /* 0x0000000000007918 */ /* 0x000fc40000000000 */
[----:B------:R-:W-:Y:S01]  /*2760*/  FMUL.FTZ R3, R54, UR8 ;  /* 0x0000000836037c20 */ /* 0x000fe20008410000 */
[----:B-1----:R-:W-:Y:S01]  /*2770*/  FMUL.FTZ R0, R70, UR8 ;  /* 0x0000000846007c20 */ /* 0x002fe20008410000 */
[----:B------:R-:W-:-:S03]  /*2780*/  FMUL.FTZ R5, R55, UR8 ;  /* 0x0000000837057c20 */ /* 0x000fc60008410000 */
[----:B------:R1:W-:Y:S01]  /*2790*/  MUFU.TANH R112, R0 ;  /* 0x0000000000707308 */ /* 0x0003e20000002400 */
[----:B------:R-:W-:Y:S01]  /*27a0*/  HMMA.16816.F32.BF16 R56, R28, R60, R44 ;  /* 0x0000003c1c38723c */ /* 0x000fe2000004182c */
[----:B-1----:R-:W-:-:S05]  /*27b0*/  FMUL.FTZ R0, R71, UR8 ;  /* 0x0000000847007c20 */ /* 0x002fca0008410000 */
[----:B------:R-:W-:Y:S01]  /*27c0*/  HMMA.16816.F32.BF16 R68, R16, R50, R76 ;  /* 0x000000321044723c */ /* 0x000fe2000004184c */
[----:B------:R1:W-:Y:S05]  /*27d0*/  MUFU.TANH R92, R0 ;  /* 0x00000000005c7308 */ /* 0x0003ea0000002400 */
[----:B------:R-:W-:-:S12]  /*27e0*/  HMMA.16816.F32.BF16 R48, R12, R20, R108 ;  /* 0x000000140c30723c */ /* 0x000fd8000004186c */
[----:B------:R-:W-:Y:S01]  /*27f0*/  FMUL.FTZ R56, R56, UR8 ;  /* 0x0000000838387c20 */ /* 0x000fe20008410000 */
[----:B------:R-:W-:Y:S01]  /*2800*/  FMUL.FTZ R57, R57, UR8 ;  /* 0x0000000839397c20 */ /* 0x000fe20008410000 */
[----:B------:R-:W-:Y:S01]  /*2810*/  FMUL.FTZ R58, R58, UR8 ;  /* 0x000000083a3a7c20 */ /* 0x000fe20008410000 */
[----:B------:R-:W-:Y:S01]  /*2820*/  FMUL.FTZ R59, R59, UR8 ;  /* 0x000000083b3b7c20 */ /* 0x000fe20008410000 */
[----:B------:R-:W-:Y:S01]  /*2830*/  HMMA.16816.F32.BF16 R76, R12, R22, R104 ;  /* 0x000000160c4c723c */ /* 0x000fe20000041868 */
[----:B------:R-:W3:Y:S01]  /*2840*/  LDSM.16.M88.4 R12, [R197+0x1800] ;  /* 0x00180000c50c783b */ /* 0x000ee20000000200 */
[----:B------:R-:W-:-:S04]  /*2850*/  DEPBAR.LE SB0, 0x0 ;  /* 0x000080000000791a */ /* 0x000fc80000000000 */
[----:B-1----:R-:W-:-:S04]  /*2860*/  FMUL.FTZ R0, R64, UR8 ;  /* 0x0000000840007c20 */ /* 0x002fc80008410000 */
[----:B------:R1:W-:Y:S01]  /*2870*/  MUFU.TANH R95, R0 ;  /* 0x00000000005f7308 */ /* 0x0003e20000002400 */
[----:B------:R-:W-:Y:S06]  /*2880*/  HMMA.16816.F32.BF16 R44, R36, R42, R68 ;  /* 0x0000002a242c723c */ /* 0x000fec0000041844 */
[----:B-----5:R-:W-:Y:S01]  /*2890*/  HMMA.16816.F32.BF16 R48, R8, R24, R48 ;  /* 0x000000180830723c */ /* 0x020fe20000041830 */
[----:B------:R-:W-:Y:S08]  /*28a0*/  MUFU.TANH R70, R57 ;  /* 0x0000003900467308 */ /* 0x000ff00000002400 */
[----:B------:R-:W-:Y:S01]  /*28b0*/  MUFU.TANH R69, R58 ;  /* 0x0000003a00457308 */ /* 0x000fe20000002400 */
[----:B-1----:R-:W-:-:S07]  /*28c0*/  FMUL.FTZ R0, R65, UR8 ;  /* 0x0000000841007c20 */ /* 0x002fce0008410000 */
[----:B------:R1:W5:Y:S01]  /*28d0*/  MUFU.TANH R94, R0 ;  /* 0x00000000005e7308 */ /* 0x0003620000002400 */
[----:B------:R-:W-:Y:S06]  /*28e0*/  HMMA.16816.F32.BF16 R44, R32, R62, R44 ;  /* 0x0000003e202c723c */ /* 0x000fec000004182c */
[----:B---3--:R-:W-:Y:S01]  /*28f0*/  HMMA.16816.F32.BF16 R48, R28, R12, R48 ;  /* 0x0000000c1c30723c */ /* 0x008fe20000041830 */
[----:B------:R-:W-:Y:S01]  /*2900*/  MUFU.TANH R68, R59 ;  /* 0x0000003b00447308 */ /* 0x000fe20000002400 */
[----:B-1----:R-:W-:-:S07]  /*2910*/  FMUL.FTZ R0, R66, UR8 ;  /* 0x0000000842007c20 */ /* 0x002fce0008410000 */
[----:B------:R1:W-:Y:S02]  /*2920*/  MUFU.TANH R102, R0 ;  /* 0x0000000000667308 */ /* 0x0003e40000002400 */
[----:B-1----:R-:W-:Y:S02]  /*2930*/  FMUL.FTZ R0, R67, UR8 ;  /* 0x0000000843007c20 */ /* 0x002fe40008410000 */
[C---:B------:R-:W-:Y:S04]  /*2940*/  HMMA.16816.F32.BF16 R64, R8.reuse, R42, R88 ;  /* 0x0000002a0840723c */ /* 0x040fe80000041858 */
[----:B------:R1:W-:Y:S02]  /*2950*/  MUFU.TANH R93, R0 ;  /* 0x00000000005d7308 */ /* 0x0003e40000002400 */
[----:B------:R-:W-:Y:S01]  /*2960*/  HMMA.16816.F32.BF16 R40, R8, R26, R76 ;  /* 0x0000001a0828723c */ /* 0x000fe2000004184c */
[----:B-1----:R-:W-:-:S05]  /*2970*/  FMUL.FTZ R0, R72, UR8 ;  /* 0x0000000848007c20 */ /* 0x002fca0008410000 */
[----:B------:R1:W-:Y:S02]  /*2980*/  MUFU.TANH R87, R0 ;  /* 0x0000000000577308 */ /* 0x0003e40000002400 */
[----:B-1----:R-:W-:-:S06]  /*2990*/  FMUL.FTZ R0, R73, UR8 ;  /* 0x0000000849007c20 */ /* 0x002fcc0008410000 */
[----:B------:R1:W-:Y:S02]  /*29a0*/  MUFU.TANH R86, R0 ;  /* 0x0000000000567308 */ /* 0x0003e40000002400 */
[----:B-1----:R-:W-:-:S06]  /*29b0*/  FMUL.FTZ R0, R74, UR8 ;  /* 0x000000084a007c20 */ /* 0x002fcc0008410000 */
[----:B------:R1:W-:Y:S02]  /*29c0*/  MUFU.TANH R85, R0 ;  /* 0x0000000000557308 */ /* 0x0003e40000002400 */
[----:B-1----:R-:W-:Y:S02]  /*29d0*/  FMUL.FTZ R0, R75, UR8 ;  /* 0x000000084b007c20 */ /* 0x002fe40008410000 */
[C---:B------:R-:W-:Y:S04]  /*29e0*/  HMMA.16816.F32.BF16 R72, R16.reuse, R20, R80 ;  /* 0x000000141048723c */ /* 0x040fe80000041850 */
[----:B------:R1:W-:Y:S02]  /*29f0*/  MUFU.TANH R84, R0 ;  /* 0x0000000000547308 */ /* 0x0003e40000002400 */
[----:B------:R-:W-:Y:S01]  /*2a00*/  HMMA.16816.F32.BF16 R16, R16, R22, R96 ;  /* 0x000000161010723c */ /* 0x000fe20000041860 */
[----:B-1----:R-:W-:-:S05]  /*2a10*/  FMUL.FTZ R0, R52, UR8 ;  /* 0x0000000834007c20 */ /* 0x002fca0008410000 */
[----:B------:R1:W-:-:S12]  /*2a20*/  MUFU.TANH R80, R0 ;  /* 0x0000000000507308 */ /* 0x0003d80000002400 */
[C---:B------:R-:W-:Y:S06]  /*2a30*/  HMMA.16816.F32.BF16 R20, R36.reuse, R24, R72 ;  /* 0x000000182414723c */ /* 0x040fec0000041848 */
[----:B------:R-:W-:Y:S06]  /*2a40*/  HMMA.16816.F32.BF16 R36, R36, R26, R16 ;  /* 0x0000001a2424723c */ /* 0x000fec0000041810 */
[----:B------:R-:W-:Y:S01]  /*2a50*/  HMMA.16816.F32.BF16 R16, R28, R62, R64 ;  /* 0x0000003e1c10723c */ /* 0x000fe20000041840 */
[----:B-1----:R-:W-:-:S04]  /*2a60*/  FMUL.FTZ R0, R53, UR8 ;  /* 0x0000000835007c20 */ /* 0x002fc80008410000 */
[----:B------:R1:W3:Y:S07]  /*2a70*/  MUFU.TANH R71, R0 ;  /* 0x0000000000477308 */ /* 0x0002ee0000002400 */
[C---:B------:R-:W-:Y:S06]  /*2a80*/  HMMA.16816.F32.BF16 R20, R32.reuse, R12, R20 ;  /* 0x0000000c2014723c */ /* 0x040fec0000041814 */
[----:B------:R-:W-:Y:S01]  /*2a90*/  HMMA.16816.F32.BF16 R36, R32, R14, R36 ;  /* 0x0000000e2024723c */ /* 0x000fe20000041824 */
[----:B-1----:R-:W-:-:S02]  /*2aa0*/  LOP3.LUT R0, R124, 0xffffffe0, RZ, 0xc0, !PT ;  /* 0xffffffe07c007812 */ /* 0x002fc400078ec0ff */
[----:B------:R1:W-:Y:S03]  /*2ab0*/  MUFU.TANH R124, R3 ;  /* 0x00000003007c7308 */ /* 0x0003e60000002400 */
[----:B------:R-:W-:-:S12]  /*2ac0*/  IMAD.IADD R0, R135, 0x1, -R0 ;  /* 0x0000000187007824 */ /* 0x000fd800078e0a00 */
[----:B------:R-:W-:-:S04]  /*2ad0*/  FMUL.FTZ R12, R21, UR8 ;  /* 0x00000008150c7c20 */ /* 0x000fc80008410000 */
[----:B------:R-:W-:Y:S01]  /*2ae0*/  MUFU.TANH R13, R12 ;  /* 0x0000000c000d7308 */ /* 0x000fe20000002400 */
[----:B-1----:R-:W-:-:S04]  /*2af0*/  SHF.R.S32.HI R3, RZ, 0x1f, R0 ;  /* 0x0000001fff037819 */ /* 0x002fc80000011400 */
[----:B------:R-:W-:Y:S01]  /*2b00*/  LEA.HI R0, R3, R0, RZ, 0x2 ;  /* 0x0000000003007211 */ /* 0x000fe200078f10ff */
[----:B------:R-:W-:Y:S02]  /*2b10*/  IMAD R3, R103, 0x10, R125 ;  /* 0x0000001067037824 */ /* 0x000fe400078e027d */
[----:B------:R1:W-:Y:S01]  /*2b20*/  MUFU.TANH R125, R5 ;  /* 0x00000005007d7308 */ /* 0x0003e20000002400 */
[----:B------:R-:W-:-:S04]  /*2b30*/  SHF.R.S32.HI R140, RZ, 0x2, R0 ;  /* 0x00000002ff8c7819 */ /* 0x000fc80000011400 */
[----:B------:R-:W-:Y:S01]  /*2b40*/  IADD3 R0, R3, 0x1, R140 ;  /* 0x0000000103007810 */ /* 0x000fe20007ffe08c */
[----:B------:R2:W-:Y:S03]  /*2b50*/  STL [R1+0x34], R140 ;  /* 0x0000348c01007387 */ /* 0x0005e60000100800 */
[----:B------:R-:W-:-:S05]  /*2b60*/  IADD3 R0, R100, R0, -R101 ;  /* 0x0000000064007210 */ /* 0x000fca0007ffe865 */
[----:B------:R-:W-:Y:S02]  /*2b70*/  IMAD.IADD R3, R0, 0x1, R141 ;  /* 0x0000000100037824 */ /* 0x000fe400078e028d */
[----:B-1----:R-:W-:-:S03]  /*2b80*/  IMAD.SHL.U32 R5, R135, 0x2, RZ ;  /* 0x0000000287057824 */ /* 0x002fc600078e00ff */
[C---:B------:R-:W-:Y:S01]  /*2b90*/  VIMNMX R8, R3.reuse, R100, PT ;  /* 0x0000006403087248 */ /* 0x040fe20003fe0100 */
[----:B------:R1:W-:Y:S01]  /*2ba0*/  MUFU.TANH R135, R56 ;  /* 0x0000003800877308 */ /* 0x0003e20000002400 */
[--C-:B------:R-:W-:Y:S02]  /*2bb0*/  VIADDMNMX R11, R3, 0x8, R100.reuse, PT ;  /* 0x00000008030b7846 */ /* 0x100fe40003800164 */
[----:B------:R-:W-:Y:S02]  /*2bc0*/  LOP3.LUT R226, R5, 0x6, RZ, 0xc0, !PT ;  /* 0x0000000605e27812 */ /* 0x000fe400078ec0ff */
[C-C-:B------:R-:W-:Y:S02]  /*2bd0*/  VIADDMNMX R9, R3.reuse, 0x40, R100.reuse, PT ;  /* 0x0000004003097846 */ /* 0x140fe40003800164 */
[----:B------:R-:W-:Y:S01]  /*2be0*/  VIADDMNMX R10, R3, 0x48, R100, PT ;  /* 0x00000048030a7846 */ /* 0x000fe20003800164 */
[----:B------:R-:W-:-:S04]  /*2bf0*/  IMAD R0, R161, 0x40, R226 ;  /* 0x00000040a1007824 */ /* 0x000fc800078e02e2 */
[C---:B------:R-:W-:Y:S02]  /*2c00*/  VIADD R5, R0.reuse, 0x1 ;  /* 0x0000000100057836 */ /* 0x040fe40000000000 */
[C---:B------:R-:W-:Y:S02]  /*2c10*/  VIADD R3, R0.reuse, 0x8 ;  /* 0x0000000800037836 */ /* 0x040fe40000000000 */
[C---:B------:R-:W-:Y:S01]  /*2c20*/  VIADD R24, R0.reuse, 0x30 ;  /* 0x0000003000187836 */ /* 0x040fe20000000000 */
[C---:B------:R-:W-:Y:S01]  /*2c30*/  ISETP.GE.AND P1, PT, R5.reuse, R8, PT ;  /* 0x000000080500720c */ /* 0x040fe20003f26270 */
[----:B-1----:R-:W-:Y:S01]  /*2c40*/  HMMA.16816.F32.BF16 R56, R28, R14, R40 ;  /* 0x0000000e1c38723c */ /* 0x002fe20000041828 */
[C---:B------:R-:W-:Y:S01]  /*2c50*/  ISETP.GE.AND P3, PT, R5.reuse, R11, PT ;  /* 0x0000000b0500720c */ /* 0x040fe20003f66270 */
[C---:B------:R-:W-:Y:S01]  /*2c60*/  VIADD R27, R0.reuse, 0x31 ;  /* 0x00000031001b7836 */ /* 0x040fe20000000000 */
[C---:B------:R-:W-:Y:S01]  /*2c70*/  ISETP.GE.AND P6, PT, R5.reuse, R9, PT ;  /* 0x000000090500720c */ /* 0x040fe20003fc6270 */
[----:B------:R-:W-:Y:S01]  /*2c80*/  VIADD R26, R0, 0x38 ;  /* 0x00000038001a7836 */ /* 0x000fe20000000000 */
[----:B------:R-:W-:Y:S01]  /*2c90*/  ISETP.GE.AND P5, PT, R5, R10, PT ;  /* 0x0000000a0500720c */ /* 0x000fe20003fa6270 */
[----:B------:R-:W-:Y:S01]  /*2ca0*/  FMUL.FTZ R5, R44, UR8 ;  /* 0x000000082c057c20 */ /* 0x000fe20008410000 */
[----:B------:R-:W-:Y:S01]  /*2cb0*/  FSEL R52, R138, -INF , !P1 ;  /* 0xff8000008a347808 */ /* 0x000fe20004800000 */
[----:B------:R-:W-:Y:S01]  /*2cc0*/  FMUL.FTZ R14, R22, UR8 ;  /* 0x00000008160e7c20 */ /* 0x000fe20008410000 */
[C---:B------:R-:W-:Y:S01]  /*2cd0*/  ISETP.GE.AND P4, PT, R3.reuse, R8, PT ;  /* 0x000000080300720c */ /* 0x040fe20003f86270 */
[----:B------:R1:W-:Y:S01]  /*2ce0*/  MUFU.TANH R53, R5 ;  /* 0x0000000500357308 */ /* 0x0003e20000002400 */
[C---:B------:R-:W-:Y:S01]  /*2cf0*/  ISETP.GE.AND P2, PT, R3.reuse, R11, PT ;  /* 0x0000000b0300720c */ /* 0x040fe20003f46270 */
[C---:B------:R-:W-:Y:S01]  /*2d00*/  VIADD R28, R0.reuse, 0x39 ;  /* 0x00000039001c7836 */ /* 0x040fe20000000000 */
[----:B------:R-:W-:Y:S01]  /*2d10*/  ISETP.GE.AND P0, PT, R3, R9, PT ;  /* 0x000000090300720c */ /* 0x000fe20003f06270 */
[----:B------:R-:W-:Y:S01]  /*2d20*/  FMUL.FTZ R30, R23, UR8 ;  /* 0x00000008171e7c20 */ /* 0x000fe20008410000 */
[----:B------:R-:W-:Y:S01]  /*2d30*/  ISETP.GE.AND P1, PT, R3, R10, PT ;  /* 0x0000000a0300720c */ /* 0x000fe20003f26270 */
[----:B------:R-:W-:Y:S01]  /*2d40*/  VIADD R3, R0, 0x9 ;  /* 0x0000000900037836 */ /* 0x000fe20000000000 */
[----:B------:R-:W-:Y:S01]  /*2d50*/  FSEL R65, R137, -INF , !P3 ;  /* 0xff80000089417808 */ /* 0x000fe20005800000 */
[----:B------:R-:W-:Y:S01]  /*2d60*/  MUFU.TANH R64, R14 ;  /* 0x0000000e00407308 */ /* 0x000fe20000002400 */
[----:B------:R-:W-:-:S02]  /*2d70*/  FSEL R60, R136, -INF , !P6 ;  /* 0xff800000883c7808 */ /* 0x000fc40007000000 */
[----:B------:R-:W-:Y:S01]  /*2d80*/  FSEL R61, R133, -INF , !P5 ;  /* 0xff800000853d7808 */ /* 0x000fe20006800000 */
[----:B------:R-:W-:Y:S01]  /*2d90*/  BAR.SYNC.DEFER_BLOCKING 0x0 ;  /* 0x0000000000007b1d */ /* 0x000fe20000010000 */
[C---:B------:R-:W-:Y:S02]  /*2da0*/  ISETP.GE.AND P3, PT, R3.reuse, R8, PT ;  /* 0x000000080300720c */ /* 0x040fe40003f66270 */
[----:B------:R-:W-:Y:S01]  /*2db0*/  ISETP.GE.AND P6, PT, R3, R11, PT ;  /* 0x0000000b0300720c */ /* 0x000fe20003fc6270 */
[----:B-1----:R-:W-:Y:S01]  /*2dc0*/  FMUL.FTZ R5, R45, UR8 ;  /* 0x000000082d057c20 */ /* 0x002fe20008410000 */
[----:B------:R-:W-:Y:S02]  /*2dd0*/  ISETP.GE.AND P5, PT, R3, R9, PT ;  /* 0x000000090300720c */ /* 0x000fe40003fa6270 */
[----:B------:R-:W-:Y:S01]  /*2de0*/  FSEL R55, R7, -INF , !P0 ;  /* 0xff80000007377808 */ /* 0x000fe20004000000 */
[----:B------:R1:W3:Y:S01]  /*2df0*/  MUFU.TANH R25, R5 ;  /* 0x0000000500197308 */ /* 0x0002e20000002400 */
[----:B------:R-:W-:Y:S01]  /*2e00*/  FSEL R74, R127, -INF , !P2 ;  /* 0xff8000007f4a7808 */ /* 0x000fe20005000000 */
[----:B------:R-:W-:Y:S01]  /*2e10*/  FMUL.FTZ R7, R20, UR8 ;  /* 0x0000000814077c20 */ /* 0x000fe20008410000 */
[----:B--2---:R-:W-:-:S02]  /*2e20*/  FSEL R63, R6, -INF , !P1 ;  /* 0xff800000063f7808 */ /* 0x004fc40004800000 */
[----:B------:R-:W-:Y:S02]  /*2e30*/  FSEL R45, R132, -INF , !P3 ;  /* 0xff800000842d7808 */ /* 0x000fe40005800000 */
[----:B------:R-:W-:Y:S01]  /*2e40*/  FSEL R73, R130, -INF , !P6 ;  /* 0xff80000082497808 */ /* 0x000fe20007000000 */
[----:B------:R2:W3:Y:S01]  /*2e50*/  MUFU.TANH R15, R7 ;  /* 0x00000007000f7308 */ /* 0x0004e20000002400 */
[----:B------:R-:W-:Y:S01]  /*2e60*/  FSEL R54, R128, -INF , !P5 ;  /* 0xff80000080367808 */ /* 0x000fe20006800000 */
[----:B-1----:R-:W-:Y:S01]  /*2e70*/  FMUL.FTZ R5, R46, UR8 ;  /* 0x000000082e057c20 */ /* 0x002fe20008410000 */
[----:B------:R-:W-:Y:S02]  /*2e80*/  FSEL R46, R126, -INF , !P4 ;  /* 0xff8000007e2e7808 */ /* 0x000fe40006000000 */
[----:B------:R-:W-:Y:S01]  /*2e90*/  ISETP.GE.AND P4, PT, R3, R10, PT ;  /* 0x0000000a0300720c */ /* 0x000fe20003f86270 */
[----:B------:R-:W-:Y:S02]  /*2ea0*/  VIADD R3, R0, 0x10 ;  /* 0x0000001000037836 */ /* 0x000fe40000000000 */
[----:B------:R1:W-:Y:S01]  /*2eb0*/  MUFU.TANH R126, R5 ;  /* 0x00000005007e7308 */ /* 0x0003e20000002400 */
[----:B----4-:R-:W-:Y:S01]  /*2ec0*/  FSEL R62, R123, -INF , !P4 ;  /* 0xff8000007b3e7808 */ /* 0x010fe20006000000 */
[----:B--2---:R-:W-:Y:S01]  /*2ed0*/  FMUL.FTZ R7, R36, UR8 ;  /* 0x0000000824077c20 */ /* 0x004fe20008410000 */
[----:B------:R-:W-:-:S02]  /*2ee0*/  ISETP.GE.AND P0, PT, R3, R11, PT ;  /* 0x0000000b0300720c */ /* 0x000fc40003f06270 */
[-C--:B------:R-:W-:Y:S02]  /*2ef0*/  ISETP.GE.AND P2, PT, R3, R8.reuse, PT ;  /* 0x000000080300720c */ /* 0x080fe40003f46270 */
[----:B------:R-:W-:Y:S01]  /*2f00*/  FSEL R103, R121, -INF , !P0 ;  /* 0xff80000079677808 */ /* 0x000fe20004000000 */
[----:B------:R2:W4:Y:S01]  /*2f10*/  MUFU.TANH R12, R7 ;  /* 0x00000007000c7308 */ /* 0x0005220000002400 */
[C---:B------:R-:W-:Y:S02]  /*2f20*/  ISETP.GE.AND P0, PT, R0.reuse, R8, PT ;  /* 0x000000080000720c */ /* 0x040fe40003f06270 */
[----:B------:R-:W-:Y:S02]  /*2f30*/  ISETP.GE.AND P1, PT, R3, R9, PT ;  /* 0x000000090300720c */ /* 0x000fe40003f26270 */
[----:B------:R-:W-:Y:S02]  /*2f40*/  FSEL R29, R139, -INF , !P0 ;  /* 0xff8000008b1d7808 */ /* 0x000fe40004000000 */
[----:B------:R-:W-:Y:S01]  /*2f50*/  ISETP.GE.AND P3, PT, R3, R10, PT ;  /* 0x0000000a0300720c */ /* 0x000fe20003f66270 */
[----:B-1----:R-:W-:Y:S01]  /*2f60*/  FMUL.FTZ R5, R47, UR8 ;  /* 0x000000082f057c20 */ /* 0x002fe20008410000 */
[----:B------:R-:W-:Y:S01]  /*2f70*/  FMNMX.FTZ R6, R29, R52, !PT ;  /* 0x000000341d067209 */ /* 0x000fe20007810000 */
[----:B------:R-:W-:Y:S01]  /*2f80*/  VIADD R3, R0, 0x11 ;  /* 0x0000001100037836 */ /* 0x000fe20000000000 */
[----:B------:R-:W-:Y:S01]  /*2f90*/  FSEL R44, R122, -INF , !P2 ;  /* 0xff8000007a2c7808 */ /* 0x000fe20005000000 */
[----:B------:R1:W1:Y:S01]  /*2fa0*/  MUFU.TANH R127, R5 ;  /* 0x00000005007f7308 */ /* 0x0002620000002400 */
[----:B------:R-:W-:-:S02]  /*2fb0*/  FMNMX.FTZ R6, R46, R6, !PT ;  /* 0x000000062e067209 */ /* 0x000fc40007810000 */
[----:B------:R-:W-:Y:S02]  /*2fc0*/  ISETP.GE.AND P6, PT, R3, R8, PT ;  /* 0x000000080300720c */ /* 0x000fe40003fc6270 */
[----:B------:R-:W-:Y:S01]  /*2fd0*/  FMNMX.FTZ R6, R45, R6, !PT ;  /* 0x000000062d067209 */ /* 0x000fe20007810000 */
[----:B--2---:R-:W-:Y:S01]  /*2fe0*/  FMUL.FTZ R7, R37, UR8 ;  /* 0x0000000825077c20 */ /* 0x004fe20008410000 */
[C---:B------:R-:W-:Y:S02]  /*2ff0*/  ISETP.GE.AND P5, PT, R3.reuse, R11, PT ;  /* 0x0000000b0300720c */ /* 0x040fe40003fa6270 */
[C---:B------:R-:W-:Y:S02]  /*3000*/  ISETP.GE.AND P4, PT, R3.reuse, R9, PT ;  /* 0x000000090300720c */ /* 0x040fe40003f86270 */
[----:B------:R-:W-:Y:S01]  /*3010*/  ISETP.GE.AND P2, PT, R3, R10, PT ;  /* 0x0000000a0300720c */ /* 0x000fe20003f46270 */
[----:B------:R-:W-:Y:S01]  /*3020*/  FMUL.FTZ R3, R18, UR8 ;  /* 0x0000000812037c20 */ /* 0x000fe20008410000 */
[----:B------:R-:W-:Y:S01]  /*3030*/  VIADD R18, R0, 0x19 ;  /* 0x0000001900127836 */ /* 0x000fe20000000000 */
[----:B------:R-:W-:-:S02]  /*3040*/  FSEL R72, R129, -INF , !P1 ;  /* 0xff80000081487808 */ /* 0x000fc40004800000 */
[----:B------:R-:W-:Y:S01]  /*3050*/  FSEL R33, R134, -INF , !P6 ;  /* 0xff80000086217808 */ /* 0x000fe20007000000 */
[----:B-1----:R-:W-:Y:S01]  /*3060*/  FMUL.FTZ R5, R16, UR8 ;  /* 0x0000000810057c20 */ /* 0x002fe20008410000 */
[----:B------:R-:W-:Y:S01]  /*3070*/  FMNMX.FTZ R6, R44, R6, !PT ;  /* 0x000000062c067209 */ /* 0x000fe20007810000 */
[----:B------:R-:W-:Y:S01]  /*3080*/  VIADD R16, R0, 0x21 ;  /* 0x0000002100107836 */ /* 0x000fe20000000000 */
[----:B------:R-:W-:Y:S01]  /*3090*/  ISETP.GE.AND P6, PT, R18, R8, PT ;  /* 0x000000081200720c */ /* 0x000fe20003fc6270 */
[----:B------:R1:W2:Y:S01]  /*30a0*/  MUFU.TANH R47, R5 ;  /* 0x00000005002f7308 */ /* 0x0002a20000002400 */
[----:B------:R-:W-:Y:S02]  /*30b0*/  FMNMX.FTZ R6, R33, R6, !PT ;  /* 0x0000000621067209 */ /* 0x000fe40007810000 */
[----:B-----5:R-:W-:Y:S02]  /*30c0*/  FSEL R35, R94, -INF , !P6 ;  /* 0xff8000005e237808 */ /* 0x020fe40007000000 */
[----:B------:R-:W-:-:S02]  /*30d0*/  ISETP.GE.AND P6, PT, R16, R8, PT ;  /* 0x000000081000720c */ /* 0x000fc40003fc6270 */
[----:B------:R-:W-:Y:S01]  /*30e0*/  ISETP.GE.AND P0, PT, R209, 0x2, PT ;  /* 0x00000002d100780c */ /* 0x000fe20003f06270 */
[----:B------:R5:W2:Y:S01]  /*30f0*/  MUFU.TANH R32, R3 ;  /* 0x0000000300207308 */ /* 0x000aa20000002400 */
[----:B---3--:R-:W-:Y:S01]  /*3100*/  FSEL R36, R71, -INF , !P6 ;  /* 0xff80000047247808 */ /* 0x008fe20007000000 */
[----:B-1----:R-:W-:Y:S01]  /*3110*/  FMUL.FTZ R5, R17, UR8 ;  /* 0x0000000811057c20 */ /* 0x002fe20008410000 */
[----:B------:R-:W-:-:S05]  /*3120*/  VIADD R17, R0, 0x20 ;  /* 0x0000002000117836 */ /* 0x000fca0000000000 */
[----:B------:R1:W3:Y:S01]  /*3130*/  MUFU.TANH R41, R5 ;  /* 0x0000000500297308 */ /* 0x0002e20000002400 */
[----:B-----5:R-:W-:-:S05]  /*3140*/  VIADD R3, R0, 0x29 ;  /* 0x0000002900037836 */ /* 0x020fca0000000000 */
[----:B------:R-:W-:-:S04]  /*3150*/  ISETP.GE.AND P6, PT, R3, R8, PT ;  /* 0x000000080300720c */ /* 0x000fc80003fc6270 */
[----:B------:R-:W-:Y:S02]  /*3160*/  FSEL R43, R25, -INF , !P6 ;  /* 0xff800000192b7808 */ /* 0x000fe40007000000 */
[----:B------:R-:W2:Y:S01]  /*3170*/  MUFU.TANH R25, R7 ;  /* 0x0000000700197308 */ /* 0x000ea20000002400 */
[----:B------:R-:W-:Y:S01]  /*3180*/  ISETP.GE.AND P6, PT, R27, R8, PT ;  /* 0x000000081b00720c */ /* 0x000fe20003fc6270 */
[----:B-1----:R-:W-:Y:S01]  /*3190*/  FMUL.FTZ R5, R19, UR8 ;  /* 0x0000000813057c20 */ /* 0x002fe20008410000 */
[----:B------:R-:W-:-:S05]  /*31a0*/  VIADD R19, R0, 0x18 ;  /* 0x0000001800137836 */ /* 0x000fca0000000000 */
[-C--:B------:R-:W-:Y:S01]  /*31b0*/  ISETP.GE.AND P1, PT, R19, R8.reuse, PT ;  /* 0x000000081300720c */ /* 0x080fe20003f26270 */
[----:B------:R1:W1:Y:S03]  /*31c0*/  MUFU.TANH R31, R5 ;  /* 0x00000005001f7308 */ /* 0x0002660000002400 */
[----:B------:R-:W-:Y:S02]  /*31d0*/  FSEL R34, R95, -INF , !P1 ;  /* 0xff8000005f227808 */ /* 0x000fe40004800000 */
[----:B------:R-:W-:Y:S02]  /*31e0*/  ISETP.GE.AND P1, PT, R17, R8, PT ;  /* 0x000000081100720c */ /* 0x000fe40003f26270 */
[----:B------:R-:W-:Y:S02]  /*31f0*/  FMNMX.FTZ R6, R34, R6, !PT ;  /* 0x0000000622067209 */ /* 0x000fe40007810000 */
[----:B------:R-:W-:-:S02]  /*3200*/  FSEL R40, R80, -INF , !P1 ;  /* 0xff80000050287808 */ /* 0x000fc40004800000 */
[----:B------:R-:W-:-:S04]  /*3210*/  FMNMX.FTZ R6, R35, R6, !PT ;  /* 0x0000000623067209 */ /* 0x000fc80007810000 */
[----:B------:R-:W-:Y:S01]  /*3220*/  FMNMX.FTZ R6, R40, R6, !PT ;  /* 0x0000000628067209 */ /* 0x000fe20007810000 */
[----:B-1----:R-:W-:-:S03]  /*3230*/  VIADD R5, R0, 0x28 ;  /* 0x0000002800057836 */ /* 0x002fc60000000000 */
[----:B------:R-:W-:Y:S02]  /*3240*/  FMNMX.FTZ R6, R36, R6, !PT ;  /* 0x0000000624067209 */ /* 0x000fe40007810000 */
[----:B------:R-:W-:-:S04]  /*3250*/  ISETP.GE.AND P1, PT, R5, R8, PT ;  /* 0x000000080500720c */ /* 0x000fc80003f26270 */
[----:B------:R-:W-:Y:S02]  /*3260*/  FSEL R42, R53, -INF , !P1 ;  /* 0xff800000352a7808 */ /* 0x000fe40004800000 */
[----:B------:R-:W-:Y:S02]  /*3270*/  ISETP.GE.AND P1, PT, R24, R8, PT ;  /* 0x000000081800720c */ /* 0x000fe40003f26270 */
[----:B------:R-:W-:Y:S02]  /*3280*/  FMNMX.FTZ R6, R42, R6, !PT ;  /* 0x000000062a067209 */ /* 0x000fe40007810000 */
[----:B------:R-:W-:Y:S02]  /*3290*/  FSEL R37, R15, -INF , !P1 ;  /* 0xff8000000f257808 */ /* 0x000fe40004800000 */
[----:B------:R-:W-:Y:S02]  /*32a0*/  FMNMX.FTZ R6, R43, R6, !PT ;  /* 0x000000062b067209 */ /* 0x000fe40007810000 */
[----:B------:R-:W-:-:S02]  /*32b0*/  ISETP.GE.AND P1, PT, R26, R8, PT ;  /* 0x000000081a00720c */ /* 0x000fc40003f26270 */
[----:B------:R-:W-:Y:S02]  /*32c0*/  FSEL R53, R13, -INF , !P6 ;  /* 0xff8000000d357808 */ /* 0x000fe40007000000 */
[----:B------:R-:W-:Y:S02]  /*32d0*/  FMNMX.FTZ R6, R37, R6, !PT ;  /* 0x0000000625067209 */ /* 0x000fe40007810000 */
[----:B------:R-:W-:Y:S02]  /*32e0*/  ISETP.GE.AND P6, PT, R28, R8, PT ;  /* 0x000000081c00720c */ /* 0x000fe40003fc6270 */
[----:B----4-:R-:W-:Y:S02]  /*32f0*/  FSEL R101, R12, -INF , !P1 ;  /* 0xff8000000c657808 */ /* 0x010fe40004800000 */
[----:B------:R-:W-:Y:S01]  /*3300*/  FMNMX.FTZ R21, R53, R6, !PT ;  /* 0x0000000635157209 */ /* 0x000fe20007810000 */
[----:B--23--:R-:W-:Y:S08]  /*3310*/  @!P0 BRA `(.L_x_849) ;  /* 0x0000000000648947 */ /* 0x00cff00003800000 */
[----:B------:R-:W-:Y:S01]  /*3320*/  VIADD R6, R209, 0xfffffffe ;  /* 0xfffffffed1067836 */ /* 0x000fe20000000000 */
[----:B------:R-:W-:Y:S01]  /*3330*/  ULDC.64 UR6, c[0x0][0x218] ;  /* 0x0000860000067ab9 */ /* 0x000fe20000000a00 */
[C---:B------:R-:W-:Y:S01]  /*3340*/  IMAD.SHL.U32 R22, R178.reuse, 0x20, RZ ;  /* 0x00000020b2167824 */ /* 0x040fe200078e00ff */
[----:B------:R-:W-:Y:S01]  /*3350*/  SHF.L.U64.HI R20, R178, 0x5, R179 ;  /* 0x00000005b2147819 */ /* 0x000fe200000102b3 */
[----:B------:R-:W-:Y:S01]  /*3360*/  IMAD R12, R115, R6, RZ ;  /* 0x00000006730c7224 */ /* 0x000fe200078e02ff */
[----:B------:R-:W-:Y:S01]  /*3370*/  SHF.R.S32.HI R13, RZ, 0x1f, R6 ;  /* 0x0000001fff0d7819 */ /* 0x000fe20000011406 */
[----:B------:R-:W-:-:S04]  /*3380*/  IMAD.WIDE.U32 R6, R6, R120, R250 ;  /* 0x0000007806067225 */ /* 0x000fc800078e00fa */
[----:B------:R-:W-:Y:S01]  /*3390*/  IMAD R12, R13, R120, R12 ;  /* 0x000000780d0c7224 */ /* 0x000fe200078e020c */
[----:B------:R-:W-:-:S03]  /*33a0*/  LEA R14, P1, R6, UR6, 0x1 ;  /* 0x00000006060e7c11 */ /* 0x000fc6000f8208ff */
[----:B------:R-:W-:-:S05]  /*33b0*/  IMAD.IADD R7, R7, 0x1, R12 ;  /* 0x0000000107077824 */ /* 0x000fca00078e020c */
[----:B------:R-:W-:Y:S02]  /*33c0*/  LEA.HI.X R15, R6, UR7, R7, 0x1, P1 ;  /* 0x00000007060f7c11 */ /* 0x000fe400088f0c07 */
[----:B------:R-:W-:-:S03]  /*33d0*/  IADD3 R12, P1, R22, R14, RZ ;  /* 0x0000000e160c7210 */ /* 0x000fc60007f3e0ff */
[----:B------:R-:W-:Y:S01]  /*33e0*/  @!PT LDS RZ, [RZ] ;  /* 0x00000000fffff984 */ /* 0x000fe20000000800 */
[----:B------:R-:W-:Y:S01]  /*33f0*/  @!PT LDS RZ, [RZ] ;  /* 0x00000000fffff984 */ /* 0x000fe20000000800 */
[----:B------:R-:W-:Y:S01]  /*3400*/  @!PT LDS RZ, [RZ] ;  /* 0x00000000fffff984 */ /* 0x000fe20000000800 */
[----:B------:R1:W-:Y:S01]  /*3410*/  LDGSTS.E.BYPASS.LTC128B.128 [R208+0x4000], desc[UR12][R14.64] ;  /* 0x040000000ed07fae */ /* 0x0003e2000b901d4c */
[----:B------:R-:W-:Y:S02]  /*3420*/  IADD3.X R13, R20, R15, RZ, P1, !PT ;  /* 0x0000000f140d7210 */ /* 0x000fe40000ffe4ff */
[----:B------:R-:W-:-:S03]  /*3430*/  IADD3 R6, P1, R12, R22, RZ ;  /* 0x000000160c067210 */ /* 0x000fc60007f3e0ff */
[----:B------:R1:W-:Y:S02]  /*3440*/  LDGSTS.E.BYPASS.LTC128B.128 [R208+0x4800], desc[UR12][R12.64] ;  /* 0x048000000cd07fae */ /* 0x0003e4000b901d4c */
[----:B------:R-:W-:Y:S01]  /*3450*/  IMAD.X R7, R13, 0x1, R20, P1 ;  /* 0x000000010d077824 */ /* 0x000fe200008e0614 */
[----:B------:R-:W-:-:S04]  /*3460*/  IADD3 R22, P1, R6, R22, RZ ;  /* 0x0000001606167210 */ /* 0x000fc80007f3e0ff */
[----:B------:R-:W-:Y:S01]  /*3470*/  IADD3.X R23, R7, R20, RZ, P1, !PT ;  /* 0x0000001407177210 */ /* 0x000fe20000ffe4ff */
[----:B------:R1:W-:Y:S04]  /*3480*/  LDGSTS.E.BYPASS.LTC128B.128 [R208+0x5000], desc[UR12][R6.64] ;  /* 0x0500000006d07fae */ /* 0x0003e8000b901d4c */
[----:B------:R1:W-:Y:S04]  /*3490*/  LDGSTS.E.BYPASS.LTC128B.128 [R208+0x5800], desc[UR12][R22.64] ;  /* 0x0580000016d07fae */ /* 0x0003e8000b901d4c */
[----:B------:R-:W0:Y:S02]  /*34a0*/  LDGDEPBAR ;  /* 0x00000000000079af */ /* 0x000e240000000000 */
.L_x_849:
[----:B------:R-:W-:Y:S01]  /*34b0*/  FSEL R83, R25, -INF , !P6 ;  /* 0xff80000019537808 */ /* 0x000fe20007000000 */
[----:B-1----:R-:W-:Y:S01]  /*34c0*/  FMUL.FTZ R12, R51, UR8 ;  /* 0x00000008330c7c20 */ /* 0x002fe20008410000 */
[----:B------:R-:W-:Y:S01]  /*34d0*/  FMNMX.FTZ R6, R101, R21, !PT ;  /* 0x0000001565067209 */ /* 0x000fe20007810000 */
[----:B------:R-:W-:Y:S01]  /*34e0*/  ULDC UR9, c[0x0][0x2ec] ;  /* 0x0000bb0000097ab9 */ /* 0x000fe20000000800 */
[----:B------:R-:W-:Y:S01]  /*34f0*/  FSEL R80, R112, -INF , !P3 ;  /* 0xff80000070507808 */ /* 0x000fe20005800000 */
[----:B------:R-:W-:Y:S01]  /*3500*/  MUFU.TANH R20, R30 ;  /* 0x0000001e00147308 */ /* 0x000fe20000002400 */
[----:B------:R-:W-:Y:S01]  /*3510*/  FMNMX.FTZ R13, R83, R6, !PT ;  /* 0x00000006530d7209 */ /* 0x000fe20007810000 */
[----:B------:R-:W-:Y:S01]  /*3520*/  FMUL.FTZ R6, R48, UR8 ;  /* 0x0000000830067c20 */ /* 0x000fe20008410000 */
[C---:B------:R-:W-:Y:S02]  /*3530*/  ISETP.GE.AND P6, PT, R19.reuse, R11, PT ;  /* 0x0000000b1300720c */ /* 0x040fe40003fc6270 */
[C---:B------:R-:W-:Y:S01]  /*3540*/  ISETP.GE.AND P1, PT, R19.reuse, R9, PT ;  /* 0x000000091300720c */ /* 0x040fe20003f26270 */
[----:B------:R-:W1:Y:S01]  /*3550*/  SHFL.BFLY PT, R7, R13, 0x2, 0x1f ;  /* 0x0c401f000d077f89 */ /* 0x000e6200000e0000 */
[----:B------:R-:W-:Y:S01]  /*3560*/  ISETP.GE.AND P3, PT, R19, R10, PT ;  /* 0x0000000a1300720c */ /* 0x000fe20003f66270 */
[----:B------:R2:W3:Y:S01]  /*3570*/  MUFU.TANH R15, R6 ;  /* 0x00000006000f7308 */ /* 0x0004e20000002400 */
        /* <DEDUP_REMOVED lines=8> */
[----:B--2---:R-:W-:Y:S01]  /*3600*/  FMUL.FTZ R6, R49, UR8 ;  /* 0x0000000831067c20 */ /* 0x004fe20008410000 */
[-C--:B------:R-:W-:Y:S02]  /*3610*/  ISETP.GE.AND P2, PT, R16, R9.reuse, PT ;  /* 0x000000091000720c */ /* 0x080fe40003f46270 */
[----:B------:R-:W-:Y:S01]  /*3620*/  ISETP.GE.AND P1, PT, R17, R9, PT ;  /* 0x000000091100720c */ /* 0x000fe20003f26270 */
[----:B------:R2:W-:Y:S01]  /*3630*/  MUFU.TANH R18, R6 ;  /* 0x0000000600127308 */ /* 0x0005e20000002400 */
[----:B------:R-:W-:Y:S02]  /*3640*/  FSEL R133, R70, -INF , !P2 ;  /* 0xff80000046857808 */ /* 0x000fe40005000000 */
[----:B------:R-:W-:Y:S02]  /*3650*/  ISETP.GE.AND P2, PT, R5, R10, PT ;  /* 0x0000000a0500720c */ /* 0x000fe40003f46270 */
[----:B------:R-:W-:-:S02]  /*3660*/  FSEL R135, R135, -INF , !P1 ;  /* 0xff80000087877808 */ /* 0x000fc40004800000 */
[----:B------:R-:W-:Y:S02]  /*3670*/  FSEL R139, R32, -INF , !P2 ;  /* 0xff800000208b7808 */ /* 0x000fe40005000000 */
[----:B------:R-:W-:Y:S02]  /*3680*/  ISETP.GE.AND P2, PT, R24, R9, PT ;  /* 0x000000091800720c */ /* 0x000fe40003f46270 */
[----:B------:R-:W-:Y:S02]  /*3690*/  ISETP.GE.AND P1, PT, R16, R10, PT ;  /* 0x0000000a1000720c */ /* 0x000fe40003f26270 */
[----:B---3--:R-:W-:Y:S02]  /*36a0*/  FSEL R163, R15, -INF , !P2 ;  /* 0xff8000000fa37808 */ /* 0x008fe40005000000 */
[----:B------:R-:W-:Y:S01]  /*36b0*/  FSEL R138, R68, -INF , !P1 ;  /* 0xff800000448a7808 */ /* 0x000fe20004800000 */
[----:B--2---:R-:W-:Y:S01]  /*36c0*/  FMUL.FTZ R6, R50, UR8 ;  /* 0x0000000832067c20 */ /* 0x004fe20008410000 */
[----:B------:R-:W-:-:S02]  /*36d0*/  FSEL R50, R85, -INF , !P3 ;  /* 0xff80000055327808 */ /* 0x000fc40005800000 */
[----:B------:R-:W-:Y:S01]  /*36e0*/  ISETP.GE.AND P3, PT, R17, R10, PT ;  /* 0x0000000a1100720c */ /* 0x000fe20003f66270 */
[----:B------:R2:W3:Y:S01]  /*36f0*/  MUFU.TANH R14, R6 ;  /* 0x00000006000e7308 */ /* 0x0004e20000002400 */
[-C--:B------:R-:W-:Y:S02]  /*3700*/  ISETP.GE.AND P1, PT, R3, R9.reuse, PT ;  /* 0x000000090300720c */ /* 0x080fe40003f26270 */
[----:B------:R-:W-:Y:S02]  /*3710*/  FSEL R137, R69, -INF , !P3 ;  /* 0xff80000045897808 */ /* 0x000fe40005800000 */
[----:B------:R-:W-:Y:S02]  /*3720*/  ISETP.GE.AND P3, PT, R5, R9, PT ;  /* 0x000000090500720c */ /* 0x000fe40003f66270 */
[----:B-1----:R-:W-:Y:S01]  /*3730*/  FMNMX.FTZ R13, R13, R7, !PT ;  /* 0x000000070d0d7209 */ /* 0x002fe20007810000 */
[----:B------:R-:W-:Y:S01]  /*3740*/  FMUL.FTZ R7, R38, UR8 ;  /* 0x0000000826077c20 */ /* 0x000fe20008410000 */
[----:B------:R-:W-:-:S02]  /*3750*/  FSEL R134, R47, -INF , !P3 ;  /* 0xff8000002f867808 */ /* 0x000fc40005800000 */
[----:B------:R-:W-:Y:S01]  /*3760*/  ISETP.GE.AND P3, PT, R3, R10, PT ;  /* 0x0000000a0300720c */ /* 0x000fe20003f66270 */
[----:B------:R-:W-:Y:S01]  /*3770*/  MUFU.TANH R22, R7 ;  /* 0x0000000700167308 */ /* 0x000fe20000002400 */
[----:B------:R-:W-:Y:S02]  /*3780*/  FSEL R136, R41, -INF , !P1 ;  /* 0xff80000029887808 */ /* 0x000fe40004800000 */
[----:B------:R-:W-:Y:S02]  /*3790*/  FSEL R140, R31, -INF , !P3 ;  /* 0xff8000001f8c7808 */ /* 0x000fe40005800000 */
[----:B------:R-:W-:Y:S01]  /*37a0*/  ISETP.GE.AND P3, PT, R0, R9, PT ;  /* 0x000000090000720c */ /* 0x000fe20003f66270 */
[----:B--2---:R-:W-:Y:S01]  /*37b0*/  FMUL.FTZ R6, R39, UR8 ;  /* 0x0000000827067c20 */ /* 0x004fe20008410000 */
[----:B------:R-:W-:Y:S02]  /*37c0*/  FSEL R102, R102, -INF , !P6 ;  /* 0xff80000066667808 */ /* 0x000fe40007000000 */
[----:B------:R-:W-:Y:S01]  /*37d0*/  FSEL R15, R119, -INF , !P3 ;  /* 0xff800000770f7808 */ /* 0x000fe20005800000 */
[----:B------:R1:W-:Y:S01]  /*37e0*/  MUFU.TANH R21, R6 ;  /* 0x0000000600157308 */ /* 0x0003e20000002400 */
[----:B------:R-:W-:-:S02]  /*37f0*/  ISETP.GE.AND P3, PT, R3, R11, PT ;  /* 0x0000000b0300720c */ /* 0x000fc40003f66270 */
[----:B------:R-:W-:Y:S02]  /*3800*/  FMNMX.FTZ R3, R15, R60, !PT ;  /* 0x0000003c0f037209 */ /* 0x000fe40007810000 */
[----:B------:R-:W-:Y:S02]  /*3810*/  ISETP.GE.AND P1, PT, R24, R10, PT ;  /* 0x0000000a1800720c */ /* 0x000fe40003f26270 */
[----:B------:R-:W-:Y:S02]  /*3820*/  ISETP.GE.AND P6, PT, R17, R11, PT ;  /* 0x0000000b1100720c */ /* 0x000fe40003fc6270 */
[----:B------:R2:W4:Y:S01]  /*3830*/  MUFU.TANH R17, R12 ;  /* 0x0000000c00117308 */ /* 0x0005220000002400 */
[----:B------:R-:W-:Y:S02]  /*3840*/  FMNMX.FTZ R3, R55, R3, !PT ;  /* 0x0000000337037209 */ /* 0x000fe40007810000 */
[----:B------:R-:W-:Y:S01]  /*3850*/  ISETP.GE.AND P2, PT, R5, R11, PT ;  /* 0x0000000b0500720c */ /* 0x000fe20003f46270 */
[----:B------:R-:W-:Y:S01]  /*3860*/  FMUL.FTZ R5, R56, UR8 ;  /* 0x0000000838057c20 */ /* 0x000fe20008410000 */
[----:B---3--:R-:W-:-:S02]  /*3870*/  FSEL R171, R14, -INF , !P1 ;  /* 0xff8000000eab7808 */ /* 0x008fc40004800000 */
[----:B------:R-:W-:Y:S01]  /*3880*/  ISETP.GE.AND P1, PT, R27, R9, PT ;  /* 0x000000091b00720c */ /* 0x000fe20003f26270 */
[----:B------:R3:W5:Y:S01]  /*3890*/  MUFU.TANH R7, R5 ;  /* 0x0000000500077308 */ /* 0x0007620000002400 */
[----:B------:R-:W-:Y:S01]  /*38a0*/  FMNMX.FTZ R3, R54, R3, !PT ;  /* 0x0000000336037209 */ /* 0x000fe20007810000 */
[----:B-1----:R-:W-:Y:S01]  /*38b0*/  FMUL.FTZ R6, R57, UR8 ;  /* 0x0000000839067c20 */ /* 0x002fe20008410000 */
[----:B------:R-:W-:Y:S02]  /*38c0*/  FSEL R143, R18, -INF , !P1 ;  /* 0xff800000128f7808 */ /* 0x000fe40004800000 */
[----:B------:R-:W-:Y:S02]  /*38d0*/  ISETP.GE.AND P1, PT, R0, R10, PT ;  /* 0x0000000a0000720c */ /* 0x000fe40003f26270 */
[----:B------:R-:W-:Y:S01]  /*38e0*/  FSEL R49, R86, -INF , !P4 ;  /* 0xff80000056317808 */ /* 0x000fe20006000000 */
[----:B--2---:R-:W1:Y:S01]  /*38f0*/  SHFL.BFLY PT, R12, R13, 0x1, 0x1f ;  /* 0x0c201f000d0c7f89 */ /* 0x004e6200000e0000 */
[----:B------:R-:W-:-:S02]  /*3900*/  ISETP.GE.AND P4, PT, R16, R11, PT ;  /* 0x0000000b1000720c */ /* 0x000fc40003f86270 */
[----:B------:R-:W-:Y:S02]  /*3910*/  FSEL R16, R118, -INF , !P1 ;  /* 0xff80000076107808 */ /* 0x000fe40004800000 */
[----:B------:R-:W-:Y:S02]  /*3920*/  ISETP.GE.AND P1, PT, R27, R10, PT ;  /* 0x0000000a1b00720c */ /* 0x000fe40003f26270 */
[----:B------:R-:W-:Y:S02]  /*3930*/  FSEL R71, R93, -INF , !P5 ;  /* 0xff8000005d477808 */ /* 0x000fe40006800000 */
[----:B---3--:R-:W-:Y:S02]  /*3940*/  FMNMX.FTZ R5, R72, R3, !PT ;  /* 0x0000000348057209 */ /* 0x008fe40007810000 */
[----:B------:R-:W-:Y:S02]  /*3950*/  FMNMX.FTZ R3, R16, R61, !PT ;  /* 0x0000003d10037209 */ /* 0x000fe40007810000 */
[----:B------:R-:W-:-:S02]  /*3960*/  FMNMX.FTZ R5, R19, R5, !PT ;  /* 0x0000000513057209 */ /* 0x000fc40007810000 */
[----:B------:R-:W-:Y:S02]  /*3970*/  FMNMX.FTZ R3, R63, R3, !PT ;  /* 0x000000033f037209 */ /* 0x000fe40007810000 */
[----:B------:R-:W-:Y:S01]  /*3980*/  FMNMX.FTZ R68, R48, R5, !PT ;  /* 0x0000000530447209 */ /* 0x000fe20007810000 */
[----:B------:R-:W-:Y:S01]  /*3990*/  FMUL.FTZ R5, R59, UR8 ;  /* 0x000000083b057c20 */ /* 0x000fe20008410000 */
[----:B----4-:R-:W-:Y:S02]  /*39a0*/  FSEL R170, R17, -INF , !P1 ;  /* 0xff80000011aa7808 */ /* 0x010fe40004800000 */
[----:B------:R-:W-:Y:S02]  /*39b0*/  FMNMX.FTZ R68, R49, R68, !PT ;  /* 0x0000004431447209 */ /* 0x000fe40007810000 */
[----:B------:R-:W-:Y:S02]  /*39c0*/  FMNMX.FTZ R3, R62, R3, !PT ;  /* 0x000000033e037209 */ /* 0x000fe40007810000 */
[----:B------:R-:W-:-:S02]  /*39d0*/  FMNMX.FTZ R68, R135, R68, !PT ;  /* 0x0000004487447209 */ /* 0x000fc40007810000 */
[----:B-1----:R-:W-:Y:S02]  /*39e0*/  FMNMX.FTZ R70, R13, R12, !PT ;  /* 0x0000000c0d467209 */ /* 0x002fe40007810000 */
[----:B------:R-:W-:Y:S01]  /*39f0*/  ISETP.GE.AND P1, PT, R26, R9, PT ;  /* 0x000000091a00720c */ /* 0x000fe20003f26270 */
[----:B------:R1:W2:Y:S01]  /*3a00*/  MUFU.TANH R12, R6 ;  /* 0x00000006000c7308 */ /* 0x0002a20000002400 */
[----:B------:R-:W-:Y:S02]  /*3a10*/  FMNMX.FTZ R3, R80, R3, !PT ;  /* 0x0000000350037209 */ /* 0x000fe40007810000 */
[----:B------:R-:W-:Y:S02]  /*3a20*/  FMNMX.FTZ R68, R133, R68, !PT ;  /* 0x0000004485447209 */ /* 0x000fe40007810000 */
[----:B-----5:R-:W-:Y:S01]  /*3a30*/  FSEL R142, R7, -INF , !P1 ;  /* 0xff800000078e7808 */ /* 0x020fe20004800000 */
[C---:B------:R-:W-:Y:S01]  /*3a40*/  FMUL.FTZ R7, R70.reuse, UR9 ;  /* 0x0000000946077c20 */ /* 0x040fe20008410000 */
[----:B------:R-:W-:Y:S01]  /*3a50*/  FSETP.NEU.FTZ.AND P1, PT, R70, -INF , PT ;  /* 0xff8000004600780b */ /* 0x000fe20003f3d000 */
[----:B------:R3:W-:Y:S01]  /*3a60*/  MUFU.TANH R13, R5 ;  /* 0x00000005000d7308 */ /* 0x0007e20000002400 */
[----:B------:R-:W-:-:S02]  /*3a70*/  FMNMX.FTZ R3, R81, R3, !PT ;  /* 0x0000000351037209 */ /* 0x000fc40007810000 */
[----:B------:R-:W-:Y:S02]  /*3a80*/  FMNMX.FTZ R68, R134, R68, !PT ;  /* 0x0000004486447209 */ /* 0x000fe40007810000 */
[----:B------:R-:W-:Y:S02]  /*3a90*/  FSEL R7, R7, RZ, P1 ;  /* 0x000000ff07077208 */ /* 0x000fe40000800000 */
[----:B------:R-:W-:Y:S02]  /*3aa0*/  FMNMX.FTZ R3, R50, R3, !PT ;  /* 0x0000000332037209 */ /* 0x000fe40007810000 */
[----:B------:R-:W-:Y:S01]  /*3ab0*/  FMNMX.FTZ R68, R136, R68, !PT ;  /* 0x0000004488447209 */ /* 0x000fe20007810000 */
[----:B-1----:R-:W-:Y:S01]  /*3ac0*/  FMUL.FTZ R6, R58, UR8 ;  /* 0x000000083a067c20 */ /* 0x002fe20008410000 */
[----:B------:R-:W-:Y:S01]  /*3ad0*/  ISETP.GE.AND P1, PT, R0, R11, PT ;  /* 0x0000000b0000720c */ /* 0x000fe20003f26270 */
[----:B------:R-:W-:Y:S01]  /*3ae0*/  FFMA.FTZ R0, R29, UR9, -R7 ;  /* 0x000000091d007c23 */ /* 0x000fe20008010807 */
[----:B------:R-:W-:-:S02]  /*3af0*/  FMNMX.FTZ R3, R82, R3, !PT ;  /* 0x0000000352037209 */ /* 0x000fc40007810000 */
[----:B------:R-:W-:Y:S01]  /*3b00*/  FMNMX.FTZ R68, R163, R68, !PT ;  /* 0x00000044a3447209 */ /* 0x000fe20007810000 */
[----:B------:R1:W-:Y:S01]  /*3b10*/  MUFU.EX2 R222, R0 ;  /* 0x0000000000de7308 */ /* 0x0003e20000000800 */
[----:B------:R-:W-:Y:S02]  /*3b20*/  FSEL R17, R131, -INF , !P1 ;  /* 0xff80000083117808 */ /* 0x000fe40004800000 */
[----:B------:R-:W-:Y:S02]  /*3b30*/  ISETP.GE.AND P1, PT, R28, R9, PT ;  /* 0x000000091c00720c */ /* 0x000fe40003f26270 */
[----:B------:R-:W-:Y:S02]  /*3b40*/  FMNMX.FTZ R3, R137, R3, !PT ;  /* 0x0000000389037209 */ /* 0x000fe40007810000 */
[----:B------:R-:W-:Y:S01]  /*3b50*/  FMNMX.FTZ R68, R143, R68, !PT ;  /* 0x000000448f447209 */ /* 0x000fe20007810000 */
[----:B------:R-:W4:Y:S01]  /*3b60*/  MUFU.TANH R6, R6 ;  /* 0x0000000600067308 */ /* 0x000f220000002400 */
[----:B---3--:R-:W-:-:S02]  /*3b70*/  FMNMX.FTZ R5, R17, R65, !PT ;  /* 0x0000004111057209 */ /* 0x008fc40007810000 */
[----:B--2---:R-:W-:Y:S02]  /*3b80*/  FSEL R141, R12, -INF , !P1 ;  /* 0xff8000000c8d7808 */ /* 0x004fe40004800000 */
[----:B------:R-:W-:Y:S02]  /*3b90*/  FMNMX.FTZ R3, R138, R3, !PT ;  /* 0x000000038a037209 */ /* 0x000fe40007810000 */
[----:B------:R-:W-:Y:S01]  /*3ba0*/  FMNMX.FTZ R68, R142, R68, !PT ;  /* 0x000000448e447209 */ /* 0x000fe20007810000 */
[----:B-1----:R-:W-:Y:S01]  /*3bb0*/  FFMA.FTZ R0, R52, UR9, -R7 ;  /* 0x0000000934007c23 */ /* 0x002fe20008010807 */
[----:B------:R-:W-:Y:S02]  /*3bc0*/  FMNMX.FTZ R5, R74, R5, !PT ;  /* 0x000000054a057209 */ /* 0x000fe40007810000 */
[----:B------:R-:W-:Y:S01]  /*3bd0*/  FMNMX.FTZ R3, R139, R3, !PT ;  /* 0x000000038b037209 */ /* 0x000fe20007810000 */
[----:B------:R1:W-:Y:S01]  /*3be0*/  MUFU.EX2 R217, R0 ;  /* 0x0000000000d97308 */ /* 0x0003e20000000800 */
[----:B------:R-:W-:-:S02]  /*3bf0*/  FMNMX.FTZ R68, R141, R68, !PT ;  /* 0x000000448d447209 */ /* 0x000fc40007810000 */
[----:B------:R-:W-:Y:S02]  /*3c00*/  FMNMX.FTZ R5, R73, R5, !PT ;  /* 0x0000000549057209 */ /* 0x000fe40007810000 */
[----:B------:R-:W-:Y:S01]  /*3c10*/  FMNMX.FTZ R3, R140, R3, !PT ;  /* 0x000000038c037209 */ /* 0x000fe20007810000 */
[----:B------:R-:W2:Y:S01]  /*3c20*/  SHFL.BFLY PT, R12, R68, 0x2, 0x1f ;  /* 0x0c401f00440c7f89 */ /* 0x000ea200000e0000 */
[----:B------:R-:W-:Y:S02]  /*3c30*/  FMNMX.FTZ R5, R103, R5, !PT ;  /* 0x0000000567057209 */ /* 0x000fe40007810000 */
[----:B------:R-:W-:Y:S02]  /*3c40*/  ISETP.GE.AND P1, PT, R26, R10, PT ;  /* 0x0000000a1a00720c */ /* 0x000fe40003f26270 */
[----:B------:R-:W-:Y:S02]  /*3c50*/  FMNMX.FTZ R5, R100, R5, !PT ;  /* 0x0000000564057209 */ /* 0x000fe40007810000 */
[----:B----4-:R-:W-:-:S02]  /*3c60*/  FSEL R164, R6, -INF , !P1 ;  /* 0xff80000006a47808 */ /* 0x010fc40004800000 */
[----:B------:R-:W-:Y:S01]  /*3c70*/  ISETP.GE.AND P1, PT, R28, R10, PT ;  /* 0x0000000a1c00720c */ /* 0x000fe20003f26270 */
[----:B-1----:R-:W-:Y:S01]  /*3c80*/  FFMA.FTZ R0, R46, UR9, -R7 ;  /* 0x000000092e007c23 */ /* 0x002fe20008010807 */
[----:B------:R-:W-:Y:S02]  /*3c90*/  FMNMX.FTZ R5, R102, R5, !PT ;  /* 0x0000000566057209 */ /* 0x000fe40007810000 */
[----:B------:R-:W-:Y:S01]  /*3ca0*/  FSEL R162, R13, -INF , !P1 ;  /* 0xff8000000da27808 */ /* 0x000fe20004800000 */
[----:B------:R1:W-:Y:S01]  /*3cb0*/  MUFU.EX2 R218, R0 ;  /* 0x0000000000da7308 */ /* 0x0003e20000000800 */
[----:B------:R-:W-:Y:S02]  /*3cc0*/  FSEL R124, R124, -INF , !P6 ;  /* 0xff8000007c7c7808 */ /* 0x000fe40007000000 */
[----:B------:R-:W-:Y:S02]  /*3cd0*/  FMNMX.FTZ R5, R71, R5, !PT ;  /* 0x0000000547057209 */ /* 0x000fe40007810000 */
[----:B------:R-:W-:-:S02]  /*3ce0*/  FSEL R125, R125, -INF , !P4 ;  /* 0xff8000007d7d7808 */ /* 0x000fc40006000000 */
[----:B------:R-:W-:Y:S02]  /*3cf0*/  FMNMX.FTZ R5, R124, R5, !PT ;  /* 0x000000057c057209 */ /* 0x000fe40007810000 */
[----:B------:R-:W-:Y:S02]  /*3d00*/  FSEL R126, R126, -INF , !P2 ;  /* 0xff8000007e7e7808 */ /* 0x000fe40005000000 */
[----:B--2---:R-:W-:Y:S02]  /*3d10*/  FMNMX.FTZ R68, R68, R12, !PT ;  /* 0x0000000c44447209 */ /* 0x004fe40007810000 */
[-C--:B------:R-:W-:Y:S02]  /*3d20*/  ISETP.GE.AND P1, PT, R24, R11.reuse, PT ;  /* 0x0000000b1800720c */ /* 0x080fe40003f26270 */
[----:B------:R-:W-:Y:S01]  /*3d30*/  FSEL R127, R127, -INF , !P3 ;  /* 0xff8000007f7f7808 */ /* 0x000fe20005800000 */
[----:B------:R-:W2:Y:S01]  /*3d40*/  SHFL.BFLY PT, R13, R68, 0x1, 0x1f ;  /* 0x0c201f00440d7f89 */ /* 0x000ea200000e0000 */
[----:B-1----:R-:W-:Y:S01]  /*3d50*/  FFMA.FTZ R0, R45, UR9, -R7 ;  /* 0x000000092d007c23 */ /* 0x002fe20008010807 */
[----:B------:R-:W-:-:S02]  /*3d60*/  ISETP.GE.AND P2, PT, R27, R11, PT ;  /* 0x0000000b1b00720c */ /* 0x000fc40003f46270 */
[----:B------:R-:W-:Y:S01]  /*3d70*/  FSEL R132, R64, -INF , !P1 ;  /* 0xff80000040847808 */ /* 0x000fe20004800000 */
[----:B------:R1:W3:Y:S01]  /*3d80*/  MUFU.EX2 R219, R0 ;  /* 0x0000000000db7308 */ /* 0x0002e20000000800 */
[-C--:B------:R-:W-:Y:S02]  /*3d90*/  ISETP.GE.AND P1, PT, R26, R11.reuse, PT ;  /* 0x0000000b1a00720c */ /* 0x080fe40003f26270 */
[----:B------:R-:W-:Y:S02]  /*3da0*/  FSEL R144, R20, -INF , !P2 ;  /* 0xff80000014907808 */ /* 0x000fe40005000000 */
[----:B------:R-:W-:Y:S02]  /*3db0*/  ISETP.GE.AND P2, PT, R28, R11, PT ;  /* 0x0000000b1c00720c */ /* 0x000fe40003f46270 */
[----:B------:R-:W-:Y:S02]  /*3dc0*/  FSEL R177, R22, -INF , !P1 ;  /* 0xff80000016b17808 */ /* 0x000fe40004800000 */
[----:B------:R-:W-:-:S02]  /*3dd0*/  FSEL R180, R21, -INF , !P2 ;  /* 0xff80000015b47808 */ /* 0x000fc40005000000 */
[----:B-1----:R-:W-:Y:S01]  /*3de0*/  FMNMX.FTZ R0, R171, R3, !PT ;  /* 0x00000003ab007209 */ /* 0x002fe20007810000 */
[----:B------:R-:W-:Y:S01]  /*3df0*/  FFMA.FTZ R3, R44, UR9, -R7 ;  /* 0x000000092c037c23 */ /* 0x000fe20008010807 */
[----:B--2---:R-:W-:Y:S02]  /*3e00*/  FMNMX.FTZ R68, R68, R13, !PT ;  /* 0x0000000d44447209 */ /* 0x004fe40007810000 */
[----:B------:R-:W-:Y:S01]  /*3e10*/  FMNMX.FTZ R0, R170, R0, !PT ;  /* 0x00000000aa007209 */ /* 0x000fe20007810000 */
[----:B------:R1:W-:Y:S01]  /*3e20*/  MUFU.EX2 R221, R3 ;  /* 0x0000000300dd7308 */ /* 0x0003e20000000800 */
[----:B------:R-:W-:Y:S02]  /*3e30*/  FSETP.NEU.FTZ.AND P1, PT, R68, -INF , PT ;  /* 0xff8000004400780b */ /* 0x000fe40003f3d000 */
[----:B------:R-:W-:Y:S02]  /*3e40*/  FMNMX.FTZ R0, R164, R0, !PT ;  /* 0x00000000a4007209 */ /* 0x000fe40007810000 */
[----:B---3--:R-:W-:-:S02]  /*3e50*/  F2FP.BF16.F32.PACK_AB R18, R219, R218 ;  /* 0x000000dadb12723e */ /* 0x008fc400000010ff */
[----:B------:R-:W-:-:S05]  /*3e60*/  FMNMX.FTZ R0, R162, R0, !PT ;  /* 0x00000000a2007209 */ /* 0x000fca0007810000 */
[----:B------:R-:W2:Y:S01]  /*3e70*/  SHFL.BFLY PT, R6, R0, 0x2, 0x1f ;  /* 0x0c401f0000067f89 */ /* 0x000ea200000e0000 */
[----:B-1----:R-:W-:-:S04]  /*3e80*/  FFMA.FTZ R3, R33, UR9, -R7 ;  /* 0x0000000921037c23 */ /* 0x002fc80008010807 */
[----:B------:R1:W-:Y:S01]  /*3e90*/  MUFU.EX2 R220, R3 ;  /* 0x0000000300dc7308 */ /* 0x0003e20000000800 */
[----:B--2---:R-:W-:Y:S01]  /*3ea0*/  FMNMX.FTZ R0, R0, R6, !PT ;  /* 0x0000000600007209 */ /* 0x004fe20007810000 */
[----:B------:R-:W-:Y:S01]  /*3eb0*/  FMUL.FTZ R6, R68, UR9 ;  /* 0x0000000944067c20 */ /* 0x000fe20008410000 */
[----:B-1----:R-:W-:-:S03]  /*3ec0*/  FFMA.FTZ R3, R34, UR9, -R7 ;  /* 0x0000000922037c23 */ /* 0x002fc60008010807 */
[----:B------:R-:W1:Y:S02]  /*3ed0*/  SHFL.BFLY PT, R12, R0, 0x1, 0x1f ;  /* 0x0c201f00000c7f89 */ /* 0x000e6400000e0000 */
[----:B------:R2:W-:Y:S01]  /*3ee0*/  MUFU.EX2 R216, R3 ;  /* 0x0000000300d87308 */ /* 0x0005e20000000800 */
[----:B------:R-:W-:-:S05]  /*3ef0*/  FSEL R6, R6, RZ, P1 ;  /* 0x000000ff06067208 */ /* 0x000fca0000800000 */
[----:B------:R-:W-:-:S04]  /*3f00*/  FFMA.FTZ R13, R55, UR9, -R6 ;  /* 0x00000009370d7c23 */ /* 0x000fc80008010806 */
[----:B------:R-:W-:Y:S01]  /*3f10*/  MUFU.EX2 R191, R13 ;  /* 0x0000000d00bf7308 */ /* 0x000fe20000000800 */
[----:B--2---:R-:W-:Y:S01]  /*3f20*/  FMNMX.FTZ R3, R125, R5, !PT ;  /* 0x000000057d037209 */ /* 0x004fe20007810000 */
[----:B------:R-:W-:-:S03]  /*3f30*/  FFMA.FTZ R5, R35, UR9, -R7 ;  /* 0x0000000923057c23 */ /* 0x000fc60008010807 */
[----:B------:R-:W-:-:S03]  /*3f40*/  FMNMX.FTZ R3, R126, R3, !PT ;  /* 0x000000037e037209 */ /* 0x000fc60007810000 */
[----:B------:R2:W-:Y:S01]  /*3f50*/  MUFU.EX2 R215, R5 ;  /* 0x0000000500d77308 */ /* 0x0005e20000000800 */
[----:B------:R-:W-:-:S04]  /*3f60*/  FMNMX.FTZ R3, R127, R3, !PT ;  /* 0x000000037f037209 */ /* 0x000fc80007810000 */
[----:B------:R-:W-:Y:S01]  /*3f70*/  FMNMX.FTZ R3, R132, R3, !PT ;  /* 0x0000000384037209 */ /* 0x000fe20007810000 */
[----:B--2---:R-:W-:-:S04]  /*3f80*/  FFMA.FTZ R5, R40, UR9, -R7 ;  /* 0x0000000928057c23 */ /* 0x004fc80008010807 */
[----:B------:R2:W-:Y:S02]  /*3f90*/  MUFU.EX2 R214, R5 ;  /* 0x0000000500d67308 */ /* 0x0005e40000000800 */
[----:B--2---:R-:W-:Y:S01]  /*3fa0*/  FMNMX.FTZ R5, R144, R3, !PT ;  /* 0x0000000390057209 */ /* 0x004fe20007810000 */
[----:B------:R-:W-:-:S03]  /*3fb0*/  FFMA.FTZ R3, R36, UR9, -R7 ;  /* 0x0000000924037c23 */ /* 0x000fc60008010807 */
[----:B------:R-:W-:Y:S02]  /*3fc0*/  FMNMX.FTZ R5, R177, R5, !PT ;  /* 0x00000005b1057209 */ /* 0x000fe40007810000 */
[----:B------:R2:W-:Y:S02]  /*3fd0*/  MUFU.EX2 R207, R3 ;  /* 0x0000000300cf7308 */ /* 0x0005e40000000800 */
[----:B------:R-:W-:-:S05]  /*3fe0*/  FMNMX.FTZ R5, R180, R5, !PT ;  /* 0x00000005b4057209 */ /* 0x000fca0007810000 */
[----:B------:R-:W3:Y:S01]  /*3ff0*/  SHFL.BFLY PT, R14, R5, 0x2, 0x1f ;  /* 0x0c401f00050e7f89 */ /* 0x000ee200000e0000 */
        /* <DEDUP_REMOVED lines=8> */
[----:B-1----:R-:W-:Y:S01]  /*4080*/  FMNMX.FTZ R3, R0, R12, !PT ;  /* 0x0000000c00037209 */ /* 0x002fe20007810000 */
[----:B------:R-:W-:Y:S01]  /*4090*/  FFMA.FTZ R0, R60, UR9, -R6 ;  /* 0x000000093c007c23 */ /* 0x000fe20008010806 */
[----:B---3--:R-:W-:Y:S02]  /*40a0*/  FMNMX.FTZ R12, R5, R14, !PT ;  /* 0x0000000e050c7209 */ /* 0x008fe40007810000 */
[C---:B------:R-:W-:Y:S02]  /*40b0*/  FSETP.NEU.FTZ.AND P1, PT, R3.reuse, -INF , PT ;  /* 0xff8000000300780b */ /* 0x040fe40003f3d000 */
[----:B------:R1:W2:Y:S01]  /*40c0*/  MUFU.EX2 R190, R0 ;  /* 0x0000000000be7308 */ /* 0x0002a20000000800 */
[----:B------:R-:W3:Y:S01]  /*40d0*/  SHFL.BFLY PT, R69, R12, 0x1, 0x1f ;  /* 0x0c201f000c457f89 */ /* 0x000ee200000e0000 */
[----:B-1----:R-:W-:-:S05]  /*40e0*/  FMUL.FTZ R0, R3, UR9 ;  /* 0x0000000903007c20 */ /* 0x002fca0008410000 */
[----:B------:R-:W-:Y:S01]  /*40f0*/  FSEL R5, R0, RZ, P1 ;  /* 0x000000ff00057208 */ /* 0x000fe20000800000 */
[----:B------:R-:W-:Y:S01]  /*4100*/  FFMA.FTZ R0, R54, UR9, -R6 ;  /* 0x0000000936007c23 */ /* 0x000fe20008010806 */
[----:B---3--:R-:W-:-:S03]  /*4110*/  FMNMX.FTZ R69, R12, R69, !PT ;  /* 0x000000450c457209 */ /* 0x008fc60007810000 */
[----:B------:R1:W3:Y:S01]  /*4120*/  MUFU.EX2 R204, R0 ;  /* 0x0000000000cc7308 */ /* 0x0002e20000000800 */
[----:B------:R-:W-:Y:S01]  /*4130*/  FFMA.FTZ R13, R16, UR9, -R5 ;  /* 0x00000009100d7c23 */ /* 0x000fe20008010805 */
[----:B--2---:R-:W-:Y:S02]  /*4140*/  F2FP.BF16.F32.PACK_AB R12, R190, R176 ;  /* 0x000000b0be0c723e */ /* 0x004fe400000010ff */
[----:B------:R-:W-:Y:S02]  /*4150*/  FSETP.NEU.FTZ.AND P1, PT, R69, -INF , PT ;  /* 0xff8000004500780b */ /* 0x000fe40003f3d000 */
[----:B------:R-:W-:Y:S02]  /*4160*/  F2FP.BF16.F32.PACK_AB R16, R217, R222 ;  /* 0x000000ded910723e */ /* 0x000fe400000010ff */
[----:B------:R-:W-:Y:S01]  /*4170*/  MUFU.EX2 R172, R13 ;  /* 0x0000000d00ac7308 */ /* 0x000fe20000000800 */
[----:B-1----:R-:W-:Y:S01]  /*4180*/  IMAD.IADD R0, R116, 0x1, R117 ;  /* 0x0000000174007824 */ /* 0x002fe200078e0275 */
[----:B---3--:R-:W-:-:S04]  /*4190*/  F2FP.BF16.F32.PACK_AB R14, R204, R191 ;  /* 0x000000bfcc0e723e */ /* 0x008fc800000010ff */
[----:B------:R-:W-:Y:S01]  /*41a0*/  LEA R193, R0, UR4, 0x1 ;  /* 0x0000000400c17c11 */ /* 0x000fe2000f8e08ff */
[----:B------:R-:W-:-:S04]  /*41b0*/  FFMA.FTZ R0, R61, UR9, -R5 ;  /* 0x000000093d007c23 */ /* 0x000fc80008010805 */
[----:B------:R1:W2:Y:S01]  /*41c0*/  MUFU.EX2 R186, R0 ;  /* 0x0000000000ba7308 */ /* 0x0002a20000000800 */
[--C-:B------:R-:W-:Y:S01]  /*41d0*/  IMAD R194, R4, 0x2, R193.reuse ;  /* 0x0000000204c27824 */ /* 0x100fe200078e02c1 */
[----:B------:R-:W-:Y:S01]  /*41e0*/  LDSM.16.MT88.4 R32, [R193+0x6000] ;  /* 0x00600000c120783b */ /* 0x000fe20000004200 */
[C---:B------:R-:W-:Y:S02]  /*41f0*/  IMAD R196, R2.reuse, 0x2, R193 ;  /* 0x0000000202c47824 */ /* 0x040fe400078e02c1 */
[----:B------:R-:W-:Y:S02]  /*4200*/  IMAD R195, R2, 0x2, R194 ;  /* 0x0000000202c37824 */ /* 0x000fe400078e02c2 */
[----:B------:R-:W-:Y:S01]  /*4210*/  FMUL.FTZ R2, R69, UR9 ;  /* 0x0000000945027c20 */ /* 0x000fe20008410000 */
[----:B------:R-:W-:Y:S04]  /*4220*/  LDSM.16.MT88.4 R20, [R194+0x6000] ;  /* 0x00600000c214783b */ /* 0x000fe80000004200 */
[----:B------:R-:W3:Y:S04]  /*4230*/  LDSM.16.MT88.4 R24, [R195+0x6000] ;  /* 0x00600000c318783b */ /* 0x000ee80000004200 */
[----:B------:R-:W4:Y:S01]  /*4240*/  LDSM.16.MT88.4 R28, [R196+0x6000] ;  /* 0x00600000c41c783b */ /* 0x000f220000004200 */
[----:B-1----:R-:W-:Y:S01]  /*4250*/  FFMA.FTZ R0, R63, UR9, -R5 ;  /* 0x000000093f007c23 */ /* 0x002fe20008010805 */
[----:B--2---:R-:W-:-:S02]  /*4260*/  F2FP.BF16.F32.PACK_AB R13, R186, R172 ;  /* 0x000000acba0d723e */ /* 0x004fc400000010ff */
[----:B------:R-:W1:Y:S01]  /*4270*/  LDSM.16.MT88.4 R44, [R193+0x6800] ;  /* 0x00680000c12c783b */ /* 0x000e620000004200 */
[----:B------:R2:W-:Y:S03]  /*4280*/  MUFU.EX2 R187, R0 ;  /* 0x0000000000bb7308 */ /* 0x0005e60000000800 */
[----:B------:R-:W5:Y:S04]  /*4290*/  LDSM.16.MT88.4 R40, [R196+0x6800] ;  /* 0x00680000c428783b */ /* 0x000f680000004200 */
[----:B------:R-:W-:Y:S01]  /*42a0*/  LDSM.16.MT88.4 R36, [R194+0x6800] ;  /* 0x00680000c224783b */ /* 0x000fe20000004200 */
[----:B--2---:R-:W-:-:S04]  /*42b0*/  FFMA.FTZ R0, R62, UR9, -R5 ;  /* 0x000000093e007c23 */ /* 0x004fc80008010805 */
[----:B------:R2:W3:Y:S02]  /*42c0*/  MUFU.EX2 R188, R0 ;  /* 0x0000000000bc7308 */ /* 0x0004e40000000800 */
[----:B--2---:R-:W-:Y:S01]  /*42d0*/  FSEL R0, R2, RZ, P1 ;  /* 0x000000ff02007208 */ /* 0x004fe20000800000 */
[----:B------:R-:W-:Y:S01]  /*42e0*/  FFMA.FTZ R2, R53, UR9, -R7 ;  /* 0x0000000935027c23 */ /* 0x000fe20008010807 */
[----:B---3--:R-:W-:-:S04]  /*42f0*/  F2FP.BF16.F32.PACK_AB R15, R188, R187 ;  /* 0x000000bbbc0f723e */ /* 0x008fc800000010ff */
[----:B------:R2:W-:Y:S03]  /*4300*/  MUFU.EX2 R205, R2 ;  /* 0x0000000200cd7308 */ /* 0x0005e60000000800 */
[C---:B------:R-:W-:Y:S06]  /*4310*/  HMMA.16816.F32.BF16 R52, R12.reuse, R24, RZ ;  /* 0x000000180c34723c */ /* 0x040fec00000418ff */
[C---:B------:R-:W-:Y:S06]  /*4320*/  HMMA.16816.F32.BF16 R92, R12.reuse, R34, RZ ;  /* 0x000000220c5c723c */ /* 0x040fec00000418ff */
[----:B----4-:R-:W-:Y:S01]  /*4330*/  HMMA.16816.F32.BF16 R60, R12, R28, RZ ;  /* 0x0000001c0c3c723c */ /* 0x010fe200000418ff */
[----:B--2---:R-:W-:-:S04]  /*4340*/  FFMA.FTZ R2, R17, UR9, -R0 ;  /* 0x0000000911027c23 */ /* 0x004fc80008010800 */
[----:B------:R2:W-:Y:S01]  /*4350*/  MUFU.EX2 R165, R2 ;  /* 0x0000000200a57308 */ /* 0x0005e20000000800 */
[C---:B------:R-:W-:Y:S06]  /*4360*/  HMMA.16816.F32.BF16 R56, R12.reuse, R20, RZ ;  /* 0x000000140c38723c */ /* 0x040fec00000418ff */
[C---:B------:R-:W-:Y:S06]  /*4370*/  HMMA.16816.F32.BF16 R76, R12.reuse, R22, RZ ;  /* 0x000000160c4c723c */ /* 0x040fec00000418ff */
[----:B------:R-:W-:Y:S01]  /*4380*/  HMMA.16816.F32.BF16 R84, R12, R26, RZ ;  /* 0x0000001a0c54723c */ /* 0x000fe200000418ff */
[----:B--2---:R-:W-:-:S05]  /*4390*/  FFMA.FTZ R2, R65, UR9, -R0 ;  /* 0x0000000941027c23 */ /* 0x004fca0008010800 */
[----:B------:R-:W-:Y:S01]  /*43a0*/  HMMA.16816.F32.BF16 R64, R12, R32, RZ ;  /* 0x000000200c40723c */ /* 0x000fe200000418ff */
[----:B------:R2:W3:Y:S02]  /*43b0*/  MUFU.EX2 R182, R2 ;  /* 0x0000000200b67308 */ /* 0x0004e40000000800 */
[----:B--2---:R-:W-:Y:S01]  /*43c0*/  FFMA.FTZ R2, R74, UR9, -R0 ;  /* 0x000000094a027c23 */ /* 0x004fe20008010800 */
[----:B---3--:R-:W-:-:S05]  /*43d0*/  F2FP.BF16.F32.PACK_AB R17, R182, R165 ;  /* 0x000000a5b611723e */ /* 0x008fca00000010ff */
[----:B------:R2:W-:Y:S02]  /*43e0*/  MUFU.EX2 R183, R2 ;  /* 0x0000000200b77308 */ /* 0x0005e40000000800 */
[----:B--2---:R-:W-:-:S06]  /*43f0*/  FFMA.FTZ R2, R73, UR9, -R0 ;  /* 0x0000000949027c23 */ /* 0x004fcc0008010800 */
[----:B------:R2:W3:Y:S02]  /*4400*/  MUFU.EX2 R184, R2 ;  /* 0x0000000200b87308 */ /* 0x0004e40000000800 */
[--C-:B--2---:R-:W-:Y:S02]  /*4410*/  FFMA.FTZ R2, R72, UR9, -R6.reuse ;  /* 0x0000000948027c23 */ /* 0x104fe40008010806 */
[----:B------:R-:W-:Y:S04]  /*4420*/  HMMA.16816.F32.BF16 R72, R12, R30, RZ ;  /* 0x0000001e0c48723c */ /* 0x000fe800000418ff */
[----:B------:R2:W-:Y:S02]  /*4430*/  MUFU.EX2 R185, R2 ;  /* 0x0000000200b97308 */ /* 0x0005e40000000800 */
[----:B--2---:R-:W-:Y:S01]  /*4440*/  FFMA.FTZ R2, R19, UR9, -R6 ;  /* 0x0000000913027c23 */ /* 0x004fe20008010806 */
[----:B---3--:R-:W-:-:S05]  /*4450*/  F2FP.BF16.F32.PACK_AB R19, R184, R183 ;  /* 0x000000b7b813723e */ /* 0x008fca00000010ff */
[----:B------:R2:W3:Y:S02]  /*4460*/  MUFU.EX2 R173, R2 ;  /* 0x0000000200ad7308 */ /* 0x0004e40000000800 */
[C---:B------:R-:W-:Y:S06]  /*4470*/  HMMA.16816.F32.BF16 R96, R16.reuse, R32, RZ ;  /* 0x000000201060723c */ /* 0x040fec00000418ff */
[C---:B------:R-:W-:Y:S06]  /*4480*/  HMMA.16816.F32.BF16 R116, R16.reuse, R34, RZ ;  /* 0x000000221074723c */ /* 0x040fec00000418ff */
[----:B------:R-:W-:Y:S01]  /*4490*/  HMMA.16816.F32.BF16 R120, R16, R22, RZ ;  /* 0x000000161078723c */ /* 0x000fe200000418ff */
[----:B--2---:R-:W-:Y:S01]  /*44a0*/  FFMA.FTZ R2, R48, UR9, -R6 ;  /* 0x0000000930027c23 */ /* 0x004fe20008010806 */
[----:B---3--:R-:W-:-:S03]  /*44b0*/  F2FP.BF16.F32.PACK_AB R12, R173, R185 ;  /* 0x000000b9ad0c723e */ /* 0x008fc600000010ff */
[----:B------:R2:W-:Y:S01]  /*44c0*/  MUFU.EX2 R174, R2 ;  /* 0x0000000200ae7308 */ /* 0x0005e20000000800 */
[C---:B------:R-:W-:Y:S06]  /*44d0*/  HMMA.16816.F32.BF16 R88, R16.reuse, R28, RZ ;  /* 0x0000001c1058723c */ /* 0x040fec00000418ff */
[C---:B------:R-:W-:Y:S06]  /*44e0*/  HMMA.16816.F32.BF16 R128, R16.reuse, R30, RZ ;  /* 0x0000001e1080723c */ /* 0x040fec00000418ff */
[----:B------:R-:W-:Y:S01]  /*44f0*/  HMMA.16816.F32.BF16 R32, R16, R20, RZ ;  /* 0x000000141020723c */ /* 0x000fe200000418ff */
[----:B------:R-:W-:Y:S01]  /*4500*/  LDSM.16.MT88.4 R20, [R193+0x7000] ;  /* 0x00700000c114783b */ /* 0x000fe20000004200 */
[----:B--2---:R-:W-:-:S04]  /*4510*/  FFMA.FTZ R2, R49, UR9, -R6 ;  /* 0x0000000931027c23 */ /* 0x004fc80008010806 */
[C---:B------:R-:W-:Y:S01]  /*4520*/  HMMA.16816.F32.BF16 R28, R16.reuse, R24, RZ ;  /* 0x00000018101c723c */ /* 0x040fe200000418ff */
[----:B------:R2:W3:Y:S05]  /*4530*/  MUFU.EX2 R175, R2 ;  /* 0x0000000200af7308 */ /* 0x0004ea0000000800 */
[----:B------:R-:W-:Y:S01]  /*4540*/  HMMA.16816.F32.BF16 R112, R16, R26, RZ ;  /* 0x0000001a1070723c */ /* 0x000fe200000418ff */
[----:B------:R-:W-:Y:S06]  /*4550*/  LDSM.16.MT88.4 R24, [R196+0x7000] ;  /* 0x00700000c418783b */ /* 0x000fec0000004200 */
[----:B------:R-:W-:-:S02]  /*4560*/  F2FP.BF16.F32.PACK_AB R16, R220, R221 ;  /* 0x000000dddc10723e */ /* 0x000fc400000010ff */
[----:B------:R-:W-:Y:S01]  /*4570*/  F2FP.BF16.F32.PACK_AB R18, R215, R216 ;  /* 0x000000d8d712723e */ /* 0x000fe200000010ff */
[----:B--2---:R-:W-:Y:S01]  /*4580*/  FFMA.FTZ R2, R80, UR9, -R5 ;  /* 0x0000000950027c23 */ /* 0x004fe20008010805 */
[----:B---3--:R-:W-:-:S03]  /*4590*/  F2FP.BF16.F32.PACK_AB R14, R175, R174 ;  /* 0x000000aeaf0e723e */ /* 0x008fc600000010ff */
[----:B------:R2:W-:Y:S02]  /*45a0*/  MUFU.EX2 R166, R2 ;  /* 0x0000000200a67308 */ /* 0x0005e40000000800 */
[----:B--2---:R-:W-:-:S06]  /*45b0*/  FFMA.FTZ R2, R81, UR9, -R5 ;  /* 0x0000000951027c23 */ /* 0x004fcc0008010805 */
[----:B------:R2:W3:Y:S02]  /*45c0*/  MUFU.EX2 R169, R2 ;  /* 0x0000000200a97308 */ /* 0x0004e40000000800 */
[--C-:B--2---:R-:W-:Y:S01]  /*45d0*/  FFMA.FTZ R2, R50, UR9, -R5.reuse ;  /* 0x0000000932027c23 */ /* 0x104fe20008010805 */
[----:B---3--:R-:W-:Y:S01]  /*45e0*/  F2FP.BF16.F32.PACK_AB R13, R169, R166 ;  /* 0x000000a6a90d723e */ /* 0x008fe200000010ff */
[----:B------:R-:W2:Y:S04]  /*45f0*/  LDSM.16.MT88.4 R48, [R195+0x6800] ;  /* 0x00680000c330783b */ /* 0x000ea80000004200 */
[----:B------:R3:W-:Y:S02]  /*4600*/  MUFU.EX2 R168, R2 ;  /* 0x0000000200a87308 */ /* 0x0007e40000000800 */
[----:B---3--:R-:W-:-:S06]  /*4610*/  FFMA.FTZ R2, R82, UR9, -R5 ;  /* 0x0000000952027c23 */ /* 0x008fcc0008010805 */
[----:B------:R3:W4:Y:S02]  /*4620*/  MUFU.EX2 R167, R2 ;  /* 0x0000000200a77308 */ /* 0x0007240000000800 */
[----:B---3--:R-:W-:Y:S01]  /*4630*/  FFMA.FTZ R2, R101, UR9, -R7 ;  /* 0x0000000965027c23 */ /* 0x008fe20008010807 */
[----:B----4-:R-:W-:-:S05]  /*4640*/  F2FP.BF16.F32.PACK_AB R15, R167, R168 ;  /* 0x000000a8a70f723e */ /* 0x010fca00000010ff */
[----:B------:R3:W-:Y:S02]  /*4650*/  MUFU.EX2 R189, R2 ;  /* 0x0000000200bd7308 */ /* 0x0007e40000000800 */
[C---:B-1----:R-:W-:Y:S06]  /*4660*/  HMMA.16816.F32.BF16 R108, R12.reuse, R44, R64 ;  /* 0x0000002c0c6c723c */ /* 0x042fec0000041840 */
[C---:B------:R-:W-:Y:S06]  /*4670*/  HMMA.16816.F32.BF16 R92, R12.reuse, R46, R92 ;  /* 0x0000002e0c5c723c */ /* 0x040fec000004185c */
[----:B-----5:R-:W-:Y:S01]  /*4680*/  HMMA.16816.F32.BF16 R104, R12, R40, R60 ;  /* 0x000000280c68723c */ /* 0x020fe2000004183c */
[----:B---3--:R-:W-:-:S04]  /*4690*/  FFMA.FTZ R2, R83, UR9, -R7 ;  /* 0x0000000953027c23 */ /* 0x008fc80008010807 */
[----:B------:R1:W-:Y:S01]  /*46a0*/  MUFU.EX2 R240, R2 ;  /* 0x0000000200f07308 */ /* 0x0003e20000000800 */
[C---:B--2---:R-:W-:Y:S06]  /*46b0*/  HMMA.16816.F32.BF16 R80, R12.reuse, R48, R52 ;  /* 0x000000300c50723c */ /* 0x044fec0000041834 */
[C---:B------:R-:W-:Y:S06]  /*46c0*/  HMMA.16816.F32.BF16 R60, R12.reuse, R42, R72 ;  /* 0x0000002a0c3c723c */ /* 0x040fec0000041848 */
[----:B------:R-:W-:Y:S01]  /*46d0*/  HMMA.16816.F32.BF16 R64, R12, R38, R76 ;  /* 0x000000260c40723c */ /* 0x000fe2000004184c */
[----:B-1----:R-:W-:-:S04]  /*46e0*/  FFMA.FTZ R2, R103, UR9, -R0 ;  /* 0x0000000967027c23 */ /* 0x002fc80008010800 */
[----:B------:R1:W-:Y:S02]  /*46f0*/  MUFU.EX2 R181, R2 ;  /* 0x0000000200b57308 */ /* 0x0003e40000000800 */
[----:B-1----:R-:W-:-:S06]  /*4700*/  FFMA.FTZ R2, R100, UR9, -R0 ;  /* 0x0000000964027c23 */ /* 0x002fcc0008010800 */
[----:B------:R1:W2:Y:S02]  /*4710*/  MUFU.EX2 R160, R2 ;  /* 0x0000000200a07308 */ /* 0x0002a40000000800 */
[--C-:B-1----:R-:W-:Y:S01]  /*4720*/  FFMA.FTZ R2, R102, UR9, -R0.reuse ;  /* 0x0000000966027c23 */ /* 0x102fe20008010800 */
[----:B--2---:R-:W-:Y:S01]  /*4730*/  F2FP.BF16.F32.PACK_AB R17, R160, R181 ;  /* 0x000000b5a011723e */ /* 0x004fe200000010ff */
[C---:B------:R-:W-:Y:S04]  /*4740*/  HMMA.16816.F32.BF16 R100, R12.reuse, R36, R56 ;  /* 0x000000240c64723c */ /* 0x040fe80000041838 */
[----:B------:R1:W-:Y:S02]  /*4750*/  MUFU.EX2 R159, R2 ;  /* 0x00000002009f7308 */ /* 0x0003e40000000800 */
[----:B------:R-:W-:Y:S01]  /*4760*/  HMMA.16816.F32.BF16 R56, R12, R50, R84 ;  /* 0x000000320c38723c */ /* 0x000fe20000041854 */
[----:B-1----:R-:W-:-:S05]  /*4770*/  FFMA.FTZ R2, R71, UR9, -R0 ;  /* 0x0000000947027c23 */ /* 0x002fca0008010800 */
        /* <DEDUP_REMOVED lines=8> */
[----:B------:R-:W-:Y:S03]  /*4800*/  LDSM.16.MT88.4 R120, [R194+0x7800] ;  /* 0x00780000c278783b */ /* 0x000fe60000004200 */
[----:B------:R1:W2:Y:S01]  /*4810*/  MUFU.EX2 R156, R2 ;  /* 0x00000002009c7308 */ /* 0x0002a20000000800 */
[C---:B------:R-:W-:Y:S01]  /*4820*/  HMMA.16816.F32.BF16 R84, R16.reuse, R36, R32 ;  /* 0x000000241054723c */ /* 0x040fe20000041820 */
[----:B------:R-:W-:Y:S05]  /*4830*/  LDSM.16.MT88.4 R32, [R195+0x7000] ;  /* 0x00700000c320783b */ /* 0x000fea0000004200 */
[C---:B------:R-:W-:Y:S01]  /*4840*/  HMMA.16816.F32.BF16 R96, R16.reuse, R40, R88 ;  /* 0x000000281060723c */ /* 0x040fe20000041858 */
[----:B------:R-:W-:Y:S05]  /*4850*/  LDSM.16.MT88.4 R88, [R193+0x7800] ;  /* 0x00780000c158783b */ /* 0x000fea0000004200 */
[----:B------:R-:W-:Y:S01]  /*4860*/  HMMA.16816.F32.BF16 R40, R16, R42, R128 ;  /* 0x0000002a1028723c */ /* 0x000fe20000041880 */
[----:B-1----:R-:W-:Y:S01]  /*4870*/  FFMA.FTZ R2, R134, UR9, -R6 ;  /* 0x0000000986027c23 */ /* 0x002fe20008010806 */
[----:B--2---:R-:W-:-:S03]  /*4880*/  F2FP.BF16.F32.PACK_AB R12, R156, R157 ;  /* 0x0000009d9c0c723e */ /* 0x004fc600000010ff */
        /* <DEDUP_REMOVED lines=9> */
[----:B--2---:R-:W-:Y:S01]  /*4920*/  F2FP.BF16.F32.PACK_AB R13, R152, R153 ;  /* 0x00000099980d723e */ /* 0x004fe200000010ff */
[C---:B------:R-:W-:Y:S01]  /*4930*/  HMMA.16816.F32.BF16 R136, R16.reuse, R48, R28 ;  /* 0x000000301088723c */ /* 0x040fe2000004181c */
[----:B------:R-:W1:Y:S03]  /*4940*/  LDSM.16.MT88.4 R28, [R194+0x7000] ;  /* 0x00700000c21c783b */ /* 0x000e660000004200 */
[----:B------:R2:W-:Y:S02]  /*4950*/  MUFU.EX2 R151, R2 ;  /* 0x0000000200977308 */ /* 0x0005e40000000800 */
[----:B------:R-:W-:Y:S07]  /*4960*/  HMMA.16816.F32.BF16 R48, R16, R50, R112 ;  /* 0x000000321030723c */ /* 0x000fee0000041870 */
[----:B------:R-:W-:-:S02]  /*4970*/  F2FP.BF16.F32.PACK_AB R16, R207, R214 ;  /* 0x000000d6cf10723e */ /* 0x000fc400000010ff */
[----:B------:R-:W-:Y:S01]  /*4980*/  F2FP.BF16.F32.PACK_AB R18, R212, R206 ;  /* 0x000000ced412723e */ /* 0x000fe200000010ff */
[----:B--2---:R-:W-:-:S04]  /*4990*/  FFMA.FTZ R2, R140, UR9, -R5 ;  /* 0x000000098c027c23 */ /* 0x004fc80008010805 */
[----:B------:R2:W3:Y:S02]  /*49a0*/  MUFU.EX2 R150, R2 ;  /* 0x0000000200967308 */ /* 0x0004e40000000800 */
[----:B--2---:R-:W-:Y:S01]  /*49b0*/  FFMA.FTZ R2, R124, UR9, -R0 ;  /* 0x000000097c027c23 */ /* 0x004fe20008010800 */
[----:B---3--:R-:W-:-:S05]  /*49c0*/  F2FP.BF16.F32.PACK_AB R15, R150, R151 ;  /* 0x00000097960f723e */ /* 0x008fca00000010ff */
[----:B------:R2:W-:Y:S02]  /*49d0*/  MUFU.EX2 R149, R2 ;  /* 0x0000000200957308 */ /* 0x0005e40000000800 */
[C---:B------:R-:W-:Y:S06]  /*49e0*/  HMMA.16816.F32.BF16 R92, R12.reuse, R22, R92 ;  /* 0x000000160c5c723c */ /* 0x040fec000004185c */
[C---:B------:R-:W-:Y:S01]  /*49f0*/  HMMA.16816.F32.BF16 R76, R12.reuse, R24, R104 ;  /* 0x000000180c4c723c */ /* 0x040fe20000041868 */
[----:B------:R-:W-:Y:S05]  /*4a00*/  LDSM.16.MT88.4 R104, [R196+0x7800] ;  /* 0x00780000c468783b */ /* 0x000fea0000004200 */
[----:B------:R-:W-:Y:S01]  /*4a10*/  HMMA.16816.F32.BF16 R108, R12, R20, R108 ;  /* 0x000000140c6c723c */ /* 0x000fe2000004186c */
[----:B--2---:R-:W-:-:S04]  /*4a20*/  FFMA.FTZ R2, R125, UR9, -R0 ;  /* 0x000000097d027c23 */ /* 0x004fc80008010800 */
[----:B------:R2:W3:Y:S01]  /*4a30*/  MUFU.EX2 R148, R2 ;  /* 0x0000000200947308 */ /* 0x0004e20000000800 */
[C---:B-1----:R-:W-:Y:S06]  /*4a40*/  HMMA.16816.F32.BF16 R116, R12.reuse, R28, R100 ;  /* 0x0000001c0c74723c */ /* 0x042fec0000041864 */
[C---:B------:R-:W-:Y:S06]  /*4a50*/  HMMA.16816.F32.BF16 R60, R12.reuse, R26, R60 ;  /* 0x0000001a0c3c723c */ /* 0x040fec000004183c */
[----:B------:R-:W-:Y:S01]  /*4a60*/  HMMA.16816.F32.BF16 R64, R12, R30, R64 ;  /* 0x0000001e0c40723c */ /* 0x000fe20000041840 */
[----:B--2---:R-:W-:Y:S01]  /*4a70*/  FFMA.FTZ R2, R126, UR9, -R0 ;  /* 0x000000097e027c23 */ /* 0x004fe20008010800 */
[----:B---3--:R-:W-:-:S04]  /*4a80*/  F2FP.BF16.F32.PACK_AB R17, R148, R149 ;  /* 0x000000959411723e */ /* 0x008fc800000010ff */
[----:B------:R-:W-:Y:S01]  /*4a90*/  HMMA.16816.F32.BF16 R56, R12, R34, R56 ;  /* 0x000000220c38723c */ /* 0x000fe20000041838 */
[----:B------:R1:W-:Y:S02]  /*4aa0*/  MUFU.EX2 R147, R2 ;  /* 0x0000000200937308 */ /* 0x0003e40000000800 */
[----:B-1----:R-:W-:-:S06]  /*4ab0*/  FFMA.FTZ R2, R127, UR9, -R0 ;  /* 0x000000097f027c23 */ /* 0x002fcc0008010800 */
[----:B------:R1:W2:Y:S02]  /*4ac0*/  MUFU.EX2 R146, R2 ;  /* 0x0000000200927308 */ /* 0x0002a40000000800 */
[----:B-1----:R-:W-:Y:S01]  /*4ad0*/  FFMA.FTZ R2, R132, UR9, -R0 ;  /* 0x0000000984027c23 */ /* 0x002fe20008010800 */
[----:B--2---:R-:W-:Y:S01]  /*4ae0*/  F2FP.BF16.F32.PACK_AB R19, R146, R147 ;  /* 0x000000939213723e */ /* 0x004fe200000010ff */
[----:B------:R-:W-:Y:S04]  /*4af0*/  HMMA.16816.F32.BF16 R132, R12, R32, R80 ;  /* 0x000000200c84723c */ /* 0x000fe80000041850 */
[----:B------:R1:W-:Y:S02]  /*4b00*/  MUFU.EX2 R145, R2 ;  /* 0x0000000200917308 */ /* 0x0003e40000000800 */
[----:B------:R-:W-:Y:S01]  /*4b10*/  HMMA.16816.F32.BF16 R44, R16, R22, R44 ;  /* 0x00000016102c723c */ /* 0x000fe2000004182c */
[----:B------:R-:W-:Y:S01]  /*4b20*/  FADD.FTZ R14, R222, R217 ;  /* 0x000000d9de0e7221 */ /* 0x000fe20000010000 */
[----:B------:R-:W-:-:S03]  /*4b30*/  FADD.FTZ R13, R172, R186 ;  /* 0x000000baac0d7221 */ /* 0x000fc60000010000 */
[----:B------:R-:W-:Y:S01]  /*4b40*/  FADD.FTZ R14, R218, R14 ;  /* 0x0000000eda0e7221 */ /* 0x000fe20000010000 */
[----:B------:R-:W-:Y:S01]  /*4b50*/  HMMA.16816.F32.BF16 R52, R16, R20, R52 ;  /* 0x000000141034723c */ /* 0x000fe20000041834 */
[----:B------:R-:W-:Y:S02]  /*4b60*/  FADD.FTZ R13, R187, R13 ;  /* 0x0000000dbb0d7221 */ /* 0x000fe40000010000 */
[----:B------:R-:W-:-:S03]  /*4b70*/  FADD.FTZ R14, R219, R14 ;  /* 0x0000000edb0e7221 */ /* 0x000fc60000010000 */
[----:B------:R-:W-:Y:S01]  /*4b80*/  HMMA.16816.F32.BF16 R128, R16, R32, R136 ;  /* 0x000000201080723c */ /* 0x000fe20000041888 */
[----:B-1----:R-:W-:-:S04]  /*4b90*/  FFMA.FTZ R2, R144, UR9, -R0 ;  /* 0x0000000990027c23 */ /* 0x002fc80008010800 */
[----:B------:R1:W2:Y:S01]  /*4ba0*/  MUFU.EX2 R144, R2 ;  /* 0x0000000200907308 */ /* 0x0002a20000000800 */
[----:B------:R-:W-:Y:S01]  /*4bb0*/  HMMA.16816.F32.BF16 R96, R16, R24, R96 ;  /* 0x000000181060723c */ /* 0x000fe20000041860 */
[----:B------:R-:W-:Y:S02]  /*4bc0*/  F2FP.BF16.F32.PACK_AB R136, R205, R213 ;  /* 0x000000d5cd88723e */ /* 0x000fe400000010ff */
[----:B------:R-:W-:-:S03]  /*4bd0*/  F2FP.BF16.F32.PACK_AB R138, R240, R189 ;  /* 0x000000bdf08a723e */ /* 0x000fc600000010ff */
[C---:B------:R-:W-:Y:S06]  /*4be0*/  HMMA.16816.F32.BF16 R112, R16.reuse, R28, R84 ;  /* 0x0000001c1070723c */ /* 0x040fec0000041854 */
[----:B------:R-:W-:Y:S01]  /*4bf0*/  HMMA.16816.F32.BF16 R40, R16, R26, R40 ;  /* 0x0000001a1028723c */ /* 0x000fe20000041828 */
[----:B-1----:R-:W-:Y:S01]  /*4c00*/  FFMA.FTZ R2, R163, UR9, -R6 ;  /* 0x00000009a3027c23 */ /* 0x002fe20008010806 */
[----:B--2---:R-:W-:-:S04]  /*4c10*/  F2FP.BF16.F32.PACK_AB R137, R144, R145 ;  /* 0x000000919089723e */ /* 0x004fc800000010ff */
        /* <DEDUP_REMOVED lines=18> */
[----:B-1----:R-:W-:Y:S02]  /*4d40*/  FFMA.FTZ R2, R162, UR9, -R5 ;  /* 0x00000009a2027c23 */ /* 0x002fe40008010805 */
[----:B------:R-:W1:Y:S04]  /*4d50*/  LDSM.16.MT88.4 R4, [R195+0x7800] ;  /* 0x00780000c304783b */ /* 0x000e680000004200 */
[----:B------:R2:W3:Y:S02]  /*4d60*/  MUFU.EX2 R21, R2 ;  /* 0x0000000200157308 */ /* 0x0004e40000000800 */
[--C-:B--2---:R-:W-:Y:S01]  /*4d70*/  FFMA.FTZ R2, R177, UR9, -R0.reuse ;  /* 0x00000009b1027c23 */ /* 0x104fe20008010800 */
[----:B------:R-:W-:Y:S01]  /*4d80*/  FFMA.FTZ R0, R180, UR9, -R0 ;  /* 0x00000009b4007c23 */ /* 0x000fe20008010800 */
[----:B---3--:R-:W-:-:S04]  /*4d90*/  F2FP.BF16.F32.PACK_AB R143, R21, R23 ;  /* 0x00000017158f723e */ /* 0x008fc800000010ff */
[----:B------:R2:W-:Y:S03]  /*4da0*/  MUFU.EX2 R20, R2 ;  /* 0x0000000200147308 */ /* 0x0005e60000000800 */
[C---:B------:R-:W-:Y:S05]  /*4db0*/  HMMA.16816.F32.BF16 R80, R140.reuse, R88, R108 ;  /* 0x000000588c50723c */ /* 0x040fea000004186c */
[----:B------:R3:W4:Y:S01]  /*4dc0*/  MUFU.EX2 R15, R0 ;  /* 0x00000000000f7308 */ /* 0x0007220000000800 */
[----:B------:R-:W-:Y:S01]  /*4dd0*/  HMMA.16816.F32.BF16 R92, R140, R90, R92 ;  /* 0x0000005a8c5c723c */ /* 0x000fe2000004185c */
[----:B--2---:R-:W-:-:S05]  /*4de0*/  FADD.FTZ R2, R176, R190 ;  /* 0x000000beb0027221 */ /* 0x004fca0000010000 */
[C---:B-1----:R-:W-:Y:S06]  /*4df0*/  HMMA.16816.F32.BF16 R132, R140.reuse, R4, R132 ;  /* 0x000000048c84723c */ /* 0x042fec0000041884 */
[----:B------:R-:W-:Y:S01]  /*4e00*/  HMMA.16816.F32.BF16 R100, R140, R104, R76 ;  /* 0x000000688c64723c */ /* 0x000fe2000004184c */
[----:B---3--:R-:W-:Y:S01]  /*4e10*/  FADD.FTZ R0, R165, R182 ;  /* 0x000000b6a5007221 */ /* 0x008fe20000010000 */
[----:B----4-:R-:W-:-:S03]  /*4e20*/  F2FP.BF16.F32.PACK_AB R139, R15, R20 ;  /* 0x000000140f8b723e */ /* 0x010fc600000010ff */
[----:B------:R-:W-:Y:S01]  /*4e30*/  FADD.FTZ R12, R183, R0 ;  /* 0x00000000b70c7221 */ /* 0x000fe20000010000 */
[----:B------:R-:W-:Y:S01]  /*4e40*/  FADD.FTZ R0, R191, R2 ;  /* 0x00000002bf007221 */ /* 0x000fe20000010000 */
[----:B------:R-:W-:Y:S02]  /*4e50*/  HMMA.16816.F32.BF16 R108, R140, R106, R60 ;  /* 0x0000006a8c6c723c */ /* 0x000fe4000004183c */
[----:B------:R-:W-:Y:S01]  /*4e60*/  FADD.FTZ R12, R184, R12 ;  /* 0x0000000cb80c7221 */ /* 0x000fe20000010000 */
[----:B------:R-:W-:Y:S01]  /*4e70*/  FADD.FTZ R2, R204, R0 ;  /* 0x00000000cc027221 */ /* 0x000fe20000010000 */
[----:B------:R-:W-:Y:S01]  /*4e80*/  FADD.FTZ R0, R188, R13 ;  /* 0x0000000dbc007221 */ /* 0x000fe20000010000 */
[----:B------:R-:W-:Y:S01]  /*4e90*/  VIADD R204, R203, 0x1800 ;  /* 0x00001800cbcc7836 */ /* 0x000fe20000000000 */
[----:B------:R-:W-:Y:S01]  /*4ea0*/  HMMA.16816.F32.BF16 R128, R136, R4, R128 ;  /* 0x000000048880723c */ /* 0x000fe20000041880 */
[----:B------:R-:W-:Y:S01]  /*4eb0*/  FADD.FTZ R13, R181, R12 ;  /* 0x0000000cb50d7221 */ /* 0x000fe20000010000 */
[----:B------:R-:W-:-:S03]  /*4ec0*/  FADD.FTZ R12, R185, R2 ;  /* 0x00000002b90c7221 */ /* 0x000fc60000010000 */
[----:B------:R-:W-:Y:S01]  /*4ed0*/  FADD.FTZ R2, R160, R13 ;  /* 0x0000000da0027221 */ /* 0x000fe20000010000 */
[C---:B------:R-:W-:Y:S01]  /*4ee0*/  HMMA.16816.F32.BF16 R116, R140.reuse, R120, R116 ;  /* 0x000000788c74723c */ /* 0x040fe20000041874 */
[----:B------:R-:W-:Y:S01]  /*4ef0*/  FADD.FTZ R4, R221, R14 ;  /* 0x0000000edd047221 */ /* 0x000fe20000010000 */
[----:B------:R-:W-:Y:S01]  /*4f00*/  FADD.FTZ R5, R166, R0 ;  /* 0x00000000a6057221 */ /* 0x000fe20000010000 */
[----:B------:R-:W-:Y:S02]  /*4f10*/  FADD.FTZ R0, R173, R12 ;  /* 0x0000000cad007221 */ /* 0x000fe40000010000 */
[----:B------:R-:W-:Y:S01]  /*4f20*/  FADD.FTZ R4, R220, R4 ;  /* 0x00000004dc047221 */ /* 0x000fe20000010000 */
[----:B------:R-:W-:Y:S01]  /*4f30*/  HMMA.16816.F32.BF16 R124, R140, R122, R64 ;  /* 0x0000007a8c7c723c */ /* 0x000fe20000041840 */
[----:B------:R-:W-:-:S05]  /*4f40*/  FADD.FTZ R5, R169, R5 ;  /* 0x00000005a9057221 */ /* 0x000fca0000010000 */
[C---:B------:R-:W-:Y:S06]  /*4f50*/  HMMA.16816.F32.BF16 R84, R136.reuse, R88, R52 ;  /* 0x000000588854723c */ /* 0x040fec0000041834 */
[C---:B------:R-:W-:Y:S06]  /*4f60*/  HMMA.16816.F32.BF16 R96, R136.reuse, R104, R96 ;  /* 0x000000688860723c */ /* 0x040fec0000041860 */
[C---:B------:R-:W-:Y:S06]  /*4f70*/  HMMA.16816.F32.BF16 R112, R136.reuse, R120, R112 ;  /* 0x000000788870723c */ /* 0x040fec0000041870 */
[C---:B------:R-:W-:Y:S06]  /*4f80*/  HMMA.16816.F32.BF16 R88, R136.reuse, R90, R44 ;  /* 0x0000005a8858723c */ /* 0x040fec000004182c */
[C---:B------:R-:W-:Y:S06]  /*4f90*/  HMMA.16816.F32.BF16 R104, R136.reuse, R106, R40 ;  /* 0x0000006a8868723c */ /* 0x040fec0000041828 */
[----:B------:R-:W-:Y:S06]  /*4fa0*/  HMMA.16816.F32.BF16 R120, R136, R122, R28 ;  /* 0x0000007a8878723c */ /* 0x000fec000004181c */
[-C--:B------:R-:W-:Y:S06]  /*4fb0*/  HMMA.16816.F32.BF16 R140, R140, R6.reuse, R56 ;  /* 0x000000068c8c723c */ /* 0x080fec0000041838 */
[----:B------:R-:W-:Y:S07]  /*4fc0*/  HMMA.16816.F32.BF16 R136, R136, R6, R16 ;  /* 0x000000068888723c */ /* 0x000fee0000041810 */
        /* <DEDUP_REMOVED lines=41> */
[C---:B------:R-:W-:Y:S02]  /*5260*/  VIADD R206, R203.reuse, 0x800 ;  /* 0x00000800cbce7836 */ /* 0x040fe40000000000 */
[----:B------:R-:W-:Y:S01]  /*5270*/  VIADD R205, R203, 0x1000 ;  /* 0x00001000cbcd7836 */ /* 0x000fe20000000000 */
[----:B------:R-:W-:Y:S06]  /*5280*/  @!P0 BRA `(.L_x_850) ;  /* 0x0000007000688947 */ /* 0x000fec0003800000 */
        /* <DEDUP_REMOVED lines=14> */
[----:B------:R-:W-:Y:S01]  /*5370*/  IMAD R0, R172, 0x40, R226 ;  /* 0x00000040ac007824 */ /* 0x000fe200078e02e2 */
[----:B------:R-:W-:-:S03]  /*5380*/  IADD3 R4, P1, R6, R173, RZ ;  /* 0x000000ad06047210 */ /* 0x000fc60007f3e0ff */
[----:B------:R-:W-:Y:S01]  /*5390*/  IMAD.X R7, R174, 0x1, R13, P0 ;  /* 0x00000001ae077824 */ /* 0x000fe200000e060d */
[----:B------:R-:W-:Y:S01]  /*53a0*/  IADD3 R14, P0, R4, R173, RZ ;  /* 0x000000ad040e7210 */ /* 0x000fe20007f1e0ff */
[----:B------:R-:W-:Y:S02]  /*53b0*/  VIADD R2, R0, 0x1 ;  /* 0x0000000100027836 */ /* 0x000fe40000000000 */
[----:B------:R-:W-:-:S03]  /*53c0*/  IMAD.X R5, R7, 0x1, R174, P1 ;  /* 0x0000000107057824 */ /* 0x000fc600008e06ae */
[C---:B------:R-:W-:Y:S01]  /*53d0*/  ISETP.GE.AND P2, PT, R2.reuse, R8, PT ;  /* 0x000000080200720c */ /* 0x040fe20003f46270 */
[----:B------:R-:W-:Y:S01]  /*53e0*/  IMAD.X R15, R5, 0x1, R174, P0 ;  /* 0x00000001050f7824 */ /* 0x000fe200000e06ae */
[C---:B------:R-:W-:Y:S01]  /*53f0*/  ISETP.GE.AND P6, PT, R2.reuse, R11, PT ;  /* 0x0000000b0200720c */ /* 0x040fe20003fc6270 */
[----:B------:R-:W-:Y:S01]  /*5400*/  @!PT LDS RZ, [RZ] ;  /* 0x00000000fffff984 */ /* 0x000fe20000000800 */
[----:B------:R-:W-:Y:S01]  /*5410*/  @!PT LDS RZ, [RZ] ;  /* 0x00000000fffff984 */ /* 0x000fe20000000800 */
[----:B------:R-:W-:Y:S01]  /*5420*/  @!PT LDS RZ, [RZ] ;  /* 0x00000000fffff984 */ /* 0x000fe20000000800 */
[----:B------:R-:W-:Y:S01]  /*5430*/  LDGSTS.E.BYPASS.LTC128B.128 [R208+0x6000], desc[UR12][R12.64] ;  /* 0x060000000cd07fae */ /* 0x000fe2000b901d4c */
[C---:B------:R-:W-:Y:S02]  /*5440*/  ISETP.GE.AND P4, PT, R2.reuse, R9, PT ;  /* 0x000000090200720c */ /* 0x040fe40003f86270 */
[----:B------:R-:W-:Y:S01]  /*5450*/  ISETP.GE.AND P5, PT, R2, R10, PT ;  /* 0x0000000a0200720c */ /* 0x000fe20003fa6270 */
[----:B------:R-:W-:Y:S01]  /*5460*/  LDGSTS.E.BYPASS.LTC128B.128 [R208+0x6800], desc[UR12][R6.64] ;  /* 0x0680000006d07fae */ /* 0x000fe2000b901d4c */
[----:B------:R-:W-:-:S03]  /*5470*/  VIADD R2, R0, 0x8 ;  /* 0x0000000800027836 */ /* 0x000fc60000000000 */
[----:B------:R1:W-:Y:S02]  /*5480*/  LDGSTS.E.BYPASS.LTC128B.128 [R208+0x7000], desc[UR12][R4.64] ;  /* 0x0700000004d07fae */ /* 0x0003e4000b901d4c */
[C---:B------:R-:W-:Y:S02]  /*5490*/  ISETP.GE.AND P3, PT, R2.reuse, R8, PT ;  /* 0x000000080200720c */ /* 0x040fe40003f66270 */
[----:B------:R2:W-:Y:S01]  /*54a0*/  LDGSTS.E.BYPASS.LTC128B.128 [R208+0x7800], desc[UR12][R14.64] ;  /* 0x078000000ed07fae */ /* 0x0005e2000b901d4c */
[C---:B------:R-:W-:Y:S02]  /*54b0*/  ISETP.GE.AND P1, PT, R2.reuse, R11, PT ;  /* 0x0000000b0200720c */ /* 0x040fe40003f26270 */
[----:B------:R-:W-:Y:S01]  /*54c0*/  ISETP.GE.AND P0, PT, R2, R9, PT ;  /* 0x000000090200720c */ /* 0x000fe20003f06270 */
[----:B------:R-:W-:Y:S04]  /*54d0*/  LDSM.16.M88.4 R36, [R199] ;  /* 0x00000000c724783b */ /* 0x000fe80000000200 */
[----:B------:R-:W1:Y:S04]  /*54e0*/  LDSM.16.M88.4 R40, [R192+0x4000] ;  /* 0x00400000c028783b */ /* 0x000e680000000200 */
[----:B------:R-:W3:Y:S04]  /*54f0*/  LDSM.16.M88.4 R32, [R199+0x2000] ;  /* 0x00200000c720783b */ /* 0x000ee80000000200 */
[----:B------:R-:W-:Y:S04]  /*5500*/  LDSM.16.M88.4 R28, [R202] ;  /* 0x00000000ca1c783b */ /* 0x000fe80000000200 */
[----:B------:R-:W-:Y:S04]  /*5510*/  LDSM.16.M88.4 R52, [R198+0x4000] ;  /* 0x00400000c634783b */ /* 0x000fe80000000200 */
[----:B------:R-:W4:Y:S04]  /*5520*/  LDSM.16.M88.4 R44, [R192+0x4800] ;  /* 0x00480000c02c783b */ /* 0x000f280000000200 */
[----:B------:R-:W5:Y:S04]  /*5530*/  LDSM.16.M88.4 R24, [R202+0x2000] ;  /* 0x00200000ca18783b */ /* 0x000f680000000200 */
[----:B------:R-:W-:Y:S04]  /*5540*/  LDSM.16.M88.4 R56, [R203] ;  /* 0x00000000cb38783b */ /* 0x000fe80000000200 */
[----:B------:R-:W-:Y:S04]  /*5550*/  LDSM.16.M88.4 R20, [R200] ;  /* 0x00000000c814783b */ /* 0x000fe80000000200 */
[----:B------:R-:W5:Y:S04]  /*5560*/  LDSM.16.M88.4 R48, [R198+0x4800] ;  /* 0x00480000c630783b */ /* 0x000f680000000200 */
[----:B------:R-:W5:Y:S01]  /*5570*/  LDSM.16.M88.4 R16, [R200+0x2000] ;  /* 0x00200000c810783b */ /* 0x000f620000000200 */
[-C--:B-1----:R-:W-:Y:S03]  /*5580*/  HMMA.16816.F32.BF16 R4, R36, R40.reuse, RZ ;  /* 0x000000282404723c */ /* 0x082fe600000418ff */
[----:B------:R-:W-:Y:S04]  /*5590*/  LDSM.16.M88.4 R60, [R197] ;  /* 0x00000000c53c783b */ /* 0x000fe80000000200 */
[----:B--2---:R-:W1:Y:S01]  /*55a0*/  LDSM.16.M88.4 R12, [R201] ;  /* 0x00000000c90c783b */ /* 0x004e620000000200 */
[----:B---3--:R-:W-:Y:S03]  /*55b0*/  HMMA.16816.F32.BF16 R72, R32, R40, RZ ;  /* 0x000000282048723c */ /* 0x008fe600000418ff */
[----:B------:R-:W0:Y:S03]  /*55c0*/  LDGDEPBAR ;  /* 0x00000000000079af */ /* 0x000e260000000000 */
[----:B------:R-:W-:Y:S06]  /*55d0*/  HMMA.16816.F32.BF16 R76, R36, R42, RZ ;  /* 0x0000002a244c723c */ /* 0x000fec00000418ff */
[----:B----4-:R-:W-:Y:S06]  /*55e0*/  HMMA.16816.F32.BF16 R144, R32, R44, RZ ;  /* 0x0000002c2090723c */ /* 0x010fec00000418ff */
[-C--:B------:R-:W-:Y:S06]  /*55f0*/  HMMA.16816.F32.BF16 R4, R28, R52.reuse, R4 ;  /* 0x000000341c04723c */ /* 0x080fec0000041804 */
[----:B-----5:R-:W-:Y:S06]  /*5600*/  HMMA.16816.F32.BF16 R72, R24, R52, R72 ;  /* 0x000000341848723c */ /* 0x020fec0000041848 */
[----:B------:R-:W-:Y:S06]  /*5610*/  HMMA.16816.F32.BF16 R148, R36, R44, RZ ;  /* 0x0000002c2494723c */ /* 0x000fec00000418ff */
[----:B------:R-:W-:Y:S06]  /*5620*/  HMMA.16816.F32.BF16 R164, R24, R48, R144 ;  /* 0x0000003018a4723c */ /* 0x000fec0000041890 */
[----:B------:R-:W-:Y:S01]  /*5630*/  HMMA.16816.F32.BF16 R64, R20, R56, R4 ;  /* 0x000000381440723c */ /* 0x000fe20000041804 */
[----:B------:R-:W-:Y:S05]  /*5640*/  LDSM.16.M88.4 R4, [R201+0x2000] ;  /* 0x00200000c904783b */ /* 0x000fea0000000200 */
[----:B------:R-:W-:Y:S01]  /*5650*/  HMMA.16816.F32.BF16 R144, R32, R42, RZ ;  /* 0x0000002a2090723c */ /* 0x000fe200000418ff */
[----:B------:R-:W2:Y:S05]  /*5660*/  LDSM.16.M88.4 R40, [R206] ;  /* 0x00000000ce28783b */ /* 0x000eaa0000000200 */
[----:B------:R-:W-:Y:S06]  /*5670*/  HMMA.16816.F32.BF16 R152, R16, R56, R72 ;  /* 0x000000381098723c */ /* 0x000fec0000041848 */
[C---:B------:R-:W-:Y:S06]  /*5680*/  HMMA.16816.F32.BF16 R72, R28.reuse, R54, R76 ;  /* 0x000000361c48723c */ /* 0x040fec000004184c */
[----:B------:R-:W-:Y:S06]  /*5690*/  HMMA.16816.F32.BF16 R160, R28, R48, R148 ;  /* 0x000000301ca0723c */ /* 0x000fec0000041894 */
[----:B-1----:R-:W-:Y:S06]  /*56a0*/  HMMA.16816.F32.BF16 R148, R12, R60, R64 ;  /* 0x0000003c0c94723c */ /* 0x002fec0000041840 */
[-C--:B------:R-:W-:Y:S06]  /*56b0*/  HMMA.16816.F32.BF16 R76, R32, R46.reuse, RZ ;  /* 0x0000002e204c723c */ /* 0x080fec00000418ff */
[----:B------:R-:W-:Y:S06]  /*56c0*/  HMMA.16816.F32.BF16 R64, R36, R46, RZ ;  /* 0x0000002e2440723c */ /* 0x000fec00000418ff */
[----:B------:R-:W-:Y:S06]  /*56d0*/  HMMA.16816.F32.BF16 R52, R24, R54, R144 ;  /* 0x000000361834723c */ /* 0x000fec0000041890 */
[----:B------:R-:W-:Y:S01]  /*56e0*/  HMMA.16816.F32.BF16 R44, R20, R58, R72 ;  /* 0x0000003a142c723c */ /* 0x000fe20000041848 */
[----:B------:R-:W-:Y:S01]  /*56f0*/  FMUL.FTZ R148, R148, UR8 ;  /* 0x0000000894947c20 */ /* 0x000fe20008410000 */
[----:B------:R-:W-:Y:S01]  /*5700*/  FMUL.FTZ R149, R149, UR8 ;  /* 0x0000000895957c20 */ /* 0x000fe20008410000 */
[----:B------:R-:W-:Y:S01]  /*5710*/  FMUL.FTZ R150, R150, UR8 ;  /* 0x0000000896967c20 */ /* 0x000fe20008410000 */
[----:B------:R-:W-:Y:S01]  /*5720*/  FMUL.FTZ R151, R151, UR8 ;  /* 0x0000000897977c20 */ /* 0x000fe20008410000 */
[----:B------:R-:W-:Y:S01]  /*5730*/  MUFU.TANH R223, R148 ;  /* 0x0000009400df7308 */ /* 0x000fe20000002400 */
[-C--:B------:R-:W-:Y:S06]  /*5740*/  HMMA.16816.F32.BF16 R156, R24, R50.reuse, R76 ;  /* 0x00000032189c723c */ /* 0x080fec000004184c */
[----:B------:R-:W-:Y:S01]  /*5750*/  HMMA.16816.F32.BF16 R144, R28, R50, R64 ;  /* 0x000000321c90723c */ /* 0x000fe20000041840 */
[----:B------:R-:W-:Y:S05]  /*5760*/  MUFU.TANH R222, R149 ;  /* 0x0000009500de7308 */ /* 0x000fea0000002400 */
[----:B------:R-:W-:Y:S01]  /*5770*/  HMMA.16816.F32.BF16 R48, R16, R58, R52 ;  /* 0x0000003a1030723c */ /* 0x000fe20000041834 */
[----:B------:R-:W1:Y:S02]  /*5780*/  LDSM.16.M88.4 R52, [R197+0x800] ;  /* 0x00080000c534783b */ /* 0x000e640000000200 */
[----:B------:R-:W-:Y:S03]  /*5790*/  MUFU.TANH R184, R150 ;  /* 0x0000009600b87308 */ /* 0x000fe60000002400 */
[----:B------:R-:W-:Y:S01]  /*57a0*/  HMMA.16816.F32.BF16 R64, R12, R62, R44 ;  /* 0x0000003e0c40723c */ /* 0x000fe2000004182c */
[----:B------:R-:W3:Y:S04]  /*57b0*/  LDSM.16.M88.4 R44, [R192+0x5000] ;  /* 0x00500000c02c783b */ /* 0x000ee80000000200 */
[----:B------:R4:W5:Y:S01]  /*57c0*/  MUFU.TANH R221, R151 ;  /* 0x0000009700dd7308 */ /* 0x0009620000002400 */
[----:B--2---:R-:W-:Y:S06]  /*57d0*/  HMMA.16816.F32.BF16 R56, R16, R40, R164 ;  /* 0x000000281038723c */ /* 0x004fec00000418a4 */
[C---:B------:R-:W-:Y:S06]  /*57e0*/  HMMA.16816.F32.BF16 R152, R4.reuse, R60, R152 ;  /* 0x0000003c0498723c */ /* 0x040fec0000041898 */
[----:B------:R-:W-:Y:S01]  /*57f0*/  HMMA.16816.F32.BF16 R76, R4, R62, R48 ;  /* 0x0000003e044c723c */ /* 0x000fe20000041830 */
[----:B------:R-:W2:Y:S05]  /*5800*/  LDSM.16.M88.4 R48, [R192+0x5800] ;  /* 0x00580000c030783b */ /* 0x000eaa0000000200 */
[C---:B----4-:R-:W-:Y:S01]  /*5810*/  HMMA.16816.F32.BF16 R148, R20.reuse, R42, R144 ;  /* 0x0000002a1494723c */ /* 0x050fe20000041890 */
[----:B------:R-:W-:Y:S01]  /*5820*/  FMUL.FTZ R64, R64, UR8 ;  /* 0x0000000840407c20 */ /* 0x000fe20008410000 */
[----:B------:R-:W-:Y:S01]  /*5830*/  FMUL.FTZ R65, R65, UR8 ;  /* 0x0000000841417c20 */ /* 0x000fe20008410000 */
[----:B------:R-:W-:Y:S01]  /*5840*/  FMUL.FTZ R66, R66, UR8 ;  /* 0x0000000842427c20 */ /* 0x000fe20008410000 */
[----:B------:R-:W-:Y:S01]  /*5850*/  FMUL.FTZ R67, R67, UR8 ;  /* 0x0000000843437c20 */ /* 0x000fe20008410000 */
[----:B------:R-:W-:Y:S01]  /*5860*/  MUFU.TANH R216, R64 ;  /* 0x0000004000d87308 */ /* 0x000fe20000002400 */
[----:B------:R-:W-:Y:S06]  /*5870*/  HMMA.16816.F32.BF16 R72, R20, R40, R160 ;  /* 0x000000281448723c */ /* 0x000fec00000418a0 */
[----:B-1----:R-:W-:Y:S01]  /*5880*/  HMMA.16816.F32.BF16 R144, R4, R52, R56 ;  /* 0x000000340490723c */ /* 0x002fe20000041838 */
[----:B------:R-:W1:Y:S01]  /*5890*/  LDSM.16.M88.4 R56, [R198+0x5000] ;  /* 0x00500000c638783b */ /* 0x000e620000000200 */
[----:B------:R-:W-:Y:S01]  /*58a0*/  MUFU.TANH R217, R65 ;  /* 0x0000004100d97308 */ /* 0x000fe20000002400 */
[----:B------:R-:W-:Y:S01]  /*58b0*/  FMUL.FTZ R152, R152, UR8 ;  /* 0x0000000898987c20 */ /* 0x000fe20008410000 */
[----:B------:R-:W-:Y:S01]  /*58c0*/  FMUL.FTZ R153, R153, UR8 ;  /* 0x0000000899997c20 */ /* 0x000fe20008410000 */
[----:B------:R-:W-:Y:S01]  /*58d0*/  FMUL.FTZ R154, R154, UR8 ;  /* 0x000000089a9a7c20 */ /* 0x000fe20008410000 */
[----:B---3--:R-:W-:Y:S01]  /*58e0*/  HMMA.16816.F32.BF16 R60, R36, R44, RZ ;  /* 0x0000002c243c723c */ /* 0x008fe200000418ff */
[----:B------:R-:W-:Y:S01]  /*58f0*/  FMUL.FTZ R155, R155, UR8 ;  /* 0x000000089b9b7c20 */ /* 0x000fe20008410000 */
[----:B------:R-:W-:Y:S01]  /*5900*/  FMUL.FTZ R76, R76, UR8 ;  /* 0x000000084c4c7c20 */ /* 0x000fe20008410000 */
[----:B------:R-:W-:Y:S01]  /*5910*/  FMUL.FTZ R77, R77, UR8 ;  /* 0x000000084d4d7c20 */ /* 0x000fe20008410000 */
[----:B------:R-:W-:Y:S01]  /*5920*/  MUFU.TANH R213, R66 ;  /* 0x0000004200d57308 */ /* 0x000fe20000002400 */
[----:B------:R-:W-:Y:S01]  /*5930*/  FMUL.FTZ R78, R78, UR8 ;  /* 0x000000084e4e7c20 */ /* 0x000fe20008410000 */
[----:B------:R-:W-:Y:S01]  /*5940*/  HMMA.16816.F32.BF16 R156, R16, R42, R156 ;  /* 0x0000002a109c723c */ /* 0x000fe2000004189c */
[----:B------:R-:W3:Y:S01]  /*5950*/  LDSM.16.M88.4 R40, [R205] ;  /* 0x00000000cd28783b */ /* 0x000ee20000000200 */
[----:B------:R-:W-:-:S04]  /*5960*/  FMUL.FTZ R79, R79, UR8 ;  /* 0x000000084f4f7c20 */ /* 0x000fc80008410000 */
[----:B------:R4:W-:Y:S01]  /*5970*/  MUFU.TANH R214, R67 ;  /* 0x0000004300d67308 */ /* 0x0009e20000002400 */
[----:B------:R-:W-:Y:S05]  /*5980*/  HMMA.16816.F32.BF16 R72, R12, R52, R72 ;  /* 0x000000340c48723c */ /* 0x000fea0000041848 */
[----:B------:R-:W-:Y:S01]  /*5990*/  FMUL.FTZ R144, R144, UR8 ;  /* 0x0000000890907c20 */ /* 0x000fe20008410000 */
[----:B--2---:R-:W-:Y:S01]  /*59a0*/  HMMA.16816.F32.BF16 R164, R36, R48, RZ ;  /* 0x0000003024a4723c */ /* 0x004fe200000418ff */
[----:B------:R-:W-:Y:S01]  /*59b0*/  MUFU.TANH R185, R152 ;  /* 0x0000009800b97308 */ /* 0x000fe20000002400 */
[----:B------:R-:W-:Y:S01]  /*59c0*/  FMUL.FTZ R145, R145, UR8 ;  /* 0x0000000891917c20 */ /* 0x000fe20008410000 */
[----:B------:R-:W-:Y:S01]  /*59d0*/  FMUL.FTZ R146, R146, UR8 ;  /* 0x0000000892927c20 */ /* 0x000fe20008410000 */
[----:B------:R-:W-:-:S02]  /*59e0*/  FMUL.FTZ R147, R147, UR8 ;  /* 0x0000000893937c20 */ /* 0x000fc40008410000 */
[C---:B------:R-:W-:Y:S03]  /*59f0*/  HMMA.16816.F32.BF16 R160, R32.reuse, R48, RZ ;  /* 0x0000003020a0723c */ /* 0x040fe600000418ff */
[----:B------:R-:W2:Y:S03]  /*5a00*/  MUFU.TANH R220, R153 ;  /* 0x0000009900dc7308 */ /* 0x000ea60000002400 */
[C---:B----4-:R-:W-:Y:S05]  /*5a10*/  HMMA.16816.F32.BF16 R64, R32.reuse, R44, RZ ;  /* 0x0000002c2040723c */ /* 0x050fea00000418ff */
[----:B------:R-:W-:Y:S01]  /*5a20*/  MUFU.TANH R186, R154 ;  /* 0x0000009a00ba7308 */ /* 0x000fe20000002400 */
[----:B------:R-:W-:Y:S01]  /*5a30*/  HMMA.16816.F32.BF16 R168, R32, R50, RZ ;  /* 0x0000003220a8723c */ /* 0x000fe200000418ff */
[----:B------:R-:W-:Y:S01]  /*5a40*/  FMUL.FTZ R72, R72, UR8 ;  /* 0x0000000848487c20 */ /* 0x000fe20008410000 */
[----:B------:R-:W-:Y:S01]  /*5a50*/  FMUL.FTZ R73, R73, UR8 ;  /* 0x0000000849497c20 */ /* 0x000fe20008410000 */
[----:B------:R-:W-:Y:S01]  /*5a60*/  FMUL.FTZ R74, R74, UR8 ;  /* 0x000000084a4a7c20 */ /* 0x000fe20008410000 */
[----:B------:R-:W-:-:S03]  /*5a70*/  FMUL.FTZ R75, R75, UR8 ;  /* 0x000000084b4b7c20 */ /* 0x000fc60008410000 */
[----:B------:R4:W-:Y:S08]  /*5a80*/  MUFU.TANH R218, R155 ;  /* 0x0000009b00da7308 */ /* 0x0009f00000002400 */
[----:B------:R-:W2:Y:S08]  /*5a90*/  MUFU.TANH R188, R76 ;  /* 0x0000004c00bc7308 */ /* 0x000eb00000002400 */
[----:B------:R-:W-:Y:S01]  /*5aa0*/  MUFU.TANH R212, R77 ;  /* 0x0000004d00d47308 */ /* 0x000fe20000002400 */
[-C--:B----4-:R-:W-:Y:S01]  /*5ab0*/  HMMA.16816.F32.BF16 R152, R32, R46.reuse, RZ ;  /* 0x0000002e2098723c */ /* 0x090fe200000418ff */
[----:B------:R-:W-:Y:S06]  /*5ac0*/  LDSM.16.M88.4 R32, [R198+0x5800] ;  /* 0x00580000c620783b */ /* 0x000fec0000000200 */
[----:B------:R-:W4:Y:S08]  /*5ad0*/  MUFU.TANH R175, R78 ;  /* 0x0000004e00af7308 */ /* 0x000f300000002400 */
[----:B------:R5:W-:Y:S08]  /*5ae0*/  MUFU.TANH R190, R79 ;  /* 0x0000004f00be7308 */ /* 0x000bf00000002400 */
[----:B------:R-:W4:Y:S08]  /*5af0*/  MUFU.TANH R187, R144 ;  /* 0x0000009000bb7308 */ /* 0x000f300000002400 */
[----:B------:R-:W-:Y:S01]  /*5b00*/  MUFU.TANH R207, R145 ;  /* 0x0000009100cf7308 */ /* 0x000fe20000002400 */
[----:B-----5:R-:W-:Y:S06]  /*5b10*/  HMMA.16816.F32.BF16 R76, R36, R46, RZ ;  /* 0x0000002e244c723c */ /* 0x020fec00000418ff */
[----:B-1----:R-:W-:Y:S01]  /*5b20*/  HMMA.16816.F32.BF16 R44, R28, R56, R60 ;  /* 0x000000381c2c723c */ /* 0x002fe2000004183c */
[----:B------:R-:W-:Y:S05]  /*5b30*/  MUFU.TANH R181, R146 ;  /* 0x0000009200b57308 */ /* 0x000fea0000002400 */
[----:B------:R-:W-:Y:S03]  /*5b40*/  HMMA.16816.F32.BF16 R60, R12, R54, R148 ;  /* 0x000000360c3c723c */ /* 0x000fe60000041894 */
[----:B------:R1:W-:Y:S03]  /*5b50*/  MUFU.TANH R180, R147 ;  /* 0x0000009300b47308 */ /* 0x0003e60000002400 */
[----:B------:R-:W-:Y:S01]  /*5b60*/  HMMA.16816.F32.BF16 R148, R36, R50, RZ ;  /* 0x000000322494723c */ /* 0x000fe200000418ff */
[----:B------:R-:W5:Y:S04]  /*5b70*/  LDSM.16.M88.4 R36, [R197+0x1000] ;  /* 0x00100000c524783b */ /* 0x000f680000000200 */
[----:B------:R-:W4:Y:S01]  /*5b80*/  MUFU.TANH R189, R72 ;  /* 0x0000004800bd7308 */ /* 0x000f220000002400 */
[----:B------:R-:W-:Y:S06]  /*5b90*/  HMMA.16816.F32.BF16 R48, R24, R56, R64 ;  /* 0x000000381830723c */ /* 0x000fec0000041840 */
[----:B---3--:R-:W-:Y:S01]  /*5ba0*/  HMMA.16816.F32.BF16 R44, R20, R40, R44 ;  /* 0x00000028142c723c */ /* 0x008fe2000004182c */
[----:B------:R-:W-:Y:S05]  /*5bb0*/  MUFU.TANH R215, R73 ;  /* 0x0000004900d77308 */ /* 0x000fea0000002400 */
[----:B------:R-:W-:Y:S01]  /*5bc0*/  HMMA.16816.F32.BF16 R64, R4, R54, R156 ;  /* 0x000000360440723c */ /* 0x000fe2000004189c */
[----:B------:R-:W-:Y:S01]  /*5bd0*/  FMUL.FTZ R60, R60, UR8 ;  /* 0x000000083c3c7c20 */ /* 0x000fe20008410000 */
[----:B------:R-:W-:Y:S01]  /*5be0*/  FMUL.FTZ R61, R61, UR8 ;  /* 0x000000083d3d7c20 */ /* 0x000fe20008410000 */
[----:B------:R-:W-:Y:S01]  /*5bf0*/  FMUL.FTZ R62, R62, UR8 ;  /* 0x000000083e3e7c20 */ /* 0x000fe20008410000 */
[----:B------:R-:W-:Y:S01]  /*5c00*/  FMUL.FTZ R63, R63, UR8 ;  /* 0x000000083f3f7c20 */ /* 0x000fe20008410000 */
[----:B------:R-:W-:Y:S01]  /*5c10*/  MUFU.TANH R191, R74 ;  /* 0x0000004a00bf7308 */ /* 0x000fe20000002400 */
[----:B-1----:R-:W-:Y:S06]  /*5c20*/  HMMA.16816.F32.BF16 R144, R24, R58, R152 ;  /* 0x0000003a1890723c */ /* 0x002fec0000041898 */
[----:B------:R-:W-:Y:S01]  /*5c30*/  HMMA.16816.F32.BF16 R48, R16, R40, R48 ;  /* 0x000000281030723c */ /* 0x000fe20000041830 */
[----:B------:R1:W3:Y:S05]  /*5c40*/  MUFU.TANH R219, R75 ;  /* 0x0000004b00db7308 */ /* 0x0002ea0000002400 */
[----:B------:R-:W-:Y:S03]  /*5c50*/  HMMA.16816.F32.BF16 R56, R28, R58, R76 ;  /* 0x0000003a1c38723c */ /* 0x000fe6000004184c */
[----:B------:R-:W3:Y:S03]  /*5c60*/  MUFU.TANH R183, R60 ;  /* 0x0000003c00b77308 */ /* 0x000ee60000002400 */
[----:B-----5:R-:W-:Y:S01]  /*5c70*/  HMMA.16816.F32.BF16 R52, R12, R36, R44 ;  /* 0x000000240c34723c */ /* 0x020fe2000004182c */
[----:B------:R-:W5:Y:S01]  /*5c80*/  LDSM.16.M88.4 R44, [R204] ;  /* 0x00000000cc2c783b */ /* 0x000f620000000200 */
[----:B------:R-:W-:Y:S01]  /*5c90*/  FMUL.FTZ R64, R64, UR8 ;  /* 0x0000000840407c20 */ /* 0x000fe20008410000 */
[----:B------:R-:W-:Y:S01]  /*5ca0*/  FMUL.FTZ R65, R65, UR8 ;  /* 0x0000000841417c20 */ /* 0x000fe20008410000 */
[----:B------:R-:W-:Y:S01]  /*5cb0*/  FMUL.FTZ R66, R66, UR8 ;  /* 0x0000000842427c20 */ /* 0x000fe20008410000 */
[----:B------:R-:W-:Y:S01]  /*5cc0*/  FMUL.FTZ R67, R67, UR8 ;  /* 0x0000000843437c20 */ /* 0x000fe20008410000 */
[----:B------:R-:W-:Y:S01]  /*5cd0*/  MUFU.TANH R176, R64 ;  /* 0x0000004000b07308 */ /* 0x000fe20000002400 */
[-C--:B-1----:R-:W-:Y:S06]  /*5ce0*/  HMMA.16816.F32.BF16 R72, R24, R32.reuse, R160 ;  /* 0x000000201848723c */ /* 0x082fec00000418a0 */
[C---:B------:R-:W-:Y:S01]  /*5cf0*/  HMMA.16816.F32.BF16 R76, R28.reuse, R32, R164 ;  /* 0x000000201c4c723c */ /* 0x040fe200000418a4 */
[----:B------:R-:W-:Y:S05]  /*5d00*/  MUFU.TANH R159, R65 ;  /* 0x00000041009f7308 */ /* 0x000fea0000002400 */
[----:B------:R-:W-:Y:S03]  /*5d10*/  HMMA.16816.F32.BF16 R28, R28, R34, R148 ;  /* 0x000000221c1c723c */ /* 0x000fe60000041894 */
[----:B------:R-:W-:Y:S02]  /*5d20*/  MUFU.TANH R156, R66 ;  /* 0x00000042009c7308 */ /* 0x000fe40000002400 */
[----:B------:R-:W-:Y:S01]  /*5d30*/  FMUL.FTZ R54, R54, UR8 ;  /* 0x0000000836367c20 */ /* 0x000fe20008410000 */
[----:B------:R-:W-:Y:S01]  /*5d40*/  FMUL.FTZ R55, R55, UR8 ;  /* 0x0000000837377c20 */ /* 0x000fe20008410000 */
[----:B------:R-:W-:Y:S01]  /*5d50*/  FMUL.FTZ R52, R52, UR8 ;  /* 0x0000000834347c20 */ /* 0x000fe20008410000 */
[----:B------:R-:W-:-:S03]  /*5d60*/  FMUL.FTZ R53, R53, UR8 ;  /* 0x0000000835357c20 */ /* 0x000fc60008410000 */
[----:B------:R1:W-:Y:S08]  /*5d70*/  MUFU.TANH R157, R67 ;  /* 0x00000043009d7308 */ /* 0x0003f00000002400 */
[----:B------:R-:W3:Y:S08]  /*5d80*/  MUFU.TANH R182, R61 ;  /* 0x0000003d00b67308 */ /* 0x000ef00000002400 */
[----:B------:R-:W-:Y:S01]  /*5d90*/  MUFU.TANH R155, R62 ;  /* 0x0000003e009b7308 */ /* 0x000fe20000002400 */
[----:B-1----:R-:W-:Y:S06]  /*5da0*/  HMMA.16816.F32.BF16 R64, R4, R36, R48 ;  /* 0x000000240440723c */ /* 0x002fec0000041830 */
[-C--:B------:R-:W-:Y:S01]  /*5db0*/  HMMA.16816.F32.BF16 R48, R20, R42.reuse, R56 ;  /* 0x0000002a1430723c */ /* 0x080fe20000041838 */
[----:B------:R1:W-:Y:S05]  /*5dc0*/  MUFU.TANH R177, R63 ;  /* 0x0000003f00b17308 */ /* 0x0003ea0000002400 */
[----:B------:R-:W-:Y:S03]  /*5dd0*/  HMMA.16816.F32.BF16 R40, R16, R42, R144 ;  /* 0x0000002a1028723c */ /* 0x000fe60000041890 */
[----:B------:R2:W-:Y:S08]  /*5de0*/  MUFU.TANH R148, R54 ;  /* 0x0000003600947308 */ /* 0x0005f00000002400 */
[----:B------:R-:W-:Y:S01]  /*5df0*/  MUFU.TANH R147, R55 ;  /* 0x0000003700937308 */ /* 0x000fe20000002400 */
[----:B-1----:R-:W-:Y:S01]  /*5e00*/  HMMA.16816.F32.BF16 R60, R24, R34, R168 ;  /* 0x00000022183c723c */ /* 0x002fe200000418a8 */
[----:B------:R-:W1:Y:S01]  /*5e10*/  LDSM.16.M88.4 R24, [R197+0x1800] ;  /* 0x00180000c518783b */ /* 0x000e620000000200 */
[----:B------:R-:W-:Y:S01]  /*5e20*/  FMUL.FTZ R64, R64, UR8 ;  /* 0x0000000840407c20 */ /* 0x000fe20008410000 */
[----:B------:R-:W-:Y:S01]  /*5e30*/  FMUL.FTZ R65, R65, UR8 ;  /* 0x0000000841417c20 */ /* 0x000fe20008410000 */
[----:B------:R-:W-:Y:S01]  /*5e40*/  FMUL.FTZ R66, R66, UR8 ;  /* 0x0000000842427c20 */ /* 0x000fe20008410000 */
[----:B------:R-:W-:Y:S01]  /*5e50*/  FMUL.FTZ R67, R67, UR8 ;  /* 0x0000000843437c20 */ /* 0x000fe20008410000 */
[----:B------:R-:W-:Y:S01]  /*5e60*/  HMMA.16816.F32.BF16 R48, R12, R38, R48 ;  /* 0x000000260c30723c */ /* 0x000fe20000041830 */
[----:B------:R4:W-:Y:S01]  /*5e70*/  MUFU.TANH R146, R64 ;  /* 0x0000004000927308 */ /* 0x0009e20000002400 */
[----:B--2---:R-:W-:Y:S01]  /*5e80*/  FSEL R54, R221, -INF , !P6 ;  /* 0xff800000dd367808 */ /* 0x004fe20007000000 */
[----:B------:R-:W-:-:S04]  /*5e90*/  DEPBAR.LE SB0, 0x0 ;  /* 0x000080000000791a */ /* 0x000fc80000000000 */
[----:B-----5:R-:W-:Y:S02]  /*5ea0*/  HMMA.16816.F32.BF16 R32, R16, R44, R72 ;  /* 0x0000002c1020723c */ /* 0x020fe40000041848 */
[----:B------:R2:W5:Y:S04]  /*5eb0*/  MUFU.TANH R154, R52 ;  /* 0x00000034009a7308 */ /* 0x0005680000002400 */
[----:B------:R-:W-:Y:S04]  /*5ec0*/  HMMA.16816.F32.BF16 R36, R4, R38, R40 ;  /* 0x000000260424723c */ /* 0x000fe80000041828 */
[----:B------:R3:W5:Y:S01]  /*5ed0*/  MUFU.TANH R153, R53 ;  /* 0x0000003500997308 */ /* 0x0007620000002400 */
[----:B----4-:R-:W-:Y:S01]  /*5ee0*/  FSEL R64, R220, -INF , !P4 ;  /* 0xff800000dc407808 */ /* 0x010fe20006000000 */
[----:B------:R-:W-:Y:S01]  /*5ef0*/  HMMA.16816.F32.BF16 R60, R16, R46, R60 ;  /* 0x0000002e103c723c */ /* 0x000fe2000004183c */
[----:B------:R-:W-:-:S04]  /*5f00*/  FSEL R40, R216, -INF , !P3 ;  /* 0xff800000d8287808 */ /* 0x000fc80005800000 */
[----:B------:R-:W-:Y:S01]  /*5f10*/  FMUL.FTZ R49, R49, UR8 ;  /* 0x0000000831317c20 */ /* 0x000fe20008410000 */
[C---:B------:R-:W-:Y:S01]  /*5f20*/  HMMA.16816.F32.BF16 R16, R20.reuse, R44, R76 ;  /* 0x0000002c1410723c */ /* 0x040fe2000004184c */
[----:B------:R4:W-:Y:S01]  /*5f30*/  MUFU.TANH R76, R65 ;  /* 0x00000041004c7308 */ /* 0x0009e20000002400 */
[----:B--2---:R-:W-:Y:S01]  /*5f40*/  FSEL R52, R213, -INF , !P1 ;  /* 0xff800000d5347808 */ /* 0x004fe20004800000 */
[----:B------:R-:W-:Y:S01]  /*5f50*/  FMUL.FTZ R50, R50, UR8 ;  /* 0x0000000832327c20 */ /* 0x000fe20008410000 */
[----:B------:R-:W-:Y:S01]  /*5f60*/  FMUL.FTZ R48, R48, UR8 ;  /* 0x0000000830307c20 */ /* 0x000fe20008410000 */
[----:B------:R-:W-:Y:S01]  /*5f70*/  FMUL.FTZ R51, R51, UR8 ;  /* 0x0000000833337c20 */ /* 0x000fe20008410000 */
[----:B------:R-:W-:Y:S01]  /*5f80*/  HMMA.16816.F32.BF16 R20, R20, R46, R28 ;  /* 0x0000002e1414723c */ /* 0x000fe2000004181c */
[----:B------:R-:W-:Y:S02]  /*5f90*/  FSEL R44, R222, -INF , !P2 ;  /* 0xff800000de2c7808 */ /* 0x000fe40005000000 */
[----:B------:R-:W-:Y:S01]  /*5fa0*/  ISETP.GE.AND P2, PT, R2, R10, PT ;  /* 0x0000000a0200720c */ /* 0x000fe20003f46270 */
[----:B------:R-:W-:Y:S01]  /*5fb0*/  VIADD R2, R0, 0x9 ;  /* 0x0000000900027836 */ /* 0x000fe20000000000 */
[----:B---3--:R-:W-:Y:S01]  /*5fc0*/  FSEL R53, R188, -INF , !P0 ;  /* 0xff800000bc357808 */ /* 0x008fe20004000000 */
[----:B------:R-:W-:Y:S01]  /*5fd0*/  MUFU.TANH R71, R66 ;  /* 0x0000004200477308 */ /* 0x000fe20000002400 */
[----:B------:R-:W-:Y:S01]  /*5fe0*/  FSEL R55, R175, -INF , !P2 ;  /* 0xff800000af377808 */ /* 0x000fe20005000000 */
[C---:B-1----:R-:W-:Y:S01]  /*5ff0*/  HMMA.16816.F32.BF16 R56, R4.reuse, R24, R32 ;  /* 0x000000180438723c */ /* 0x042fe20000041820 */
[----:B------:R-:W-:Y:S01]  /*6000*/  ISETP.GE.AND P6, PT, R2, R8, PT ;  /* 0x000000080200720c */ /* 0x000fe20003fc6270 */
[----:B------:R-:W-:Y:S01]  /*6010*/  FMUL.FTZ R36, R36, UR8 ;  /* 0x0000000824247c20 */ /* 0x000fe20008410000 */
[----:B------:R-:W-:Y:S01]  /*6020*/  ISETP.GE.AND P4, PT, R2, R11, PT ;  /* 0x0000000b0200720c */ /* 0x000fe20003f86270 */
[----:B------:R-:W-:Y:S01]  /*6030*/  FMUL.FTZ R39, R39, UR8 ;  /* 0x0000000827277c20 */ /* 0x000fe20008410000 */
[----:B----4-:R-:W-:Y:S01]  /*6040*/  FSEL R65, R218, -INF , !P5 ;  /* 0xff800000da417808 */ /* 0x010fe20006800000 */
[----:B------:R1:W-:Y:S01]  /*6050*/  MUFU.TANH R66, R50 ;  /* 0x0000003200427308 */ /* 0x0003e20000002400 */
[C---:B------:R-:W-:Y:S01]  /*6060*/  ISETP.GE.AND P5, PT, R2.reuse, R9, PT ;  /* 0x000000090200720c */ /* 0x040fe20003fa6270 */
[----:B------:R-:W-:Y:S01]  /*6070*/  HMMA.16816.F32.BF16 R72, R4, R26, R60 ;  /* 0x0000001a0448723c */ /* 0x000fe2000004183c */
[----:B------:R-:W-:Y:S01]  /*6080*/  ISETP.GE.AND P3, PT, R2, R10, PT ;  /* 0x0000000a0200720c */ /* 0x000fe20003f66270 */
[----:B------:R-:W-:Y:S01]  /*6090*/  VIADD R2, R0, 0x10 ;  /* 0x0000001000027836 */ /* 0x000fe20000000000 */
[----:B------:R-:W-:-:S02]  /*60a0*/  FSEL R42, R217, -INF , !P6 ;  /* 0xff800000d92a7808 */ /* 0x000fc40007000000 */
[----:B------:R-:W-:Y:S01]  /*60b0*/  FSEL R47, R214, -INF , !P4 ;  /* 0xff800000d62f7808 */ /* 0x000fe20006000000 */
[C---:B------:R-:W-:Y:S01]  /*60c0*/  HMMA.16816.F32.BF16 R16, R12.reuse, R24, R16 ;  /* 0x000000180c10723c */ /* 0x040fe20000041810 */
[C---:B------:R-:W-:Y:S01]  /*60d0*/  ISETP.GE.AND P2, PT, R2.reuse, R9, PT ;  /* 0x000000090200720c */ /* 0x040fe20003f46270 */
[----:B------:R2:W-:Y:S01]  /*60e0*/  MUFU.TANH R24, R49 ;  /* 0x0000003100187308 */ /* 0x0005e20000002400 */
[----:B------:R-:W-:Y:S01]  /*60f0*/  ISETP.GE.AND P1, PT, R2, R8, PT ;  /* 0x000000080200720c */ /* 0x000fe20003f26270 */
[----:B------:R-:W-:Y:S01]  /*6100*/  FMUL.FTZ R4, R38, UR8 ;  /* 0x0000000826047c20 */ /* 0x000fe20008410000 */
[C---:B------:R-:W-:Y:S01]  /*6110*/  ISETP.GE.AND P0, PT, R2.reuse, R11, PT ;  /* 0x0000000b0200720c */ /* 0x040fe20003f06270 */
[----:B------:R-:W-:Y:S01]  /*6120*/  HMMA.16816.F32.BF16 R32, R12, R26, R20 ;  /* 0x0000001a0c20723c */ /* 0x000fe20000041814 */
[----:B------:R-:W-:Y:S01]  /*6130*/  ISETP.GE.AND P6, PT, R2, R10, PT ;  /* 0x0000000a0200720c */ /* 0x000fe20003fc6270 */
[C---:B------:R-:W-:Y:S01]  /*6140*/  VIADD R2, R0.reuse, 0x11 ;  /* 0x0000001100027836 */ /* 0x040fe20000000000 */
[----:B------:R-:W-:Y:S01]  /*6150*/  FSEL R45, R187, -INF , !P2 ;  /* 0xff800000bb2d7808 */ /* 0x000fe20005000000 */
[----:B------:R3:W4:Y:S01]  /*6160*/  MUFU.TANH R77, R48 ;  /* 0x00000030004d7308 */ /* 0x0007220000002400 */
[----:B------:R-:W-:-:S02]  /*6170*/  ISETP.GE.AND P2, PT, R0, R8, PT ;  /* 0x000000080000720c */ /* 0x000fc40003f46270 */
[----:B-1----:R-:W-:Y:S01]  /*6180*/  FSEL R50, R190, -INF , !P3 ;  /* 0xff800000be327808 */ /* 0x002fe20005800000 */
[C---:B------:R-:W-:Y:S01]  /*6190*/  VIADD R22, R0.reuse, 0x18 ;  /* 0x0000001800167836 */ /* 0x040fe20000000000 */
[----:B------:R-:W-:Y:S01]  /*61a0*/  FSEL R41, R189, -INF , !P1 ;  /* 0xff800000bd297808 */ /* 0x000fe20004800000 */
[----:B------:R-:W-:Y:S01]  /*61b0*/  VIADD R21, R0, 0x19 ;  /* 0x0000001900157836 */ /* 0x000fe20000000000 */
[----:B------:R-:W-:Y:S01]  /*61c0*/  ISETP.GE.AND P4, PT, R2, R8, PT ;  /* 0x000000080200720c */ /* 0x000fe20003f86270 */
[----:B------:R-:W-:Y:S01]  /*61d0*/  VIADD R20, R0, 0x20 ;  /* 0x0000002000147836 */ /* 0x000fe20000000000 */
[----:B--2---:R-:W-:Y:S01]  /*61e0*/  FSEL R49, R212, -INF , !P5 ;  /* 0xff800000d4317808 */ /* 0x004fe20006800000 */
[----:B------:R-:W-:Y:S01]  /*61f0*/  MUFU.TANH R60, R51 ;  /* 0x00000033003c7308 */ /* 0x000fe20000002400 */
[----:B------:R-:W-:Y:S01]  /*6200*/  ISETP.GE.AND P5, PT, R2, R11, PT ;  /* 0x0000000b0200720c */ /* 0x000fe20003fa6270 */
[----:B------:R-:W-:Y:S01]  /*6210*/  VIADD R15, R0, 0x31 ;  /* 0x00000031000f7836 */ /* 0x000fe20000000000 */
[C---:B------:R-:W-:Y:S01]  /*6220*/  ISETP.GE.AND P3, PT, R2.reuse, R9, PT ;  /* 0x000000090200720c */ /* 0x040fe20003f66270 */
[----:B------:R-:W-:Y:S01]  /*6230*/  FMUL.FTZ R7, R19, UR8 ;  /* 0x0000000813077c20 */ /* 0x000fe20008410000 */
[----:B------:R-:W-:Y:S01]  /*6240*/  ISETP.GE.AND P1, PT, R2, R10, PT ;  /* 0x0000000a0200720c */ /* 0x000fe20003f26270 */
[----:B------:R-:W-:Y:S01]  /*6250*/  FMUL.FTZ R2, R37, UR8 ;  /* 0x0000000825027c20 */ /* 0x000fe20008410000 */
[----:B------:R-:W-:Y:S01]  /*6260*/  FSEL R26, R223, -INF , !P2 ;  /* 0xff800000df1a7808 */ /* 0x000fe20005000000 */
[----:B------:R-:W-:Y:S01]  /*6270*/  FMUL.FTZ R5, R16, UR8 ;  /* 0x0000000810057c20 */ /* 0x000fe20008410000 */
[----:B------:R-:W-:Y:S01]  /*6280*/  FSEL R158, R219, -INF , !P5 ;  /* 0xff800000db9e7808 */ /* 0x000fe20006800000 */
[----:B------:R1:W-:Y:S01]  /*6290*/  MUFU.TANH R46, R2 ;  /* 0x00000002002e7308 */ /* 0x0003e20000002400 */
[----:B------:R-:W-:Y:S01]  /*62a0*/  FSEL R29, R215, -INF , !P4 ;  /* 0xff800000d71d7808 */ /* 0x000fe20006000000 */
[----:B------:R-:W-:Y:S01]  /*62b0*/  VIADD R19, R0, 0x21 ;  /* 0x0000002100137836 */ /* 0x000fe20000000000 */
[-C--:B------:R-:W-:Y:S01]  /*62c0*/  ISETP.GE.AND P5, PT, R22, R8.reuse, PT ;  /* 0x000000081600720c */ /* 0x080fe20003fa6270 */
[----:B------:R-:W-:Y:S01]  /*62d0*/  FMUL.FTZ R6, R17, UR8 ;  /* 0x0000000811067c20 */ /* 0x000fe20008410000 */
[----:B---3--:R-:W-:Y:S01]  /*62e0*/  FSEL R48, R207, -INF , !P3 ;  /* 0xff800000cf307808 */ /* 0x008fe20005800000 */
[----:B------:R-:W-:Y:S01]  /*62f0*/  FMUL.FTZ R43, R18, UR8 ;  /* 0x00000008122b7c20 */ /* 0x000fe20008410000 */
[-C--:B------:R-:W-:Y:S01]  /*6300*/  ISETP.GE.AND P3, PT, R21, R8.reuse, PT ;  /* 0x000000081500720c */ /* 0x080fe20003f66270 */
[----:B------:R-:W-:Y:S01]  /*6310*/  VIADD R18, R0, 0x28 ;  /* 0x0000002800127836 */ /* 0x000fe20000000000 */
[----:B------:R-:W-:Y:S01]  /*6320*/  FSEL R28, R183, -INF , !P5 ;  /* 0xff800000b71c7808 */ /* 0x000fe20006800000 */
[----:B------:R-:W2:Y:S01]  /*6330*/  MUFU.TANH R38, R5 ;  /* 0x0000000500267308 */ /* 0x000ea20000002400 */
[-C--:B------:R-:W-:Y:S01]  /*6340*/  ISETP.GE.AND P5, PT, R20, R8.reuse, PT ;  /* 0x000000081400720c */ /* 0x080fe20003fa6270 */
[----:B------:R-:W-:Y:S01]  /*6350*/  FMUL.FTZ R32, R32, UR8 ;  /* 0x0000000820207c20 */ /* 0x000fe20008410000 */
[----:B------:R-:W-:Y:S01]  /*6360*/  FSEL R30, R182, -INF , !P3 ;  /* 0xff800000b61e7808 */ /* 0x000fe20005800000 */
[----:B------:R-:W-:Y:S01]  /*6370*/  VIADD R17, R0, 0x29 ;  /* 0x0000002900117836 */ /* 0x000fe20000000000 */
[----:B------:R-:W-:Y:S01]  /*6380*/  ISETP.GE.AND P3, PT, R19, R8, PT ;  /* 0x000000081300720c */ /* 0x000fe20003f66270 */
[----:B------:R-:W-:Y:S01]  /*6390*/  FMUL.FTZ R33, R33, UR8 ;  /* 0x0000000821217c20 */ /* 0x000fe20008410000 */
[----:B-1----:R-:W-:Y:S01]  /*63a0*/  FMNMX.FTZ R2, R70, R26, !PT ;  /* 0x0000001a46027209 */ /* 0x002fe20007810000 */
[----:B------:R-:W1:Y:S01]  /*63b0*/  MUFU.TANH R37, R6 ;  /* 0x0000000600257308 */ /* 0x000e620000002400 */
[----:B-----5:R-:W-:Y:S01]  /*63c0*/  FSEL R31, R154, -INF , !P5 ;  /* 0xff8000009a1f7808 */ /* 0x020fe20006800000 */
[----:B------:R-:W-:Y:S01]  /*63d0*/  VIADD R16, R0, 0x30 ;  /* 0x0000003000107836 */ /* 0x000fe20000000000 */
[----:B------:R-:W-:Y:S01]  /*63e0*/  FMNMX.FTZ R2, R44, R2, !PT ;  /* 0x000000022c027209 */ /* 0x000fe20007810000 */
[----:B------:R-:W-:Y:S01]  /*63f0*/  VIADD R14, R0, 0x38 ;  /* 0x00000038000e7836 */ /* 0x000fe20000000000 */
[----:B------:R-:W-:Y:S01]  /*6400*/  ISETP.GE.AND P5, PT, R18, R8, PT ;  /* 0x000000081200720c */ /* 0x000fe20003fa6270 */
[----:B------:R-:W-:Y:S01]  /*6410*/  FMUL.FTZ R27, R56, UR8 ;  /* 0x00000008381b7c20 */ /* 0x000fe20008410000 */
[----:B------:R-:W-:Y:S01]  /*6420*/  FMNMX.FTZ R2, R40, R2, !PT ;  /* 0x0000000228027209 */ /* 0x000fe20007810000 */
[----:B------:R3:W5:Y:S01]  /*6430*/  MUFU.TANH R6, R32 ;  /* 0x0000002000067308 */ /* 0x0007620000002400 */
[----:B------:R-:W-:-:S02]  /*6440*/  FSEL R175, R191, -INF , !P0 ;  /* 0xff800000bfaf7808 */ /* 0x000fc40004000000 */
[----:B------:R-:W-:Y:S02]  /*6450*/  FMNMX.FTZ R2, R42, R2, !PT ;  /* 0x000000022a027209 */ /* 0x000fe40007810000 */
[----:B------:R-:W-:Y:S02]  /*6460*/  ISETP.NE.AND P0, PT, R209, 0x2, PT ;  /* 0x00000002d100780c */ /* 0x000fe40003f05270 */
[----:B------:R-:W-:Y:S01]  /*6470*/  FMNMX.FTZ R2, R41, R2, !PT ;  /* 0x0000000229027209 */ /* 0x000fe20007810000 */
[----:B------:R4:W5:Y:S01]  /*6480*/  MUFU.TANH R5, R33 ;  /* 0x0000002100057308 */ /* 0x0009620000002400 */
[----:B------:R-:W-:Y:S02]  /*6490*/  FSEL R152, R181, -INF , !P6 ;  /* 0xff800000b5987808 */ /* 0x000fe40007000000 */
[----:B------:R-:W-:Y:S02]  /*64a0*/  FMNMX.FTZ R2, R29, R2, !PT ;  /* 0x000000021d027209 */ /* 0x000fe40007810000 */
[----:B------:R-:W-:-:S02]  /*64b0*/  ISETP.GE.AND P6, PT, R0, R11, PT ;  /* 0x0000000b0000720c */ /* 0x000fc40003fc6270 */
[----:B------:R-:W-:Y:S01]  /*64c0*/  FMNMX.FTZ R2, R28, R2, !PT ;  /* 0x000000021c027209 */ /* 0x000fe20007810000 */
[----:B------:R2:W1:Y:S01]  /*64d0*/  MUFU.TANH R51, R36 ;  /* 0x0000002400337308 */ /* 0x0004620000002400 */
[----:B---3--:R-:W-:Y:S02]  /*64e0*/  FSEL R32, R153, -INF , !P3 ;  /* 0xff80000099207808 */ /* 0x008fe40005800000 */
[----:B------:R-:W-:Y:S02]  /*64f0*/  FMNMX.FTZ R2, R30, R2, !PT ;  /* 0x000000021e027209 */ /* 0x000fe40007810000 */
[----:B------:R-:W-:Y:S02]  /*6500*/  ISETP.GE.AND P3, PT, R17, R8, PT ;  /* 0x000000081100720c */ /* 0x000fe40003f66270 */
[----:B------:R-:W-:Y:S01]  /*6510*/  FMNMX.FTZ R2, R31, R2, !PT ;  /* 0x000000021f027209 */ /* 0x000fe20007810000 */
[----:B------:R3:W1:Y:S01]  /*6520*/  MUFU.TANH R61, R4 ;  /* 0x00000004003d7308 */ /* 0x0006620000002400 */
[----:B----4-:R-:W-:-:S02]  /*6530*/  FSEL R33, R77, -INF , !P5 ;  /* 0xff8000004d217808 */ /* 0x010fc40006800000 */
[----:B------:R-:W-:Y:S02]  /*6540*/  FMNMX.FTZ R2, R32, R2, !PT ;  /* 0x0000000220027209 */ /* 0x000fe40007810000 */
[----:B------:R-:W-:Y:S02]  /*6550*/  ISETP.GE.AND P5, PT, R16, R8, PT ;  /* 0x000000081000720c */ /* 0x000fe40003fa6270 */
[----:B------:R-:W-:Y:S01]  /*6560*/  FMNMX.FTZ R2, R33, R2, !PT ;  /* 0x0000000221027209 */ /* 0x000fe20007810000 */
[----:B------:R4:W4:Y:S01]  /*6570*/  MUFU.TANH R62, R39 ;  /* 0x00000027003e7308 */ /* 0x0009220000002400 */
[----:B--2---:R-:W-:Y:S02]  /*6580*/  FSEL R36, R24, -INF , !P3 ;  /* 0xff80000018247808 */ /* 0x004fe40005800000 */
[----:B------:R-:W-:Y:S02]  /*6590*/  ISETP.GE.AND P3, PT, R15, R8, PT ;  /* 0x000000080f00720c */ /* 0x000fe40003f66270 */
[----:B------:R-:W-:-:S02]  /*65a0*/  FSEL R38, R38, -INF , !P5 ;  /* 0xff80000026267808 */ /* 0x000fc40006800000 */
[----:B------:R-:W-:Y:S01]  /*65b0*/  ISETP.GE.AND P4, PT, R0, R9, PT ;  /* 0x000000090000720c */ /* 0x000fe20003f86270 */
[----:B------:R-:W2:Y:S01]  /*65c0*/  MUFU.TANH R67, R67 ;  /* 0x0000004300437308 */ /* 0x000ea20000002400 */
[----:B---3--:R-:W-:Y:S01]  /*65d0*/  FMNMX.FTZ R4, R36, R2, !PT ;  /* 0x0000000224047209 */ /* 0x008fe20007810000 */
[C---:B------:R-:W-:Y:S01]  /*65e0*/  VIADD R2, R0.reuse, 0x39 ;  /* 0x0000003900027836 */ /* 0x040fe20000000000 */
[----:B------:R-:W-:Y:S01]  /*65f0*/  BAR.SYNC.DEFER_BLOCKING 0x0 ;  /* 0x0000000000007b1d */ /* 0x000fe20000010000 */
[----:B------:R-:W-:Y:S02]  /*6600*/  ISETP.GE.AND P2, PT, R0, R10, PT ;  /* 0x0000000a0000720c */ /* 0x000fe40003f46270 */
[----:B------:R-:W-:Y:S02]  /*6610*/  ISETP.GE.AND P5, PT, R14, R8, PT ;  /* 0x000000080e00720c */ /* 0x000fe40003fa6270 */
[----:B-1----:R-:W-:Y:S01]  /*6620*/  FSEL R37, R37, -INF , !P3 ;  /* 0xff80000025257808 */ /* 0x002fe20005800000 */
[----:B------:R-:W1:Y:S01]  /*6630*/  MUFU.TANH R43, R43 ;  /* 0x0000002b002b7308 */ /* 0x000e620000002400 */
[----:B------:R-:W-:-:S02]  /*6640*/  FMNMX.FTZ R0, R38, R4, !PT ;  /* 0x0000000426007209 */ /* 0x000fc40007810000 */
[----:B------:R-:W-:Y:S02]  /*6650*/  ISETP.GE.AND P3, PT, R2, R8, PT ;  /* 0x000000080200720c */ /* 0x000fe40003f66270 */
[----:B-----5:R-:W-:Y:S02]  /*6660*/  FSEL R153, R6, -INF , !P5 ;  /* 0xff80000006997808 */ /* 0x020fe40006800000 */
[----:B------:R-:W-:Y:S01]  /*6670*/  FMNMX.FTZ R0, R37, R0, !PT ;  /* 0x0000000025007209 */ /* 0x000fe20007810000 */
[----:B------:R3:W1:Y:S01]  /*6680*/  MUFU.TANH R39, R7 ;  /* 0x0000000700277308 */ /* 0x0006620000002400 */
[----:B------:R-:W-:Y:S02]  /*6690*/  FSEL R154, R5, -INF , !P3 ;  /* 0xff800000059a7808 */ /* 0x000fe40005800000 */
[----:B------:R-:W-:Y:S02]  /*66a0*/  FMNMX.FTZ R0, R153, R0, !PT ;  /* 0x0000000099007209 */ /* 0x000fe40007810000 */
[----:B------:R-:W-:-:S02]  /*66b0*/  ISETP.GE.AND P5, PT, R22, R11, PT ;  /* 0x0000000b1600720c */ /* 0x000fc40003fa6270 */
[----:B------:R-:W-:Y:S02]  /*66c0*/  ISETP.GE.AND P3, PT, R22, R9, PT ;  /* 0x000000091600720c */ /* 0x000fe40003f66270 */
[----:B------:R-:W-:Y:S01]  /*66d0*/  FMNMX.FTZ R23, R154, R0, !PT ;  /* 0x000000009a177209 */ /* 0x000fe20007810000 */
[----:B--2-4-:R-:W-:Y:S10]  /*66e0*/  @!P0 BRA `(.L_x_851) ;  /* 0x00000000006c8947 */ /* 0x014ff40003800000 */
[----:B------:R-:W-:Y:S01]  /*66f0*/  VIADD R0, R209, 0xfffffffd ;  /* 0xfffffffdd1007836 */ /* 0x000fe20000000000 */
[----:B------:R-:W-:Y:S01]  /*6700*/  ULDC.64 UR4, c[0x0][0x218] ;  /* 0x0000860000047ab9 */ /* 0x000fe20000000a00 */
[----:B------:R-:W-:Y:S02]  /*6710*/  IMAD.SHL.U32 R24, R178, 0x20, RZ ;  /* 0x00000020b2187824 */ /* 0x000fe400078e00ff */
[----:B------:R-:W-:Y:S01]  /*6720*/  IMAD.WIDE.U32 R4, R0, R178, RZ ;  /* 0x000000b200047225 */ /* 0x000fe200078e00ff */
[----:B------:R-:W-:-:S05]  /*6730*/  SHF.R.S32.HI R6, RZ, 0x1f, R0 ;  /* 0x0000001fff067819 */ /* 0x000fca0000011400 */
[----:B------:R-:W-:-:S04]  /*6740*/  IMAD R6, R6, R178, RZ ;  /* 0x000000b206067224 */ /* 0x000fc800078e02ff */
[----:B------:R-:W-:Y:S01]  /*6750*/  IMAD R0, R0, R179, R6 ;  /* 0x000000b300007224 */ /* 0x000fe200078e0206 */
[----:B------:R-:W-:-:S03]  /*6760*/  LEA R6, P0, R4, R224, 0x6 ;  /* 0x000000e004067211 */ /* 0x000fc600078030ff */
[----:B------:R-:W-:-:S05]  /*6770*/  IMAD.IADD R0, R5, 0x1, R0 ;  /* 0x0000000105007824 */ /* 0x000fca00078e0200 */
[----:B------:R-:W-:Y:S02]  /*6780*/  LEA.HI.X R4, R4, R251, R0, 0x6, P0 ;  /* 0x000000fb04047211 */ /* 0x000fe400000f3400 */
[----:B------:R-:W-:Y:S02]  /*6790*/  LEA R12, P0, R6, UR4, 0x1 ;  /* 0x00000004060c7c11 */ /* 0x000fe4000f8008ff */
[----:B------:R-:W-:Y:S02]  /*67a0*/  SHF.L.U64.HI R0, R178, 0x5, R179 ;  /* 0x00000005b2007819 */ /* 0x000fe400000102b3 */
[----:B------:R-:W-:Y:S02]  /*67b0*/  LEA.HI.X R13, R6, UR5, R4, 0x1, P0 ;  /* 0x00000005060d7c11 */ /* 0x000fe400080f0c04 */
[----:B------:R-:W-:-:S03]  /*67c0*/  IADD3 R6, P0, R12, R24, RZ ;  /* 0x000000180c067210 */ /* 0x000fc60007f1e0ff */
[----:B------:R-:W-:Y:S01]  /*67d0*/  @!PT LDS RZ, [RZ] ;  /* 0x00000000fffff984 */ /* 0x000fe20000000800 */
[----:B------:R-:W-:Y:S01]  /*67e0*/  @!PT LDS RZ, [RZ] ;  /* 0x00000000fffff984 */ /* 0x000fe20000000800 */
[----:B------:R-:W-:Y:S01]  /*67f0*/  @!PT LDS RZ, [RZ] ;  /* 0x00000000fffff984 */ /* 0x000fe20000000800 */
[----:B------:R2:W-:Y:S02]  /*6800*/  LDGSTS.E.BYPASS.LTC128B.128 [R208+0x4000], desc[UR12][R12.64] ;  /* 0x040000000cd07fae */ /* 0x0005e4000b901d4c */
[----:B---3--:R-:W-:Y:S01]  /*6810*/  IMAD.X R7, R13, 0x1, R0, P0 ;  /* 0x000000010d077824 */ /* 0x008fe200000e0600 */
        /* <DEDUP_REMOVED lines=8> */
.L_x_851:
[----:B--2---:R-:W2:Y:S01]  /*68a0*/  SHFL.BFLY PT, R5, R23, 0x2, 0x1f ;  /* 0x0c401f0017057f89 */ /* 0x004ea200000e0000 */
[----:B------:R-:W-:Y:S01]  /*68b0*/  FMUL.FTZ R0, R57, UR8 ;  /* 0x0000000839007c20 */ /* 0x000fe20008410000 */
[----:B------:R-:W-:Y:S01]  /*68c0*/  ISETP.GE.AND P0, PT, R22, R10, PT ;  /* 0x0000000a1600720c */ /* 0x000fe20003f06270 */
[----:B------:R-:W-:Y:S01]  /*68d0*/  FMUL.FTZ R4, R59, UR8 ;  /* 0x000000083b047c20 */ /* 0x000fe20008410000 */
[----:B------:R-:W-:Y:S01]  /*68e0*/  FSEL R144, R180, -INF , !P1 ;  /* 0xff800000b4907808 */ /* 0x000fe20004800000 */
[----:B------:R4:W-:Y:S01]  /*68f0*/  MUFU.TANH R22, R0 ;  /* 0x0000000000167308 */ /* 0x0009e20000002400 */
[----:B------:R-:W-:Y:S01]  /*6900*/  ISETP.GE.AND P1, PT, R21, R11, PT ;  /* 0x0000000b1500720c */ /* 0x000fe20003f26270 */
[----:B---3--:R-:W-:Y:S01]  /*6910*/  FMUL.FTZ R7, R75, UR8 ;  /* 0x000000084b077c20 */ /* 0x008fe20008410000 */
[----:B------:R-:W-:Y:S01]  /*6920*/  FSEL R155, R155, -INF , !P5 ;  /* 0xff8000009b9b7808 */ /* 0x000fe20006800000 */
[----:B------:R-:W-:Y:S01]  /*6930*/  FMUL.FTZ R6, R74, UR8 ;  /* 0x000000084a067c20 */ /* 0x000fe20008410000 */
[----:B------:R-:W-:-:S02]  /*6940*/  FSEL R56, R176, -INF , !P3 ;  /* 0xff800000b0387808 */ /* 0x000fc40005800000 */
[----:B------:R-:W-:Y:S01]  /*6950*/  FSEL R145, R156, -INF , !P0 ;  /* 0xff8000009c917808 */ /* 0x000fe20004000000 */
[----:B------:R-:W3:Y:S01]  /*6960*/  MUFU.TANH R13, R27 ;  /* 0x0000001b000d7308 */ /* 0x000ee20000002400 */
[C---:B------:R-:W-:Y:S02]  /*6970*/  ISETP.GE.AND P5, PT, R21.reuse, R9, PT ;  /* 0x000000091500720c */ /* 0x040fe40003fa6270 */
[----:B------:R-:W-:Y:S02]  /*6980*/  ISETP.GE.AND P3, PT, R21, R10, PT ;  /* 0x0000000a1500720c */ /* 0x000fe40003f66270 */
[----:B------:R-:W-:Y:S02]  /*6990*/  ISETP.GE.AND P0, PT, R20, R11, PT ;  /* 0x0000000b1400720c */ /* 0x000fe40003f06270 */
[----:B------:R-:W-:Y:S01]  /*69a0*/  FSEL R156, R177, -INF , !P1 ;  /* 0xff800000b19c7808 */ /* 0x000fe20004800000 */
[----:B------:R-:W-:Y:S01]  /*69b0*/  MUFU.TANH R21, R6 ;  /* 0x0000000600157308 */ /* 0x000fe20000002400 */
[----:B----4-:R-:W-:Y:S01]  /*69c0*/  FMUL.FTZ R0, R58, UR8 ;  /* 0x000000083a007c20 */ /* 0x010fe20008410000 */
[----:B------:R-:W-:-:S02]  /*69d0*/  ISETP.GE.AND P1, PT, R20, R9, PT ;  /* 0x000000091400720c */ /* 0x000fc40003f26270 */
[----:B------:R-:W-:Y:S02]  /*69e0*/  FSEL R57, R159, -INF , !P5 ;  /* 0xff8000009f397808 */ /* 0x000fe40006800000 */
[----:B------:R-:W-:Y:S02]  /*69f0*/  FSEL R58, R157, -INF , !P3 ;  /* 0xff8000009d3a7808 */ /* 0x000fe40005800000 */
[----:B------:R2:W-:Y:S01]  /*6a00*/  MUFU.TANH R24, R0 ;  /* 0x0000000000187308 */ /* 0x0005e20000002400 */
[----:B------:R-:W-:Y:S02]  /*6a10*/  FSEL R182, R148, -INF , !P0 ;  /* 0xff80000094b67808 */ /* 0x000fe40004000000 */
[----:B------:R-:W-:Y:S02]  /*6a20*/  ISETP.GE.AND P5, PT, R20, R10, PT ;  /* 0x0000000a1400720c */ /* 0x000fe40003fa6270 */
[C---:B------:R-:W-:Y:S02]  /*6a30*/  ISETP.GE.AND P3, PT, R19.reuse, R11, PT ;  /* 0x0000000b1300720c */ /* 0x040fe40003f66270 */
[----:B------:R-:W-:-:S02]  /*6a40*/  ISETP.GE.AND P0, PT, R19, R9, PT ;  /* 0x000000091300720c */ /* 0x000fc40003f06270 */
[----:B------:R-:W-:Y:S02]  /*6a50*/  FSEL R163, R146, -INF , !P1 ;  /* 0xff80000092a37808 */ /* 0x000fe40004800000 */
[----:B------:R-:W-:Y:S02]  /*6a60*/  ISETP.GE.AND P1, PT, R19, R10, PT ;  /* 0x0000000a1300720c */ /* 0x000fe40003f26270 */
[----:B------:R-:W-:Y:S02]  /*6a70*/  FSEL R169, R71, -INF , !P5 ;  /* 0xff80000047a97808 */ /* 0x000fe40006800000 */
[----:B------:R-:W-:Y:S02]  /*6a80*/  FSEL R183, R147, -INF , !P3 ;  /* 0xff80000093b77808 */ /* 0x000fe40005800000 */
[----:B--2---:R-:W-:Y:S01]  /*6a90*/  FMNMX.FTZ R0, R23, R5, !PT ;  /* 0x0000000517007209 */ /* 0x004fe20007810000 */
[----:B------:R-:W-:Y:S01]  /*6aa0*/  FMUL.FTZ R5, R72, UR8 ;  /* 0x0000000848057c20 */ /* 0x000fe20008410000 */
[----:B------:R2:W-:Y:S01]  /*6ab0*/  MUFU.TANH R23, R4 ;  /* 0x0000000400177308 */ /* 0x0005e20000002400 */
[----:B------:R-:W-:-:S02]  /*6ac0*/  FSEL R162, R76, -INF , !P0 ;  /* 0xff8000004ca27808 */ /* 0x000fc40004000000 */
[----:B------:R-:W4:Y:S01]  /*6ad0*/  SHFL.BFLY PT, R12, R0, 0x1, 0x1f ;  /* 0x0c201f00000c7f89 */ /* 0x000f2200000e0000 */
[C---:B------:R-:W-:Y:S02]  /*6ae0*/  ISETP.GE.AND P5, PT, R18.reuse, R11, PT ;  /* 0x0000000b1200720c */ /* 0x040fe40003fa6270 */
[C---:B------:R-:W-:Y:S02]  /*6af0*/  ISETP.GE.AND P3, PT, R18.reuse, R9, PT ;  /* 0x000000091200720c */ /* 0x040fe40003f66270 */
[----:B------:R-:W-:Y:S01]  /*6b00*/  ISETP.GE.AND P0, PT, R18, R10, PT ;  /* 0x0000000a1200720c */ /* 0x000fe20003f06270 */
[----:B------:R5:W-:Y:S01]  /*6b10*/  MUFU.TANH R177, R5 ;  /* 0x0000000500b17308 */ /* 0x000be20000002400 */
[----:B------:R-:W-:Y:S02]  /*6b20*/  FSEL R18, R184, -INF , !P6 ;  /* 0xff800000b8127808 */ /* 0x000fe40007000000 */
[----:B------:R-:W-:Y:S02]  /*6b30*/  FSEL R168, R67, -INF , !P1 ;  /* 0xff80000043a87808 */ /* 0x000fe40004800000 */
[----:B------:R-:W-:-:S02]  /*6b40*/  FSEL R188, R66, -INF , !P5 ;  /* 0xff80000042bc7808 */ /* 0x000fc40006800000 */
[C---:B------:R-:W-:Y:S01]  /*6b50*/  ISETP.GE.AND P1, PT, R17.reuse, R11, PT ;  /* 0x0000000b1100720c */ /* 0x040fe20003f26270 */
[----:B--2---:R-:W-:Y:S01]  /*6b60*/  FMUL.FTZ R4, R34, UR8 ;  /* 0x0000000822047c20 */ /* 0x004fe20008410000 */
[----:B------:R-:W-:Y:S02]  /*6b70*/  ISETP.GE.AND P5, PT, R17, R9, PT ;  /* 0x000000091100720c */ /* 0x000fe40003fa6270 */
[----:B------:R-:W-:Y:S01]  /*6b80*/  FSEL R189, R60, -INF , !P1 ;  /* 0xff8000003cbd7808 */ /* 0x000fe20004800000 */
[----:B------:R2:W3:Y:S01]  /*6b90*/  MUFU.TANH R19, R4 ;  /* 0x0000000400137308 */ /* 0x0004e20000002400 */
[----:B------:R-:W-:Y:S02]  /*6ba0*/  FSEL R164, R46, -INF , !P5 ;  /* 0xff8000002ea47808 */ /* 0x000fe40006800000 */
[----:B------:R-:W-:Y:S01]  /*6bb0*/  ISETP.GE.AND P6, PT, R16, R11, PT ;  /* 0x0000000b1000720c */ /* 0x000fe20003fc6270 */
[----:B-----5:R-:W-:Y:S01]  /*6bc0*/  FMUL.FTZ R5, R73, UR8 ;  /* 0x0000000849057c20 */ /* 0x020fe20008410000 */
[----:B----4-:R-:W-:-:S02]  /*6bd0*/  FMNMX.FTZ R187, R0, R12, !PT ;  /* 0x0000000c00bb7209 */ /* 0x010fc40007810000 */
[----:B------:R-:W-:Y:S02]  /*6be0*/  FSEL R12, R185, -INF , !P4 ;  /* 0xff800000b90c7808 */ /* 0x000fe40006000000 */
[C---:B------:R-:W-:Y:S02]  /*6bf0*/  ISETP.GE.AND P1, PT, R16.reuse, R9, PT ;  /* 0x000000091000720c */ /* 0x040fe40003f26270 */
[----:B------:R-:W-:Y:S02]  /*6c00*/  ISETP.GE.AND P5, PT, R16, R10, PT ;  /* 0x0000000a1000720c */ /* 0x000fe40003fa6270 */
[----:B------:R-:W-:Y:S01]  /*6c10*/  MUFU.TANH R16, R5 ;  /* 0x0000000500107308 */ /* 0x000fe20000002400 */
[----:B------:R-:W-:Y:S01]  /*6c20*/  FSETP.NEU.FTZ.AND P4, PT, R187, -INF , PT ;  /* 0xff800000bb00780b */ /* 0x000fe20003f9d000 */
[----:B--2---:R-:W-:Y:S01]  /*6c30*/  FMUL.FTZ R4, R35, UR8 ;  /* 0x0000000823047c20 */ /* 0x004fe20008410000 */
[----:B-1----:R-:W-:Y:S02]  /*6c40*/  FSEL R184, R43, -INF , !P6 ;  /* 0xff8000002bb87808 */ /* 0x002fe40007000000 */
[----:B------:R-:W-:-:S03]  /*6c50*/  ISETP.GE.AND P6, PT, R15, R11, PT ;  /* 0x0000000b0f00720c */ /* 0x000fc60003fc6270 */
[----:B------:R1:W2:Y:S01]  /*6c60*/  MUFU.TANH R20, R4 ;  /* 0x0000000400147308 */ /* 0x0002a20000002400 */
[----:B------:R-:W-:Y:S02]  /*6c70*/  FSEL R165, R51, -INF , !P3 ;  /* 0xff80000033a57808 */ /* 0x000fe40005800000 */
[----:B------:R-:W-:Y:S02]  /*6c80*/  ISETP.GE.AND P3, PT, R17, R10, PT ;  /* 0x0000000a1100720c */ /* 0x000fe40003f66270 */
[----:B---3--:R-:W-:Y:S02]  /*6c90*/  FSEL R221, R13, -INF , !P1 ;  /* 0xff8000000ddd7808 */ /* 0x008fe40004800000 */
[----:B------:R-:W-:Y:S01]  /*6ca0*/  FSEL R13, R186, -INF , !P2 ;  /* 0xff800000ba0d7808 */ /* 0x000fe20005000000 */
[----:B------:R3:W4:Y:S01]  /*6cb0*/  MUFU.TANH R17, R7 ;  /* 0x0000000700117308 */ /* 0x0007220000002400 */
[----:B------:R-:W-:Y:S02]  /*6cc0*/  FSEL R185, R39, -INF , !P6 ;  /* 0xff80000027b97808 */ /* 0x000fe40007000000 */
[----:B------:R-:W-:-:S02]  /*6cd0*/  ISETP.GE.AND P6, PT, R14, R11, PT ;  /* 0x0000000b0e00720c */ /* 0x000fc40003fc6270 */
[----:B------:R-:W-:Y:S02]  /*6ce0*/  ISETP.GE.AND P2, PT, R2, R11, PT ;  /* 0x0000000b0200720c */ /* 0x000fe40003f46270 */
[----:B------:R-:W-:Y:S02]  /*6cf0*/  FSEL R207, R19, -INF , !P6 ;  /* 0xff80000013cf7808 */ /* 0x000fe40007000000 */
[----:B-1----:R-:W-:Y:S02]  /*6d00*/  FMNMX.FTZ R4, R69, R18, !PT ;  /* 0x0000001245047209 */ /* 0x002fe40007810000 */
[----:B--2---:R-:W-:Y:S02]  /*6d10*/  FSEL R191, R20, -INF , !P2 ;  /* 0xff80000014bf7808 */ /* 0x004fe40005000000 */
[----:B------:R-:W-:Y:S02]  /*6d20*/  FMNMX.FTZ R4, R54, R4, !PT ;  /* 0x0000000436047209 */ /* 0x000fe40007810000 */
[----:B------:R-:W-:-:S02]  /*6d30*/  ISETP.GE.AND P1, PT, R15, R9, PT ;  /* 0x000000090f00720c */ /* 0x000fc40003f26270 */
[----:B------:R-:W-:Y:S02]  /*6d40*/  FMNMX.FTZ R4, R52, R4, !PT ;  /* 0x0000000434047209 */ /* 0x000fe40007810000 */
[----:B------:R-:W-:Y:S02]  /*6d50*/  ISETP.GE.AND P6, PT, R15, R10, PT ;  /* 0x0000000a0f00720c */ /* 0x000fe40003fc6270 */
[----:B------:R-:W-:Y:S02]  /*6d60*/  FMNMX.FTZ R4, R47, R4, !PT ;  /* 0x000000042f047209 */ /* 0x000fe40007810000 */
[----:B------:R-:W-:Y:S02]  /*6d70*/  ISETP.GE.AND P2, PT, R14, R9, PT ;  /* 0x000000090e00720c */ /* 0x000fe40003f46270 */
[----:B------:R-:W-:Y:S02]  /*6d80*/  FMNMX.FTZ R0, R175, R4, !PT ;  /* 0x00000004af007209 */ /* 0x000fe40007810000 */
[----:B------:R-:W-:-:S02]  /*6d90*/  FMNMX.FTZ R4, R68, R12, !PT ;  /* 0x0000000c44047209 */ /* 0x000fc40007810000 */
[----:B------:R-:W-:Y:S02]  /*6da0*/  FMNMX.FTZ R0, R158, R0, !PT ;  /* 0x000000009e007209 */ /* 0x000fe40007810000 */
[----:B------:R-:W-:Y:S02]  /*6db0*/  FMNMX.FTZ R4, R64, R4, !PT ;  /* 0x0000000440047209 */ /* 0x000fe40007810000 */
[----:B------:R-:W-:Y:S02]  /*6dc0*/  FMNMX.FTZ R0, R155, R0, !PT ;  /* 0x000000009b007209 */ /* 0x000fe40007810000 */
[----:B------:R-:W-:Y:S02]  /*6dd0*/  FMNMX.FTZ R4, R53, R4, !PT ;  /* 0x0000000435047209 */ /* 0x000fe40007810000 */
[----:B------:R-:W-:Y:S01]  /*6de0*/  FMNMX.FTZ R5, R156, R0, !PT ;  /* 0x000000009c057209 */ /* 0x000fe20007810000 */
[----:B------:R-:W-:Y:S01]  /*6df0*/  FMUL.FTZ R0, R187, UR9 ;  /* 0x00000009bb007c20 */ /* 0x000fe20008410000 */
[----:B------:R-:W-:-:S02]  /*6e00*/  FMNMX.FTZ R4, R49, R4, !PT ;  /* 0x0000000431047209 */ /* 0x000fc40007810000 */
[----:B------:R-:W-:Y:S02]  /*6e10*/  FMNMX.FTZ R5, R182, R5, !PT ;  /* 0x00000005b6057209 */ /* 0x000fe40007810000 */
[----:B------:R-:W-:Y:S02]  /*6e20*/  FSEL R0, R0, RZ, P4 ;  /* 0x000000ff00007208 */ /* 0x000fe40002000000 */
[----:B------:R-:W-:Y:S02]  /*6e30*/  FMNMX.FTZ R5, R183, R5, !PT ;  /* 0x00000005b7057209 */ /* 0x000fe40007810000 */
[----:B------:R-:W-:Y:S01]  /*6e40*/  FMNMX.FTZ R4, R45, R4, !PT ;  /* 0x000000042d047209 */ /* 0x000fe20007810000 */
[--C-:B------:R-:W-:Y:S01]  /*6e50*/  FFMA.FTZ R6, R44, UR9, -R0.reuse ;  /* 0x000000092c067c23 */ /* 0x100fe20008010800 */
[----:B------:R-:W-:Y:S01]  /*6e60*/  FMNMX.FTZ R5, R188, R5, !PT ;  /* 0x00000005bc057209 */ /* 0x000fe20007810000 */
[----:B------:R-:W-:Y:S01]  /*6e70*/  FFMA.FTZ R26, R26, UR9, -R0 ;  /* 0x000000091a1a7c23 */ /* 0x000fe20008010800 */
[----:B---3--:R-:W-:Y:S01]  /*6e80*/  FMNMX.FTZ R7, R48, R4, !PT ;  /* 0x0000000430077209 */ /* 0x008fe20007810000 */
[----:B------:R1:W-:Y:S01]  /*6e90*/  MUFU.EX2 R149, R6 ;  /* 0x0000000600957308 */ /* 0x0003e20000000800 */
[----:B------:R-:W-:-:S02]  /*6ea0*/  FMNMX.FTZ R5, R189, R5, !PT ;  /* 0x00000005bd057209 */ /* 0x000fc40007810000 */
[----:B------:R-:W-:Y:S02]  /*6eb0*/  FMNMX.FTZ R4, R3, R13, !PT ;  /* 0x0000000d03047209 */ /* 0x000fe40007810000 */
[----:B------:R-:W-:Y:S02]  /*6ec0*/  FMNMX.FTZ R5, R184, R5, !PT ;  /* 0x00000005b8057209 */ /* 0x000fe40007810000 */
[----:B------:R-:W-:Y:S01]  /*6ed0*/  FMNMX.FTZ R7, R56, R7, !PT ;  /* 0x0000000738077209 */ /* 0x000fe20007810000 */
[----:B------:R2:W-:Y:S01]  /*6ee0*/  MUFU.EX2 R150, R26 ;  /* 0x0000001a00967308 */ /* 0x0005e20000000800 */
[----:B------:R-:W-:Y:S02]  /*6ef0*/  FMNMX.FTZ R5, R185, R5, !PT ;  /* 0x00000005b9057209 */ /* 0x000fe40007810000 */
[----:B------:R-:W-:Y:S02]  /*6f00*/  FMNMX.FTZ R4, R65, R4, !PT ;  /* 0x0000000441047209 */ /* 0x000fe40007810000 */
[----:B------:R-:W-:-:S02]  /*6f10*/  FMNMX.FTZ R7, R57, R7, !PT ;  /* 0x0000000739077209 */ /* 0x000fc40007810000 */
[----:B------:R-:W-:Y:S01]  /*6f20*/  FMNMX.FTZ R5, R207, R5, !PT ;  /* 0x00000005cf057209 */ /* 0x000fe20007810000 */
[----:B-1----:R-:W-:Y:S01]  /*6f30*/  FFMA.FTZ R6, R40, UR9, -R0 ;  /* 0x0000000928067c23 */ /* 0x002fe20008010800 */
[----:B------:R-:W-:Y:S02]  /*6f40*/  FMNMX.FTZ R7, R163, R7, !PT ;  /* 0x00000007a3077209 */ /* 0x000fe40007810000 */
[----:B------:R-:W-:Y:S01]  /*6f50*/  FSEL R213, R22, -INF , !P1 ;  /* 0xff80000016d57808 */ /* 0x000fe20004800000 */
[----:B------:R1:W-:Y:S01]  /*6f60*/  MUFU.EX2 R79, R6 ;  /* 0x00000006004f7308 */ /* 0x0003e20000000800 */
[----:B------:R-:W-:Y:S02]  /*6f70*/  FMNMX.FTZ R7, R162, R7, !PT ;  /* 0x00000007a2077209 */ /* 0x000fe40007810000 */
[----:B------:R-:W-:Y:S02]  /*6f80*/  ISETP.GE.AND P1, PT, R2, R9, PT ;  /* 0x000000090200720c */ /* 0x000fe40003f26270 */
[----:B------:R-:W-:-:S02]  /*6f90*/  FSEL R177, R177, -INF , !P2 ;  /* 0xff800000b1b17808 */ /* 0x000fc40005000000 */
[----:B------:R-:W-:Y:S02]  /*6fa0*/  FSEL R180, R16, -INF , !P1 ;  /* 0xff80000010b47808 */ /* 0x000fe40004800000 */
[----:B------:R-:W-:Y:S02]  /*6fb0*/  FSEL R146, R61, -INF , !P0 ;  /* 0xff8000003d927808 */ /* 0x000fe40004000000 */
[----:B------:R-:W-:Y:S02]  /*6fc0*/  FSEL R147, R62, -INF , !P3 ;  /* 0xff8000003e937808 */ /* 0x000fe40005800000 */
[----:B------:R-:W-:Y:S02]  /*6fd0*/  FSEL R214, R24, -INF , !P5 ;  /* 0xff80000018d67808 */ /* 0x000fe40006800000 */
[----:B------:R-:W-:Y:S01]  /*6fe0*/  ISETP.GE.AND P0, PT, R14, R10, PT ;  /* 0x0000000a0e00720c */ /* 0x000fe20003f06270 */
[----:B--2---:R-:W-:Y:S01]  /*6ff0*/  LDSM.16.MT88.4 R24, [R196+0x6000] ;  /* 0x00600000c418783b */ /* 0x004fe20000004200 */
[----:B-1----:R-:W-:-:S02]  /*7000*/  FMNMX.FTZ R6, R55, R4, !PT ;  /* 0x0000000437067209 */ /* 0x002fc40007810000 */
[----:B------:R-:W-:Y:S01]  /*7010*/  FMNMX.FTZ R4, R191, R5, !PT ;  /* 0x00000005bf047209 */ /* 0x000fe20007810000 */
[----:B------:R-:W-:Y:S01]  /*7020*/  FFMA.FTZ R5, R42, UR9, -R0 ;  /* 0x000000092a057c23 */ /* 0x000fe20008010800 */
[----:B------:R-:W-:Y:S02]  /*7030*/  FMNMX.FTZ R6, R50, R6, !PT ;  /* 0x0000000632067209 */ /* 0x000fe40007810000 */
[----:B------:R-:W-:Y:S01]  /*7040*/  FSEL R215, R23, -INF , !P6 ;  /* 0xff80000017d77808 */ /* 0x000fe20007000000 */
[----:B------:R1:W-:Y:S01]  /*7050*/  MUFU.EX2 R160, R5 ;  /* 0x0000000500a07308 */ /* 0x0003e20000000800 */
[----:B------:R-:W2:Y:S01]  /*7060*/  SHFL.BFLY PT, R15, R4, 0x2, 0x1f ;  /* 0x0c401f00040f7f89 */ /* 0x000ea200000e0000 */
[----:B------:R-:W-:Y:S02]  /*7070*/  ISETP.GE.AND P1, PT, R2, R10, PT ;  /* 0x0000000a0200720c */ /* 0x000fe40003f26270 */
[----:B------:R-:W-:Y:S02]  /*7080*/  FSEL R217, R21, -INF , !P0 ;  /* 0xff80000015d97808 */ /* 0x000fe40004000000 */
[----:B----4-:R-:W-:Y:S01]  /*7090*/  FSEL R216, R17, -INF , !P1 ;  /* 0xff80000011d87808 */ /* 0x010fe20004800000 */
[----:B------:R-:W-:Y:S01]  /*70a0*/  LDSM.16.MT88.4 R20, [R193+0x6000] ;  /* 0x00600000c114783b */ /* 0x000fe20000004200 */
[----:B-1----:R-:W-:-:S02]  /*70b0*/  FMNMX.FTZ R5, R152, R6, !PT ;  /* 0x0000000698057209 */ /* 0x002fc40007810000 */
[----:B------:R-:W-:Y:S01]  /*70c0*/  FMNMX.FTZ R6, R165, R7, !PT ;  /* 0x00000007a5067209 */ /* 0x000fe20007810000 */
[----:B------:R-:W-:Y:S01]  /*70d0*/  FFMA.FTZ R7, R41, UR9, -R0 ;  /* 0x0000000929077c23 */ /* 0x000fe20008010800 */
[----:B------:R-:W-:Y:S01]  /*70e0*/  FMNMX.FTZ R5, R144, R5, !PT ;  /* 0x0000000590057209 */ /* 0x000fe20007810000 */
[----:B------:R-:W-:Y:S01]  /*70f0*/  LDSM.16.MT88.4 R40, [R195+0x6000] ;  /* 0x00600000c328783b */ /* 0x000fe20000004200 */
[----:B------:R-:W-:Y:S01]  /*7100*/  FMNMX.FTZ R6, R164, R6, !PT ;  /* 0x00000006a4067209 */ /* 0x000fe20007810000 */
[----:B------:R1:W-:Y:S03]  /*7110*/  MUFU.EX2 R78, R7 ;  /* 0x00000007004e7308 */ /* 0x0003e60000000800 */
[----:B------:R-:W-:-:S04]  /*7120*/  FMNMX.FTZ R6, R221, R6, !PT ;  /* 0x00000006dd067209 */ /* 0x000fc80007810000 */
[----:B------:R-:W-:-:S04]  /*7130*/  FMNMX.FTZ R6, R213, R6, !PT ;  /* 0x00000006d5067209 */ /* 0x000fc80007810000 */
[----:B------:R-:W-:-:S04]  /*7140*/  FMNMX.FTZ R6, R177, R6, !PT ;  /* 0x00000006b1067209 */ /* 0x000fc80007810000 */
[----:B------:R-:W-:Y:S02]  /*7150*/  FMNMX.FTZ R6, R180, R6, !PT ;  /* 0x00000006b4067209 */ /* 0x000fe40007810000 */
[----:B-1----:R-:W-:Y:S01]  /*7160*/  FMNMX.FTZ R7, R145, R5, !PT ;  /* 0x0000000591077209 */ /* 0x002fe20007810000 */
[----:B------:R-:W-:-:S03]  /*7170*/  FFMA.FTZ R5, R29, UR9, -R0 ;  /* 0x000000091d057c23 */ /* 0x000fc60008010800 */
        /* <DEDUP_REMOVED lines=9> */
[----:B------:R-:W-:Y:S01]  /*7210*/  FMNMX.FTZ R2, R215, R7, !PT ;  /* 0x00000007d7027209 */ /* 0x000fe20007810000 */
[----:B------:R-:W-:-:S03]  /*7220*/  FFMA.FTZ R7, R33, UR9, -R0 ;  /* 0x0000000921077c23 */ /* 0x000fc60008010800 */
[----:B------:R-:W-:Y:S01]  /*7230*/  FMNMX.FTZ R2, R217, R2, !PT ;  /* 0x00000002d9027209 */ /* 0x000fe20007810000 */
[----:B------:R-:W-:Y:S03]  /*7240*/  MUFU.EX2 R234, R7 ;  /* 0x0000000700ea7308 */ /* 0x000fe60000000800 */
[----:B------:R-:W-:Y:S02]  /*7250*/  FMNMX.FTZ R2, R216, R2, !PT ;  /* 0x00000002d8027209 */ /* 0x000fe40007810000 */
[----:B--2---:R-:W-:Y:S01]  /*7260*/  FMNMX.FTZ R5, R4, R15, !PT ;  /* 0x0000000f04057209 */ /* 0x004fe20007810000 */
[--C-:B------:R-:W-:Y:S01]  /*7270*/  FFMA.FTZ R4, R30, UR9, -R0.reuse ;  /* 0x000000091e047c23 */ /* 0x100fe20008010800 */
[----:B------:R-:W-:Y:S03]  /*7280*/  SHFL.BFLY PT, R15, R6, 0x2, 0x1f ;  /* 0x0c401f00060f7f89 */ /* 0x000fe600000e0000 */
[----:B------:R1:W-:Y:S01]  /*7290*/  MUFU.EX2 R239, R4 ;  /* 0x0000000400ef7308 */ /* 0x0003e20000000800 */
[----:B------:R-:W2:Y:S01]  /*72a0*/  SHFL.BFLY PT, R16, R5, 0x1, 0x1f ;  /* 0x0c201f0005107f89 */ /* 0x000ea200000e0000 */
[----:B-1----:R-:W-:-:S03]  /*72b0*/  FFMA.FTZ R4, R31, UR9, -R0 ;  /* 0x000000091f047c23 */ /* 0x002fc60008010800 */
[----:B------:R-:W-:Y:S03]  /*72c0*/  LDSM.16.MT88.4 R28, [R193+0x6800] ;  /* 0x00680000c11c783b */ /* 0x000fe60000004200 */
[----:B------:R1:W-:Y:S01]  /*72d0*/  MUFU.EX2 R237, R4 ;  /* 0x0000000400ed7308 */ /* 0x0003e20000000800 */
[----:B--2---:R-:W-:Y:S01]  /*72e0*/  FMNMX.FTZ R176, R5, R16, !PT ;  /* 0x0000001005b07209 */ /* 0x004fe20007810000 */
[----:B------:R-:W-:-:S03]  /*72f0*/  FFMA.FTZ R5, R36, UR9, -R0 ;  /* 0x0000000924057c23 */ /* 0x000fc60008010800 */
[----:B------:R-:W-:-:S03]  /*7300*/  FSETP.NEU.FTZ.AND P2, PT, R176, -INF , PT ;  /* 0xff800000b000780b */ /* 0x000fc60003f5d000 */
[----:B------:R2:W-:Y:S01]  /*7310*/  MUFU.EX2 R233, R5 ;  /* 0x0000000500e97308 */ /* 0x0005e20000000800 */
[----:B------:R-:W-:-:S05]  /*7320*/  FMUL.FTZ R17, R176, UR9 ;  /* 0x00000009b0117c20 */ /* 0x000fca0008410000 */
[----:B------:R-:W-:Y:S01]  /*7330*/  FSEL R17, R17, RZ, P2 ;  /* 0x000000ff11117208 */ /* 0x000fe20001000000 */
[--C-:B-1----:R-:W-:Y:S02]  /*7340*/  FFMA.FTZ R4, R32, UR9, -R0.reuse ;  /* 0x0000000920047c23 */ /* 0x102fe40008010800 */
[----:B------:R-:W-:Y:S02]  /*7350*/  LDSM.16.MT88.4 R32, [R194+0x6000] ;  /* 0x00600000c220783b */ /* 0x000fe40000004200 */
[----:B------:R1:W-:Y:S01]  /*7360*/  MUFU.EX2 R235, R4 ;  /* 0x0000000400eb7308 */ /* 0x0003e20000000800 */
[----:B--2---:R-:W-:-:S07]  /*7370*/  FFMA.FTZ R5, R38, UR9, -R0 ;  /* 0x0000000926057c23 */ /* 0x004fce0008010800 */
[----:B------:R2:W-:Y:S01]  /*7380*/  MUFU.EX2 R236, R5 ;  /* 0x0000000500ec7308 */ /* 0x0005e20000000800 */
[----:B-1----:R-:W-:Y:S02]  /*7390*/  FMNMX.FTZ R4, R6, R15, !PT ;  /* 0x0000000f06047209 */ /* 0x002fe40007810000 */
[----:B------:R-:W1:Y:S04]  /*73a0*/  SHFL.BFLY PT, R6, R2, 0x2, 0x1f ;  /* 0x0c401f0002067f89 */ /* 0x000e6800000e0000 */
[----:B------:R-:W3:Y:S01]  /*73b0*/  SHFL.BFLY PT, R7, R4, 0x1, 0x1f ;  /* 0x0c201f0004077f89 */ /* 0x000ee200000e0000 */
[----:B--2---:R-:W-:-:S03]  /*73c0*/  FFMA.FTZ R5, R37, UR9, -R0 ;  /* 0x0000000925057c23 */ /* 0x004fc60008010800 */
[----:B------:R-:W-:Y:S01]  /*73d0*/  LDSM.16.MT88.4 R36, [R194+0x6800] ;  /* 0x00680000c224783b */ /* 0x000fe20000004200 */
[----:B------:R2:W-:Y:S01]  /*73e0*/  MUFU.EX2 R238, R5 ;  /* 0x0000000500ee7308 */ /* 0x0005e20000000800 */
[----:B-1----:R-:W-:Y:S01]  /*73f0*/  FMNMX.FTZ R2, R2, R6, !PT ;  /* 0x0000000602027209 */ /* 0x002fe20007810000 */
[--C-:B--2---:R-:W-:Y:S01]  /*7400*/  FFMA.FTZ R5, R18, UR9, -R17.reuse ;  /* 0x0000000912057c23 */ /* 0x104fe20008010811 */
[----:B---3--:R-:W-:Y:S01]  /*7410*/  FMNMX.FTZ R171, R4, R7, !PT ;  /* 0x0000000704ab7209 */ /* 0x008fe20007810000 */
[----:B------:R-:W-:-:S04]  /*7420*/  FFMA.FTZ R4, R52, UR9, -R17 ;  /* 0x0000000934047c23 */ /* 0x000fc80008010811 */
[----:B------:R1:W-:Y:S01]  /*7430*/  MUFU.EX2 R190, R5 ;  /* 0x0000000500be7308 */ /* 0x0003e20000000800 */
[C---:B------:R-:W-:Y:S01]  /*7440*/  FSETP.NEU.FTZ.AND P1, PT, R171.reuse, -INF , PT ;  /* 0xff800000ab00780b */ /* 0x040fe20003f3d000 */
[----:B------:R-:W-:-:S05]  /*7450*/  FMUL.FTZ R16, R171, UR9 ;  /* 0x00000009ab107c20 */ /* 0x000fca0008410000 */
[----:B------:R-:W-:Y:S01]  /*7460*/  FSEL R16, R16, RZ, P1 ;  /* 0x000000ff10107208 */ /* 0x000fe20000800000 */
[----:B------:R2:W-:Y:S01]  /*7470*/  MUFU.EX2 R231, R4 ;  /* 0x0000000400e77308 */ /* 0x0005e20000000800 */
[----:B-1----:R-:W-:-:S07]  /*7480*/  FFMA.FTZ R5, R54, UR9, -R17 ;  /* 0x0000000936057c23 */ /* 0x002fce0008010811 */
[----:B------:R1:W-:Y:S01]  /*7490*/  MUFU.EX2 R230, R5 ;  /* 0x0000000500e67308 */ /* 0x0003e20000000800 */
[----:B--2---:R-:W-:-:S07]  /*74a0*/  FFMA.FTZ R4, R47, UR9, -R17 ;  /* 0x000000092f047c23 */ /* 0x004fce0008010811 */
[----:B------:R2:W3:Y:S01]  /*74b0*/  MUFU.EX2 R232, R4 ;  /* 0x0000000400e87308 */ /* 0x0004e20000000800 */
[----:B-1----:R-:W1:Y:S01]  /*74c0*/  SHFL.BFLY PT, R5, R2, 0x1, 0x1f ;  /* 0x0c201f0002057f89 */ /* 0x002e6200000e0000 */
[----:B--2---:R-:W-:Y:S01]  /*74d0*/  FFMA.FTZ R4, R12, UR9, -R16 ;  /* 0x000000090c047c23 */ /* 0x004fe20008010810 */
[----:B---3--:R-:W-:-:S05]  /*74e0*/  F2FP.BF16.F32.PACK_AB R15, R232, R231 ;  /* 0x000000e7e80f723e */ /* 0x008fca00000010ff */
[----:B------:R2:W-:Y:S01]  /*74f0*/  MUFU.EX2 R186, R4 ;  /* 0x0000000400ba7308 */ /* 0x0005e20000000800 */
[----:B-1----:R-:W-:Y:S01]  /*7500*/  FMNMX.FTZ R170, R2, R5, !PT ;  /* 0x0000000502aa7209 */ /* 0x002fe20007810000 */
[--C-:B------:R-:W-:Y:S01]  /*7510*/  FFMA.FTZ R2, R53, UR9, -R16.reuse ;  /* 0x0000000935027c23 */ /* 0x100fe20008010810 */
[----:B------:R-:W-:Y:S02]  /*7520*/  FSEL R5, R171, RZ, P1 ;  /* 0x000000ffab057208 */ /* 0x000fe40000800000 */
[----:B------:R-:W-:Y:S01]  /*7530*/  FSETP.NEU.FTZ.AND P0, PT, R170, -INF , PT ;  /* 0xff800000aa00780b */ /* 0x000fe20003f1d000 */
[----:B--2---:R-:W-:Y:S02]  /*7540*/  FFMA.FTZ R4, R64, UR9, -R16 ;  /* 0x0000000940047c23 */ /* 0x004fe40008010810 */
[----:B------:R1:W-:Y:S01]  /*7550*/  MUFU.EX2 R226, R2 ;  /* 0x0000000200e27308 */ /* 0x0003e20000000800 */
[----:B------:R-:W-:-:S04]  /*7560*/  FADD.FTZ R5, R68, -R5 ;  /* 0x8000000544057221 */ /* 0x000fc80000010000 */
[----:B------:R-:W-:-:S03]  /*7570*/  FMUL.FTZ R5, R5, UR9 ;  /* 0x0000000905057c20 */ /* 0x000fc60008410000 */
[----:B------:R2:W-:Y:S08]  /*7580*/  MUFU.EX2 R227, R4 ;  /* 0x0000000400e37308 */ /* 0x0005f00000000800 */
[----:B------:R3:W4:Y:S01]  /*7590*/  MUFU.EX2 R71, R5 ;  /* 0x0000000500477308 */ /* 0x0007220000000800 */
[----:B-1----:R-:W-:-:S05]  /*75a0*/  FMUL.FTZ R2, R170, UR9 ;  /* 0x00000009aa027c20 */ /* 0x002fca0008410000 */
[----:B------:R-:W-:Y:S01]  /*75b0*/  FSEL R2, R2, RZ, P0 ;  /* 0x000000ff02027208 */ /* 0x000fe20000000000 */
[----:B--2---:R-:W-:-:S04]  /*75c0*/  FFMA.FTZ R4, R49, UR9, -R16 ;  /* 0x0000000931047c23 */ /* 0x004fc80008010810 */
[----:B------:R-:W-:Y:S01]  /*75d0*/  FFMA.FTZ R6, R50, UR9, -R2 ;  /* 0x0000000932067c23 */ /* 0x000fe20008010802 */
[----:B------:R1:W2:Y:S01]  /*75e0*/  MUFU.EX2 R228, R4 ;  /* 0x0000000400e47308 */ /* 0x0002a20000000800 */
[----:B---3--:R-:W-:Y:S01]  /*75f0*/  FFMA.FTZ R5, R48, UR9, -R16 ;  /* 0x0000000930057c23 */ /* 0x008fe20008010810 */
[-C--:B----4-:R-:W-:Y:S01]  /*7600*/  FMUL.FTZ R92, R92, R71.reuse ;  /* 0x000000475c5c7220 */ /* 0x090fe20000410000 */
[-C--:B------:R-:W-:Y:S01]  /*7610*/  FMUL.FTZ R93, R93, R71.reuse ;  /* 0x000000475d5d7220 */ /* 0x080fe20000410000 */
[----:B------:R-:W-:-:S04]  /*7620*/  FMUL.FTZ R100, R100, R71 ;  /* 0x0000004764647220 */ /* 0x000fc80000410000 */
        /* <DEDUP_REMOVED lines=8> */
[----:B------:R-:W-:Y:S01]  /*76b0*/  MUFU.EX2 R222, R5 ;  /* 0x0000000500de7308 */ /* 0x000fe20000000800 */
[----:B-1----:R-:W-:Y:S01]  /*76c0*/  FFMA.FTZ R4, R45, UR9, -R16 ;  /* 0x000000092d047c23 */ /* 0x002fe20008010810 */
[-C--:B------:R-:W-:Y:S01]  /*76d0*/  FMUL.FTZ R124, R124, R71.reuse ;  /* 0x000000477c7c7220 */ /* 0x080fe20000410000 */
[-C--:B------:R-:W-:Y:S01]  /*76e0*/  FMUL.FTZ R125, R125, R71.reuse ;  /* 0x000000477d7d7220 */ /* 0x080fe20000410000 */
[-C--:B------:R-:W-:Y:S01]  /*76f0*/  FMUL.FTZ R132, R132, R71.reuse ;  /* 0x0000004784847220 */ /* 0x080fe20000410000 */
[-C--:B------:R-:W-:Y:S01]  /*7700*/  FMUL.FTZ R133, R133, R71.reuse ;  /* 0x0000004785857220 */ /* 0x080fe20000410000 */
[-C--:B------:R-:W-:Y:S01]  /*7710*/  FMUL.FTZ R140, R140, R71.reuse ;  /* 0x000000478c8c7220 */ /* 0x080fe20000410000 */
[----:B------:R-:W-:Y:S01]  /*7720*/  FMUL.FTZ R141, R141, R71 ;  /* 0x000000478d8d7220 */ /* 0x000fe20000410000 */
[----:B------:R1:W-:Y:S01]  /*7730*/  MUFU.EX2 R229, R4 ;  /* 0x0000000400e57308 */ /* 0x0003e20000000800 */
[----:B--2---:R-:W-:Y:S01]  /*7740*/  F2FP.BF16.F32.PACK_AB R6, R228, R226 ;  /* 0x000000e2e406723e */ /* 0x004fe200000010ff */
[----:B-1----:R-:W-:Y:S01]  /*7750*/  FFMA.FTZ R4, R13, UR9, -R2 ;  /* 0x000000090d047c23 */ /* 0x002fe20008010802 */
[----:B------:R-:W-:-:S05]  /*7760*/  F2FP.BF16.F32.PACK_AB R13, R230, R190 ;  /* 0x000000bee60d723e */ /* 0x000fca00000010ff */
[----:B------:R1:W-:Y:S02]  /*7770*/  MUFU.EX2 R181, R4 ;  /* 0x0000000400b57308 */ /* 0x0003e40000000800 */
[----:B-1----:R-:W-:-:S06]  /*7780*/  FFMA.FTZ R4, R65, UR9, -R2 ;  /* 0x0000000941047c23 */ /* 0x002fcc0008010802 */
[----:B------:R1:W2:Y:S02]  /*7790*/  MUFU.EX2 R223, R4 ;  /* 0x0000000400df7308 */ /* 0x0002a40000000800 */
[----:B-1----:R-:W-:Y:S01]  /*77a0*/  FFMA.FTZ R4, R55, UR9, -R2 ;  /* 0x0000000937047c23 */ /* 0x002fe20008010802 */
[----:B--2---:R-:W-:-:S05]  /*77b0*/  F2FP.BF16.F32.PACK_AB R5, R223, R181 ;  /* 0x000000b5df05723e */ /* 0x004fca00000010ff */
[----:B------:R1:W2:Y:S02]  /*77c0*/  MUFU.EX2 R225, R4 ;  /* 0x0000000400e17308 */ /* 0x0002a40000000800 */
[----:B-1----:R-:W-:Y:S02]  /*77d0*/  FSEL R4, R170, RZ, P0 ;  /* 0x000000ffaa047208 */ /* 0x002fe40000000000 */
[----:B--2---:R-:W-:Y:S02]  /*77e0*/  F2FP.BF16.F32.PACK_AB R7, R224, R225 ;  /* 0x000000e1e007723e */ /* 0x004fe400000010ff */
[----:B------:R-:W-:Y:S01]  /*77f0*/  ISETP.GE.AND P0, PT, R209, 0x3, PT ;  /* 0x00000003d100780c */ /* 0x000fe20003f06270 */
        /* <DEDUP_REMOVED lines=9> */
[----:B------:R-:W-:Y:S01]  /*7890*/  FSEL R3, R176, RZ, P2 ;  /* 0x000000ffb0037208 */ /* 0x000fe20001000000 */
[-C--:B------:R-:W-:Y:S01]  /*78a0*/  FMUL.FTZ R82, R82, R68.reuse ;  /* 0x0000004452527220 */ /* 0x080fe20000410000 */
[-C--:B------:R-:W-:Y:S01]  /*78b0*/  FMUL.FTZ R83, R83, R68.reuse ;  /* 0x0000004453537220 */ /* 0x080fe20000410000 */
[----:B------:R-:W-:Y:S01]  /*78c0*/  FMUL.FTZ R4, R4, UR9 ;  /* 0x0000000904047c20 */ /* 0x000fe20008410000 */
[-C--:B------:R-:W-:Y:S01]  /*78d0*/  FMUL.FTZ R110, R110, R68.reuse ;  /* 0x000000446e6e7220 */ /* 0x080fe20000410000 */
[----:B------:R-:W-:Y:S01]  /*78e0*/  FADD.FTZ R3, R69, -R3 ;  /* 0x8000000345037221 */ /* 0x000fe20000010000 */
[-C--:B------:R-:W-:Y:S01]  /*78f0*/  FMUL.FTZ R111, R111, R68.reuse ;  /* 0x000000446f6f7220 */ /* 0x080fe20000410000 */
[----:B------:R1:W2:Y:S01]  /*7900*/  MUFU.EX2 R19, R4 ;  /* 0x0000000400137308 */ /* 0x0002a20000000800 */
[-C--:B------:R-:W-:Y:S01]  /*7910*/  FMUL.FTZ R118, R118, R68.reuse ;  /* 0x0000004476767220 */ /* 0x080fe20000410000 */
[----:B------:R-:W-:Y:S01]  /*7920*/  FMUL.FTZ R3, R3, UR9 ;  /* 0x0000000903037c20 */ /* 0x000fe20008410000 */
[-C--:B------:R-:W-:Y:S01]  /*7930*/  FMUL.FTZ R119, R119, R68.reuse ;  /* 0x0000004477777220 */ /* 0x080fe20000410000 */
[-C--:B------:R-:W-:Y:S01]  /*7940*/  FMUL.FTZ R126, R126, R68.reuse ;  /* 0x000000447e7e7220 */ /* 0x080fe20000410000 */
[-C--:B------:R-:W-:Y:S01]  /*7950*/  FMUL.FTZ R127, R127, R68.reuse ;  /* 0x000000447f7f7220 */ /* 0x080fe20000410000 */
[-C--:B------:R-:W-:Y:S01]  /*7960*/  FMUL.FTZ R134, R134, R68.reuse ;  /* 0x0000004486867220 */ /* 0x080fe20000410000 */
[-C--:B------:R-:W-:Y:S01]  /*7970*/  FMUL.FTZ R135, R135, R68.reuse ;  /* 0x0000004487877220 */ /* 0x080fe20000410000 */
[----:B------:R3:W4:Y:S01]  /*7980*/  MUFU.EX2 R18, R3 ;  /* 0x0000000300127308 */ /* 0x0007220000000800 */
[-C--:B------:R-:W-:Y:S01]  /*7990*/  FMUL.FTZ R142, R142, R68.reuse ;  /* 0x000000448e8e7220 */ /* 0x080fe20000410000 */
[----:B------:R-:W-:Y:S01]  /*79a0*/  FMUL.FTZ R143, R143, R68 ;  /* 0x000000448f8f7220 */ /* 0x000fe20000410000 */
[----:B------:R-:W-:-:S02]  /*79b0*/  MOV R70, R150 ;  /* 0x0000009600467202 */ /* 0x000fc40000000f00 */
[----:B------:R-:W-:Y:S02]  /*79c0*/  MOV R69, R149 ;  /* 0x0000009500457202 */ /* 0x000fe40000000f00 */
[----:B-1----:R-:W-:Y:S01]  /*79d0*/  F2FP.BF16.F32.PACK_AB R4, R227, R186 ;  /* 0x000000bae304723e */ /* 0x002fe200000010ff */
[-C--:B--2---:R-:W-:Y:S01]  /*79e0*/  FMUL.FTZ R84, R84, R19.reuse ;  /* 0x0000001354547220 */ /* 0x084fe20000410000 */
[----:B------:R-:W-:Y:S01]  /*79f0*/  F2FP.BF16.F32.PACK_AB R12, R69, R70 ;  /* 0x00000046450c723e */ /* 0x000fe200000010ff */
[-C--:B------:R-:W-:Y:S01]  /*7a00*/  FMUL.FTZ R85, R85, R19.reuse ;  /* 0x0000001355557220 */ /* 0x080fe20000410000 */
[-C--:B------:R-:W-:Y:S01]  /*7a10*/  FMUL.FTZ R88, R88, R19.reuse ;  /* 0x0000001358587220 */ /* 0x080fe20000410000 */
[-C--:B------:R-:W-:Y:S01]  /*7a20*/  FMUL.FTZ R89, R89, R19.reuse ;  /* 0x0000001359597220 */ /* 0x080fe20000410000 */
[----:B------:R-:W-:Y:S01]  /*7a30*/  FMUL.FTZ R96, R96, R19 ;  /* 0x0000001360607220 */ /* 0x000fe20000410000 */
[C---:B------:R-:W-:Y:S01]  /*7a40*/  HMMA.16816.F32.BF16 R52, R4.reuse, R22, R92 ;  /* 0x000000160434723c */ /* 0x040fe2000004185c */
[--C-:B---3--:R-:W-:Y:S01]  /*7a50*/  FFMA.FTZ R3, R56, UR9, -R16.reuse ;  /* 0x0000000938037c23 */ /* 0x108fe20008010810 */
[-C--:B----4-:R-:W-:Y:S01]  /*7a60*/  FMUL.FTZ R86, R86, R18.reuse ;  /* 0x0000001256567220 */ /* 0x090fe20000410000 */
[-C--:B------:R-:W-:Y:S01]  /*7a70*/  FMUL.FTZ R87, R87, R18.reuse ;  /* 0x0000001257577220 */ /* 0x080fe20000410000 */
[-C--:B------:R-:W-:Y:S01]  /*7a80*/  FMUL.FTZ R90, R90, R18.reuse ;  /* 0x000000125a5a7220 */ /* 0x080fe20000410000 */
[----:B------:R1:W-:Y:S01]  /*7a90*/  MUFU.EX2 R167, R3 ;  /* 0x0000000300a77308 */ /* 0x0003e20000000800 */
[C---:B------:R-:W-:Y:S01]  /*7aa0*/  HMMA.16816.F32.BF16 R48, R4.reuse, R24, R100 ;  /* 0x000000180430723c */ /* 0x040fe20000041864 */
[----:B------:R-:W-:Y:S01]  /*7ab0*/  MOV R95, R79 ;  /* 0x0000004f005f7202 */ /* 0x000fe20000000f00 */
[----:B------:R-:W-:Y:S01]  /*7ac0*/  FMUL.FTZ R91, R91, R18 ;  /* 0x000000125b5b7220 */ /* 0x000fe20000410000 */
[----:B------:R-:W-:Y:S01]  /*7ad0*/  MOV R93, R78 ;  /* 0x0000004e005d7202 */ /* 0x000fe20000000f00 */
[----:B------:R-:W-:Y:S01]  /*7ae0*/  FMUL.FTZ R97, R97, R19 ;  /* 0x0000001361617220 */ /* 0x000fe20000410000 */
[----:B------:R-:W-:Y:S01]  /*7af0*/  MOV R92, R77 ;  /* 0x0000004d005c7202 */ /* 0x000fe20000000f00 */
[C---:B------:R-:W-:Y:S01]  /*7b00*/  HMMA.16816.F32.BF16 R148, R4.reuse, R20, R80 ;  /* 0x000000140494723c */ /* 0x040fe20000041850 */
[----:B------:R-:W-:Y:S01]  /*7b10*/  MOV R103, R63 ;  /* 0x0000003f00677202 */ /* 0x000fe20000000f00 */
[----:B------:R-:W-:Y:S01]  /*7b20*/  FMUL.FTZ R98, R98, R18 ;  /* 0x0000001262627220 */ /* 0x000fe20000410000 */
[----:B------:R-:W-:Y:S01]  /*7b30*/  MOV R94, R160 ;  /* 0x000000a0005e7202 */ /* 0x000fe20000000f00 */
[-C--:B------:R-:W-:Y:S01]  /*7b40*/  FMUL.FTZ R99, R99, R18.reuse ;  /* 0x0000001263637220 */ /* 0x080fe20000410000 */
[----:B------:R-:W-:Y:S01]  /*7b50*/  FMUL.FTZ R104, R104, R19 ;  /* 0x0000001368687220 */ /* 0x000fe20000410000 */
[C---:B------:R-:W-:Y:S01]  /*7b60*/  HMMA.16816.F32.BF16 R76, R4.reuse, R26, R108 ;  /* 0x0000001a044c723c */ /* 0x040fe2000004186c */
[----:B------:R-:W-:Y:S01]  /*7b70*/  F2FP.BF16.F32.PACK_AB R14, R94, R95 ;  /* 0x0000005f5e0e723e */ /* 0x000fe200000010ff */
[-C--:B------:R-:W-:Y:S01]  /*7b80*/  FMUL.FTZ R105, R105, R19.reuse ;  /* 0x0000001369697220 */ /* 0x080fe20000410000 */
[-C--:B------:R-:W-:Y:S01]  /*7b90*/  FMUL.FTZ R106, R106, R18.reuse ;  /* 0x000000126a6a7220 */ /* 0x080fe20000410000 */
[----:B-1----:R-:W-:Y:S01]  /*7ba0*/  FFMA.FTZ R3, R57, UR9, -R16 ;  /* 0x0000000939037c23 */ /* 0x002fe20008010810 */
[-C--:B------:R-:W-:Y:S01]  /*7bb0*/  FMUL.FTZ R107, R107, R18.reuse ;  /* 0x000000126b6b7220 */ /* 0x080fe20000410000 */
[C---:B------:R-:W-:Y:S01]  /*7bc0*/  HMMA.16816.F32.BF16 R72, R4.reuse, R32, R116 ;  /* 0x000000200448723c */ /* 0x040fe20000041874 */
[-C--:B------:R-:W-:Y:S01]  /*7bd0*/  FMUL.FTZ R128, R128, R19.reuse ;  /* 0x0000001380807220 */ /* 0x080fe20000410000 */
[----:B------:R1:W2:Y:S01]  /*7be0*/  MUFU.EX2 R166, R3 ;  /* 0x0000000300a67308 */ /* 0x0002a20000000800 */
        /* <DEDUP_REMOVED lines=15> */
[----:B------:R-:W-:Y:S01]  /*7ce0*/  HMMA.16816.F32.BF16 R60, R4, R42, R140 ;  /* 0x0000002a043c723c */ /* 0x000fe2000004188c */
[----:B-1----:R-:W-:Y:S01]  /*7cf0*/  FFMA.FTZ R3, R152, UR9, -R2 ;  /* 0x0000000998037c23 */ /* 0x002fe20008010802 */
[-C--:B------:R-:W-:Y:S01]  /*7d00*/  FMUL.FTZ R122, R122, R18.reuse ;  /* 0x000000127a7a7220 */ /* 0x080fe20000410000 */
[----:B------:R-:W-:-:S02]  /*7d10*/  FMUL.FTZ R123, R123, R18 ;  /* 0x000000127b7b7220 */ /* 0x000fc40000410000 */
[----:B------:R1:W-:Y:S01]  /*7d20*/  MUFU.EX2 R218, R3 ;  /* 0x0000000300da7308 */ /* 0x0003e20000000800 */
[----:B------:R-:W-:Y:S01]  /*7d30*/  HMMA.16816.F32.BF16 R44, R12, R20, R84 ;  /* 0x000000140c2c723c */ /* 0x000fe20000041854 */
[----:B------:R-:W-:Y:S01]  /*7d40*/  FFMA.FTZ R4, R145, UR9, -R2 ;  /* 0x0000000991047c23 */ /* 0x000fe20008010802 */
[----:B--2---:R-:W-:-:S04]  /*7d50*/  F2FP.BF16.F32.PACK_AB R6, R166, R167 ;  /* 0x000000a7a606723e */ /* 0x004fc800000010ff */
[C---:B------:R-:W-:Y:S01]  /*7d60*/  HMMA.16816.F32.BF16 R88, R12.reuse, R22, R88 ;  /* 0x000000160c58723c */ /* 0x040fe20000041858 */
[----:B------:R2:W-:Y:S01]  /*7d70*/  MUFU.EX2 R160, R4 ;  /* 0x0000000400a07308 */ /* 0x0005e20000000800 */
[----:B------:R-:W-:Y:S04]  /*7d80*/  LDSM.16.MT88.4 R20, [R195+0x6800] ;  /* 0x00680000c314783b */ /* 0x000fe80000004200 */
[----:B------:R-:W-:Y:S01]  /*7d90*/  HMMA.16816.F32.BF16 R96, R12, R24, R96 ;  /* 0x000000180c60723c */ /* 0x000fe20000041860 */
[----:B-1----:R-:W-:-:S05]  /*7da0*/  FFMA.FTZ R3, R144, UR9, -R2 ;  /* 0x0000000990037c23 */ /* 0x002fca0008010802 */
[----:B------:R-:W-:Y:S01]  /*7db0*/  HMMA.16816.F32.BF16 R104, R12, R26, R104 ;  /* 0x0000001a0c68723c */ /* 0x000fe20000041868 */
[----:B------:R-:W1:Y:S01]  /*7dc0*/  LDSM.16.MT88.4 R24, [R196+0x6800] ;  /* 0x00680000c418783b */ /* 0x000e620000004200 */
[----:B------:R3:W4:Y:S01]  /*7dd0*/  MUFU.EX2 R161, R3 ;  /* 0x0000000300a17308 */ /* 0x0007220000000800 */
[----:B--2---:R-:W-:-:S03]  /*7de0*/  F2FP.BF16.F32.PACK_AB R4, R222, R229 ;  /* 0x000000e5de04723e */ /* 0x004fc600000010ff */
[C---:B------:R-:W-:Y:S06]  /*7df0*/  HMMA.16816.F32.BF16 R128, R12.reuse, R40, R128 ;  /* 0x000000280c80723c */ /* 0x040fec0000041880 */
[----:B------:R-:W-:Y:S01]  /*7e00*/  HMMA.16816.F32.BF16 R136, R12, R42, R136 ;  /* 0x0000002a0c88723c */ /* 0x000fe20000041888 */
[----:B---3--:R-:W-:Y:S01]  /*7e10*/  FFMA.FTZ R3, R58, UR9, -R2 ;  /* 0x000000093a037c23 */ /* 0x008fe20008010802 */
[----:B----4-:R-:W-:-:S04]  /*7e20*/  F2FP.BF16.F32.PACK_AB R5, R161, R218 ;  /* 0x000000daa105723e */ /* 0x010fc800000010ff */
[C---:B------:R-:W-:Y:S01]  /*7e30*/  HMMA.16816.F32.BF16 R112, R12.reuse, R32, R112 ;  /* 0x000000200c70723c */ /* 0x040fe20000041870 */
[----:B------:R2:W3:Y:S05]  /*7e40*/  MUFU.EX2 R159, R3 ;  /* 0x00000003009f7308 */ /* 0x0004ea0000000800 */
[----:B------:R-:W-:Y:S01]  /*7e50*/  HMMA.16816.F32.BF16 R120, R12, R34, R120 ;  /* 0x000000220c78723c */ /* 0x000fe20000041878 */
[----:B------:R-:W-:Y:S01]  /*7e60*/  LDSM.16.MT88.4 R32, [R196+0x7000] ;  /* 0x00700000c420783b */ /* 0x000fe20000004200 */
[--C-:B--2---:R-:W-:Y:S01]  /*7e70*/  FFMA.FTZ R3, R153, UR9, -R0.reuse ;  /* 0x0000000999037c23 */ /* 0x104fe20008010800 */
[----:B------:R-:W-:Y:S01]  /*7e80*/  FFMA.FTZ R0, R154, UR9, -R0 ;  /* 0x000000099a007c23 */ /* 0x000fe20008010800 */
[----:B---3--:R-:W-:-:S02]  /*7e90*/  F2FP.BF16.F32.PACK_AB R7, R159, R160 ;  /* 0x000000a09f07723e */ /* 0x008fc400000010ff */
[----:B------:R2:W-:Y:S05]  /*7ea0*/  MUFU.EX2 R220, R3 ;  /* 0x0000000300dc7308 */ /* 0x0005ea0000000800 */
[C---:B------:R-:W-:Y:S03]  /*7eb0*/  HMMA.16816.F32.BF16 R56, R4.reuse, R28, R148 ;  /* 0x0000001c0438723c */ /* 0x040fe60000041894 */
[----:B------:R3:W-:Y:S03]  /*7ec0*/  MUFU.EX2 R219, R0 ;  /* 0x0000000000db7308 */ /* 0x0007e60000000800 */
[C---:B------:R-:W-:Y:S06]  /*7ed0*/  HMMA.16816.F32.BF16 R52, R4.reuse, R30, R52 ;  /* 0x0000001e0434723c */ /* 0x040fec0000041834 */
[----:B-1----:R-:W-:Y:S01]  /*7ee0*/  HMMA.16816.F32.BF16 R48, R4, R24, R48 ;  /* 0x000000180430723c */ /* 0x002fe20000041830 */
[----:B--2---:R-:W-:-:S05]  /*7ef0*/  MOV R3, R70 ;  /* 0x0000004600037202 */ /* 0x004fca0000000f00 */
[----:B------:R-:W-:Y:S01]  /*7f00*/  HMMA.16816.F32.BF16 R76, R4, R26, R76 ;  /* 0x0000001a044c723c */ /* 0x000fe2000004184c */
[----:B---3--:R-:W-:-:S04]  /*7f10*/  FFMA.FTZ R0, R175, UR9, -R17 ;  /* 0x00000009af007c23 */ /* 0x008fc80008010811 */
[----:B------:R1:W-:Y:S01]  /*7f20*/  MUFU.EX2 R212, R0 ;  /* 0x0000000000d47308 */ /* 0x0003e20000000800 */
[C---:B------:R-:W-:Y:S06]  /*7f30*/  HMMA.16816.F32.BF16 R80, R4.reuse, R20, R80 ;  /* 0x000000140450723c */ /* 0x040fec0000041850 */
[C---:B------:R-:W-:Y:S06]  /*7f40*/  HMMA.16816.F32.BF16 R60, R4.reuse, R22, R60 ;  /* 0x00000016043c723c */ /* 0x040fec000004183c */
[----:B------:R-:W-:Y:S01]  /*7f50*/  HMMA.16816.F32.BF16 R72, R4, R36, R72 ;  /* 0x000000240448723c */ /* 0x000fe20000041848 */
[----:B-1----:R-:W-:-:S05]  /*7f60*/  FFMA.FTZ R0, R158, UR9, -R17 ;  /* 0x000000099e007c23 */ /* 0x002fca0008010811 */
[----:B------:R-:W-:Y:S01]  /*7f70*/  HMMA.16816.F32.BF16 R64, R4, R38, R64 ;  /* 0x000000260440723c */ /* 0x000fe20000041840 */
[----:B------:R1:W2:Y:S02]  /*7f80*/  MUFU.EX2 R175, R0 ;  /* 0x0000000000af7308 */ /* 0x0002a40000000800 */
[----:B-1----:R-:W-:Y:S01]  /*7f90*/  FFMA.FTZ R0, R155, UR9, -R17 ;  /* 0x000000099b007c23 */ /* 0x002fe20008010811 */
[----:B--2---:R-:W-:-:S05]  /*7fa0*/  F2FP.BF16.F32.PACK_AB R13, R175, R212 ;  /* 0x000000d4af0d723e */ /* 0x004fca00000010ff */
        /* <DEDUP_REMOVED lines=9> */
[----:B------:R-:W-:-:S05]  /*8040*/  MOV R162, R92 ;  /* 0x0000005c00a27202 */ /* 0x000fca0000000f00 */
[----:B------:R1:W2:Y:S01]  /*8050*/  MUFU.EX2 R155, R0 ;  /* 0x00000000009b7308 */ /* 0x0002a20000000800 */
[----:B------:R-:W-:-:S07]  /*8060*/  F2FP.BF16.F32.PACK_AB R12, R162, R93 ;  /* 0x0000005da20c723e */ /* 0x000fce00000010ff */
[C---:B------:R-:W-:Y:S06]  /*8070*/  HMMA.16816.F32.BF16 R44, R12.reuse, R28, R44 ;  /* 0x0000001c0c2c723c */ /* 0x040fec000004182c */
[C---:B------:R-:W-:Y:S01]  /*8080*/  HMMA.16816.F32.BF16 R40, R12.reuse, R30, R88 ;  /* 0x0000001e0c28723c */ /* 0x040fe20000041858 */
[----:B------:R-:W3:Y:S01]  /*8090*/  LDSM.16.MT88.4 R28, [R193+0x7000] ;  /* 0x00700000c11c783b */ /* 0x000ee20000004200 */
[----:B-1----:R-:W-:Y:S01]  /*80a0*/  FFMA.FTZ R0, R165, UR9, -R16 ;  /* 0x00000009a5007c23 */ /* 0x002fe20008010810 */
[----:B------:R-:W-:Y:S02]  /*80b0*/  MOV R165, R93 ;  /* 0x0000005d00a57202 */ /* 0x000fe40000000f00 */
[----:B------:R-:W-:Y:S01]  /*80c0*/  LDSM.16.MT88.4 R88, [R193+0x7800] ;  /* 0x00780000c158783b */ /* 0x000fe20000004200 */
[----:B------:R-:W-:Y:S01]  /*80d0*/  HMMA.16816.F32.BF16 R96, R12, R24, R96 ;  /* 0x000000180c60723c */ /* 0x000fe20000041860 */
[----:B------:R1:W-:Y:S01]  /*80e0*/  MUFU.EX2 R154, R0 ;  /* 0x00000000009a7308 */ /* 0x0003e20000000800 */
[----:B--2---:R-:W-:-:S04]  /*80f0*/  F2FP.BF16.F32.PACK_AB R4, R155, R156 ;  /* 0x0000009c9b04723e */ /* 0x004fc800000010ff */
[C---:B------:R-:W-:Y:S01]  /*8100*/  HMMA.16816.F32.BF16 R84, R12.reuse, R26, R104 ;  /* 0x0000001a0c54723c */ /* 0x040fe20000041868 */
[----:B------:R-:W2:Y:S04]  /*8110*/  LDSM.16.MT88.4 R24, [R194+0x7000] ;  /* 0x00700000c218783b */ /* 0x000ea80000004200 */
[----:B------:R-:W-:Y:S01]  /*8120*/  LDSM.16.MT88.4 R104, [R196+0x7800] ;  /* 0x00780000c468783b */ /* 0x000fe20000004200 */
[----:B------:R-:W-:Y:S01]  /*8130*/  HMMA.16816.F32.BF16 R128, R12, R20, R128 ;  /* 0x000000140c80723c */ /* 0x000fe20000041880 */
[----:B-1----:R-:W-:-:S05]  /*8140*/  FFMA.FTZ R0, R164, UR9, -R16 ;  /* 0x00000009a4007c23 */ /* 0x002fca0008010810 */
[C---:B------:R-:W-:Y:S01]  /*8150*/  HMMA.16816.F32.BF16 R136, R12.reuse, R22, R136 ;  /* 0x000000160c88723c */ /* 0x040fe20000041888 */
[----:B------:R-:W1:Y:S01]  /*8160*/  LDSM.16.MT88.4 R20, [R195+0x7000] ;  /* 0x00700000c314783b */ /* 0x000e620000004200 */
[----:B------:R-:W-:Y:S01]  /*8170*/  MOV R164, R94 ;  /* 0x0000005e00a47202 */ /* 0x000fe20000000f00 */
[----:B------:R4:W5:Y:S03]  /*8180*/  MUFU.EX2 R153, R0 ;  /* 0x0000000000997308 */ /* 0x0009660000000800 */
[----:B------:R-:W-:Y:S01]  /*8190*/  HMMA.16816.F32.BF16 R112, R12, R36, R112 ;  /* 0x000000240c70723c */ /* 0x000fe20000041870 */
[----:B----4-:R-:W-:Y:S01]  /*81a0*/  FFMA.FTZ R0, R169, UR9, -R2 ;  /* 0x00000009a9007c23 */ /* 0x010fe20008010802 */
[----:B------:R-:W-:-:S04]  /*81b0*/  MOV R169, R95 ;  /* 0x0000005f00a97202 */ /* 0x000fc80000000f00 */
[----:B------:R-:W-:Y:S01]  /*81c0*/  HMMA.16816.F32.BF16 R92, R12, R38, R120 ;  /* 0x000000260c5c723c */ /* 0x000fe20000041878 */
[----:B------:R4:W-:Y:S01]  /*81d0*/  MUFU.EX2 R152, R0 ;  /* 0x0000000000987308 */ /* 0x0009e20000000800 */
[----:B-----5:R-:W-:Y:S01]  /*81e0*/  F2FP.BF16.F32.PACK_AB R6, R153, R154 ;  /* 0x0000009a9906723e */ /* 0x020fe200000010ff */
[----:B------:R-:W-:Y:S04]  /*81f0*/  LDSM.16.MT88.4 R120, [R194+0x7800] ;  /* 0x00780000c278783b */ /* 0x000fe80000004200 */
[----:B------:R-:W-:Y:S02]  /*8200*/  F2FP.BF16.F32.PACK_AB R12, R235, R237 ;  /* 0x000000edeb0c723e */ /* 0x000fe400000010ff */
[----:B------:R-:W-:Y:S01]  /*8210*/  F2FP.BF16.F32.PACK_AB R14, R233, R234 ;  /* 0x000000eae90e723e */ /* 0x000fe200000010ff */
[----:B----4-:R-:W-:Y:S01]  /*8220*/  FFMA.FTZ R0, R168, UR9, -R2 ;  /* 0x00000009a8007c23 */ /* 0x010fe20008010802 */
[----:B------:R-:W-:-:S03]  /*8230*/  MOV R168, R69 ;  /* 0x0000004500a87202 */ /* 0x000fc60000000f00 */
[----:B------:R4:W5:Y:S02]  /*8240*/  MUFU.EX2 R151, R0 ;  /* 0x0000000000977308 */ /* 0x0009640000000800 */
[----:B----4-:R-:W-:Y:S01]  /*8250*/  FFMA.FTZ R0, R146, UR9, -R2 ;  /* 0x0000000992007c23 */ /* 0x010fe20008010802 */
[----:B-----5:R-:W-:-:S05]  /*8260*/  F2FP.BF16.F32.PACK_AB R5, R151, R152 ;  /* 0x000000989705723e */ /* 0x020fca00000010ff */
[----:B------:R4:W-:Y:S02]  /*8270*/  MUFU.EX2 R150, R0 ;  /* 0x0000000000967308 */ /* 0x0009e40000000800 */
[----:B----4-:R-:W-:-:S06]  /*8280*/  FFMA.FTZ R0, R147, UR9, -R2 ;  /* 0x0000000993007c23 */ /* 0x010fcc0008010802 */
[----:B------:R4:W5:Y:S02]  /*8290*/  MUFU.EX2 R149, R0 ;  /* 0x0000000000957308 */ /* 0x0009640000000800 */
[----:B----4-:R-:W-:Y:S01]  /*82a0*/  FFMA.FTZ R0, R182, UR9, -R17 ;  /* 0x00000009b6007c23 */ /* 0x010fe20008010811 */
[----:B-----5:R-:W-:-:S05]  /*82b0*/  F2FP.BF16.F32.PACK_AB R7, R149, R150 ;  /* 0x000000969507723e */ /* 0x020fca00000010ff */
[----:B------:R4:W-:Y:S02]  /*82c0*/  MUFU.EX2 R148, R0 ;  /* 0x0000000000947308 */ /* 0x0009e40000000800 */
[C---:B---3--:R-:W-:Y:S06]  /*82d0*/  HMMA.16816.F32.BF16 R56, R4.reuse, R28, R56 ;  /* 0x0000001c0438723c */ /* 0x048fec0000041838 */
[C---:B------:R-:W-:Y:S06]  /*82e0*/  HMMA.16816.F32.BF16 R52, R4.reuse, R30, R52 ;  /* 0x0000001e0434723c */ /* 0x040fec0000041834 */
[----:B------:R-:W-:Y:S01]  /*82f0*/  HMMA.16816.F32.BF16 R100, R4, R32, R48 ;  /* 0x000000200464723c */ /* 0x000fe20000041830 */
[----:B----4-:R-:W-:-:S04]  /*8300*/  FFMA.FTZ R0, R183, UR9, -R17 ;  /* 0x00000009b7007c23 */ /* 0x010fc80008010811 */
[----:B------:R3:W4:Y:S01]  /*8310*/  MUFU.EX2 R144, R0 ;  /* 0x0000000000907308 */ /* 0x0007220000000800 */
[C---:B------:R-:W-:Y:S06]  /*8320*/  HMMA.16816.F32.BF16 R76, R4.reuse, R34, R76 ;  /* 0x00000022044c723c */ /* 0x040fec000004184c */
[C---:B--2---:R-:W-:Y:S06]  /*8330*/  HMMA.16816.F32.BF16 R72, R4.reuse, R24, R72 ;  /* 0x000000180448723c */ /* 0x044fec0000041848 */
[----:B------:R-:W-:Y:S01]  /*8340*/  HMMA.16816.F32.BF16 R64, R4, R26, R64 ;  /* 0x0000001a0440723c */ /* 0x000fe20000041840 */
[----:B---3--:R-:W-:Y:S01]  /*8350*/  FFMA.FTZ R0, R188, UR9, -R17 ;  /* 0x00000009bc007c23 */ /* 0x008fe20008010811 */
[----:B----4-:R-:W-:-:S04]  /*8360*/  F2FP.BF16.F32.PACK_AB R13, R144, R148 ;  /* 0x00000094900d723e */ /* 0x010fc800000010ff */
[C---:B-1----:R-:W-:Y:S01]  /*8370*/  HMMA.16816.F32.BF16 R132, R4.reuse, R20, R80 ;  /* 0x000000140484723c */ /* 0x042fe20000041850 */
[----:B------:R1:W-:Y:S05]  /*8380*/  MUFU.EX2 R147, R0 ;  /* 0x0000000000937308 */ /* 0x0003ea0000000800 */
[----:B------:R-:W-:Y:S01]  /*8390*/  HMMA.16816.F32.BF16 R60, R4, R22, R60 ;  /* 0x00000016043c723c */ /* 0x000fe2000004183c */
[----:B------:R-:W2:Y:S01]  /*83a0*/  LDSM.16.MT88.4 R4, [R195+0x7800] ;  /* 0x00780000c304783b */ /* 0x000ea20000004200 */
[----:B-1----:R-:W-:-:S04]  /*83b0*/  FFMA.FTZ R0, R189, UR9, -R17 ;  /* 0x00000009bd007c23 */ /* 0x002fc80008010811 */
[----:B------:R1:W3:Y:S02]  /*83c0*/  MUFU.EX2 R146, R0 ;  /* 0x0000000000927308 */ /* 0x0002e40000000800 */
[----:B-1----:R-:W-:Y:S01]  /*83d0*/  FFMA.FTZ R0, R184, UR9, -R17 ;  /* 0x00000009b8007c23 */ /* 0x002fe20008010811 */
[----:B---3--:R-:W-:-:S05]  /*83e0*/  F2FP.BF16.F32.PACK_AB R15, R146, R147 ;  /* 0x00000093920f723e */ /* 0x008fca00000010ff */
[----:B------:R1:W-:Y:S02]  /*83f0*/  MUFU.EX2 R145, R0 ;  /* 0x0000000000917308 */ /* 0x0003e40000000800 */
[C---:B------:R-:W-:Y:S06]  /*8400*/  HMMA.16816.F32.BF16 R44, R12.reuse, R28, R44 ;  /* 0x0000001c0c2c723c */ /* 0x040fec000004182c */
[C---:B------:R-:W-:Y:S06]  /*8410*/  HMMA.16816.F32.BF16 R40, R12.reuse, R30, R40 ;  /* 0x0000001e0c28723c */ /* 0x040fec0000041828 */
[----:B------:R-:W-:Y:S01]  /*8420*/  HMMA.16816.F32.BF16 R112, R12, R24, R112 ;  /* 0x000000180c70723c */ /* 0x000fe20000041870 */
[----:B-1----:R-:W-:-:S04]  /*8430*/  FFMA.FTZ R0, R185, UR9, -R17 ;  /* 0x00000009b9007c23 */ /* 0x002fc80008010811 */
[----:B------:R1:W3:Y:S01]  /*8440*/  MUFU.EX2 R70, R0 ;  /* 0x0000000000467308 */ /* 0x0002e20000000800 */
[C---:B------:R-:W-:Y:S06]  /*8450*/  HMMA.16816.F32.BF16 R128, R12.reuse, R20, R128 ;  /* 0x000000140c80723c */ /* 0x040fec0000041880 */
[C---:B------:R-:W-:Y:S06]  /*8460*/  HMMA.16816.F32.BF16 R96, R12.reuse, R32, R96 ;  /* 0x000000200c60723c */ /* 0x040fec0000041860 */
[----:B------:R-:W-:Y:S01]  /*8470*/  HMMA.16816.F32.BF16 R32, R12, R34, R84 ;  /* 0x000000220c20723c */ /* 0x000fe20000041854 */
[----:B-1----:R-:W-:-:S05]  /*8480*/  FFMA.FTZ R0, R221, UR9, -R16 ;  /* 0x00000009dd007c23 */ /* 0x002fca0008010810 */
[C---:B------:R-:W-:Y:S01]  /*8490*/  HMMA.16816.F32.BF16 R48, R12.reuse, R26, R92 ;  /* 0x0000001a0c30723c */ /* 0x040fe2000004185c */
[----:B------:R1:W-:Y:S05]  /*84a0*/  MUFU.EX2 R69, R0 ;  /* 0x0000000000457308 */ /* 0x0003ea0000000800 */
[----:B------:R-:W-:Y:S07]  /*84b0*/  HMMA.16816.F32.BF16 R20, R12, R22, R136 ;  /* 0x000000160c14723c */ /* 0x000fee0000041888 */
[----:B------:R-:W-:Y:S01]  /*84c0*/  FFMA.FTZ R12, R242, R71, R186 ;  /* 0x00000047f20c7223 */ /* 0x000fe200000100ba */
[----:B------:R-:W-:-:S02]  /*84d0*/  F2FP.BF16.F32.PACK_AB R136, R238, R236 ;  /* 0x000000ecee88723e */ /* 0x000fc400000010ff */
[----:B---3--:R-:W-:Y:S02]  /*84e0*/  F2FP.BF16.F32.PACK_AB R137, R70, R145 ;  /* 0x000000914689723e */ /* 0x008fe400000010ff */
[----:B------:R-:W-:Y:S01]  /*84f0*/  F2FP.BF16.F32.PACK_AB R138, R219, R220 ;  /* 0x000000dcdb8a723e */ /* 0x000fe200000010ff */
[----:B-1----:R-:W-:-:S04]  /*8500*/  FFMA.FTZ R0, R213, UR9, -R16 ;  /* 0x00000009d5007c23 */ /* 0x002fc80008010810 */
        /* <DEDUP_REMOVED lines=11> */
[--C-:B-1----:R-:W-:Y:S01]  /*85c0*/  FFMA.FTZ R0, R217, UR9, -R2.reuse ;  /* 0x00000009d9007c23 */ /* 0x102fe20008010802 */
[----:B------:R-:W-:Y:S01]  /*85d0*/  FFMA.FTZ R2, R216, UR9, -R2 ;  /* 0x00000009d8027c23 */ /* 0x000fe20008010802 */
[----:B---3--:R-:W-:-:S04]  /*85e0*/  F2FP.BF16.F32.PACK_AB R141, R29, R36 ;  /* 0x000000241d8d723e */ /* 0x008fc800000010ff */
[----:B------:R1:W-:Y:S08]  /*85f0*/  MUFU.EX2 R30, R0 ;  /* 0x00000000001e7308 */ /* 0x0003f00000000800 */
[----:B------:R3:W4:Y:S01]  /*8600*/  MUFU.EX2 R28, R2 ;  /* 0x00000002001c7308 */ /* 0x0007220000000800 */
[----:B-1----:R-:W-:-:S07]  /*8610*/  FFMA.FTZ R0, R207, UR9, -R17 ;  /* 0x00000009cf007c23 */ /* 0x002fce0008010811 */
[----:B------:R1:W-:Y:S01]  /*8620*/  MUFU.EX2 R24, R0 ;  /* 0x0000000000187308 */ /* 0x0003e20000000800 */
[----:B---3--:R-:W-:Y:S01]  /*8630*/  FFMA.FTZ R2, R240, R19, R3 ;  /* 0x00000013f0027223 */ /* 0x008fe20000010003 */
[----:B----4-:R-:W-:Y:S01]  /*8640*/  F2FP.BF16.F32.PACK_AB R143, R28, R30 ;  /* 0x0000001e1c8f723e */ /* 0x010fe200000010ff */
[----:B------:R-:W-:Y:S01]  /*8650*/  FFMA.FTZ R3, R243, R68, R181 ;  /* 0x00000044f3037223 */ /* 0x000fe200000100b5 */
[----:B------:R-:W-:Y:S01]  /*8660*/  MOV R68, R171 ;  /* 0x000000ab00447202 */ /* 0x000fe20000000f00 */
[----:B------:R-:W-:-:S04]  /*8670*/  FADD.FTZ R13, R168, R2 ;  /* 0x00000002a80d7221 */ /* 0x000fc80000010000 */
[----:B--2---:R-:W-:Y:S01]  /*8680*/  HMMA.16816.F32.BF16 R132, R140, R4, R132 ;  /* 0x000000048c84723c */ /* 0x004fe20000041884 */
[----:B-1----:R-:W-:-:S05]  /*8690*/  FFMA.FTZ R0, R191, UR9, -R17 ;  /* 0x00000009bf007c23 */ /* 0x002fca0008010811 */
[C---:B------:R-:W-:Y:S01]  /*86a0*/  HMMA.16816.F32.BF16 R80, R140.reuse, R88, R56 ;  /* 0x000000588c50723c */ /* 0x040fe20000041838 */
[----:B------:R1:W2:Y:S05]  /*86b0*/  MUFU.EX2 R16, R0 ;  /* 0x0000000000107308 */ /* 0x0002aa0000000800 */
[C---:B------:R-:W-:Y:S06]  /*86c0*/  HMMA.16816.F32.BF16 R92, R140.reuse, R90, R52 ;  /* 0x0000005a8c5c723c */ /* 0x040fec0000041834 */
[C---:B------:R-:W-:Y:S06]  /*86d0*/  HMMA.16816.F32.BF16 R100, R140.reuse, R104, R100 ;  /* 0x000000688c64723c */ /* 0x040fec0000041864 */
[----:B------:R-:W-:Y:S01]  /*86e0*/  HMMA.16816.F32.BF16 R108, R140, R106, R76 ;  /* 0x0000006a8c6c723c */ /* 0x000fe2000004184c */
[----:B-1----:R-:W-:Y:S01]  /*86f0*/  FFMA.FTZ R0, R241, R18, R190 ;  /* 0x00000012f1007223 */ /* 0x002fe200000100be */
[----:B--2---:R-:W-:-:S03]  /*8700*/  F2FP.BF16.F32.PACK_AB R139, R16, R24 ;  /* 0x00000018108b723e */ /* 0x004fc600000010ff */
        /* <DEDUP_REMOVED lines=25> */
[----:B------:R-:W-:-:S02]  /*88a0*/  FADD.FTZ R2, R166, R2 ;  /* 0x00000002a6027221 */ /* 0x000fc40000010000 */
        /* <DEDUP_REMOVED lines=38> */
[----:B------:R-:W-:-:S02]  /*8b10*/  MOV R0, R172 ;  /* 0x000000ac00007202 */ /* 0x000fc40000000f00 */
[----:B------:R-:W-:Y:S02]  /*8b20*/  MOV R69, R176 ;  /* 0x000000b000457202 */ /* 0x000fe40000000f00 */
[----:B------:R-:W-:Y:S01]  /*8b30*/  HMMA.16816.F32.BF16 R112, R136, R120, R112 ;  /* 0x000000788870723c */ /* 0x000fe20000041870 */
[----:B------:R-:W-:Y:S02]  /*8b40*/  MOV R70, R187 ;  /* 0x000000bb00467202 */ /* 0x000fe40000000f00 */
[----:B------:R-:W-:-:S03]  /*8b50*/  MOV R3, R170 ;  /* 0x000000aa00037202 */ /* 0x000fc60000000f00 */
[C---:B------:R-:W-:Y:S06]  /*8b60*/  HMMA.16816.F32.BF16 R88, R136.reuse, R90, R40 ;  /* 0x0000005a8858723c */ /* 0x040fec0000041828 */
[C---:B------:R-:W-:Y:S06]  /*8b70*/  HMMA.16816.F32.BF16 R104, R136.reuse, R106, R32 ;  /* 0x0000006a8868723c */ /* 0x040fec0000041820 */
[----:B------:R-:W-:Y:S06]  /*8b80*/  HMMA.16816.F32.BF16 R120, R136, R122, R48 ;  /* 0x0000007a8878723c */ /* 0x000fec0000041830 */
[-C--:B------:R-:W-:Y:S06]  /*8b90*/  HMMA.16816.F32.BF16 R140, R140, R6.reuse, R60 ;  /* 0x000000068c8c723c */ /* 0x080fec000004183c */
[----:B------:R-:W-:Y:S01]  /*8ba0*/  HMMA.16816.F32.BF16 R136, R136, R6, R20 ;  /* 0x000000068888723c */ /* 0x000fe20000041814 */
[----:B------:R-:W-:-:S08]  /*8bb0*/  NOP ;  /* 0x0000000000007918 */ /* 0x000fd00000000000 */
[----:B------:R-:W-:-:S15]  /*8bc0*/  @!P0 BRA `(.L_x_850) ;  /* 0x0000003800188947 */ /* 0x000fde0003800000 */
[----:B------:R-:W2:Y:S01]  /*8bd0*/  LDL.64 R162, [R1+0x20] ;  /* 0x0000200001a27983 */ /* 0x000ea20000100a00 */
[----:B------:R-:W-:Y:S01]  /*8be0*/  VIADD R175, R209, 0xfffffffd ;  /* 0xfffffffdd1af7836 */ /* 0x000fe20000000000 */
[----:B------:R-:W-:-:S04]  /*8bf0*/  DEPBAR.LE SB0, 0x0 ;  /* 0x000080000000791a */ /* 0x000fc80000000000 */
[----:B------:R-:W-:Y:S01]  /*8c00*/  SHF.R.S32.HI R0, RZ, 0x1f, R175 ;  /* 0x0000001fff007819 */ /* 0x000fe200000114af */
[-C--:B------:R-:W-:Y:S01]  /*8c10*/  IMAD.WIDE.U32 R2, R175, R210.reuse, RZ ;  /* 0x000000d2af027225 */ /* 0x080fe200078e00ff */
[----:B------:R-:W1:Y:S03]  /*8c20*/  S2R R221, SR_TID.X ;  /* 0x0000000000dd7919 */ /* 0x000e660000002100 */
[----:B------:R-:W-:-:S04]  /*8c30*/  IMAD R0, R0, R210, RZ ;  /* 0x000000d200007224 */ /* 0x000fc800078e02ff */
[----:B------:R-:W-:-:S04]  /*8c40*/  IMAD R4, R175, R211, R0 ;  /* 0x000000d3af047224 */ /* 0x000fc800078e0200 */
[----:B------:R-:W-:Y:S02]  /*8c50*/  IMAD.IADD R4, R3, 0x1, R4 ;  /* 0x0000000103047824 */ /* 0x000fe400078e0204 */
[----:B-1----:R-:W-:-:S05]  /*8c60*/  IMAD.SHL.U32 R221, R221, 0x2, RZ ;  /* 0x00000002dddd7824 */ /* 0x002fca00078e00ff */
[----:B------:R-:W-:Y:S01]  /*8c70*/  LOP3.LUT R221, R221, 0x6, RZ, 0xc0, !PT ;  /* 0x00000006dddd7812 */ /* 0x000fe200078ec0ff */
[----:B------:R-:W-:Y:S01]  /*8c80*/  BAR.SYNC.DEFER_BLOCKING 0x0 ;  /* 0x0000000000007b1d */ /* 0x000fe20000010000 */
[----:B--2---:R-:W-:-:S04]  /*8c90*/  LEA R0, P0, R2, R162, 0x6 ;  /* 0x000000a202007211 */ /* 0x004fc800078030ff */
[----:B------:R-:W-:Y:S02]  /*8ca0*/  LEA R6, P1, R0, UR6, 0x1 ;  /* 0x0000000600067c11 */ /* 0x000fe4000f8208ff */
[----:B------:R-:W-:Y:S02]  /*8cb0*/  LEA.HI.X R2, R2, R245, R4, 0x6, P0 ;  /* 0x000000f502027211 */ /* 0x000fe400000f3404 */
[-C--:B------:R-:W-:Y:S02]  /*8cc0*/  IADD3 R4, P0, R6, R173.reuse, RZ ;  /* 0x000000ad06047210 */ /* 0x080fe40007f1e0ff */
[----:B------:R-:W-:Y:S01]  /*8cd0*/  LEA.HI.X R7, R0, UR7, R2, 0x1, P1 ;  /* 0x0000000700077c11 */ /* 0x000fe200088f0c02 */
[----:B------:R-:W-:Y:S01]  /*8ce0*/  IMAD R0, R175, 0x40, R221 ;  /* 0x00000040af007824 */ /* 0x000fe200078e02dd */
[----:B------:R-:W-:-:S03]  /*8cf0*/  IADD3 R2, P1, R4, R173, RZ ;  /* 0x000000ad04027210 */ /* 0x000fc60007f3e0ff */
[--C-:B------:R-:W-:Y:S01]  /*8d00*/  IMAD.X R5, R7, 0x1, R174.reuse, P0 ;  /* 0x0000000107057824 */ /* 0x100fe200000e06ae */
[----:B------:R-:W-:Y:S01]  /*8d10*/  IADD3 R12, P0, R2, R173, RZ ;  /* 0x000000ad020c7210 */ /* 0x000fe20007f1e0ff */
[----:B------:R-:W-:Y:S01]  /*8d20*/  @!PT LDS RZ, [RZ] ;  /* 0x00000000fffff984 */ /* 0x000fe20000000800 */
[----:B------:R-:W-:Y:S01]  /*8d30*/  @!PT LDS RZ, [RZ] ;  /* 0x00000000fffff984 */ /* 0x000fe20000000800 */
[----:B------:R-:W-:Y:S01]  /*8d40*/  @!PT LDS RZ, [RZ] ;  /* 0x00000000fffff984 */ /* 0x000fe20000000800 */
[----:B------:R-:W-:Y:S01]  /*8d50*/  LDGSTS.E.BYPASS.LTC128B.128 [R208+0x6000], desc[UR12][R6.64] ;  /* 0x0600000006d07fae */ /* 0x000fe2000b901d4c */
[C---:B------:R-:W-:Y:S01]  /*8d60*/  ISETP.GE.AND P4, PT, R0.reuse, R11, PT ;  /* 0x0000000b0000720c */ /* 0x040fe20003f86270 */
[--C-:B------:R-:W-:Y:S01]  /*8d70*/  IMAD.X R3, R5, 0x1, R174.reuse, P1 ;  /* 0x0000000105037824 */ /* 0x100fe200008e06ae */
[C---:B------:R-:W-:Y:S01]  /*8d80*/  ISETP.GE.AND P5, PT, R0.reuse, R8, PT ;  /* 0x000000080000720c */ /* 0x040fe20003fa6270 */
[----:B------:R1:W-:Y:S02]  /*8d90*/  LDGSTS.E.BYPASS.LTC128B.128 [R208+0x6800], desc[UR12][R4.64] ;  /* 0x0680000004d07fae */ /* 0x0003e4000b901d4c */
[----:B------:R-:W-:Y:S02]  /*8da0*/  IMAD.X R13, R3, 0x1, R174, P0 ;  /* 0x00000001030d7824 */ /* 0x000fe400000e06ae */
[----:B------:R2:W-:Y:S04]  /*8db0*/  LDGSTS.E.BYPASS.LTC128B.128 [R208+0x7000], desc[UR12][R2.64] ;  /* 0x0700000002d07fae */ /* 0x0005e8000b901d4c */
[----:B------:R3:W-:Y:S04]  /*8dc0*/  LDGSTS.E.BYPASS.LTC128B.128 [R208+0x7800], desc[UR12][R12.64] ;  /* 0x078000000cd07fae */ /* 0x0007e8000b901d4c */
[----:B------:R-:W-:Y:S04]  /*8dd0*/  LDSM.16.M88.4 R36, [R199] ;  /* 0x00000000c724783b */ /* 0x000fe80000000200 */
[----:B------:R-:W-:Y:S04]  /*8de0*/  LDSM.16.M88.4 R32, [R199+0x2000] ;  /* 0x00200000c720783b */ /* 0x000fe80000000200 */
[----:B------:R-:W-:Y:S04]  /*8df0*/  LDSM.16.M88.4 R28, [R202] ;  /* 0x00000000ca1c783b */ /* 0x000fe80000000200 */
[----:B------:R-:W-:Y:S04]  /*8e00*/  LDSM.16.M88.4 R40, [R198+0x4000] ;  /* 0x00400000c628783b */ /* 0x000fe80000000200 */
[----:B-1----:R-:W3:Y:S01]  /*8e10*/  LDSM.16.M88.4 R4, [R192+0x4000] ;  /* 0x00400000c004783b */ /* 0x002ee20000000200 */
[----:B--2---:R-:W-:-:S03]  /*8e20*/  VIADD R2, R0, 0x1 ;  /* 0x0000000100027836 */ /* 0x004fc60000000000 */
[----:B------:R-:W1:Y:S01]  /*8e30*/  LDSM.16.M88.4 R24, [R202+0x2000] ;  /* 0x00200000ca18783b */ /* 0x000e620000000200 */
[----:B------:R-:W-:-:S03]  /*8e40*/  VIADD R3, R0, 0x8 ;  /* 0x0000000800037836 */ /* 0x000fc60000000000 */
[----:B------:R-:W-:Y:S01]  /*8e50*/  LDSM.16.M88.4 R48, [R203] ;  /* 0x00000000cb30783b */ /* 0x000fe20000000200 */
[C---:B------:R-:W-:Y:S02]  /*8e60*/  ISETP.GE.AND P0, PT, R2.reuse, R8, PT ;  /* 0x000000080200720c */ /* 0x040fe40003f06270 */
[C---:B------:R-:W-:Y:S01]  /*8e70*/  ISETP.GE.AND P1, PT, R2.reuse, R11, PT ;  /* 0x0000000b0200720c */ /* 0x040fe20003f26270 */
[----:B------:R-:W-:Y:S01]  /*8e80*/  LDSM.16.M88.4 R20, [R200] ;  /* 0x00000000c814783b */ /* 0x000fe20000000200 */
[C---:B------:R-:W-:Y:S02]  /*8e90*/  ISETP.GE.AND P3, PT, R2.reuse, R9, PT ;  /* 0x000000090200720c */ /* 0x040fe40003f66270 */
[----:B------:R-:W-:Y:S01]  /*8ea0*/  ISETP.GE.AND P2, PT, R2, R10, PT ;  /* 0x0000000a0200720c */ /* 0x000fe20003f46270 */
[----:B------:R-:W-:Y:S01]  /*8eb0*/  LDSM.16.M88.4 R16, [R200+0x2000] ;  /* 0x00200000c810783b */ /* 0x000fe20000000200 */
[----:B------:R-:W-:Y:S01]  /*8ec0*/  VIADD R2, R0, 0x9 ;  /* 0x0000000900027836 */ /* 0x000fe20000000000 */
[----:B------:R-:W-:-:S02]  /*8ed0*/  ISETP.GE.AND P6, PT, R3, R8, PT ;  /* 0x000000080300720c */ /* 0x000fc40003fc6270 */
[----:B------:R-:W-:Y:S04]  /*8ee0*/  LDSM.16.M88.4 R52, [R197] ;  /* 0x00000000c534783b */ /* 0x000fe80000000200 */
[----:B------:R-:W2:Y:S04]  /*8ef0*/  LDSM.16.M88.4 R44, [R192+0x4800] ;  /* 0x00480000c02c783b */ /* 0x000ea80000000200 */
[----:B------:R-:W0:Y:S01]  /*8f00*/  LDGDEPBAR ;  /* 0x00000000000079af */ /* 0x000e220000000000 */
[-C--:B---3--:R-:W-:Y:S06]  /*8f10*/  HMMA.16816.F32.BF16 R12, R36, R4.reuse, RZ ;  /* 0x00000004240c723c */ /* 0x088fec00000418ff */
[C---:B------:R-:W-:Y:S06]  /*8f20*/  HMMA.16816.F32.BF16 R56, R32.reuse, R4, RZ ;  /* 0x000000042038723c */ /* 0x040fec00000418ff */
[-C--:B------:R-:W-:Y:S06]  /*8f30*/  HMMA.16816.F32.BF16 R72, R32, R6.reuse, RZ ;  /* 0x000000062048723c */ /* 0x080fec00000418ff */
[----:B------:R-:W-:Y:S01]  /*8f40*/  HMMA.16816.F32.BF16 R64, R36, R6, RZ ;  /* 0x000000062440723c */ /* 0x000fe200000418ff */
[----:B------:R-:W-:Y:S05]  /*8f50*/  LDSM.16.M88.4 R4, [R201+0x2000] ;  /* 0x00200000c904783b */ /* 0x000fea0000000200 */
[-C--:B------:R-:W-:Y:S01]  /*8f60*/  HMMA.16816.F32.BF16 R60, R28, R40.reuse, R12 ;  /* 0x000000281c3c723c */ /* 0x080fe2000004180c */
[----:B------:R-:W3:Y:S05]  /*8f70*/  LDSM.16.M88.4 R12, [R201] ;  /* 0x00000000c90c783b */ /* 0x000eea0000000200 */
[C---:B-1----:R-:W-:Y:S06]  /*8f80*/  HMMA.16816.F32.BF16 R56, R24.reuse, R40, R56 ;  /* 0x000000281838723c */ /* 0x042fec0000041838 */
[----:B------:R-:W-:Y:S06]  /*8f90*/  HMMA.16816.F32.BF16 R72, R24, R42, R72 ;  /* 0x0000002a1848723c */ /* 0x000fec0000041848 */
[----:B--2---:R-:W-:Y:S06]  /*8fa0*/  HMMA.16816.F32.BF16 R76, R36, R44, RZ ;  /* 0x0000002c244c723c */ /* 0x004fec00000418ff */
[-C--:B------:R-:W-:Y:S06]  /*8fb0*/  HMMA.16816.F32.BF16 R68, R20, R48.reuse, R60 ;  /* 0x000000301444723c */ /* 0x080fec000004183c */
[----:B------:R-:W-:Y:S06]  /*8fc0*/  HMMA.16816.F32.BF16 R56, R16, R48, R56 ;  /* 0x000000301038723c */ /* 0x000fec0000041838 */
[----:B------:R-:W-:Y:S01]  /*8fd0*/  HMMA.16816.F32.BF16 R60, R28, R42, R64 ;  /* 0x0000002a1c3c723c */ /* 0x000fe20000041840 */
[----:B------:R-:W1:Y:S05]  /*8fe0*/  LDSM.16.M88.4 R40, [R198+0x4800] ;  /* 0x00480000c628783b */ /* 0x000e6a0000000200 */
[----:B------:R-:W-:Y:S06]  /*8ff0*/  HMMA.16816.F32.BF16 R64, R36, R46, RZ ;  /* 0x0000002e2440723c */ /* 0x000fec00000418ff */
[-C--:B---3--:R-:W-:Y:S06]  /*9000*/  HMMA.16816.F32.BF16 R68, R12, R52.reuse, R68 ;  /* 0x000000340c44723c */ /* 0x088fec0000041844 */
[----:B------:R-:W-:Y:S06]  /*9010*/  HMMA.16816.F32.BF16 R144, R4, R52, R56 ;  /* 0x000000340490723c */ /* 0x000fec0000041838 */
[----:B------:R-:W-:Y:S06]  /*9020*/  HMMA.16816.F32.BF16 R56, R32, R44, RZ ;  /* 0x0000002c2038723c */ /* 0x000fec00000418ff */
[-C--:B------:R-:W-:Y:S06]  /*9030*/  HMMA.16816.F32.BF16 R60, R20, R50.reuse, R60 ;  /* 0x00000032143c723c */ /* 0x080fec000004183c */
[----:B------:R-:W-:Y:S01]  /*9040*/  FMUL.FTZ R68, R68, UR8 ;  /* 0x0000000844447c20 */ /* 0x000fe20008410000 */
[----:B------:R-:W-:Y:S01]  /*9050*/  FMUL.FTZ R69, R69, UR8 ;  /* 0x0000000845457c20 */ /* 0x000fe20008410000 */
[----:B------:R-:W-:Y:S01]  /*9060*/  FMUL.FTZ R70, R70, UR8 ;  /* 0x0000000846467c20 */ /* 0x000fe20008410000 */
[----:B------:R-:W-:Y:S01]  /*9070*/  FMUL.FTZ R71, R71, UR8 ;  /* 0x0000000847477c20 */ /* 0x000fe20008410000 */
[----:B------:R-:W-:Y:S01]  /*9080*/  MUFU.TANH R191, R68 ;  /* 0x0000004400bf7308 */ /* 0x000fe20000002400 */
[----:B------:R-:W-:Y:S01]  /*9090*/  HMMA.16816.F32.BF16 R148, R16, R50, R72 ;  /* 0x000000321094723c */ /* 0x000fe20000041848 */
[----:B------:R-:W2:Y:S01]  /*90a0*/  LDSM.16.M88.4 R48, [R206] ;  /* 0x00000000ce30783b */ /* 0x000ea20000000200 */
[----:B------:R-:W-:Y:S01]  /*90b0*/  FMUL.FTZ R144, R144, UR8 ;  /* 0x0000000890907c20 */ /* 0x000fe20008410000 */
[----:B------:R-:W-:Y:S01]  /*90c0*/  FMUL.FTZ R145, R145, UR8 ;  /* 0x0000000891917c20 */ /* 0x000fe20008410000 */
[----:B------:R-:W-:Y:S01]  /*90d0*/  FMUL.FTZ R146, R146, UR8 ;  /* 0x0000000892927c20 */ /* 0x000fe20008410000 */
[----:B------:R-:W-:Y:S01]  /*90e0*/  FMUL.FTZ R147, R147, UR8 ;  /* 0x0000000893937c20 */ /* 0x000fe20008410000 */
[----:B-1----:R-:W-:Y:S01]  /*90f0*/  HMMA.16816.F32.BF16 R72, R28, R40, R76 ;  /* 0x000000281c48723c */ /* 0x002fe2000004184c */
[----:B------:R-:W-:Y:S06]  /*9100*/  MUFU.TANH R190, R69 ;  /* 0x0000004500be7308 */ /* 0x000fec0000002400 */
[----:B------:R-:W-:Y:S02]  /*9110*/  HMMA.16816.F32.BF16 R76, R12, R54, R60 ;  /* 0x000000360c4c723c */ /* 0x000fe4000004183c */
[----:B------:R-:W1:Y:S04]  /*9120*/  MUFU.TANH R213, R70 ;  /* 0x0000004600d57308 */ /* 0x000e680000002400 */
[----:B------:R-:W-:Y:S04]  /*9130*/  HMMA.16816.F32.BF16 R60, R28, R42, R64 ;  /* 0x0000002a1c3c723c */ /* 0x000fe80000041840 */
[----:B------:R3:W-:Y:S02]  /*9140*/  MUFU.TANH R207, R71 ;  /* 0x0000004700cf7308 */ /* 0x0007e40000002400 */
[----:B------:R-:W-:Y:S06]  /*9150*/  HMMA.16816.F32.BF16 R148, R4, R54, R148 ;  /* 0x000000360494723c */ /* 0x000fec0000041894 */
[----:B------:R-:W-:Y:S06]  /*9160*/  MUFU.TANH R215, R144 ;  /* 0x0000009000d77308 */ /* 0x000fec0000002400 */
[----:B------:R-:W-:Y:S01]  /*9170*/  FMUL.FTZ R76, R76, UR8 ;  /* 0x000000084c4c7c20 */ /* 0x000fe20008410000 */
[----:B------:R-:W-:Y:S01]  /*9180*/  FMUL.FTZ R77, R77, UR8 ;  /* 0x000000084d4d7c20 */ /* 0x000fe20008410000 */
[----:B------:R-:W-:Y:S01]  /*9190*/  MUFU.TANH R214, R145 ;  /* 0x0000009100d67308 */ /* 0x000fe20000002400 */
[----:B---3--:R-:W-:Y:S01]  /*91a0*/  HMMA.16816.F32.BF16 R68, R24, R40, R56 ;  /* 0x000000281844723c */ /* 0x008fe20000041838 */
[----:B------:R-:W-:Y:S01]  /*91b0*/  FMUL.FTZ R78, R78, UR8 ;  /* 0x000000084e4e7c20 */ /* 0x000fe20008410000 */
[----:B------:R-:W-:-:S04]  /*91c0*/  FMUL.FTZ R79, R79, UR8 ;  /* 0x000000084f4f7c20 */ /* 0x000fc80008410000 */
[----:B------:R-:W-:Y:S01]  /*91d0*/  HMMA.16816.F32.BF16 R56, R32, R46, RZ ;  /* 0x0000002e2038723c */ /* 0x000fe200000418ff */
[----:B------:R-:W3:Y:S01]  /*91e0*/  LDSM.16.M88.4 R44, [R197+0x800] ;  /* 0x00080000c52c783b */ /* 0x000ee20000000200 */
[----:B------:R-:W-:Y:S01]  /*91f0*/  MUFU.TANH R212, R146 ;  /* 0x0000009200d47308 */ /* 0x000fe20000002400 */
[----:B------:R-:W-:Y:S01]  /*9200*/  FMUL.FTZ R148, R148, UR8 ;  /* 0x0000000894947c20 */ /* 0x000fe20008410000 */
[----:B------:R-:W-:Y:S01]  /*9210*/  FMUL.FTZ R149, R149, UR8 ;  /* 0x0000000895957c20 */ /* 0x000fe20008410000 */
[----:B------:R-:W-:Y:S01]  /*9220*/  FMUL.FTZ R150, R150, UR8 ;  /* 0x0000000896967c20 */ /* 0x000fe20008410000 */
[----:B--2---:R-:W-:Y:S01]  /*9230*/  HMMA.16816.F32.BF16 R60, R20, R50, R60 ;  /* 0x00000032143c723c */ /* 0x004fe2000004183c */
[----:B------:R-:W-:-:S03]  /*9240*/  FMUL.FTZ R151, R151, UR8 ;  /* 0x0000000897977c20 */ /* 0x000fc60008410000 */
[----:B------:R3:W-:Y:S02]  /*9250*/  MUFU.TANH R188, R147 ;  /* 0x0000009300bc7308 */ /* 0x0007e40000002400 */
[----:B------:R-:W-:Y:S06]  /*9260*/  HMMA.16816.F32.BF16 R64, R20, R48, R72 ;  /* 0x000000301440723c */ /* 0x000fec0000041848 */
[----:B------:R-:W-:Y:S06]  /*9270*/  MUFU.TANH R186, R148 ;  /* 0x0000009400ba7308 */ /* 0x000fec0000002400 */
[----:B------:R-:W-:Y:S01]  /*9280*/  HMMA.16816.F32.BF16 R52, R24, R42, R56 ;  /* 0x0000002a1834723c */ /* 0x000fe20000041838 */
[----:B------:R-:W2:Y:S01]  /*9290*/  LDSM.16.M88.4 R40, [R192+0x5000] ;  /* 0x00500000c028783b */ /* 0x000ea20000000200 */
[----:B------:R-:W-:Y:S04]  /*92a0*/  MUFU.TANH R181, R149 ;  /* 0x0000009500b57308 */ /* 0x000fe80000002400 */
[----:B------:R-:W-:Y:S04]  /*92b0*/  HMMA.16816.F32.BF16 R56, R16, R48, R68 ;  /* 0x000000301038723c */ /* 0x000fe80000041844 */
[----:B------:R-:W-:Y:S02]  /*92c0*/  MUFU.TANH R185, R150 ;  /* 0x0000009600b97308 */ /* 0x000fe40000002400 */
[C---:B---3--:R-:W-:Y:S06]  /*92d0*/  HMMA.16816.F32.BF16 R144, R12.reuse, R46, R60 ;  /* 0x0000002e0c90723c */ /* 0x048fec000004183c */
[----:B------:R3:W-:Y:S01]  /*92e0*/  MUFU.TANH R180, R151 ;  /* 0x0000009700b47308 */ /* 0x0007e20000002400 */
[----:B------:R-:W-:Y:S07]  /*92f0*/  HMMA.16816.F32.BF16 R64, R12, R44, R64 ;  /* 0x0000002c0c40723c */ /* 0x000fee0000041840 */
[----:B------:R-:W-:Y:S01]  /*9300*/  MUFU.TANH R183, R76 ;  /* 0x0000004c00b77308 */ /* 0x000fe20000002400 */
[----:B------:R-:W-:Y:S01]  /*9310*/  HMMA.16816.F32.BF16 R48, R16, R50, R52 ;  /* 0x000000321030723c */ /* 0x000fe20000041834 */
[----:B------:R-:W4:Y:S06]  /*9320*/  LDSM.16.M88.4 R52, [R198+0x5000] ;  /* 0x00500000c634783b */ /* 0x000f2c0000000200 */
[----:B------:R-:W-:Y:S01]  /*9330*/  MUFU.TANH R182, R77 ;  /* 0x0000004d00b67308 */ /* 0x000fe20000002400 */
[----:B------:R-:W-:Y:S06]  /*9340*/  HMMA.16816.F32.BF16 R152, R4, R44, R56 ;  /* 0x0000002c0498723c */ /* 0x000fec0000041838 */
[C---:B--2---:R-:W-:Y:S01]  /*9350*/  HMMA.16816.F32.BF16 R60, R36.reuse, R40, RZ ;  /* 0x00000028243c723c */ /* 0x044fe200000418ff */
[----:B------:R-:W-:Y:S01]  /*9360*/  MUFU.TANH R189, R78 ;  /* 0x0000004e00bd7308 */ /* 0x000fe20000002400 */
[----:B------:R-:W-:Y:S01]  /*9370*/  FMUL.FTZ R144, R144, UR8 ;  /* 0x0000000890907c20 */ /* 0x000fe20008410000 */
[----:B------:R-:W-:Y:S01]  /*9380*/  FMUL.FTZ R145, R145, UR8 ;  /* 0x0000000891917c20 */ /* 0x000fe20008410000 */
[----:B------:R-:W-:Y:S01]  /*9390*/  FMUL.FTZ R146, R146, UR8 ;  /* 0x0000000892927c20 */ /* 0x000fe20008410000 */
[----:B------:R-:W-:Y:S01]  /*93a0*/  FMUL.FTZ R147, R147, UR8 ;  /* 0x0000000893937c20 */ /* 0x000fe20008410000 */
[----:B------:R-:W-:Y:S01]  /*93b0*/  HMMA.16816.F32.BF16 R56, R36, R42, RZ ;  /* 0x0000002a2438723c */ /* 0x000fe200000418ff */
[----:B------:R-:W-:Y:S01]  /*93c0*/  FMUL.FTZ R64, R64, UR8 ;  /* 0x0000000840407c20 */ /* 0x000fe20008410000 */
[----:B------:R-:W-:Y:S01]  /*93d0*/  FMUL.FTZ R65, R65, UR8 ;  /* 0x0000000841417c20 */ /* 0x000fe20008410000 */
[----:B------:R2:W5:Y:S01]  /*93e0*/  MUFU.TANH R184, R79 ;  /* 0x0000004f00b87308 */ /* 0x0005620000002400 */
[----:B------:R-:W-:Y:S01]  /*93f0*/  FMUL.FTZ R66, R66, UR8 ;  /* 0x0000000842427c20 */ /* 0x000fe20008410000 */
[----:B------:R-:W-:Y:S01]  /*9400*/  FMUL.FTZ R67, R67, UR8 ;  /* 0x0000000843437c20 */ /* 0x000fe20008410000 */
[----:B---3--:R-:W-:Y:S01]  /*9410*/  HMMA.16816.F32.BF16 R148, R4, R46, R48 ;  /* 0x0000002e0494723c */ /* 0x008fe20000041830 */
[----:B------:R-:W3:Y:S04]  /*9420*/  LDSM.16.M88.4 R48, [R205] ;  /* 0x00000000cd30783b */ /* 0x000ee80000000200 */
[----:B------:R-:W-:Y:S01]  /*9430*/  LDSM.16.M88.4 R44, [R197+0x1000] ;  /* 0x00100000c52c783b */ /* 0x000fe20000000200 */
[C---:B------:R-:W-:Y:S01]  /*9440*/  HMMA.16816.F32.BF16 R72, R32.reuse, R40, RZ ;  /* 0x000000282048723c */ /* 0x040fe200000418ff */
[----:B------:R-:W5:Y:S01]  /*9450*/  MUFU.TANH R177, R64 ;  /* 0x0000004000b17308 */ /* 0x000f620000002400 */
[----:B------:R-:W-:Y:S01]  /*9460*/  FMUL.FTZ R153, R153, UR8 ;  /* 0x0000000899997c20 */ /* 0x000fe20008410000 */
[----:B------:R-:W-:Y:S01]  /*9470*/  FMUL.FTZ R154, R154, UR8 ;  /* 0x000000089a9a7c20 */ /* 0x000fe20008410000 */
[----:B------:R-:W-:Y:S01]  /*9480*/  FMUL.FTZ R152, R152, UR8 ;  /* 0x0000000898987c20 */ /* 0x000fe20008410000 */
[----:B------:R-:W-:Y:S01]  /*9490*/  FMUL.FTZ R155, R155, UR8 ;  /* 0x000000089b9b7c20 */ /* 0x000fe20008410000 */
[----:B--2---:R-:W-:Y:S01]  /*94a0*/  HMMA.16816.F32.BF16 R76, R32, R42, RZ ;  /* 0x0000002a204c723c */ /* 0x004fe200000418ff */
[----:B------:R-:W2:Y:S02]  /*94b0*/  LDSM.16.M88.4 R40, [R192+0x5800] ;  /* 0x00580000c028783b */ /* 0x000ea40000000200 */
[----:B------:R-:W-:Y:S03]  /*94c0*/  MUFU.TANH R167, R65 ;  /* 0x0000004100a77308 */ /* 0x000fe60000002400 */
[----:B----4-:R-:W-:Y:S05]  /*94d0*/  HMMA.16816.F32.BF16 R68, R28, R52, R60 ;  /* 0x000000341c44723c */ /* 0x010fea000004183c */
[----:B------:R-:W-:Y:S01]  /*94e0*/  MUFU.TANH R156, R66 ;  /* 0x00000042009c7308 */ /* 0x000fe20000002400 */
[----:B------:R-:W-:Y:S01]  /*94f0*/  FMUL.FTZ R148, R148, UR8 ;  /* 0x0000000894947c20 */ /* 0x000fe20008410000 */
[----:B------:R-:W-:Y:S01]  /*9500*/  FMUL.FTZ R149, R149, UR8 ;  /* 0x0000000895957c20 */ /* 0x000fe20008410000 */
[----:B------:R-:W-:Y:S01]  /*9510*/  FMUL.FTZ R150, R150, UR8 ;  /* 0x0000000896967c20 */ /* 0x000fe20008410000 */
[----:B------:R-:W-:-:S03]  /*9520*/  FMUL.FTZ R151, R151, UR8 ;  /* 0x0000000897977c20 */ /* 0x000fc60008410000 */
[C---:B------:R-:W-:Y:S01]  /*9530*/  HMMA.16816.F32.BF16 R60, R24.reuse, R52, R72 ;  /* 0x00000034183c723c */ /* 0x040fe20000041848 */
[----:B------:R4:W5:Y:S05]  /*9540*/  MUFU.TANH R169, R67 ;  /* 0x0000004300a97308 */ /* 0x00096a0000002400 */
[-C--:B------:R-:W-:Y:S03]  /*9550*/  HMMA.16816.F32.BF16 R76, R24, R54.reuse, R76 ;  /* 0x00000036184c723c */ /* 0x080fe6000004184c */
[----:B------:R-:W-:Y:S08]  /*9560*/  MUFU.TANH R166, R144 ;  /* 0x0000009000a67308 */ /* 0x000ff00000002400 */
[----:B------:R-:W-:Y:S01]  /*9570*/  MUFU.TANH R173, R145 ;  /* 0x0000009100ad7308 */ /* 0x000fe20000002400 */
[----:B----4-:R-:W-:Y:S01]  /*9580*/  HMMA.16816.F32.BF16 R64, R28, R54, R56 ;  /* 0x000000361c40723c */ /* 0x010fe20000041838 */
[----:B------:R-:W4:Y:S05]  /*9590*/  LDSM.16.M88.4 R52, [R198+0x5800] ;  /* 0x00580000c634783b */ /* 0x000f2a0000000200 */
[----:B---3--:R-:W-:Y:S01]  /*95a0*/  HMMA.16816.F32.BF16 R56, R20, R48, R68 ;  /* 0x000000301438723c */ /* 0x008fe20000041844 */
[----:B------:R-:W-:Y:S05]  /*95b0*/  MUFU.TANH R172, R146 ;  /* 0x0000009200ac7308 */ /* 0x000fea0000002400 */
[----:B--2---:R-:W-:Y:S03]  /*95c0*/  HMMA.16816.F32.BF16 R68, R32, R40, RZ ;  /* 0x000000282044723c */ /* 0x004fe600000418ff */
[----:B------:R2:W3:Y:S08]  /*95d0*/  MUFU.TANH R168, R147 ;  /* 0x0000009300a87308 */ /* 0x0004f00000002400 */
[----:B------:R-:W-:Y:S01]  /*95e0*/  MUFU.TANH R174, R153 ;  /* 0x0000009900ae7308 */ /* 0x000fe20000002400 */
[----:B------:R-:W-:Y:S07]  /*95f0*/  HMMA.16816.F32.BF16 R64, R20, R50, R64 ;  /* 0x000000321440723c */ /* 0x000fee0000041840 */
[----:B------:R-:W-:Y:S01]  /*9600*/  MUFU.TANH R158, R154 ;  /* 0x0000009a009e7308 */ /* 0x000fe20000002400 */
[----:B--2---:R-:W-:Y:S06]  /*9610*/  HMMA.16816.F32.BF16 R144, R16, R48, R60 ;  /* 0x000000301090723c */ /* 0x004fec000004183c */
[----:B------:R-:W-:Y:S01]  /*9620*/  HMMA.16816.F32.BF16 R60, R12, R44, R56 ;  /* 0x0000002c0c3c723c */ /* 0x000fe20000041838 */
[----:B------:R-:W-:Y:S05]  /*9630*/  MUFU.TANH R165, R148 ;  /* 0x0000009400a57308 */ /* 0x000fea0000002400 */
[C---:B------:R-:W-:Y:S03]  /*9640*/  HMMA.16816.F32.BF16 R56, R36.reuse, R40, RZ ;  /* 0x000000282438723c */ /* 0x040fe600000418ff */
[----:B------:R-:W-:Y:S03]  /*9650*/  MUFU.TANH R159, R149 ;  /* 0x00000095009f7308 */ /* 0x000fe60000002400 */
[----:B------:R-:W-:Y:S05]  /*9660*/  HMMA.16816.F32.BF16 R36, R36, R42, RZ ;  /* 0x0000002a2424723c */ /* 0x000fea00000418ff */
[----:B------:R-:W-:Y:S01]  /*9670*/  MUFU.TANH R154, R150 ;  /* 0x00000096009a7308 */ /* 0x000fe20000002400 */
[----:B------:R-:W-:Y:S06]  /*9680*/  HMMA.16816.F32.BF16 R72, R12, R46, R64 ;  /* 0x0000002e0c48723c */ /* 0x000fec0000041840 */
[----:B------:R-:W-:Y:S01]  /*9690*/  HMMA.16816.F32.BF16 R48, R16, R50, R76 ;  /* 0x000000321030723c */ /* 0x000fe2000004184c */
[----:B------:R2:W-:Y:S01]  /*96a0*/  MUFU.TANH R153, R151 ;  /* 0x0000009700997308 */ /* 0x0005e20000002400 */
[----:B------:R-:W-:Y:S01]  /*96b0*/  FMUL.FTZ R62, R62, UR8 ;  /* 0x000000083e3e7c20 */ /* 0x000fe20008410000 */
[----:B------:R-:W-:Y:S01]  /*96c0*/  FMUL.FTZ R60, R60, UR8 ;  /* 0x000000083c3c7c20 */ /* 0x000fe20008410000 */
[----:B------:R-:W-:Y:S01]  /*96d0*/  FMUL.FTZ R61, R61, UR8 ;  /* 0x000000083d3d7c20 */ /* 0x000fe20008410000 */
[----:B------:R-:W-:Y:S01]  /*96e0*/  FMUL.FTZ R63, R63, UR8 ;  /* 0x000000083f3f7c20 */ /* 0x000fe20008410000 */
[C---:B----4-:R-:W-:Y:S03]  /*96f0*/  HMMA.16816.F32.BF16 R76, R28.reuse, R52, R56 ;  /* 0x000000341c4c723c */ /* 0x050fe60000041838 */
[----:B------:R-:W4:Y:S03]  /*9700*/  MUFU.TANH R164, R152 ;  /* 0x0000009800a47308 */ /* 0x000f260000002400 */
[----:B------:R-:W-:Y:S01]  /*9710*/  HMMA.16816.F32.BF16 R64, R28, R54, R36 ;  /* 0x000000361c40723c */ /* 0x000fe20000041824 */
[----:B------:R-:W3:Y:S04]  /*9720*/  LDSM.16.M88.4 R28, [R204] ;  /* 0x00000000cc1c783b */ /* 0x000ee80000000200 */
[----:B------:R1:W-:Y:S01]  /*9730*/  MUFU.TANH R152, R62 ;  /* 0x0000003e00987308 */ /* 0x0003e20000002400 */
[----:B------:R-:W-:Y:S01]  /*9740*/  HMMA.16816.F32.BF16 R56, R4, R44, R144 ;  /* 0x0000002c0438723c */ /* 0x000fe20000041890 */
[----:B------:R-:W-:Y:S01]  /*9750*/  FMUL.FTZ R75, R75, UR8 ;  /* 0x000000084b4b7c20 */ /* 0x000fe20008410000 */
[----:B------:R-:W-:Y:S01]  /*9760*/  FMUL.FTZ R72, R72, UR8 ;  /* 0x0000000848487c20 */ /* 0x000fe20008410000 */
[----:B------:R-:W-:Y:S01]  /*9770*/  FMUL.FTZ R73, R73, UR8 ;  /* 0x0000000849497c20 */ /* 0x000fe20008410000 */
[----:B------:R-:W-:-:S02]  /*9780*/  FMUL.FTZ R74, R74, UR8 ;  /* 0x000000084a4a7c20 */ /* 0x000fc40008410000 */
[----:B--2---:R-:W-:Y:S01]  /*9790*/  HMMA.16816.F32.BF16 R148, R32, R42, RZ ;  /* 0x0000002a2094723c */ /* 0x004fe200000418ff */
[----:B------:R-:W2:Y:S01]  /*97a0*/  LDSM.16.M88.4 R32, [R197+0x1800] ;  /* 0x00180000c520783b */ /* 0x000ea20000000200 */
[----:B------:R5:W4:Y:S01]  /*97b0*/  MUFU.TANH R163, R60 ;  /* 0x0000003c00a37308 */ /* 0x000b220000002400 */
[----:B------:R-:W-:-:S04]  /*97c0*/  DEPBAR.LE SB0, 0x0 ;  /* 0x000080000000791a */ /* 0x000fc80000000000 */
[----:B------:R-:W-:Y:S01]  /*97d0*/  HMMA.16816.F32.BF16 R48, R4, R46, R48 ;  /* 0x0000002e0430723c */ /* 0x000fe20000041830 */
[----:B-1----:R-:W-:Y:S02]  /*97e0*/  FSEL R62, R213, -INF , !P4 ;  /* 0xff800000d53e7808 */ /* 0x002fe40006000000 */
[----:B------:R1:W-:Y:S01]  /*97f0*/  MUFU.TANH R161, R72 ;  /* 0x0000004800a17308 */ /* 0x0003e20000002400 */
[CC--:B------:R-:W-:Y:S02]  /*9800*/  ISETP.GE.AND P4, PT, R2.reuse, R11.reuse, PT ;  /* 0x0000000b0200720c */ /* 0x0c0fe40003f86270 */
[C---:B------:R-:W-:Y:S01]  /*9810*/  HMMA.16816.F32.BF16 R40, R24.reuse, R52, R68 ;  /* 0x000000341828723c */ /* 0x040fe20000041844 */
[----:B------:R-:W-:Y:S02]  /*9820*/  FSEL R47, R191, -INF , !P5 ;  /* 0xff800000bf2f7808 */ /* 0x000fe40006800000 */
[----:B------:R-:W-:Y:S02]  /*9830*/  ISETP.GE.AND P5, PT, R2, R8, PT ;  /* 0x000000080200720c */ /* 0x000fe40003fa6270 */
[----:B------:R-:W-:Y:S01]  /*9840*/  FMUL.FTZ R36, R56, UR8 ;  /* 0x0000000838247c20 */ /* 0x000fe20008410000 */
[----:B-----5:R-:W-:Y:S01]  /*9850*/  FSEL R60, R190, -INF , !P0 ;  /* 0xff800000be3c7808 */ /* 0x020fe20004000000 */
[----:B------:R-:W-:Y:S01]  /*9860*/  FMUL.FTZ R57, R57, UR8 ;  /* 0x0000000839397c20 */ /* 0x000fe20008410000 */
[----:B------:R-:W-:Y:S01]  /*9870*/  ISETP.GE.AND P0, PT, R3, R11, PT ;  /* 0x0000000b0300720c */ /* 0x000fe20003f06270 */
[----:B------:R5:W-:Y:S01]  /*9880*/  MUFU.TANH R144, R36 ;  /* 0x0000002400907308 */ /* 0x000be20000002400 */
[----:B------:R-:W-:Y:S01]  /*9890*/  FSEL R71, R184, -INF , !P4 ;  /* 0xff800000b8477808 */ /* 0x000fe20006000000 */
[----:B------:R-:W-:Y:S01]  /*98a0*/  HMMA.16816.F32.BF16 R52, R24, R54, R148 ;  /* 0x000000361834723c */ /* 0x000fe20000041894 */
[----:B------:R-:W-:Y:S01]  /*98b0*/  ISETP.GE.AND P4, PT, R0, R9, PT ;  /* 0x000000090000720c */ /* 0x000fe20003f86270 */
[----:B------:R-:W-:Y:S01]  /*98c0*/  FMUL.FTZ R58, R58, UR8 ;  /* 0x000000083a3a7c20 */ /* 0x000fe20008410000 */
[----:B------:R-:W-:Y:S01]  /*98d0*/  FSEL R56, R182, -INF , !P5 ;  /* 0xff800000b6387808 */ /* 0x000fe20006800000 */
[----:B------:R-:W-:Y:S01]  /*98e0*/  FMUL.FTZ R59, R59, UR8 ;  /* 0x000000083b3b7c20 */ /* 0x000fe20008410000 */
[----:B-1----:R-:W-:Y:S01]  /*98f0*/  FSEL R72, R189, -INF , !P0 ;  /* 0xff800000bd487808 */ /* 0x002fe20004000000 */
[----:B---3--:R-:W-:Y:S01]  /*9900*/  HMMA.16816.F32.BF16 R24, R20, R30, R64 ;  /* 0x0000001e1418723c */ /* 0x008fe20000041840 */
[----:B------:R1:W-:Y:S01]  /*9910*/  MUFU.TANH R160, R73 ;  /* 0x0000004900a07308 */ /* 0x0003e20000002400 */
[-C--:B------:R-:W-:Y:S01]  /*9920*/  ISETP.GE.AND P0, PT, R2, R10.reuse, PT ;  /* 0x0000000a0200720c */ /* 0x080fe20003f06270 */
[----:B------:R-:W-:Y:S01]  /*9930*/  FMUL.FTZ R49, R49, UR8 ;  /* 0x0000000831317c20 */ /* 0x000fe20008410000 */
[----:B------:R-:W-:Y:S01]  /*9940*/  ISETP.GE.AND P5, PT, R3, R10, PT ;  /* 0x0000000a0300720c */ /* 0x000fe20003fa6270 */
[----:B------:R-:W-:Y:S01]  /*9950*/  FMUL.FTZ R48, R48, UR8 ;  /* 0x0000000830307c20 */ /* 0x000fe20008410000 */
[----:B------:R-:W-:Y:S01]  /*9960*/  FMUL.FTZ R50, R50, UR8 ;  /* 0x0000000832327c20 */ /* 0x000fe20008410000 */
[----:B------:R-:W-:Y:S01]  /*9970*/  FSEL R65, R214, -INF , !P3 ;  /* 0xff800000d6417808 */ /* 0x000fe20005800000 */
[----:B------:R-:W-:Y:S01]  /*9980*/  HMMA.16816.F32.BF16 R40, R16, R28, R40 ;  /* 0x0000001c1028723c */ /* 0x000fe20000041828 */
[----:B------:R-:W-:Y:S01]  /*9990*/  MUFU.TANH R146, R75 ;  /* 0x0000004b00927308 */ /* 0x000fe20000002400 */
[----:B------:R-:W-:-:S04]  /*99a0*/  FMUL.FTZ R51, R51, UR8 ;  /* 0x0000000833337c20 */ /* 0x000fc80008410000 */
[----:B-----5:R-:W-:Y:S03]  /*99b0*/  HMMA.16816.F32.BF16 R36, R20, R28, R76 ;  /* 0x0000001c1424723c */ /* 0x020fe6000004184c */
[----:B------:R3:W5:Y:S01]  /*99c0*/  MUFU.TANH R162, R61 ;  /* 0x0000003d00a27308 */ /* 0x0007620000002400 */
[----:B-1----:R-:W-:Y:S02]  /*99d0*/  FSEL R73, R207, -INF , !P1 ;  /* 0xff800000cf497808 */ /* 0x002fe40004800000 */
[----:B------:R-:W-:Y:S01]  /*99e0*/  ISETP.GE.AND P1, PT, R2, R9, PT ;  /* 0x000000090200720c */ /* 0x000fe20003f26270 */
[C---:B------:R-:W-:Y:S01]  /*99f0*/  VIADD R2, R0.reuse, 0x10 ;  /* 0x0000001000027836 */ /* 0x040fe20000000000 */
[----:B------:R-:W-:Y:S01]  /*9a00*/  HMMA.16816.F32.BF16 R28, R16, R30, R52 ;  /* 0x0000001e101c723c */ /* 0x000fe20000041834 */
[----:B------:R-:W-:Y:S01]  /*9a10*/  VIADD R20, R0, 0x11 ;  /* 0x0000001100147836 */ /* 0x000fe20000000000 */
[----:B------:R-:W-:Y:S01]  /*9a20*/  FSEL R67, R181, -INF , !P1 ;  /* 0xff800000b5437808 */ /* 0x000fe20004800000 */
[----:B------:R1:W-:Y:S01]  /*9a30*/  MUFU.TANH R75, R57 ;  /* 0x00000039004b7308 */ /* 0x0003e20000002400 */
[----:B------:R-:W-:-:S02]  /*9a40*/  ISETP.GE.AND P3, PT, R2, R8, PT ;  /* 0x000000080200720c */ /* 0x000fc40003f66270 */
[-C--:B------:R-:W-:Y:S01]  /*9a50*/  ISETP.GE.AND P1, PT, R2, R9.reuse, PT ;  /* 0x000000090200720c */ /* 0x080fe20003f26270 */
[C---:B------:R-:W-:Y:S01]  /*9a60*/  VIADD R16, R0.reuse, 0x20 ;  /* 0x0000002000107836 */ /* 0x040fe20000000000 */
[----:B------:R-:W-:Y:S01]  /*9a70*/  FSEL R44, R177, -INF , !P3 ;  /* 0xff800000b12c7808 */ /* 0x000fe20005800000 */
[C---:B------:R-:W-:Y:S01]  /*9a80*/  VIADD R19, R0.reuse, 0x38 ;  /* 0x0000003800137836 */ /* 0x040fe20000000000 */
[-C--:B--2---:R-:W-:Y:S01]  /*9a90*/  HMMA.16816.F32.BF16 R40, R4, R32.reuse, R40 ;  /* 0x000000200428723c */ /* 0x084fe20000041828 */
[----:B------:R2:W-:Y:S01]  /*9aa0*/  MUFU.TANH R69, R58 ;  /* 0x0000003a00457308 */ /* 0x0005e20000002400 */
[----:B---3--:R-:W-:Y:S01]  /*9ab0*/  FSEL R61, R183, -INF , !P6 ;  /* 0xff800000b73d7808 */ /* 0x008fe20007000000 */
[C---:B------:R-:W-:Y:S01]  /*9ac0*/  VIADD R17, R0.reuse, 0x31 ;  /* 0x0000003100117836 */ /* 0x040fe20000000000 */
[----:B------:R-:W-:Y:S01]  /*9ad0*/  ISETP.GE.AND P6, PT, R3, R9, PT ;  /* 0x000000090300720c */ /* 0x000fe20003fc6270 */
[----:B------:R-:W-:Y:S01]  /*9ae0*/  VIADD R3, R0, 0x18 ;  /* 0x0000001800037836 */ /* 0x000fe20000000000 */
[----:B------:R-:W-:Y:S02]  /*9af0*/  HMMA.16816.F32.BF16 R36, R12, R32, R36 ;  /* 0x000000200c24723c */ /* 0x000fe40000041824 */
[----:B------:R-:W-:Y:S01]  /*9b00*/  FSEL R66, R186, -INF , !P6 ;  /* 0xff800000ba427808 */ /* 0x000fe20007000000 */
[----:B------:R3:W-:Y:S01]  /*9b10*/  MUFU.TANH R147, R63 ;  /* 0x0000003f00937308 */ /* 0x0007e20000002400 */
[----:B-1----:R-:W-:-:S02]  /*9b20*/  FSEL R57, R215, -INF , !P4 ;  /* 0xff800000d7397808 */ /* 0x002fc40006000000 */
[-C--:B------:R-:W-:Y:S01]  /*9b30*/  ISETP.GE.AND P4, PT, R0, R10.reuse, PT ;  /* 0x0000000a0000720c */ /* 0x080fe20003f86270 */
[-C--:B------:R-:W-:Y:S01]  /*9b40*/  HMMA.16816.F32.BF16 R12, R12, R34.reuse, R24 ;  /* 0x000000220c0c723c */ /* 0x080fe20000041818 */
[-C--:B------:R-:W-:Y:S02]  /*9b50*/  ISETP.GE.AND P6, PT, R2, R11.reuse, PT ;  /* 0x0000000b0200720c */ /* 0x080fe40003fc6270 */
[----:B------:R-:W-:Y:S01]  /*9b60*/  FSEL R64, R212, -INF , !P4 ;  /* 0xff800000d4407808 */ /* 0x000fe20006000000 */
[----:B------:R4:W-:Y:S01]  /*9b70*/  MUFU.TANH R70, R49 ;  /* 0x0000003100467308 */ /* 0x0009e20000002400 */
[----:B------:R-:W-:Y:S01]  /*9b80*/  ISETP.GE.AND P4, PT, R2, R10, PT ;  /* 0x0000000a0200720c */ /* 0x000fe20003f86270 */
[----:B------:R-:W-:Y:S01]  /*9b90*/  VIADD R2, R0, 0x19 ;  /* 0x0000001900027836 */ /* 0x000fe20000000000 */
[----:B--2---:R-:W-:Y:S01]  /*9ba0*/  FSEL R58, R185, -INF , !P5 ;  /* 0xff800000b93a7808 */ /* 0x004fe20006800000 */
[----:B------:R-:W-:Y:S01]  /*9bb0*/  HMMA.16816.F32.BF16 R28, R4, R34, R28 ;  /* 0x00000022041c723c */ /* 0x000fe2000004181c */
[----:B------:R-:W-:-:S02]  /*9bc0*/  ISETP.GE.AND P5, PT, R20, R11, PT ;  /* 0x0000000b1400720c */ /* 0x000fc40003fa6270 */
[-C--:B------:R-:W-:Y:S01]  /*9bd0*/  ISETP.GE.AND P3, PT, R3, R8.reuse, PT ;  /* 0x000000080300720c */ /* 0x080fe20003f66270 */
[----:B------:R1:W-:Y:S01]  /*9be0*/  MUFU.TANH R68, R59 ;  /* 0x0000003b00447308 */ /* 0x0003e20000002400 */
[----:B---3--:R-:W-:Y:S01]  /*9bf0*/  FSEL R63, R188, -INF , !P2 ;  /* 0xff800000bc3f7808 */ /* 0x008fe20005000000 */
[----:B------:R-:W-:Y:S01]  /*9c00*/  FMUL.FTZ R22, R40, UR8 ;  /* 0x0000000828167c20 */ /* 0x000fe20008410000 */
[----:B------:R-:W-:Y:S02]  /*9c10*/  FSEL R169, R169, -INF , !P5 ;  /* 0xff800000a9a97808 */ /* 0x000fe40006800000 */
[-C--:B------:R-:W-:Y:S01]  /*9c20*/  ISETP.GE.AND P2, PT, R20, R8.reuse, PT ;  /* 0x000000081400720c */ /* 0x080fe20003f46270 */
[----:B------:R-:W-:Y:S01]  /*9c30*/  FMUL.FTZ R36, R36, UR8 ;  /* 0x0000000824247c20 */ /* 0x000fe20008410000 */
[----:B------:R-:W-:Y:S01]  /*9c40*/  ISETP.GE.AND P5, PT, R2, R11, PT ;  /* 0x0000000b0200720c */ /* 0x000fe20003fa6270 */
[----:B------:R-:W-:Y:S01]  /*9c50*/  MUFU.TANH R145, R74 ;  /* 0x0000004a00917308 */ /* 0x000fe20000002400 */
[----:B------:R-:W-:Y:S01]  /*9c60*/  FSEL R46, R167, -INF , !P2 ;  /* 0xff800000a72e7808 */ /* 0x000fe20005000000 */
[----:B------:R-:W-:Y:S01]  /*9c70*/  FMUL.FTZ R18, R39, UR8 ;  /* 0x0000000827127c20 */ /* 0x000fe20008410000 */
[----:B------:R-:W-:Y:S01]  /*9c80*/  FSEL R168, R168, -INF , !P5 ;  /* 0xff800000a8a87808 */ /* 0x000fe20006800000 */
[----:B------:R-:W-:Y:S01]  /*9c90*/  FMUL.FTZ R33, R15, UR8 ;  /* 0x000000080f217c20 */ /* 0x000fe20008410000 */
[----:B----4-:R-:W-:Y:S01]  /*9ca0*/  FSEL R49, R164, -INF , !P1 ;  /* 0xff800000a4317808 */ /* 0x010fe20004800000 */
[----:B------:R-:W-:Y:S01]  /*9cb0*/  FMUL.FTZ R12, R12, UR8 ;  /* 0x000000080c0c7c20 */ /* 0x000fe20008410000 */
[C---:B------:R-:W-:Y:S01]  /*9cc0*/  ISETP.GE.AND P2, PT, R2.reuse, R8, PT ;  /* 0x000000080200720c */ /* 0x040fe20003f46270 */
[----:B------:R2:W-:Y:S01]  /*9cd0*/  MUFU.TANH R74, R48 ;  /* 0x00000030004a7308 */ /* 0x0005e20000002400 */
[----:B------:R-:W-:Y:S01]  /*9ce0*/  ISETP.GE.AND P5, PT, R2, R9, PT ;  /* 0x000000090200720c */ /* 0x000fe20003fa6270 */
[----:B------:R-:W-:Y:S01]  /*9cf0*/  VIADD R15, R0, 0x21 ;  /* 0x00000021000f7836 */ /* 0x000fe20000000000 */
[----:B------:R-:W-:Y:S01]  /*9d00*/  ISETP.GE.AND P1, PT, R2, R10, PT ;  /* 0x0000000a0200720c */ /* 0x000fe20003f26270 */
[----:B------:R-:W-:Y:S01]  /*9d10*/  FMUL.FTZ R37, R37, UR8 ;  /* 0x0000000825257c20 */ /* 0x000fe20008410000 */
[----:B------:R-:W-:-:S02]  /*9d20*/  FMNMX.FTZ R2, R187, R47, !PT ;  /* 0x0000002fbb027209 */ /* 0x000fc40007810000 */
[----:B------:R-:W-:Y:S01]  /*9d30*/  FSEL R45, R173, -INF , !P2 ;  /* 0xff800000ad2d7808 */ /* 0x000fe20005000000 */
[----:B------:R3:W-:Y:S01]  /*9d40*/  MUFU.TANH R157, R155 ;  /* 0x0000009b009d7308 */ /* 0x0007e20000002400 */
[----:B------:R-:W-:Y:S02]  /*9d50*/  FMNMX.FTZ R2, R60, R2, !PT ;  /* 0x000000023c027209 */ /* 0x000fe40007810000 */
[----:B-1----:R-:W-:Y:S02]  /*9d60*/  FSEL R59, R180, -INF , !P0 ;  /* 0xff800000b43b7808 */ /* 0x002fe40004000000 */
[----:B------:R-:W-:Y:S02]  /*9d70*/  FMNMX.FTZ R2, R61, R2, !PT ;  /* 0x000000023d027209 */ /* 0x000fe40007810000 */
[----:B------:R-:W-:Y:S01]  /*9d80*/  ISETP.GE.AND P2, PT, R3, R11, PT ;  /* 0x0000000b0300720c */ /* 0x000fe20003f46270 */
[----:B------:R1:W4:Y:S01]  /*9d90*/  MUFU.TANH R27, R36 ;  /* 0x00000024001b7308 */ /* 0x0003220000002400 */
[----:B------:R-:W-:-:S02]  /*9da0*/  FMNMX.FTZ R2, R56, R2, !PT ;  /* 0x0000000238027209 */ /* 0x000fc40007810000 */
[----:B------:R-:W-:Y:S02]  /*9db0*/  ISETP.GE.AND P0, PT, R20, R9, PT ;  /* 0x000000091400720c */ /* 0x000fe40003f06270 */
[----:B------:R-:W-:Y:S02]  /*9dc0*/  FMNMX.FTZ R2, R44, R2, !PT ;  /* 0x000000022c027209 */ /* 0x000fe40007810000 */
[----:B--2---:R-:W-:Y:S01]  /*9dd0*/  FSEL R48, R166, -INF , !P3 ;  /* 0xff800000a6307808 */ /* 0x004fe20005800000 */
[----:B------:R-:W-:Y:S01]  /*9de0*/  MUFU.TANH R32, R37 ;  /* 0x0000002500207308 */ /* 0x000fe20000002400 */
[----:B------:R-:W-:Y:S02]  /*9df0*/  FMNMX.FTZ R2, R46, R2, !PT ;  /* 0x000000022e027209 */ /* 0x000fe40007810000 */
[----:B---3--:R-:W-:Y:S02]  /*9e00*/  FSEL R155, R156, -INF , !P6 ;  /* 0xff8000009c9b7808 */ /* 0x008fe40007000000 */
[----:B------:R-:W-:-:S02]  /*9e10*/  FSEL R172, R172, -INF , !P2 ;  /* 0xff800000acac7808 */ /* 0x000fc40005000000 */
[C---:B------:R-:W-:Y:S01]  /*9e20*/  ISETP.GE.AND P6, PT, R3.reuse, R9, PT ;  /* 0x000000090300720c */ /* 0x040fe20003fc6270 */
[----:B------:R2:W-:Y:S01]  /*9e30*/  MUFU.TANH R37, R18 ;  /* 0x0000001200257308 */ /* 0x0005e20000002400 */
[----:B------:R-:W-:Y:S01]  /*9e40*/  ISETP.GE.AND P2, PT, R3, R10, PT ;  /* 0x0000000a0300720c */ /* 0x000fe20003f46270 */
[----:B------:R-:W-:Y:S01]  /*9e50*/  FMUL.FTZ R3, R13, UR8 ;  /* 0x000000080d037c20 */ /* 0x000fe20008410000 */
[----:B------:R-:W-:Y:S01]  /*9e60*/  FSEL R39, R174, -INF , !P0 ;  /* 0xff800000ae277808 */ /* 0x000fe20004000000 */
[----:B------:R-:W-:Y:S01]  /*9e70*/  VIADD R13, R0, 0x28 ;  /* 0x00000028000d7836 */ /* 0x000fe20000000000 */
[----:B------:R-:W-:Y:S01]  /*9e80*/  ISETP.GE.AND P0, PT, R16, R8, PT ;  /* 0x000000081000720c */ /* 0x000fe20003f06270 */
[----:B-1----:R-:W-:Y:S01]  /*9e90*/  FMUL.FTZ R36, R38, UR8 ;  /* 0x0000000826247c20 */ /* 0x002fe20008410000 */
[----:B------:R-:W-:Y:S01]  /*9ea0*/  FMNMX.FTZ R2, R48, R2, !PT ;  /* 0x0000000230027209 */ /* 0x000fe20007810000 */
[----:B------:R-:W-:Y:S01]  /*9eb0*/  FMUL.FTZ R38, R14, UR8 ;  /* 0x000000080e267c20 */ /* 0x000fe20008410000 */
[----:B------:R-:W-:Y:S01]  /*9ec0*/  ISETP.GE.AND P3, PT, R20, R10, PT ;  /* 0x0000000a1400720c */ /* 0x000fe20003f66270 */
[----:B------:R-:W-:Y:S01]  /*9ed0*/  VIADD R14, R0, 0x30 ;  /* 0x00000030000e7836 */ /* 0x000fe20000000000 */
[----:B------:R1:W3:Y:S01]  /*9ee0*/  MUFU.TANH R20, R12 ;  /* 0x0000000c00147308 */ /* 0x0002e20000002400 */
[----:B------:R-:W-:-:S02]  /*9ef0*/  FSEL R53, R165, -INF , !P6 ;  /* 0xff800000a5357808 */ /* 0x000fc40007000000 */
[----:B------:R-:W-:Y:S02]  /*9f00*/  ISETP.GE.AND P6, PT, R15, R8, PT ;  /* 0x000000080f00720c */ /* 0x000fe40003fc6270 */
[----:B------:R-:W-:Y:S01]  /*9f10*/  FSEL R23, R163, -INF , !P0 ;  /* 0xff800000a3177808 */ /* 0x000fe20004000000 */
[----:B--2---:R-:W-:Y:S01]  /*9f20*/  VIADD R18, R0, 0x39 ;  /* 0x0000003900127836 */ /* 0x004fe20000000000 */
[----:B------:R-:W-:Y:S01]  /*9f30*/  FMNMX.FTZ R2, R45, R2, !PT ;  /* 0x000000022d027209 */ /* 0x000fe20007810000 */
[----:B------:R-:W2:Y:S01]  /*9f40*/  MUFU.TANH R3, R3 ;  /* 0x0000000300037308 */ /* 0x000ea20000002400 */
[----:B------:R-:W-:Y:S02]  /*9f50*/  ISETP.GE.AND P0, PT, R13, R8, PT ;  /* 0x000000080d00720c */ /* 0x000fe40003f06270 */
[----:B-----5:R-:W-:Y:S02]  /*9f60*/  FSEL R24, R162, -INF , !P6 ;  /* 0xff800000a2187808 */ /* 0x020fe40007000000 */
[----:B------:R-:W-:-:S02]  /*9f70*/  FMNMX.FTZ R2, R23, R2, !PT ;  /* 0x0000000217027209 */ /* 0x000fc40007810000 */
[----:B------:R-:W-:Y:S01]  /*9f80*/  FSEL R25, R161, -INF , !P0 ;  /* 0xff800000a1197808 */ /* 0x000fe20004000000 */
[----:B------:R2:W2:Y:S01]  /*9f90*/  MUFU.TANH R148, R50 ;  /* 0x0000003200947308 */ /* 0x0004a20000002400 */
[----:B-1----:R-:W-:Y:S01]  /*9fa0*/  VIADD R12, R0, 0x29 ;  /* 0x00000029000c7836 */ /* 0x002fe20000000000 */
[----:B------:R-:W-:Y:S01]  /*9fb0*/  BAR.SYNC.DEFER_BLOCKING 0x0 ;  /* 0x0000000000007b1d */ /* 0x000fe20000010000 */
[----:B------:R-:W-:Y:S02]  /*9fc0*/  ISETP.GE.AND P0, PT, R14, R8, PT ;  /* 0x000000080e00720c */ /* 0x000fe40003f06270 */
[----:B------:R-:W-:Y:S02]  /*9fd0*/  FMNMX.FTZ R2, R24, R2, !PT ;  /* 0x0000000218027209 */ /* 0x000fe40007810000 */
[----:B------:R-:W-:Y:S01]  /*9fe0*/  ISETP.GE.AND P6, PT, R12, R8, PT ;  /* 0x000000080c00720c */ /* 0x000fe20003fc6270 */
[----:B------:R1:W1:Y:S01]  /*9ff0*/  MUFU.TANH R156, R51 ;  /* 0x00000033009c7308 */ /* 0x0002620000002400 */
[----:B----4-:R-:W-:-:S02]  /*a000*/  FSEL R27, R27, -INF , !P0 ;  /* 0xff8000001b1b7808 */ /* 0x010fc40004000000 */
[----:B------:R-:W-:Y:S02]  /*a010*/  FSEL R26, R160, -INF , !P6 ;  /* 0xff800000a01a7808 */ /* 0x000fe40007000000 */
[----:B------:R-:W-:Y:S02]  /*a020*/  FMNMX.FTZ R0, R25, R2, !PT ;  /* 0x0000000219007209 */ /* 0x000fe40007810000 */
[-C--:B------:R-:W-:Y:S01]  /*a030*/  ISETP.GE.AND P0, PT, R19, R8.reuse, PT ;  /* 0x000000081300720c */ /* 0x080fe20003f06270 */
[----:B------:R-:W4:Y:S01]  /*a040*/  MUFU.TANH R36, R36 ;  /* 0x0000002400247308 */ /* 0x000f220000002400 */
[----:B------:R-:W-:Y:S02]  /*a050*/  ISETP.GE.AND P6, PT, R17, R8, PT ;  /* 0x000000081100720c */ /* 0x000fe40003fc6270 */
[----:B------:R-:W-:Y:S02]  /*a060*/  FMNMX.FTZ R0, R26, R0, !PT ;  /* 0x000000001a007209 */ /* 0x000fe40007810000 */
[----:B---3--:R-:W-:-:S02]  /*a070*/  FSEL R54, R20, -INF , !P0 ;  /* 0xff80000014367808 */ /* 0x008fc40004000000 */
[----:B------:R-:W-:Y:S01]  /*a080*/  ISETP.NE.AND P0, PT, R209, 0x3, PT ;  /* 0x00000003d100780c */ /* 0x000fe20003f05270 */
[----:B------:R-:W3:Y:S01]  /*a090*/  MUFU.TANH R38, R38 ;  /* 0x0000002600267308 */ /* 0x000ee20000002400 */
[----:B------:R-:W-:Y:S02]  /*a0a0*/  FSEL R32, R32, -INF , !P6 ;  /* 0xff80000020207808 */ /* 0x000fe40007000000 */
[----:B------:R-:W-:Y:S02]  /*a0b0*/  FMNMX.FTZ R0, R27, R0, !PT ;  /* 0x000000001b007209 */ /* 0x000fe40007810000 */
[----:B------:R-:W-:Y:S02]  /*a0c0*/  ISETP.GE.AND P6, PT, R18, R8, PT ;  /* 0x000000081200720c */ /* 0x000fe40003fc6270 */
[----:B------:R-:W-:Y:S01]  /*a0d0*/  FMNMX.FTZ R0, R32, R0, !PT ;  /* 0x0000000020007209 */ /* 0x000fe20007810000 */
[----:B------:R-:W1:Y:S01]  /*a0e0*/  MUFU.TANH R33, R33 ;  /* 0x0000002100217308 */ /* 0x000e620000002400 */
[----:B--2---:R-:W-:-:S02]  /*a0f0*/  FSEL R55, R3, -INF , !P6 ;  /* 0xff80000003377808 */ /* 0x004fc40007000000 */
[----:B------:R-:W-:Y:S02]  /*a100*/  FMNMX.FTZ R0, R54, R0, !PT ;  /* 0x0000000036007209 */ /* 0x000fe40007810000 */
[----:B------:R-:W-:Y:S02]  /*a110*/  ISETP.GE.AND P6, PT, R16, R11, PT ;  /* 0x0000000b1000720c */ /* 0x000fe40003fc6270 */
[----:B------:R-:W-:Y:S01]  /*a120*/  FMNMX.FTZ R8, R55, R0, !PT ;  /* 0x0000000037087209 */ /* 0x000fe20007810000 */
[----:B----4-:R-:W-:Y:S10]  /*a130*/  @!P0 BRA `(.L_x_852) ;  /* 0x0000000000708947 */ /* 0x010ff40003800000 */
[----:B------:R-:W2:Y:S01]  /*a140*/  LDL.64 R216, [R1+0x8] ;  /* 0x0000080001d87983 */ /* 0x000ea20000100a00 */
[----:B------:R-:W-:Y:S01]  /*a150*/  VIADD R0, R209, 0xfffffffc ;  /* 0xfffffffcd1007836 */ /* 0x000fe20000000000 */
[----:B------:R-:W-:Y:S01]  /*a160*/  ULDC.64 UR4, c[0x0][0x218] ;  /* 0x0000860000047ab9 */ /* 0x000fe20000000a00 */
[----:B------:R-:W-:-:S03]  /*a170*/  IMAD.SHL.U32 R20, R178, 0x20, RZ ;  /* 0x00000020b2147824 */ /* 0x000fc600078e00ff */
[----:B------:R-:W-:-:S05]  /*a180*/  SHF.R.S32.HI R2, RZ, 0x1f, R0 ;  /* 0x0000001fff027819 */ /* 0x000fca0000011400 */
[-C--:B------:R-:W-:Y:S02]  /*a190*/  IMAD R4, R2, R178.reuse, RZ ;  /* 0x000000b202047224 */ /* 0x080fe400078e02ff */
[----:B------:R-:W-:-:S04]  /*a1a0*/  IMAD.WIDE.U32 R2, R0, R178, RZ ;  /* 0x000000b200027225 */ /* 0x000fc800078e00ff */
[----:B------:R-:W-:-:S04]  /*a1b0*/  IMAD R0, R0, R179, R4 ;  /* 0x000000b300007224 */ /* 0x000fc800078e0204 */
[----:B------:R-:W-:Y:S01]  /*a1c0*/  IMAD.IADD R0, R3, 0x1, R0 ;  /* 0x0000000103007824 */ /* 0x000fe200078e0200 */
[----:B--2---:R-:W-:-:S04]  /*a1d0*/  LEA R4, P0, R2, R216, 0x6 ;  /* 0x000000d802047211 */ /* 0x004fc800078030ff */
        /* <DEDUP_REMOVED lines=18> */
.L_x_852:
[----:B--2---:R-:W2:Y:S01]  /*a300*/  SHFL.BFLY PT, R3, R8, 0x2, 0x1f ;  /* 0x0c401f0008037f89 */ /* 0x004ea200000e0000 */
[----:B------:R-:W-:Y:S01]  /*a310*/  FMUL.FTZ R0, R41, UR8 ;  /* 0x0000000829007c20 */ /* 0x000fe20008410000 */
[----:B------:R-:W-:Y:S01]  /*a320*/  FSEL R50, R158, -INF , !P4 ;  /* 0xff8000009e327808 */ /* 0x000fe20006000000 */
[----:B------:R-:W-:Y:S01]  /*a330*/  FMUL.FTZ R2, R43, UR8 ;  /* 0x000000082b027c20 */ /* 0x000fe20008410000 */
[----:B------:R-:W-:Y:S01]  /*a340*/  FSEL R35, R157, -INF , !P3 ;  /* 0xff8000009d237808 */ /* 0x000fe20005800000 */
[----:B------:R-:W4:Y:S01]  /*a350*/  MUFU.TANH R5, R22 ;  /* 0x0000001600057308 */ /* 0x000f220000002400 */
[----:B-1----:R-:W-:Y:S02]  /*a360*/  FSEL R51, R154, -INF , !P2 ;  /* 0xff8000009a337808 */ /* 0x002fe40005000000 */
[C---:B------:R-:W-:Y:S02]  /*a370*/  ISETP.GE.AND P4, PT, R15.reuse, R11, PT ;  /* 0x0000000b0f00720c */ /* 0x040fe40003f86270 */
[----:B------:R-:W-:-:S02]  /*a380*/  ISETP.GE.AND P3, PT, R15, R9, PT ;  /* 0x000000090f00720c */ /* 0x000fc40003f66270 */
[-C--:B------:R-:W-:Y:S02]  /*a390*/  ISETP.GE.AND P2, PT, R15, R10.reuse, PT ;  /* 0x0000000a0f00720c */ /* 0x080fe40003f46270 */
[----:B------:R1:W5:Y:S01]  /*a3a0*/  MUFU.TANH R15, R0 ;  /* 0x00000000000f7308 */ /* 0x0003620000002400 */
[----:B------:R-:W-:Y:S02]  /*a3b0*/  FSEL R34, R159, -INF , !P5 ;  /* 0xff8000009f227808 */ /* 0x000fe40006800000 */
[C---:B------:R-:W-:Y:S02]  /*a3c0*/  ISETP.GE.AND P0, PT, R16.reuse, R9, PT ;  /* 0x000000091000720c */ /* 0x040fe40003f06270 */
[----:B------:R-:W-:Y:S02]  /*a3d0*/  ISETP.GE.AND P5, PT, R16, R10, PT ;  /* 0x0000000a1000720c */ /* 0x000fe40003fa6270 */
[----:B------:R-:W-:Y:S02]  /*a3e0*/  FSEL R167, R147, -INF , !P4 ;  /* 0xff80000093a77808 */ /* 0x000fe40006000000 */
[----:B------:R-:W-:-:S02]  /*a3f0*/  ISETP.GE.AND P4, PT, R12, R11, PT ;  /* 0x0000000b0c00720c */ /* 0x000fc40003f86270 */
[----:B------:R-:W-:Y:S02]  /*a400*/  FSEL R149, R144, -INF , !P0 ;  /* 0xff80000090957808 */ /* 0x000fe40004000000 */
[----:B------:R-:W-:Y:S02]  /*a410*/  FSEL R174, R146, -INF , !P4 ;  /* 0xff80000092ae7808 */ /* 0x000fe40006000000 */
[-C--:B------:R-:W-:Y:S01]  /*a420*/  ISETP.GE.AND P4, PT, R12, R9.reuse, PT ;  /* 0x000000090c00720c */ /* 0x080fe20003f86270 */
[----:B-1----:R-:W-:Y:S01]  /*a430*/  FMUL.FTZ R0, R42, UR8 ;  /* 0x000000082a007c20 */ /* 0x002fe20008410000 */
[----:B------:R-:W-:Y:S02]  /*a440*/  ISETP.GE.AND P0, PT, R12, R10, PT ;  /* 0x0000000a0c00720c */ /* 0x000fe40003f06270 */
[----:B------:R1:W-:Y:S01]  /*a450*/  MUFU.TANH R12, R2 ;  /* 0x00000002000c7308 */ /* 0x0003e20000002400 */
[----:B------:R-:W-:Y:S02]  /*a460*/  FSEL R164, R152, -INF , !P6 ;  /* 0xff80000098a47808 */ /* 0x000fe40007000000 */
[----:B------:R-:W-:-:S02]  /*a470*/  ISETP.GE.AND P6, PT, R13, R9, PT ;  /* 0x000000090d00720c */ /* 0x000fc40003fc6270 */
[----:B------:R-:W-:Y:S02]  /*a480*/  FSEL R152, R70, -INF , !P4 ;  /* 0xff80000046987808 */ /* 0x000fe40006000000 */
[----:B------:R-:W-:Y:S01]  /*a490*/  FSEL R151, R74, -INF , !P6 ;  /* 0xff8000004a977808 */ /* 0x000fe20007000000 */
[----:B------:R2:W-:Y:S01]  /*a4a0*/  MUFU.TANH R16, R0 ;  /* 0x0000000000107308 */ /* 0x0005e20000002400 */
[----:B------:R-:W-:Y:S02]  /*a4b0*/  FSEL R52, R153, -INF , !P1 ;  /* 0xff80000099347808 */ /* 0x000fe40004800000 */
[----:B------:R-:W-:Y:S02]  /*a4c0*/  FSEL R150, R75, -INF , !P3 ;  /* 0xff8000004b967808 */ /* 0x000fe40005800000 */
[----:B------:R-:W-:Y:S02]  /*a4d0*/  ISETP.GE.AND P6, PT, R17, R11, PT ;  /* 0x0000000b1100720c */ /* 0x000fe40003fc6270 */
[----:B------:R-:W-:-:S02]  /*a4e0*/  FSEL R162, R69, -INF , !P5 ;  /* 0xff80000045a27808 */ /* 0x000fc40006800000 */
[----:B-1----:R-:W-:Y:S02]  /*a4f0*/  FMNMX.FTZ R2, R176, R62, !PT ;  /* 0x0000003eb0027209 */ /* 0x002fe40007810000 */
[-C--:B------:R-:W-:Y:S02]  /*a500*/  ISETP.GE.AND P1, PT, R13, R11.reuse, PT ;  /* 0x0000000b0d00720c */ /* 0x080fe40003f26270 */
[----:B------:R-:W-:Y:S02]  /*a510*/  FMNMX.FTZ R2, R73, R2, !PT ;  /* 0x0000000249027209 */ /* 0x000fe40007810000 */
[----:B------:R-:W-:Y:S02]  /*a520*/  ISETP.GE.AND P3, PT, R14, R11, PT ;  /* 0x0000000b0e00720c */ /* 0x000fe40003f66270 */
[----:B--2---:R-:W-:Y:S01]  /*a530*/  FMNMX.FTZ R0, R8, R3, !PT ;  /* 0x0000000308007209 */ /* 0x004fe20007810000 */
[----:B------:R-:W-:Y:S01]  /*a540*/  FMUL.FTZ R3, R28, UR8 ;  /* 0x000000081c037c20 */ /* 0x000fe20008410000 */
[----:B------:R-:W-:-:S02]  /*a550*/  FMNMX.FTZ R2, R72, R2, !PT ;  /* 0x0000000248027209 */ /* 0x000fc40007810000 */
[-C--:B------:R-:W-:Y:S01]  /*a560*/  ISETP.GE.AND P4, PT, R19, R11.reuse, PT ;  /* 0x0000000b1300720c */ /* 0x080fe20003f86270 */
[----:B------:R-:W1:Y:S01]  /*a570*/  SHFL.BFLY PT, R4, R0, 0x1, 0x1f ;  /* 0x0c201f0000047f89 */ /* 0x000e6200000e0000 */
[----:B------:R-:W-:Y:S01]  /*a580*/  FMNMX.FTZ R2, R71, R2, !PT ;  /* 0x0000000247027209 */ /* 0x000fe20007810000 */
[----:B------:R2:W5:Y:S01]  /*a590*/  MUFU.TANH R8, R3 ;  /* 0x0000000300087308 */ /* 0x0005620000002400 */
[----:B------:R-:W-:Y:S02]  /*a5a0*/  ISETP.GE.AND P5, PT, R18, R11, PT ;  /* 0x0000000b1200720c */ /* 0x000fe40003fa6270 */
[----:B------:R-:W-:Y:S02]  /*a5b0*/  FMNMX.FTZ R2, R155, R2, !PT ;  /* 0x000000029b027209 */ /* 0x000fe40007810000 */
[----:B------:R-:W-:Y:S02]  /*a5c0*/  FSEL R165, R37, -INF , !P6 ;  /* 0xff80000025a57808 */ /* 0x000fe40007000000 */
[----:B------:R-:W-:-:S02]  /*a5d0*/  FMNMX.FTZ R2, R169, R2, !PT ;  /* 0x00000002a9027209 */ /* 0x000fc40007810000 */
[----:B------:R-:W-:Y:S02]  /*a5e0*/  FSEL R173, R145, -INF , !P1 ;  /* 0xff80000091ad7808 */ /* 0x000fe40004800000 */
[----:B------:R-:W-:Y:S02]  /*a5f0*/  FSEL R163, R68, -INF , !P2 ;  /* 0xff80000044a37808 */ /* 0x000fe40005000000 */
[----:B------:R-:W-:Y:S02]  /*a600*/  ISETP.GE.AND P2, PT, R14, R9, PT ;  /* 0x000000090e00720c */ /* 0x000fe40003f46270 */
[----:B------:R-:W-:Y:S01]  /*a610*/  FSEL R166, R36, -INF , !P3 ;  /* 0xff80000024a67808 */ /* 0x000fe20005800000 */
[----:B--2---:R-:W-:Y:S01]  /*a620*/  FMUL.FTZ R3, R29, UR8 ;  /* 0x000000081d037c20 */ /* 0x004fe20008410000 */
[----:B----4-:R-:W-:Y:S02]  /*a630*/  FSEL R189, R5, -INF , !P2 ;  /* 0xff80000005bd7808 */ /* 0x010fe40005000000 */
[----:B---3--:R-:W-:Y:S01]  /*a640*/  FSEL R177, R38, -INF , !P4 ;  /* 0xff80000026b17808 */ /* 0x008fe20006000000 */
[----:B------:R2:W3:Y:S01]  /*a650*/  MUFU.TANH R6, R3 ;  /* 0x0000000300067308 */ /* 0x0004e20000002400 */
[----:B-1----:R-:W-:Y:S01]  /*a660*/  FMNMX.FTZ R70, R0, R4, !PT ;  /* 0x0000000400467209 */ /* 0x002fe20007810000 */
[----:B------:R-:W-:Y:S01]  /*a670*/  FMUL.FTZ R4, R31, UR8 ;  /* 0x000000081f047c20 */ /* 0x000fe20008410000 */
[----:B------:R-:W-:-:S02]  /*a680*/  FMNMX.FTZ R0, R172, R2, !PT ;  /* 0x00000002ac007209 */ /* 0x000fc40007810000 */
[----:B------:R-:W-:Y:S02]  /*a690*/  FMNMX.FTZ R2, R171, R57, !PT ;  /* 0x00000039ab027209 */ /* 0x000fe40007810000 */
[----:B------:R-:W-:Y:S01]  /*a6a0*/  FSETP.NEU.FTZ.AND P6, PT, R70, -INF , PT ;  /* 0xff8000004600780b */ /* 0x000fe20003fdd000 */
[----:B------:R-:W-:Y:S01]  /*a6b0*/  MUFU.TANH R7, R4 ;  /* 0x0000000400077308 */ /* 0x000fe20000002400 */
[----:B------:R-:W-:Y:S02]  /*a6c0*/  FMNMX.FTZ R2, R65, R2, !PT ;  /* 0x0000000241027209 */ /* 0x000fe40007810000 */
[----:B------:R-:W-:Y:S02]  /*a6d0*/  FSEL R180, R33, -INF , !P5 ;  /* 0xff80000021b47808 */ /* 0x000fe40006800000 */
[----:B------:R-:W-:Y:S02]  /*a6e0*/  FMNMX.FTZ R2, R66, R2, !PT ;  /* 0x0000000242027209 */ /* 0x000fe40007810000 */
[-C--:B------:R-:W-:Y:S01]  /*a6f0*/  ISETP.GE.AND P4, PT, R17, R9.reuse, PT ;  /* 0x000000091100720c */ /* 0x080fe20003f86270 */
[----:B--2---:R-:W-:Y:S01]  /*a700*/  FMUL.FTZ R3, R30, UR8 ;  /* 0x000000081e037c20 */ /* 0x004fe20008410000 */
[----:B------:R-:W-:Y:S01]  /*a710*/  FMNMX.FTZ R2, R67, R2, !PT ;  /* 0x0000000243027209 */ /* 0x000fe20007810000 */
[----:B------:R-:W-:Y:S01]  /*a720*/  LDSM.16.MT88.4 R28, [R194+0x6000] ;  /* 0x00600000c21c783b */ /* 0x000fe20000004200 */
[----:B------:R-:W-:Y:S01]  /*a730*/  ISETP.GE.AND P2, PT, R19, R9, PT ;  /* 0x000000091300720c */ /* 0x000fe20003f46270 */
[----:B------:R1:W2:Y:S01]  /*a740*/  MUFU.TANH R11, R3 ;  /* 0x00000003000b7308 */ /* 0x0002a20000002400 */
[----:B------:R-:W-:-:S02]  /*a750*/  FMNMX.FTZ R2, R49, R2, !PT ;  /* 0x0000000231027209 */ /* 0x000fc40007810000 */
[----:B-----5:R-:W-:Y:S02]  /*a760*/  FSEL R182, R15, -INF , !P4 ;  /* 0xff8000000fb67808 */ /* 0x020fe40006000000 */
[----:B------:R-:W-:Y:S02]  /*a770*/  FMNMX.FTZ R5, R39, R2, !PT ;  /* 0x0000000227057209 */ /* 0x000fe40007810000 */
[----:B------:R-:W-:Y:S02]  /*a780*/  FMNMX.FTZ R2, R170, R64, !PT ;  /* 0x00000040aa027209 */ /* 0x000fe40007810000 */
[----:B------:R-:W-:Y:S02]  /*a790*/  FMNMX.FTZ R5, R53, R5, !PT ;  /* 0x0000000535057209 */ /* 0x000fe40007810000 */
[----:B------:R-:W-:Y:S02]  /*a7a0*/  FMNMX.FTZ R2, R63, R2, !PT ;  /* 0x000000023f027209 */ /* 0x000fe40007810000 */
[----:B------:R-:W-:-:S02]  /*a7b0*/  FMNMX.FTZ R5, R34, R5, !PT ;  /* 0x0000000522057209 */ /* 0x000fc40007810000 */
[----:B------:R-:W-:Y:S02]  /*a7c0*/  ISETP.GE.AND P4, PT, R18, R9, PT ;  /* 0x000000091200720c */ /* 0x000fe40003f86270 */
[----:B-1----:R-:W-:Y:S01]  /*a7d0*/  FMNMX.FTZ R3, R168, R0, !PT ;  /* 0x00000000a8037209 */ /* 0x002fe20007810000 */
[----:B------:R-:W-:Y:S01]  /*a7e0*/  FMUL.FTZ R0, R70, UR9 ;  /* 0x0000000946007c20 */ /* 0x000fe20008410000 */
[----:B------:R-:W-:Y:S02]  /*a7f0*/  FMNMX.FTZ R68, R149, R5, !PT ;  /* 0x0000000595447209 */ /* 0x000fe40007810000 */
[----:B------:R-:W-:Y:S02]  /*a800*/  FMNMX.FTZ R3, R164, R3, !PT ;  /* 0x00000003a4037209 */ /* 0x000fe40007810000 */
[----:B------:R-:W-:Y:S02]  /*a810*/  FSEL R0, R0, RZ, P6 ;  /* 0x000000ff00007208 */ /* 0x000fe40003000000 */
[----:B------:R-:W-:-:S02]  /*a820*/  FMNMX.FTZ R4, R167, R3, !PT ;  /* 0x00000003a7047209 */ /* 0x000fc40007810000 */
[----:B------:R-:W-:Y:S01]  /*a830*/  FMNMX.FTZ R68, R150, R68, !PT ;  /* 0x0000004496447209 */ /* 0x000fe20007810000 */
[----:B------:R-:W-:Y:S01]  /*a840*/  FFMA.FTZ R3, R47, UR9, -R0 ;  /* 0x000000092f037c23 */ /* 0x000fe20008010800 */
[----:B------:R-:W-:Y:S02]  /*a850*/  FMNMX.FTZ R4, R173, R4, !PT ;  /* 0x00000004ad047209 */ /* 0x000fe40007810000 */
[----:B------:R-:W-:Y:S01]  /*a860*/  FMNMX.FTZ R68, R151, R68, !PT ;  /* 0x0000004497447209 */ /* 0x000fe20007810000 */
[----:B------:R1:W-:Y:S01]  /*a870*/  MUFU.EX2 R237, R3 ;  /* 0x0000000300ed7308 */ /* 0x0003e20000000800 */
[----:B------:R-:W-:Y:S02]  /*a880*/  FSEL R181, R8, -INF , !P2 ;  /* 0xff80000008b57808 */ /* 0x000fe40005000000 */
[----:B------:R-:W-:Y:S02]  /*a890*/  FMNMX.FTZ R68, R152, R68, !PT ;  /* 0x0000004498447209 */ /* 0x000fe40007810000 */
[----:B------:R-:W-:-:S02]  /*a8a0*/  ISETP.GE.AND P1, PT, R13, R10, PT ;  /* 0x0000000a0d00720c */ /* 0x000fc40003f26270 */
[----:B------:R-:W-:Y:S02]  /*a8b0*/  FMNMX.FTZ R68, R189, R68, !PT ;  /* 0x00000044bd447209 */ /* 0x000fe40007810000 */
[----:B---3--:R-:W-:Y:S02]  /*a8c0*/  FSEL R185, R6, -INF , !P4 ;  /* 0xff80000006b97808 */ /* 0x008fe40006000000 */
[----:B------:R-:W-:Y:S02]  /*a8d0*/  FMNMX.FTZ R68, R182, R68, !PT ;  /* 0x00000044b6447209 */ /* 0x000fe40007810000 */
[----:B------:R-:W-:Y:S02]  /*a8e0*/  FSEL R148, R148, -INF , !P1 ;  /* 0xff80000094947808 */ /* 0x000fe40004800000 */
[----:B------:R-:W-:Y:S02]  /*a8f0*/  FMNMX.FTZ R68, R181, R68, !PT ;  /* 0x00000044b5447209 */ /* 0x000fe40007810000 */
[----:B-1----:R-:W-:Y:S01]  /*a900*/  FMNMX.FTZ R3, R174, R4, !PT ;  /* 0x00000004ae037209 */ /* 0x002fe20007810000 */
[----:B------:R-:W-:Y:S01]  /*a910*/  FFMA.FTZ R4, R60, UR9, -R0 ;  /* 0x000000093c047c23 */ /* 0x000fe20008010800 */
[----:B------:R-:W-:-:S02]  /*a920*/  FMNMX.FTZ R68, R185, R68, !PT ;  /* 0x00000044b9447209 */ /* 0x000fc40007810000 */
[----:B------:R-:W-:Y:S01]  /*a930*/  FMNMX.FTZ R3, R166, R3, !PT ;  /* 0x00000003a6037209 */ /* 0x000fe20007810000 */
[----:B------:R1:W-:Y:S01]  /*a940*/  MUFU.EX2 R236, R4 ;  /* 0x0000000400ec7308 */ /* 0x0003e20000000800 */
[-C--:B------:R-:W-:Y:S02]  /*a950*/  ISETP.GE.AND P3, PT, R14, R10.reuse, PT ;  /* 0x0000000a0e00720c */ /* 0x080fe40003f66270 */
[----:B------:R-:W-:Y:S02]  /*a960*/  FMNMX.FTZ R3, R165, R3, !PT ;  /* 0x00000003a5037209 */ /* 0x000fe40007810000 */
[----:B------:R-:W-:Y:S02]  /*a970*/  FSEL R156, R156, -INF , !P0 ;  /* 0xff8000009c9c7808 */ /* 0x000fe40004000000 */
[----:B------:R-:W-:Y:S02]  /*a980*/  FMNMX.FTZ R3, R177, R3, !PT ;  /* 0x00000003b1037209 */ /* 0x000fe40007810000 */
[----:B------:R-:W-:-:S02]  /*a990*/  ISETP.GE.AND P5, PT, R17, R10, PT ;  /* 0x0000000a1100720c */ /* 0x000fc40003fa6270 */
[----:B------:R-:W-:Y:S02]  /*a9a0*/  FSEL R183, R16, -INF , !P3 ;  /* 0xff80000010b77808 */ /* 0x000fe40005800000 */
[-C--:B------:R-:W-:Y:S02]  /*a9b0*/  ISETP.GE.AND P0, PT, R19, R10.reuse, PT ;  /* 0x0000000a1300720c */ /* 0x080fe40003f06270 */
[----:B------:R-:W-:Y:S01]  /*a9c0*/  FSEL R184, R12, -INF , !P5 ;  /* 0xff8000000cb87808 */ /* 0x000fe20006800000 */
[----:B-1----:R-:W-:Y:S01]  /*a9d0*/  FFMA.FTZ R4, R61, UR9, -R0 ;  /* 0x000000093d047c23 */ /* 0x002fe20008010800 */
[----:B------:R-:W-:Y:S02]  /*a9e0*/  ISETP.GE.AND P1, PT, R18, R10, PT ;  /* 0x0000000a1200720c */ /* 0x000fe40003f26270 */
[----:B--2---:R-:W-:Y:S01]  /*a9f0*/  FSEL R188, R11, -INF , !P0 ;  /* 0xff8000000bbc7808 */ /* 0x004fe20004000000 */
[----:B------:R1:W-:Y:S01]  /*aa00*/  MUFU.EX2 R235, R4 ;  /* 0x0000000400eb7308 */ /* 0x0003e20000000800 */
[----:B------:R-:W-:Y:S01]  /*aa10*/  FSEL R186, R7, -INF , !P1 ;  /* 0xff80000007ba7808 */ /* 0x000fe20004800000 */
[----:B------:R-:W-:Y:S01]  /*aa20*/  LDSM.16.MT88.4 R16, [R193+0x6000] ;  /* 0x00600000c110783b */ /* 0x000fe20000004200 */
[----:B-1----:R-:W-:-:S02]  /*aa30*/  FMNMX.FTZ R4, R58, R2, !PT ;  /* 0x000000023a047209 */ /* 0x002fc40007810000 */
[----:B------:R-:W-:Y:S01]  /*aa40*/  FMNMX.FTZ R2, R180, R3, !PT ;  /* 0x00000003b4027209 */ /* 0x000fe20007810000 */
[----:B------:R-:W-:Y:S01]  /*aa50*/  FFMA.FTZ R3, R56, UR9, -R0 ;  /* 0x0000000938037c23 */ /* 0x000fe20008010800 */
[----:B------:R-:W-:-:S03]  /*aa60*/  FMNMX.FTZ R4, R59, R4, !PT ;  /* 0x000000043b047209 */ /* 0x000fc60007810000 */
[----:B------:R-:W1:Y:S01]  /*aa70*/  SHFL.BFLY PT, R69, R2, 0x2, 0x1f ;  /* 0x0c401f0002457f89 */ /* 0x000e6200000e0000 */
[----:B------:R-:W-:Y:S01]  /*aa80*/  FMNMX.FTZ R4, R50, R4, !PT ;  /* 0x0000000432047209 */ /* 0x000fe20007810000 */
[----:B------:R2:W3:Y:S03]  /*aa90*/  MUFU.EX2 R234, R3 ;  /* 0x0000000300ea7308 */ /* 0x0004e60000000800 */
[----:B------:R-:W-:-:S04]  /*aaa0*/  FMNMX.FTZ R4, R35, R4, !PT ;  /* 0x0000000423047209 */ /* 0x000fc80007810000 */
[----:B------:R-:W-:-:S04]  /*aab0*/  FMNMX.FTZ R4, R51, R4, !PT ;  /* 0x0000000433047209 */ /* 0x000fc80007810000 */
[----:B------:R-:W-:-:S04]  /*aac0*/  FMNMX.FTZ R4, R52, R4, !PT ;  /* 0x0000000434047209 */ /* 0x000fc80007810000 */
[----:B------:R-:W-:Y:S01]  /*aad0*/  FMNMX.FTZ R4, R162, R4, !PT ;  /* 0x00000004a2047209 */ /* 0x000fe20007810000 */
[--C-:B--2---:R-:W-:Y:S01]  /*aae0*/  FFMA.FTZ R3, R44, UR9, -R0.reuse ;  /* 0x000000092c037c23 */ /* 0x104fe20008010800 */
[----:B---3--:R-:W-:Y:S02]  /*aaf0*/  F2FP.BF16.F32.PACK_AB R10, R234, R235 ;  /* 0x000000ebea0a723e */ /* 0x008fe400000010ff */
[----:B------:R-:W-:Y:S01]  /*ab00*/  FMNMX.FTZ R4, R163, R4, !PT ;  /* 0x00000004a3047209 */ /* 0x000fe20007810000 */
[----:B------:R2:W-:Y:S01]  /*ab10*/  MUFU.EX2 R233, R3 ;  /* 0x0000000300e97308 */ /* 0x0005e20000000800 */
[----:B-1----:R-:W-:Y:S01]  /*ab20*/  FMNMX.FTZ R69, R2, R69, !PT ;  /* 0x0000004502457209 */ /* 0x002fe20007810000 */
[----:B------:R-:W-:-:S04]  /*ab30*/  FFMA.FTZ R2, R45, UR9, -R0 ;  /* 0x000000092d027c23 */ /* 0x000fc80008010800 */
[----:B------:R-:W1:Y:S02]  /*ab40*/  SHFL.BFLY PT, R5, R69, 0x1, 0x1f ;  /* 0x0c201f0045057f89 */ /* 0x000e6400000e0000 */
[----:B------:R3:W-:Y:S01]  /*ab50*/  MUFU.EX2 R230, R2 ;  /* 0x0000000200e67308 */ /* 0x0007e20000000800 */
[----:B--2---:R-:W-:-:S07]  /*ab60*/  FFMA.FTZ R3, R46, UR9, -R0 ;  /* 0x000000092e037c23 */ /* 0x004fce0008010800 */
[----:B------:R2:W-:Y:S01]  /*ab70*/  MUFU.EX2 R232, R3 ;  /* 0x0000000300e87308 */ /* 0x0005e20000000800 */
[----:B---3--:R-:W-:Y:S02]  /*ab80*/  FFMA.FTZ R2, R23, UR9, -R0 ;  /* 0x0000000917027c23 */ /* 0x008fe40008010800 */
[----:B------:R-:W-:Y:S05]  /*ab90*/  LDSM.16.MT88.4 R20, [R196+0x6000] ;  /* 0x00600000c414783b */ /* 0x000fea0000004200 */
[----:B------:R-:W-:Y:S01]  /*aba0*/  MUFU.EX2 R228, R2 ;  /* 0x0000000200e47308 */ /* 0x000fe20000000800 */
[----:B-1----:R-:W-:-:S04]  /*abb0*/  FMNMX.FTZ R69, R69, R5, !PT ;  /* 0x0000000545457209 */ /* 0x002fc80007810000 */
[C---:B------:R-:W-:Y:S01]  /*abc0*/  FSETP.NEU.FTZ.AND P2, PT, R69.reuse, -INF , PT ;  /* 0xff8000004500780b */ /* 0x040fe20003f5d000 */
[----:B------:R-:W-:Y:S01]  /*abd0*/  FMUL.FTZ R13, R69, UR9 ;  /* 0x00000009450d7c20 */ /* 0x000fe20008410000 */
[----:B--2---:R-:W-:-:S04]  /*abe0*/  FFMA.FTZ R3, R48, UR9, -R0 ;  /* 0x0000000930037c23 */ /* 0x004fc80008010800 */
[----:B------:R-:W-:Y:S01]  /*abf0*/  FSEL R13, R13, RZ, P2 ;  /* 0x000000ff0d0d7208 */ /* 0x000fe20001000000 */
[----:B------:R1:W-:Y:S02]  /*ac00*/  MUFU.EX2 R231, R3 ;  /* 0x0000000300e77308 */ /* 0x0003e40000000800 */
[----:B-1----:R-:W-:Y:S02]  /*ac10*/  FMNMX.FTZ R3, R148, R4, !PT ;  /* 0x0000000494037209 */ /* 0x002fe40007810000 */
[----:B------:R-:W1:Y:S02]  /*ac20*/  SHFL.BFLY PT, R4, R68, 0x2, 0x1f ;  /* 0x0c401f0044047f89 */ /* 0x000e6400000e0000 */
[----:B------:R-:W-:-:S04]  /*ac30*/  FMNMX.FTZ R3, R156, R3, !PT ;  /* 0x000000039c037209 */ /* 0x000fc80007810000 */
[----:B------:R-:W-:-:S04]  /*ac40*/  FMNMX.FTZ R3, R183, R3, !PT ;  /* 0x00000003b7037209 */ /* 0x000fc80007810000 */
[----:B------:R-:W-:Y:S01]  /*ac50*/  FMNMX.FTZ R2, R184, R3, !PT ;  /* 0x00000003b8027209 */ /* 0x000fe20007810000 */
[----:B------:R-:W-:-:S03]  /*ac60*/  FFMA.FTZ R3, R24, UR9, -R0 ;  /* 0x0000000918037c23 */ /* 0x000fc60008010800 */
[----:B------:R-:W-:Y:S01]  /*ac70*/  FMNMX.FTZ R2, R188, R2, !PT ;  /* 0x00000002bc027209 */ /* 0x000fe20007810000 */
[----:B------:R2:W-:Y:S03]  /*ac80*/  MUFU.EX2 R226, R3 ;  /* 0x0000000300e27308 */ /* 0x0005e60000000800 */
[----:B------:R-:W-:Y:S02]  /*ac90*/  FMNMX.FTZ R2, R186, R2, !PT ;  /* 0x00000002ba027209 */ /* 0x000fe40007810000 */
[----:B-1----:R-:W-:-:S03]  /*aca0*/  FMNMX.FTZ R68, R68, R4, !PT ;  /* 0x0000000444447209 */ /* 0x002fc60007810000 */
[----:B------:R-:W1:Y:S04]  /*acb0*/  SHFL.BFLY PT, R4, R2, 0x2, 0x1f ;  /* 0x0c401f0002047f89 */ /* 0x000e6800000e0000 */
[----:B------:R-:W3:Y:S01]  /*acc0*/  SHFL.BFLY PT, R5, R68, 0x1, 0x1f ;  /* 0x0c201f0044057f89 */ /* 0x000ee200000e0000 */
[----:B--2---:R-:W-:-:S04]  /*acd0*/  FFMA.FTZ R3, R25, UR9, -R0 ;  /* 0x0000000919037c23 */ /* 0x004fc80008010800 */
[----:B------:R2:W-:Y:S01]  /*ace0*/  MUFU.EX2 R225, R3 ;  /* 0x0000000300e17308 */ /* 0x0005e20000000800 */
[----:B-1----:R-:W-:Y:S01]  /*acf0*/  FMNMX.FTZ R2, R2, R4, !PT ;  /* 0x0000000402027209 */ /* 0x002fe20007810000 */
[----:B--2---:R-:W-:Y:S01]  /*ad00*/  FFMA.FTZ R3, R26, UR9, -R0 ;  /* 0x000000091a037c23 */ /* 0x004fe20008010800 */
[----:B---3--:R-:W-:-:S03]  /*ad10*/  FMNMX.FTZ R68, R68, R5, !PT ;  /* 0x0000000544447209 */ /* 0x008fc60007810000 */
[----:B------:R-:W1:Y:S02]  /*ad20*/  SHFL.BFLY PT, R4, R2, 0x1, 0x1f ;  /* 0x0c201f0002047f89 */ /* 0x000e6400000e0000 */
[----:B------:R2:W-:Y:S01]  /*ad30*/  MUFU.EX2 R224, R3 ;  /* 0x0000000300e07308 */ /* 0x0005e20000000800 */
[C---:B------:R-:W-:Y:S01]  /*ad40*/  FSETP.NEU.FTZ.AND P1, PT, R68.reuse, -INF , PT ;  /* 0xff8000004400780b */ /* 0x040fe20003f3d000 */
[----:B------:R-:W-:-:S03]  /*ad50*/  FMUL.FTZ R12, R68, UR9 ;  /* 0x00000009440c7c20 */ /* 0x000fc60008410000 */
[----:B------:R-:W-:Y:S02]  /*ad60*/  FSEL R5, R68, RZ, P1 ;  /* 0x000000ff44057208 */ /* 0x000fe40000800000 */
[----:B------:R-:W-:-:S03]  /*ad70*/  FSEL R12, R12, RZ, P1 ;  /* 0x000000ff0c0c7208 */ /* 0x000fc60000800000 */
[----:B------:R-:W-:-:S04]  /*ad80*/  FADD.FTZ R6, R171, -R5 ;  /* 0x80000005ab067221 */ /* 0x000fc80000010000 */
[----:B------:R-:W-:Y:S01]  /*ad90*/  FMUL.FTZ R6, R6, UR9 ;  /* 0x0000000906067c20 */ /* 0x000fe20008410000 */
[--C-:B--2---:R-:W-:Y:S02]  /*ada0*/  FFMA.FTZ R3, R27, UR9, -R0.reuse ;  /* 0x000000091b037c23 */ /* 0x104fe40008010800 */
[----:B------:R-:W-:Y:S02]  /*adb0*/  LDSM.16.MT88.4 R24, [R193+0x6800] ;  /* 0x00680000c118783b */ /* 0x000fe40000004200 */
        /* <DEDUP_REMOVED lines=14> */
[----:B------:R-:W2:Y:S08]  /*aea0*/  MUFU.EX2 R57, R6 ;  /* 0x0000000600397308 */ /* 0x000eb00000000800 */
[----:B------:R3:W-:Y:S01]  /*aeb0*/  MUFU.EX2 R215, R3 ;  /* 0x0000000300d77308 */ /* 0x0007e20000000800 */
        /* <DEDUP_REMOVED lines=8> */
[--C-:B---3--:R-:W-:Y:S01]  /*af40*/  FFMA.FTZ R3, R65, UR9, -R12.reuse ;  /* 0x0000000941037c23 */ /* 0x108fe2000801080c */
[-C--:B------:R-:W-:Y:S01]  /*af50*/  FMUL.FTZ R116, R116, R57.reuse ;  /* 0x0000003974747220 */ /* 0x080fe20000410000 */
[-C--:B------:R-:W-:Y:S01]  /*af60*/  FMUL.FTZ R117, R117, R57.reuse ;  /* 0x0000003975757220 */ /* 0x080fe20000410000 */
[-C--:B------:R-:W-:Y:S01]  /*af70*/  FMUL.FTZ R124, R124, R57.reuse ;  /* 0x000000397c7c7220 */ /* 0x080fe20000410000 */
[----:B------:R1:W-:Y:S01]  /*af80*/  MUFU.EX2 R217, R3 ;  /* 0x0000000300d97308 */ /* 0x0003e20000000800 */
[-C--:B------:R-:W-:Y:S01]  /*af90*/  FMUL.FTZ R125, R125, R57.reuse ;  /* 0x000000397d7d7220 */ /* 0x080fe20000410000 */
[-C--:B------:R-:W-:Y:S01]  /*afa0*/  FMUL.FTZ R132, R132, R57.reuse ;  /* 0x0000003984847220 */ /* 0x080fe20000410000 */
[-C--:B------:R-:W-:Y:S01]  /*afb0*/  FMUL.FTZ R133, R133, R57.reuse ;  /* 0x0000003985857220 */ /* 0x080fe20000410000 */
[-C--:B------:R-:W-:Y:S01]  /*afc0*/  FMUL.FTZ R140, R140, R57.reuse ;  /* 0x000000398c8c7220 */ /* 0x080fe20000410000 */
[----:B------:R-:W-:Y:S01]  /*afd0*/  FMUL.FTZ R141, R141, R57 ;  /* 0x000000398d8d7220 */ /* 0x000fe20000410000 */
[----:B-1----:R-:W-:Y:S01]  /*afe0*/  FMNMX.FTZ R3, R2, R4, !PT ;  /* 0x0000000402037209 */ /* 0x002fe20007810000 */
[--C-:B------:R-:W-:Y:S01]  /*aff0*/  FFMA.FTZ R2, R66, UR9, -R12.reuse ;  /* 0x0000000942027c23 */ /* 0x100fe2000801080c */
[----:B------:R-:W-:-:S02]  /*b000*/  FFMA.FTZ R4, R67, UR9, -R12 ;  /* 0x0000000943047c23 */ /* 0x000fc4000801080c */
[C---:B------:R-:W-:Y:S01]  /*b010*/  FSETP.NEU.FTZ.AND P0, PT, R3.reuse, -INF , PT ;  /* 0xff8000000300780b */ /* 0x040fe20003f1d000 */
[----:B------:R1:W-:Y:S03]  /*b020*/  MUFU.EX2 R216, R2 ;  /* 0x0000000200d87308 */ /* 0x0003e60000000800 */
[----:B------:R-:W-:-:S05]  /*b030*/  FSEL R5, R3, RZ, P0 ;  /* 0x000000ff03057208 */ /* 0x000fca0000000000 */
[----:B------:R2:W3:Y:S01]  /*b040*/  MUFU.EX2 R218, R4 ;  /* 0x0000000400da7308 */ /* 0x0004e20000000800 */
[----:B-1----:R-:W-:-:S05]  /*b050*/  FMUL.FTZ R2, R3, UR9 ;  /* 0x0000000903027c20 */ /* 0x002fca0008410000 */
[----:B------:R-:W-:Y:S02]  /*b060*/  FSEL R2, R2, RZ, P0 ;  /* 0x000000ff02027208 */ /* 0x000fe40000000000 */
[----:B------:R-:W-:Y:S01]  /*b070*/  ISETP.GE.AND P0, PT, R209, 0x4, PT ;  /* 0x00000004d100780c */ /* 0x000fe20003f06270 */
[----:B--2---:R-:W-:Y:S01]  /*b080*/  FFMA.FTZ R4, R49, UR9, -R12 ;  /* 0x0000000931047c23 */ /* 0x004fe2000801080c */
[----:B---3--:R-:W-:-:S03]  /*b090*/  F2FP.BF16.F32.PACK_AB R6, R218, R216 ;  /* 0x000000d8da06723e */ /* 0x008fc600000010ff */
        /* <DEDUP_REMOVED lines=9> */
[----:B-1----:R-:W-:Y:S01]  /*b130*/  FADD.FTZ R4, R170, -R5 ;  /* 0x80000005aa047221 */ /* 0x002fe20000010000 */
[----:B------:R-:W-:Y:S02]  /*b140*/  FSEL R5, R70, RZ, P6 ;  /* 0x000000ff46057208 */ /* 0x000fe40003000000 */
[----:B--2---:R-:W-:Y:S01]  /*b150*/  F2FP.BF16.F32.PACK_AB R7, R213, R214 ;  /* 0x000000d6d507723e */ /* 0x004fe200000010ff */
[----:B------:R-:W-:Y:S02]  /*b160*/  FMUL.FTZ R4, R4, UR9 ;  /* 0x0000000904047c20 */ /* 0x000fe40008410000 */
[----:B------:R-:W-:Y:S02]  /*b170*/  FADD.FTZ R5, R187, -R5 ;  /* 0x80000005bb057221 */ /* 0x000fe40000010000 */
[----:B------:R1:W2:Y:S02]  /*b180*/  MUFU.EX2 R56, R4 ;  /* 0x0000000400387308 */ /* 0x0002a40000000800 */
[----:B------:R-:W-:-:S06]  /*b190*/  FMUL.FTZ R5, R5, UR9 ;  /* 0x0000000905057c20 */ /* 0x000fcc0008410000 */
[----:B------:R3:W4:Y:S01]  /*b1a0*/  MUFU.EX2 R15, R5 ;  /* 0x00000005000f7308 */ /* 0x0007220000000800 */
[----:B-1----:R-:W-:Y:S01]  /*b1b0*/  FFMA.FTZ R4, R39, UR9, -R12 ;  /* 0x0000000927047c23 */ /* 0x002fe2000801080c */
[-C--:B--2---:R-:W-:Y:S01]  /*b1c0*/  FMUL.FTZ R82, R82, R56.reuse ;  /* 0x0000003852527220 */ /* 0x084fe20000410000 */
[----:B------:R-:W1:Y:S01]  /*b1d0*/  LDSM.16.MT88.4 R36, [R195+0x6000] ;  /* 0x00600000c324783b */ /* 0x000e620000004200 */
[----:B------:R-:W-:-:S04]  /*b1e0*/  FMUL.FTZ R83, R83, R56 ;  /* 0x0000003853537220 */ /* 0x000fc80000410000 */
[----:B------:R2:W-:Y:S01]  /*b1f0*/  MUFU.EX2 R207, R4 ;  /* 0x0000000400cf7308 */ /* 0x0005e20000000800 */
[-C--:B------:R-:W-:Y:S01]  /*b200*/  FMUL.FTZ R94, R94, R56.reuse ;  /* 0x000000385e5e7220 */ /* 0x080fe20000410000 */
[-C--:B------:R-:W-:Y:S01]  /*b210*/  FMUL.FTZ R95, R95, R56.reuse ;  /* 0x000000385f5f7220 */ /* 0x080fe20000410000 */
[-C--:B------:R-:W-:Y:S01]  /*b220*/  FMUL.FTZ R102, R102, R56.reuse ;  /* 0x0000003866667220 */ /* 0x080fe20000410000 */
[----:B---3--:R-:W-:Y:S01]  /*b230*/  F2FP.BF16.F32.PACK_AB R5, R212, R191 ;  /* 0x000000bfd405723e */ /* 0x008fe200000010ff */
        /* <DEDUP_REMOVED lines=12> */
[----:B--2---:R-:W-:Y:S01]  /*b300*/  FSEL R4, R69, RZ, P2 ;  /* 0x000000ff45047208 */ /* 0x004fe20001000000 */
[-C--:B------:R-:W-:Y:S01]  /*b310*/  FMUL.FTZ R85, R85, R15.reuse ;  /* 0x0000000f55557220 */ /* 0x080fe20000410000 */
[-C--:B------:R-:W-:Y:S01]  /*b320*/  FMUL.FTZ R88, R88, R15.reuse ;  /* 0x0000000f58587220 */ /* 0x080fe20000410000 */
[-C--:B------:R-:W-:Y:S01]  /*b330*/  FMUL.FTZ R89, R89, R15.reuse ;  /* 0x0000000f59597220 */ /* 0x080fe20000410000 */
[----:B------:R-:W-:Y:S01]  /*b340*/  FMUL.FTZ R96, R96, R15 ;  /* 0x0000000f60607220 */ /* 0x000fe20000410000 */
[----:B------:R-:W-:Y:S01]  /*b350*/  FADD.FTZ R8, R176, -R4 ;  /* 0x80000004b0087221 */ /* 0x000fe20000010000 */
[----:B------:R-:W-:Y:S01]  /*b360*/  F2FP.BF16.F32.PACK_AB R4, R217, R215 ;  /* 0x000000d7d904723e */ /* 0x000fe200000010ff */
[-C--:B------:R-:W-:Y:S01]  /*b370*/  FMUL.FTZ R97, R97, R15.reuse ;  /* 0x0000000f61617220 */ /* 0x080fe20000410000 */
[-C--:B------:R-:W-:Y:S01]  /*b380*/  FMUL.FTZ R104, R104, R15.reuse ;  /* 0x0000000f68687220 */ /* 0x080fe20000410000 */
[----:B------:R-:W-:Y:S01]  /*b390*/  FMUL.FTZ R8, R8, UR9 ;  /* 0x0000000908087c20 */ /* 0x000fe20008410000 */
[-C--:B------:R-:W-:Y:S01]  /*b3a0*/  FMUL.FTZ R105, R105, R15.reuse ;  /* 0x0000000f69697220 */ /* 0x080fe20000410000 */
[-C--:B------:R-:W-:Y:S01]  /*b3b0*/  FMUL.FTZ R128, R128, R15.reuse ;  /* 0x0000000f80807220 */ /* 0x080fe20000410000 */
[-C--:B------:R-:W-:Y:S01]  /*b3c0*/  FMUL.FTZ R129, R129, R15.reuse ;  /* 0x0000000f81817220 */ /* 0x080fe20000410000 */
[C---:B------:R-:W-:Y:S01]  /*b3d0*/  HMMA.16816.F32.BF16 R144, R4.reuse, R16, R80 ;  /* 0x000000100490723c */ /* 0x040fe20000041850 */
[----:B------:R2:W3:Y:S01]  /*b3e0*/  MUFU.EX2 R14, R8 ;  /* 0x00000008000e7308 */ /* 0x0004e20000000800 */
[-C--:B------:R-:W-:Y:S01]  /*b3f0*/  FMUL.FTZ R136, R136, R15.reuse ;  /* 0x0000000f88887220 */ /* 0x080fe20000410000 */
[-C--:B------:R-:W-:Y:S01]  /*b400*/  FMUL.FTZ R137, R137, R15.reuse ;  /* 0x0000000f89897220 */ /* 0x080fe20000410000 */
[-C--:B------:R-:W-:Y:S01]  /*b410*/  FMUL.FTZ R112, R112, R15.reuse ;  /* 0x0000000f70707220 */ /* 0x080fe20000410000 */
[-C--:B------:R-:W-:Y:S01]  /*b420*/  FMUL.FTZ R113, R113, R15.reuse ;  /* 0x0000000f71717220 */ /* 0x080fe20000410000 */
[----:B------:R-:W-:Y:S01]  /*b430*/  HMMA.16816.F32.BF16 R92, R4, R18, R92 ;  /* 0x00000012045c723c */ /* 0x000fe2000004185c */
[-C--:B------:R-:W-:Y:S01]  /*b440*/  FMUL.FTZ R120, R120, R15.reuse ;  /* 0x0000000f78787220 */ /* 0x080fe20000410000 */
[----:B------:R-:W-:-:S04]  /*b450*/  FMUL.FTZ R121, R121, R15 ;  /* 0x0000000f79797220 */ /* 0x000fc80000410000 */
[C---:B------:R-:W-:Y:S06]  /*b460*/  HMMA.16816.F32.BF16 R44, R4.reuse, R20, R100 ;  /* 0x00000014042c723c */ /* 0x040fec0000041864 */
[C---:B------:R-:W-:Y:S01]  /*b470*/  HMMA.16816.F32.BF16 R76, R4.reuse, R22, R108 ;  /* 0x00000016044c723c */ /* 0x040fe2000004186c */
[----:B--2---:R-:W-:Y:S01]  /*b480*/  F2FP.BF16.F32.PACK_AB R8, R236, R237 ;  /* 0x000000edec08723e */ /* 0x004fe200000010ff */
[-C--:B---3--:R-:W-:Y:S01]  /*b490*/  FMUL.FTZ R86, R86, R14.reuse ;  /* 0x0000000e56567220 */ /* 0x088fe20000410000 */
        /* <DEDUP_REMOVED lines=15> */
[----:B-1----:R-:W-:Y:S01]  /*b590*/  HMMA.16816.F32.BF16 R80, R4, R36, R132 ;  /* 0x000000240450723c */ /* 0x002fe20000041884 */
[-C--:B------:R-:W-:Y:S01]  /*b5a0*/  FMUL.FTZ R122, R122, R14.reuse ;  /* 0x0000000e7a7a7220 */ /* 0x080fe20000410000 */
[----:B------:R-:W-:-:S04]  /*b5b0*/  FMUL.FTZ R123, R123, R14 ;  /* 0x0000000e7b7b7220 */ /* 0x000fc80000410000 */
[----:B------:R-:W-:Y:S06]  /*b5c0*/  HMMA.16816.F32.BF16 R60, R4, R38, R140 ;  /* 0x00000026043c723c */ /* 0x000fec000004188c */
[----:B------:R-:W-:Y:S01]  /*b5d0*/  HMMA.16816.F32.BF16 R40, R8, R16, R84 ;  /* 0x000000100828723c */ /* 0x000fe20000041854 */
[----:B------:R-:W-:Y:S01]  /*b5e0*/  FFMA.FTZ R4, R53, UR9, -R12 ;  /* 0x0000000935047c23 */ /* 0x000fe2000801080c */
[----:B------:R-:W-:-:S03]  /*b5f0*/  FFMA.FTZ R5, R51, UR9, -R2 ;  /* 0x0000000933057c23 */ /* 0x000fc60008010802 */
[----:B------:R1:W-:Y:S01]  /*b600*/  MUFU.EX2 R190, R4 ;  /* 0x0000000400be7308 */ /* 0x0003e20000000800 */
[C---:B------:R-:W-:Y:S01]  /*b610*/  HMMA.16816.F32.BF16 R88, R8.reuse, R18, R88 ;  /* 0x000000120858723c */ /* 0x040fe20000041858 */
[----:B------:R-:W-:Y:S05]  /*b620*/  LDSM.16.MT88.4 R16, [R195+0x6800] ;  /* 0x00680000c310783b */ /* 0x000fea0000004200 */
[C---:B------:R-:W-:Y:S01]  /*b630*/  HMMA.16816.F32.BF16 R96, R8.reuse, R20, R96 ;  /* 0x000000140860723c */ /* 0x040fe20000041860 */
[----:B------:R-:W-:Y:S05]  /*b640*/  MUFU.EX2 R158, R5 ;  /* 0x00000005009e7308 */ /* 0x000fea0000000800 */
[----:B------:R-:W-:Y:S01]  /*b650*/  HMMA.16816.F32.BF16 R104, R8, R22, R104 ;  /* 0x000000160868723c */ /* 0x000fe20000041868 */
[----:B------:R-:W2:Y:S01]  /*b660*/  LDSM.16.MT88.4 R20, [R196+0x6800] ;  /* 0x00680000c414783b */ /* 0x000ea20000004200 */
[----:B-1----:R-:W-:-:S04]  /*b670*/  FFMA.FTZ R4, R34, UR9, -R12 ;  /* 0x0000000922047c23 */ /* 0x002fc8000801080c */
[C---:B------:R-:W-:Y:S01]  /*b680*/  HMMA.16816.F32.BF16 R128, R8.reuse, R36, R128 ;  /* 0x000000240880723c */ /* 0x040fe20000041880 */
[----:B------:R1:W3:Y:S05]  /*b690*/  MUFU.EX2 R161, R4 ;  /* 0x0000000400a17308 */ /* 0x0002ea0000000800 */
[C---:B------:R-:W-:Y:S06]  /*b6a0*/  HMMA.16816.F32.BF16 R136, R8.reuse, R38, R136 ;  /* 0x000000260888723c */ /* 0x040fec0000041888 */
[C---:B------:R-:W-:Y:S06]  /*b6b0*/  HMMA.16816.F32.BF16 R112, R8.reuse, R28, R112 ;  /* 0x0000001c0870723c */ /* 0x040fec0000041870 */
[----:B------:R-:W-:Y:S01]  /*b6c0*/  HMMA.16816.F32.BF16 R120, R8, R30, R120 ;  /* 0x0000001e0878723c */ /* 0x000fe20000041878 */
[----:B-1----:R-:W-:Y:S01]  /*b6d0*/  FFMA.FTZ R4, R50, UR9, -R2 ;  /* 0x0000000932047c23 */ /* 0x002fe20008010802 */
[----:B---3--:R-:W-:Y:S01]  /*b6e0*/  F2FP.BF16.F32.PACK_AB R6, R161, R190 ;  /* 0x000000bea106723e */ /* 0x008fe200000010ff */
[----:B------:R-:W-:Y:S02]  /*b6f0*/  LDSM.16.MT88.4 R28, [R196+0x7000] ;  /* 0x00700000c41c783b */ /* 0x000fe40000004200 */
[----:B------:R1:W-:Y:S02]  /*b700*/  MUFU.EX2 R160, R4 ;  /* 0x0000000400a07308 */ /* 0x0003e40000000800 */
[----:B------:R-:W-:-:S02]  /*b710*/  F2FP.BF16.F32.PACK_AB R8, R232, R233 ;  /* 0x000000e9e808723e */ /* 0x000fc400000010ff */
[----:B------:R-:W-:Y:S01]  /*b720*/  F2FP.BF16.F32.PACK_AB R10, R230, R231 ;  /* 0x000000e7e60a723e */ /* 0x000fe200000010ff */
[--C-:B-1----:R-:W-:Y:S02]  /*b730*/  FFMA.FTZ R4, R35, UR9, -R2.reuse ;  /* 0x0000000923047c23 */ /* 0x102fe40008010802 */
[----:B------:R-:W1:Y:S02]  /*b740*/  LDSM.16.MT88.4 R32, [R194+0x6800] ;  /* 0x00680000c220783b */ /* 0x000e640000004200 */
[----:B------:R3:W4:Y:S02]  /*b750*/  MUFU.EX2 R159, R4 ;  /* 0x00000004009f7308 */ /* 0x0007240000000800 */
[----:B---3--:R-:W-:Y:S01]  /*b760*/  FFMA.FTZ R4, R52, UR9, -R2 ;  /* 0x0000000934047c23 */ /* 0x008fe20008010802 */
[----:B----4-:R-:W-:-:S05]  /*b770*/  F2FP.BF16.F32.PACK_AB R5, R159, R160 ;  /* 0x000000a09f05723e */ /* 0x010fca00000010ff */
[----:B------:R3:W4:Y:S02]  /*b780*/  MUFU.EX2 R157, R4 ;  /* 0x00000004009d7308 */ /* 0x0007240000000800 */
[--C-:B---3--:R-:W-:Y:S01]  /*b790*/  FFMA.FTZ R4, R54, UR9, -R0.reuse ;  /* 0x0000000936047c23 */ /* 0x108fe20008010800 */
[----:B------:R-:W-:Y:S01]  /*b7a0*/  FFMA.FTZ R0, R55, UR9, -R0 ;  /* 0x0000000937007c23 */ /* 0x000fe20008010800 */
[----:B----4-:R-:W-:-:S04]  /*b7b0*/  F2FP.BF16.F32.PACK_AB R7, R157, R158 ;  /* 0x0000009e9d07723e */ /* 0x010fc800000010ff */
[----:B------:R3:W-:Y:S08]  /*b7c0*/  MUFU.EX2 R187, R4 ;  /* 0x0000000400bb7308 */ /* 0x0007f00000000800 */
[----:B------:R4:W-:Y:S01]  /*b7d0*/  MUFU.EX2 R176, R0 ;  /* 0x0000000000b07308 */ /* 0x0009e20000000800 */
[----:B---3--:R-:W-:-:S07]  /*b7e0*/  F2FP.BF16.F32.PACK_AB R4, R207, R219 ;  /* 0x000000dbcf04723e */ /* 0x008fce00000010ff */
[----:B------:R-:W-:Y:S01]  /*b7f0*/  HMMA.16816.F32.BF16 R52, R4, R24, R144 ;  /* 0x000000180434723c */ /* 0x000fe20000041890 */
[----:B----4-:R-:W-:-:S04]  /*b800*/  FFMA.FTZ R0, R155, UR9, -R13 ;  /* 0x000000099b007c23 */ /* 0x010fc8000801080d */
[----:B------:R3:W-:Y:S01]  /*b810*/  MUFU.EX2 R171, R0 ;  /* 0x0000000000ab7308 */ /* 0x0007e20000000800 */
[C---:B------:R-:W-:Y:S06]  /*b820*/  HMMA.16816.F32.BF16 R48, R4.reuse, R26, R92 ;  /* 0x0000001a0430723c */ /* 0x040fec000004185c */
[C---:B--2---:R-:W-:Y:S06]  /*b830*/  HMMA.16816.F32.BF16 R44, R4.reuse, R20, R44 ;  /* 0x00000014042c723c */ /* 0x044fec000004182c */
[----:B------:R-:W-:Y:S01]  /*b840*/  HMMA.16816.F32.BF16 R76, R4, R22, R76 ;  /* 0x00000016044c723c */ /* 0x000fe2000004184c */
[----:B---3--:R-:W-:-:S05]  /*b850*/  FFMA.FTZ R0, R169, UR9, -R13 ;  /* 0x00000009a9007c23 */ /* 0x008fca000801080d */
[C---:B------:R-:W-:Y:S01]  /*b860*/  HMMA.16816.F32.BF16 R80, R4.reuse, R16, R80 ;  /* 0x000000100450723c */ /* 0x040fe20000041850 */
[----:B------:R2:W3:Y:S05]  /*b870*/  MUFU.EX2 R170, R0 ;  /* 0x0000000000aa7308 */ /* 0x0004ea0000000800 */
[C---:B------:R-:W-:Y:S06]  /*b880*/  HMMA.16816.F32.BF16 R60, R4.reuse, R18, R60 ;  /* 0x00000012043c723c */ /* 0x040fec000004183c */
[C---:B-1----:R-:W-:Y:S06]  /*b890*/  HMMA.16816.F32.BF16 R72, R4.reuse, R32, R72 ;  /* 0x000000200448723c */ /* 0x042fec0000041848 */
[----:B------:R-:W-:Y:S01]  /*b8a0*/  HMMA.16816.F32.BF16 R64, R4, R34, R64 ;  /* 0x000000220440723c */ /* 0x000fe20000041840 */
[----:B--2---:R-:W-:Y:S01]  /*b8b0*/  FFMA.FTZ R0, R172, UR9, -R13 ;  /* 0x00000009ac007c23 */ /* 0x004fe2000801080d */
        /* <DEDUP_REMOVED lines=9> */
[----:B------:R-:W2:Y:S04]  /*b950*/  LDSM.16.MT88.4 R24, [R193+0x7000] ;  /* 0x00700000c118783b */ /* 0x000ea80000004200 */
[----:B------:R-:W-:Y:S01]  /*b960*/  LDSM.16.MT88.4 R88, [R193+0x7800] ;  /* 0x00780000c158783b */ /* 0x000fe20000004200 */
[----:B------:R-:W-:Y:S01]  /*b970*/  HMMA.16816.F32.BF16 R96, R8, R20, R96 ;  /* 0x000000140860723c */ /* 0x000fe20000041860 */
[----:B-1----:R-:W-:-:S04]  /*b980*/  FFMA.FTZ R0, R150, UR9, -R12 ;  /* 0x0000000996007c23 */ /* 0x002fc8000801080c */
[----:B------:R1:W3:Y:S01]  /*b990*/  MUFU.EX2 R154, R0 ;  /* 0x00000000009a7308 */ /* 0x0002e20000000800 */
[C---:B------:R-:W-:Y:S01]  /*b9a0*/  HMMA.16816.F32.BF16 R84, R8.reuse, R22, R104 ;  /* 0x000000160854723c */ /* 0x040fe20000041868 */
[----:B------:R-:W4:Y:S04]  /*b9b0*/  LDSM.16.MT88.4 R20, [R194+0x7000] ;  /* 0x00700000c214783b */ /* 0x000f280000004200 */
[----:B------:R-:W-:Y:S01]  /*b9c0*/  LDSM.16.MT88.4 R104, [R196+0x7800] ;  /* 0x00780000c468783b */ /* 0x000fe20000004200 */
[C---:B------:R-:W-:Y:S06]  /*b9d0*/  HMMA.16816.F32.BF16 R128, R8.reuse, R16, R128 ;  /* 0x000000100880723c */ /* 0x040fec0000041880 */
[----:B------:R-:W-:Y:S01]  /*b9e0*/  HMMA.16816.F32.BF16 R136, R8, R18, R136 ;  /* 0x000000120888723c */ /* 0x000fe20000041888 */
[----:B------:R-:W5:Y:S01]  /*b9f0*/  LDSM.16.MT88.4 R16, [R195+0x7000] ;  /* 0x00700000c310783b */ /* 0x000f620000004200 */
[----:B-1----:R-:W-:Y:S01]  /*ba00*/  FFMA.FTZ R0, R151, UR9, -R12 ;  /* 0x0000000997007c23 */ /* 0x002fe2000801080c */
[----:B---3--:R-:W-:-:S03]  /*ba10*/  F2FP.BF16.F32.PACK_AB R4, R154, R155 ;  /* 0x0000009b9a04723e */ /* 0x008fc600000010ff */
[C---:B------:R-:W-:Y:S01]  /*ba20*/  HMMA.16816.F32.BF16 R92, R8.reuse, R34, R120 ;  /* 0x00000022085c723c */ /* 0x040fe20000041878 */
[----:B------:R-:W-:Y:S01]  /*ba30*/  LDSM.16.MT88.4 R120, [R194+0x7800] ;  /* 0x00780000c278783b */ /* 0x000fe20000004200 */
[----:B------:R1:W-:Y:S04]  /*ba40*/  MUFU.EX2 R153, R0 ;  /* 0x0000000000997308 */ /* 0x0003e80000000800 */
[----:B------:R-:W-:Y:S07]  /*ba50*/  HMMA.16816.F32.BF16 R112, R8, R32, R112 ;  /* 0x000000200870723c */ /* 0x000fee0000041870 */
[----:B------:R-:W-:-:S02]  /*ba60*/  F2FP.BF16.F32.PACK_AB R8, R226, R228 ;  /* 0x000000e4e208723e */ /* 0x000fc400000010ff */
        /* <DEDUP_REMOVED lines=16> */
[C---:B--2---:R-:W-:Y:S06]  /*bb70*/  HMMA.16816.F32.BF16 R52, R4.reuse, R24, R52 ;  /* 0x000000180434723c */ /* 0x044fec0000041834 */
        /* <DEDUP_REMOVED lines=8> */
[----:B--2---:R-:W-:-:S04]  /*bc00*/  F2FP.BF16.F32.PACK_AB R9, R71, R147 ;  /* 0x000000934709723e */ /* 0x004fc800000010ff */
[C---:B-----5:R-:W-:Y:S01]  /*bc10*/  HMMA.16816.F32.BF16 R132, R4.reuse, R16, R80 ;  /* 0x000000100484723c */ /* 0x060fe20000041850 */
        /* <DEDUP_REMOVED lines=21> */
[----:B------:R-:W-:Y:S01]  /*bd70*/  F2FP.BF16.F32.PACK_AB R136, R229, R227 ;  /* 0x000000e3e588723e */ /* 0x000fe200000010ff */
[----:B------:R-:W-:Y:S01]  /*bd80*/  FFMA.FTZ R8, R243, R56, R191 ;  /* 0x00000038f3087223 */ /* 0x000fe200000100bf */
[----:B---3--:R-:W-:Y:S01]  /*bd90*/  F2FP.BF16.F32.PACK_AB R137, R59, R144 ;  /* 0x000000903b89723e */ /* 0x008fe200000010ff */
[----:B------:R-:W-:Y:S01]  /*bda0*/  FADD.FTZ R9, R217, R9 ;  /* 0x00000009d9097221 */ /* 0x000fe20000010000 */
[----:B------:R-:W-:Y:S01]  /*bdb0*/  F2FP.BF16.F32.PACK_AB R138, R176, R187 ;  /* 0x000000bbb08a723e */ /* 0x000fe200000010ff */
[----:B-1----:R-:W-:Y:S01]  /*bdc0*/  FFMA.FTZ R0, R182, UR9, -R12 ;  /* 0x00000009b6007c23 */ /* 0x002fe2000801080c */
[----:B------:R-:W-:Y:S01]  /*bdd0*/  FADD.FTZ R10, R212, R8 ;  /* 0x00000008d40a7221 */ /* 0x000fe20000010000 */
[----:B------:R-:W-:-:S02]  /*bde0*/  FADD.FTZ R8, R216, R9 ;  /* 0x00000009d8087221 */ /* 0x000fc40000010000 */
        /* <DEDUP_REMOVED lines=19> */
[----:B----4-:R-:W-:-:S03]  /*bf20*/  F2FP.BF16.F32.PACK_AB R143, R24, R26 ;  /* 0x0000001a188f723e */ /* 0x010fc600000010ff */
        /* <DEDUP_REMOVED lines=12> */
[----:B------:R-:W-:Y:S02]  /*bff0*/  HMMA.16816.F32.BF16 R116, R140, R120, R72 ;  /* 0x000000788c74723c */ /* 0x000fe40000041848 */
[----:B------:R-:W-:Y:S01]  /*c000*/  FADD.FTZ R2, R221, R2 ;  /* 0x00000002dd027221 */ /* 0x000fe20000010000 */
[----:B------:R-:W-:-:S03]  /*c010*/  FADD.FTZ R0, R234, R0 ;  /* 0x00000000ea007221 */ /* 0x000fc60000010000 */
[----:B------:R-:W-:Y:S01]  /*c020*/  HMMA.16816.F32.BF16 R128, R136, R4, R128 ;  /* 0x000000048880723c */ /* 0x000fe20000041880 */
[----:B------:R-:W-:-:S04]  /*c030*/  FADD.FTZ R2, R223, R2 ;  /* 0x00000002df027221 */ /* 0x000fc80000010000 */
[----:B------:R-:W-:Y:S01]  /*c040*/  FADD.FTZ R2, R171, R2 ;  /* 0x00000002ab027221 */ /* 0x000fe20000010000 */
[----:B------:R-:W-:Y:S01]  /*c050*/  HMMA.16816.F32.BF16 R124, R140, R122, R64 ;  /* 0x0000007a8c7c723c */ /* 0x000fe20000041840 */
[----:B------:R-:W-:Y:S01]  /*c060*/  FADD.FTZ R4, R214, R10 ;  /* 0x0000000ad6047221 */ /* 0x000fe20000010000 */
[----:B------:R-:W-:Y:S01]  /*c070*/  FADD.FTZ R5, R218, R8 ;  /* 0x00000008da057221 */ /* 0x000fe20000010000 */
[----:B------:R-:W-:Y:S02]  /*c080*/  FADD.FTZ R2, R170, R2 ;  /* 0x00000002aa027221 */ /* 0x000fe40000010000 */
[----:B------:R-:W-:Y:S01]  /*c090*/  FADD.FTZ R8, R213, R4 ;  /* 0x00000004d5087221 */ /* 0x000fe20000010000 */
[----:B------:R-:W-:Y:S01]  /*c0a0*/  HMMA.16816.F32.BF16 R84, R136, R88, R40 ;  /* 0x000000588854723c */ /* 0x000fe20000041828 */
[----:B------:R-:W-:Y:S01]  /*c0b0*/  FADD.FTZ R4, R233, R0 ;  /* 0x00000000e9047221 */ /* 0x000fe20000010000 */
[----:B------:R-:W-:Y:S01]  /*c0c0*/  FADD.FTZ R2, R169, R2 ;  /* 0x00000002a9027221 */ /* 0x000fe20000010000 */
[----:B------:R-:W-:-:S02]  /*c0d0*/  FADD.FTZ R0, R160, R8 ;  /* 0x00000008a0007221 */ /* 0x000fc40000010000 */
[----:B------:R-:W-:Y:S01]  /*c0e0*/  FADD.FTZ R4, R232, R4 ;  /* 0x00000004e8047221 */ /* 0x000fe20000010000 */
        /* <DEDUP_REMOVED lines=9> */
[----:B------:R-:W-:-:S02]  /*c180*/  FADD.FTZ R7, R231, R4 ;  /* 0x00000004e7077221 */ /* 0x000fc40000010000 */
[----:B------:R-:W-:Y:S01]  /*c190*/  FADD.FTZ R6, R207, R6 ;  /* 0x00000006cf067221 */ /* 0x000fe20000010000 */
[----:B------:R-:W-:Y:S01]  /*c1a0*/  FADD.FTZ R4, R158, R5 ;  /* 0x000000059e047221 */ /* 0x000fe20000010000 */
[----:B------:R-:W-:Y:S01]  /*c1b0*/  FADD.FTZ R5, R168, R2 ;  /* 0x00000002a8057221 */ /* 0x000fe20000010000 */
[----:B------:R-:W-:Y:S01]  /*c1c0*/  @P0 IADD3 R207, R209, -0x4, RZ ;  /* 0xfffffffcd1cf0810 */ /* 0x000fe20007ffe0ff */
[----:B------:R-:W-:Y:S01]  /*c1d0*/  FADD.FTZ R0, R190, R6 ;  /* 0x00000006be007221 */ /* 0x000fe20000010000 */
[----:B------:R-:W-:-:S03]  /*c1e0*/  FADD.FTZ R6, R230, R7 ;  /* 0x00000007e6067221 */ /* 0x000fc60000010000 */
        /* <DEDUP_REMOVED lines=35> */
[----:B------:R-:W-:Y:S06]  /*c420*/  @P0 BRA `(.L_x_853) ;  /* 0x0000000000040947 */ /* 0x000fec0003800000 */
.L_x_850:
[----:B------:R-:W-:-:S07]  /*c430*/  IADD3 R207, R0, -0x1, RZ ;  /* 0xffffffff00cf7810 */ /* 0x000fce0007ffe0ff */
.L_x_853:
[----:B------:R-:W-:-:S13]  /*c440*/  ISETP.GE.AND P0, PT, R207, RZ, PT ;  /* 0x000000ffcf00720c */ /* 0x000fda0003f06270 */
[----:B------:R-:W-:Y:S05]  /*c450*/  @!P0 BRA `(.L_x_854) ;  /* 0x0000002c00ec8947 */ /* 0x000fea0003800000 */
[----:B------:R-:W2:Y:S01]  /*c460*/  LDL.LU.64 R4, [R1+0x20] ;  /* 0x0000200001047983 */ /* 0x000ea20000300a00 */
[C---:B------:R-:W-:Y:S01]  /*c470*/  SHF.L.U64.HI R212, R210.reuse, 0x5, R211 ;  /* 0x00000005d2d47819 */ /* 0x040fe200000102d3 */
[----:B------:R-:W-:Y:S01]  /*c480*/  IMAD.SHL.U32 R211, R210, 0x20, RZ ;  /* 0x00000020d2d37824 */ /* 0x000fe200078e00ff */
[C---:B------:R-:W-:Y:S01]  /*c490*/  SHF.L.U64.HI R210, R178.reuse, 0x5, R179 ;  /* 0x00000005b2d27819 */ /* 0x040fe200000102b3 */
[----:B------:R-:W-:Y:S01]  /*c4a0*/  IMAD.MOV.U32 R72, RZ, RZ, R69 ;  /* 0x000000ffff487224 */ /* 0x000fe200078e0045 */
[----:B------:R-:W-:Y:S01]  /*c4b0*/  SHF.L.U32 R209, R178, 0x5, RZ ;  /* 0x00000005b2d17819 */ /* 0x000fe200000006ff */
[----:B------:R-:W-:Y:S01]  /*c4c0*/  IMAD.MOV.U32 R74, RZ, RZ, R3 ;  /* 0x000000ffff4a7224 */ /* 0x000fe200078e0003 */
[----:B------:R-:W-:Y:S01]  /*c4d0*/  MOV R71, R70 ;  /* 0x0000004600477202 */ /* 0x000fe20000000f00 */
[----:B------:R-:W-:Y:S01]  /*c4e0*/  ULDC UR5, c[0x0][0x39c] ;  /* 0x0000e70000057ab9 */ /* 0x000fe20000000800 */
[----:B------:R-:W-:Y:S01]  /*c4f0*/  MOV R73, R68 ;  /* 0x0000004400497202 */ /* 0x000fe20000000f00 */
[----:B------:R-:W-:Y:S01]  /*c500*/  ULDC UR4, c[0x0][0x2ec] ;  /* 0x0000bb0000047ab9 */ /* 0x000fe20000000800 */
[----:B------:R-:W-:Y:S01]  /*c510*/  ULDC.64 UR6, c[0x0][0x218] ;  /* 0x0000860000067ab9 */ /* 0x000fe20000000a00 */
[----:B------:R-:W-:Y:S01]  /*c520*/  ULDC.64 UR10, c[0x0][0x220] ;  /* 0x00008800000a7ab9 */ /* 0x000fe20000000a00 */
[----:B------:R-:W-:Y:S01]  /*c530*/  ULDC.64 UR8, c[0x0][0x248] ;  /* 0x0000920000087ab9 */ /* 0x000fe20000000a00 */
[----:B--2---:R-:W-:Y:S01]  /*c540*/  IMAD.MOV.U32 R244, RZ, RZ, R4 ;  /* 0x000000fffff47224 */ /* 0x004fe200078e0004 */
[----:B------:R-:W-:Y:S06]  /*c550*/  BRA `(.L_x_855) ;  /* 0x0000000000687947 */ /* 0x000fec0003800000 */
.L_x_857:
[----:B------:R-:W2:Y:S01]  /*c560*/  LDL.64 R68, [R1+0x8] ;  /* 0x0000080001447983 */ /* 0x000ea20000100a00 */
[----:B------:R-:W-:Y:S04]  /*c570*/  VIADD R0, R207, 0xffffffff ;  /* 0xffffffffcf007836 */ /* 0x000fe80000000000 */
[----:B------:R-:W-:Y:S01]  /*c580*/  IMAD.WIDE.U32 R2, R0, UR8, RZ ;  /* 0x0000000800027c25 */ /* 0x000fe2000f8e00ff */
[----:B------:R-:W-:Y:S05]  /*c590*/  SHF.R.S32.HI R4, RZ, 0x1f, R0 ;  /* 0x0000001fff047819 */ /* 0x000fea0000011400 */
[----:B------:R-:W-:Y:S04]  /*c5a0*/  IMAD R4, R4, UR8, RZ ;  /* 0x0000000804047c24 */ /* 0x000fe8000f8e02ff */
[----:B------:R-:W-:Y:S04]  /*c5b0*/  IMAD R4, R0, UR9, R4 ;  /* 0x0000000900047c24 */ /* 0x000fe8000f8e0204 */
[----:B------:R-:W-:Y:S01]  /*c5c0*/  IMAD.IADD R4, R3, 0x1, R4 ;  /* 0x0000000103047824 */ /* 0x000fe200078e0204 */
[----:B--2---:R-:W-:Y:S04]  /*c5d0*/  LEA R0, P1, R2, R68, 0x6 ;  /* 0x0000004402007211 */ /* 0x004fe800078230ff */
[----:B------:R-:W-:Y:S02]  /*c5e0*/  LEA R6, P2, R0, UR6, 0x1 ;  /* 0x0000000600067c11 */ /* 0x000fe4000f8408ff */
        /* <DEDUP_REMOVED lines=17> */
.L_x_855:
[----:B------:R-:W-:Y:S04]  /*c700*/  DEPBAR.LE SB0, 0x0 ;  /* 0x000080000000791a */ /* 0x000fe80000000000 */
[----:B------:R-:W-:Y:S01]  /*c710*/  BAR.SYNC.DEFER_BLOCKING 0x0 ;  /* 0x0000000000007b1d */ /* 0x000fe20000010000 */
[----:B------:R-:W-:Y:S01]  /*c720*/  SHF.R.S32.HI R4, RZ, 0x1f, R207 ;  /* 0x0000001fff047819 */ /* 0x000fe200000114cf */
[----:B------:R-:W-:Y:S02]  /*c730*/  IMAD R0, R252, R207, RZ ;  /* 0x000000cffc007224 */ /* 0x000fe400078e02ff */
[-C--:B------:R-:W-:Y:S04]  /*c740*/  IMAD.WIDE.U32 R2, R207, R246.reuse, R244 ;  /* 0x000000f6cf027225 */ /* 0x080fe800078e00f4 */
[----:B------:R-:W-:Y:S01]  /*c750*/  IMAD R0, R4, R246, R0 ;  /* 0x000000f604007224 */ /* 0x000fe200078e0200 */
[----:B------:R-:W-:Y:S04]  /*c760*/  LEA R6, P1, R2, UR10, 0x1 ;  /* 0x0000000a02067c11 */ /* 0x000fe8000f8208ff */
[----:B------:R-:W-:Y:S02]  /*c770*/  IADD3 R0, R3, R0, RZ ;  /* 0x0000000003007210 */ /* 0x000fe40007ffe0ff */
[-C--:B------:R-:W-:Y:S02]  /*c780*/  IADD3 R4, P0, R6, R211.reuse, RZ ;  /* 0x000000d306047210 */ /* 0x080fe40007f1e0ff */
[----:B------:R-:W-:Y:S02]  /*c790*/  LEA.HI.X R7, R2, UR11, R0, 0x1, P1 ;  /* 0x0000000b02077c11 */ /* 0x000fe400088f0c00 */
[-C--:B------:R-:W-:Y:S02]  /*c7a0*/  IADD3 R2, P1, R4, R211.reuse, RZ ;  /* 0x000000d304027210 */ /* 0x080fe40007f3e0ff */
[-C--:B------:R-:W-:Y:S02]  /*c7b0*/  IADD3.X R5, R7, R212.reuse, RZ, P0, !PT ;  /* 0x000000d407057210 */ /* 0x080fe400007fe4ff */
[----:B------:R-:W-:Y:S01]  /*c7c0*/  IADD3 R8, P0, R2, R211, RZ ;  /* 0x000000d302087210 */ /* 0x000fe20007f1e0ff */
[----:B------:R-:W-:Y:S01]  /*c7d0*/  @!PT LDS RZ, [RZ] ;  /* 0x00000000fffff984 */ /* 0x000fe20000000800 */
[----:B------:R-:W-:Y:S01]  /*c7e0*/  @!PT LDS RZ, [RZ] ;  /* 0x00000000fffff984 */ /* 0x000fe20000000800 */
[----:B------:R-:W-:Y:S01]  /*c7f0*/  @!PT LDS RZ, [RZ] ;  /* 0x00000000fffff984 */ /* 0x000fe20000000800 */
[----:B------:R-:W-:Y:S01]  /*c800*/  LDGSTS.E.BYPASS.LTC128B.128 [R208+0x6000], desc[UR12][R6.64] ;  /* 0x0600000006d07fae */ /* 0x000fe2000b901d4c */
[-C--:B------:R-:W-:Y:S04]  /*c810*/  IADD3.X R3, R5, R212.reuse, RZ, P1, !PT ;  /* 0x000000d405037210 */ /* 0x080fe80000ffe4ff */
[----:B------:R-:W-:Y:S02]  /*c820*/  IADD3.X R9, R3, R212, RZ, P0, !PT ;  /* 0x000000d403097210 */ /* 0x000fe400007fe4ff */
[----:B------:R-:W-:Y:S01]  /*c830*/  ISETP.GT.AND P0, PT, R207, RZ, PT ;  /* 0x000000ffcf00720c */ /* 0x000fe20003f04270 */
[----:B------:R1:W-:Y:S08]  /*c840*/  LDGSTS.E.BYPASS.LTC128B.128 [R208+0x6800], desc[UR12][R4.64] ;  /* 0x0680000004d07fae */ /* 0x0003f0000b901d4c */
[----:B------:R-:W-:Y:S08]  /*c850*/  LDGSTS.E.BYPASS.LTC128B.128 [R208+0x7000], desc[UR12][R2.64] ;  /* 0x0700000002d07fae */ /* 0x000ff0000b901d4c */
[----:B------:R2:W-:Y:S08]  /*c860*/  LDGSTS.E.BYPASS.LTC128B.128 [R208+0x7800], desc[UR12][R8.64] ;  /* 0x0780000008d07fae */ /* 0x0005f0000b901d4c */
[----:B------:R-:W-:Y:S08]  /*c870*/  LDSM.16.M88.4 R64, [R199] ;  /* 0x00000000c740783b */ /* 0x000ff00000000200 */
[----:B------:R-:W1:Y:S08]  /*c880*/  LDSM.16.M88.4 R16, [R192+0x4000] ;  /* 0x00400000c010783b */ /* 0x000e700000000200 */
[----:B------:R-:W2:Y:S08]  /*c890*/  LDSM.16.M88.4 R60, [R199+0x2000] ;  /* 0x00200000c73c783b */ /* 0x000eb00000000200 */
[----:B------:R-:W3:Y:S08]  /*c8a0*/  LDSM.16.M88.4 R32, [R192+0x4800] ;  /* 0x00480000c020783b */ /* 0x000ef00000000200 */
[----:B------:R-:W4:Y:S08]  /*c8b0*/  LDSM.16.M88.4 R48, [R192+0x5000] ;  /* 0x00500000c030783b */ /* 0x000f300000000200 */
[----:B------:R-:W0:Y:S08]  /*c8c0*/  LDGDEPBAR ;  /* 0x00000000000079af */ /* 0x000e300000000000 */
[----:B------:R-:W5:Y:S08]  /*c8d0*/  LDSM.16.M88.4 R76, [R192+0x5800] ;  /* 0x00580000c04c783b */ /* 0x000f700000000200 */
[----:B------:R-:W-:Y:S08]  /*c8e0*/  LDSM.16.M88.4 R144, [R202] ;  /* 0x00000000ca90783b */ /* 0x000ff00000000200 */
[----:B------:R-:W5:Y:S08]  /*c8f0*/  LDSM.16.M88.4 R148, [R198+0x4000] ;  /* 0x00400000c694783b */ /* 0x000f700000000200 */
[----:B------:R-:W5:Y:S08]  /*c900*/  LDSM.16.M88.4 R152, [R202+0x2000] ;  /* 0x00200000ca98783b */ /* 0x000f700000000200 */
[----:B------:R-:W5:Y:S08]  /*c910*/  LDSM.16.M88.4 R156, [R198+0x4800] ;  /* 0x00480000c69c783b */ /* 0x000f700000000200 */
[----:B------:R-:W5:Y:S08]  /*c920*/  LDSM.16.M88.4 R160, [R198+0x5000] ;  /* 0x00500000c6a0783b */ /* 0x000f700000000200 */
[----:B------:R-:W5:Y:S08]  /*c930*/  LDSM.16.M88.4 R164, [R198+0x5800] ;  /* 0x00580000c6a4783b */ /* 0x000f700000000200 */
[----:B------:R-:W-:Y:S08]  /*c940*/  LDSM.16.M88.4 R168, [R200] ;  /* 0x00000000c8a8783b */ /* 0x000ff00000000200 */
[----:B------:R-:W5:Y:S08]  /*c950*/  LDSM.16.M88.4 R172, [R203] ;  /* 0x00000000cbac783b */ /* 0x000f700000000200 */
[----:B------:R-:W-:Y:S08]  /*c960*/  LDSM.16.M88.4 R176, [R206] ;  /* 0x00000000ceb0783b */ /* 0x000ff00000000200 */
[----:B------:R-:W-:Y:S08]  /*c970*/  LDSM.16.M88.4 R180, [R204] ;  /* 0x00000000ccb4783b */ /* 0x000ff00000000200 */
[----:B------:R-:W-:Y:S08]  /*c980*/  LDSM.16.M88.4 R184, [R201] ;  /* 0x00000000c9b8783b */ /* 0x000ff00000000200 */
[----:B------:R-:W-:Y:S01]  /*c990*/  LDSM.16.M88.4 R188, [R197] ;  /* 0x00000000c5bc783b */ /* 0x000fe20000000200 */
[-C--:B-1----:R-:W-:Y:S06]  /*c9a0*/  HMMA.16816.F32.BF16 R4, R64, R16.reuse, RZ ;  /* 0x000000104004723c */ /* 0x082fec00000418ff */
[C---:B--2---:R-:W-:Y:S06]  /*c9b0*/  HMMA.16816.F32.BF16 R8, R60.reuse, R16, RZ ;  /* 0x000000103c08723c */ /* 0x044fec00000418ff */
[-C--:B------:R-:W-:Y:S06]  /*c9c0*/  HMMA.16816.F32.BF16 R12, R60, R18.reuse, RZ ;  /* 0x000000123c0c723c */ /* 0x080fec00000418ff */
[C---:B------:R-:W-:Y:S06]  /*c9d0*/  HMMA.16816.F32.BF16 R16, R64.reuse, R18, RZ ;  /* 0x000000124010723c */ /* 0x040fec00000418ff */
        /* <DEDUP_REMOVED lines=12> */
[----:B------:R-:W1:Y:S05]  /*caa0*/  LDSM.16.M88.4 R76, [R200+0x2000] ;  /* 0x00200000c84c783b */ /* 0x000e6a0000000200 */
        /* <DEDUP_REMOVED lines=16> */
[----:B------:R-:W-:Y:S01]  /*cbb0*/  HMMA.16816.F32.BF16 R64, R144, R166, R64 ;  /* 0x000000a69040723c */ /* 0x000fe20000041840 */
[----:B------:R-:W3:Y:S05]  /*cbc0*/  LDSM.16.M88.4 R144, [R201+0x2000] ;  /* 0x00200000c990783b */ /* 0x000eea0000000200 */
[-C--:B------:R-:W-:Y:S06]  /*cbd0*/  HMMA.16816.F32.BF16 R4, R168, R172.reuse, R4 ;  /* 0x000000aca804723c */ /* 0x080fec0000041804 */
[C---:B-1----:R-:W-:Y:S06]  /*cbe0*/  HMMA.16816.F32.BF16 R8, R76.reuse, R172, R8 ;  /* 0x000000ac4c08723c */ /* 0x042fec0000041808 */
        /* <DEDUP_REMOVED lines=15> */
[C---:B---3--:R-:W-:Y:S06]  /*cce0*/  HMMA.16816.F32.BF16 R8, R144.reuse, R188, R8 ;  /* 0x000000bc9008723c */ /* 0x048fec0000041808 */
[-C--:B------:R-:W-:Y:S06]  /*ccf0*/  HMMA.16816.F32.BF16 R12, R144, R190.reuse, R12 ;  /* 0x000000be900c723c */ /* 0x080fec000004180c */
[C---:B------:R-:W-:Y:S06]  /*cd00*/  HMMA.16816.F32.BF16 R16, R184.reuse, R190, R16 ;  /* 0x000000beb810723c */ /* 0x040fec0000041810 */
[----:B------:R-:W-:Y:S01]  /*cd10*/  FMUL.FTZ R4, R4, UR5 ;  /* 0x0000000504047c20 */ /* 0x000fe20008410000 */
[----:B------:R-:W-:Y:S01]  /*cd20*/  FMUL.FTZ R6, R6, UR5 ;  /* 0x0000000506067c20 */ /* 0x000fe20008410000 */
[----:B------:R-:W-:Y:S02]  /*cd30*/  FMUL.FTZ R5, R5, UR5 ;  /* 0x0000000505057c20 */ /* 0x000fe40008410000 */
        /* <DEDUP_REMOVED lines=9> */
[----:B------:R-:W-:Y:S01]  /*cdd0*/  FMUL.FTZ R12, R12, UR5 ;  /* 0x000000050c0c7c20 */ /* 0x000fe20008410000 */
[----:B------:R-:W-:Y:S01]  /*cde0*/  FMUL.FTZ R15, R15, UR5 ;  /* 0x000000050f0f7c20 */ /* 0x000fe20008410000 */
[----:B------:R-:W-:Y:S01]  /*cdf0*/  FMUL.FTZ R16, R16, UR5 ;  /* 0x0000000510107c20 */ /* 0x000fe20008410000 */
[----:B------:R-:W-:Y:S04]  /*ce00*/  FMUL.FTZ R18, R18, UR5 ;  /* 0x0000000512127c20 */ /* 0x000fe80008410000 */
[----:B------:R3:W-:Y:S01]  /*ce10*/  MUFU.TANH R154, R5 ;  /* 0x00000005009a7308 */ /* 0x0007e20000002400 */
[----:B------:R-:W-:Y:S01]  /*ce20*/  FMUL.FTZ R17, R17, UR5 ;  /* 0x0000000511117c20 */ /* 0x000fe20008410000 */
[----:B-1----:R-:W-:Y:S08]  /*ce30*/  FMNMX.FTZ R3, R77, R71, !PT ;  /* 0x000000474d037209 */ /* 0x002ff00007810000 */
[----:B------:R-:W1:Y:S01]  /*ce40*/  MUFU.TANH R79, R8 ;  /* 0x00000008004f7308 */ /* 0x000e620000002400 */
[----:B--2---:R-:W-:Y:S09]  /*ce50*/  FMNMX.FTZ R2, R78, R72, !PT ;  /* 0x000000484e027209 */ /* 0x004ff20007810000 */
[----:B------:R-:W2:Y:S01]  /*ce60*/  MUFU.TANH R150, R10 ;  /* 0x0000000a00967308 */ /* 0x000ea20000002400 */
[----:B---3--:R-:W3:Y:S09]  /*ce70*/  LDSM.16.M88.4 R4, [R197+0x800] ;  /* 0x00080000c504783b */ /* 0x008ef20000000200 */
[----:B------:R-:W-:Y:S10]  /*ce80*/  MUFU.TANH R153, R9 ;  /* 0x0000000900997308 */ /* 0x000ff40000002400 */
[----:B------:R4:W-:Y:S10]  /*ce90*/  MUFU.TANH R151, R11 ;  /* 0x0000000b00977308 */ /* 0x0009f40000002400 */
[----:B------:R-:W-:Y:S10]  /*cea0*/  MUFU.TANH R148, R14 ;  /* 0x0000000e00947308 */ /* 0x000ff40000002400 */
[----:B------:R5:W-:Y:S01]  /*ceb0*/  MUFU.TANH R14, R13 ;  /* 0x0000000d000e7308 */ /* 0x000be20000002400 */
[----:B----4-:R-:W4:Y:S09]  /*cec0*/  LDSM.16.M88.4 R8, [R197+0x1000] ;  /* 0x00100000c508783b */ /* 0x010f320000000200 */
[----:B------:R-:W2:Y:S01]  /*ced0*/  MUFU.TANH R152, R0 ;  /* 0x0000000000987308 */ /* 0x000ea20000002400 */
[-C--:B---3--:R-:W-:Y:S06]  /*cee0*/  HMMA.16816.F32.BF16 R20, R184, R4.reuse, R20 ;  /* 0x00000004b814723c */ /* 0x088fec0000041814 */
[C---:B------:R-:W-:Y:S03]  /*cef0*/  HMMA.16816.F32.BF16 R24, R144.reuse, R4, R24 ;  /* 0x000000049018723c */ /* 0x040fe60000041818 */
[----:B------:R-:W3:Y:S02]  /*cf00*/  MUFU.TANH R16, R16 ;  /* 0x0000001000107308 */ /* 0x000ee40000002400 */
[----:B-----5:R-:W-:Y:S01]  /*cf10*/  FMUL.FTZ R13, R19, UR5 ;  /* 0x00000005130d7c20 */ /* 0x020fe20008410000 */
[-C--:B------:R-:W-:Y:S07]  /*cf20*/  HMMA.16816.F32.BF16 R28, R144, R6.reuse, R28 ;  /* 0x00000006901c723c */ /* 0x080fee000004181c */
[----:B------:R-:W5:Y:S01]  /*cf30*/  MUFU.TANH R18, R18 ;  /* 0x0000001200127308 */ /* 0x000f620000002400 */
[C---:B------:R-:W-:Y:S01]  /*cf40*/  HMMA.16816.F32.BF16 R32, R184.reuse, R6, R32 ;  /* 0x00000006b820723c */ /* 0x040fe20000041820 */
[----:B------:R-:W1:Y:S01]  /*cf50*/  LDSM.16.M88.4 R4, [R197+0x1800] ;  /* 0x00180000c504783b */ /* 0x000e620000000200 */
[----:B------:R-:W-:Y:S07]  /*cf60*/  DEPBAR.LE SB0, 0x0 ;  /* 0x000080000000791a */ /* 0x000fee0000000000 */
[----:B------:R-:W5:Y:S02]  /*cf70*/  MUFU.TANH R149, R12 ;  /* 0x0000000c00957308 */ /* 0x000f640000002400 */
[----:B------:R-:W-:Y:S01]  /*cf80*/  FMUL.FTZ R20, R20, UR5 ;  /* 0x0000000514147c20 */ /* 0x000fe20008410000 */
[----:B------:R-:W-:Y:S01]  /*cf90*/  FMUL.FTZ R22, R22, UR5 ;  /* 0x0000000516167c20 */ /* 0x000fe20008410000 */
[----:B------:R-:W-:Y:S01]  /*cfa0*/  FMUL.FTZ R21, R21, UR5 ;  /* 0x0000000515157c20 */ /* 0x000fe20008410000 */
[----:B------:R-:W-:Y:S01]  /*cfb0*/  FMUL.FTZ R24, R24, UR5 ;  /* 0x0000000518187c20 */ /* 0x000fe20008410000 */
[----:B------:R-:W-:Y:S04]  /*cfc0*/  FMUL.FTZ R23, R23, UR5 ;  /* 0x0000000517177c20 */ /* 0x000fe80008410000 */
[----:B------:R-:W5:Y:S01]  /*cfd0*/  MUFU.TANH R17, R17 ;  /* 0x0000001100117308 */ /* 0x000f620000002400 */
[----:B------:R-:W-:Y:S01]  /*cfe0*/  BAR.SYNC.DEFER_BLOCKING 0x0 ;  /* 0x0000000000007b1d */ /* 0x000fe20000010000 */
[-C--:B----4-:R-:W-:Y:S05]  /*cff0*/  HMMA.16816.F32.BF16 R36, R184, R8.reuse, R36 ;  /* 0x00000008b824723c */ /* 0x090fea0000041824 */
[----:B------:R-:W-:Y:S03]  /*d000*/  FMUL.FTZ R26, R26, UR5 ;  /* 0x000000051a1a7c20 */ /* 0x000fe60008410000 */
[----:B------:R-:W4:Y:S01]  /*d010*/  MUFU.TANH R13, R13 ;  /* 0x0000000d000d7308 */ /* 0x000f220000002400 */
[C---:B------:R-:W-:Y:S04]  /*d020*/  HMMA.16816.F32.BF16 R40, R144.reuse, R8, R40 ;  /* 0x000000089028723c */ /* 0x040fe80000041828 */
[----:B------:R-:W-:Y:S01]  /*d030*/  FMUL.FTZ R32, R32, UR5 ;  /* 0x0000000520207c20 */ /* 0x000fe20008410000 */
[----:B------:R-:W-:Y:S01]  /*d040*/  FMUL.FTZ R25, R25, UR5 ;  /* 0x0000000519197c20 */ /* 0x000fe20008410000 */
[-C--:B------:R-:W-:Y:S03]  /*d050*/  HMMA.16816.F32.BF16 R44, R144, R10.reuse, R44 ;  /* 0x0000000a902c723c */ /* 0x080fe6000004182c */
[----:B------:R-:W4:Y:S02]  /*d060*/  MUFU.TANH R20, R20 ;  /* 0x0000001400147308 */ /* 0x000f240000002400 */
[----:B------:R-:W-:Y:S01]  /*d070*/  FMUL.FTZ R34, R34, UR5 ;  /* 0x0000000522227c20 */ /* 0x000fe20008410000 */
[C---:B------:R-:W-:Y:S07]  /*d080*/  HMMA.16816.F32.BF16 R48, R184.reuse, R10, R48 ;  /* 0x0000000ab830723c */ /* 0x040fee0000041830 */
[----:B------:R-:W4:Y:S01]  /*d090*/  MUFU.TANH R15, R15 ;  /* 0x0000000f000f7308 */ /* 0x000f220000002400 */
[----:B------:R-:W-:Y:S01]  /*d0a0*/  FMUL.FTZ R33, R33, UR5 ;  /* 0x0000000521217c20 */ /* 0x000fe20008410000 */
[-C--:B-1----:R-:W-:Y:S08]  /*d0b0*/  HMMA.16816.F32.BF16 R52, R184, R4.reuse, R52 ;  /* 0x00000004b834723c */ /* 0x082ff00000041834 */
[----:B------:R-:W1:Y:S01]  /*d0c0*/  MUFU.TANH R19, R24 ;  /* 0x0000001800137308 */ /* 0x000e620000002400 */
[C---:B------:R-:W-:Y:S04]  /*d0d0*/  HMMA.16816.F32.BF16 R56, R144.reuse, R4, R56 ;  /* 0x000000049038723c */ /* 0x040fe80000041838 */
[----:B------:R-:W-:Y:S02]  /*d0e0*/  FMUL.FTZ R27, R27, UR5 ;  /* 0x000000051b1b7c20 */ /* 0x000fe40008410000 */
[-C--:B------:R-:W-:Y:S03]  /*d0f0*/  HMMA.16816.F32.BF16 R60, R144, R6.reuse, R60 ;  /* 0x00000006903c723c */ /* 0x080fe6000004183c */
[----:B------:R-:W1:Y:S02]  /*d100*/  MUFU.TANH R22, R22 ;  /* 0x0000001600167308 */ /* 0x000e640000002400 */
[----:B------:R-:W-:Y:S01]  /*d110*/  FMNMX.FTZ R4, R79, R73, !PT ;  /* 0x000000494f047209 */ /* 0x000fe20007810000 */
[----:B------:R-:W-:Y:S07]  /*d120*/  HMMA.16816.F32.BF16 R64, R184, R6, R64 ;  /* 0x00000006b840723c */ /* 0x000fee0000041840 */
[----:B------:R-:W1:Y:S01]  /*d130*/  MUFU.TANH R21, R21 ;  /* 0x0000001500157308 */ /* 0x000e620000002400 */
[----:B--2---:R-:W-:Y:S03]  /*d140*/  FMNMX.FTZ R5, R150, R74, !PT ;  /* 0x0000004a96057209 */ /* 0x004fe60007810000 */
[----:B------:R-:W-:Y:S01]  /*d150*/  FMUL.FTZ R28, R28, UR5 ;  /* 0x000000051c1c7c20 */ /* 0x000fe20008410000 */
[----:B------:R-:W-:Y:S01]  /*d160*/  FMNMX.FTZ R6, R154, R3, !PT ;  /* 0x000000039a067209 */ /* 0x000fe20007810000 */
[----:B------:R-:W-:Y:S04]  /*d170*/  FMUL.FTZ R35, R35, UR5 ;  /* 0x0000000523237c20 */ /* 0x000fe80008410000 */
[----:B------:R-:W2:Y:S01]  /*d180*/  MUFU.TANH R156, R26 ;  /* 0x0000001a009c7308 */ /* 0x000ea20000002400 */
[----:B------:R-:W-:Y:S01]  /*d190*/  FMNMX.FTZ R3, R152, R2, !PT ;  /* 0x0000000298037209 */ /* 0x000fe20007810000 */
[----:B------:R-:W-:Y:S01]  /*d1a0*/  FMUL.FTZ R30, R30, UR5 ;  /* 0x000000051e1e7c20 */ /* 0x000fe20008410000 */
[----:B------:R-:W-:Y:S01]  /*d1b0*/  FMNMX.FTZ R2, R153, R4, !PT ;  /* 0x0000000499027209 */ /* 0x000fe20007810000 */
[----:B------:R-:W-:Y:S01]  /*d1c0*/  FMUL.FTZ R36, R36, UR5 ;  /* 0x0000000524247c20 */ /* 0x000fe20008410000 */
[----:B---3--:R-:W-:Y:S01]  /*d1d0*/  FMNMX.FTZ R6, R16, R6, !PT ;  /* 0x0000000610067209 */ /* 0x008fe20007810000 */
[----:B------:R-:W-:Y:S01]  /*d1e0*/  FMUL.FTZ R38, R38, UR5 ;  /* 0x0000000526267c20 */ /* 0x000fe20008410000 */
[----:B------:R-:W-:Y:S03]  /*d1f0*/  FMUL.FTZ R0, R63, UR5 ;  /* 0x000000053f007c20 */ /* 0x000fe60008410000 */
[----:B------:R-:W3:Y:S01]  /*d200*/  MUFU.TANH R23, R23 ;  /* 0x0000001700177308 */ /* 0x000ee20000002400 */
[----:B------:R-:W-:Y:S01]  /*d210*/  FMNMX.FTZ R4, R151, R5, !PT ;  /* 0x0000000597047209 */ /* 0x000fe20007810000 */
[----:B------:R-:W-:Y:S01]  /*d220*/  FMUL.FTZ R37, R37, UR5 ;  /* 0x0000000525257c20 */ /* 0x000fe20008410000 */
[----:B-----5:R-:W-:Y:S01]  /*d230*/  FMNMX.FTZ R5, R18, R3, !PT ;  /* 0x0000000312057209 */ /* 0x020fe20007810000 */
[----:B------:R-:W-:Y:S01]  /*d240*/  FMUL.FTZ R31, R31, UR5 ;  /* 0x000000051f1f7c20 */ /* 0x000fe20008410000 */
[----:B------:R-:W-:Y:S01]  /*d250*/  FMNMX.FTZ R3, R149, R2, !PT ;  /* 0x0000000295037209 */ /* 0x000fe20007810000 */
[----:B------:R-:W-:Y:S01]  /*d260*/  FMUL.FTZ R29, R29, UR5 ;  /* 0x000000051d1d7c20 */ /* 0x000fe20008410000 */
[----:B------:R-:W-:Y:S03]  /*d270*/  FMNMX.FTZ R6, R17, R6, !PT ;  /* 0x0000000611067209 */ /* 0x000fe60007810000 */
[----:B------:R2:W-:Y:S01]  /*d280*/  MUFU.TANH R76, R0 ;  /* 0x00000000004c7308 */ /* 0x0005e20000002400 */
[----:B------:R-:W-:Y:S01]  /*d290*/  FMNMX.FTZ R2, R148, R4, !PT ;  /* 0x0000000494027209 */ /* 0x000fe20007810000 */
[----:B------:R-:W-:Y:S01]  /*d2a0*/  FMUL.FTZ R39, R39, UR5 ;  /* 0x0000000527277c20 */ /* 0x000fe20008410000 */
[----:B----4-:R-:W-:Y:S01]  /*d2b0*/  FMNMX.FTZ R4, R13, R5, !PT ;  /* 0x000000050d047209 */ /* 0x010fe20007810000 */
[----:B------:R-:W-:Y:S01]  /*d2c0*/  FMUL.FTZ R48, R48, UR5 ;  /* 0x0000000530307c20 */ /* 0x000fe20008410000 */
[----:B------:R-:W-:Y:S01]  /*d2d0*/  FMNMX.FTZ R3, R14, R3, !PT ;  /* 0x000000030e037209 */ /* 0x000fe20007810000 */
[----:B------:R-:W-:Y:S01]  /*d2e0*/  FMUL.FTZ R42, R42, UR5 ;  /* 0x000000052a2a7c20 */ /* 0x000fe20008410000 */
[----:B------:R-:W-:Y:S03]  /*d2f0*/  FMNMX.FTZ R5, R20, R6, !PT ;  /* 0x0000000614057209 */ /* 0x000fe60007810000 */
[----:B------:R-:W4:Y:S01]  /*d300*/  MUFU.TANH R32, R32 ;  /* 0x0000002000207308 */ /* 0x000f220000002400 */
[----:B------:R-:W-:Y:S01]  /*d310*/  FMNMX.FTZ R7, R15, R2, !PT ;  /* 0x000000020f077209 */ /* 0x000fe20007810000 */
[----:B------:R-:W-:Y:S01]  /*d320*/  FMUL.FTZ R40, R40, UR5 ;  /* 0x0000000528287c20 */ /* 0x000fe20008410000 */
[----:B-1----:R-:W-:Y:S01]  /*d330*/  FMNMX.FTZ R2, R19, R3, !PT ;  /* 0x0000000313027209 */ /* 0x002fe20007810000 */
[----:B------:R-:W-:Y:S01]  /*d340*/  FMUL.FTZ R50, R50, UR5 ;  /* 0x0000000532327c20 */ /* 0x000fe20008410000 */
[----:B------:R-:W-:Y:S01]  /*d350*/  FMNMX.FTZ R4, R22, R4, !PT ;  /* 0x0000000416047209 */ /* 0x000fe20007810000 */
[----:B------:R-:W-:Y:S01]  /*d360*/  FMUL.FTZ R49, R49, UR5 ;  /* 0x0000000531317c20 */ /* 0x000fe20008410000 */
[----:B------:R-:W-:Y:S03]  /*d370*/  FMNMX.FTZ R3, R21, R5, !PT ;  /* 0x0000000515037209 */ /* 0x000fe60007810000 */
[----:B------:R-:W1:Y:S01]  /*d380*/  MUFU.TANH R155, R25 ;  /* 0x00000019009b7308 */ /* 0x000e620000002400 */
[----:B--2---:R-:W-:Y:S01]  /*d390*/  FMNMX.FTZ R0, R156, R7, !PT ;  /* 0x000000079c007209 */ /* 0x004fe20007810000 */
[----:B------:R-:W-:Y:S01]  /*d3a0*/  FMUL.FTZ R43, R43, UR5 ;  /* 0x000000052b2b7c20 */ /* 0x000fe20008410000 */
[----:B---3--:R-:W-:Y:S01]  /*d3b0*/  FMNMX.FTZ R4, R23, R4, !PT ;  /* 0x0000000417047209 */ /* 0x008fe20007810000 */
[----:B------:R-:W-:Y:S01]  /*d3c0*/  FMUL.FTZ R41, R41, UR5 ;  /* 0x0000000529297c20 */ /* 0x000fe20008410000 */
[----:B------:R-:W-:Y:S01]  /*d3d0*/  FMUL.FTZ R51, R51, UR5 ;  /* 0x0000000533337c20 */ /* 0x000fe20008410000 */
[----:B------:R-:W-:Y:S01]  /*d3e0*/  FMUL.FTZ R52, R52, UR5 ;  /* 0x0000000534347c20 */ /* 0x000fe20008410000 */
[----:B------:R-:W-:Y:S03]  /*d3f0*/  FMUL.FTZ R44, R44, UR5 ;  /* 0x000000052c2c7c20 */ /* 0x000fe60008410000 */
[----:B------:R-:W2:Y:S01]  /*d400*/  MUFU.TANH R157, R27 ;  /* 0x0000001b009d7308 */ /* 0x000ea20000002400 */
[----:B----4-:R-:W-:Y:S01]  /*d410*/  FMNMX.FTZ R3, R32, R3, !PT ;  /* 0x0000000320037209 */ /* 0x010fe20007810000 */
[----:B------:R-:W-:Y:S01]  /*d420*/  FMUL.FTZ R54, R54, UR5 ;  /* 0x0000000536367c20 */ /* 0x000fe20008410000 */
[----:B------:R-:W-:Y:S01]  /*d430*/  FMUL.FTZ R53, R53, UR5 ;  /* 0x0000000535357c20 */ /* 0x000fe20008410000 */
[----:B------:R-:W-:Y:S01]  /*d440*/  FMUL.FTZ R46, R46, UR5 ;  /* 0x000000052e2e7c20 */ /* 0x000fe20008410000 */
[----:B------:R-:W-:Y:S01]  /*d450*/  FMUL.FTZ R45, R45, UR5 ;  /* 0x000000052d2d7c20 */ /* 0x000fe20008410000 */
[----:B------:R-:W-:Y:S01]  /*d460*/  FMUL.FTZ R55, R55, UR5 ;  /* 0x0000000537377c20 */ /* 0x000fe20008410000 */
[----:B------:R-:W-:Y:S03]  /*d470*/  FMUL.FTZ R64, R64, UR5 ;  /* 0x0000000540407c20 */ /* 0x000fe60008410000 */
[----:B------:R-:W3:Y:S01]  /*d480*/  MUFU.TANH R34, R34 ;  /* 0x0000002200227308 */ /* 0x000ee20000002400 */
[----:B-1----:R-:W-:Y:S01]  /*d490*/  FMNMX.FTZ R5, R155, R2, !PT ;  /* 0x000000029b057209 */ /* 0x002fe20007810000 */
[----:B------:R-:W-:Y:S01]  /*d4a0*/  FMUL.FTZ R47, R47, UR5 ;  /* 0x000000052f2f7c20 */ /* 0x000fe20008410000 */
[----:B------:R-:W-:Y:S01]  /*d4b0*/  FMUL.FTZ R56, R56, UR5 ;  /* 0x0000000538387c20 */ /* 0x000fe20008410000 */
[----:B------:R-:W-:Y:S01]  /*d4c0*/  FMUL.FTZ R57, R57, UR5 ;  /* 0x0000000539397c20 */ /* 0x000fe20008410000 */
[----:B------:R-:W-:Y:S01]  /*d4d0*/  FMUL.FTZ R58, R58, UR5 ;  /* 0x000000053a3a7c20 */ /* 0x000fe20008410000 */
[----:B------:R-:W-:Y:S01]  /*d4e0*/  FMUL.FTZ R59, R59, UR5 ;  /* 0x000000053b3b7c20 */ /* 0x000fe20008410000 */
[----:B------:R-:W-:Y:S03]  /*d4f0*/  FMUL.FTZ R60, R60, UR5 ;  /* 0x000000053c3c7c20 */ /* 0x000fe60008410000 */
[----:B------:R-:W1:Y:S01]  /*d500*/  MUFU.TANH R33, R33 ;  /* 0x0000002100217308 */ /* 0x000e620000002400 */
[----:B--2---:R-:W-:Y:S01]  /*d510*/  FMNMX.FTZ R0, R157, R0, !PT ;  /* 0x000000009d007209 */ /* 0x004fe20007810000 */
[----:B------:R-:W-:Y:S01]  /*d520*/  FMUL.FTZ R61, R61, UR5 ;  /* 0x000000053d3d7c20 */ /* 0x000fe20008410000 */
[----:B------:R-:W-:Y:S01]  /*d530*/  FMUL.FTZ R62, R62, UR5 ;  /* 0x000000053e3e7c20 */ /* 0x000fe20008410000 */
[----:B------:R-:W-:Y:S01]  /*d540*/  FMUL.FTZ R66, R66, UR5 ;  /* 0x0000000542427c20 */ /* 0x000fe20008410000 */
[----:B------:R-:W-:Y:S01]  /*d550*/  FMUL.FTZ R65, R65, UR5 ;  /* 0x0000000541417c20 */ /* 0x000fe20008410000 */
[----:B------:R-:W-:Y:S04]  /*d560*/  FMUL.FTZ R67, R67, UR5 ;  /* 0x0000000543437c20 */ /* 0x000fe80008410000 */
        /* <DEDUP_REMOVED lines=54> */
[----:B------:R-:W-:Y:S01]  /*d8d0*/  MUFU.TANH R183, R57 ;  /* 0x0000003900b77308 */ /* 0x000fe20000002400 */
[----:B---3--:R-:W-:Y:S09]  /*d8e0*/  FMNMX.FTZ R12, R179, R4, !PT ;  /* 0x00000004b30c7209 */ /* 0x008ff20007810000 */
[----:B------:R-:W-:Y:S01]  /*d8f0*/  MUFU.TANH R184, R58 ;  /* 0x0000003a00b87308 */ /* 0x000fe20000002400 */
[----:B-1----:R-:W-:Y:S09]  /*d900*/  FMNMX.FTZ R10, R182, R2, !PT ;  /* 0x00000002b60a7209 */ /* 0x002ff20007810000 */
[----:B------:R-:W-:Y:S10]  /*d910*/  MUFU.TANH R186, R59 ;  /* 0x0000003b00ba7308 */ /* 0x000ff40000002400 */
[----:B------:R-:W-:Y:S10]  /*d920*/  MUFU.TANH R185, R60 ;  /* 0x0000003c00b97308 */ /* 0x000ff40000002400 */
[----:B------:R-:W-:Y:S10]  /*d930*/  MUFU.TANH R187, R61 ;  /* 0x0000003d00bb7308 */ /* 0x000ff40000002400 */
[----:B------:R-:W-:Y:S10]  /*d940*/  MUFU.TANH R75, R62 ;  /* 0x0000003e004b7308 */ /* 0x000ff40000002400 */
[----:B------:R-:W1:Y:S10]  /*d950*/  MUFU.TANH R147, R66 ;  /* 0x0000004200937308 */ /* 0x000e740000002400 */
[----:B------:R-:W2:Y:S10]  /*d960*/  MUFU.TANH R144, R65 ;  /* 0x0000004100907308 */ /* 0x000eb40000002400 */
[----:B------:R3:W4:Y:S01]  /*d970*/  MUFU.TANH R146, R67 ;  /* 0x0000004300927308 */ /* 0x0007220000002400 */
[----:B-1----:R-:W-:Y:S02]  /*d980*/  FMNMX.FTZ R11, R147, R0, !PT ;  /* 0x00000000930b7209 */ /* 0x002fe40007810000 */
[----:B--2---:R-:W-:Y:S01]  /*d990*/  FMNMX.FTZ R70, R144, R70, !PT ;  /* 0x0000004690467209 */ /* 0x004fe20007810000 */
[----:B------:R-:W-:Y:S06]  /*d9a0*/  @P0 BRA `(.L_x_857) ;  /* 0xffffffe800ec0947 */ /* 0x000fec000383ffff */
.L_x_856:
[----:B-1----:R-:W1:Y:S01]  /*d9b0*/  SHFL.BFLY PT, R5, R70, 0x2, 0x1f ;  /* 0x0c401f0046057f89 */ /* 0x002e6200000e0000 */
[----:B----4-:R-:W-:Y:S02]  /*d9c0*/  FMNMX.FTZ R4, R146, R11, !PT ;  /* 0x0000000b92047209 */ /* 0x010fe40007810000 */
[----:B------:R-:W-:Y:S05]  /*d9d0*/  FMNMX.FTZ R0, R184, R12, !PT ;  /* 0x0000000cb8007209 */ /* 0x000fea0007810000 */
[----:B------:R-:W-:Y:S01]  /*d9e0*/  LDSM.16.MT88.4 R24, [R193+0x6000] ;  /* 0x00600000c118783b */ /* 0x000fe20000004200 */
[----:B------:R-:W-:Y:S02]  /*d9f0*/  FMNMX.FTZ R2, R183, R10, !PT ;  /* 0x0000000ab7027209 */ /* 0x000fe40007810000 */
[----:B------:R-:W-:Y:S02]  /*da00*/  FMNMX.FTZ R0, R186, R0, !PT ;  /* 0x00000000ba007209 */ /* 0x000fe40007810000 */
[----:B------:R-:W-:Y:S02]  /*da10*/  FMNMX.FTZ R2, R185, R2, !PT ;  /* 0x00000002b9027209 */ /* 0x000fe40007810000 */
[----:B------:R-:W-:Y:S01]  /*da20*/  FMNMX.FTZ R0, R75, R0, !PT ;  /* 0x000000004b007209 */ /* 0x000fe20007810000 */
[----:B------:R-:W2:Y:S01]  /*da30*/  SHFL.BFLY PT, R69, R4, 0x2, 0x1f ;  /* 0x0c401f0004457f89 */ /* 0x000ea200000e0000 */
[----:B------:R-:W-:Y:S02]  /*da40*/  FMNMX.FTZ R3, R187, R2, !PT ;  /* 0x00000002bb037209 */ /* 0x000fe40007810000 */
[----:B------:R-:W-:Y:S05]  /*da50*/  FMNMX.FTZ R0, R76, R0, !PT ;  /* 0x000000004c007209 */ /* 0x000fea0007810000 */
[----:B------:R-:W-:Y:S01]  /*da60*/  LDSM.16.MT88.4 R40, [R196+0x6000] ;  /* 0x00600000c428783b */ /* 0x000fe20000004200 */
[----:B------:R-:W-:Y:S07]  /*da70*/  IADD3 R207, R207, -0x1, RZ ;  /* 0xffffffffcfcf7810 */ /* 0x000fee0007ffe0ff */
[----:B------:R-:W4:Y:S08]  /*da80*/  SHFL.BFLY PT, R2, R0, 0x2, 0x1f ;  /* 0x0c401f0000027f89 */ /* 0x000f3000000e0000 */
[----:B------:R-:W5:Y:S08]  /*da90*/  SHFL.BFLY PT, R68, R3, 0x2, 0x1f ;  /* 0x0c401f0003447f89 */ /* 0x000f7000000e0000 */
[----:B------:R-:W-:Y:S01]  /*daa0*/  LDSM.16.MT88.4 R56, [R194+0x6000] ;  /* 0x00600000c238783b */ /* 0x000fe20000004200 */
[----:B-1----:R-:W-:Y:S02]  /*dab0*/  FMNMX.FTZ R70, R70, R5, !PT ;  /* 0x0000000546467209 */ /* 0x002fe40007810000 */
[----:B--2---:R-:W-:Y:S05]  /*dac0*/  FMNMX.FTZ R69, R4, R69, !PT ;  /* 0x0000004504457209 */ /* 0x004fea0007810000 */
[----:B------:R-:W1:Y:S08]  /*dad0*/  SHFL.BFLY PT, R5, R70, 0x1, 0x1f ;  /* 0x0c201f0046057f89 */ /* 0x000e7000000e0000 */
[----:B------:R-:W2:Y:S01]  /*dae0*/  SHFL.BFLY PT, R6, R69, 0x1, 0x1f ;  /* 0x0c201f0045067f89 */ /* 0x000ea200000e0000 */
[----:B----4-:R-:W-:Y:S02]  /*daf0*/  FMNMX.FTZ R2, R0, R2, !PT ;  /* 0x0000000200027209 */ /* 0x010fe40007810000 */
[----:B-----5:R-:W-:Y:S05]  /*db00*/  FMNMX.FTZ R68, R3, R68, !PT ;  /* 0x0000004403447209 */ /* 0x020fea0007810000 */
[----:B------:R-:W-:Y:S08]  /*db10*/  SHFL.BFLY PT, R4, R2, 0x1, 0x1f ;  /* 0x0c201f0002047f89 */ /* 0x000ff000000e0000 */
[----:B------:R-:W4:Y:S01]  /*db20*/  SHFL.BFLY PT, R7, R68, 0x1, 0x1f ;  /* 0x0c201f0044077f89 */ /* 0x000f2200000e0000 */
[----:B-1----:R-:W-:Y:S02]  /*db30*/  FMNMX.FTZ R70, R70, R5, !PT ;  /* 0x0000000546467209 */ /* 0x002fe40007810000 */
[----:B--2---:R-:W-:Y:S03]  /*db40*/  FMNMX.FTZ R69, R69, R6, !PT ;  /* 0x0000000645457209 */ /* 0x004fe60007810000 */
[C---:B------:R-:W-:Y:S01]  /*db50*/  FADD.FTZ R0, -R70.reuse, R71 ;  /* 0x0000004746007221 */ /* 0x040fe20000010100 */
[----:B------:R-:W-:Y:S03]  /*db60*/  FSETP.NEU.FTZ.AND P1, PT, R70, -INF , PT ;  /* 0xff8000004600780b */ /* 0x000fe60003f3d000 */
[----:B------:R-:W-:Y:S01]  /*db70*/  FMUL.FTZ R3, R0, UR4 ;  /* 0x0000000400037c20 */ /* 0x000fe20008410000 */
[----:B------:R-:W-:Y:S03]  /*db80*/  FADD.FTZ R0, -R69, R72 ;  /* 0x0000004845007221 */ /* 0x000fe60000010100 */
[----:B------:R1:W2:Y:S01]  /*db90*/  MUFU.EX2 R72, R3 ;  /* 0x0000000300487308 */ /* 0x0002a20000000800 */
[----:B----4-:R-:W-:Y:S01]  /*dba0*/  FMNMX.FTZ R68, R68, R7, !PT ;  /* 0x0000000744447209 */ /* 0x010fe20007810000 */
[----:B-1----:R-:W-:Y:S01]  /*dbb0*/  FMUL.FTZ R3, R0, UR4 ;  /* 0x0000000400037c20 */ /* 0x002fe20008410000 */
[C---:B--2---:R-:W-:Y:S01]  /*dbc0*/  FMUL.FTZ R49, R72.reuse, R121 ;  /* 0x0000007948317220 */ /* 0x044fe20000410000 */
[C---:B------:R-:W-:Y:S01]  /*dbd0*/  FMUL.FTZ R53, R72.reuse, R129 ;  /* 0x0000008148357220 */ /* 0x040fe20000410000 */
[----:B------:R-:W-:Y:S05]  /*dbe0*/  FMUL.FTZ R64, R72, R136 ;  /* 0x0000008848407220 */ /* 0x000fea0000410000 */
[----:B------:R1:W2:Y:S01]  /*dbf0*/  MUFU.EX2 R71, R3 ;  /* 0x0000000300477308 */ /* 0x0002a20000000800 */
[----:B------:R-:W-:Y:S01]  /*dc00*/  FADD.FTZ R0, -R68, R73 ;  /* 0x0000004944007221 */ /* 0x000fe20000010100 */
[----:B------:R-:W-:Y:S01]  /*dc10*/  FMUL.FTZ R73, R70, UR4 ;  /* 0x0000000446497c20 */ /* 0x000fe20008410000 */
[C---:B------:R-:W-:Y:S01]  /*dc20*/  FMUL.FTZ R37, R72.reuse, R113 ;  /* 0x0000007148257220 */ /* 0x040fe20000410000 */
[C---:B------:R-:W-:Y:S03]  /*dc30*/  FMUL.FTZ R65, R72.reuse, R137 ;  /* 0x0000008948417220 */ /* 0x040fe60000410000 */
[----:B------:R-:W-:Y:S02]  /*dc40*/  FSEL R73, R73, RZ, P1 ;  /* 0x000000ff49497208 */ /* 0x000fe40000800000 */
[----:B------:R-:W-:Y:S03]  /*dc50*/  FSETP.NEU.FTZ.AND P1, PT, R69, -INF , PT ;  /* 0xff8000004500780b */ /* 0x000fe60003f3d000 */
[--C-:B------:R-:W-:Y:S01]  /*dc60*/  FFMA.FTZ R9, R33, UR4, -R73.reuse ;  /* 0x0000000421097c23 */ /* 0x100fe20008010849 */
[----:B------:R-:W-:Y:S01]  /*dc70*/  FMUL.FTZ R33, R72, R105 ;  /* 0x0000006948217220 */ /* 0x000fe20000410000 */
[--C-:B------:R-:W-:Y:S01]  /*dc80*/  FFMA.FTZ R48, R162, UR4, -R73.reuse ;  /* 0x00000004a2307c23 */ /* 0x100fe20008010849 */
[--C-:B------:R-:W-:Y:S01]  /*dc90*/  FFMA.FTZ R52, R163, UR4, -R73.reuse ;  /* 0x00000004a3347c23 */ /* 0x100fe20008010849 */
[----:B------:R-:W-:Y:S01]  /*dca0*/  MUFU.EX2 R227, R9 ;  /* 0x0000000900e37308 */ /* 0x000fe20000000800 */
[----:B-1----:R-:W-:Y:S01]  /*dcb0*/  FMNMX.FTZ R3, R2, R4, !PT ;  /* 0x0000000402037209 */ /* 0x002fe20007810000 */
[--C-:B------:R-:W-:Y:S01]  /*dcc0*/  FFMA.FTZ R4, R77, UR4, -R73.reuse ;  /* 0x000000044d047c23 */ /* 0x100fe20008010849 */
[C---:B--2---:R-:W-:Y:S01]  /*dcd0*/  FMUL.FTZ R50, R71.reuse, R122 ;  /* 0x0000007a47327220 */ /* 0x044fe20000410000 */
[C---:B------:R-:W-:Y:S01]  /*dce0*/  FMUL.FTZ R51, R71.reuse, R123 ;  /* 0x0000007b47337220 */ /* 0x040fe20000410000 */
[C---:B------:R-:W-:Y:S01]  /*dcf0*/  FMUL.FTZ R55, R71.reuse, R131 ;  /* 0x0000008347377220 */ /* 0x040fe20000410000 */
[C---:B------:R-:W-:Y:S01]  /*dd00*/  FMUL.FTZ R54, R71.reuse, R130 ;  /* 0x0000008247367220 */ /* 0x040fe20000410000 */
[----:B------:R-:W-:Y:S03]  /*dd10*/  FMUL.FTZ R66, R71, R138 ;  /* 0x0000008a47427220 */ /* 0x000fe60000410000 */
[----:B------:R1:W-:Y:S01]  /*dd20*/  MUFU.EX2 R234, R4 ;  /* 0x0000000400ea7308 */ /* 0x0003e20000000800 */
[----:B------:R-:W-:Y:S01]  /*dd30*/  FMUL.FTZ R2, R0, UR4 ;  /* 0x0000000400027c20 */ /* 0x000fe20008410000 */
[----:B------:R-:W-:Y:S01]  /*dd40*/  FADD.FTZ R0, -R3, R74 ;  /* 0x0000004a03007221 */ /* 0x000fe20000010100 */
[----:B------:R-:W-:Y:S01]  /*dd50*/  FMUL.FTZ R74, R69, UR4 ;  /* 0x00000004454a7c20 */ /* 0x000fe20008410000 */
[----:B------:R-:W-:Y:S01]  /*dd60*/  FMUL.FTZ R77, R68, UR4 ;  /* 0x00000004444d7c20 */ /* 0x000fe20008410000 */
[C---:B---3--:R-:W-:Y:S01]  /*dd70*/  FMUL.FTZ R67, R71.reuse, R139 ;  /* 0x0000008b47437220 */ /* 0x048fe20000410000 */
[----:B------:R-:W-:Y:S01]  /*dd80*/  FMUL.FTZ R0, R0, UR4 ;  /* 0x0000000400007c20 */ /* 0x000fe20008410000 */
[C---:B------:R-:W-:Y:S03]  /*dd90*/  FMUL.FTZ R38, R71.reuse, R114 ;  /* 0x0000007247267220 */ /* 0x040fe60000410000 */
[----:B------:R-:W2:Y:S01]  /*dda0*/  MUFU.EX2 R2, R2 ;  /* 0x0000000200027308 */ /* 0x000ea20000000800 */
[----:B------:R-:W-:Y:S01]  /*ddb0*/  FSEL R74, R74, RZ, P1 ;  /* 0x000000ff4a4a7208 */ /* 0x000fe20000800000 */
[----:B------:R-:W-:Y:S01]  /*ddc0*/  FMUL.FTZ R39, R71, R115 ;  /* 0x0000007347277220 */ /* 0x000fe20000410000 */
[----:B------:R-:W-:Y:S01]  /*ddd0*/  FSETP.NEU.FTZ.AND P1, PT, R68, -INF , PT ;  /* 0xff8000004400780b */ /* 0x000fe20003f3d000 */
[--C-:B------:R-:W-:Y:S02]  /*dde0*/  FFMA.FTZ R62, R161, UR4, -R73.reuse ;  /* 0x00000004a13e7c23 */ /* 0x100fe40008010849 */
[--C-:B------:R-:W-:Y:S01]  /*ddf0*/  FFMA.FTZ R5, R13, UR4, -R74.reuse ;  /* 0x000000040d057c23 */ /* 0x100fe2000801084a */
[----:B------:R-:W-:Y:S03]  /*de00*/  FSEL R77, R77, RZ, P1 ;  /* 0x000000ff4d4d7208 */ /* 0x000fe60000800000 */
[----:B------:R-:W3:Y:S01]  /*de10*/  MUFU.EX2 R0, R0 ;  /* 0x0000000000007308 */ /* 0x000ee20000000800 */
[----:B-1----:R-:W-:Y:S01]  /*de20*/  FFMA.FTZ R4, R154, UR4, -R73 ;  /* 0x000000049a047c23 */ /* 0x002fe20008010849 */
[--C-:B------:R-:W-:Y:S01]  /*de30*/  FFMA.FTZ R12, R34, UR4, -R74.reuse ;  /* 0x00000004220c7c23 */ /* 0x100fe2000801084a */
[C---:B------:R-:W-:Y:S01]  /*de40*/  FMUL.FTZ R34, R71.reuse, R106 ;  /* 0x0000006a47227220 */ /* 0x040fe20000410000 */
[--C-:B------:R-:W-:Y:S01]  /*de50*/  FFMA.FTZ R7, R22, UR4, -R74.reuse ;  /* 0x0000000416077c23 */ /* 0x100fe2000801084a */
[----:B------:R-:W-:Y:S01]  /*de60*/  FMUL.FTZ R22, R71, R98 ;  /* 0x0000006247167220 */ /* 0x000fe20000410000 */
[--C-:B------:R-:W-:Y:S01]  /*de70*/  FFMA.FTZ R6, R79, UR4, -R77.reuse ;  /* 0x000000044f067c23 */ /* 0x100fe2000801084d */
[----:B------:R-:W-:Y:S03]  /*de80*/  FSETP.NEU.FTZ.AND P1, PT, R3, -INF , PT ;  /* 0xff8000000300780b */ /* 0x000fe60003f3d000 */
[----:B------:R1:W-:Y:S01]  /*de90*/  MUFU.EX2 R236, R4 ;  /* 0x0000000400ec7308 */ /* 0x0003e20000000800 */
[C---:B--2---:R-:W-:Y:S01]  /*dea0*/  FMUL.FTZ R13, R2.reuse, R93 ;  /* 0x0000005d020d7220 */ /* 0x044fe20000410000 */
[C---:B------:R-:W-:Y:S01]  /*deb0*/  FMUL.FTZ R61, R2.reuse, R141 ;  /* 0x0000008d023d7220 */ /* 0x040fe20000410000 */
[C---:B------:R-:W-:Y:S01]  /*dec0*/  FMUL.FTZ R8, R2.reuse, R80 ;  /* 0x0000005002087220 */ /* 0x040fe20000410000 */
[C---:B------:R-:W-:Y:S01]  /*ded0*/  FMUL.FTZ R9, R2.reuse, R81 ;  /* 0x0000005102097220 */ /* 0x040fe20000410000 */
[C---:B------:R-:W-:Y:S01]  /*dee0*/  FMUL.FTZ R29, R2.reuse, R109 ;  /* 0x0000006d021d7220 */ /* 0x040fe20000410000 */
[----:B------:R-:W-:Y:S01]  /*def0*/  FMUL.FTZ R45, R2, R125 ;  /* 0x0000007d022d7220 */ /* 0x000fe20000410000 */
[----:B------:R-:W-:Y:S03]  /*df00*/  FFMA.FTZ R36, R159, UR4, -R77 ;  /* 0x000000049f247c23 */ /* 0x000fe6000801084d */
[----:B------:R2:W-:Y:S01]  /*df10*/  MUFU.EX2 R235, R5 ;  /* 0x0000000500eb7308 */ /* 0x0005e20000000800 */
[C---:B---3--:R-:W-:Y:S01]  /*df20*/  FMUL.FTZ R63, R0.reuse, R143 ;  /* 0x0000008f003f7220 */ /* 0x048fe20000410000 */
[C---:B------:R-:W-:Y:S01]  /*df30*/  FMUL.FTZ R10, R0.reuse, R82 ;  /* 0x00000052000a7220 */ /* 0x040fe20000410000 */
[C---:B------:R-:W-:Y:S01]  /*df40*/  FMUL.FTZ R11, R0.reuse, R83 ;  /* 0x00000053000b7220 */ /* 0x040fe20000410000 */
[C---:B------:R-:W-:Y:S01]  /*df50*/  FMUL.FTZ R30, R0.reuse, R110 ;  /* 0x0000006e001e7220 */ /* 0x040fe20000410000 */
[C---:B------:R-:W-:Y:S01]  /*df60*/  FMUL.FTZ R31, R0.reuse, R111 ;  /* 0x0000006f001f7220 */ /* 0x040fe20000410000 */
[C---:B------:R-:W-:Y:S01]  /*df70*/  FMUL.FTZ R46, R0.reuse, R126 ;  /* 0x0000007e002e7220 */ /* 0x040fe20000410000 */
[----:B------:R-:W-:Y:S03]  /*df80*/  FMUL.FTZ R47, R0, R127 ;  /* 0x0000007f002f7220 */ /* 0x000fe60000410000 */
[----:B------:R3:W-:Y:S01]  /*df90*/  MUFU.EX2 R221, R6 ;  /* 0x0000000600dd7308 */ /* 0x0007e20000000800 */
[--C-:B-1----:R-:W-:Y:S01]  /*dfa0*/  FFMA.FTZ R4, R78, UR4, -R74.reuse ;  /* 0x000000044e047c23 */ /* 0x102fe2000801084a */
[----:B------:R-:W-:Y:S01]  /*dfb0*/  FMUL.FTZ R78, R3, UR4 ;  /* 0x00000004034e7c20 */ /* 0x000fe20008410000 */
[----:B------:R-:W-:Y:S01]  /*dfc0*/  FFMA.FTZ R79, R164, UR4, -R73 ;  /* 0x00000004a44f7c23 */ /* 0x000fe20008010849 */
[----:B------:R-:W-:Y:S03]  /*dfd0*/  FFMA.FTZ R60, R165, UR4, -R74 ;  /* 0x00000004a53c7c23 */ /* 0x000fe6000801084a */
[----:B------:R-:W-:Y:S03]  /*dfe0*/  FSEL R78, R78, RZ, P1 ;  /* 0x000000ff4e4e7208 */ /* 0x000fe60000800000 */
[----:B------:R1:W-:Y:S01]  /*dff0*/  MUFU.EX2 R232, R4 ;  /* 0x0000000400e87308 */ /* 0x0003e20000000800 */
[----:B--2---:R-:W-:Y:S01]  /*e000*/  FFMA.FTZ R5, R149, UR4, -R77 ;  /* 0x0000000495057c23 */ /* 0x004fe2000801084d */
[--C-:B------:R-:W-:Y:S01]  /*e010*/  FFMA.FTZ R28, R156, UR4, -R78.reuse ;  /* 0x000000049c1c7c23 */ /* 0x100fe2000801084e */
[--C-:B------:R-:W-:Y:S01]  /*e020*/  FFMA.FTZ R44, R160, UR4, -R78.reuse ;  /* 0x00000004a02c7c23 */ /* 0x100fe2000801084e */
[----:B------:R-:W-:Y:S06]  /*e030*/  FFMA.FTZ R75, R75, UR4, -R78 ;  /* 0x000000044b4b7c23 */ /* 0x000fec000801084e */
[----:B------:R2:W-:Y:S01]  /*e040*/  MUFU.EX2 R218, R12 ;  /* 0x0000000c00da7308 */ /* 0x0005e20000000800 */
[--C-:B---3--:R-:W-:Y:S01]  /*e050*/  FFMA.FTZ R6, R21, UR4, -R73.reuse ;  /* 0x0000000415067c23 */ /* 0x108fe20008010849 */
[----:B------:R-:W-:Y:S08]  /*e060*/  FMUL.FTZ R21, R72, R97 ;  /* 0x0000006148157220 */ /* 0x000ff00000410000 */
[----:B------:R3:W-:Y:S01]  /*e070*/  MUFU.EX2 R228, R5 ;  /* 0x0000000500e47308 */ /* 0x0007e20000000800 */
[--C-:B-1----:R-:W-:Y:S09]  /*e080*/  FFMA.FTZ R4, R152, UR4, -R74.reuse ;  /* 0x0000000498047c23 */ /* 0x102ff2000801084a */
[----:B------:R1:W4:Y:S01]  /*e090*/  MUFU.EX2 R237, R4 ;  /* 0x0000000400ed7308 */ /* 0x0003220000000800 */
[----:B--2---:R-:W-:Y:S01]  /*e0a0*/  FFMA.FTZ R12, R35, UR4, -R74 ;  /* 0x00000004230c7c23 */ /* 0x004fe2000801084a */
[----:B------:R-:W-:Y:S08]  /*e0b0*/  FMUL.FTZ R35, R71, R107 ;  /* 0x0000006b47237220 */ /* 0x000ff00000410000 */
[----:B------:R2:W-:Y:S01]  /*e0c0*/  MUFU.EX2 R229, R6 ;  /* 0x0000000600e57308 */ /* 0x0005e20000000800 */
[----:B---3--:R-:W-:Y:S09]  /*e0d0*/  FMUL.FTZ R5, R72, R85 ;  /* 0x0000005548057220 */ /* 0x008ff20000410000 */
[----:B------:R3:W-:Y:S01]  /*e0e0*/  MUFU.EX2 R219, R7 ;  /* 0x0000000700db7308 */ /* 0x0007e20000000800 */
[----:B-1----:R-:W-:Y:S01]  /*e0f0*/  FFMA.FTZ R4, R16, UR4, -R73 ;  /* 0x0000000410047c23 */ /* 0x002fe20008010849 */
[----:B------:R-:W-:Y:S01]  /*e100*/  FFMA.FTZ R16, R19, UR4, -R77 ;  /* 0x0000000413107c23 */ /* 0x000fe2000801084d */
[----:B------:R-:W-:Y:S01]  /*e110*/  FMUL.FTZ R19, R71, R91 ;  /* 0x0000005b47137220 */ /* 0x000fe20000410000 */
[----:B----4-:R-:W-:Y:S06]  /*e120*/  F2FP.BF16.F32.PACK_AB R85, R237, R232 ;  /* 0x000000e8ed55723e */ /* 0x010fec00000010ff */
[----:B------:R1:W-:Y:S01]  /*e130*/  MUFU.EX2 R238, R4 ;  /* 0x0000000400ee7308 */ /* 0x0003e20000000800 */
[C---:B--2---:R-:W-:Y:S09]  /*e140*/  FMUL.FTZ R6, R71.reuse, R86 ;  /* 0x0000005647067220 */ /* 0x044ff20000410000 */
[----:B------:R2:W-:Y:S01]  /*e150*/  MUFU.EX2 R217, R12 ;  /* 0x0000000c00d97308 */ /* 0x0005e20000000800 */
[----:B---3--:R-:W-:Y:S09]  /*e160*/  FMUL.FTZ R7, R71, R87 ;  /* 0x0000005747077220 */ /* 0x008ff20000410000 */
[----:B------:R3:W-:Y:S01]  /*e170*/  MUFU.EX2 R213, R28 ;  /* 0x0000001c00d57308 */ /* 0x0007e20000000800 */
[----:B-1----:R-:W-:Y:S01]  /*e180*/  FFMA.FTZ R4, R17, UR4, -R73 ;  /* 0x0000000411047c23 */ /* 0x002fe20008010849 */
[----:B------:R-:W-:Y:S08]  /*e190*/  FMUL.FTZ R17, R72, R89 ;  /* 0x0000005948117220 */ /* 0x000ff00000410000 */
[----:B------:R1:W4:Y:S01]  /*e1a0*/  MUFU.EX2 R239, R4 ;  /* 0x0000000400ef7308 */ /* 0x0003220000000800 */
[----:B--2---:R-:W-:Y:S09]  /*e1b0*/  FMUL.FTZ R12, R2, R92 ;  /* 0x0000005c020c7220 */ /* 0x004ff20000410000 */
[----:B------:R2:W-:Y:S01]  /*e1c0*/  MUFU.EX2 R215, R16 ;  /* 0x0000001000d77308 */ /* 0x0005e20000000800 */
[----:B---3--:R-:W-:Y:S09]  /*e1d0*/  FFMA.FTZ R28, R157, UR4, -R78 ;  /* 0x000000049d1c7c23 */ /* 0x008ff2000801084e */
[----:B------:R3:W-:Y:S01]  /*e1e0*/  MUFU.EX2 R191, R28 ;  /* 0x0000001c00bf7308 */ /* 0x0007e20000000800 */
[----:B-1----:R-:W-:Y:S01]  /*e1f0*/  FFMA.FTZ R4, R18, UR4, -R74 ;  /* 0x0000000412047c23 */ /* 0x002fe2000801084a */
[----:B----4-:R-:W-:Y:S01]  /*e200*/  F2FP.BF16.F32.PACK_AB R86, R239, R238 ;  /* 0x000000eeef56723e */ /* 0x010fe200000010ff */
[----:B------:R-:W-:Y:S07]  /*e210*/  FMUL.FTZ R18, R71, R90 ;  /* 0x0000005a47127220 */ /* 0x000fee0000410000 */
[----:B------:R1:W4:Y:S01]  /*e220*/  MUFU.EX2 R233, R4 ;  /* 0x0000000400e97308 */ /* 0x0003220000000800 */
[----:B--2---:R-:W-:Y:S02]  /*e230*/  FMUL.FTZ R16, R72, R88 ;  /* 0x0000005848107220 */ /* 0x004fe40000410000 */
[----:B------:R-:W2:Y:S07]  /*e240*/  LDSM.16.MT88.4 R88, [R195+0x6000] ;  /* 0x00600000c358783b */ /* 0x000eae0000004200 */
[----:B------:R5:W-:Y:S01]  /*e250*/  MUFU.EX2 R188, R44 ;  /* 0x0000002c00bc7308 */ /* 0x000be20000000800 */
[----:B---3--:R-:W-:Y:S09]  /*e260*/  FMUL.FTZ R28, R2, R108 ;  /* 0x0000006c021c7220 */ /* 0x008ff20000410000 */
[----:B------:R3:W-:Y:S01]  /*e270*/  MUFU.EX2 R189, R36 ;  /* 0x0000002400bd7308 */ /* 0x0007e20000000800 */
[--C-:B-1----:R-:W-:Y:S01]  /*e280*/  FFMA.FTZ R4, R153, UR4, -R77.reuse ;  /* 0x0000000499047c23 */ /* 0x102fe2000801084d */
[----:B----4-:R-:W-:Y:S08]  /*e290*/  F2FP.BF16.F32.PACK_AB R87, R235, R233 ;  /* 0x000000e9eb57723e */ /* 0x010ff000000010ff */
[----:B------:R1:W4:Y:S01]  /*e2a0*/  MUFU.EX2 R231, R4 ;  /* 0x0000000400e77308 */ /* 0x0003220000000800 */
[--C-:B-----5:R-:W-:Y:S09]  /*e2b0*/  FFMA.FTZ R44, R166, UR4, -R78.reuse ;  /* 0x00000004a62c7c23 */ /* 0x120ff2000801084e */
[----:B------:R5:W-:Y:S01]  /*e2c0*/  MUFU.EX2 R166, R44 ;  /* 0x0000002c00a67308 */ /* 0x000be20000000800 */
[----:B---3--:R-:W-:Y:S09]  /*e2d0*/  FMUL.FTZ R36, R72, R112 ;  /* 0x0000007048247220 */ /* 0x008ff20000410000 */
[----:B------:R3:W-:Y:S01]  /*e2e0*/  MUFU.EX2 R162, R48 ;  /* 0x0000003000a27308 */ /* 0x0007e20000000800 */
[--C-:B-1----:R-:W-:Y:S01]  /*e2f0*/  FFMA.FTZ R4, R150, UR4, -R78.reuse ;  /* 0x0000000496047c23 */ /* 0x102fe2000801084e */
[----:B----4-:R-:W-:Y:S08]  /*e300*/  F2FP.BF16.F32.PACK_AB R80, R231, R221 ;  /* 0x000000dde750723e */ /* 0x010ff000000010ff */
[----:B------:R1:W-:Y:S01]  /*e310*/  MUFU.EX2 R216, R4 ;  /* 0x0000000400d87308 */ /* 0x0003e20000000800 */
[----:B-----5:R-:W-:Y:S09]  /*e320*/  FMUL.FTZ R44, R2, R124 ;  /* 0x0000007c022c7220 */ /* 0x020ff20000410000 */
[----:B------:R4:W-:Y:S01]  /*e330*/  MUFU.EX2 R160, R52 ;  /* 0x0000003400a07308 */ /* 0x0009e20000000800 */
[C---:B---3--:R-:W-:Y:S02]  /*e340*/  FMUL.FTZ R48, R72.reuse, R120 ;  /* 0x0000007848307220 */ /* 0x048fe40000410000 */
[----:B------:R-:W-:Y:S07]  /*e350*/  LDSM.16.MT88.4 R120, [R194+0x7800] ;  /* 0x00780000c278783b */ /* 0x000fee0000004200 */
[----:B------:R3:W-:Y:S01]  /*e360*/  MUFU.EX2 R131, R60 ;  /* 0x0000003c00837308 */ /* 0x0007e20000000800 */
[----:B-1----:R-:W-:Y:S09]  /*e370*/  FFMA.FTZ R4, R151, UR4, -R78 ;  /* 0x0000000497047c23 */ /* 0x002ff2000801084e */
[----:B------:R1:W5:Y:S01]  /*e380*/  MUFU.EX2 R226, R4 ;  /* 0x0000000400e27308 */ /* 0x0003620000000800 */
[----:B----4-:R-:W-:Y:S09]  /*e390*/  FMUL.FTZ R52, R72, R128 ;  /* 0x0000008048347220 */ /* 0x010ff20000410000 */
[----:B------:R4:W-:Y:S01]  /*e3a0*/  MUFU.EX2 R159, R62 ;  /* 0x0000003e009f7308 */ /* 0x0009e20000000800 */
[----:B---3--:R-:W-:Y:S09]  /*e3b0*/  FFMA.FTZ R60, R169, UR4, -R74 ;  /* 0x00000004a93c7c23 */ /* 0x008ff2000801084a */
[----:B------:R3:W-:Y:S01]  /*e3c0*/  MUFU.EX2 R130, R60 ;  /* 0x0000003c00827308 */ /* 0x0007e20000000800 */
[----:B-1----:R-:W-:Y:S01]  /*e3d0*/  FFMA.FTZ R4, R14, UR4, -R77 ;  /* 0x000000040e047c23 */ /* 0x002fe2000801084d */
[----:B-----5:R-:W-:Y:S01]  /*e3e0*/  F2FP.BF16.F32.PACK_AB R81, R226, R216 ;  /* 0x000000d8e251723e */ /* 0x020fe200000010ff */
[C---:B------:R-:W-:Y:S07]  /*e3f0*/  FMUL.FTZ R14, R0.reuse, R94 ;  /* 0x0000005e000e7220 */ /* 0x040fee0000410000 */
[----:B------:R1:W5:Y:S01]  /*e400*/  MUFU.EX2 R230, R4 ;  /* 0x0000000400e67308 */ /* 0x0003620000000800 */
[----:B----4-:R-:W-:Y:S09]  /*e410*/  FMUL.FTZ R62, R0, R142 ;  /* 0x0000008e003e7220 */ /* 0x010ff20000410000 */
[----:B------:R-:W-:Y:S01]  /*e420*/  MUFU.EX2 R75, R75 ;  /* 0x0000004b004b7308 */ /* 0x000fe20000000800 */
[----:B---3--:R-:W-:Y:S01]  /*e430*/  FMUL.FTZ R60, R2, R140 ;  /* 0x0000008c023c7220 */ /* 0x008fe20000410000 */
[--C-:B-1----:R-:W-:Y:S01]  /*e440*/  FFMA.FTZ R4, R148, UR4, -R78.reuse ;  /* 0x0000000494047c23 */ /* 0x102fe2000801084e */
[----:B-----5:R-:W-:Y:S07]  /*e450*/  F2FP.BF16.F32.PACK_AB R82, R230, R228 ;  /* 0x000000e4e652723e */ /* 0x020fee00000010ff */
[----:B------:R1:W-:Y:S02]  /*e460*/  MUFU.EX2 R220, R4 ;  /* 0x0000000400dc7308 */ /* 0x0003e40000000800 */
[----:B-1----:R-:W-:Y:S01]  /*e470*/  FFMA.FTZ R4, R15, UR4, -R78 ;  /* 0x000000040f047c23 */ /* 0x002fe2000801084e */
[----:B------:R-:W-:Y:S02]  /*e480*/  FMUL.FTZ R15, R0, R95 ;  /* 0x0000005f000f7220 */ /* 0x000fe40000410000 */
[----:B------:R-:W1:Y:S05]  /*e490*/  LDSM.16.MT88.4 R92, [R193+0x6800] ;  /* 0x00680000c15c783b */ /* 0x000e6a0000004200 */
[----:B------:R3:W4:Y:S02]  /*e4a0*/  MUFU.EX2 R225, R4 ;  /* 0x0000000400e17308 */ /* 0x0007240000000800 */
[----:B---3--:R-:W-:Y:S01]  /*e4b0*/  FFMA.FTZ R4, R20, UR4, -R73 ;  /* 0x0000000414047c23 */ /* 0x008fe20008010849 */
[----:B------:R-:W-:Y:S01]  /*e4c0*/  FFMA.FTZ R20, R155, UR4, -R77 ;  /* 0x000000049b147c23 */ /* 0x000fe2000801084d */
[----:B----4-:R-:W-:Y:S06]  /*e4d0*/  F2FP.BF16.F32.PACK_AB R83, R225, R220 ;  /* 0x000000dce153723e */ /* 0x010fec00000010ff */
[----:B------:R3:W4:Y:S10]  /*e4e0*/  MUFU.EX2 R224, R4 ;  /* 0x0000000400e07308 */ /* 0x0007340000000800 */
[----:B------:R5:W-:Y:S01]  /*e4f0*/  MUFU.EX2 R214, R20 ;  /* 0x0000001400d67308 */ /* 0x000be20000000800 */
[----:B---3--:R-:W-:Y:S01]  /*e500*/  FFMA.FTZ R4, R23, UR4, -R74 ;  /* 0x0000000417047c23 */ /* 0x008fe2000801084a */
[C---:B------:R-:W-:Y:S01]  /*e510*/  FMUL.FTZ R23, R71.reuse, R99 ;  /* 0x0000006347177220 */ /* 0x040fe20000410000 */
[----:B------:R-:W-:Y:S07]  /*e520*/  FFMA.FTZ R71, R71, R241, R232 ;  /* 0x000000f147477223 */ /* 0x000fee00000100e8 */
[----:B------:R3:W1:Y:S01]  /*e530*/  MUFU.EX2 R222, R4 ;  /* 0x0000000400de7308 */ /* 0x0006620000000800 */
[----:B-----5:R-:W-:Y:S02]  /*e540*/  FMUL.FTZ R20, R72, R96 ;  /* 0x0000006048147220 */ /* 0x020fe40000410000 */
[----:B------:R-:W5:Y:S01]  /*e550*/  LDSM.16.MT88.4 R96, [R196+0x6800] ;  /* 0x00680000c460783b */ /* 0x000f620000004200 */
[----:B---3--:R-:W-:Y:S01]  /*e560*/  FFMA.FTZ R4, R32, UR4, -R73 ;  /* 0x0000000420047c23 */ /* 0x008fe20008010849 */
[----:B------:R-:W-:Y:S05]  /*e570*/  FFMA.FTZ R32, R158, UR4, -R77 ;  /* 0x000000049e207c23 */ /* 0x000fea000801084d */
[----:B------:R3:W-:Y:S10]  /*e580*/  MUFU.EX2 R158, R79 ;  /* 0x0000004f009e7308 */ /* 0x0007f40000000800 */
[----:B------:R2:W5:Y:S10]  /*e590*/  MUFU.EX2 R223, R4 ;  /* 0x0000000400df7308 */ /* 0x0005740000000800 */
[----:B------:R4:W5:Y:S01]  /*e5a0*/  MUFU.EX2 R190, R32 ;  /* 0x0000002000be7308 */ /* 0x0009620000000800 */
[----:B---3--:R-:W-:Y:S01]  /*e5b0*/  FFMA.FTZ R79, R167, UR4, -R74 ;  /* 0x00000004a74f7c23 */ /* 0x008fe2000801084a */
[----:B--2---:R-:W-:Y:S01]  /*e5c0*/  FMUL.FTZ R4, R72, R84 ;  /* 0x0000005448047220 */ /* 0x004fe20000410000 */
[----:B------:R-:W-:Y:S07]  /*e5d0*/  F2FP.BF16.F32.PACK_AB R84, R236, R234 ;  /* 0x000000eaec54723e */ /* 0x000fee00000010ff */
[-C--:B------:R-:W-:Y:S05]  /*e5e0*/  HMMA.16816.F32.BF16 R4, R84, R24.reuse, R4 ;  /* 0x000000185404723c */ /* 0x080fea0000041804 */
[C---:B----4-:R-:W-:Y:S01]  /*e5f0*/  FMUL.FTZ R32, R72.reuse, R104 ;  /* 0x0000006848207220 */ /* 0x050fe20000410000 */
[C---:B------:R-:W-:Y:S01]  /*e600*/  HMMA.16816.F32.BF16 R8, R80.reuse, R24, R8 ;  /* 0x000000185008723c */ /* 0x040fe20000041808 */
[----:B------:R-:W-:Y:S04]  /*e610*/  LDSM.16.MT88.4 R104, [R196+0x7800] ;  /* 0x00780000c468783b */ /* 0x000fe80000004200 */
[----:B------:R-:W-:Y:S01]  /*e620*/  FFMA.FTZ R72, R72, R240, R234 ;  /* 0x000000f048487223 */ /* 0x000fe200000100ea */
[-C--:B------:R-:W-:Y:S05]  /*e630*/  HMMA.16816.F32.BF16 R12, R80, R26.reuse, R12 ;  /* 0x0000001a500c723c */ /* 0x080fea000004180c */
[C---:B------:R-:W-:Y:S01]  /*e640*/  FMUL.FTZ R24, R2.reuse, R100 ;  /* 0x0000006402187220 */ /* 0x040fe20000410000 */
[C---:B------:R-:W-:Y:S05]  /*e650*/  HMMA.16816.F32.BF16 R16, R84.reuse, R26, R16 ;  /* 0x0000001a5410723c */ /* 0x040fea0000041810 */
[----:B------:R-:W-:Y:S01]  /*e660*/  FMUL.FTZ R25, R2, R101 ;  /* 0x0000006502197220 */ /* 0x000fe20000410000 */
[-C--:B------:R-:W-:Y:S05]  /*e670*/  HMMA.16816.F32.BF16 R20, R84, R40.reuse, R20 ;  /* 0x000000285414723c */ /* 0x080fea0000041814 */
[C---:B------:R-:W-:Y:S01]  /*e680*/  FMUL.FTZ R26, R0.reuse, R102 ;  /* 0x00000066001a7220 */ /* 0x040fe20000410000 */
[----:B------:R-:W-:Y:S07]  /*e690*/  FMUL.FTZ R27, R0, R103 ;  /* 0x00000067001b7220 */ /* 0x000fee0000410000 */
[C---:B------:R-:W-:Y:S06]  /*e6a0*/  HMMA.16816.F32.BF16 R24, R80.reuse, R40, R24 ;  /* 0x000000285018723c */ /* 0x040fec0000041818 */
        /* <DEDUP_REMOVED lines=14> */
[----:B------:R-:W-:Y:S01]  /*e790*/  FMUL.FTZ R58, R0, R134 ;  /* 0x00000086003a7220 */ /* 0x000fe20000410000 */
[----:B------:R2:W-:Y:S01]  /*e7a0*/  MUFU.EX2 R135, R79 ;  /* 0x0000004f00877308 */ /* 0x0005e20000000800 */
[----:B------:R-:W-:Y:S03]  /*e7b0*/  FFMA.FTZ R2, R2, R242, R221 ;  /* 0x000000f202027223 */ /* 0x000fe600000100dd */
[----:B------:R-:W-:Y:S01]  /*e7c0*/  FFMA.FTZ R0, R0, R243, R216 ;  /* 0x000000f300007223 */ /* 0x000fe200000100d8 */
[----:B------:R-:W-:Y:S01]  /*e7d0*/  FADD.FTZ R2, R231, R2 ;  /* 0x00000002e7027221 */ /* 0x000fe20000010000 */
[C---:B------:R-:W-:Y:S04]  /*e7e0*/  HMMA.16816.F32.BF16 R56, R80.reuse, R88, R56 ;  /* 0x000000585038723c */ /* 0x040fe80000041838 */
[----:B------:R-:W-:Y:S02]  /*e7f0*/  FADD.FTZ R0, R226, R0 ;  /* 0x00000000e2007221 */ /* 0x000fe40000010000 */
[-C--:B------:R-:W-:Y:S05]  /*e800*/  HMMA.16816.F32.BF16 R60, R80, R90.reuse, R60 ;  /* 0x0000005a503c723c */ /* 0x080fea000004183c */
[----:B--2---:R-:W-:Y:S01]  /*e810*/  FFMA.FTZ R79, R168, UR4, -R74 ;  /* 0x00000004a84f7c23 */ /* 0x004fe2000801084a */
[----:B------:R-:W-:Y:S01]  /*e820*/  HMMA.16816.F32.BF16 R64, R84, R90, R64 ;  /* 0x0000005a5440723c */ /* 0x000fe20000041840 */
[----:B------:R-:W2:Y:S02]  /*e830*/  LDSM.16.MT88.4 R88, [R194+0x6800] ;  /* 0x00680000c258783b */ /* 0x000ea40000004200 */
[----:B------:R3:W4:Y:S02]  /*e840*/  MUFU.EX2 R157, R79 ;  /* 0x0000004f009d7308 */ /* 0x0007240000000800 */
[----:B------:R-:W-:Y:S02]  /*e850*/  F2FP.BF16.F32.PACK_AB R80, R229, R224 ;  /* 0x000000e0e550723e */ /* 0x000fe400000010ff */
[----:B-1----:R-:W-:Y:S04]  /*e860*/  F2FP.BF16.F32.PACK_AB R81, R222, R219 ;  /* 0x000000dbde51723e */ /* 0x002fe800000010ff */
[----:B-----5:R-:W-:Y:S02]  /*e870*/  F2FP.BF16.F32.PACK_AB R82, R227, R223 ;  /* 0x000000dfe352723e */ /* 0x020fe400000010ff */
[----:B------:R-:W-:Y:S02]  /*e880*/  F2FP.BF16.F32.PACK_AB R83, R217, R218 ;  /* 0x000000dad953723e */ /* 0x000fe400000010ff */
[----:B------:R-:W-:Y:S02]  /*e890*/  F2FP.BF16.F32.PACK_AB R84, R214, R215 ;  /* 0x000000d7d654723e */ /* 0x000fe400000010ff */
[----:B------:R-:W-:Y:S02]  /*e8a0*/  F2FP.BF16.F32.PACK_AB R85, R191, R213 ;  /* 0x000000d5bf55723e */ /* 0x000fe400000010ff */
[----:B------:R-:W-:Y:S01]  /*e8b0*/  F2FP.BF16.F32.PACK_AB R86, R189, R190 ;  /* 0x000000bebd56723e */ /* 0x000fe200000010ff */
[-C--:B------:R-:W-:Y:S05]  /*e8c0*/  HMMA.16816.F32.BF16 R4, R80, R92.reuse, R4 ;  /* 0x0000005c5004723c */ /* 0x080fea0000041804 */
[--C-:B---3--:R-:W-:Y:S01]  /*e8d0*/  FFMA.FTZ R79, R170, UR4, -R77.reuse ;  /* 0x00000004aa4f7c23 */ /* 0x108fe2000801084d */
[----:B------:R-:W-:Y:S03]  /*e8e0*/  F2FP.BF16.F32.PACK_AB R87, R166, R188 ;  /* 0x000000bca657723e */ /* 0x000fe600000010ff */
[----:B------:R1:W-:Y:S04]  /*e8f0*/  MUFU.EX2 R129, R79 ;  /* 0x0000004f00817308 */ /* 0x0003e80000000800 */
[C---:B------:R-:W-:Y:S06]  /*e900*/  HMMA.16816.F32.BF16 R8, R84.reuse, R92, R8 ;  /* 0x0000005c5408723c */ /* 0x040fec0000041808 */
[-C--:B------:R-:W-:Y:S06]  /*e910*/  HMMA.16816.F32.BF16 R12, R84, R94.reuse, R12 ;  /* 0x0000005e540c723c */ /* 0x080fec000004180c */
[C---:B------:R-:W-:Y:S01]  /*e920*/  HMMA.16816.F32.BF16 R16, R80.reuse, R94, R16 ;  /* 0x0000005e5010723c */ /* 0x040fe20000041810 */
[----:B------:R-:W3:Y:S04]  /*e930*/  LDSM.16.MT88.4 R92, [R195+0x6800] ;  /* 0x00680000c35c783b */ /* 0x000ee80000004200 */
[----:B-1----:R-:W-:Y:S01]  /*e940*/  FFMA.FTZ R79, R171, UR4, -R77 ;  /* 0x00000004ab4f7c23 */ /* 0x002fe2000801084d */
[-C--:B------:R-:W-:Y:S03]  /*e950*/  HMMA.16816.F32.BF16 R20, R80, R96.reuse, R20 ;  /* 0x000000605014723c */ /* 0x080fe60000041814 */
[----:B------:R1:W5:Y:S03]  /*e960*/  MUFU.EX2 R134, R79 ;  /* 0x0000004f00867308 */ /* 0x0003660000000800 */
[C---:B------:R-:W-:Y:S06]  /*e970*/  HMMA.16816.F32.BF16 R24, R84.reuse, R96, R24 ;  /* 0x000000605418723c */ /* 0x040fec0000041818 */
[-C--:B------:R-:W-:Y:S06]  /*e980*/  HMMA.16816.F32.BF16 R28, R84, R98.reuse, R28 ;  /* 0x00000062541c723c */ /* 0x080fec000004181c */
[C---:B------:R-:W-:Y:S01]  /*e990*/  HMMA.16816.F32.BF16 R32, R80.reuse, R98, R32 ;  /* 0x000000625020723c */ /* 0x040fe20000041820 */
[----:B------:R-:W5:Y:S04]  /*e9a0*/  LDSM.16.MT88.4 R96, [R193+0x7000] ;  /* 0x00700000c160783b */ /* 0x000f680000004200 */
[--C-:B-1----:R-:W-:Y:S01]  /*e9b0*/  FFMA.FTZ R79, R175, UR4, -R78.reuse ;  /* 0x00000004af4f7c23 */ /* 0x102fe2000801084e */
[-C--:B--2---:R-:W-:Y:S03]  /*e9c0*/  HMMA.16816.F32.BF16 R36, R80, R88.reuse, R36 ;  /* 0x000000585024723c */ /* 0x084fe60000041824 */
[----:B------:R1:W-:Y:S03]  /*e9d0*/  MUFU.EX2 R128, R79 ;  /* 0x0000004f00807308 */ /* 0x0003e60000000800 */
[C---:B------:R-:W-:Y:S06]  /*e9e0*/  HMMA.16816.F32.BF16 R40, R84.reuse, R88, R40 ;  /* 0x000000585428723c */ /* 0x040fec0000041828 */
[-C--:B------:R-:W-:Y:S05]  /*e9f0*/  HMMA.16816.F32.BF16 R44, R84, R90.reuse, R44 ;  /* 0x0000005a542c723c */ /* 0x080fea000004182c */
[----:B------:R-:W-:Y:S01]  /*ea00*/  FFMA.FTZ R88, R173, UR4, -R73 ;  /* 0x00000004ad587c23 */ /* 0x000fe20008010849 */
[C---:B------:R-:W-:Y:S03]  /*ea10*/  HMMA.16816.F32.BF16 R48, R80.reuse, R90, R48 ;  /* 0x0000005a5030723c */ /* 0x040fe60000041830 */
[----:B------:R2:W-:Y:S02]  /*ea20*/  MUFU.EX2 R153, R88 ;  /* 0x0000005800997308 */ /* 0x0005e40000000800 */
[--C-:B-1----:R-:W-:Y:S01]  /*ea30*/  FFMA.FTZ R79, R172, UR4, -R78.reuse ;  /* 0x00000004ac4f7c23 */ /* 0x102fe2000801084e */
[-C--:B---3--:R-:W-:Y:S07]  /*ea40*/  HMMA.16816.F32.BF16 R52, R80, R92.reuse, R52 ;  /* 0x0000005c5034723c */ /* 0x088fee0000041834 */
[----:B------:R1:W3:Y:S01]  /*ea50*/  MUFU.EX2 R133, R79 ;  /* 0x0000004f00857308 */ /* 0x0002e20000000800 */
[C---:B------:R-:W-:Y:S06]  /*ea60*/  HMMA.16816.F32.BF16 R56, R84.reuse, R92, R56 ;  /* 0x0000005c5438723c */ /* 0x040fec0000041838 */
[-C--:B------:R-:W-:Y:S01]  /*ea70*/  HMMA.16816.F32.BF16 R60, R84, R94.reuse, R60 ;  /* 0x0000005e543c723c */ /* 0x080fe2000004183c */
[----:B--2---:R-:W2:Y:S05]  /*ea80*/  LDSM.16.MT88.4 R88, [R196+0x7000] ;  /* 0x00700000c458783b */ /* 0x004eaa0000004200 */
[----:B------:R-:W-:Y:S03]  /*ea90*/  HMMA.16816.F32.BF16 R64, R80, R94, R64 ;  /* 0x0000005e5040723c */ /* 0x000fe60000041840 */
[----:B------:R-:W2:Y:S02]  /*eaa0*/  LDSM.16.MT88.4 R92, [R194+0x7000] ;  /* 0x00700000c25c783b */ /* 0x000ea40000004200 */
[--C-:B-1----:R-:W-:Y:S01]  /*eab0*/  FFMA.FTZ R79, R174, UR4, -R77.reuse ;  /* 0x00000004ae4f7c23 */ /* 0x102fe2000801084d */
[----:B------:R-:W-:Y:S02]  /*eac0*/  F2FP.BF16.F32.PACK_AB R84, R160, R162 ;  /* 0x000000a2a054723e */ /* 0x000fe400000010ff */
[----:B------:R-:W-:Y:S01]  /*ead0*/  F2FP.BF16.F32.PACK_AB R85, R130, R131 ;  /* 0x000000838255723e */ /* 0x000fe200000010ff */
[----:B------:R1:W-:Y:S02]  /*eae0*/  MUFU.EX2 R132, R79 ;  /* 0x0000004f00847308 */ /* 0x0003e40000000800 */
[----:B------:R-:W-:Y:S02]  /*eaf0*/  F2FP.BF16.F32.PACK_AB R86, R158, R159 ;  /* 0x0000009f9e56723e */ /* 0x000fe400000010ff */
[----:B----4-:R-:W-:Y:S02]  /*eb00*/  F2FP.BF16.F32.PACK_AB R87, R157, R135 ;  /* 0x000000879d57723e */ /* 0x010fe400000010ff */
[----:B-----5:R-:W-:Y:S02]  /*eb10*/  F2FP.BF16.F32.PACK_AB R80, R134, R129 ;  /* 0x000000818650723e */ /* 0x020fe400000010ff */
[----:B---3--:R-:W-:Y:S03]  /*eb20*/  F2FP.BF16.F32.PACK_AB R81, R133, R128 ;  /* 0x000000808551723e */ /* 0x008fe600000010ff */
[-C--:B------:R-:W-:Y:S05]  /*eb30*/  HMMA.16816.F32.BF16 R4, R84, R96.reuse, R4 ;  /* 0x000000605404723c */ /* 0x080fea0000041804 */
[----:B-1----:R-:W-:Y:S04]  /*eb40*/  FFMA.FTZ R79, R178, UR4, -R77 ;  /* 0x00000004b24f7c23 */ /* 0x002fe8000801084d */
[----:B------:R1:W3:Y:S02]  /*eb50*/  MUFU.EX2 R156, R79 ;  /* 0x0000004f009c7308 */ /* 0x0002e40000000800 */
[--C-:B-1----:R-:W-:Y:S01]  /*eb60*/  FFMA.FTZ R79, R181, UR4, -R78.reuse ;  /* 0x00000004b54f7c23 */ /* 0x102fe2000801084e */
[----:B---3--:R-:W-:Y:S07]  /*eb70*/  F2FP.BF16.F32.PACK_AB R82, R156, R132 ;  /* 0x000000849c52723e */ /* 0x008fee00000010ff */
[----:B------:R1:W-:Y:S02]  /*eb80*/  MUFU.EX2 R155, R79 ;  /* 0x0000004f009b7308 */ /* 0x0003e40000000800 */
[----:B-1----:R-:W-:Y:S08]  /*eb90*/  FFMA.FTZ R79, R179, UR4, -R78 ;  /* 0x00000004b34f7c23 */ /* 0x002ff0000801084e */
[----:B------:R1:W3:Y:S02]  /*eba0*/  MUFU.EX2 R154, R79 ;  /* 0x0000004f009a7308 */ /* 0x0002e40000000800 */
[--C-:B-1----:R-:W-:Y:S01]  /*ebb0*/  FFMA.FTZ R79, R177, UR4, -R73.reuse ;  /* 0x00000004b14f7c23 */ /* 0x102fe20008010849 */
[----:B---3--:R-:W-:Y:S07]  /*ebc0*/  F2FP.BF16.F32.PACK_AB R83, R154, R155 ;  /* 0x0000009b9a53723e */ /* 0x008fee00000010ff */
[----:B------:R1:W3:Y:S01]  /*ebd0*/  MUFU.EX2 R152, R79 ;  /* 0x0000004f00987308 */ /* 0x0002e20000000800 */
[C---:B------:R-:W-:Y:S06]  /*ebe0*/  HMMA.16816.F32.BF16 R8, R80.reuse, R96, R8 ;  /* 0x000000605008723c */ /* 0x040fec0000041808 */
[-C--:B------:R-:W-:Y:S06]  /*ebf0*/  HMMA.16816.F32.BF16 R12, R80, R98.reuse, R12 ;  /* 0x00000062500c723c */ /* 0x080fec000004180c */
[C---:B------:R-:W-:Y:S01]  /*ec00*/  HMMA.16816.F32.BF16 R16, R84.reuse, R98, R16 ;  /* 0x000000625410723c */ /* 0x040fe20000041810 */
[----:B------:R-:W4:Y:S04]  /*ec10*/  LDSM.16.MT88.4 R96, [R195+0x7000] ;  /* 0x00700000c360783b */ /* 0x000f280000004200 */
[--C-:B-1----:R-:W-:Y:S01]  /*ec20*/  FFMA.FTZ R79, R180, UR4, -R74.reuse ;  /* 0x00000004b44f7c23 */ /* 0x102fe2000801084a */
[-C--:B--2---:R-:W-:Y:S03]  /*ec30*/  HMMA.16816.F32.BF16 R20, R84, R88.reuse, R20 ;  /* 0x000000585414723c */ /* 0x084fe60000041814 */
[----:B------:R1:W-:Y:S02]  /*ec40*/  MUFU.EX2 R150, R79 ;  /* 0x0000004f00967308 */ /* 0x0003e40000000800 */
[----:B---3--:R-:W-:Y:S01]  /*ec50*/  F2FP.BF16.F32.PACK_AB R136, R152, R153 ;  /* 0x000000999888723e */ /* 0x008fe200000010ff */
[C---:B------:R-:W-:Y:S06]  /*ec60*/  HMMA.16816.F32.BF16 R24, R80.reuse, R88, R24 ;  /* 0x000000585018723c */ /* 0x040fec0000041818 */
[-C--:B------:R-:W-:Y:S06]  /*ec70*/  HMMA.16816.F32.BF16 R28, R80, R90.reuse, R28 ;  /* 0x0000005a501c723c */ /* 0x080fec000004181c */
[C---:B------:R-:W-:Y:S01]  /*ec80*/  HMMA.16816.F32.BF16 R32, R84.reuse, R90, R32 ;  /* 0x0000005a5420723c */ /* 0x040fe20000041820 */
[----:B------:R-:W2:Y:S04]  /*ec90*/  LDSM.16.MT88.4 R88, [R193+0x7800] ;  /* 0x00780000c158783b */ /* 0x000ea80000004200 */
[--C-:B-1----:R-:W-:Y:S01]  /*eca0*/  FFMA.FTZ R79, R176, UR4, -R74.reuse ;  /* 0x00000004b04f7c23 */ /* 0x102fe2000801084a */
[-C--:B------:R-:W-:Y:S03]  /*ecb0*/  HMMA.16816.F32.BF16 R36, R84, R92.reuse, R36 ;  /* 0x0000005c5424723c */ /* 0x080fe60000041824 */
[----:B------:R1:W3:Y:S03]  /*ecc0*/  MUFU.EX2 R151, R79 ;  /* 0x0000004f00977308 */ /* 0x0002e60000000800 */
[C---:B------:R-:W-:Y:S06]  /*ecd0*/  HMMA.16816.F32.BF16 R40, R80.reuse, R92, R40 ;  /* 0x0000005c5028723c */ /* 0x040fec0000041828 */
[-C--:B------:R-:W-:Y:S06]  /*ece0*/  HMMA.16816.F32.BF16 R44, R80, R94.reuse, R44 ;  /* 0x0000005e502c723c */ /* 0x080fec000004182c */
[C---:B------:R-:W-:Y:S05]  /*ecf0*/  HMMA.16816.F32.BF16 R48, R84.reuse, R94, R48 ;  /* 0x0000005e5430723c */ /* 0x040fea0000041830 */
[--C-:B-1----:R-:W-:Y:S01]  /*ed00*/  FFMA.FTZ R79, R145, UR4, -R73.reuse ;  /* 0x00000004914f7c23 */ /* 0x102fe20008010849 */
[-C--:B----4-:R-:W-:Y:S03]  /*ed10*/  HMMA.16816.F32.BF16 R52, R84, R96.reuse, R52 ;  /* 0x000000605434723c */ /* 0x090fe60000041834 */
[----:B------:R-:W-:Y:S02]  /*ed20*/  MUFU.EX2 R149, R79 ;  /* 0x0000004f00957308 */ /* 0x000fe40000000800 */
[----:B------:R-:W-:Y:S01]  /*ed30*/  FFMA.FTZ R73, R144, UR4, -R73 ;  /* 0x0000000490497c23 */ /* 0x000fe20008010849 */
[C---:B------:R-:W-:Y:S07]  /*ed40*/  HMMA.16816.F32.BF16 R56, R80.reuse, R96, R56 ;  /* 0x000000605038723c */ /* 0x040fee0000041838 */
[----:B------:R1:W4:Y:S01]  /*ed50*/  MUFU.EX2 R148, R73 ;  /* 0x0000004900947308 */ /* 0x0003220000000800 */
[-C--:B------:R-:W-:Y:S03]  /*ed60*/  HMMA.16816.F32.BF16 R60, R80, R98.reuse, R60 ;  /* 0x00000062503c723c */ /* 0x080fe6000004183c */
[----:B---3--:R-:W-:Y:S03]  /*ed70*/  F2FP.BF16.F32.PACK_AB R137, R151, R150 ;  /* 0x000000969789723e */ /* 0x008fe600000010ff */
[----:B------:R-:W-:Y:S05]  /*ed80*/  HMMA.16816.F32.BF16 R64, R84, R98, R64 ;  /* 0x000000625440723c */ /* 0x000fea0000041840 */
[--C-:B-1----:R-:W-:Y:S01]  /*ed90*/  FFMA.FTZ R73, R147, UR4, -R74.reuse ;  /* 0x0000000493497c23 */ /* 0x102fe2000801084a */
[----:B------:R-:W-:Y:S01]  /*eda0*/  FFMA.FTZ R74, R146, UR4, -R74 ;  /* 0x00000004924a7c23 */ /* 0x000fe2000801084a */
[----:B----4-:R-:W-:Y:S02]  /*edb0*/  F2FP.BF16.F32.PACK_AB R138, R148, R149 ;  /* 0x00000095948a723e */ /* 0x010fe400000010ff */
[----:B------:R1:W-:Y:S10]  /*edc0*/  MUFU.EX2 R147, R73 ;  /* 0x0000004900937308 */ /* 0x0003f40000000800 */
[----:B------:R-:W3:Y:S01]  /*edd0*/  MUFU.EX2 R146, R74 ;  /* 0x0000004a00927308 */ /* 0x000ee20000000800 */
[--C-:B-1----:R-:W-:Y:S09]  /*ede0*/  FFMA.FTZ R73, R182, UR4, -R77.reuse ;  /* 0x00000004b6497c23 */ /* 0x102ff2000801084d */
[----:B------:R1:W-:Y:S01]  /*edf0*/  MUFU.EX2 R145, R73 ;  /* 0x0000004900917308 */ /* 0x0003e20000000800 */
[----:B---3--:R-:W-:Y:S07]  /*ee00*/  F2FP.BF16.F32.PACK_AB R139, R146, R147 ;  /* 0x00000093928b723e */ /* 0x008fee00000010ff */
[-C--:B--2---:R-:W-:Y:S01]  /*ee10*/  HMMA.16816.F32.BF16 R84, R136, R88.reuse, R4 ;  /* 0x000000588854723c */ /* 0x084fe20000041804 */
[----:B------:R-:W2:Y:S04]  /*ee20*/  LDSM.16.MT88.4 R4, [R195+0x7800] ;  /* 0x00780000c304783b */ /* 0x000ea80000004200 */
[--C-:B-1----:R-:W-:Y:S04]  /*ee30*/  FFMA.FTZ R73, R183, UR4, -R77.reuse ;  /* 0x00000004b7497c23 */ /* 0x102fe8000801084d */
[----:B------:R1:W3:Y:S02]  /*ee40*/  MUFU.EX2 R144, R73 ;  /* 0x0000004900907308 */ /* 0x0002e40000000800 */
[--C-:B-1----:R-:W-:Y:S01]  /*ee50*/  FFMA.FTZ R73, R184, UR4, -R78.reuse ;  /* 0x00000004b8497c23 */ /* 0x102fe2000801084e */
[----:B---3--:R-:W-:Y:S07]  /*ee60*/  F2FP.BF16.F32.PACK_AB R140, R144, R145 ;  /* 0x00000091908c723e */ /* 0x008fee00000010ff */
[----:B------:R1:W-:Y:S02]  /*ee70*/  MUFU.EX2 R79, R73 ;  /* 0x00000049004f7308 */ /* 0x0003e40000000800 */
[--C-:B-1----:R-:W-:Y:S01]  /*ee80*/  FFMA.FTZ R73, R186, UR4, -R78.reuse ;  /* 0x00000004ba497c23 */ /* 0x102fe2000801084e */
[----:B------:R-:W-:Y:S07]  /*ee90*/  FFMA.FTZ R78, R76, UR4, -R78 ;  /* 0x000000044c4e7c23 */ /* 0x000fee000801084e */
[----:B------:R1:W3:Y:S10]  /*eea0*/  MUFU.EX2 R74, R73 ;  /* 0x00000049004a7308 */ /* 0x0002f40000000800 */
[----:B------:R-:W4:Y:S01]  /*eeb0*/  MUFU.EX2 R78, R78 ;  /* 0x0000004e004e7308 */ /* 0x000f220000000800 */
[--C-:B-1----:R-:W-:Y:S01]  /*eec0*/  FFMA.FTZ R73, R185, UR4, -R77.reuse ;  /* 0x00000004b9497c23 */ /* 0x102fe2000801084d */
[----:B------:R-:W-:Y:S01]  /*eed0*/  FFMA.FTZ R77, R187, UR4, -R77 ;  /* 0x00000004bb4d7c23 */ /* 0x000fe2000801084d */
[----:B---3--:R-:W-:Y:S07]  /*eee0*/  F2FP.BF16.F32.PACK_AB R141, R74, R79 ;  /* 0x0000004f4a8d723e */ /* 0x008fee00000010ff */
[----:B------:R-:W-:Y:S01]  /*eef0*/  MUFU.EX2 R73, R73 ;  /* 0x0000004900497308 */ /* 0x000fe20000000800 */
[----:B----4-:R-:W-:Y:S09]  /*ef00*/  F2FP.BF16.F32.PACK_AB R143, R78, R75 ;  /* 0x0000004b4e8f723e */ /* 0x010ff200000010ff */
[----:B------:R-:W1:Y:S02]  /*ef10*/  MUFU.EX2 R77, R77 ;  /* 0x0000004d004d7308 */ /* 0x000e640000000800 */
[----:B-1----:R-:W-:Y:S07]  /*ef20*/  F2FP.BF16.F32.PACK_AB R142, R77, R73 ;  /* 0x000000494d8e723e */ /* 0x002fee00000010ff */
[C---:B------:R-:W-:Y:S06]  /*ef30*/  HMMA.16816.F32.BF16 R80, R140.reuse, R88, R8 ;  /* 0x000000588c50723c */ /* 0x040fec0000041808 */
        /* <DEDUP_REMOVED lines=43> */
[-C--:B--2---:R-:W-:Y:S03]  /*f1f0*/  HMMA.16816.F32.BF16 R128, R136, R4.reuse, R52 ;  /* 0x000000048880723c */ /* 0x084fe60000041834 */
        /* <DEDUP_REMOVED lines=9> */
[----:B------:R-:W-:Y:S05]  /*f290*/  HMMA.16816.F32.BF16 R136, R136, R6, R64 ;  /* 0x000000068888723c */ /* 0x000fea0000041840 */
        /* <DEDUP_REMOVED lines=22> */
[----:B------:R-:W-:Y:S06]  /*f400*/  @P0 BRA `(.L_x_855) ;  /* 0xffffffd000bc0947 */ /* 0x000fec000383ffff */
.L_x_854:
[----:B------:R-:W2:Y:S01]  /*f410*/  LDL R13, [R1+0x10] ;  /* 0x00001000010d7983 */ /* 0x000ea20000100800 */
[----:B------:R-:W1:Y:S01]  /*f420*/  S2UR UR4, SR_CgaCtaId ;  /* 0x00000000000479c3 */ /* 0x000e620000008800 */
[----:B------:R-:W-:Y:S01]  /*f430*/  UMOV UR5, 0x400 ;  /* 0x0000040000057882 */ /* 0x000fe20000000000 */
[----:B------:R-:W-:Y:S01]  /*f440*/  MOV R38, 0x20 ;  /* 0x0000002000267802 */ /* 0x000fe20000000f00 */
[----:B------:R-:W3:Y:S01]  /*f450*/  S2R R50, SR_TID.X ;  /* 0x0000000000327919 */ /* 0x000ee20000002100 */
[----:B------:R-:W4:Y:S04]  /*f460*/  SHFL.BFLY PT, R0, R240, 0x2, 0x1f ;  /* 0x0c401f00f0007f89 */ /* 0x000f2800000e0000 */
[----:B------:R-:W5:Y:S04]  /*f470*/  SHFL.BFLY PT, R8, R241, 0x2, 0x1f ;  /* 0x0c401f00f1087f89 */ /* 0x000f6800000e0000 */
[----:B------:R-:W5:Y:S04]  /*f480*/  SHFL.BFLY PT, R7, R242, 0x2, 0x1f ;  /* 0x0c401f00f2077f89 */ /* 0x000f6800000e0000 */
[----:B------:R-:W-:Y:S01]  /*f490*/  SHFL.BFLY PT, R9, R243, 0x2, 0x1f ;  /* 0x0c401f00f3097f89 */ /* 0x000fe200000e0000 */
[----:B-1----:R-:W-:Y:S01]  /*f4a0*/  ULEA UR4, UR4, UR5, 0x18 ;  /* 0x0000000504047291 */ /* 0x002fe2000f8ec03f */
[----:B----4-:R-:W-:Y:S01]  /*f4b0*/  FADD.FTZ R0, R0, R240 ;  /* 0x000000f000007221 */ /* 0x010fe20000010000 */
[----:B---3--:R-:W-:-:S04]  /*f4c0*/  SHF.R.S32.HI R49, RZ, 0x1f, R50 ;  /* 0x0000001fff317819 */ /* 0x008fc80000011432 */
[----:B------:R-:W1:Y:S01]  /*f4d0*/  SHFL.BFLY PT, R6, R0, 0x1, 0x1f ;  /* 0x0c201f0000067f89 */ /* 0x000e6200000e0000 */
[----:B-----5:R-:W-:Y:S01]  /*f4e0*/  FADD.FTZ R8, R8, R241 ;  /* 0x000000f108087221 */ /* 0x020fe20000010000 */
[-C--:B------:R-:W-:Y:S01]  /*f4f0*/  LEA.HI R4, R49, R50.reuse, RZ, 0x2 ;  /* 0x0000003231047211 */ /* 0x080fe200078f10ff */
[----:B------:R-:W-:Y:S01]  /*f500*/  FADD.FTZ R7, R7, R242 ;  /* 0x000000f207077221 */ /* 0x000fe20000010000 */
[----:B------:R-:W-:Y:S02]  /*f510*/  LEA.HI R49, R49, R50, RZ, 0x5 ;  /* 0x0000003231317211 */ /* 0x000fe400078f28ff */
[----:B------:R3:W4:Y:S01]  /*f520*/  SHFL.BFLY PT, R43, R8, 0x1, 0x1f ;  /* 0x0c201f00082b7f89 */ /* 0x00072200000e0000 */
[--C-:B------:R-:W-:Y:S02]  /*f530*/  SHF.R.S32.HI R5, RZ, 0x2, R4.reuse ;  /* 0x00000002ff057819 */ /* 0x100fe40000011404 */
[----:B------:R-:W-:Y:S01]  /*f540*/  SHF.R.S32.HI R2, RZ, 0x1f, R4 ;  /* 0x0000001fff027819 */ /* 0x000fe20000011404 */
[----:B------:R3:W2:Y:S01]  /*f550*/  SHFL.BFLY PT, R44, R7, 0x1, 0x1f ;  /* 0x0c201f00072c7f89 */ /* 0x0006a200000e0000 */
[----:B------:R-:W-:-:S02]  /*f560*/  LOP3.LUT R4, R4, 0x3ffffffc, RZ, 0xc0, !PT ;  /* 0x3ffffffc04047812 */ /* 0x000fc400078ec0ff */
[----:B------:R-:W-:Y:S02]  /*f570*/  LEA.HI R2, R2, R5, RZ, 0x3 ;  /* 0x0000000502027211 */ /* 0x000fe400078f18ff */
[----:B------:R-:W-:Y:S02]  /*f580*/  SHF.R.S32.HI R42, RZ, 0x5, R49 ;  /* 0x00000005ff2a7819 */ /* 0x000fe40000011431 */
[----:B------:R-:W-:-:S05]  /*f590*/  LOP3.LUT R2, R2, 0xfffffff8, RZ, 0xc0, !PT ;  /* 0xfffffff802027812 */ /* 0x000fca00078ec0ff */
[----:B------:R-:W-:Y:S02]  /*f5a0*/  IMAD.IADD R2, R5, 0x1, -R2 ;  /* 0x0000000105027824 */ /* 0x000fe400078e0a02 */
[----:B-1----:R-:W-:Y:S01]  /*f5b0*/  FADD.FTZ R46, R0, R6 ;  /* 0x00000006002e7221 */ /* 0x002fe20000010000 */
[----:B------:R-:W-:Y:S02]  /*f5c0*/  IMAD.IADD R0, R50, 0x1, -R4 ;  /* 0x0000000132007824 */ /* 0x000fe400078e0a04 */
[----:B------:R-:W-:Y:S02]  /*f5d0*/  IMAD.SHL.U32 R5, R2, 0x40, RZ ;  /* 0x0000004002057824 */ /* 0x000fe400078e00ff */
[----:B------:R-:W-:-:S03]  /*f5e0*/  IMAD R6, R42, 0x200, R0 ;  /* 0x000002002a067824 */ /* 0x000fc600078e0200 */
[----:B------:R-:W-:-:S04]  /*f5f0*/  LOP3.LUT R4, R5, 0x1c0, RZ, 0xc0, !PT ;  /* 0x000001c005047812 */ /* 0x000fc800078ec0ff */
[----:B------:R-:W-:-:S05]  /*f600*/  LEA.HI R0, R4, R4, RZ, 0x1d ;  /* 0x0000000404007211 */ /* 0x000fca00078fe8ff */
[----:B------:R-:W-:Y:S02]  /*f610*/  IMAD.U32 R0, R6, 0x2, R0 ;  /* 0x0000000206007824 */ /* 0x000fe400078e0000 */
[----:B------:R-:W-:-:S03]  /*f620*/  FADD.FTZ R6, R9, R243 ;  /* 0x000000f309067221 */ /* 0x000fc60000010000 */
[----:B------:R-:W-:Y:S02]  /*f630*/  LEA R23, R0, UR4, 0x1 ;  /* 0x0000000400177c11 */ /* 0x000fe4000f8e08ff */
[----:B------:R3:W1:Y:S01]  /*f640*/  SHFL.BFLY PT, R45, R6, 0x1, 0x1f ;  /* 0x0c201f00062d7f89 */ /* 0x00066200000e0000 */
[----:B------:R-:W-:Y:S02]  /*f650*/  MOV R0, 0x3f800000 ;  /* 0x3f80000000007802 */ /* 0x000fe40000000f00 */
[----:B------:R-:W-:Y:S01]  /*f660*/  VIADD R24, R23, 0x40 ;  /* 0x0000004017187836 */ /* 0x000fe20000000000 */
[----:B--2---:R-:W-:-:S04]  /*f670*/  ISETP.NE.AND P0, PT, R13, -0x1, PT ;  /* 0xffffffff0d00780c */ /* 0x004fc80003f05270 */
[----:B------:R-:W-:Y:S02]  /*f680*/  R2P PR, R2, 0x6 ;  /* 0x0000000602007804 */ /* 0x000fe40000000000 */
[----:B------:R-:W-:-:S03]  /*f690*/  FSETP.NE.FTZ.AND P3, PT, R46, RZ, PT ;  /* 0x000000ff2e00720b */ /* 0x000fc60003f75000 */
[----:B------:R-:W-:-:S04]  /*f6a0*/  SEL R38, R38, 0xffffffe0, !P1 ;  /* 0xffffffe026267807 */ /* 0x000fc80004800000 */
[----:B------:R-:W2:Y:S04]  /*f6b0*/  @P0 LDC.64 R10, c[0x0][0x298] ;  /* 0x0000a600ff0a0b82 */ /* 0x000ea80000000a00 */
[----:B------:R-:W-:Y:S02]  /*f6c0*/  @P2 VIADD R24, R23, 0xffffffc0 ;  /* 0xffffffc017182836 */ /* 0x000fe40000000000 */
[----:B--2---:R-:W-:-:S04]  /*f6d0*/  @P0 IMAD.WIDE.U32 R4, R13, R10, RZ ;  /* 0x0000000a0d040225 */ /* 0x004fc800078e00ff */
[----:B------:R-:W-:Y:S02]  /*f6e0*/  @P0 IMAD R48, R13, R11, R5 ;  /* 0x0000000b0d300224 */ /* 0x000fe400078e0205 */
[----:B------:R-:W-:Y:S01]  /*f6f0*/  @P0 IMAD.MOV.U32 R47, RZ, RZ, R4 ;  /* 0x000000ffff2f0224 */ /* 0x000fe200078e0004 */
[----:B-1-34-:R-:W-:Y:S06]  /*f700*/  @P0 BRA `(.L_x_858) ;  /* 0x0000000000200947 */ /* 0x01afec0003800000 */
        /* <DEDUP_REMOVED lines=8> */
.L_x_858:
[----:B------:R-:W-:Y:S01]  /*f790*/  ULDC.U8 UR4, c[0x0][0x3d8] ;  /* 0x0000f60000047ab9 */ /* 0x000fe20000000000 */
[----:B------:R1:W2:Y:S01]  /*f7a0*/  @P3 MUFU.RCP R0, R46 ;  /* 0x0000002e00003308 */ /* 0x0002a20000001000 */
[----:B------:R-:W-:Y:S01]  /*f7b0*/  ISETP.NE.AND P2, PT, RZ, UR4, PT ;  /* 0x00000004ff007c0c */ /* 0x000fe2000bf45270 */
[----:B------:R-:W-:Y:S01]  /*f7c0*/  ULDC.U8 UR4, c[0x0][0x3d9] ;  /* 0x0000f64000047ab9 */ /* 0x000fe20000000000 */
[----:B------:R-:W-:Y:S01]  /*f7d0*/  FADD.FTZ R43, R8, R43 ;  /* 0x0000002b082b7221 */ /* 0x000fe20000010000 */
[----:B------:R-:W-:Y:S01]  /*f7e0*/  FADD.FTZ R44, R7, R44 ;  /* 0x0000002c072c7221 */ /* 0x000fe20000010000 */
[----:B------:R-:W-:Y:S01]  /*f7f0*/  ISETP.NE.OR P1, PT, RZ, UR4, !P2 ;  /* 0x00000004ff007c0c */ /* 0x000fe2000d725670 */
[----:B------:R-:W-:Y:S01]  /*f800*/  FADD.FTZ R45, R6, R45 ;  /* 0x0000002d062d7221 */ /* 0x000fe20000010000 */
[----:B------:R-:W-:Y:S01]  /*f810*/  PLOP3.LUT P6, PT, PT, PT, PT, 0x8, 0x0 ;  /* 0x000000000000781c */ /* 0x000fe20003fce170 */
[----:B------:R-:W-:Y:S01]  /*f820*/  IMAD.MOV.U32 R4, RZ, RZ, 0x3f800000 ;  /* 0x3f800000ff047424 */ /* 0x000fe200078e00ff */
[----:B------:R-:W-:-:S02]  /*f830*/  FSETP.NE.FTZ.AND P5, PT, R43, RZ, PT ;  /* 0x000000ff2b00720b */ /* 0x000fc40003fb5000 */
[----:B------:R-:W-:-:S07]  /*f840*/  CS2R R40, SRZ ;  /* 0x0000000000287805 */ /* 0x000fce000001ff00 */
[----:B-12---:R-:W-:Y:S05]  /*f850*/  @P1 BRA `(.L_x_859) ;  /* 0x00000000001c1947 */ /* 0x006fea0003800000 */
[----:B------:R-:W1:Y:S01]  /*f860*/  S2R R5, SR_CTAID.Y ;  /* 0x0000000000057919 */ /* 0x000e620000002600 */
[----:B------:R-:W1:Y:S01]  /*f870*/  LDC R6, c[0x0][0x2c4] ;  /* 0x0000b100ff067b82 */ /* 0x000e620000000800 */
[----:B------:R-:W-:Y:S01]  /*f880*/  PLOP3.LUT P6, PT, PT, PT, PT, 0x80, 0x0 ;  /* 0x000000000000781c */ /* 0x000fe20003fcf070 */
[----:B-1----:R-:W-:-:S05]  /*f890*/  IMAD R5, R5, R6, RZ ;  /* 0x0000000605057224 */ /* 0x002fca00078e02ff */
[----:B------:R-:W-:-:S04]  /*f8a0*/  SEL R5, R5, R13, !P0 ;  /* 0x0000000d05057207 */ /* 0x000fc80004000000 */
[--C-:B------:R-:W-:Y:S01]  /*f8b0*/  SHF.R.S32.HI R41, RZ, 0x1f, R5.reuse ;  /* 0x0000001fff297819 */ /* 0x100fe20000011405 */
[----:B------:R-:W-:-:S07]  /*f8c0*/  IMAD.MOV.U32 R40, RZ, RZ, R5 ;  /* 0x000000ffff287224 */ /* 0x000fce00078e0005 */
.L_x_859:
[----:B------:R-:W2:Y:S04]  /*f8d0*/  LDL.LU.64 R52, [R1] ;  /* 0x0000000001347983 */ /* 0x000ea80000300a00 */
[----:B------:R-:W3:Y:S01]  /*f8e0*/  LDL.LU R51, [R1+0x28] ;  /* 0x0000280001337983 */ /* 0x000ee20000300800 */
[----:B------:R-:W-:Y:S01]  /*f8f0*/  ISETP.NE.AND P1, PT, RZ, UR4, PT ;  /* 0x00000004ff007c0c */ /* 0x000fe2000bf25270 */
[----:B------:R-:W-:Y:S01]  /*f900*/  FMUL.FTZ R84, R0, R84 ;  /* 0x0000005400547220 */ /* 0x000fe20000410000 */
[----:B------:R-:W-:Y:S01]  /*f910*/  LOP3.LUT R2, R2, 0x1, RZ, 0xc0, !PT ;  /* 0x0000000102027812 */ /* 0x000fe200078ec0ff */
[C---:B------:R-:W-:Y:S01]  /*f920*/  FMUL.FTZ R7, R0.reuse, R85 ;  /* 0x0000005500077220 */ /* 0x040fe20000410000 */
[----:B------:R-:W-:Y:S01]  /*f930*/  MOV R39, 0x10 ;  /* 0x0000001000277802 */ /* 0x000fe20000000f00 */
[----:B------:R-:W-:Y:S01]  /*f940*/  FMUL.FTZ R88, R0, R88 ;  /* 0x0000005800587220 */ /* 0x000fe20000410000 */
[----:B------:R-:W-:Y:S01]  /*f950*/  ISETP.NE.U32.AND P0, PT, R2, 0x1, PT ;  /* 0x000000010200780c */ /* 0x000fe20003f05070 */
[----:B------:R-:W-:Y:S01]  /*f960*/  FMUL.FTZ R89, R0, R89 ;  /* 0x0000005900597220 */ /* 0x000fe20000410000 */
[----:B------:R-:W-:Y:S01]  /*f970*/  FSETP.NE.FTZ.AND P4, PT, R44, RZ, PT ;  /* 0x000000ff2c00720b */ /* 0x000fe20003f95000 */
[C---:B------:R-:W-:Y:S01]  /*f980*/  FMUL.FTZ R96, R0.reuse, R96 ;  /* 0x0000006000607220 */ /* 0x040fe20000410000 */
[----:B------:R-:W-:Y:S01]  /*f990*/  SEL R39, R39, 0xfffffff0, P0 ;  /* 0xfffffff027277807 */ /* 0x000fe20000000000 */
[C---:B------:R-:W-:Y:S01]  /*f9a0*/  FMUL.FTZ R13, R0.reuse, R97 ;  /* 0x00000061000d7220 */ /* 0x040fe20000410000 */
[----:B------:R-:W-:Y:S01]  /*f9b0*/  PLOP3.LUT P0, PT, PT, PT, PT, 0x8, 0x0 ;  /* 0x000000000000781c */ /* 0x000fe20003f0e170 */
[C---:B------:R-:W-:Y:S01]  /*f9c0*/  FMUL.FTZ R104, R0.reuse, R104 ;  /* 0x0000006800687220 */ /* 0x040fe20000410000 */
[----:B------:R-:W-:Y:S01]  /*f9d0*/  @!P1 PLOP3.LUT P0, PT, P2, PT, PT, 0x80, 0x0 ;  /* 0x000000000000981c */ /* 0x000fe2000170f070 */
[C---:B------:R-:W-:Y:S01]  /*f9e0*/  FMUL.FTZ R10, R0.reuse, R105 ;  /* 0x00000069000a7220 */ /* 0x040fe20000410000 */
        /* <DEDUP_REMOVED lines=10> */
[----:B------:R-:W1:Y:S01]  /*fa90*/  @P5 MUFU.RCP R4, R43 ;  /* 0x0000002b00045308 */ /* 0x000e620000001000 */
[----:B------:R-:W-:Y:S01]  /*faa0*/  MOV R0, 0x3f800000 ;  /* 0x3f80000000007802 */ /* 0x000fe20000000f00 */
[----:B------:R-:W4:Y:S01]  /*fab0*/  @!P1 LDC R27, c[0x0][0x2c4] ;  /* 0x0000b100ff1b9b82 */ /* 0x000f220000000800 */
[----:B------:R-:W-:Y:S01]  /*fac0*/  F2FP.BF16.F32.PACK_AB R7, R7, R84 ;  /* 0x000000540707723e */ /* 0x000fe200000010ff */
[----:B------:R-:W-:Y:S01]  /*fad0*/  BSSY B0, `(.L_x_860) ;  /* 0x00000d4000007945 */ /* 0x000fe20003800000 */
[----:B------:R-:W-:-:S02]  /*fae0*/  F2FP.BF16.F32.PACK_AB R13, R13, R96 ;  /* 0x000000600d0d723e */ /* 0x000fc400000010ff */
[----:B------:R-:W-:Y:S01]  /*faf0*/  F2FP.BF16.F32.PACK_AB R10, R10, R104 ;  /* 0x000000680a0a723e */ /* 0x000fe200000010ff */
[----:B------:R-:W5:Y:S01]  /*fb00*/  @P4 MUFU.RCP R2, R44 ;  /* 0x0000002c00024308 */ /* 0x000f620000001000 */
[----:B------:R-:W-:Y:S01]  /*fb10*/  STS [R23], R7 ;  /* 0x0000000717007388 */ /* 0x000fe20000000800 */
[----:B------:R-:W-:Y:S01]  /*fb20*/  F2FP.BF16.F32.PACK_AB R25, R25, R112 ;  /* 0x000000701919723e */ /* 0x000fe200000010ff */
[----:B------:R-:W4:Y:S01]  /*fb30*/  S2UR UR4, SR_CTAID.X ;  /* 0x00000000000479c3 */ /* 0x000f220000002500 */
[----:B------:R-:W-:Y:S02]  /*fb40*/  F2FP.BF16.F32.PACK_AB R19, R19, R120 ;  /* 0x000000781313723e */ /* 0x000fe400000010ff */
[----:B------:R-:W-:Y:S02]  /*fb50*/  F2FP.BF16.F32.PACK_AB R31, R31, R128 ;  /* 0x000000801f1f723e */ /* 0x000fe400000010ff */
[----:B------:R-:W5:Y:S01]  /*fb60*/  @P2 MUFU.RCP R0, R45 ;  /* 0x0000002d00002308 */ /* 0x000f620000001000 */
[C---:B-1----:R-:W-:Y:S01]  /*fb70*/  FMUL.FTZ R86, R4.reuse, R86 ;  /* 0x0000005604567220 */ /* 0x042fe20000410000 */
[C---:B------:R-:W-:Y:S01]  /*fb80*/  FMUL.FTZ R6, R4.reuse, R87 ;  /* 0x0000005704067220 */ /* 0x040fe20000410000 */
[C---:B------:R-:W-:Y:S01]  /*fb90*/  FMUL.FTZ R90, R4.reuse, R90 ;  /* 0x0000005a045a7220 */ /* 0x040fe20000410000 */
[C---:B------:R-:W-:Y:S01]  /*fba0*/  FMUL.FTZ R91, R4.reuse, R91 ;  /* 0x0000005b045b7220 */ /* 0x040fe20000410000 */
[C---:B------:R-:W-:Y:S01]  /*fbb0*/  FMUL.FTZ R98, R4.reuse, R98 ;  /* 0x0000006204627220 */ /* 0x040fe20000410000 */
[----:B------:R-:W-:Y:S01]  /*fbc0*/  FMUL.FTZ R12, R4, R99 ;  /* 0x00000063040c7220 */ /* 0x000fe20000410000 */
[----:B------:R-:W-:Y:S01]  /*fbd0*/  F2FP.BF16.F32.PACK_AB R6, R6, R86 ;  /* 0x000000560606723e */ /* 0x000fe200000010ff */
[----:B------:R-:W-:Y:S01]  /*fbe0*/  FMUL.FTZ R106, R4, R106 ;  /* 0x0000006a046a7220 */ /* 0x000fe20000410000 */
        /* <DEDUP_REMOVED lines=42> */
[----:B------:R1:W-:Y:S01]  /*fe90*/  STS [R23+0x400], R6 ;  /* 0x0004000617007388 */ /* 0x0003e20000000800 */
[----:B------:R-:W-:Y:S01]  /*fea0*/  IADD3 R0, R23, R39, RZ ;  /* 0x0000002717007210 */ /* 0x000fe20007ffe0ff */
[----:B----4-:R-:W4:Y:S01]  /*feb0*/  @P0 LDC R27, c[0x0][0x2e4] ;  /* 0x0000b900ff1b0b82 */ /* 0x010f220000000800 */
[----:B------:R-:W-:-:S02]  /*fec0*/  F2FP.BF16.F32.PACK_AB R4, R89, R88 ;  /* 0x000000585904723e */ /* 0x000fc400000010ff */
[----:B------:R-:W-:Y:S01]  /*fed0*/  F2FP.BF16.F32.PACK_AB R5, R5, R80 ;  /* 0x000000500505723e */ /* 0x000fe200000010ff */
[----:B------:R5:W-:Y:S01]  /*fee0*/  STS [R0+0x400], R2 ;  /* 0x0004000200007388 */ /* 0x000be20000000800 */
        /* <DEDUP_REMOVED lines=8> */
[----:B------:R4:W-:Y:S01]  /*ff70*/  STS [R23+0x2400], R8 ;  /* 0x0024000817007388 */ /* 0x0009e20000000800 */
[----:B------:R-:W-:Y:S02]  /*ff80*/  F2FP.BF16.F32.PACK_AB R17, R103, R17 ;  /* 0x000000116711723e */ /* 0x000fe400000010ff */
[----:B------:R-:W-:Y:S01]  /*ff90*/  F2FP.BF16.F32.PACK_AB R16, R16, R108 ;  /* 0x0000006c1010723e */ /* 0x000fe200000010ff */
[----:B------:R-:W-:Y:S01]  /*ffa0*/  STS [R0+0x2000], R15 ;  /* 0x0020000f00007388 */ /* 0x000fe20000000800 */
[----:B------:R-:W-:Y:S02]  /*ffb0*/  F2FP.BF16.F32.PACK_AB R26, R111, R26 ;  /* 0x0000001a6f1a723e */ /* 0x000fe400000010ff */
[----:B------:R-:W-:Y:S01]  /*ffc0*/  F2FP.BF16.F32.PACK_AB R22, R22, R114 ;  /* 0x000000721616723e */ /* 0x000fe200000010ff */
[----:B------:R4:W-:Y:S01]  /*ffd0*/  STS [R0+0x2400], R14 ;  /* 0x0024000e00007388 */ /* 0x0009e20000000800 */
[----:B------:R-:W-:Y:S01]  /*ffe0*/  F2FP.BF16.F32.PACK_AB R18, R18, R122 ;  /* 0x0000007a1212723e */ /* 0x000fe200000010ff */
[----:B-1----:R-:W1:Y:S01]  /*fff0*/  @P1 LDC.64 R6, c[0x0][0x2c0] ;  /* 0x0000b000ff061b82 */ /* 0x002e620000000a00 */
[----:B------:R-:W-:-:S02]  /*10000*/  F2FP.BF16.F32.PACK_AB R21, R21, R116 ;  /* 0x000000741515723e */ /* 0x000fc400000010ff */
[----:B-----5:R-:W-:Y:S02]  /*10010*/  IADD3 R2, R23, R38, RZ ;  /* 0x0000002617027210 */ /* 0x020fe40007ffe0ff */
[----:B------:R-:W-:Y:S02]  /*10020*/  F2FP.BF16.F32.PACK_AB R20, R119, R20 ;  /* 0x000000147714723e */ /* 0x000fe400000010ff */
[----:B------:R-:W-:Y:S01]  /*10030*/  IADD3 R4, R0, R38, RZ ;  /* 0x0000002600047210 */ /* 0x000fe20007ffe0ff */
[----:B------:R5:W-:Y:S01]  /*10040*/  STS [R2], R13 ;  /* 0x0000000d02007388 */ /* 0x000be20000000800 */
[----:B------:R-:W-:Y:S02]  /*10050*/  F2FP.BF16.F32.PACK_AB R33, R33, R124 ;  /* 0x0000007c2121723e */ /* 0x000fe400000010ff */
[----:B------:R-:W-:Y:S01]  /*10060*/  IADD3 R5, R38, 0x400, R24 ;  /* 0x0000040026057810 */ /* 0x000fe20007ffe018 */
[----:B------:R-:W-:Y:S01]  /*10070*/  STS [R2+0x400], R12 ;  /* 0x0004000c02007388 */ /* 0x000fe20000000800 */
[----:B------:R-:W-:-:S02]  /*10080*/  F2FP.BF16.F32.PACK_AB R32, R127, R32 ;  /* 0x000000207f20723e */ /* 0x000fc400000010ff */
[----:B------:R-:W-:Y:S01]  /*10090*/  F2FP.BF16.F32.PACK_AB R30, R30, R130 ;  /* 0x000000821e1e723e */ /* 0x000fe200000010ff */
[----:B------:R1:W-:Y:S01]  /*100a0*/  STS [R4], R10 ;  /* 0x0000000a04007388 */ /* 0x0003e20000000800 */
[----:B------:R-:W-:Y:S01]  /*100b0*/  F2FP.BF16.F32.PACK_AB R29, R29, R136 ;  /* 0x000000881d1d723e */ /* 0x000fe200000010ff */
[----:B----4-:R-:W4:Y:S01]  /*100c0*/  @!P1 LDC R8, c[0x0][0x270] ;  /* 0x00009c00ff089b82 */ /* 0x010f220000000800 */
[----:B------:R-:W-:Y:S01]  /*100d0*/  F2FP.BF16.F32.PACK_AB R28, R28, R138 ;  /* 0x0000008a1c1c723e */ /* 0x000fe200000010ff */
[----:B------:R-:W-:Y:S01]  /*100e0*/  STS [R4+0x400], R9 ;  /* 0x0004000904007388 */ /* 0x000fe20000000800 */
[C---:B------:R-:W-:Y:S02]  /*100f0*/  IADD3 R5, R39.reuse, R5, RZ ;  /* 0x0000000527057210 */ /* 0x040fe40007ffe0ff */
[----:B------:R-:W-:Y:S01]  /*10100*/  IADD3 R0, R39, R24, RZ ;  /* 0x0000001827007210 */ /* 0x000fe20007ffe0ff */
[----:B------:R1:W-:Y:S01]  /*10110*/  STS [R2+0x2000], R11 ;  /* 0x0020000b02007388 */ /* 0x0003e20000000800 */
[----:B------:R-:W-:Y:S01]  /*10120*/  F2FP.BF16.F32.PACK_AB R34, R34, R132 ;  /* 0x000000842222723e */ /* 0x000fe200000010ff */
[----:B------:R-:W4:Y:S01]  /*10130*/  @P4 LDC R15, c[0x0][0x2e8] ;  /* 0x0000ba00ff0f4b82 */ /* 0x000f220000000800 */
[----:B------:R-:W-:Y:S01]  /*10140*/  F2FP.BF16.F32.PACK_AB R35, R135, R35 ;  /* 0x000000238723723e */ /* 0x000fe200000010ff */
[----:B------:R1:W-:Y:S01]  /*10150*/  STS [R2+0x2400], R17 ;  /* 0x0024001102007388 */ /* 0x0003e20000000800 */
[----:B------:R-:W-:-:S02]  /*10160*/  F2FP.BF16.F32.PACK_AB R36, R36, R140 ;  /* 0x0000008c2424723e */ /* 0x000fc400000010ff */
[----:B------:R-:W-:Y:S01]  /*10170*/  F2FP.BF16.F32.PACK_AB R37, R143, R37 ;  /* 0x000000258f25723e */ /* 0x000fe200000010ff */
[----:B------:R-:W-:Y:S02]  /*10180*/  STS [R4+0x2000], R16 ;  /* 0x0020001004007388 */ /* 0x000fe40000000800 */
[----:B-----5:R-:W5:Y:S02]  /*10190*/  @P3 LDC R13, c[0x0][0x2e8] ;  /* 0x0000ba00ff0d3b82 */ /* 0x020f640000000800 */
[----:B------:R4:W-:Y:S04]  /*101a0*/  STS [R4+0x2400], R26 ;  /* 0x0024001a04007388 */ /* 0x0009e80000000800 */
[----:B------:R-:W-:Y:S01]  /*101b0*/  STS [R24], R25 ;  /* 0x0000001918007388 */ /* 0x000fe20000000800 */
[----:B-1----:R-:W-:Y:S01]  /*101c0*/  @P5 MUFU.LG2 R10, R43 ;  /* 0x0000002b000a5308 */ /* 0x002fe20000000c00 */
[----:B------:R-:W1:Y:S02]  /*101d0*/  @P5 LDC R12, c[0x0][0x2e8] ;  /* 0x0000ba00ff0c5b82 */ /* 0x000e640000000800 */
[----:B------:R4:W-:Y:S04]  /*101e0*/  STS [R24+0x400], R22 ;  /* 0x0004001618007388 */ /* 0x0009e80000000800 */
[----:B------:R-:W-:Y:S01]  /*101f0*/  STS [R0], R19 ;  /* 0x0000001300007388 */ /* 0x000fe20000000800 */
[----:B------:R-:W5:Y:S01]  /*10200*/  @P3 MUFU.LG2 R11, R46 ;  /* 0x0000002e000b3308 */ /* 0x000f620000000c00 */
[----:B------:R-:W1:Y:S02]  /*10210*/  @P1 LDC R9, c[0x0][0x2c0] ;  /* 0x0000b000ff091b82 */ /* 0x000e640000000800 */
[----:B------:R-:W-:Y:S01]  /*10220*/  STS [R0+0x400], R18 ;  /* 0x0004001200007388 */ /* 0x000fe20000000800 */
[----:B------:R-:W-:-:S03]  /*10230*/  IADD3 R2, R38, R24, RZ ;  /* 0x0000001826027210 */ /* 0x000fc60007ffe0ff */
[----:B------:R5:W-:Y:S04]  /*10240*/  STS [R24+0x2000], R21 ;  /* 0x0020001518007388 */ /* 0x000be80000000800 */
[----:B------:R5:W-:Y:S01]  /*10250*/  STS [R24+0x2400], R20 ;  /* 0x0024001418007388 */ /* 0x000be20000000800 */
[----:B----4-:R-:W-:-:S03]  /*10260*/  IADD3 R4, R38, R0, RZ ;  /* 0x0000000026047210 */ /* 0x010fc60007ffe0ff */
[----:B------:R-:W-:Y:S04]  /*10270*/  STS [R0+0x2000], R33 ;  /* 0x0020002100007388 */ /* 0x000fe80000000800 */
[----:B------:R4:W-:Y:S01]  /*10280*/  STS [R0+0x2400], R32 ;  /* 0x0024002000007388 */ /* 0x0009e20000000800 */
[----:B------:R-:W-:-:S03]  /*10290*/  MOV R22, 0x7f800000 ;  /* 0x7f80000000167802 */ /* 0x000fc60000000f00 */
[----:B------:R-:W-:Y:S01]  /*102a0*/  STS [R2], R31 ;  /* 0x0000001f02007388 */ /* 0x000fe20000000800 */
[----:B------:R-:W-:-:S03]  /*102b0*/  @!P1 MOV R9, 0x1 ;  /* 0x0000000100099802 */ /* 0x000fc60000000f00 */
[----:B------:R-:W-:Y:S04]  /*102c0*/  STS [R2+0x400], R30 ;  /* 0x0004001e02007388 */ /* 0x000fe80000000800 */
[----:B------:R-:W-:Y:S01]  /*102d0*/  STS [R4], R29 ;  /* 0x0000001d04007388 */ /* 0x000fe20000000800 */
[----:B-----5:R-:W-:-:S03]  /*102e0*/  MOV R21, 0x7f800000 ;  /* 0x7f80000000157802 */ /* 0x020fc60000000f00 */
[----:B------:R-:W-:Y:S01]  /*102f0*/  STS [R5], R28 ;  /* 0x0000001c05007388 */ /* 0x000fe20000000800 */
[----:B------:R-:W-:-:S03]  /*10300*/  MOV R20, 0x7f800000 ;  /* 0x7f80000000147802 */ /* 0x000fc60000000f00 */
[----:B------:R-:W-:Y:S04]  /*10310*/  STS [R2+0x2000], R34 ;  /* 0x0020002202007388 */ /* 0x000fe80000000800 */
[----:B------:R-:W-:Y:S01]  /*10320*/  STS [R2+0x2400], R35 ;  /* 0x0024002302007388 */ /* 0x000fe20000000800 */
[----:B----4-:R-:W-:Y:S01]  /*10330*/  @P1 MOV R0, 0x1 ;  /* 0x0000000100001802 */ /* 0x010fe20000000f00 */
[----:B------:R-:W-:Y:S02]  /*10340*/  @!P1 IMAD R0, R27, R8, RZ ;  /* 0x000000081b009224 */ /* 0x000fe400078e02ff */
[----:B------:R4:W-:Y:S01]  /*10350*/  STS [R4+0x2000], R36 ;  /* 0x0020002404007388 */ /* 0x0009e20000000800 */
[----:B------:R-:W5:Y:S03]  /*10360*/  @P4 MUFU.LG2 R8, R44 ;  /* 0x0000002c00084308 */ /* 0x000f660000000c00 */
[----:B------:R1:W-:Y:S01]  /*10370*/  STS [R5+0x2000], R37 ;  /* 0x0020002505007388 */ /* 0x0003e20000000800 */
[----:B------:R-:W-:Y:S06]  /*10380*/  BAR.SYNC.DEFER_BLOCKING 0x0 ;  /* 0x0000000000007b1d */ /* 0x000fec0000010000 */
[----:B------:R-:W5:Y:S01]  /*10390*/  S2R R14, SR_CTAID.Y ;  /* 0x00000000000e7919 */ /* 0x000f620000002600 */
[----:B------:R-:W1:Y:S01]  /*103a0*/  S2R R23, SR_CTAID.Z ;  /* 0x0000000000177919 */ /* 0x000e620000002700 */
[----:B----4-:R-:W-:-:S04]  /*103b0*/  LOP3.LUT R4, R49, 0xffffffe0, RZ, 0xc0, !PT ;  /* 0xffffffe031047812 */ /* 0x010fc800078ec0ff */
[----:B------:R-:W-:Y:S01]  /*103c0*/  IADD3 R4, -R4, R50, RZ ;  /* 0x0000003204047210 */ /* 0x000fe20007ffe1ff */
[----:B------:R4:W2:Y:S01]  /*103d0*/  LDS.128 R28, [R208+0x3800] ;  /* 0x00380000d01c7984 */ /* 0x0008a20000000c00 */
[----:B-----5:R-:W-:Y:S02]  /*103e0*/  IMAD R2, R14, R0, RZ ;  /* 0x000000000e027224 */ /* 0x020fe400078e02ff */
[----:B------:R-:W5:Y:S01]  /*103f0*/  @P2 LDC R14, c[0x0][0x2e8] ;  /* 0x0000ba00ff0e2b82 */ /* 0x000f620000000800 */
[----:B------:R-:W-:Y:S01]  /*10400*/  @P1 IMAD R0, R7, R6, RZ ;  /* 0x0000000607001224 */ /* 0x000fe200078e02ff */
[----:B------:R-:W-:Y:S01]  /*10410*/  @!P1 MOV R0, R27 ;  /* 0x0000001b00009202 */ /* 0x000fe20000000f00 */
[----:B------:R-:W4:Y:S01]  /*10420*/  @P2 MUFU.LG2 R7, R45 ;  /* 0x0000002d00072308 */ /* 0x000f220000000c00 */
[----:B-1----:R-:W-:Y:S01]  /*10430*/  SEL R5, R2, RZ, !P6 ;  /* 0x000000ff02057207 */ /* 0x002fe20007000000 */
[----:B------:R-:W-:Y:S01]  /*10440*/  @P3 FMUL.FTZ R2, R11, 0.69314718246459960938 ;  /* 0x3f3172180b023820 */ /* 0x000fe20000410000 */
[----:B------:R-:W-:Y:S01]  /*10450*/  LOP3.LUT P1, RZ, R4, 0x3, RZ, 0xc0, !PT ;  /* 0x0000000304ff7812 */ /* 0x000fe2000782c0ff */
[----:B------:R-:W-:Y:S01]  /*10460*/  @P5 FMUL.FTZ R6, R10, 0.69314718246459960938 ;  /* 0x3f3172180a065820 */ /* 0x000fe20000410000 */
[----:B------:R-:W-:Y:S01]  /*10470*/  MOV R11, 0x7f800000 ;  /* 0x7f800000000b7802 */ /* 0x000fe20000000f00 */
[----:B------:R-:W-:Y:S01]  /*10480*/  @P3 FFMA.FTZ R22, R70, R13, R2 ;  /* 0x0000000d46163223 */ /* 0x000fe20000010002 */
[----:B------:R-:W-:-:S02]  /*10490*/  IMAD R2, R9, UR4, RZ ;  /* 0x0000000409027c24 */ /* 0x000fc4000f8e02ff */
[----:B------:R-:W-:Y:S01]  /*104a0*/  @P5 FFMA.FTZ R21, R69, R12, R6 ;  /* 0x0000000c45155223 */ /* 0x000fe20000010006 */
[----:B------:R-:W-:Y:S02]  /*104b0*/  IMAD R0, R23, R0, R5 ;  /* 0x0000000017007224 */ /* 0x000fe400078e0205 */
[----:B------:R-:W-:Y:S01]  /*104c0*/  @P4 FMUL.FTZ R5, R8, 0.69314718246459960938 ;  /* 0x3f31721808054820 */ /* 0x000fe20000410000 */
[----:B------:R-:W-:-:S03]  /*104d0*/  SHF.L.U32 R2, R2, 0x7, RZ ;  /* 0x0000000702027819 */ /* 0x000fc600000006ff */
[----:B------:R-:W-:Y:S01]  /*104e0*/  @P4 FFMA.FTZ R20, R68, R15, R5 ;  /* 0x0000000f44144223 */ /* 0x000fe20000010005 */
[----:B------:R-:W-:Y:S01]  /*104f0*/  IADD3 R10, P5, P3, R2, R40, R0 ;  /* 0x00000028020a7210 */ /* 0x000fe20007bbe000 */
[----:B----4-:R-:W-:Y:S01]  /*10500*/  @P2 FMUL.FTZ R4, R7, 0.69314718246459960938 ;  /* 0x3f31721807042820 */ /* 0x010fe20000410000 */
[----:B------:R-:W-:Y:S02]  /*10510*/  SHF.R.S32.HI R6, RZ, 0x1f, R2 ;  /* 0x0000001fff067819 */ /* 0x000fe40000011402 */
[----:B------:R-:W-:Y:S01]  /*10520*/  SHF.R.S32.HI R0, RZ, 0x1f, R0 ;  /* 0x0000001fff007819 */ /* 0x000fe20000011400 */
[----:B-----5:R-:W-:-:S03]  /*10530*/  @P2 FFMA.FTZ R11, R3, R14, R4 ;  /* 0x0000000e030b2223 */ /* 0x020fc60000010004 */
[----:B------:R-:W-:Y:S02]  /*10540*/  IADD3.X R8, R6, R41, R0, P5, P3 ;  /* 0x0000002906087210 */ /* 0x000fe40002fe6400 */
[-C--:B--2---:R-:W-:Y:S02]  /*10550*/  ISETP.GE.AND P0, PT, R52, R247.reuse, PT ;  /* 0x000000f73400720c */ /* 0x084fe40003f06270 */
[----:B---3--:R-:W-:Y:S01]  /*10560*/  ISETP.GE.AND P6, PT, R51, R247, PT ;  /* 0x000000f73300720c */ /* 0x008fe20003fc6270 */
[----:B------:R-:W-:-:S12]  /*10570*/  @P1 BRA `(.L_x_861) ;  /* 0x0000000000a41947 */ /* 0x000fd80003800000 */
[----:B------:R-:W2:Y:S01]  /*10580*/  LDL.LU R16, [R1+0x34] ;  /* 0x0000340001107983 */ /* 0x000ea20000300800 */
[----:B------:R-:W-:-:S04]  /*10590*/  SHF.R.S32.HI R0, RZ, 0x1f, R42 ;  /* 0x0000001fff007819 */ /* 0x000fc8000001142a */
[----:B------:R-:W-:-:S04]  /*105a0*/  LEA.HI R0, R0, R42, RZ, 0x2 ;  /* 0x0000002a00007211 */ /* 0x000fc800078f10ff */
[----:B------:R-:W-:-:S05]  /*105b0*/  LOP3.LUT R0, R0, 0xffffffc, RZ, 0xc0, !PT ;  /* 0x0ffffffc00007812 */ /* 0x000fca00078ec0ff */
[----:B------:R-:W-:-:S04]  /*105c0*/  IMAD.IADD R0, R42, 0x1, -R0 ;  /* 0x000000012a007824 */ /* 0x000fc800078e0a00 */
[----:B--2---:R-:W-:-:S04]  /*105d0*/  IMAD R0, R0, 0x10, R16 ;  /* 0x0000001000007824 */ /* 0x004fc800078e0210 */
[C---:B------:R-:W-:Y:S01]  /*105e0*/  VIADD R3, R0.reuse, 0x8 ;  /* 0x0000000800037836 */ /* 0x040fe20000000000 */
[CC--:B------:R-:W-:Y:S01]  /*105f0*/  ISETP.GE.AND P5, PT, R0.reuse, R247.reuse, PT ;  /* 0x000000f70000720c */ /* 0x0c0fe20003fa6270 */
[C---:B------:R-:W-:Y:S02]  /*10600*/  VIADD R4, R0.reuse, 0x40 ;  /* 0x0000004000047836 */ /* 0x040fe40000000000 */
[----:B------:R-:W-:Y:S01]  /*10610*/  VIADD R5, R0, 0x48 ;  /* 0x0000004800057836 */ /* 0x000fe20000000000 */
[-C--:B------:R-:W-:Y:S02]  /*10620*/  ISETP.GE.AND P4, PT, R3, R247.reuse, PT ;  /* 0x000000f70300720c */ /* 0x080fe40003f86270 */
[-C--:B------:R-:W-:Y:S02]  /*10630*/  ISETP.GE.AND P3, PT, R4, R247.reuse, PT ;  /* 0x000000f70400720c */ /* 0x080fe40003f66270 */
[----:B------:R-:W-:-:S05]  /*10640*/  ISETP.GE.AND P2, PT, R5, R247, PT ;  /* 0x000000f70500720c */ /* 0x000fca0003f46270 */
[----:B------:R-:W1:Y:S01]  /*10650*/  @!P5 LDC.64 R6, c[0x0][0x2b0] ;  /* 0x0000ac00ff06db82 */ /* 0x000e620000000a00 */
[----:B------:R-:W-:-:S03]  /*10660*/  @!P5 IMAD R0, R0, R9, RZ ;  /* 0x000000090000d224 */ /* 0x000fc600078e02ff */
[----:B------:R-:W-:Y:S02]  /*10670*/  @!P4 IMAD R3, R3, R9, RZ ;  /* 0x000000090303c224 */ /* 0x000fe400078e02ff */
[C---:B------:R-:W-:Y:S02]  /*10680*/  @!P5 IADD3 R2, P1, R0.reuse, R10, RZ ;  /* 0x0000000a0002d210 */ /* 0x040fe40007f3e0ff */
[----:B------:R-:W2:Y:S02]  /*10690*/  @!P4 LDC.64 R14, c[0x0][0x2b0] ;  /* 0x0000ac00ff0ecb82 */ /* 0x000ea40000000a00 */
[----:B------:R-:W-:-:S06]  /*106a0*/  @!P5 LEA.HI.X.SX32 R0, R0, R8, 0x1, P1 ;  /* 0x000000080000d211 */ /* 0x000fcc00008f0eff */
[----:B------:R-:W3:Y:S01]  /*106b0*/  @!P3 LDC.64 R18, c[0x0][0x2b0] ;  /* 0x0000ac00ff12bb82 */ /* 0x000ee20000000a00 */
[----:B-1----:R-:W-:-:S07]  /*106c0*/  @!P5 LEA R12, P1, R2, R6, 0x2 ;  /* 0x00000006020cd211 */ /* 0x002fce00078210ff */
[----:B------:R-:W1:Y:S01]  /*106d0*/  @!P2 LDC.64 R16, c[0x0][0x2b0] ;  /* 0x0000ac00ff10ab82 */ /* 0x000e620000000a00 */
[----:B------:R-:W-:Y:S01]  /*106e0*/  @!P5 LEA.HI.X R13, R2, R7, R0, 0x2, P1 ;  /* 0x00000007020dd211 */ /* 0x000fe200008f1400 */
[----:B------:R-:W-:Y:S01]  /*106f0*/  @!P3 IMAD R2, R4, R9, RZ ;  /* 0x000000090402b224 */ /* 0x000fe200078e02ff */
[----:B------:R-:W-:-:S03]  /*10700*/  @!P4 IADD3 R0, P1, R3, R10, RZ ;  /* 0x0000000a0300c210 */ /* 0x000fc60007f3e0ff */
[----:B------:R4:W-:Y:S01]  /*10710*/  @!P5 STG.E desc[UR12][R12.64], R22 ;  /* 0x000000160c00d986 */ /* 0x0009e2000c10190c */
[----:B------:R-:W-:Y:S02]  /*10720*/  @!P4 LEA.HI.X.SX32 R3, R3, R8, 0x1, P1 ;  /* 0x000000080303c211 */ /* 0x000fe400008f0eff */
[----:B--2---:R-:W-:-:S04]  /*10730*/  @!P4 LEA R6, P1, R0, R14, 0x2 ;  /* 0x0000000e0006c211 */ /* 0x004fc800078210ff */
[----:B------:R-:W-:Y:S01]  /*10740*/  @!P4 LEA.HI.X R7, R0, R15, R3, 0x2, P1 ;  /* 0x0000000f0007c211 */ /* 0x000fe200008f1403 */
[----:B------:R-:W-:Y:S01]  /*10750*/  @!P2 IMAD R3, R5, R9, RZ ;  /* 0x000000090503a224 */ /* 0x000fe200078e02ff */
[----:B------:R-:W-:-:S03]  /*10760*/  @!P3 IADD3 R0, P1, R2, R10, RZ ;  /* 0x0000000a0200b210 */ /* 0x000fc60007f3e0ff */
[----:B------:R4:W-:Y:S01]  /*10770*/  @!P4 STG.E desc[UR12][R6.64], R21 ;  /* 0x000000150600c986 */ /* 0x0009e2000c10190c */
[----:B------:R-:W-:Y:S02]  /*10780*/  @!P3 LEA.HI.X.SX32 R2, R2, R8, 0x1, P1 ;  /* 0x000000080202b211 */ /* 0x000fe400008f0eff */
[----:B---3--:R-:W-:-:S04]  /*10790*/  @!P3 LEA R4, P1, R0, R18, 0x2 ;  /* 0x000000120004b211 */ /* 0x008fc800078210ff */
[----:B------:R-:W-:Y:S02]  /*107a0*/  @!P3 LEA.HI.X R5, R0, R19, R2, 0x2, P1 ;  /* 0x000000130005b211 */ /* 0x000fe400008f1402 */
[----:B------:R-:W-:-:S03]  /*107b0*/  @!P2 IADD3 R0, P1, R3, R10, RZ ;  /* 0x0000000a0300a210 */ /* 0x000fc60007f3e0ff */
[----:B------:R4:W-:Y:S01]  /*107c0*/  @!P3 STG.E desc[UR12][R4.64], R20 ;  /* 0x000000140400b986 */ /* 0x0009e2000c10190c */
[----:B------:R-:W-:Y:S02]  /*107d0*/  @!P2 LEA.HI.X.SX32 R3, R3, R8, 0x1, P1 ;  /* 0x000000080303a211 */ /* 0x000fe400008f0eff */
[----:B-1----:R-:W-:-:S04]  /*107e0*/  @!P2 LEA R2, P1, R0, R16, 0x2 ;  /* 0x000000100002a211 */ /* 0x002fc800078210ff */
[----:B------:R-:W-:-:S05]  /*107f0*/  @!P2 LEA.HI.X R3, R0, R17, R3, 0x2, P1 ;  /* 0x000000110003a211 */ /* 0x000fca00008f1403 */
[----:B------:R4:W-:Y:S04]  /*10800*/  @!P2 STG.E desc[UR12][R2.64], R11 ;  /* 0x0000000b0200a986 */ /* 0x0009e8000c10190c */
.L_x_861:
[----:B------:R-:W-:Y:S05]  /*10810*/  BSYNC B0 ;  /* 0x0000000000007941 */ /* 0x000fea0003800000 */
.L_x_860:
[----:B------:R-:W2:Y:S01]  /*10820*/  LDL.LU R0, [R1+0x2c] ;  /* 0x00002c0001007983 */ /* 0x000ea20000300800 */
[----:B------:R-:W-:-:S03]  /*10830*/  ULDC.64 UR4, c[0x0][0x2a0] ;  /* 0x0000a80000047ab9 */ /* 0x000fc60000000a00 */
[----:B------:R-:W3:Y:S04]  /*10840*/  LDL.LU R10, [R1+0x30] ;  /* 0x00003000010a7983 */ /* 0x000ee80000300800 */
[----:B------:R-:W5:Y:S04]  /*10850*/  LDL.LU.64 R8, [R1+0x18] ;  /* 0x0000180001087983 */ /* 0x000f680000300a00 */
[----:B----4-:R-:W4:Y:S04]  /*10860*/  LDL.LU R7, [R1+0x38] ;  /* 0x0000380001077983 */ /* 0x010f280000300800 */
[----:B------:R-:W4:Y:S04]  /*10870*/  LDL.LU R5, [R1+0x40] ;  /* 0x0000400001057983 */ /* 0x000f280000300800 */
[----:B------:R-:W4:Y:S01]  /*10880*/  LDL.LU R4, [R1+0x3c] ;  /* 0x00003c0001047983 */ /* 0x000f220000300800 */
[----:B------:R-:W-:Y:S01]  /*10890*/  BSSY B0, `(.L_x_862) ;  /* 0x0000019000007945 */ /* 0x000fe20003800000 */
[----:B--2---:R-:W-:-:S02]  /*108a0*/  ISETP.GE.AND P5, PT, R0, R247, PT ;  /* 0x000000f70000720c */ /* 0x004fc40003fa6270 */
[----:B------:R-:W-:Y:S02]  /*108b0*/  SHF.R.S32.HI R0, RZ, 0x1f, R23 ;  /* 0x0000001fff007819 */ /* 0x000fe40000011417 */
[----:B---3--:R-:W-:-:S03]  /*108c0*/  ISETP.GE.AND P4, PT, R10, R247, PT ;  /* 0x000000f70a00720c */ /* 0x008fc60003f86270 */
[----:B------:R-:W-:Y:S01]  /*108d0*/  IMAD R0, R0, UR4, RZ ;  /* 0x0000000400007c24 */ /* 0x000fe2000f8e02ff */
[----:B-----5:R-:W-:-:S03]  /*108e0*/  IADD3 R2, P1, R8, R47, RZ ;  /* 0x0000002f08027210 */ /* 0x020fc60007f3e0ff */
[----:B------:R-:W-:Y:S01]  /*108f0*/  IMAD R0, R23, UR5, R0 ;  /* 0x0000000517007c24 */ /* 0x000fe2000f8e0200 */
[-C--:B----4-:R-:W-:Y:S01]  /*10900*/  ISETP.GE.AND P3, PT, R7, R247.reuse, PT ;  /* 0x000000f70700720c */ /* 0x090fe20003f66270 */
[----:B------:R-:W-:Y:S02]  /*10910*/  IMAD.X R3, R9, 0x1, R48, P1 ;  /* 0x0000000109037824 */ /* 0x000fe400008e0630 */
[----:B------:R1:W2:Y:S01]  /*10920*/  LDS.128 R8, [R208] ;  /* 0x00000000d0087984 */ /* 0x0002a20000000c00 */
[-C--:B------:R-:W-:Y:S01]  /*10930*/  ISETP.GE.AND P2, PT, R5, R247.reuse, PT ;  /* 0x000000f70500720c */ /* 0x080fe20003f46270 */
[----:B------:R-:W-:Y:S01]  /*10940*/  IMAD.WIDE.U32 R12, R23, UR4, R2 ;  /* 0x00000004170c7c25 */ /* 0x000fe2000f8e0002 */
[----:B------:R-:W-:-:S03]  /*10950*/  ISETP.GE.AND P1, PT, R4, R247, PT ;  /* 0x000000f70400720c */ /* 0x000fc60003f26270 */
[----:B------:R-:W-:Y:S01]  /*10960*/  IMAD.IADD R7, R13, 0x1, R0 ;  /* 0x000000010d077824 */ /* 0x000fe200078e0200 */
[----:B------:R-:W-:Y:S09]  /*10970*/  @P0 BRA `(.L_x_863) ;  /* 0x0000000000280947 */ /* 0x000ff20003800000 */
        /* <DEDUP_REMOVED lines=10> */
.L_x_863:
[----:B------:R-:W-:Y:S05]  /*10a20*/  BSYNC B0 ;  /* 0x0000000000007941 */ /* 0x000fea0003800000 */
.L_x_862:
[----:B------:R-:W4:Y:S01]  /*10a30*/  LDL.LU R0, [R1+0x44] ;  /* 0x0000440001007983 */ /* 0x000f220000300800 */
[----:B------:R-:W-:Y:S03]  /*10a40*/  BSSY B0, `(.L_x_864) ;  /* 0x0000011000007945 */ /* 0x000fe60003800000 */
[----:B--23--:R2:W3:Y:S01]  /*10a50*/  LDS.128 R8, [R208+0x800] ;  /* 0x00080000d0087984 */ /* 0x00c4e20000000c00 */
[----:B----4-:R-:W-:Y:S01]  /*10a60*/  ISETP.GE.AND P0, PT, R0, R247, PT ;  /* 0x000000f70000720c */ /* 0x010fe20003f06270 */
[----:B--23--:R-:W-:-:S12]  /*10a70*/  @P6 BRA `(.L_x_865) ;  /* 0x0000000000346947 */ /* 0x00cfd80003800000 */
        /* <DEDUP_REMOVED lines=12> */
[----:B------:R2:W-:Y:S02]  /*10b40*/  STG.E.128 desc[UR12][R4.64], R8 ;  /* 0x0000000804007986 */ /* 0x0005e4000c101d0c */
.L_x_865:
[----:B------:R-:W-:Y:S05]  /*10b50*/  BSYNC B0 ;  /* 0x0000000000007941 */ /* 0x000fea0003800000 */
.L_x_864:
[----:B--2---:R2:W3:Y:S01]  /*10b60*/  LDS.128 R8, [R208+0x1000] ;  /* 0x00100000d0087984 */ /* 0x0044e20000000c00 */
        /* <DEDUP_REMOVED lines=15> */
.L_x_867:
[----:B------:R-:W-:Y:S05]  /*10c60*/  BSYNC B0 ;  /* 0x0000000000007941 */ /* 0x000fea0003800000 */
.L_x_866:
        /* <DEDUP_REMOVED lines=16> */
.L_x_869:
[----:B------:R-:W-:Y:S05]  /*10d70*/  BSYNC B0 ;  /* 0x0000000000007941 */ /* 0x000fea0003800000 */
.L_x_868:
        /* <DEDUP_REMOVED lines=16> */
.L_x_871:
[----:B------:R-:W-:Y:S05]  /*10e80*/  BSYNC B0 ;  /* 0x0000000000007941 */ /* 0x000fea0003800000 */
.L_x_870:
        /* <DEDUP_REMOVED lines=16> */
.L_x_873:
[----:B------:R-:W-:Y:S05]  /*10f90*/  BSYNC B0 ;  /* 0x0000000000007941 */ /* 0x000fea0003800000 */
.L_x_872:
        /* <DEDUP_REMOVED lines=16> */
.L_x_875:
[----:B------:R-:W-:Y:S05]  /*110a0*/  BSYNC B0 ;  /* 0x0000000000007941 */ /* 0x000fea0003800000 */
.L_x_874:
        /* <DEDUP_REMOVED lines=15> */
.L_x_846:
[----:B------:R-:W3:Y:S01]  /*111a0*/  LDL.LU R15, [R1+0x10] ;  /* 0x00001000010f7983 */ /* 0x000ee20000300800 */
[----:B------:R-:W1:Y:S01]  /*111b0*/  LDC.U8 R0, c[0x0][0x3d9] ;  /* 0x0000f640ff007b82 */ /* 0x000e620000000000 */
[----:B------:R-:W-:Y:S01]  /*111c0*/  SHF.R.S32.HI R11, RZ, 0x1f, R135 ;  /* 0x0000001fff0b7819 */ /* 0x000fe20000011487 */
[----:B------:R-:W-:Y:S01]  /*111d0*/  ULDC.64 UR4, c[0x0][0x2a0] ;  /* 0x0000a80000047ab9 */ /* 0x000fe20000000a00 */
[----:B------:R-:W-:Y:S02]  /*111e0*/  CS2R R18, SRZ ;  /* 0x0000000000127805 */ /* 0x000fe4000001ff00 */
[----:B------:R-:W-:Y:S01]  /*111f0*/  LOP3.LUT P6, RZ, R135, 0x7, RZ, 0xc0, !PT ;  /* 0x0000000787ff7812 */ /* 0x000fe200078cc0ff */
[----:B------:R-:W-:Y:S01]  /*11200*/  BSSY B0, `(.L_x_876) ;  /* 0x0000048000007945 */ /* 0x000fe20003800000 */
[----:B------:R-:W-:Y:S01]  /*11210*/  LEA.HI R11, R11, R135, RZ, 0x3 ;  /* 0x000000870b0b7211 */ /* 0x000fe200078f18ff */
[----:B------:R-:W4:Y:S03]  /*11220*/  LDC.U8 R4, c[0x0][0x3d8] ;  /* 0x0000f600ff047b82 */ /* 0x000f260000000000 */
[----:B------:R-:W-:-:S02]  /*11230*/  LOP3.LUT R8, R11, 0x1ffffff8, RZ, 0xc0, !PT ;  /* 0x1ffffff80b087812 */ /* 0x000fc400078ec0ff */
[----:B-1----:R-:W-:Y:S02]  /*11240*/  ISETP.NE.AND P0, PT, R0, RZ, PT ;  /* 0x000000ff0000720c */ /* 0x002fe40003f05270 */
[C---:B----4-:R-:W-:Y:S02]  /*11250*/  ISETP.NE.AND P3, PT, R4.reuse, RZ, PT ;  /* 0x000000ff0400720c */ /* 0x050fe40003f65270 */
[----:B------:R-:W-:Y:S02]  /*11260*/  ISETP.NE.AND P1, PT, R4, RZ, !P0 ;  /* 0x000000ff0400720c */ /* 0x000fe40004725270 */
[----:B------:R-:W-:-:S07]  /*11270*/  ISETP.NE.OR P3, PT, R0, RZ, !P3 ;  /* 0x000000ff0000720c */ /* 0x000fce0005f65670 */
[----:B------:R-:W1:Y:S08]  /*11280*/  @!P0 LDC R10, c[0x0][0x2c4] ;  /* 0x0000b100ff0a8b82 */ /* 0x000e700000000800 */
[----:B------:R-:W4:Y:S08]  /*11290*/  @!P0 LDC R14, c[0x0][0x270] ;  /* 0x00009c00ff0e8b82 */ /* 0x000f300000000800 */
[----:B------:R-:W5:Y:S08]  /*112a0*/  @!P3 LDC R9, c[0x0][0x2c4] ;  /* 0x0000b100ff09bb82 */ /* 0x000f700000000800 */
[----:B-1----:R-:W1:Y:S08]  /*112b0*/  @P1 LDC R10, c[0x0][0x2e4] ;  /* 0x0000b900ff0a1b82 */ /* 0x002e700000000800 */
[----:B------:R-:W2:Y:S08]  /*112c0*/  @P0 LDC.64 R12, c[0x0][0x2c0] ;  /* 0x0000b000ff0c0b82 */ /* 0x000eb00000000a00 */
[----:B------:R-:W3:Y:S01]  /*112d0*/  @P0 LDC R17, c[0x0][0x2c0] ;  /* 0x0000b000ff110b82 */ /* 0x000ee20000000800 */
[----:B--2---:R-:W-:-:S02]  /*112e0*/  @P0 IMAD R16, R13, R12, RZ ;  /* 0x0000000c0d100224 */ /* 0x004fc400078e02ff */
[----:B-1----:R-:W-:Y:S02]  /*112f0*/  @!P0 IMAD.MOV.U32 R16, RZ, RZ, R10 ;  /* 0x000000ffff108224 */ /* 0x002fe400078e000a */
[----:B------:R-:W-:Y:S01]  /*11300*/  @!P0 IMAD.MOV.U32 R17, RZ, RZ, 0x1 ;  /* 0x00000001ff118424 */ /* 0x000fe200078e00ff */
[C---:B---3--:R-:W-:Y:S02]  /*11310*/  ISETP.NE.AND P4, PT, R15.reuse, -0x1, PT ;  /* 0xffffffff0f00780c */ /* 0x048fe40003f85270 */
[----:B------:R-:W-:-:S11]  /*11320*/  ISETP.NE.OR P2, PT, R15, -0x1, P3 ;  /* 0xffffffff0f00780c */ /* 0x000fd60001f45670 */
[----:B------:R-:W1:Y:S01]  /*11330*/  @!P4 LDC.64 R2, c[0x0][0x290] ;  /* 0x0000a400ff02cb82 */ /* 0x000e620000000a00 */
[----:B------:R-:W-:-:S07]  /*11340*/  @!P4 SHF.R.S32.HI R0, RZ, 0x1f, R46 ;  /* 0x0000001fff00c819 */ /* 0x000fce000001142e */
[----:B------:R-:W2:Y:S01]  /*11350*/  @P4 LDC.64 R6, c[0x0][0x298] ;  /* 0x0000a600ff064b82 */ /* 0x000ea20000000a00 */
[----:B-1----:R-:W-:-:S04]  /*11360*/  @!P4 IMAD R0, R0, R2, RZ ;  /* 0x000000020000c224 */ /* 0x002fc800078e02ff */
[C---:B------:R-:W-:Y:S02]  /*11370*/  @!P4 IMAD R0, R46.reuse, R3, R0 ;  /* 0x000000032e00c224 */ /* 0x040fe400078e0200 */
[----:B------:R-:W-:-:S04]  /*11380*/  @!P4 IMAD.WIDE.U32 R2, R46, R2, RZ ;  /* 0x000000022e02c225 */ /* 0x000fc800078e00ff */
[----:B--2---:R-:W-:-:S04]  /*11390*/  @P4 IMAD.WIDE.U32 R4, R15, R6, RZ ;  /* 0x000000060f044225 */ /* 0x004fc800078e00ff */
[----:B------:R-:W-:Y:S02]  /*113a0*/  @P4 IMAD R6, R15, R7, R5 ;  /* 0x000000070f064224 */ /* 0x000fe400078e0205 */
[----:B------:R-:W-:Y:S02]  /*113b0*/  IMAD.IADD R5, R135, 0x1, -R8 ;  /* 0x0000000187057824 */ /* 0x000fe400078e0a08 */
[----:B------:R-:W-:Y:S02]  /*113c0*/  @!P4 IMAD.MOV.U32 R4, RZ, RZ, R2 ;  /* 0x000000ffff04c224 */ /* 0x000fe400078e0002 */
[----:B------:R-:W-:Y:S02]  /*113d0*/  IMAD.SHL.U32 R5, R5, 0x8, RZ ;  /* 0x0000000805057824 */ /* 0x000fe400078e00ff */
[----:B------:R-:W-:Y:S02]  /*113e0*/  @!P4 IMAD.IADD R6, R3, 0x1, R0 ;  /* 0x000000010306c824 */ /* 0x000fe400078e0200 */
[----:B------:R-:W-:Y:S01]  /*113f0*/  @P0 IMAD.MOV.U32 R0, RZ, RZ, 0x1 ;  /* 0x00000001ff000424 */ /* 0x000fe200078e00ff */
[----:B------:R-:W-:Y:S01]  /*11400*/  IADD3 R8, P1, R5, R4, RZ ;  /* 0x0000000405087210 */ /* 0x000fe20007f3e0ff */
[----:B----4-:R-:W-:Y:S01]  /*11410*/  @!P0 IMAD R0, R10, R14, RZ ;  /* 0x0000000e0a008224 */ /* 0x010fe200078e02ff */
[----:B------:R-:W-:Y:S01]  /*11420*/  SHF.R.S32.HI R4, RZ, 0x3, R11 ;  /* 0x00000003ff047819 */ /* 0x000fe2000001140b */
[----:B------:R-:W-:-:S02]  /*11430*/  IMAD.IADD R14, R101, 0x1, -R125 ;  /* 0x00000001650e7824 */ /* 0x000fc400078e0a7d */
[C---:B-----5:R-:W-:Y:S01]  /*11440*/  @!P2 IMAD R15, R46.reuse, R9, RZ ;  /* 0x000000092e0fa224 */ /* 0x060fe200078e02ff */
[----:B------:R-:W-:Y:S01]  /*11450*/  LEA.HI.X.SX32 R9, R5, R6, 0x1, P1 ;  /* 0x0000000605097211 */ /* 0x000fe200008f0eff */
[----:B------:R-:W-:Y:S01]  /*11460*/  IMAD R0, R46, R0, RZ ;  /* 0x000000002e007224 */ /* 0x000fe200078e02ff */
[C---:B------:R-:W-:Y:S01]  /*11470*/  ISETP.GE.AND P1, PT, R4.reuse, R14, PT ;  /* 0x0000000e0400720c */ /* 0x040fe20003f26270 */
[C---:B------:R-:W-:Y:S01]  /*11480*/  VIADD R20, R4.reuse, 0x10 ;  /* 0x0000001004147836 */ /* 0x040fe20000000000 */
[----:B------:R-:W-:Y:S01]  /*11490*/  SHF.R.S32.HI R6, RZ, 0x1f, R27 ;  /* 0x0000001fff067819 */ /* 0x000fe2000001141b */
[C---:B------:R-:W-:Y:S01]  /*114a0*/  VIADD R23, R4.reuse, 0x30 ;  /* 0x0000003004177836 */ /* 0x040fe20000000000 */
[----:B------:R-:W-:Y:S01]  /*114b0*/  SHF.R.S32.HI R5, RZ, 0x1f, R4 ;  /* 0x0000001fff057819 */ /* 0x000fe20000011404 */
[C---:B------:R-:W-:Y:S01]  /*114c0*/  VIADD R25, R4.reuse, 0x40 ;  /* 0x0000004004197836 */ /* 0x040fe20000000000 */
[----:B------:R-:W-:Y:S01]  /*114d0*/  IADD3 R21, R4, 0x20, RZ ;  /* 0x0000002004157810 */ /* 0x000fe20007ffe0ff */
[----:B------:R-:W-:Y:S01]  /*114e0*/  IMAD R6, R6, UR4, RZ ;  /* 0x0000000406067c24 */ /* 0x000fe2000f8e02ff */
[----:B------:R1:W-:Y:S01]  /*114f0*/  @!P2 STL [R1+0x10], R15 ;  /* 0x0000100f0100a387 */ /* 0x0003e20000100800 */
[----:B------:R-:W-:Y:S01]  /*11500*/  IMAD.WIDE.U32 R8, R27, UR4, R8 ;  /* 0x000000041b087c25 */ /* 0x000fe2000f8e0008 */
[----:B------:R-:W-:-:S02]  /*11510*/  @!P3 SHF.R.S32.HI R19, RZ, 0x1f, R15 ;  /* 0x0000001fff13b819 */ /* 0x000fc4000001140f */
[----:B------:R-:W-:Y:S01]  /*11520*/  @!P3 MOV R18, R15 ;  /* 0x0000000f0012b202 */ /* 0x000fe20000000f00 */
[----:B------:R-:W-:Y:S01]  /*11530*/  IMAD R6, R27, UR5, R6 ;  /* 0x000000051b067c24 */ /* 0x000fe2000f8e0206 */
[-C--:B------:R-:W-:Y:S01]  /*11540*/  ISETP.GE.OR P5, PT, R4, R14.reuse, P6 ;  /* 0x0000000e0400720c */ /* 0x080fe200037a6670 */
[----:B------:R-:W-:Y:S01]  /*11550*/  IMAD.WIDE R2, R248, 0x80, R4 ;  /* 0x00000080f8027825 */ /* 0x000fe200078e0204 */
[-C--:B------:R-:W-:Y:S02]  /*11560*/  ISETP.GE.AND P2, PT, R20, R14.reuse, PT ;  /* 0x0000000e1400720c */ /* 0x080fe40003f46270 */
[-C--:B------:R-:W-:Y:S01]  /*11570*/  ISETP.GE.AND P0, PT, R21, R14.reuse, PT ;  /* 0x0000000e1500720c */ /* 0x080fe20003f06270 */
[----:B------:R-:W-:Y:S01]  /*11580*/  IMAD.IADD R7, R6, 0x1, R9 ;  /* 0x0000000106077824 */ /* 0x000fe200078e0209 */
[----:B------:R-:W-:Y:S02]  /*11590*/  ISETP.GE.AND P4, PT, R23, R14, PT ;  /* 0x0000000e1700720c */ /* 0x000fe40003f86270 */
[----:B------:R-:W-:-:S02]  /*115a0*/  IADD3 R26, R4, 0x50, RZ ;  /* 0x00000050041a7810 */ /* 0x000fc40007ffe0ff */
[----:B-1----:R-:W-:Y:S02]  /*115b0*/  SEL R15, R0, RZ, P3 ;  /* 0x000000ff000f7207 */ /* 0x002fe40001800000 */
[----:B------:R-:W-:Y:S01]  /*115c0*/  ISETP.GE.AND P3, PT, R25, R14, PT ;  /* 0x0000000e1900720c */ /* 0x000fe20003f66270 */
[----:B------:R-:W-:-:S12]  /*115d0*/  @P1 BRA `(.L_x_877) ;  /* 0x0000000000281947 */ /* 0x000fd80003800000 */
        /* <DEDUP_REMOVED lines=10> */
.L_x_877:
[----:B------:R-:W-:Y:S05]  /*11680*/  BSYNC B0 ;  /* 0x0000000000007941 */ /* 0x000fea0003800000 */
.L_x_876:
[----:B------:R-:W-:Y:S01]  /*11690*/  BSSY B0, `(.L_x_878) ;  /* 0x0000011000007945 */ /* 0x000fe20003800000 */
[----:B------:R-:W-:Y:S02]  /*116a0*/  ISETP.GE.AND P1, PT, R26, R14, PT ;  /* 0x0000000e1a00720c */ /* 0x000fe40003f26270 */
        /* <DEDUP_REMOVED lines=15> */
.L_x_879:
[----:B------:R-:W-:Y:S05]  /*117a0*/  BSYNC B0 ;  /* 0x0000000000007941 */ /* 0x000fea0003800000 */
.L_x_878:
        /* <DEDUP_REMOVED lines=17> */
.L_x_881:
[----:B------:R-:W-:Y:S05]  /*118c0*/  BSYNC B0 ;  /* 0x0000000000007941 */ /* 0x000fea0003800000 */
.L_x_880:
[----:B------:R-:W-:Y:S01]  /*118d0*/  BSSY B0, `(.L_x_882) ;  /* 0x0000010000007945 */ /* 0x000fe20003800000 */
[----:B------:R-:W-:-:S03]  /*118e0*/  ISETP.GE.AND P0, PT, R22, R14, PT ;  /* 0x0000000e1600720c */ /* 0x000fc60003f06270 */
        /* <DEDUP_REMOVED lines=14> */
.L_x_883:
[----:B------:R-:W-:Y:S05]  /*119d0*/  BSYNC B0 ;  /* 0x0000000000007941 */ /* 0x000fea0003800000 */
.L_x_882:
[----:B------:R-:W-:Y:S01]  /*119e0*/  BSSY B0, `(.L_x_884) ;  /* 0x0000010000007945 */ /* 0x000fe20003800000 */
[----:B------:R-:W-:-:S03]  /*119f0*/  ISETP.GE.OR P4, PT, R20, R14, P6 ;  /* 0x0000000e1400720c */ /* 0x000fc60003786670 */
        /* <DEDUP_REMOVED lines=14> */
.L_x_885:
[----:B------:R-:W-:Y:S05]  /*11ae0*/  BSYNC B0 ;  /* 0x0000000000007941 */ /* 0x000fea0003800000 */
.L_x_884:
[----:B------:R-:W-:Y:S01]  /*11af0*/  BSSY B0, `(.L_x_886) ;  /* 0x0000012000007945 */ /* 0x000fe20003800000 */
[----:B------:R-:W-:Y:S01]  /*11b00*/  IMAD R16, R27, R16, R15 ;  /* 0x000000101b107224 */ /* 0x000fe200078e020f */
[----:B------:R-:W-:Y:S01]  /*11b10*/  ISETP.GE.OR P3, PT, R21, R14, P6 ;  /* 0x0000000e1500720c */ /* 0x000fe20003766670 */
[----:B------:R-:W-:Y:S01]  /*11b20*/  IMAD R15, R125, R17, RZ ;  /* 0x000000117d0f7224 */ /* 0x000fe200078e02ff */
[----:B------:R-:W-:Y:S11]  /*11b30*/  @P1 BRA `(.L_x_887) ;  /* 0x0000000000341947 */ /* 0x000ff60003800000 */
        /* <DEDUP_REMOVED lines=13> */
.L_x_887:
[----:B------:R-:W-:Y:S05]  /*11c10*/  BSYNC B0 ;  /* 0x0000000000007941 */ /* 0x000fea0003800000 */
.L_x_886:
        /* <DEDUP_REMOVED lines=15> */
.L_x_889:
[----:B------:R-:W-:Y:S05]  /*11d10*/  BSYNC B0 ;  /* 0x0000000000007941 */ /* 0x000fea0003800000 */
.L_x_888:
[----:B------:R-:W-:Y:S01]  /*11d20*/  BSSY B0, `(.L_x_890) ;  /* 0x0000011000007945 */ /* 0x000fe20003800000 */
[--C-:B------:R-:W-:Y:S02]  /*11d30*/  IADD3 R10, P2, P1, R15, R18, R16.reuse ;  /* 0x000000120f0a7210 */ /* 0x100fe4000795e010 */
[----:B------:R-:W-:Y:S02]  /*11d40*/  SHF.R.S32.HI R15, RZ, 0x1f, R15 ;  /* 0x0000001fff0f7819 */ /* 0x000fe4000001140f */
[----:B------:R-:W-:Y:S01]  /*11d50*/  SHF.R.S32.HI R16, RZ, 0x1f, R16 ;  /* 0x0000001fff107819 */ /* 0x000fe20000011410 */
        /* <DEDUP_REMOVED lines=13> */
.L_x_891:
[----:B------:R-:W-:Y:S05]  /*11e30*/  BSYNC B0 ;  /* 0x0000000000007941 */ /* 0x000fea0003800000 */
.L_x_890:
[----:B------:R-:W-:Y:S01]  /*11e40*/  BSSY B0, `(.L_x_892) ;  /* 0x000000b000007945 */ /* 0x000fe20003800000 */
[----:B------:R-:W-:-:S03]  /*11e50*/  IADD3.X R6, R15, R19, R16, P2, P1 ;  /* 0x000000130f067210 */ /* 0x000fc600017e2410 */
        /* <DEDUP_REMOVED lines=9> */
.L_x_893:
[----:B------:R-:W-:Y:S05]  /*11ef0*/  BSYNC B0 ;  /* 0x0000000000007941 */ /* 0x000fea0003800000 */
.L_x_892:
[----:B------:R-:W-:Y:S01]  /*11f00*/  BSSY B0, `(.L_x_894) ;  /* 0x000000f000007945 */ /* 0x000fe20003800000 */
        /* <DEDUP_REMOVED lines=14> */
.L_x_895:
[----:B------:R-:W-:Y:S05]  /*11ff0*/  BSYNC B0 ;  /* 0x0000000000007941 */ /* 0x000fea0003800000 */
.L_x_894:
        /* <DEDUP_REMOVED lines=10> */
.L_x_897:
[----:B------:R-:W-:Y:S05]  /*120a0*/  BSYNC B0 ;  /* 0x0000000000007941 */ /* 0x000fea0003800000 */
.L_x_896:
        /* <DEDUP_REMOVED lines=10> */
.L_x_899:
[----:B------:R-:W-:Y:S05]  /*12150*/  BSYNC B0 ;  /* 0x0000000000007941 */ /* 0x000fea0003800000 */
.L_x_898:
        /* <DEDUP_REMOVED lines=10> */
.L_x_901:
[----:B------:R-:W-:Y:S05]  /*12200*/  BSYNC B0 ;  /* 0x0000000000007941 */ /* 0x000fea0003800000 */
.L_x_900:
        /* <DEDUP_REMOVED lines=10> */
.L_x_903:
[----:B------:R-:W-:Y:S05]  /*122b0*/  BSYNC B0 ;  /* 0x0000000000007941 */ /* 0x000fea0003800000 */
.L_x_902:
        /* <DEDUP_REMOVED lines=10> */
.L_x_905:
[----:B------:R-:W-:Y:S05]  /*12360*/  BSYNC B0 ;  /* 0x0000000000007941 */ /* 0x000fea0003800000 */
.L_x_904:
        /* <DEDUP_REMOVED lines=10> */
.L_x_906:
        /* <DEDUP_REMOVED lines=15> */
.L_x_1427:


//--------------------- .text._ZN5flash16flash_fwd_kernelI23Flash_fwd_kernel_traitsILi64ELi128ELi64ELi4ELb0ELb0EN7cutlass10bfloat16_tE19Flash_kernel_traitsILi64ELi128ELi64ELi4ES3_EELb1ELb1ELb0ELb1ELb0ELb0ELb0ELb0EEEvNS_16Flash_fwd_paramsE --------------------------
	.section	.text._ZN5flash16flash_fwd_kernelI23Flash_fwd_kernel_traitsILi64ELi128ELi64ELi4ELb0ELb0EN7cutlass10bfloat16_tE19Flash_kernel_traitsILi64ELi128ELi64ELi4ES3_EELb1ELb1ELb0ELb1ELb0ELb0ELb0ELb0EEEvNS_16Flash_fwd_paramsE,"ax",@progbits
	.align	128
        .global         _ZN5flash16flash_fwd_kernelI23Flash_fwd_kernel_traitsILi64ELi128ELi64ELi4ELb0ELb0EN7cutlass10bfloat16_tE19Flash_kernel_traitsILi64ELi128ELi64ELi4ES3_EELb1ELb1ELb0ELb1ELb0ELb0ELb0ELb0EEEvNS_16Flash_fwd_paramsE
        .type           _ZN5flash16flash_fwd_kernelI23Flash_fwd_kernel_traitsILi64ELi128ELi64ELi4ELb0ELb0EN7cutlass10bfloat16_tE19Flash_kernel_traitsILi64ELi128ELi64ELi4ES3_EELb1ELb1ELb0ELb1ELb0ELb0ELb0ELb0EEEvNS_16Flash_fwd_paramsE,@function
        .size           _ZN5flash16flash_fwd_kernelI23Flash_fwd_kernel_traitsILi64ELi128ELi64ELi4ELb0ELb0EN7cutlass10bfloat16_tE19Flash_kernel_traitsILi64ELi128ELi64ELi4ES3_EELb1ELb1ELb0ELb1ELb0ELb0ELb0ELb0EEEvNS_16Flash_fwd_paramsE,(.L_x_1428 - _ZN5flash16flash_fwd_kernelI23Flash_fwd_kernel_traitsILi64ELi128ELi64ELi4ELb0ELb0EN7cutlass10bfloat16_tE19Flash_kernel_traitsILi64ELi128ELi64ELi4ES3_EELb1ELb1ELb0ELb1ELb0ELb0ELb0ELb0EEEvNS_16Flash_fwd_paramsE)
        .other          _ZN5flash16flash_fwd_kernelI23Flash_fwd_kernel_traitsILi64ELi128ELi64ELi4ELb0ELb0EN7cutlass10bfloat16_tE19Flash_kernel_traitsILi64ELi128ELi64ELi4ES3_EELb1ELb1ELb0ELb1ELb0ELb0ELb0ELb0EEEvNS_16Flash_fwd_paramsE,@"STO_CUDA_ENTRY STV_DEFAULT"
_ZN5flash16flash_fwd_kernelI23Flash_fwd_kernel_traitsILi64ELi128ELi64ELi4ELb0ELb0EN7cutlass10bfloat16_tE19Flash_kernel_traitsILi64ELi128ELi64ELi4ES3_EELb1ELb1ELb0ELb1ELb0ELb0ELb0ELb0EEEvNS_16Flash_fwd_paramsE:
.text._ZN5flash16flash_fwd_kernelI23Flash_fwd_kernel_traitsILi64ELi128ELi64ELi4ELb0ELb0EN7cutlass10bfloat16_tE19Flash_kernel_traitsILi64ELi128ELi64ELi4ES3_EELb1ELb1ELb0ELb1ELb0ELb0ELb0ELb0EEEvNS_16Flash_fwd_paramsE:
        /* <DEDUP_REMOVED lines=9> */
[----:B------:R-:W3:Y:S01]  /*0090*/  S2R R127, SR_TID.X ;  /* 0x00000000007f7919 */ /* 0x000ee20000002100 */
[----:B------:R-:W-:-:S06]  /*00a0*/  ULDC.64 UR8, c[0x0][0x2f0] ;  /* 0x0000bc0000087ab9 */ /* 0x000fcc0000000a00 */
[----:B------:R-:W4:Y:S01]  /*00b0*/  @P2 LDG.E.64 R6, desc[UR16][R6.64] ;  /* 0x0000001006062981 */ /* 0x000f22000c1e1b00 */
[----:B------:R-:W-:Y:S01]  /*00c0*/  S2UR UR7, SR_CTAID.X ;  /* 0x00000000000779c3 */ /* 0x000fe20000002500 */
[----:B-1----:R-:W-:-:S07]  /*00d0*/  @P2 IMAD.MOV.U32 R2, RZ, RZ, R224 ;  /* 0x000000ffff022224 */ /* 0x002fce00078e00e0 */
[----:B------:R-:W1:Y:S01]  /*00e0*/  S2UR UR25, SR_CTAID.Y ;  /* 0x00000000001979c3 */ /* 0x000e620000002600 */
[----:B--2---:R-:W-:-:S07]  /*00f0*/  @P2 IMAD.MOV.U32 R3, RZ, RZ, R121 ;  /* 0x000000ffff032224 */ /* 0x004fce00078e0079 */
[----:B------:R-:W2:Y:S01]  /*0100*/  S2UR UR26, SR_CTAID.Z ;  /* 0x00000000001a79c3 */ /* 0x000ea20000002700 */
[----:B------:R5:W4:Y:S01]  /*0110*/  @P2 LDG.E.64 R4, desc[UR16][R2.64] ;  /* 0x0000001002042981 */ /* 0x000b22000c1e1b00 */
[----:B------:R-:W-:Y:S01]  /*0120*/  UISETP.NE.U32.AND UP2, UPT, UR8, URZ, UPT ;  /* 0x0000003f0800728c */ /* 0x000fe2000bf45070 */
[----:B------:R-:W-:-:S05]  /*0130*/  ULDC.U8 UR6, c[0x0][0x3c2] ;  /* 0x0000f08000067ab9 */ /* 0x000fca0000000000 */
[----:B------:R-:W4:Y:S01]  /*0140*/  @P2 LDC R0, c[0x0][0x3b0] ;  /* 0x0000ec00ff002b82 */ /* 0x000f220000000800 */
[----:B------:R-:W-:Y:S02]  /*0150*/  UISETP.NE.AND.EX UP2, UPT, UR9, URZ, UPT, UP2 ;  /* 0x0000003f0900728c */ /* 0x000fe4000bf45320 */
[----:B------:R-:W-:Y:S01]  /*0160*/  UISETP.NE.AND UP3, UPT, UR6, URZ, UPT ;  /* 0x0000003f0600728c */ /* 0x000fe2000bf65270 */
[----:B------:R-:W-:-:S03]  /*0170*/  ULDC.64 UR8, c[0x0][0x2f0] ;  /* 0x0000bc0000087ab9 */ /* 0x000fc60000000a00 */
[----:B------:R-:W-:Y:S01]  /*0180*/  PLOP3.LUT P0, PT, PT, PT, UP2, 0x80, 0x0 ;  /* 0x000000000000781c */ /* 0x000fe20003f0f028 */
[----:B-1----:R-:W-:Y:S02]  /*0190*/  UIMAD.WIDE UR8, UR25, 0x4, UR8 ;  /* 0x00000004190878a5 */ /* 0x002fe4000f8e0208 */
[----:B--2---:R-:W-:-:S06]  /*01a0*/  ULOP3.LUT UR4, UR26, UR7, UR25, 0xfe, !UPT ;  /* 0x000000071a047292 */ /* 0x004fcc000f8efe19 */
[----:B---3--:R-:W-:Y:S01]  /*01b0*/  LOP3.LUT P3, RZ, R127, UR4, RZ, 0xfc, !PT ;  /* 0x000000047fff7c12 */ /* 0x008fe2000f86fcff */
[----:B------:R-:W-:Y:S02]  /*01c0*/  ULDC.64 UR4, c[0x0][0x300] ;  /* 0x0000c00000047ab9 */ /* 0x000fe40000000a00 */
[----:B------:R-:W-:-:S04]  /*01d0*/  UISETP.NE.U32.AND UP1, UPT, UR4, URZ, UPT ;  /* 0x0000003f0400728c */ /* 0x000fc8000bf25070 */
[----:B------:R-:W-:-:S03]  /*01e0*/  UISETP.NE.AND.EX UP1, UPT, UR5, URZ, UPT, UP1 ;  /* 0x0000003f0500728c */ /* 0x000fc6000bf25310 */
[----:B------:R-:W-:Y:S02]  /*01f0*/  ULDC.64 UR4, c[0x0][0x2f8] ;  /* 0x0000be0000047ab9 */ /* 0x000fe40000000a00 */
[----:B------:R-:W-:Y:S01]  /*0200*/  UISETP.EQ.U32.AND UP0, UPT, UR4, URZ, UPT ;  /* 0x0000003f0400728c */ /* 0x000fe2000bf02070 */
[----:B-----5:R-:W1:Y:S03]  /*0210*/  @!P3 LDC.64 R2, c[0x0][0x3b8] ;  /* 0x0000ee00ff02bb82 */ /* 0x020e660000000a00 */
[----:B------:R-:W-:Y:S02]  /*0220*/  UISETP.EQ.OR.EX UP0, UPT, UR5, URZ, !UP3, UP0 ;  /* 0x0000003f0500728c */ /* 0x000fe4000df02700 */
[----:B------:R-:W-:Y:S02]  /*0230*/  @UP1 ULDC.64 UR10, c[0x0][0x300] ;  /* 0x0000c000000a1ab9 */ /* 0x000fe40000000a00 */
[----:B------:R-:W-:Y:S01]  /*0240*/  @UP1 UIMAD.WIDE UR10, UR25, 0x4, UR10 ;  /* 0x00000004190a18a5 */ /* 0x000fe2000f8e020a */
[----:B----4-:R-:W-:-:S02]  /*0250*/  @P2 R2UR UR28, R6 ;  /* 0x00000000061c22ca */ /* 0x010fc400000e0000 */
[----:B------:R-:W-:-:S11]  /*0260*/  @P2 R2UR UR29, R7 ;  /* 0x00000000071d22ca */ /* 0x000fd600000e0000 */
[----:B------:R-:W-:Y:S02]  /*0270*/  IMAD.U32 R6, RZ, RZ, UR28 ;  /* 0x0000001cff067e24 */ /* 0x000fe4000f8e00ff */
[----:B------:R-:W-:-:S05]  /*0280*/  IMAD.U32 R7, RZ, RZ, UR29 ;  /* 0x0000001dff077e24 */ /* 0x000fca000f8e00ff */
[----:B-1----:R1:W-:Y:S01]  /*0290*/  @!P3 STG.E.64 desc[UR16][R2.64], R6 ;  /* 0x000000060200b986 */ /* 0x0023e2000c101b10 */
[----:B------:R-:W-:Y:S01]  /*02a0*/  @P2 IADD3 R224, P1, R4, R0, RZ ;  /* 0x0000000004e02210 */ /* 0x000fe20007f3e0ff */
[----:B------:R-:W-:-:S04]  /*02b0*/  IMAD.U32 R4, RZ, RZ, UR8 ;  /* 0x00000008ff047e24 */ /* 0x000fc8000f8e00ff */
[----:B------:R-:W-:Y:S01]  /*02c0*/  @P2 IMAD.X R121, RZ, RZ, R5, P1 ;  /* 0x000000ffff792224 */ /* 0x000fe200008e0605 */
[----:B------:R-:W-:Y:S01]  /*02d0*/  PLOP3.LUT P1, PT, PT, PT, UP1, 0x80, 0x0 ;  /* 0x000000000000781c */ /* 0x000fe20003f2f018 */
[----:B------:R-:W-:Y:S01]  /*02e0*/  IMAD.U32 R5, RZ, RZ, UR9 ;  /* 0x00000009ff057e24 */ /* 0x000fe2000f8e00ff */
[----:B------:R-:W-:Y:S01]  /*02f0*/  ULDC.64 UR8, c[0x0][0x2f8] ;  /* 0x0000be0000087ab9 */ /* 0x000fe20000000a00 */
[----:B------:R-:W-:Y:S01]  /*0300*/  PLOP3.LUT P2, PT, PT, PT, UP0, 0x80, 0x0 ;  /* 0x000000000000781c */ /* 0x000fe20003f4f008 */
[----:B------:R-:W-:Y:S01]  /*0310*/  UIMAD.WIDE UR8, UR25, 0x4, UR8 ;  /* 0x00000004190878a5 */ /* 0x000fe2000f8e0208 */
[----:B-1----:R-:W-:Y:S02]  /*0320*/  @!P3 IMAD.MOV.U32 R6, RZ, RZ, R224 ;  /* 0x000000ffff06b224 */ /* 0x002fe400078e00e0 */
[----:B------:R-:W-:-:S05]  /*0330*/  @!P3 IMAD.MOV.U32 R7, RZ, RZ, R121 ;  /* 0x000000ffff07b224 */ /* 0x000fca00078e0079 */
[----:B------:R1:W-:Y:S02]  /*0340*/  @!P3 STG.E.64 desc[UR16][R2.64+0x8], R6 ;  /* 0x000008060200b986 */ /* 0x0003e4000c101b10 */
[----:B-1----:R-:W-:Y:S02]  /*0350*/  IMAD.U32 R2, RZ, RZ, UR10 ;  /* 0x0000000aff027e24 */ /* 0x002fe4000f8e00ff */
[----:B------:R-:W2:Y:S01]  /*0360*/  @P0 LDG.E R6, desc[UR16][R4.64] ;  /* 0x0000001004060981 */ /* 0x000ea2000c1e1900 */
[----:B------:R-:W-:Y:S01]  /*0370*/  IMAD.U32 R3, RZ, RZ, UR11 ;  /* 0x0000000bff037e24 */ /* 0x000fe2000f8e00ff */
[----:B------:R-:W-:Y:S01]  /*0380*/  SHF.R.S32.HI R10, RZ, 0x1f, R127 ;  /* 0x0000001fff0a7819 */ /* 0x000fe2000001147f */
[----:B------:R-:W-:Y:S01]  /*0390*/  UMOV UR13, 0xffffffff ;  /* 0xffffffff000d7882 */ /* 0x000fe20000000000 */
[----:B------:R-:W-:Y:S01]  /*03a0*/  ULDC UR11, c[0x0][0x270] ;  /* 0x00009c00000b7ab9 */ /* 0x000fe20000000800 */
[----:B------:R-:W3:Y:S04]  /*03b0*/  @P0 LDG.E R5, desc[UR16][R4.64+0x4] ;  /* 0x0000041004050981 */ /* 0x000ee8000c1e1900 */
[----:B------:R1:W4:Y:S02]  /*03c0*/  @P1 LDG.E R4, desc[UR16][R2.64] ;  /* 0x0000001002041981 */ /* 0x000324000c1e1900 */
[----:B-1----:R-:W-:-:S02]  /*03d0*/  IMAD.U32 R2, RZ, RZ, UR8 ;  /* 0x00000008ff027e24 */ /* 0x002fc4000f8e00ff */
[----:B------:R-:W-:-:S05]  /*03e0*/  IMAD.U32 R3, RZ, RZ, UR9 ;  /* 0x00000009ff037e24 */ /* 0x000fca000f8e00ff */
[----:B------:R-:W5:Y:S01]  /*03f0*/  @!P2 LDG.E R0, desc[UR16][R2.64] ;  /* 0x000000100200a981 */ /* 0x000f62000c1e1900 */
[----:B------:R-:W-:Y:S01]  /*0400*/  LEA.HI R125, R10, R127, RZ, 0x5 ;  /* 0x0000007f0a7d7211 */ /* 0x000fe200078f28ff */
[----:B------:R-:W-:Y:S01]  /*0410*/  UIMAD UR8, UR25, UR11, UR26 ;  /* 0x0000000b190872a4 */ /* 0x000fe2000f8e021a */
[----:B------:R-:W-:Y:S02]  /*0420*/  UMOV UR6, 0xffffffff ;  /* 0xffffffff00067882 */ /* 0x000fe40000000000 */
[----:B------:R-:W-:Y:S01]  /*0430*/  LOP3.LUT R14, R125, 0xffffffe0, RZ, 0xc0, !PT ;  /* 0xffffffe07d0e7812 */ /* 0x000fe200078ec0ff */
[----:B------:R-:W-:-:S04]  /*0440*/  UMOV UR10, URZ ;  /* 0x0000003f000a7c82 */ /* 0x000fc80008000000 */
[----:B------:R-:W-:Y:S01]  /*0450*/  IMAD.IADD R14, R127, 0x1, -R14 ;  /* 0x000000017f0e7824 */ /* 0x000fe200078e0a0e */
[----:B--2---:R-:W-:Y:S02]  /*0460*/  @P0 R2UR UR13, R6 ;  /* 0x00000000060d02ca */ /* 0x004fe400000e0000 */
[----:B---3--:R-:W-:Y:S02]  /*0470*/  @P0 R2UR UR20, R5 ;  /* 0x00000000051402ca */ /* 0x008fe400000e0000 */
[----:B------:R-:W-:Y:S01]  /*0480*/  ISETP.NE.U32.AND P0, PT, RZ, UR4, PT ;  /* 0x00000004ff007c0c */ /* 0x000fe2000bf05070 */
[----:B------:R-:W-:-:S10]  /*0490*/  USHF.L.U32 UR4, UR8, 0x5, URZ ;  /* 0x0000000508047899 */ /* 0x000fd4000800063f */
[----:B------:R-:W-:-:S07]  /*04a0*/  @UP2 UIADD3 UR20, UR20, -UR13, URZ ;  /* 0x8000000d14142290 */ /* 0x000fce000fffe03f */
[----:B------:R-:W-:Y:S01]  /*04b0*/  @!UP2 ULDC UR20, c[0x0][0x2c4] ;  /* 0x0000b1000014aab9 */ /* 0x000fe20000000800 */
[----:B----4-:R-:W-:Y:S02]  /*04c0*/  @P1 R2UR UR10, R4 ;  /* 0x00000000040a12ca */ /* 0x010fe400000e0000 */
[----:B-----5:R-:W-:Y:S02]  /*04d0*/  @!P2 R2UR UR6, R0 ;  /* 0x000000000006a2ca */ /* 0x020fe400000e0000 */
[----:B------:R-:W-:Y:S01]  /*04e0*/  ISETP.NE.AND.EX P2, PT, RZ, UR5, PT, P0 ;  /* 0x00000005ff007c0c */ /* 0x000fe2000bf45300 */
[----:B------:R-:W-:Y:S01]  /*04f0*/  USHF.R.S32.HI UR5, URZ, 0x1f, UR4 ;  /* 0x0000001f3f057899 */ /* 0x000fe20008011404 */
[--C-:B------:R-:W-:Y:S02]  /*0500*/  IADD3 R224, P1, P0, R224, UR4, R14.reuse ;  /* 0x00000004e0e07c10 */ /* 0x100fe4000f83e00e */
[----:B------:R-:W-:-:S04]  /*0510*/  SHF.R.S32.HI R0, RZ, 0x1f, R14 ;  /* 0x0000001fff007819 */ /* 0x000fc8000001140e */
[----:B------:R-:W-:-:S05]  /*0520*/  IADD3.X R121, R121, UR5, R0, P1, P0 ;  /* 0x0000000579797c10 */ /* 0x000fca0008fe0400 */
[----:B------:R-:W-:Y:S05]  /*0530*/  @!P2 BRA `(.L_x_907) ;  /* 0x00000000001ca947 */ /* 0x000fea0003800000 */
[----:B------:R-:W-:-:S13]  /*0540*/  PLOP3.LUT P0, PT, PT, PT, UP3, 0x80, 0x0 ;  /* 0x000000000000781c */ /* 0x000fda0003f0f038 */
[----:B------:R-:W2:Y:S04]  /*0550*/  @P0 LDG.E R0, desc[UR16][R2.64+0x4] ;  /* 0x0000041002000981 */ /* 0x000ea8000c1e1900 */
[----:B------:R-:W3:Y:S01]  /*0560*/  @!P0 LDG.E R2, desc[UR16][R2.64] ;  /* 0x0000001002028981 */ /* 0x000ee2000c1e1900 */
[----:B--2---:R-:W-:-:S13]  /*0570*/  @P0 R2UR UR8, R0 ;  /* 0x00000000000802ca */ /* 0x004fda00000e0000 */
[----:B------:R-:W-:-:S07]  /*0580*/  @UP3 UIADD3 UR8, UR8, -UR6, URZ ;  /* 0x8000000608083290 */ /* 0x000fce000fffe03f */
[----:B---3--:R-:W-:Y:S01]  /*0590*/  @!P0 R2UR UR8, R2 ;  /* 0x00000000020882ca */ /* 0x008fe200000e0000 */
[----:B------:R-:W-:-:S14]  /*05a0*/  BRA `(.L_x_908) ;  /* 0x0000000000047947 */ /* 0x000fdc0003800000 */
.L_x_907:
[----:B------:R-:W-:-:S05]  /*05b0*/  ULDC UR8, c[0x0][0x2c8] ;  /* 0x0000b20000087ab9 */ /* 0x000fca0000000800 */
.L_x_908:
        /* <DEDUP_REMOVED lines=35> */
[----:B------:R-:W-:Y:S05]  /*07f0*/  @!P0 BRA `(.L_x_909) ;  /* 0x00000160000c8947 */ /* 0x000fea0003800000 */
[----:B------:R-:W1:Y:S01]  /*0800*/  LDC R0, c[0x0][0x278] ;  /* 0x00009e00ff007b82 */ /* 0x000e620000000800 */
[----:B------:R-:W2:Y:S01]  /*0810*/  S2R R4, SR_CTAID.Z ;  /* 0x0000000000047919 */ /* 0x000ea20000002700 */
[----:B------:R-:W-:Y:S02]  /*0820*/  UISETP.NE.AND UP1, UPT, UR13, -0x1, UPT ;  /* 0xffffffff0d00788c */ /* 0x000fe4000bf25270 */
[----:B------:R-:W-:Y:S01]  /*0830*/  UISETP.NE.AND UP0, UPT, UR6, -0x1, UPT ;  /* 0xffffffff0600788c */ /* 0x000fe2000bf05270 */
[----:B------:R-:W3:Y:S01]  /*0840*/  S2R R126, SR_CTAID.X ;  /* 0x00000000007e7919 */ /* 0x000ee20000002500 */
[----:B------:R-:W-:-:S04]  /*0850*/  UIADD3 UR12, -UR18, UR20, URZ ;  /* 0x00000014120c7290 */ /* 0x000fc8000fffe13f */
[----:B------:R-:W-:-:S03]  /*0860*/  PLOP3.LUT P1, PT, PT, PT, UP0, 0x80, 0x0 ;  /* 0x000000000000781c */ /* 0x000fc60003f2f008 */
[----:B------:R-:W-:Y:S01]  /*0870*/  @UP1 ULDC.64 UR4, c[0x0][0x240] ;  /* 0x0000900000041ab9 */ /* 0x000fe20000000a00 */
[----:B------:R-:W-:Y:S02]  /*0880*/  @!UP1 USHF.R.S32.HI UR11, URZ, 0x1f, UR25 ;  /* 0x0000001f3f0b9899 */ /* 0x000fe40008011419 */
[----:B------:R-:W-:Y:S02]  /*0890*/  @UP1 UIMAD.WIDE.U32 UR30, UR13, UR4, URZ ;  /* 0x000000040d1e12a5 */ /* 0x000fe4000f8e003f */
[----:B------:R-:W-:Y:S02]  /*08a0*/  @UP0 UIADD3 UR7, UR10, UR6, URZ ;  /* 0x000000060a070290 */ /* 0x000fe4000fffe03f */
[----:B------:R-:W-:Y:S01]  /*08b0*/  @UP1 UIMAD UR27, UR13, UR5, UR31 ;  /* 0x000000050d1b12a4 */ /* 0x000fe2000f8e021f */
[----:B------:R-:W-:Y:S02]  /*08c0*/  @UP0 ULDC.64 UR8, c[0x0][0x248] ;  /* 0x0000920000080ab9 */ /* 0x000fe40000000a00 */
[----:B------:R-:W-:Y:S01]  /*08d0*/  @!UP1 ULDC.64 UR4, c[0x0][0x228] ;  /* 0x00008a0000049ab9 */ /* 0x000fe20000000a00 */
[----:B-1----:R-:W-:Y:S01]  /*08e0*/  IABS R2, R0 ;  /* 0x0000000000027213 */ /* 0x002fe20000000000 */
[----:B------:R-:W-:-:S02]  /*08f0*/  @!UP1 UIMAD.WIDE.U32 UR32, UR25, UR4, URZ ;  /* 0x00000004192092a5 */ /* 0x000fc4000f8e003f */
[----:B------:R-:W-:Y:S01]  /*0900*/  @!UP1 UIMAD UR4, UR11, UR4, URZ ;  /* 0x000000040b0492a4 */ /* 0x000fe2000f8e023f */
[----:B------:R-:W1:Y:S01]  /*0910*/  I2F.RP R6, R2 ;  /* 0x0000000200067306 */ /* 0x000e620000209400 */
[----:B------:R-:W-:Y:S02]  /*0920*/  @UP0 UIMAD.WIDE.U32 UR22, UR7, UR8, URZ ;  /* 0x00000008071602a5 */ /* 0x000fe4000f8e003f */
[----:B------:R-:W-:Y:S01]  /*0930*/  @UP0 UIMAD UR7, UR7, UR9, URZ ;  /* 0x00000009070702a4 */ /* 0x000fe2000f8e023f */
[----:B--2---:R-:W-:Y:S01]  /*0940*/  IABS R4, R4 ;  /* 0x0000000400047213 */ /* 0x004fe20000000000 */
[----:B------:R-:W-:Y:S02]  /*0950*/  @!UP1 UIMAD UR4, UR25, UR5, UR4 ;  /* 0x00000005190492a4 */ /* 0x000fe4000f8e0204 */
[----:B------:R-:W-:Y:S02]  /*0960*/  @UP0 UIADD3 UR5, UR23, UR7, URZ ;  /* 0x0000000717050290 */ /* 0x000fe4000fffe03f */
[----:B------:R-:W-:Y:S01]  /*0970*/  @!UP1 UIADD3 UR27, UR33, UR4, URZ ;  /* 0x00000004211b9290 */ /* 0x000fe2000fffe03f */
[----:B------:R-:W-:Y:S01]  /*0980*/  @!UP1 UMOV UR30, UR32 ;  /* 0x00000020001e9c82 */ /* 0x000fe20008000000 */
[----:B-1----:R-:W1:Y:S02]  /*0990*/  MUFU.RCP R6, R6 ;  /* 0x0000000600067308 */ /* 0x002e640000001000 */
[----:B-1----:R-:W-:-:S06]  /*09a0*/  VIADD R6, R6, 0xffffffe ;  /* 0x0ffffffe06067836 */ /* 0x002fcc0000000000 */
[----:B------:R-:W1:Y:S02]  /*09b0*/  F2I.FTZ.U32.TRUNC.NTZ R7, R6 ;  /* 0x0000000600077305 */ /* 0x000e64000021f000 */
[----:B-1----:R-:W-:Y:S01]  /*09c0*/  IMAD.MOV R3, RZ, RZ, -R7 ;  /* 0x000000ffff037224 */ /* 0x002fe200078e0a07 */
[----:B------:R-:W-:-:S03]  /*09d0*/  MOV R6, RZ ;  /* 0x000000ff00067202 */ /* 0x000fc60000000f00 */
[----:B------:R-:W-:Y:S01]  /*09e0*/  IMAD R234, R3, R2, RZ ;  /* 0x0000000203ea7224 */ /* 0x000fe200078e02ff */
[----:B------:R-:W-:-:S03]  /*09f0*/  LEA.HI R3, R10, R127, RZ, 0x3 ;  /* 0x0000007f0a037211 */ /* 0x000fc600078f18ff */
[----:B------:R-:W-:Y:S01]  /*0a00*/  IMAD.HI.U32 R234, R7, R234, R6 ;  /* 0x000000ea07ea7227 */ /* 0x000fe200078e0006 */
[----:B------:R-:W-:Y:S02]  /*0a10*/  SHF.R.S32.HI R20, RZ, 0x3, R3 ;  /* 0x00000003ff147819 */ /* 0x000fe40000011403 */
[----:B------:R-:W-:-:S03]  /*0a20*/  LOP3.LUT R8, R3, 0xfffffff8, RZ, 0xc0, !PT ;  /* 0xfffffff803087812 */ /* 0x000fc600078ec0ff */
[----:B------:R-:W-:Y:S02]  /*0a30*/  VIADD R5, R20, 0x40 ;  /* 0x0000004014057836 */ /* 0x000fe40000000000 */
[----:B------:R-:W-:-:S03]  /*0a40*/  IMAD.HI.U32 R234, R234, R4, RZ ;  /* 0x00000004eaea7227 */ /* 0x000fc600078e00ff */
[----:B------:R-:W-:Y:S01]  /*0a50*/  ISETP.GE.AND P4, PT, R5, UR12, PT ;  /* 0x0000000c05007c0c */ /* 0x000fe2000bf86270 */
[C---:B------:R-:W-:Y:S01]  /*0a60*/  VIADD R6, R20.reuse, 0x50 ;  /* 0x0000005014067836 */ /* 0x040fe20000000000 */
[----:B------:R-:W-:Y:S01]  /*0a70*/  IADD3 R5, R20, 0x60, RZ ;  /* 0x0000006014057810 */ /* 0x000fe20007ffe0ff */
[----:B------:R-:W-:-:S03]  /*0a80*/  IMAD.MOV R7, RZ, RZ, -R234 ;  /* 0x000000ffff077224 */ /* 0x000fc600078e0aea */
[----:B------:R-:W-:Y:S01]  /*0a90*/  ISETP.GE.AND P3, PT, R6, UR12, PT ;  /* 0x0000000c06007c0c */ /* 0x000fe2000bf66270 */
[----:B------:R-:W-:Y:S01]  /*0aa0*/  IMAD R7, R2, R7, R4 ;  /* 0x0000000702077224 */ /* 0x000fe200078e0204 */
[----:B------:R-:W-:Y:S02]  /*0ab0*/  ISETP.GE.AND P2, PT, R5, UR12, PT ;  /* 0x0000000c05007c0c */ /* 0x000fe4000bf46270 */
[----:B------:R-:W-:Y:S01]  /*0ac0*/  SHF.L.U32 R6, R20, 0x6, RZ ;  /* 0x0000000614067819 */ /* 0x000fe200000006ff */
[----:B---3--:R-:W-:Y:S10]  /*0ad0*/  @P1 BRA `(.L_x_910) ;  /* 0x0000000000301947 */ /* 0x008ff40003800000 */
        /* <DEDUP_REMOVED lines=11> */
[----:B------:R-:W-:-:S12]  /*0b90*/  UIADD3 UR5, UR23, UR5, URZ ;  /* 0x0000000517057290 */ /* 0x000fd8000fffe03f */
.L_x_910:
[----:B------:R-:W-:Y:S01]  /*0ba0*/  @UP0 UIADD3 UR21, UR10, UR6, URZ ;  /* 0x000000060a150290 */ /* 0x000fe2000fffe03f */
[----:B------:R-:W-:Y:S01]  /*0bb0*/  IMAD.IADD R8, R127, 0x1, -R8 ;  /* 0x000000017f087824 */ /* 0x000fe200078e0a08 */
[----:B------:R-:W-:Y:S01]  /*0bc0*/  LOP3.LUT R6, R6, 0x1c0, RZ, 0xc0, !PT ;  /* 0x000001c006067812 */ /* 0x000fe200078ec0ff */
[----:B------:R-:W-:Y:S01]  /*0bd0*/  @UP0 ULDC.64 UR6, c[0x0][0x250] ;  /* 0x0000940000060ab9 */ /* 0x000fe20000000a00 */
[----:B------:R-:W-:Y:S01]  /*0be0*/  USHF.R.S32.HI UR23, URZ, 0x1f, UR26 ;  /* 0x0000001f3f177899 */ /* 0x000fe2000801141a */
[----:B------:R-:W-:Y:S01]  /*0bf0*/  IMAD.SHL.U32 R214, R8, 0x8, RZ ;  /* 0x0000000808d67824 */ /* 0x000fe200078e00ff */
[----:B------:R-:W-:Y:S01]  /*0c00*/  @UP0 UIMAD.WIDE.U32 UR32, UR21, UR6, URZ ;  /* 0x00000006152002a5 */ /* 0x000fe2000f8e003f */
[----:B------:R-:W-:Y:S01]  /*0c10*/  SHF.R.U32.HI R4, RZ, 0x3, R6 ;  /* 0x00000003ff047819 */ /* 0x000fe20000011606 */
[----:B------:R-:W-:Y:S01]  /*0c20*/  @UP0 UIMAD UR21, UR21, UR7, URZ ;  /* 0x00000007151502a4 */ /* 0x000fe2000f8e023f */
[----:B------:R-:W-:Y:S02]  /*0c30*/  ISETP.GT.U32.AND P0, PT, R2, R7, PT ;  /* 0x000000070200720c */ /* 0x000fe40003f04070 */
[----:B------:R-:W-:Y:S01]  /*0c40*/  LOP3.LUT R6, R6, 0x38, R214, 0xf8, !PT ;  /* 0x0000003806067812 */ /* 0x000fe200078ef8d6 */
        /* <DEDUP_REMOVED lines=16> */
.L_x_911:
[----:B------:R-:W-:Y:S01]  /*0d50*/  @!P0 IMAD.IADD R7, R7, 0x1, -R2 ;  /* 0x0000000107078824 */ /* 0x000fe200078e0a02 */
[----:B------:R-:W1:Y:S01]  /*0d60*/  S2UR UR31, SR_CgaCtaId ;  /* 0x00000000001f79c3 */ /* 0x000e620000008800 */
[----:B------:R-:W-:Y:S01]  /*0d70*/  @!P0 VIADD R234, R234, 0x1 ;  /* 0x00000001eaea8836 */ /* 0x000fe20000000000 */
[----:B------:R-:W-:Y:S01]  /*0d80*/  ULDC.64 UR10, c[0x0][0x258] ;  /* 0x00009600000a7ab9 */ /* 0x000fe20000000a00 */
[----:B------:R-:W-:Y:S01]  /*0d90*/  VIADD R3, R20, 0x70 ;  /* 0x0000007014037836 */ /* 0x000fe20000000000 */
[----:B------:R-:W-:Y:S01]  /*0da0*/  ISETP.GE.U32.AND P6, PT, R7, R2, PT ;  /* 0x000000020700720c */ /* 0x000fe20003fc6070 */
[----:B------:R-:W-:Y:S01]  /*0db0*/  UIMAD UR4, UR23, UR10, URZ ;  /* 0x0000000a170472a4 */ /* 0x000fe2000f8e023f */
[----:B------:R-:W-:Y:S01]  /*0dc0*/  LOP3.LUT R2, R0, UR26, RZ, 0x3c, !PT ;  /* 0x0000001a00027c12 */ /* 0x000fe2000f8e3cff */
[----:B------:R-:W-:Y:S01]  /*0dd0*/  VIADD R13, R20, 0x10 ;  /* 0x00000010140d7836 */ /* 0x000fe20000000000 */
[----:B------:R-:W-:Y:S01]  /*0de0*/  SHF.R.S32.HI R215, RZ, 0x1f, R214 ;  /* 0x0000001fffd77819 */ /* 0x000fe200000114d6 */
[----:B------:R-:W-:Y:S01]  /*0df0*/  UIMAD UR11, UR26, UR11, UR4 ;  /* 0x0000000b1a0b72a4 */ /* 0x000fe2000f8e0204 */
[----:B------:R-:W-:Y:S01]  /*0e00*/  ISETP.GE.AND P5, PT, R2, RZ, PT ;  /* 0x000000ff0200720c */ /* 0x000fe20003fa6270 */
[----:B------:R-:W-:Y:S01]  /*0e10*/  BSSY B0, `(.L_x_912) ;  /* 0x0000026000007945 */ /* 0x000fe20003800000 */
[----:B------:R-:W-:Y:S01]  /*0e20*/  IADD3 R2, P0, R214, UR30, RZ ;  /* 0x0000001ed6027c10 */ /* 0x000fe2000ff1e0ff */
[----:B------:R-:W-:Y:S01]  /*0e30*/  UMOV UR4, 0x400 ;  /* 0x0000040000047882 */ /* 0x000fe20000000000 */
[----:B------:R-:W-:Y:S01]  /*0e40*/  LEA.HI R5, R10, R127, RZ, 0x6 ;  /* 0x0000007f0a057211 */ /* 0x000fe200078f30ff */
[----:B------:R-:W-:Y:S01]  /*0e50*/  VIADD R12, R20, 0x20 ;  /* 0x00000020140c7836 */ /* 0x000fe20000000000 */
[----:B------:R-:W-:Y:S01]  /*0e60*/  ISETP.GE.AND P1, PT, R3, UR12, PT ;  /* 0x0000000c03007c0c */ /* 0x000fe2000bf26270 */
[----:B------:R-:W-:Y:S01]  /*0e70*/  @P6 VIADD R234, R234, 0x1 ;  /* 0x00000001eaea6836 */ /* 0x000fe20000000000 */
[----:B------:R-:W-:Y:S01]  /*0e80*/  ISETP.GE.AND P6, PT, R20, UR12, PT ;  /* 0x0000000c14007c0c */ /* 0x000fe2000bfc6270 */
[----:B------:R-:W-:Y:S01]  /*0e90*/  IMAD.SHL.U32 R5, R5, 0x8, RZ ;  /* 0x0000000805057824 */ /* 0x000fe200078e00ff */
[----:B------:R-:W-:Y:S01]  /*0ea0*/  LOP3.LUT R4, R6, R4, RZ, 0x3c, !PT ;  /* 0x0000000406047212 */ /* 0x000fe200078e3cff */
[----:B------:R-:W-:Y:S01]  /*0eb0*/  IMAD.U32 R6, RZ, RZ, UR10 ;  /* 0x0000000aff067e24 */ /* 0x000fe2000f8e00ff */
[----:B------:R-:W-:Y:S01]  /*0ec0*/  IADD3.X R3, R215, UR27, RZ, P0, !PT ;  /* 0x0000001bd7037c10 */ /* 0x000fe200087fe4ff */
[----:B-1----:R-:W-:Y:S01]  /*0ed0*/  ULEA UR4, UR31, UR4, 0x18 ;  /* 0x000000041f047291 */ /* 0x002fe2000f8ec03f */
[----:B------:R-:W-:Y:S01]  /*0ee0*/  SHF.R.S32.HI R21, RZ, 0x1f, R20 ;  /* 0x0000001fff157819 */ /* 0x000fe20000011414 */
[----:B------:R-:W-:Y:S01]  /*0ef0*/  IMAD.WIDE.U32 R6, R6, UR26, R2 ;  /* 0x0000001a06067c25 */ /* 0x000fe2000f8e0002 */
[----:B------:R-:W-:-:S02]  /*0f00*/  LOP3.LUT R208, R4, 0xfffffe00, R5, 0xf8, !PT ;  /* 0xfffffe0004d07812 */ /* 0x000fc400078ef805 */
[----:B------:R-:W-:Y:S01]  /*0f10*/  ISETP.GE.AND P0, PT, R13, UR12, PT ;  /* 0x0000000c0d007c0c */ /* 0x000fe2000bf06270 */
[----:B------:R-:W-:Y:S01]  /*0f20*/  VIADD R17, R7, UR11 ;  /* 0x0000000b07117c36 */ /* 0x000fe20008000000 */
[----:B------:R-:W-:Y:S01]  /*0f30*/  LEA R208, R208, UR4, 0x1 ;  /* 0x00000004d0d07c11 */ /* 0x000fe2000f8e08ff */
[----:B------:R-:W-:Y:S01]  /*0f40*/  IMAD.WIDE R218, R126, 0x80, R20 ;  /* 0x000000807eda7825 */ /* 0x000fe200078e0214 */
[----:B------:R-:W-:Y:S09]  /*0f50*/  @P6 BRA `(.L_x_913) ;  /* 0x0000000000446947 */ /* 0x000ff20003800000 */
        /* <DEDUP_REMOVED lines=17> */
.L_x_913:
[----:B------:R-:W-:Y:S05]  /*1070*/  BSYNC B0 ;  /* 0x0000000000007941 */ /* 0x000fea0003800000 */
.L_x_912:
        /* <DEDUP_REMOVED lines=17> */
[----:B--2---:R-:W-:Y:S02]  /*1190*/  LEA R18, P0, R4, UR10, 0x1 ;  /* 0x0000000a04127c11 */ /* 0x004fe4000f8008ff */
[----:B------:R-:W-:-:S04]  /*11a0*/  IADD3 R2, R5, R2, RZ ;  /* 0x0000000205027210 */ /* 0x000fc80007ffe0ff */
[----:B------:R-:W-:-:S05]  /*11b0*/  LEA.HI.X R19, R4, UR11, R2, 0x1, P0 ;  /* 0x0000000b04137c11 */ /* 0x000fca00080f0c02 */
[----:B------:R-:W-:Y:S01]  /*11c0*/  @!PT LDS RZ, [RZ] ;  /* 0x00000000fffff984 */ /* 0x000fe20000000800 */
[----:B------:R-:W-:Y:S01]  /*11d0*/  @!PT LDS RZ, [RZ] ;  /* 0x00000000fffff984 */ /* 0x000fe20000000800 */
[----:B------:R-:W-:Y:S01]  /*11e0*/  @!PT LDS RZ, [RZ] ;  /* 0x00000000fffff984 */ /* 0x000fe20000000800 */
[----:B------:R4:W-:Y:S02]  /*11f0*/  LDGSTS.E.BYPASS.LTC128B.128 [R208+0x800], desc[UR16][R18.64] ;  /* 0x0080000012d07fae */ /* 0x0009e4000b901d50 */
.L_x_915:
[----:B------:R-:W-:Y:S05]  /*1200*/  BSYNC B0 ;  /* 0x0000000000007941 */ /* 0x000fea0003800000 */
.L_x_914:
[----:B------:R-:W-:Y:S01]  /*1210*/  BSSY B0, `(.L_x_916) ;  /* 0x0000017000007945 */ /* 0x000fe20003800000 */
[----:B------:R-:W-:-:S03]  /*1220*/  ISETP.GE.AND P0, PT, R11, UR12, PT ;  /* 0x0000000c0b007c0c */ /* 0x000fc6000bf06270 */
[----:B------:R-:W-:Y:S10]  /*1230*/  @P6 BRA `(.L_x_917) ;  /* 0x0000000000506947 */ /* 0x000ff40003800000 */
        /* <DEDUP_REMOVED lines=13> */
[----:B--2-4-:R-:W-:Y:S02]  /*1310*/  LEA R18, P6, R4, UR10, 0x1 ;  /* 0x0000000a04127c11 */ /* 0x014fe4000f8c08ff */
[----:B------:R-:W-:-:S04]  /*1320*/  IADD3 R2, R5, R2, RZ ;  /* 0x0000000205027210 */ /* 0x000fc80007ffe0ff */
[----:B------:R-:W-:-:S05]  /*1330*/  LEA.HI.X R19, R4, UR11, R2, 0x1, P6 ;  /* 0x0000000b04137c11 */ /* 0x000fca000b0f0c02 */
[----:B------:R-:W-:Y:S01]  /*1340*/  @!PT LDS RZ, [RZ] ;  /* 0x00000000fffff984 */ /* 0x000fe20000000800 */
[----:B------:R-:W-:Y:S01]  /*1350*/  @!PT LDS RZ, [RZ] ;  /* 0x00000000fffff984 */ /* 0x000fe20000000800 */
[----:B------:R-:W-:Y:S01]  /*1360*/  @!PT LDS RZ, [RZ] ;  /* 0x00000000fffff984 */ /* 0x000fe20000000800 */
[----:B------:R2:W-:Y:S02]  /*1370*/  LDGSTS.E.BYPASS.LTC128B.128 [R208+0x1000], desc[UR16][R18.64] ;  /* 0x0100000012d07fae */ /* 0x0005e4000b901d50 */
.L_x_917:
[----:B------:R-:W-:Y:S05]  /*1380*/  BSYNC B0 ;  /* 0x0000000000007941 */ /* 0x000fea0003800000 */
.L_x_916:
[----:B------:R-:W-:Y:S01]  /*1390*/  LEA.HI R10, R10, R127, RZ, 0x4 ;  /* 0x0000007f0a0a7211 */ /* 0x000fe200078f20ff */
[----:B------:R-:W-:Y:S01]  /*13a0*/  BSSY B0, `(.L_x_918) ;  /* 0x0000018000007945 */ /* 0x000fe20003800000 */
[----:B------:R-:W-:Y:S02]  /*13b0*/  ISETP.NE.AND P6, PT, R0, RZ, PT ;  /* 0x000000ff0000720c */ /* 0x000fe40003fc5270 */
        /* <DEDUP_REMOVED lines=8> */
[----:B--2-4-:R-:W-:Y:S01]  /*1440*/  MOV R19, R17 ;  /* 0x0000001100137202 */ /* 0x014fe20000000f00 */
        /* <DEDUP_REMOVED lines=13> */
.L_x_919:
[----:B------:R-:W-:Y:S05]  /*1520*/  BSYNC B0 ;  /* 0x0000000000007941 */ /* 0x000fea0003800000 */
.L_x_918:
        /* <DEDUP_REMOVED lines=22> */
.L_x_921:
[----:B------:R-:W-:Y:S05]  /*1690*/  BSYNC B0 ;  /* 0x0000000000007941 */ /* 0x000fea0003800000 */
.L_x_920:
        /* <DEDUP_REMOVED lines=22> */
.L_x_923:
[----:B------:R-:W-:Y:S05]  /*1800*/  BSYNC B0 ;  /* 0x0000000000007941 */ /* 0x000fea0003800000 */
.L_x_922:
        /* <DEDUP_REMOVED lines=22> */
.L_x_925:
[----:B------:R-:W-:Y:S05]  /*1970*/  BSYNC B0 ;  /* 0x0000000000007941 */ /* 0x000fea0003800000 */
.L_x_924:
        /* <DEDUP_REMOVED lines=21> */
.L_x_927:
[----:B------:R-:W-:Y:S05]  /*1ad0*/  BSYNC B0 ;  /* 0x0000000000007941 */ /* 0x000fea0003800000 */
.L_x_926:
[C---:B------:R-:W-:Y:S01]  /*1ae0*/  IMAD R3, R21.reuse, UR8, RZ ;  /* 0x0000000815037c24 */ /* 0x040fe2000f8e02ff */
[----:B------:R-:W-:Y:S01]  /*1af0*/  ULDC.64 UR10, c[0x0][0x260] ;  /* 0x00009800000a7ab9 */ /* 0x000fe20000000a00 */
[C---:B------:R-:W-:Y:S01]  /*1b00*/  IMAD.WIDE.U32 R6, R20.reuse, UR8, R214 ;  /* 0x0000000814067c25 */ /* 0x040fe2000f8e00d6 */
[----:B------:R-:W-:Y:S01]  /*1b10*/  USHF.L.U32 UR27, UR8, 0x6, URZ ;  /* 0x00000006081b7899 */ /* 0x000fe2000800063f */
[----:B------:R-:W-:Y:S02]  /*1b20*/  BSSY B0, `(.L_x_928) ;  /* 0x0000038000007945 */ /* 0x000fe40003800000 */
        /* <DEDUP_REMOVED lines=8> */
[----:B------:R-:W-:Y:S01]  /*1bb0*/  UIADD3 UR22, UR14, -0x1, URZ ;  /* 0xffffffff0e167890 */ /* 0x000fe2000fffe03f */
[----:B------:R-:W-:Y:S01]  /*1bc0*/  MOV R120, UR27 ;  /* 0x0000001b00787c02 */ /* 0x000fe20008000f00 */
[----:B------:R-:W-:Y:S01]  /*1bd0*/  IMAD R0, R20, UR7, R0 ;  /* 0x0000000714007c24 */ /* 0x000fe2000f8e0200 */
[----:B------:R-:W-:Y:S01]  /*1be0*/  IADD3 R6, P0, R6, UR24, RZ ;  /* 0x0000001806067c10 */ /* 0x000fe2000ff1e0ff */
[----:B------:R-:W-:Y:S01]  /*1bf0*/  IMAD.IADD R2, R127, 0x1, -R4 ;  /* 0x000000017f027824 */ /* 0x000fe200078e0a04 */
[----:B------:R-:W-:Y:S01]  /*1c00*/  USHF.L.U64.HI UR24, UR8, 0x6, UR9 ;  /* 0x0000000608187899 */ /* 0x000fe20008010209 */
[----:B------:R-:W-:Y:S01]  /*1c10*/  IMAD R212, R236, UR10, RZ ;  /* 0x0000000aecd47c24 */ /* 0x000fe2000f8e02ff */
[----:B------:R-:W-:Y:S01]  /*1c20*/  IADD3.X R7, R7, UR21, R0, P0, !PT ;  /* 0x0000001507077c10 */ /* 0x000fe200087fe400 */
[----:B------:R-:W-:Y:S01]  /*1c30*/  UIMAD UR21, UR22, -0x40, UR19 ;  /* 0xffffffc0161578a4 */ /* 0x000fe2000f8e0213 */
[----:B------:R-:W-:Y:S01]  /*1c40*/  SHF.R.S32.HI R4, RZ, 0x1f, R2 ;  /* 0x0000001fff047819 */ /* 0x000fe20000011402 */
[C---:B------:R-:W-:Y:S01]  /*1c50*/  IMAD R212, R234.reuse, UR11, R212 ;  /* 0x0000000bead47c24 */ /* 0x040fe2000f8e02d4 */
[----:B------:R-:W-:Y:S01]  /*1c60*/  USHF.R.S32.HI UR34, URZ, 0x1f, UR22 ;  /* 0x0000001f3f227899 */ /* 0x000fe20008011416 */
[----:B------:R-:W-:Y:S01]  /*1c70*/  IMAD.WIDE.U32 R210, R234, UR10, R210 ;  /* 0x0000000aead27c25 */ /* 0x000fe2000f8e00d2 */
[----:B------:R-:W-:Y:S01]  /*1c80*/  LEA.HI R4, R4, R2, RZ, 0x3 ;  /* 0x0000000204047211 */ /* 0x000fe200078f18ff */
[----:B------:R-:W-:Y:S01]  /*1c90*/  UIMAD UR5, UR24, UR22, URZ ;  /* 0x00000016180572a4 */ /* 0x000fe2000f8e023f */
[----:B------:R-:W-:Y:S01]  /*1ca0*/  ISETP.GE.AND P5, PT, R20, UR21, PT ;  /* 0x0000001514007c0c */ /* 0x000fe2000bfa6270 */
[----:B------:R-:W-:Y:S01]  /*1cb0*/  IMAD.IADD R213, R211, 0x1, R212 ;  /* 0x00000001d3d57824 */ /* 0x000fe200078e02d4 */
[----:B------:R-:W-:Y:S01]  /*1cc0*/  LOP3.LUT R5, R4, 0xfffffff8, RZ, 0xc0, !PT ;  /* 0xfffffff804057812 */ /* 0x000fe200078ec0ff */
[----:B------:R-:W-:Y:S01]  /*1cd0*/  IMAD.MOV.U32 R212, RZ, RZ, R210 ;  /* 0x000000ffffd47224 */ /* 0x000fe200078e00d2 */
[----:B------:R-:W-:Y:S01]  /*1ce0*/  ULDC.64 UR10, c[0x0][0x268] ;  /* 0x00009a00000a7ab9 */ /* 0x000fe20000000a00 */
[----:B------:R-:W-:Y:S01]  /*1cf0*/  ISETP.GE.AND P4, PT, R13, UR21, PT ;  /* 0x000000150d007c0c */ /* 0x000fe2000bf86270 */
[----:B------:R-:W-:Y:S01]  /*1d00*/  UIMAD UR5, UR34, UR27, UR5 ;  /* 0x0000001b220572a4 */ /* 0x000fe2000f8e0205 */
[----:B------:R-:W-:Y:S01]  /*1d10*/  IADD3 R5, R2, -R5, RZ ;  /* 0x8000000502057210 */ /* 0x000fe20007ffe0ff */
[----:B------:R-:W-:Y:S01]  /*1d20*/  IMAD R236, R236, UR10, RZ ;  /* 0x0000000aecec7c24 */ /* 0x000fe2000f8e02ff */
[----:B------:R-:W-:Y:S01]  /*1d30*/  ISETP.GE.AND P3, PT, R12, UR21, PT ;  /* 0x000000150c007c0c */ /* 0x000fe2000bf66270 */
[----:B-1----:R-:W-:Y:S01]  /*1d40*/  IMAD.WIDE.U32 R16, R120, UR22, R212 ;  /* 0x0000001678107c25 */ /* 0x002fe2000f8e00d4 */
[----:B------:R-:W-:-:S02]  /*1d50*/  ISETP.GE.AND P0, PT, R11, UR21, PT ;  /* 0x000000150b007c0c */ /* 0x000fc4000bf06270 */
[----:B------:R-:W-:Y:S01]  /*1d60*/  MOV R3, 0x20 ;  /* 0x0000002000037802 */ /* 0x000fe20000000f00 */
[----:B------:R-:W-:Y:S01]  /*1d70*/  IMAD.MOV.U32 R0, RZ, RZ, 0x10 ;  /* 0x00000010ff007424 */ /* 0x000fe200078e00ff */
[----:B------:R-:W-:Y:S01]  /*1d80*/  R2P PR, R5, 0x6 ;  /* 0x0000000605007804 */ /* 0x000fe20000000000 */
[C---:B------:R-:W-:Y:S01]  /*1d90*/  IMAD R236, R234.reuse, UR11, R236 ;  /* 0x0000000beaec7c24 */ /* 0x040fe2000f8e02ec */
[----:B--2-4-:R-:W-:Y:S01]  /*1da0*/  IADD3 R19, R17, UR5, RZ ;  /* 0x0000000511137c10 */ /* 0x014fe2000fffe0ff */
[----:B------:R-:W-:Y:S02]  /*1db0*/  IMAD.WIDE.U32 R234, R234, UR10, R6 ;  /* 0x0000000aeaea7c25 */ /* 0x000fe4000f8e0006 */
[----:B------:R-:W-:Y:S02]  /*1dc0*/  SEL R0, R0, 0xfffffff0, !P1 ;  /* 0xfffffff000007807 */ /* 0x000fe40004800000 */
[----:B------:R-:W-:Y:S01]  /*1dd0*/  SEL R2, R3, 0xffffffe0, !P2 ;  /* 0xffffffe003027807 */ /* 0x000fe20005000000 */
        /* <DEDUP_REMOVED lines=12> */
.L_x_929:
[----:B------:R-:W-:Y:S05]  /*1ea0*/  BSYNC B0 ;  /* 0x0000000000007941 */ /* 0x000fea0003800000 */
.L_x_928:
[----:B------:R-:W-:Y:S01]  /*1eb0*/  USHF.L.U64.HI UR32, UR8, 0x4, UR9 ;  /* 0x0000000408207899 */ /* 0x000fe20008010209 */
[----:B------:R-:W-:Y:S01]  /*1ec0*/  BSSY B0, `(.L_x_930) ;  /* 0x0000010000007945 */ /* 0x000fe20003800000 */
[----:B------:R-:W-:-:S03]  /*1ed0*/  USHF.L.U32 UR33, UR8, 0x4, URZ ;  /* 0x0000000408217899 */ /* 0x000fc6000800063f */
[----:B------:R-:W-:Y:S09]  /*1ee0*/  @P4 BRA `(.L_x_931) ;  /* 0x0000000000344947 */ /* 0x000ff20003800000 */
[----:B------:R-:W-:Y:S02]  /*1ef0*/  ULDC UR5, c[0x0][0x2d0] ;  /* 0x0000b40000057ab9 */ /* 0x000fe40000000800 */
[----:B------:R-:W-:-:S13]  /*1f00*/  ISETP.GE.AND P1, PT, R214, UR5, PT ;  /* 0x00000005d6007c0c */ /* 0x000fda000bf26270 */
[----:B------:R4:W-:Y:S01]  /*1f10*/  @P1 STS.128 [R208+0x4800], RZ ;  /* 0x004800ffd0001388 */ /* 0x0009e20000000c00 */
[----:B------:R-:W-:Y:S05]  /*1f20*/  @P1 BRA `(.L_x_931) ;  /* 0x0000000000241947 */ /* 0x000fea0003800000 */
[----:B--2---:R-:W-:Y:S01]  /*1f30*/  IADD3 R7, P1, R16, UR33, RZ ;  /* 0x0000002110077c10 */ /* 0x004fe2000ff3e0ff */
        /* <DEDUP_REMOVED lines=8> */
.L_x_931:
[----:B------:R-:W-:Y:S05]  /*1fc0*/  BSYNC B0 ;  /* 0x0000000000007941 */ /* 0x000fea0003800000 */
.L_x_930:
        /* <DEDUP_REMOVED lines=8> */
[----:B--2---:R-:W-:Y:S02]  /*2050*/  IMAD.U32 R7, RZ, RZ, UR8 ;  /* 0x00000008ff077e24 */ /* 0x004fe4000f8e00ff */
        /* <DEDUP_REMOVED lines=9> */
.L_x_933:
[----:B------:R-:W-:Y:S05]  /*20f0*/  BSYNC B0 ;  /* 0x0000000000007941 */ /* 0x000fea0003800000 */
.L_x_932:
[----:B------:R-:W-:Y:S04]  /*2100*/  BSSY B0, `(.L_x_934) ;  /* 0x0000012000007945 */ /* 0x000fe80003800000 */
[----:B------:R-:W-:Y:S05]  /*2110*/  @P0 BRA `(.L_x_935) ;  /* 0x0000000000400947 */ /* 0x000fea0003800000 */
[----:B------:R-:W-:Y:S02]  /*2120*/  ULDC UR5, c[0x0][0x2d0] ;  /* 0x0000b40000057ab9 */ /* 0x000fe40000000800 */
[----:B------:R-:W-:-:S13]  /*2130*/  ISETP.GE.AND P0, PT, R214, UR5, PT ;  /* 0x00000005d6007c0c */ /* 0x000fda000bf06270 */
[----:B------:R1:W-:Y:S01]  /*2140*/  @P0 STS.128 [R208+0x5800], RZ ;  /* 0x005800ffd0000388 */ /* 0x0003e20000000c00 */
[----:B------:R-:W-:Y:S05]  /*2150*/  @P0 BRA `(.L_x_935) ;  /* 0x0000000000300947 */ /* 0x000fea0003800000 */
[----:B------:R-:W-:Y:S01]  /*2160*/  MOV R18, R16 ;  /* 0x0000001000127202 */ /* 0x000fe20000000f00 */
[----:B--2---:R-:W-:Y:S01]  /*2170*/  IMAD.U32 R6, RZ, RZ, UR8 ;  /* 0x00000008ff067e24 */ /* 0x004fe2000f8e00ff */
        /* <DEDUP_REMOVED lines=10> */
.L_x_935:
[----:B------:R-:W-:Y:S05]  /*2220*/  BSYNC B0 ;  /* 0x0000000000007941 */ /* 0x000fea0003800000 */
.L_x_934:
        /* <DEDUP_REMOVED lines=11> */
[----:B------:R-:W-:-:S04]  /*22e0*/  DEPBAR.LE SB0, 0x0 ;  /* 0x000080000000791a */ /* 0x000fc80000000000 */
[----:B------:R-:W-:Y:S02]  /*22f0*/  @UP1 UIMAD UR5, UR25, UR11, UR5 ;  /* 0x0000000b190512a4 */ /* 0x000fe4000f8e0205 */
[----:B------:R-:W-:Y:S02]  /*2300*/  @UP1 ULEA UR30, UP0, UR36, UR30, 0x2 ;  /* 0x0000001e241e1291 */ /* 0x000fe4000f80103f */
[----:B------:R-:W-:-:S04]  /*2310*/  @UP1 UIADD3 UR5, UR37, UR5, URZ ;  /* 0x0000000525051290 */ /* 0x000fc8000fffe03f */
[----:B------:R-:W-:Y:S01]  /*2320*/  @UP1 ULEA.HI.X UR31, UR36, UR31, UR5, 0x2, UP0 ;  /* 0x0000001f241f1291 */ /* 0x000fe200080f1405 */
[----:B--2---:R-:W-:Y:S02]  /*2330*/  IMAD.U32 R6, RZ, RZ, UR30 ;  /* 0x0000001eff067e24 */ /* 0x004fe4000f8e00ff */
[----:B------:R-:W-:-:S03]  /*2340*/  @UP1 ULDC UR5, c[0x0][0x2e8] ;  /* 0x0000ba0000051ab9 */ /* 0x000fc60000000800 */
[----:B------:R-:W-:-:S05]  /*2350*/  IMAD.U32 R7, RZ, RZ, UR31 ;  /* 0x0000001fff077e24 */ /* 0x000fca000f8e00ff */
[----:B------:R2:W5:Y:S01]  /*2360*/  @P0 LDG.E R6, desc[UR16][R6.64] ;  /* 0x0000001006060981 */ /* 0x000562000c1e1900 */
[----:B------:R-:W-:Y:S01]  /*2370*/  SHF.R.S32.HI R199, RZ, 0x1f, R14 ;  /* 0x0000001fffc77819 */ /* 0x000fe2000001140e */
[----:B------:R-:W-:Y:S01]  /*2380*/  USHF.L.U64.HI UR23, UR6, 0x6, UR7 ;  /* 0x0000000606177899 */ /* 0x000fe20008010207 */
[----:B------:R-:W-:Y:S01]  /*2390*/  ISETP.GE.AND P4, PT, R20, UR21, PT ;  /* 0x0000001514007c0c */ /* 0x000fe2000bf86270 */
[----:B------:R-:W-:Y:S01]  /*23a0*/  BAR.SYNC.DEFER_BLOCKING 0x0 ;  /* 0x0000000000007b1d */ /* 0x000fe20000010000 */
[----:B------:R-:W-:Y:S01]  /*23b0*/  LEA.HI R199, R199, R14, RZ, 0x2 ;  /* 0x0000000ec7c77211 */ /* 0x000fe200078f10ff */
[----:B------:R-:W-:Y:S01]  /*23c0*/  IMAD.SHL.U32 R14, R8, 0x40, RZ ;  /* 0x00000040080e7824 */ /* 0x000fe200078e00ff */
[----:B------:R-:W-:Y:S01]  /*23d0*/  SHF.R.S32.HI R9, RZ, 0x4, R10 ;  /* 0x00000004ff097819 */ /* 0x000fe2000001140a */
[----:B------:R-:W-:Y:S01]  /*23e0*/  IMAD.SHL.U32 R20, R20, 0x8, RZ ;  /* 0x0000000814147824 */ /* 0x000fe200078e00ff */
[----:B------:R-:W-:Y:S01]  /*23f0*/  ISETP.GE.AND P1, PT, R11, UR21, PT ;  /* 0x000000150b007c0c */ /* 0x000fe2000bf26270 */
[----:B------:R-:W-:Y:S01]  /*2400*/  IMAD.SHL.U32 R11, R5, 0x40, RZ ;  /* 0x00000040050b7824 */ /* 0x000fe200078e00ff */
[----:B------:R-:W-:Y:S01]  /*2410*/  LEA.HI R10, R10, R9, RZ, 0x1 ;  /* 0x000000090a0a7211 */ /* 0x000fe200078f08ff */
[----:B------:R-:W-:Y:S01]  /*2420*/  IMAD.SHL.U32 R123, R4, 0x40, RZ ;  /* 0x00000040047b7824 */ /* 0x000fe200078e00ff */
[----:B------:R-:W-:Y:S01]  /*2430*/  LOP3.LUT R14, R14, 0x1c0, RZ, 0xc0, !PT ;  /* 0x000001c00e0e7812 */ /* 0x000fe200078ec0ff */
[----:B------:R-:W-:Y:S01]  /*2440*/  USHF.L.U32 UR25, UR6, 0x6, URZ ;  /* 0x0000000606197899 */ /* 0x000fe2000800063f */
[----:B------:R-:W-:Y:S01]  /*2450*/  LOP3.LUT R10, R10, 0xfffffffe, RZ, 0xc0, !PT ;  /* 0xfffffffe0a0a7812 */ /* 0x000fe200078ec0ff */
[----:B------:R-:W-:Y:S01]  /*2460*/  UIMAD UR10, UR23, UR22, URZ ;  /* 0x00000016170a72a4 */ /* 0x000fe2000f8e023f */
[----:B------:R-:W-:Y:S01]  /*2470*/  LOP3.LUT R20, R14, 0x8, R20, 0xf8, !PT ;  /* 0x000000080e147812 */ /* 0x000fe200078ef814 */
[----:B------:R-:W-:Y:S01]  /*2480*/  IMAD.IADD R237, R235, 0x1, R236 ;  /* 0x00000001ebed7824 */ /* 0x000fe200078e02ec */
[----:B------:R-:W-:Y:S01]  /*2490*/  SHF.R.U32.HI R14, RZ, 0x3, R14 ;  /* 0x00000003ff0e7819 */ /* 0x000fe2000001160e */
[----:B------:R-:W-:Y:S01]  /*24a0*/  IMAD.IADD R10, R9, 0x1, -R10 ;  /* 0x00000001090a7824 */ /* 0x000fe200078e0a0a */
[----:B------:R-:W-:Y:S01]  /*24b0*/  SHF.R.S32.HI R125, RZ, 0x5, R125 ;  /* 0x00000005ff7d7819 */ /* 0x000fe2000001147d */
[----:B------:R-:W-:Y:S01]  /*24c0*/  IMAD.MOV.U32 R236, RZ, RZ, R234 ;  /* 0x000000ffffec7224 */ /* 0x000fe200078e00ea */
[----:B------:R-:W-:Y:S01]  /*24d0*/  LOP3.LUT R14, R20, R14, RZ, 0x3c, !PT ;  /* 0x0000000e140e7212 */ /* 0x000fe200078e3cff */
[C---:B------:R-:W-:Y:S01]  /*24e0*/  IMAD.SHL.U32 R9, R10.reuse, 0x8, RZ ;  /* 0x000000080a097824 */ /* 0x040fe200078e00ff */
[----:B--2---:R-:W5:Y:S01]  /*24f0*/  @P0 MUFU.RCP R7, UR5 ;  /* 0x0000000500070d08 */ /* 0x004f620008001000 */
[----:B------:R-:W-:Y:S01]  /*2500*/  LEA R5, R125, UR18, 0x4 ;  /* 0x000000127d057c11 */ /* 0x000fe2000f8e20ff */
[----:B------:R-:W-:Y:S01]  /*2510*/  UIMAD UR10, UR34, UR25, UR10 ;  /* 0x00000019220a72a4 */ /* 0x000fe2000f8e020a */
[----:B------:R2:W-:Y:S01]  /*2520*/  @P4 STS.128 [R208+0x6000], RZ ;  /* 0x006000ffd0004388 */ /* 0x0005e20000000c00 */
[----:B------:R-:W-:Y:S01]  /*2530*/  SHF.R.S32.HI R199, RZ, 0x2, R199 ;  /* 0x00000002ffc77819 */ /* 0x000fe200000114c7 */
[----:B------:R-:W-:Y:S01]  /*2540*/  IMAD R197, R10, 0x200, R14 ;  /* 0x000002000ac57824 */ /* 0x000fe200078e020e */
[----:B------:R-:W-:Y:S01]  /*2550*/  LOP3.LUT R11, R11, 0x1c0, RZ, 0xc0, !PT ;  /* 0x000001c00b0b7812 */ /* 0x000fe200078ec0ff */
[----:B------:R-:W-:Y:S01]  /*2560*/  IMAD.U32 R10, RZ, RZ, UR22 ;  /* 0x00000016ff0a7e24 */ /* 0x000fe2000f8e00ff */
[----:B------:R-:W-:Y:S01]  /*2570*/  IADD3 R5, R5, 0x1, R199 ;  /* 0x0000000105057810 */ /* 0x000fe20007ffe0c7 */
[----:B------:R-:W-:Y:S01]  /*2580*/  UMOV UR5, URZ ;  /* 0x0000003f00057c82 */ /* 0x000fe20008000000 */
[----:B------:R-:W-:Y:S01]  /*2590*/  LOP3.LUT R9, R11, 0x8, R9, 0xf8, !PT ;  /* 0x000000080b097812 */ /* 0x000fe200078ef809 */
[----:B------:R-:W-:Y:S01]  /*25a0*/  BSSY B0, `(.L_x_936) ;  /* 0x000001d000007945 */ /* 0x000fe20003800000 */
[----:B------:R-:W-:Y:S01]  /*25b0*/  SHF.R.U32.HI R122, RZ, 0x3, R11 ;  /* 0x00000003ff7a7819 */ /* 0x000fe2000001160b */
[----:B------:R-:W-:Y:S01]  /*25c0*/  IMAD.WIDE.U32 R10, R10, UR25, R236 ;  /* 0x000000190a0a7c25 */ /* 0x000fe2000f8e00ec */
[----:B------:R-:W-:-:S02]  /*25d0*/  LOP3.LUT R123, R123, 0xfffffe00, RZ, 0xc0, !PT ;  /* 0xfffffe007b7b7812 */ /* 0x000fc400078ec0ff */
[----:B------:R-:W-:Y:S02]  /*25e0*/  LOP3.LUT R122, R9, R122, RZ, 0x3c, !PT ;  /* 0x0000007a097a7212 */ /* 0x000fe400078e3cff */
[----:B------:R-:W-:Y:S01]  /*25f0*/  ISETP.GE.AND P3, PT, R13, UR21, PT ;  /* 0x000000150d007c0c */ /* 0x000fe2000bf66270 */
[----:B------:R-:W-:Y:S01]  /*2600*/  IMAD R198, R125, 0x400, R123 ;  /* 0x000004007dc67824 */ /* 0x000fe200078e027b */
[----:B------:R-:W-:Y:S01]  /*2610*/  ISETP.GE.AND P2, PT, R12, UR21, PT ;  /* 0x000000150c007c0c */ /* 0x000fe2000bf46270 */
[----:B------:R-:W-:Y:S01]  /*2620*/  VIADD R13, R11, UR10 ;  /* 0x0000000a0b0d7c36 */ /* 0x000fe20008000000 */
[----:B------:R-:W-:Y:S01]  /*2630*/  LEA R197, R197, UR4, 0x1 ;  /* 0x00000004c5c57c11 */ /* 0x000fe2000f8e08ff */
[----:B------:R-:W-:Y:S02]  /*2640*/  IMAD.IADD R198, R122, 0x1, R198 ;  /* 0x000000017ac67824 */ /* 0x000fe400078e02c6 */
[----:B-----5:R-:W-:Y:S01]  /*2650*/  @P0 FMUL.FTZ R6, R6, R7 ;  /* 0x0000000706060220 */ /* 0x020fe20000410000 */
[----:B------:R-:W-:-:S04]  /*2660*/  IMAD.U32 R7, RZ, RZ, UR20 ;  /* 0x00000014ff077e24 */ /* 0x000fc8000f8e00ff */
[----:B------:R-:W-:Y:S02]  /*2670*/  @P0 R2UR UR11, R6 ;  /* 0x00000000060b02ca */ /* 0x000fe400000e0000 */
[----:B------:R-:W-:-:S05]  /*2680*/  IADD3 R5, R5, UR19, -R7 ;  /* 0x0000001305057c10 */ /* 0x000fca000fffe807 */
[----:B------:R-:W-:-:S06]  /*2690*/  VIADD R124, R5, UR15 ;  /* 0x0000000f057c7c36 */ /* 0x000fcc0008000000 */
[----:B------:R-:W-:Y:S01]  /*26a0*/  @UP1 UMOV UR5, UR11 ;  /* 0x0000000b00051c82 */ /* 0x000fe20008000000 */
[----:B--2---:R-:W-:Y:S05]  /*26b0*/  @P4 BRA `(.L_x_937) ;  /* 0x00000000002c4947 */ /* 0x004fea0003800000 */
        /* <DEDUP_REMOVED lines=11> */
.L_x_937:
[----:B------:R-:W-:Y:S05]  /*2770*/  BSYNC B0 ;  /* 0x0000000000007941 */ /* 0x000fea0003800000 */
.L_x_936:
[----:B------:R1:W-:Y:S01]  /*2780*/  @P3 STS.128 [R208+0x6800], RZ ;  /* 0x006800ffd0003388 */ /* 0x0003e20000000c00 */
[----:B------:R-:W-:Y:S01]  /*2790*/  USHF.L.U64.HI UR15, UR6, 0x4, UR7 ;  /* 0x00000004060f7899 */ /* 0x000fe20008010207 */
[----:B------:R-:W-:Y:S01]  /*27a0*/  BSSY B0, `(.L_x_938) ;  /* 0x0000011000007945 */ /* 0x000fe20003800000 */
[----:B------:R-:W-:Y:S01]  /*27b0*/  USHF.L.U32 UR18, UR6, 0x4, URZ ;  /* 0x0000000406127899 */ /* 0x000fe2000800063f */
[----:B------:R-:W-:Y:S02]  /*27c0*/  LEA R198, R198, UR4, 0x1 ;  /* 0x00000004c6c67c11 */ /* 0x000fe4000f8e08ff */
[----:B------:R-:W-:Y:S05]  /*27d0*/  @P3 BRA `(.L_x_939) ;  /* 0x0000000000343947 */ /* 0x000fea0003800000 */
[----:B------:R-:W-:Y:S02]  /*27e0*/  ULDC UR10, c[0x0][0x2d0] ;  /* 0x0000b400000a7ab9 */ /* 0x000fe40000000800 */
[----:B------:R-:W-:-:S13]  /*27f0*/  ISETP.GE.AND P0, PT, R214, UR10, PT ;  /* 0x0000000ad6007c0c */ /* 0x000fda000bf06270 */
[----:B------:R1:W-:Y:S01]  /*2800*/  @P0 STS.128 [R208+0x6800], RZ ;  /* 0x006800ffd0000388 */ /* 0x0003e20000000c00 */
[----:B------:R-:W-:Y:S05]  /*2810*/  @P0 BRA `(.L_x_939) ;  /* 0x0000000000240947 */ /* 0x000fea0003800000 */
[----:B-1----:R-:W-:Y:S01]  /*2820*/  IADD3 R5, P0, R10, UR18, RZ ;  /* 0x000000120a057c10 */ /* 0x002fe2000ff1e0ff */
        /* <DEDUP_REMOVED lines=8> */
.L_x_939:
[----:B------:R-:W-:Y:S05]  /*28b0*/  BSYNC B0 ;  /* 0x0000000000007941 */ /* 0x000fea0003800000 */
.L_x_938:
[----:B------:R1:W-:Y:S01]  /*28c0*/  @P2 STS.128 [R208+0x7000], RZ ;  /* 0x007000ffd0002388 */ /* 0x0003e20000000c00 */
[----:B------:R-:W-:Y:S04]  /*28d0*/  BSSY B0, `(.L_x_940) ;  /* 0x0000012000007945 */ /* 0x000fe80003800000 */
[----:B------:R-:W-:Y:S05]  /*28e0*/  @P2 BRA `(.L_x_941) ;  /* 0x0000000000402947 */ /* 0x000fea0003800000 */
[----:B------:R-:W-:Y:S02]  /*28f0*/  ULDC UR10, c[0x0][0x2d0] ;  /* 0x0000b400000a7ab9 */ /* 0x000fe40000000800 */
[----:B------:R-:W-:-:S13]  /*2900*/  ISETP.GE.AND P0, PT, R214, UR10, PT ;  /* 0x0000000ad6007c0c */ /* 0x000fda000bf06270 */
[----:B------:R1:W-:Y:S01]  /*2910*/  @P0 STS.128 [R208+0x7000], RZ ;  /* 0x007000ffd0000388 */ /* 0x0003e20000000c00 */
[----:B------:R-:W-:Y:S05]  /*2920*/  @P0 BRA `(.L_x_941) ;  /* 0x0000000000300947 */ /* 0x000fea0003800000 */
[----:B-1----:R-:W-:Y:S01]  /*2930*/  IMAD.U32 R6, RZ, RZ, UR6 ;  /* 0x00000006ff067e24 */ /* 0x002fe2000f8e00ff */
[----:B------:R-:W-:Y:S01]  /*2940*/  ULDC.64 UR10, c[0x0][0x220] ;  /* 0x00008800000a7ab9 */ /* 0x000fe20000000a00 */
[----:B------:R-:W-:Y:S02]  /*2950*/  IMAD.U32 R5, RZ, RZ, UR6 ;  /* 0x00000006ff057e24 */ /* 0x000fe4000f8e00ff */
        /* <DEDUP_REMOVED lines=9> */
.L_x_941:
[----:B------:R-:W-:Y:S05]  /*29f0*/  BSYNC B0 ;  /* 0x0000000000007941 */ /* 0x000fea0003800000 */
.L_x_940:
        /* <DEDUP_REMOVED lines=19> */
.L_x_943:
[----:B------:R-:W-:Y:S05]  /*2b30*/  BSYNC B0 ;  /* 0x0000000000007941 */ /* 0x000fea0003800000 */
.L_x_942:
[----:B-1----:R-:W-:Y:S01]  /*2b40*/  LDSM.16.M88.4 R4, [R198] ;  /* 0x00000000c604783b */ /* 0x002fe20000000200 */
[----:B------:R-:W-:Y:S01]  /*2b50*/  R2P PR, R8, 0x6 ;  /* 0x0000000608007804 */ /* 0x000fe20000000000 */
[--C-:B------:R-:W-:Y:S01]  /*2b60*/  IMAD R196, R0, 0x2, R198.reuse ;  /* 0x0000000200c47824 */ /* 0x100fe200078e02c6 */
[----:B------:R-:W-:Y:S01]  /*2b70*/  VIMNMX R231, R124, UR19, PT ;  /* 0x000000137ce77c48 */ /* 0x000fe2000bfe0100 */
[----:B------:R-:W-:Y:S01]  /*2b80*/  LDSM.16.M88.4 R16, [R198+0x2000] ;  /* 0x00200000c610783b */ /* 0x000fe20000000200 */
[----:B------:R-:W-:Y:S01]  /*2b90*/  VIADD R194, R197, 0x4040 ;  /* 0x00004040c5c27836 */ /* 0x000fe20000000000 */
[----:B------:R-:W-:Y:S01]  /*2ba0*/  SEL R3, R3, 0xffffffe0, !P1 ;  /* 0xffffffe003037807 */ /* 0x000fe20004800000 */
[----:B------:R-:W-:Y:S01]  /*2bb0*/  IMAD R195, R2, 0x2, R198 ;  /* 0x0000000202c37824 */ /* 0x000fe200078e02c6 */
[----:B------:R-:W1:Y:S01]  /*2bc0*/  LDSM.16.M88.4 R76, [R197+0x5800] ;  /* 0x00580000c54c783b */ /* 0x000e620000000200 */
[----:B------:R-:W-:Y:S01]  /*2bd0*/  IMAD.SHL.U32 R216, R127, 0x2, RZ ;  /* 0x000000027fd87824 */ /* 0x000fe200078e00ff */
[----:B------:R-:W5:Y:S01]  /*2be0*/  LDC.U8 R217, c[0x0][0x388] ;  /* 0x0000e200ffd97b82 */ /* 0x000f620000000000 */
[----:B------:R-:W-:Y:S01]  /*2bf0*/  IMAD.IADD R191, R197, 0x1, R3 ;  /* 0x00000001c5bf7824 */ /* 0x000fe200078e0203 */
[----:B------:R-:W2:Y:S01]  /*2c00*/  LDSM.16.M88.4 R56, [R197+0x4000] ;  /* 0x00400000c538783b */ /* 0x000ea20000000200 */
[----:B------:R-:W-:Y:S01]  /*2c10*/  IMAD R193, R0, 0x2, R195 ;  /* 0x0000000200c17824 */ /* 0x000fe200078e02c3 */
[----:B------:R-:W-:Y:S01]  /*2c20*/  LOP3.LUT R216, R216, 0x6, RZ, 0xc0, !PT ;  /* 0x00000006d8d87812 */ /* 0x000fe200078ec0ff */
[----:B------:R-:W-:Y:S01]  /*2c30*/  IMAD.U32 R228, RZ, RZ, UR19 ;  /* 0x00000013ffe47e24 */ /* 0x000fe2000f8e00ff */
[----:B------:R-:W3:Y:S01]  /*2c40*/  LDSM.16.M88.4 R40, [R197+0x4800] ;  /* 0x00480000c528783b */ /* 0x000ee20000000200 */
[----:B------:R-:W-:Y:S01]  /*2c50*/  UISETP.GE.AND UP0, UPT, UR14, 0x2, UPT ;  /* 0x000000020e00788c */ /* 0x000fe2000bf06270 */
[----:B------:R-:W-:Y:S01]  /*2c60*/  IMAD R227, R126, 0x8, R125 ;  /* 0x000000087ee37824 */ /* 0x000fe200078e027d */
[----:B------:R-:W-:Y:S01]  /*2c70*/  UIADD3 UR20, UR29, 0x646e171e, URZ ;  /* 0x646e171e1d147890 */ /* 0x000fe2000fffe03f */
[----:B------:R-:W4:Y:S01]  /*2c80*/  LDSM.16.M88.4 R108, [R197+0x5000] ;  /* 0x00500000c56c783b */ /* 0x000f220000000200 */
[C-C-:B------:R-:W-:Y:S01]  /*2c90*/  VIADDMNMX R230, R124.reuse, 0x8, R228.reuse, PT ;  /* 0x000000087ce67846 */ /* 0x140fe200038001e4 */
[----:B------:R-:W-:Y:S01]  /*2ca0*/  UIADD3 UR19, UR28, -0x4ab325aa, URZ ;  /* 0xb54cda561c137890 */ /* 0x000fe2000fffe03f */
[C-C-:B------:R-:W-:Y:S01]  /*2cb0*/  VIADDMNMX R229, R124.reuse, 0x40, R228.reuse, PT ;  /* 0x000000407ce57846 */ /* 0x140fe200038001e4 */
[----:B------:R-:W-:Y:S01]  /*2cc0*/  LDSM.16.M88.4 R96, [R191+0x4000] ;  /* 0x00400000bf60783b */ /* 0x000fe20000000200 */
[----:B------:R-:W-:Y:S01]  /*2cd0*/  VIADDMNMX R228, R124, 0x48, R228, PT ;  /* 0x000000487ce47846 */ /* 0x000fe200038001e4 */
[----:B------:R-:W-:-:S02]  /*2ce0*/  UMOV UR37, UR22 ;  /* 0x0000001600257c82 */ /* 0x000fc40008000000 */
[----:B------:R-:W5:Y:S04]  /*2cf0*/  LDSM.16.M88.4 R112, [R196] ;  /* 0x00000000c470783b */ /* 0x000f680000000200 */
[----:B------:R-:W5:Y:S04]  /*2d00*/  LDSM.16.M88.4 R72, [R196+0x2000] ;  /* 0x00200000c448783b */ /* 0x000f680000000200 */
[----:B------:R-:W5:Y:S04]  /*2d10*/  LDSM.16.M88.4 R12, [R191+0x4800] ;  /* 0x00480000bf0c783b */ /* 0x000f680000000200 */
[----:B------:R-:W5:Y:S04]  /*2d20*/  LDSM.16.M88.4 R8, [R191+0x5000] ;  /* 0x00500000bf08783b */ /* 0x000f680000000200 */
[----:B------:R-:W5:Y:S01]  /*2d30*/  LDSM.16.M88.4 R116, [R191+0x5800] ;  /* 0x00580000bf74783b */ /* 0x000f620000000200 */
[-C--:B-1----:R-:W-:Y:S03]  /*2d40*/  HMMA.16816.F32.BF16 R20, R16, R76.reuse, RZ ;  /* 0x0000004c1014723c */ /* 0x082fe600000418ff */
[----:B------:R-:W-:Y:S04]  /*2d50*/  LDSM.16.M88.4 R92, [R195] ;  /* 0x00000000c35c783b */ /* 0x000fe80000000200 */
[----:B------:R-:W-:Y:S01]  /*2d60*/  LDSM.16.M88.4 R88, [R195+0x2000] ;  /* 0x00200000c358783b */ /* 0x000fe20000000200 */
[C---:B------:R-:W-:Y:S03]  /*2d70*/  HMMA.16816.F32.BF16 R24, R4.reuse, R76, RZ ;  /* 0x0000004c0418723c */ /* 0x040fe600000418ff */
[----:B------:R-:W-:Y:S03]  /*2d80*/  LDSM.16.M88.4 R104, [R193+0x2000] ;  /* 0x00200000c168783b */ /* 0x000fe60000000200 */
[-C--:B--2---:R-:W-:Y:S01]  /*2d90*/  HMMA.16816.F32.BF16 R68, R4, R56.reuse, RZ ;  /* 0x000000380444723c */ /* 0x084fe200000418ff */
[----:B------:R-:W-:Y:S01]  /*2da0*/  VIADD R76, R197, 0x4000 ;  /* 0x00004000c54c7836 */ /* 0x000fe20000000000 */
[----:B------:R-:W0:Y:S03]  /*2db0*/  LDGDEPBAR ;  /* 0x00000000000079af */ /* 0x000e260000000000 */
[----:B------:R-:W-:Y:S01]  /*2dc0*/  @P2 VIADD R194, R76, 0xffffffc0 ;  /* 0xffffffc04cc22836 */ /* 0x000fe20000000000 */
[C---:B------:R-:W-:Y:S03]  /*2dd0*/  HMMA.16816.F32.BF16 R64, R16.reuse, R56, RZ ;  /* 0x000000381040723c */ /* 0x040fe600000418ff */
[----:B------:R-:W-:Y:S01]  /*2de0*/  IMAD.IADD R184, R3, 0x1, R194 ;  /* 0x0000000103b87824 */ /* 0x000fe200078e02c2 */
[----:B------:R-:W1:Y:S01]  /*2df0*/  LDSM.16.M88.4 R84, [R194] ;  /* 0x00000000c254783b */ /* 0x000e620000000200 */
[----:B------:R-:W-:Y:S01]  /*2e00*/  SHF.R.S32.HI R3, RZ, 0x1f, R125 ;  /* 0x0000001fff037819 */ /* 0x000fe2000001147d */
[----:B------:R-:W-:Y:S01]  /*2e10*/  HMMA.16816.F32.BF16 R60, R16, R58, RZ ;  /* 0x0000003a103c723c */ /* 0x000fe200000418ff */
[C---:B------:R-:W-:Y:S01]  /*2e20*/  VIADD R187, R194.reuse, 0x800 ;  /* 0x00000800c2bb7836 */ /* 0x040fe20000000000 */
[----:B------:R-:W-:Y:S01]  /*2e30*/  LDSM.16.M88.4 R100, [R184] ;  /* 0x00000000b864783b */ /* 0x000fe20000000200 */
[----:B------:R-:W-:Y:S01]  /*2e40*/  LEA.HI R3, R3, R125, RZ, 0x2 ;  /* 0x0000007d03037211 */ /* 0x000fe200078f10ff */
[----:B------:R-:W-:-:S02]  /*2e50*/  VIADD R186, R194, 0x1000 ;  /* 0x00001000c2ba7836 */ /* 0x000fc40000000000 */
[----:B---3--:R-:W-:Y:S01]  /*2e60*/  HMMA.16816.F32.BF16 R48, R16, R40, RZ ;  /* 0x000000281030723c */ /* 0x008fe200000418ff */
[----:B------:R-:W-:Y:S01]  /*2e70*/  LDSM.16.M88.4 R80, [R194+0x800] ;  /* 0x00080000c250783b */ /* 0x000fe20000000200 */
[----:B------:R-:W-:Y:S01]  /*2e80*/  LOP3.LUT R3, R3, 0xfffffffc, RZ, 0xc0, !PT ;  /* 0xfffffffc03037812 */ /* 0x000fe200078ec0ff */
[----:B------:R-:W-:-:S03]  /*2e90*/  VIADD R185, R194, 0x1800 ;  /* 0x00001800c2b97836 */ /* 0x000fc60000000000 */
[----:B----4-:R-:W-:Y:S01]  /*2ea0*/  HMMA.16816.F32.BF16 R32, R16, R108, RZ ;  /* 0x0000006c1020723c */ /* 0x010fe200000418ff */
[----:B------:R-:W-:-:S05]  /*2eb0*/  IMAD.IADD R209, R125, 0x1, -R3 ;  /* 0x000000017dd17824 */ /* 0x000fca00078e0a03 */
        /* <DEDUP_REMOVED lines=8> */
[----:B------:R-:W-:Y:S01]  /*2f40*/  HMMA.16816.F32.BF16 R4, R4, R78, RZ ;  /* 0x0000004e0404723c */ /* 0x000fe200000418ff */
[----:B------:R-:W-:Y:S05]  /*2f50*/  LDSM.16.M88.4 R76, [R194+0x1000] ;  /* 0x00100000c24c783b */ /* 0x000fea0000000200 */
[-C--:B-----5:R-:W-:Y:S06]  /*2f60*/  HMMA.16816.F32.BF16 R68, R112, R96.reuse, R68 ;  /* 0x000000607044723c */ /* 0x0a0fec0000041844 */
        /* <DEDUP_REMOVED lines=10> */
[C---:B------:R-:W-:Y:S06]  /*3010*/  HMMA.16816.F32.BF16 R36, R112.reuse, R8, R36 ;  /* 0x000000087024723c */ /* 0x040fec0000041824 */
[C---:B------:R-:W-:Y:S06]  /*3020*/  HMMA.16816.F32.BF16 R24, R112.reuse, R116, R24 ;  /* 0x000000747018723c */ /* 0x040fec0000041818 */
[C---:B------:R-:W-:Y:S01]  /*3030*/  HMMA.16816.F32.BF16 R56, R112.reuse, R98, R56 ;  /* 0x000000627038723c */ /* 0x040fe20000041838 */
[----:B------:R-:W-:Y:S05]  /*3040*/  LDSM.16.M88.4 R96, [R184+0x800] ;  /* 0x00080000b860783b */ /* 0x000fea0000000200 */
[C---:B------:R-:W-:Y:S01]  /*3050*/  HMMA.16816.F32.BF16 R40, R112.reuse, R14, R40 ;  /* 0x0000000e7028723c */ /* 0x040fe20000041828 */
[----:B------:R-:W-:Y:S05]  /*3060*/  LDSM.16.M88.4 R12, [R184+0x1000] ;  /* 0x00100000b80c783b */ /* 0x000fea0000000200 */
[C---:B------:R-:W-:Y:S01]  /*3070*/  HMMA.16816.F32.BF16 R108, R112.reuse, R10, R108 ;  /* 0x0000000a706c723c */ /* 0x040fe2000004186c */
[----:B------:R-:W-:Y:S05]  /*3080*/  LDSM.16.M88.4 R8, [R184+0x1800] ;  /* 0x00180000b808783b */ /* 0x000fea0000000200 */
[----:B------:R-:W-:Y:S01]  /*3090*/  HMMA.16816.F32.BF16 R112, R112, R118, R4 ;  /* 0x000000767070723c */ /* 0x000fe20000041804 */
[----:B------:R-:W3:Y:S01]  /*30a0*/  LDSM.16.M88.4 R4, [R193] ;  /* 0x00000000c104783b */ /* 0x000ee20000000200 */
[----:B------:R-:W-:-:S04]  /*30b0*/  DEPBAR.LE SB0, 0x0 ;  /* 0x000080000000791a */ /* 0x000fc80000000000 */
[-C--:B-1----:R-:W-:Y:S06]  /*30c0*/  HMMA.16816.F32.BF16 R68, R92, R84.reuse, R68 ;  /* 0x000000545c44723c */ /* 0x082fec0000041844 */
[----:B------:R-:W-:Y:S06]  /*30d0*/  HMMA.16816.F32.BF16 R64, R88, R84, R64 ;  /* 0x000000545840723c */ /* 0x000fec0000041840 */
[----:B------:R-:W-:Y:S06]  /*30e0*/  HMMA.16816.F32.BF16 R56, R92, R86, R56 ;  /* 0x000000565c38723c */ /* 0x000fec0000041838 */
[-C--:B--2---:R-:W-:Y:S06]  /*30f0*/  HMMA.16816.F32.BF16 R20, R88, R72.reuse, R20 ;  /* 0x000000485814723c */ /* 0x084fec0000041814 */
[----:B------:R-:W-:Y:S06]  /*3100*/  HMMA.16816.F32.BF16 R24, R92, R72, R24 ;  /* 0x000000485c18723c */ /* 0x000fec0000041818 */
[----:B------:R-:W-:Y:S06]  /*3110*/  HMMA.16816.F32.BF16 R60, R88, R86, R60 ;  /* 0x00000056583c723c */ /* 0x000fec000004183c */
[----:B---3--:R-:W-:Y:S06]  /*3120*/  HMMA.16816.F32.BF16 R68, R4, R100, R68 ;  /* 0x000000640444723c */ /* 0x008fec0000041844 */
[-C--:B------:R-:W-:Y:S06]  /*3130*/  HMMA.16816.F32.BF16 R28, R88, R78.reuse, R28 ;  /* 0x0000004e581c723c */ /* 0x080fec000004181c */
[----:B------:R-:W-:Y:S06]  /*3140*/  HMMA.16816.F32.BF16 R108, R92, R78, R108 ;  /* 0x0000004e5c6c723c */ /* 0x000fec000004186c */
[----:B------:R-:W-:Y:S01]  /*3150*/  HMMA.16816.F32.BF16 R48, R88, R80, R48 ;  /* 0x000000505830723c */ /* 0x000fe20000041830 */
[----:B------:R-:W-:-:S04]  /*3160*/  IMAD.U32 R78, RZ, RZ, UR22 ;  /* 0x00000016ff4e7e24 */ /* 0x000fc8000f8e00ff */
[----:B------:R-:W-:Y:S01]  /*3170*/  IMAD R78, R78, 0x40, R216 ;  /* 0x000000404e4e7824 */ /* 0x000fe200078e02d8 */
[C---:B------:R-:W-:Y:S03]  /*3180*/  HMMA.16816.F32.BF16 R52, R92.reuse, R80, R52 ;  /* 0x000000505c34723c */ /* 0x040fe60000041834 */
[C---:B------:R-:W-:Y:S02]  /*3190*/  VIADD R3, R78.reuse, 0x1 ;  /* 0x000000014e037836 */ /* 0x040fe40000000000 */
[----:B------:R-:W-:Y:S01]  /*31a0*/  VIADD R151, R78, 0x38 ;  /* 0x000000384e977836 */ /* 0x000fe20000000000 */
[----:B------:R-:W-:Y:S02]  /*31b0*/  HMMA.16816.F32.BF16 R40, R92, R82, R40 ;  /* 0x000000525c28723c */ /* 0x000fe40000041828 */
[C---:B------:R-:W-:Y:S02]  /*31c0*/  ISETP.GE.AND P1, PT, R3.reuse, R231, PT ;  /* 0x000000e70300720c */ /* 0x040fe40003f26270 */
[----:B------:R-:W-:-:S02]  /*31d0*/  ISETP.GE.AND P0, PT, R3, R230, PT ;  /* 0x000000e60300720c */ /* 0x000fc40003f06270 */
[----:B------:R-:W-:Y:S01]  /*31e0*/  HMMA.16816.F32.BF16 R36, R92, R76, R36 ;  /* 0x0000004c5c24723c */ /* 0x000fe20000041824 */
[C---:B------:R-:W-:Y:S02]  /*31f0*/  ISETP.GE.AND P4, PT, R3.reuse, R229, PT ;  /* 0x000000e50300720c */ /* 0x040fe40003f86270 */
[----:B------:R-:W-:-:S03]  /*3200*/  ISETP.GE.AND P2, PT, R3, R228, PT ;  /* 0x000000e40300720c */ /* 0x000fc60003f46270 */
[----:B------:R-:W-:Y:S06]  /*3210*/  HMMA.16816.F32.BF16 R112, R92, R74, R112 ;  /* 0x0000004a5c70723c */ /* 0x000fec0000041870 */
[----:B------:R-:W-:Y:S06]  /*3220*/  HMMA.16816.F32.BF16 R64, R104, R100, R64 ;  /* 0x000000646840723c */ /* 0x000fec0000041840 */
[----:B------:R-:W-:Y:S06]  /*3230*/  HMMA.16816.F32.BF16 R56, R4, R102, R56 ;  /* 0x000000660438723c */ /* 0x000fec0000041838 */
[-C--:B------:R-:W-:Y:S06]  /*3240*/  HMMA.16816.F32.BF16 R20, R104, R8.reuse, R20 ;  /* 0x000000086814723c */ /* 0x080fec0000041814 */
[----:B------:R-:W-:Y:S06]  /*3250*/  HMMA.16816.F32.BF16 R24, R4, R8, R24 ;  /* 0x000000080418723c */ /* 0x000fec0000041818 */
[----:B------:R-:W-:Y:S01]  /*3260*/  HMMA.16816.F32.BF16 R16, R88, R74, R16 ;  /* 0x0000004a5810723c */ /* 0x000fe20000041810 */
[----:B------:R-:W-:Y:S01]  /*3270*/  I2FP.F32.S32 R8, R3 ;  /* 0x0000000300087245 */ /* 0x000fe20000201400 */
[----:B------:R-:W-:-:S02]  /*3280*/  VIADD R9, R78, 0x8 ;  /* 0x000000084e097836 */ /* 0x000fc40000000000 */
[----:B------:R-:W-:Y:S02]  /*3290*/  IMAD.IADD R3, R123, 0x1, R122 ;  /* 0x000000017b037824 */ /* 0x000fe400078e027a */
[----:B------:R-:W-:Y:S01]  /*32a0*/  HMMA.16816.F32.BF16 R60, R104, R102, R60 ;  /* 0x00000066683c723c */ /* 0x000fe2000004183c */
[C---:B------:R-:W-:Y:S01]  /*32b0*/  FFMA.FTZ R69, R8.reuse, UR5, R69 ;  /* 0x0000000508457c23 */ /* 0x040fe20008010045 */
[C---:B------:R-:W-:Y:S01]  /*32c0*/  ISETP.GE.AND P6, PT, R9.reuse, R231, PT ;  /* 0x000000e70900720c */ /* 0x040fe20003fc6270 */
[C---:B------:R-:W-:Y:S01]  /*32d0*/  FFMA.FTZ R65, R8.reuse, UR5, R65 ;  /* 0x0000000508417c23 */ /* 0x040fe20008010041 */
[----:B------:R-:W-:Y:S01]  /*32e0*/  ISETP.GE.AND P5, PT, R9, R230, PT ;  /* 0x000000e60900720c */ /* 0x000fe20003fa6270 */
[----:B------:R-:W-:Y:S01]  /*32f0*/  FFMA.FTZ R67, R8, UR5, R67 ;  /* 0x0000000508437c23 */ /* 0x000fe20008010043 */
[----:B------:R-:W-:Y:S01]  /*3300*/  FSEL R79, R69, -INF , !P1 ;  /* 0xff800000454f7808 */ /* 0x000fe20004800000 */
[----:B------:R-:W-:Y:S01]  /*3310*/  HMMA.16816.F32.BF16 R32, R88, R76, R32 ;  /* 0x0000004c5820723c */ /* 0x000fe20000041820 */
[----:B------:R-:W-:-:S02]  /*3320*/  ISETP.GE.AND P3, PT, R9, R229, PT ;  /* 0x000000e50900720c */ /* 0x000fc40003f66270 */
[----:B------:R-:W-:Y:S02]  /*3330*/  ISETP.GE.AND P1, PT, R9, R228, PT ;  /* 0x000000e40900720c */ /* 0x000fe40003f26270 */
[----:B------:R-:W-:Y:S01]  /*3340*/  I2FP.F32.S32 R9, R9 ;  /* 0x0000000900097245 */ /* 0x000fe20000201400 */
[-C--:B------:R-:W-:Y:S01]  /*3350*/  HMMA.16816.F32.BF16 R28, R104, R14.reuse, R28 ;  /* 0x0000000e681c723c */ /* 0x080fe2000004181c */
[----:B------:R-:W-:Y:S01]  /*3360*/  FSEL R73, R65, -INF , !P4 ;  /* 0xff80000041497808 */ /* 0x000fe20006000000 */
[----:B------:R-:W-:Y:S02]  /*3370*/  IMAD R65, R217, 0x10000, R217 ;  /* 0x00010000d9417824 */ /* 0x000fe400078e02d9 */
[----:B------:R-:W-:Y:S01]  /*3380*/  FFMA.FTZ R76, R9, UR5, R56 ;  /* 0x00000005094c7c23 */ /* 0x000fe20008010038 */
[----:B------:R-:W-:Y:S01]  /*3390*/  FSEL R56, R67, -INF , !P2 ;  /* 0xff80000043387808 */ /* 0x000fe20005000000 */
[----:B------:R-:W-:Y:S01]  /*33a0*/  HMMA.16816.F32.BF16 R108, R4, R14, R108 ;  /* 0x0000000e046c723c */ /* 0x000fe2000004186c */
[----:B------:R-:W-:-:S02]  /*33b0*/  FFMA.FTZ R58, R9, UR5, R58 ;  /* 0x00000005093a7c23 */ /* 0x000fc4000801003a */
[----:B------:R-:W-:Y:S02]  /*33c0*/  FSEL R76, R76, -INF , !P6 ;  /* 0xff8000004c4c7808 */ /* 0x000fe40007000000 */
[C---:B------:R-:W-:Y:S01]  /*33d0*/  FFMA.FTZ R60, R9.reuse, UR5, R60 ;  /* 0x00000005093c7c23 */ /* 0x040fe2000801003c */
[-C--:B------:R-:W-:Y:S01]  /*33e0*/  HMMA.16816.F32.BF16 R48, R104, R96.reuse, R48 ;  /* 0x000000606830723c */ /* 0x080fe20000041830 */
[----:B------:R-:W-:Y:S01]  /*33f0*/  FFMA.FTZ R15, R8, UR5, R71 ;  /* 0x00000005080f7c23 */ /* 0x000fe20008010047 */
[----:B------:R-:W-:Y:S01]  /*3400*/  FFMA.FTZ R62, R9, UR5, R62 ;  /* 0x00000005093e7c23 */ /* 0x000fe2000801003e */
[----:B------:R-:W-:Y:S01]  /*3410*/  FSEL R71, R58, -INF , !P5 ;  /* 0xff8000003a477808 */ /* 0x000fe20006800000 */
[----:B------:R-:W-:Y:S01]  /*3420*/  VIADD R9, R78, 0x18 ;  /* 0x000000184e097836 */ /* 0x000fe20000000000 */
[----:B------:R-:W-:Y:S01]  /*3430*/  FSEL R74, R60, -INF , !P3 ;  /* 0xff8000003c4a7808 */ /* 0x000fe20005800000 */
[----:B------:R-:W-:Y:S01]  /*3440*/  HMMA.16816.F32.BF16 R52, R4, R96, R52 ;  /* 0x000000600434723c */ /* 0x000fe20000041834 */
[----:B------:R-:W-:-:S02]  /*3450*/  FSEL R15, R15, -INF , !P0 ;  /* 0xff8000000f0f7808 */ /* 0x000fc40004000000 */
[----:B------:R-:W-:-:S03]  /*3460*/  FSEL R72, R62, -INF , !P1 ;  /* 0xff8000003e487808 */ /* 0x000fc60004800000 */
[C---:B------:R-:W-:Y:S06]  /*3470*/  HMMA.16816.F32.BF16 R40, R4.reuse, R98, R40 ;  /* 0x000000620428723c */ /* 0x040fec0000041828 */
[C---:B------:R-:W-:Y:S06]  /*3480*/  HMMA.16816.F32.BF16 R36, R4.reuse, R12, R36 ;  /* 0x0000000c0424723c */ /* 0x040fec0000041824 */
[----:B------:R-:W-:Y:S06]  /*3490*/  HMMA.16816.F32.BF16 R112, R4, R10, R112 ;  /* 0x0000000a0470723c */ /* 0x000fec0000041870 */
[----:B------:R-:W-:Y:S01]  /*34a0*/  HMMA.16816.F32.BF16 R44, R88, R82, R44 ;  /* 0x00000052582c723c */ /* 0x000fe2000004182c */
[----:B------:R-:W-:-:S02]  /*34b0*/  VIADD R4, R78, 0x9 ;  /* 0x000000094e047836 */ /* 0x000fc40000000000 */
[C---:B------:R-:W-:Y:S02]  /*34c0*/  VIADD R5, R78.reuse, 0x11 ;  /* 0x000000114e057836 */ /* 0x040fe40000000000 */
[----:B------:R-:W-:Y:S01]  /*34d0*/  VIADD R6, R78, 0x21 ;  /* 0x000000214e067836 */ /* 0x000fe20000000000 */
[----:B------:R-:W-:Y:S01]  /*34e0*/  BAR.SYNC.DEFER_BLOCKING 0x0 ;  /* 0x0000000000007b1d */ /* 0x000fe20000010000 */
[C---:B------:R-:W-:Y:S01]  /*34f0*/  ISETP.GE.AND P0, PT, R4.reuse, R231, PT ;  /* 0x000000e70400720c */ /* 0x040fe20003f06270 */
[C---:B------:R-:W-:Y:S01]  /*3500*/  HMMA.16816.F32.BF16 R16, R104.reuse, R10, R16 ;  /* 0x0000000a6810723c */ /* 0x040fe20000041810 */
[C---:B------:R-:W-:Y:S02]  /*3510*/  ISETP.GE.AND P4, PT, R4.reuse, R230, PT ;  /* 0x000000e60400720c */ /* 0x040fe40003f86270 */
[C---:B------:R-:W-:Y:S02]  /*3520*/  ISETP.GE.AND P2, PT, R4.reuse, R229, PT ;  /* 0x000000e50400720c */ /* 0x040fe40003f46270 */
[----:B------:R-:W-:Y:S01]  /*3530*/  ISETP.GE.AND P6, PT, R4, R228, PT ;  /* 0x000000e40400720c */ /* 0x000fe20003fc6270 */
[----:B------:R-:W-:Y:S01]  /*3540*/  HMMA.16816.F32.BF16 R32, R104, R12, R32 ;  /* 0x0000000c6820723c */ /* 0x000fe20000041820 */
[----:B------:R-:W-:Y:S01]  /*3550*/  I2FP.F32.S32 R4, R4 ;  /* 0x0000000400047245 */ /* 0x000fe20000201400 */
[----:B------:R-:W-:-:S04]  /*3560*/  VIADD R11, R78, 0x10 ;  /* 0x000000104e0b7836 */ /* 0x000fc80000000000 */
[C---:B------:R-:W-:Y:S01]  /*3570*/  FFMA.FTZ R57, R4.reuse, UR5, R57 ;  /* 0x0000000504397c23 */ /* 0x040fe20008010039 */
[C---:B------:R-:W-:Y:S01]  /*3580*/  ISETP.GE.AND P5, PT, R11.reuse, R231, PT ;  /* 0x000000e70b00720c */ /* 0x040fe20003fa6270 */
[C---:B------:R-:W-:Y:S01]  /*3590*/  FFMA.FTZ R59, R4.reuse, UR5, R59 ;  /* 0x00000005043b7c23 */ /* 0x040fe2000801003b */
[----:B------:R-:W-:Y:S01]  /*35a0*/  ISETP.GE.AND P3, PT, R11, R230, PT ;  /* 0x000000e60b00720c */ /* 0x000fe20003f66270 */
[C---:B------:R-:W-:Y:S01]  /*35b0*/  FFMA.FTZ R61, R4.reuse, UR5, R61 ;  /* 0x00000005043d7c23 */ /* 0x040fe2000801003d */
[----:B------:R-:W-:Y:S01]  /*35c0*/  FSEL R77, R57, -INF , !P0 ;  /* 0xff800000394d7808 */ /* 0x000fe20004000000 */
[----:B------:R-:W-:Y:S01]  /*35d0*/  FFMA.FTZ R57, R4, UR5, R63 ;  /* 0x0000000504397c23 */ /* 0x000fe2000801003f */
[C---:B------:R-:W-:Y:S01]  /*35e0*/  ISETP.GE.AND P1, PT, R11.reuse, R229, PT ;  /* 0x000000e50b00720c */ /* 0x040fe20003f26270 */
[----:B------:R-:W-:Y:S01]  /*35f0*/  HMMA.16816.F32.BF16 R44, R104, R98, R44 ;  /* 0x00000062682c723c */ /* 0x000fe2000004182c */
[----:B------:R-:W-:Y:S02]  /*3600*/  ISETP.GE.AND P0, PT, R11, R228, PT ;  /* 0x000000e40b00720c */ /* 0x000fe40003f06270 */
[----:B------:R-:W-:-:S02]  /*3610*/  I2FP.F32.S32 R11, R11 ;  /* 0x0000000b000b7245 */ /* 0x000fc40000201400 */
[----:B------:R-:W-:Y:S02]  /*3620*/  I2FP.F32.S32 R4, R5 ;  /* 0x0000000500047245 */ /* 0x000fe40000201400 */
[----:B------:R-:W-:Y:S01]  /*3630*/  FSEL R69, R59, -INF , !P4 ;  /* 0xff8000003b457808 */ /* 0x000fe20006000000 */
[C---:B------:R-:W-:Y:S01]  /*3640*/  FFMA.FTZ R52, R11.reuse, UR5, R52 ;  /* 0x000000050b347c23 */ /* 0x040fe20008010034 */
[C---:B------:R-:W-:Y:S01]  /*3650*/  FFMA.FTZ R54, R11.reuse, UR5, R54 ;  /* 0x000000050b367c23 */ /* 0x040fe20008010036 */
[C---:B------:R-:W-:Y:S01]  /*3660*/  FFMA.FTZ R48, R11.reuse, UR5, R48 ;  /* 0x000000050b307c23 */ /* 0x040fe20008010030 */
[----:B------:R-:W-:Y:S01]  /*3670*/  FFMA.FTZ R11, R11, UR5, R50 ;  /* 0x000000050b0b7c23 */ /* 0x000fe20008010032 */
[C---:B------:R-:W-:Y:S01]  /*3680*/  FFMA.FTZ R50, R4.reuse, UR5, R53 ;  /* 0x0000000504327c23 */ /* 0x040fe20008010035 */
[----:B------:R-:W-:Y:S01]  /*3690*/  ISETP.GE.AND P4, PT, R5, R231, PT ;  /* 0x000000e70500720c */ /* 0x000fe20003f86270 */
[C---:B------:R-:W-:Y:S01]  /*36a0*/  FFMA.FTZ R55, R4.reuse, UR5, R55 ;  /* 0x0000000504377c23 */ /* 0x040fe20008010037 */
[----:B------:R-:W-:Y:S01]  /*36b0*/  FSEL R75, R61, -INF , !P2 ;  /* 0xff8000003d4b7808 */ /* 0x000fe20005000000 */
[----:B------:R-:W-:Y:S01]  /*36c0*/  FFMA.FTZ R14, R4, UR5, R49 ;  /* 0x00000005040e7c23 */ /* 0x000fe20008010031 */
[----:B------:R-:W-:Y:S01]  /*36d0*/  FSEL R59, R54, -INF , !P3 ;  /* 0xff800000363b7808 */ /* 0x000fe20005800000 */
[----:B------:R-:W-:Y:S01]  /*36e0*/  FFMA.FTZ R10, R4, UR5, R51 ;  /* 0x00000005040a7c23 */ /* 0x000fe20008010033 */
[----:B------:R-:W-:Y:S01]  /*36f0*/  FSEL R61, R48, -INF , !P1 ;  /* 0xff800000303d7808 */ /* 0x000fe20004800000 */
[----:B------:R-:W-:Y:S01]  /*3700*/  VIADD R4, R78, 0x20 ;  /* 0x000000204e047836 */ /* 0x000fe20000000000 */
        /* <DEDUP_REMOVED lines=26> */
[----:B------:R-:W-:Y:S02]  /*38b0*/  FSEL R168, R42, -INF , !P1 ;  /* 0xff8000002aa87808 */ /* 0x000fe40004800000 */
[----:B------:R-:W-:Y:S01]  /*38c0*/  FSEL R13, R13, -INF , !P0 ;  /* 0xff8000000d0d7808 */ /* 0x000fe20004000000 */
[----:B------:R-:W-:Y:S01]  /*38d0*/  FFMA.FTZ R40, R5, UR5, R41 ;  /* 0x0000000505287c23 */ /* 0x000fe20008010029 */
[----:B------:R-:W-:Y:S01]  /*38e0*/  FSEL R9, R9, -INF , !P4 ;  /* 0xff80000009097808 */ /* 0x000fe20006000000 */
[C---:B------:R-:W-:Y:S01]  /*38f0*/  FFMA.FTZ R43, R5.reuse, UR5, R43 ;  /* 0x00000005052b7c23 */ /* 0x040fe2000801002b */
[----:B------:R-:W-:Y:S01]  /*3900*/  ISETP.GE.AND P1, PT, R4, R231, PT ;  /* 0x000000e70400720c */ /* 0x000fe20003f26270 */
[C---:B------:R-:W-:Y:S01]  /*3910*/  FFMA.FTZ R12, R5.reuse, UR5, R45 ;  /* 0x00000005050c7c23 */ /* 0x040fe2000801002d */
[----:B------:R-:W-:Y:S01]  /*3920*/  FSEL R40, R40, -INF , !P2 ;  /* 0xff80000028287808 */ /* 0x000fe20005000000 */
[----:B------:R-:W-:Y:S01]  /*3930*/  FFMA.FTZ R8, R5, UR5, R47 ;  /* 0x0000000505087c23 */ /* 0x000fe2000801002f */
[----:B------:R-:W-:-:S02]  /*3940*/  ISETP.GE.AND P0, PT, R4, R230, PT ;  /* 0x000000e60400720c */ /* 0x000fc40003f06270 */
[C---:B------:R-:W-:Y:S02]  /*3950*/  ISETP.GE.AND P4, PT, R4.reuse, R229, PT ;  /* 0x000000e50400720c */ /* 0x040fe40003f86270 */
[----:B------:R-:W-:Y:S02]  /*3960*/  ISETP.GE.AND P2, PT, R4, R228, PT ;  /* 0x000000e40400720c */ /* 0x000fe40003f46270 */
[----:B------:R-:W-:Y:S02]  /*3970*/  I2FP.F32.S32 R4, R4 ;  /* 0x0000000400047245 */ /* 0x000fe40000201400 */
[----:B------:R-:W-:Y:S02]  /*3980*/  I2FP.F32.S32 R5, R6 ;  /* 0x0000000600057245 */ /* 0x000fe40000201400 */
[----:B------:R-:W-:Y:S01]  /*3990*/  FSEL R62, R43, -INF , !P6 ;  /* 0xff8000002b3e7808 */ /* 0x000fe20007000000 */
[C---:B------:R-:W-:Y:S01]  /*39a0*/  FFMA.FTZ R36, R4.reuse, UR5, R36 ;  /* 0x0000000504247c23 */ /* 0x040fe20008010024 */
[C---:B------:R-:W-:Y:S01]  /*39b0*/  FFMA.FTZ R38, R4.reuse, UR5, R38 ;  /* 0x0000000504267c23 */ /* 0x040fe20008010026 */
[C---:B------:R-:W-:Y:S01]  /*39c0*/  FFMA.FTZ R32, R4.reuse, UR5, R32 ;  /* 0x0000000504207c23 */ /* 0x040fe20008010020 */
[----:B------:R-:W-:Y:S01]  /*39d0*/  FFMA.FTZ R34, R4, UR5, R34 ;  /* 0x0000000504227c23 */ /* 0x000fe20008010022 */
[C---:B------:R-:W-:Y:S01]  /*39e0*/  FFMA.FTZ R37, R5.reuse, UR5, R37 ;  /* 0x0000000505257c23 */ /* 0x040fe20008010025 */
[-C--:B------:R-:W-:Y:S01]  /*39f0*/  ISETP.GE.AND P6, PT, R6, R231.reuse, PT ;  /* 0x000000e70600720c */ /* 0x080fe20003fc6270 */
[----:B------:R-:W-:Y:S01]  /*3a00*/  VIADD R4, R78, 0x28 ;  /* 0x000000284e047836 */ /* 0x000fe20000000000 */
[----:B------:R-:W-:Y:S01]  /*3a10*/  FSEL R153, R38, -INF , !P0 ;  /* 0xff80000026997808 */ /* 0x000fe20004000000 */
[C---:B------:R-:W-:Y:S01]  /*3a20*/  FFMA.FTZ R39, R5.reuse, UR5, R39 ;  /* 0x0000000505277c23 */ /* 0x040fe20008010027 */
[----:B------:R-:W-:Y:S01]  /*3a30*/  FSEL R166, R32, -INF , !P4 ;  /* 0xff80000020a67808 */ /* 0x000fe20006000000 */
[C---:B------:R-:W-:Y:S01]  /*3a40*/  FFMA.FTZ R33, R5.reuse, UR5, R33 ;  /* 0x0000000505217c23 */ /* 0x040fe20008010021 */
[----:B------:R-:W-:Y:S01]  /*3a50*/  FSEL R165, R34, -INF , !P2 ;  /* 0xff80000022a57808 */ /* 0x000fe20005000000 */
[----:B------:R-:W-:Y:S01]  /*3a60*/  FFMA.FTZ R35, R5, UR5, R35 ;  /* 0x0000000505237c23 */ /* 0x000fe20008010023 */
[----:B------:R-:W-:Y:S01]  /*3a70*/  FSEL R58, R37, -INF , !P6 ;  /* 0xff800000253a7808 */ /* 0x000fe20007000000 */
[----:B------:R-:W-:Y:S01]  /*3a80*/  VIADD R5, R78, 0x30 ;  /* 0x000000304e057836 */ /* 0x000fe20000000000 */
[----:B------:R-:W-:-:S02]  /*3a90*/  ISETP.GE.AND P0, PT, R4, R231, PT ;  /* 0x000000e70400720c */ /* 0x000fc40003f06270 */
[C---:B------:R-:W-:Y:S02]  /*3aa0*/  ISETP.GE.AND P4, PT, R4.reuse, R230, PT ;  /* 0x000000e60400720c */ /* 0x040fe40003f86270 */
[CC--:B------:R-:W-:Y:S02]  /*3ab0*/  ISETP.GE.AND P2, PT, R4.reuse, R229.reuse, PT ;  /* 0x000000e50400720c */ /* 0x0c0fe40003f46270 */
[----:B------:R-:W-:Y:S02]  /*3ac0*/  ISETP.GE.AND P6, PT, R4, R228, PT ;  /* 0x000000e40400720c */ /* 0x000fe40003fc6270 */
[----:B------:R-:W-:Y:S02]  /*3ad0*/  I2FP.F32.S32 R4, R4 ;  /* 0x0000000400047245 */ /* 0x000fe40000201400 */
[----:B------:R-:W-:Y:S02]  /*3ae0*/  FSEL R12, R12, -INF , !P5 ;  /* 0xff8000000c0c7808 */ /* 0x000fe40006800000 */
[----:B------:R-:W-:Y:S01]  /*3af0*/  FSEL R8, R8, -INF , !P3 ;  /* 0xff80000008087808 */ /* 0x000fe20005800000 */
[----:B------:R-:W-:Y:S01]  /*3b00*/  FFMA.FTZ R63, R4, UR5, R108 ;  /* 0x00000005043f7c23 */ /* 0x000fe2000801006c */
[----:B------:R-:W-:Y:S01]  /*3b10*/  FSEL R48, R36, -INF , !P1 ;  /* 0xff80000024307808 */ /* 0x000fe20004800000 */
[----:B------:R-:W-:Y:S01]  /*3b20*/  FFMA.FTZ R28, R4, UR5, R28 ;  /* 0x00000005041c7c23 */ /* 0x000fe2000801001c */
[----:B------:R-:W-:Y:S01]  /*3b30*/  ISETP.GE.AND P5, PT, R6, R230, PT ;  /* 0x000000e60600720c */ /* 0x000fe20003fa6270 */
[----:B------:R-:W-:Y:S01]  /*3b40*/  FFMA.FTZ R110, R4, UR5, R110 ;  /* 0x00000005046e7c23 */ /* 0x000fe2000801006e */
[----:B------:R-:W-:Y:S01]  /*3b50*/  ISETP.GE.AND P3, PT, R6, R229, PT ;  /* 0x000000e50600720c */ /* 0x000fe20003f66270 */
[----:B------:R-:W-:Y:S01]  /*3b60*/  FFMA.FTZ R30, R4, UR5, R30 ;  /* 0x00000005041e7c23 */ /* 0x000fe2000801001e */
[----:B------:R-:W-:Y:S01]  /*3b70*/  ISETP.GE.AND P1, PT, R6, R228, PT ;  /* 0x000000e40600720c */ /* 0x000fe20003f26270 */
[C---:B------:R-:W-:Y:S01]  /*3b80*/  VIADD R6, R78.reuse, 0x29 ;  /* 0x000000294e067836 */ /* 0x040fe20000000000 */
        /* <DEDUP_REMOVED lines=55> */
[----:B------:R-:W-:Y:S01]  /*3f00*/  FFMA.FTZ R18, R4, UR5, R70 ;  /* 0x0000000504127c23 */ /* 0x000fe20008010046 */
[----:B------:R-:W-:Y:S01]  /*3f10*/  ISETP.GE.AND P0, PT, R78, R230, PT ;  /* 0x000000e64e00720c */ /* 0x000fe20003f06270 */
[C---:B------:R-:W-:Y:S01]  /*3f20*/  FFMA.FTZ R20, R4.reuse, UR5, R68 ;  /* 0x0000000504147c23 */ /* 0x040fe20008010044 */
[----:B------:R-:W-:Y:S01]  /*3f30*/  FSEL R132, R27, -INF , !P1 ;  /* 0xff8000001b847808 */ /* 0x000fe20004800000 */
[C---:B------:R-:W-:Y:S01]  /*3f40*/  FFMA.FTZ R24, R4.reuse, UR5, R64 ;  /* 0x0000000504187c23 */ /* 0x040fe20008010040 */
[----:B------:R-:W-:Y:S01]  /*3f50*/  FSEL R155, R23, -INF , !P4 ;  /* 0xff800000179b7808 */ /* 0x000fe20006000000 */
[----:B------:R-:W-:Y:S01]  /*3f60*/  FFMA.FTZ R66, R4, UR5, R66 ;  /* 0x0000000504427c23 */ /* 0x000fe20008010042 */
[----:B------:R-:W-:-:S02]  /*3f70*/  FSEL R144, R112, -INF , !P2 ;  /* 0xff80000070907808 */ /* 0x000fc40005000000 */
[C---:B------:R-:W-:Y:S02]  /*3f80*/  ISETP.GE.AND P1, PT, R78.reuse, R231, PT ;  /* 0x000000e74e00720c */ /* 0x040fe40003f26270 */
[C---:B------:R-:W-:Y:S02]  /*3f90*/  ISETP.GE.AND P4, PT, R78.reuse, R229, PT ;  /* 0x000000e54e00720c */ /* 0x040fe40003f86270 */
[C---:B------:R-:W-:Y:S01]  /*3fa0*/  ISETP.GE.AND P2, PT, R78.reuse, R228, PT ;  /* 0x000000e44e00720c */ /* 0x040fe20003f46270 */
[----:B------:R-:W-:Y:S01]  /*3fb0*/  VIADD R78, R78, 0x39 ;  /* 0x000000394e4e7836 */ /* 0x000fe20000000000 */
[----:B------:R-:W-:Y:S02]  /*3fc0*/  FSEL R18, R18, -INF , !P0 ;  /* 0xff80000012127808 */ /* 0x000fe40004000000 */
[----:B------:R-:W-:Y:S02]  /*3fd0*/  PLOP3.LUT P0, PT, PT, PT, UP0, 0x80, 0x0 ;  /* 0x000000000000781c */ /* 0x000fe40003f0f008 */
[----:B------:R-:W-:-:S02]  /*3fe0*/  FSEL R140, R114, -INF , !P6 ;  /* 0xff800000728c7808 */ /* 0x000fc40007000000 */
[----:B------:R-:W-:Y:S02]  /*3ff0*/  FSEL R159, R16, -INF , !P5 ;  /* 0xff800000109f7808 */ /* 0x000fe40006800000 */
[----:B------:R-:W-:Y:S02]  /*4000*/  FSEL R151, R151, -INF , !P3 ;  /* 0xff80000097977808 */ /* 0x000fe40005800000 */
[----:B------:R-:W-:Y:S02]  /*4010*/  FSEL R20, R20, -INF , !P1 ;  /* 0xff80000014147808 */ /* 0x000fe40004800000 */
[C---:B------:R-:W-:Y:S02]  /*4020*/  ISETP.GE.AND P6, PT, R78.reuse, R231, PT ;  /* 0x000000e74e00720c */ /* 0x040fe40003fc6270 */
[C---:B------:R-:W-:Y:S02]  /*4030*/  ISETP.GE.AND P5, PT, R78.reuse, R230, PT ;  /* 0x000000e64e00720c */ /* 0x040fe40003fa6270 */
[----:B------:R-:W-:-:S02]  /*4040*/  ISETP.GE.AND P3, PT, R78, R229, PT ;  /* 0x000000e54e00720c */ /* 0x000fc40003f66270 */
[----:B------:R-:W-:Y:S02]  /*4050*/  ISETP.GE.AND P1, PT, R78, R228, PT ;  /* 0x000000e44e00720c */ /* 0x000fe40003f26270 */
[----:B------:R-:W-:Y:S02]  /*4060*/  I2FP.F32.S32 R78, R78 ;  /* 0x0000004e004e7245 */ /* 0x000fe40000201400 */
[----:B------:R-:W-:-:S03]  /*4070*/  FSEL R24, R24, -INF , !P4 ;  /* 0xff80000018187808 */ /* 0x000fc60006000000 */
[C---:B------:R-:W-:Y:S01]  /*4080*/  FFMA.FTZ R113, R78.reuse, UR5, R113 ;  /* 0x000000054e717c23 */ /* 0x040fe20008010071 */
[C---:B------:R-:W-:Y:S01]  /*4090*/  FFMA.FTZ R115, R78.reuse, UR5, R115 ;  /* 0x000000054e737c23 */ /* 0x040fe20008010073 */
[C---:B------:R-:W-:Y:S01]  /*40a0*/  FFMA.FTZ R17, R78.reuse, UR5, R17 ;  /* 0x000000054e117c23 */ /* 0x040fe20008010011 */
[----:B------:R-:W-:Y:S01]  /*40b0*/  FFMA.FTZ R150, R78, UR5, R19 ;  /* 0x000000054e967c23 */ /* 0x000fe20008010013 */
[----:B------:R-:W-:Y:S02]  /*40c0*/  FSEL R19, R66, -INF , !P2 ;  /* 0xff80000042137808 */ /* 0x000fe40005000000 */
[----:B------:R-:W-:Y:S02]  /*40d0*/  FSEL R143, R113, -INF , !P6 ;  /* 0xff800000718f7808 */ /* 0x000fe40007000000 */
[----:B------:R-:W-:Y:S02]  /*40e0*/  FSEL R138, R115, -INF , !P5 ;  /* 0xff800000738a7808 */ /* 0x000fe40006800000 */
[----:B------:R-:W-:-:S02]  /*40f0*/  FSEL R156, R17, -INF , !P3 ;  /* 0xff800000119c7808 */ /* 0x000fc40005800000 */
[----:B------:R-:W-:Y:S01]  /*4100*/  FSEL R150, R150, -INF , !P1 ;  /* 0xff80000096967808 */ /* 0x000fe20004800000 */
[----:B------:R-:W-:Y:S06]  /*4110*/  @!P0 BRA `(.L_x_944) ;  /* 0x0000000000e08947 */ /* 0x000fec0003800000 */
[----:B------:R-:W-:Y:S01]  /*4120*/  ULDC UR10, c[0x0][0x2d0] ;  /* 0x0000b400000a7ab9 */ /* 0x000fe20000000800 */
[----:B------:R-:W-:Y:S01]  /*4130*/  UIADD3 UR11, UR14, -0x2, URZ ;  /* 0xfffffffe0e0b7890 */ /* 0x000fe2000fffe03f */
[----:B------:R-:W-:Y:S01]  /*4140*/  ISETP.GE.AND P1, PT, R214, UR10, PT ;  /* 0x0000000ad6007c0c */ /* 0x000fe2000bf26270 */
[----:B------:R-:W-:Y:S01]  /*4150*/  IMAD.U32 R25, RZ, RZ, UR8 ;  /* 0x00000008ff197e24 */ /* 0x000fe2000f8e00ff */
[----:B------:R-:W-:Y:S01]  /*4160*/  BSSY B0, `(.L_x_945) ;  /* 0x0000032000007945 */ /* 0x000fe20003800000 */
[----:B------:R-:W-:Y:S01]  /*4170*/  USHF.R.S32.HI UR10, URZ, 0x1f, UR11 ;  /* 0x0000001f3f0a7899 */ /* 0x000fe2000801140b */
[----:B------:R-:W-:Y:S01]  /*4180*/  IMAD.U32 R22, RZ, RZ, UR8 ;  /* 0x00000008ff167e24 */ /* 0x000fe2000f8e00ff */
[----:B------:R-:W-:Y:S01]  /*4190*/  UIMAD UR24, UR24, UR11, URZ ;  /* 0x0000000b181872a4 */ /* 0x000fe2000f8e023f */
[----:B------:R-:W-:-:S03]  /*41a0*/  IMAD.WIDE.U32 R26, R120, UR11, R212 ;  /* 0x0000000b781a7c25 */ /* 0x000fc6000f8e00d4 */
[----:B------:R-:W-:Y:S01]  /*41b0*/  UIMAD UR10, UR10, UR27, UR24 ;  /* 0x0000001b0a0a72a4 */ /* 0x000fe2000f8e0218 */
[----:B------:R-:W-:-:S03]  /*41c0*/  IMAD.U32 R21, RZ, RZ, UR9 ;  /* 0x00000009ff157e24 */ /* 0x000fc6000f8e00ff */
[----:B------:R-:W1:Y:S01]  /*41d0*/  @!P1 LDC.64 R16, c[0x0][0x218] ;  /* 0x00008600ff109b82 */ /* 0x000e620000000a00 */
[----:B------:R-:W-:Y:S01]  /*41e0*/  @!P1 LEA R25, P3, R25, R26, 0x5 ;  /* 0x0000001a19199211 */ /* 0x000fe200078628ff */
[----:B------:R-:W-:Y:S01]  /*41f0*/  VIADD R29, R27, UR10 ;  /* 0x0000000a1b1d7c36 */ /* 0x000fe20008000000 */
[----:B------:R-:W-:Y:S01]  /*4200*/  @!P1 IADD3 R23, P2, R26, UR33, RZ ;  /* 0x000000211a179c10 */ /* 0x000fe2000ff5e0ff */
[----:B------:R2:W-:Y:S03]  /*4210*/  @P1 STS.128 [R208+0x4000], RZ ;  /* 0x004000ffd0001388 */ /* 0x0005e60000000c00 */
        /* <DEDUP_REMOVED lines=10> */
[----:B------:R-:W-:-:S03]  /*42c0*/  @!P1 IADD3.X R6, R29, UR32, RZ, P2, !PT ;  /* 0x000000201d069c10 */ /* 0x000fc600097fe4ff */
[----:B------:R2:W-:Y:S01]  /*42d0*/  @P1 STS.128 [R208+0x4800], RZ ;  /* 0x004800ffd0001388 */ /* 0x0005e20000000c00 */
[----:B------:R-:W-:Y:S02]  /*42e0*/  @!P1 LEA.HI.X R23, R23, R7, R6, 0x1, P3 ;  /* 0x0000000717179211 */ /* 0x000fe400018f0c06 */
        /* <DEDUP_REMOVED lines=25> */
.L_x_946:
[----:B------:R-:W-:Y:S05]  /*4480*/  BSYNC B0 ;  /* 0x0000000000007941 */ /* 0x000fea0003800000 */
.L_x_945:
[----:B------:R-:W0:Y:S02]  /*4490*/  LDGDEPBAR ;  /* 0x00000000000079af */ /* 0x000e240000000000 */
.L_x_944:
[----:B------:R-:W-:Y:S01]  /*44a0*/  FMNMX.FTZ R25, R20, R79, !PT ;  /* 0x0000004f14197209 */ /* 0x000fe20007810000 */
[C---:B------:R-:W-:Y:S01]  /*44b0*/  VIADD R226, R227.reuse, 0x4 ;  /* 0x00000004e3e27836 */ /* 0x040fe20000000000 */
[----:B--2---:R-:W-:Y:S01]  /*44c0*/  FMNMX.FTZ R16, R24, R73, !PT ;  /* 0x0000004918107209 */ /* 0x004fe20007810000 */
[----:B------:R-:W-:Y:S01]  /*44d0*/  IMAD.WIDE.U32 R4, R227, -0x326172a9, RZ ;  /* 0xcd9e8d57e3047825 */ /* 0x000fe200078e00ff */
[----:B------:R-:W-:Y:S01]  /*44e0*/  FMNMX.FTZ R25, R76, R25, !PT ;  /* 0x000000194c197209 */ /* 0x000fe20007810000 */
[----:B------:R-:W-:Y:S01]  /*44f0*/  USHF.L.U32 UR11, UR37, 0x1, URZ ;  /* 0x00000001250b7899 */ /* 0x000fe2000800063f */
[----:B------:R-:W-:Y:S01]  /*4500*/  FMNMX.FTZ R16, R74, R16, !PT ;  /* 0x000000104a107209 */ /* 0x000fe20007810000 */
[----:B------:R-:W-:Y:S01]  /*4510*/  IMAD.WIDE.U32 R22, R226, -0x326172a9, RZ ;  /* 0xcd9e8d57e2167825 */ /* 0x000fe200078e00ff */
[----:B------:R-:W-:Y:S01]  /*4520*/  FMNMX.FTZ R25, R77, R25, !PT ;  /* 0x000000194d197209 */ /* 0x000fe20007810000 */
[----:B------:R-:W-:Y:S01]  /*4530*/  UIADD3 UR36, UR28, -0x61c88647, URZ ;  /* 0x9e3779b91c247890 */ /* 0x000fe2000fffe03f */
[----:B------:R-:W-:Y:S01]  /*4540*/  FMNMX.FTZ R16, R75, R16, !PT ;  /* 0x000000104b107209 */ /* 0x000fe20007810000 */
[----:B------:R-:W-:Y:S01]  /*4550*/  IMAD.WIDE.U32 R172, R224, -0x2daee0ad, RZ ;  /* 0xd2511f53e0ac7825 */ /* 0x000fe200078e00ff */
[----:B------:R-:W-:Y:S01]  /*4560*/  FMNMX.FTZ R25, R52, R25, !PT ;  /* 0x0000001934197209 */ /* 0x000fe20007810000 */
[----:B------:R-:W-:Y:S01]  /*4570*/  UIADD3 UR10, UR11, 0x1, URZ ;  /* 0x000000010b0a7890 */ /* 0x000fe2000fffe03f */
[----:B------:R-:W-:Y:S01]  /*4580*/  LOP3.LUT R225, R121, UR28, RZ, 0x3c, !PT ;  /* 0x0000001c79e17c12 */ /* 0x000fe2000f8e3cff */
[----:B------:R-:W-:Y:S01]  /*4590*/  UIADD3 UR35, UR29, -0x4498517b, URZ ;  /* 0xbb67ae851d237890 */ /* 0x000fe2000fffe03f */
[----:B------:R-:W-:Y:S01]  /*45a0*/  FMNMX.FTZ R25, R50, R25, !PT ;  /* 0x0000001932197209 */ /* 0x000fe20007810000 */
[----:B------:R-:W-:Y:S01]  /*45b0*/  ULDC UR38, c[0x0][0x2ec] ;  /* 0x0000bb0000267ab9 */ /* 0x000fe20000000800 */
[----:B------:R-:W-:Y:S01]  /*45c0*/  FMNMX.FTZ R16, R61, R16, !PT ;  /* 0x000000103d107209 */ /* 0x000fe20007810000 */
[----:B------:R-:W-:Y:S01]  /*45d0*/  IMAD.U32 R26, RZ, RZ, UR10 ;  /* 0x0000000aff1a7e24 */ /* 0x000fe2000f8e00ff */
[----:B------:R-:W-:Y:S01]  /*45e0*/  FMNMX.FTZ R25, R49, R25, !PT ;  /* 0x0000001931197209 */ /* 0x000fe20007810000 */
[----:B------:R-:W-:Y:S01]  /*45f0*/  UIADD3 UR34, UR28, 0x3c6ef372, URZ ;  /* 0x3c6ef3721c227890 */ /* 0x000fe2000fffe03f */
[----:B------:R-:W-:Y:S01]  /*4600*/  LOP3.LUT R34, R5, R225, RZ, 0x3c, !PT ;  /* 0x000000e105227212 */ /* 0x000fe200078e3cff */
[----:B------:R-:W-:Y:S01]  /*4610*/  UIADD3 UR27, UR29, 0x32370b8f, URZ ;  /* 0x32370b8f1d1b7890 */ /* 0x000fe2000fffe03f */
[----:B------:R-:W-:Y:S01]  /*4620*/  FMNMX.FTZ R25, R40, R25, !PT ;  /* 0x0000001928197209 */ /* 0x000fe20007810000 */
[----:B------:R-:W-:Y:S01]  /*4630*/  UIADD3 UR31, UR29, 0x76cf5d0a, URZ ;  /* 0x76cf5d0a1d1f7890 */ /* 0x000fe2000fffe03f */
[----:B------:R-:W-:Y:S01]  /*4640*/  FMNMX.FTZ R5, R14, R16, !PT ;  /* 0x000000100e057209 */ /* 0x000fe20007810000 */
[----:B------:R-:W-:Y:S01]  /*4650*/  IMAD.U32 R16, RZ, RZ, UR11 ;  /* 0x0000000bff107e24 */ /* 0x000fe2000f8e00ff */
[----:B------:R-:W-:Y:S01]  /*4660*/  FMNMX.FTZ R25, R48, R25, !PT ;  /* 0x0000001930197209 */ /* 0x000fe20007810000 */
[----:B------:R-:W-:Y:S01]  /*4670*/  IMAD.WIDE.U32 R34, R34, -0x2daee0ad, RZ ;  /* 0xd2511f5322227825 */ /* 0x000fe200078e00ff */
[----:B------:R-:W-:Y:S01]  /*4680*/  LOP3.LUT R32, R23, R225, RZ, 0x3c, !PT ;  /* 0x000000e117207212 */ /* 0x000fe200078e3cff */
[----:B------:R-:W-:Y:S01]  /*4690*/  UIADD3 UR30, UR28, -0x255992d5, URZ ;  /* 0xdaa66d2b1c1e7890 */ /* 0x000fe2000fffe03f */
[----:B------:R-:W-:Y:S01]  /*46a0*/  FMNMX.FTZ R25, R58, R25, !PT ;  /* 0x000000193a197209 */ /* 0x000fe20007810000 */
[----:B------:R-:W-:Y:S01]  /*46b0*/  UIADD3 UR24, UR29, -0x126145ec, URZ ;  /* 0xed9eba141d187890 */ /* 0x000fe2000fffe03f */
[----:B------:R-:W-:Y:S01]  /*46c0*/  FMNMX.FTZ R23, R13, R5, !PT ;  /* 0x000000050d177209 */ /* 0x000fe20007810000 */
[----:B------:R-:W-:Y:S01]  /*46d0*/  IMAD.WIDE.U32 R32, R32, -0x2daee0ad, RZ ;  /* 0xd2511f5320207825 */ /* 0x000fe200078e00ff */
[----:B------:R-:W-:Y:S01]  /*46e0*/  FMNMX.FTZ R25, R63, R25, !PT ;  /* 0x000000193f197209 */ /* 0x000fe20007810000 */
[----:B------:R-:W-:Y:S01]  /*46f0*/  UIADD3 UR26, UR28, 0x78dde6e4, URZ ;  /* 0x78dde6e41c1a7890 */ /* 0x000fe2000fffe03f */
[----:B------:R-:W-:Y:S01]  /*4700*/  FMNMX.FTZ R23, R12, R23, !PT ;  /* 0x000000170c177209 */ /* 0x000fe20007810000 */
[----:B------:R-:W-:Y:S01]  /*4710*/  UIADD3 UR21, UR29, -0x56f99767, URZ ;  /* 0xa90668991d157890 */ /* 0x000fe2000fffe03f */
[----:B------:R-:W-:Y:S01]  /*4720*/  FMNMX.FTZ R25, R167, R25, !PT ;  /* 0x00000019a7197209 */ /* 0x000fe20007810000 */
[----:B------:R-:W-:Y:S01]  /*4730*/  UIADD3 UR22, UR28, 0x1715609d, URZ ;  /* 0x1715609d1c167890 */ /* 0x000fe2000fffe03f */
[----:B-1----:R-:W-:-:S02]  /*4740*/  FMNMX.FTZ R6, R19, R56, !PT ;  /* 0x0000003813067209 */ /* 0x002fc40007810000 */
        /* <DEDUP_REMOVED lines=16> */
[----:B------:R-:W-:Y:S02]  /*4850*/  LOP3.LUT R16, R173, UR29, R16, 0x96, !PT ;  /* 0x0000001dad107c12 */ /* 0x000fe4000f8e9610 */
[----:B------:R-:W-:Y:S02]  /*4860*/  FMNMX.FTZ R6, R8, R6, !PT ;  /* 0x0000000608067209 */ /* 0x000fe40007810000 */
[----:B------:R-:W-:Y:S01]  /*4870*/  FMNMX.FTZ R23, R159, R23, !PT ;  /* 0x000000179f177209 */ /* 0x000fe20007810000 */
[----:B------:R-:W-:Y:S01]  /*4880*/  IMAD.WIDE.U32 R16, R16, -0x326172a9, RZ ;  /* 0xcd9e8d5710107825 */ /* 0x000fe200078e00ff */
[----:B------:R-:W-:-:S02]  /*4890*/  FMNMX.FTZ R6, R165, R6, !PT ;  /* 0x00000006a5067209 */ /* 0x000fc40007810000 */
[----:B------:R-:W-:Y:S02]  /*48a0*/  FMNMX.FTZ R23, R156, R23, !PT ;  /* 0x000000179c177209 */ /* 0x000fe40007810000 */
[----:B------:R-:W-:Y:S02]  /*48b0*/  LOP3.LUT R5, R17, UR36, R4, 0x96, !PT ;  /* 0x0000002411057c12 */ /* 0x000fe4000f8e9604 */
[----:B-1----:R-:W-:Y:S01]  /*48c0*/  FMNMX.FTZ R25, R25, R7, !PT ;  /* 0x0000000719197209 */ /* 0x002fe20007810000 */
[----:B------:R-:W-:Y:S01]  /*48d0*/  SHFL.BFLY PT, R134, R23, 0x2, 0x1f ;  /* 0x0c401f0017867f89 */ /* 0x000fe200000e0000 */
[----:B------:R-:W-:Y:S01]  /*48e0*/  LOP3.LUT R28, R17, UR36, R22, 0x96, !PT ;  /* 0x00000024111c7c12 */ /* 0x000fe2000f8e9616 */
[----:B------:R-:W-:Y:S01]  /*48f0*/  IMAD.WIDE.U32 R36, R5, -0x2daee0ad, RZ ;  /* 0xd2511f5305247825 */ /* 0x000fe200078e00ff */
[----:B------:R-:W-:Y:S01]  /*4900*/  FMNMX.FTZ R6, R147, R6, !PT ;  /* 0x0000000693067209 */ /* 0x000fe20007810000 */
[----:B------:R-:W1:Y:S01]  /*4910*/  SHFL.BFLY PT, R136, R25, 0x1, 0x1f ;  /* 0x0c201f0019887f89 */ /* 0x000e6200000e0000 */
[----:B------:R-:W-:Y:S01]  /*4920*/  FMNMX.FTZ R17, R18, R15, !PT ;  /* 0x0000000f12117209 */ /* 0x000fe20007810000 */
[----:B------:R-:W-:Y:S01]  /*4930*/  IMAD.WIDE.U32 R28, R28, -0x2daee0ad, RZ ;  /* 0xd2511f531c1c7825 */ /* 0x000fe200078e00ff */
[----:B------:R-:W-:-:S02]  /*4940*/  FMNMX.FTZ R6, R146, R6, !PT ;  /* 0x0000000692067209 */ /* 0x000fc40007810000 */
[----:B------:R-:W-:Y:S02]  /*4950*/  FMNMX.FTZ R17, R71, R17, !PT ;  /* 0x0000001147117209 */ /* 0x000fe40007810000 */
[----:B------:R-:W-:Y:S02]  /*4960*/  LOP3.LUT R26, R173, UR29, R26, 0x96, !PT ;  /* 0x0000001dad1a7c12 */ /* 0x000fe4000f8e961a */
[----:B------:R-:W-:Y:S02]  /*4970*/  LOP3.LUT R174, R35, UR35, R172, 0x96, !PT ;  /* 0x0000002323ae7c12 */ /* 0x000fe4000f8e96ac */
[----:B------:R-:W-:Y:S01]  /*4980*/  FMNMX.FTZ R6, R164, R6, !PT ;  /* 0x00000006a4067209 */ /* 0x000fe20007810000 */
[----:B------:R-:W-:Y:S01]  /*4990*/  IMAD.WIDE.U32 R26, R26, -0x326172a9, RZ ;  /* 0xcd9e8d571a1a7825 */ /* 0x000fe200078e00ff */
[----:B------:R-:W-:Y:S02]  /*49a0*/  FMNMX.FTZ R17, R69, R17, !PT ;  /* 0x0000001145117209 */ /* 0x000fe40007810000 */
[----:B------:R-:W-:Y:S01]  /*49b0*/  FMNMX.FTZ R6, R148, R6, !PT ;  /* 0x0000000694067209 */ /* 0x000fe20007810000 */
[----:B------:R-:W-:Y:S01]  /*49c0*/  IMAD.WIDE.U32 R174, R174, -0x326172a9, RZ ;  /* 0xcd9e8d57aeae7825 */ /* 0x000fe200078e00ff */
[----:B------:R-:W-:-:S02]  /*49d0*/  FMNMX.FTZ R17, R59, R17, !PT ;  /* 0x000000113b117209 */ /* 0x000fc40007810000 */
[----:B------:R-:W-:Y:S02]  /*49e0*/  FMNMX.FTZ R6, R155, R6, !PT ;  /* 0x000000069b067209 */ /* 0x000fe40007810000 */
[----:B------:R-:W-:Y:S02]  /*49f0*/  FMNMX.FTZ R17, R60, R17, !PT ;  /* 0x000000113c117209 */ /* 0x000fe40007810000 */
[----:B------:R-:W-:Y:S02]  /*4a00*/  LOP3.LUT R4, R27, UR36, R4, 0x96, !PT ;  /* 0x000000241b047c12 */ /* 0x000fe4000f8e9604 */
[----:B-1----:R-:W-:Y:S02]  /*4a10*/  FMNMX.FTZ R136, R25, R136, !PT ;  /* 0x0000008819887209 */ /* 0x002fe40007810000 */
[----:B------:R-:W-:Y:S01]  /*4a20*/  LOP3.LUT R21, R175, UR34, R26, 0x96, !PT ;  /* 0x00000022af157c12 */ /* 0x000fe2000f8e961a */
[----:B------:R-:W-:Y:S01]  /*4a30*/  IMAD.WIDE.U32 R170, R4, -0x2daee0ad, RZ ;  /* 0xd2511f5304aa7825 */ /* 0x000fe200078e00ff */
[----:B------:R-:W-:-:S03]  /*4a40*/  FSETP.NEU.FTZ.AND P1, PT, R136, -INF , PT ;  /* 0xff8000008800780b */ /* 0x000fc60003f3d000 */
[----:B------:R-:W-:Y:S01]  /*4a50*/  FMUL.FTZ R145, R136, UR38 ;  /* 0x0000002688917c20 */ /* 0x000fe20008410000 */
[----:B------:R-:W-:Y:S02]  /*4a60*/  LOP3.LUT R172, R33, UR35, R172, 0x96, !PT ;  /* 0x0000002321ac7c12 */ /* 0x000fe4000f8e96ac */
[----:B------:R-:W-:Y:S02]  /*4a70*/  FMNMX.FTZ R6, R151, R6, !PT ;  /* 0x0000000697067209 */ /* 0x000fe40007810000 */
[----:B------:R-:W-:Y:S01]  /*4a80*/  FSEL R145, R145, RZ, P1 ;  /* 0x000000ff91917208 */ /* 0x000fe20000800000 */
[----:B------:R-:W-:Y:S01]  /*4a90*/  IMAD.WIDE.U32 R172, R172, -0x326172a9, RZ ;  /* 0xcd9e8d57acac7825 */ /* 0x000fe200078e00ff */
[----:B------:R-:W-:Y:S02]  /*4aa0*/  FMNMX.FTZ R17, R168, R17, !PT ;  /* 0x00000011a8117209 */ /* 0x000fe40007810000 */
[----:B------:R-:W-:Y:S01]  /*4ab0*/  FMNMX.FTZ R6, R150, R6, !PT ;  /* 0x0000000696067209 */ /* 0x000fe20007810000 */
[----:B------:R-:W-:Y:S01]  /*4ac0*/  FFMA.FTZ R55, R20, UR38, -R145 ;  /* 0x0000002614377c23 */ /* 0x000fe20008010891 */
[----:B------:R-:W-:Y:S01]  /*4ad0*/  IMAD.WIDE.U32 R20, R21, -0x2daee0ad, RZ ;  /* 0xd2511f5315147825 */ /* 0x000fe200078e00ff */
[----:B------:R-:W-:-:S03]  /*4ae0*/  FMNMX.FTZ R134, R23, R134, !PT ;  /* 0x0000008617867209 */ /* 0x000fc60007810000 */
[--C-:B------:R-:W-:Y:S01]  /*4af0*/  FFMA.FTZ R33, R50, UR38, -R145.reuse ;  /* 0x0000002632217c23 */ /* 0x100fe20008010891 */
[----:B------:R-:W-:Y:S01]  /*4b00*/  FMNMX.FTZ R17, R62, R17, !PT ;  /* 0x000000113e117209 */ /* 0x000fe20007810000 */
[----:B------:R-:W1:Y:S01]  /*4b10*/  SHFL.BFLY PT, R133, R6, 0x2, 0x1f ;  /* 0x0c401f0006857f89 */ /* 0x000e6200000e0000 */
[----:B------:R-:W-:Y:S01]  /*4b20*/  LOP3.LUT R7, R27, UR36, R22, 0x96, !PT ;  /* 0x000000241b077c12 */ /* 0x000fe2000f8e9616 */
[--C-:B------:R-:W-:Y:S01]  /*4b30*/  FFMA.FTZ R53, R76, UR38, -R145.reuse ;  /* 0x000000264c357c23 */ /* 0x100fe20008010891 */
[----:B------:R-:W-:Y:S01]  /*4b40*/  LOP3.LUT R170, R21, UR27, R170, 0x96, !PT ;  /* 0x0000001b15aa7c12 */ /* 0x000fe2000f8e96aa */
[----:B------:R-:W2:Y:S01]  /*4b50*/  SHFL.BFLY PT, R4, R134, 0x1, 0x1f ;  /* 0x0c201f0086047f89 */ /* 0x000ea200000e0000 */
[----:B------:R-:W-:Y:S01]  /*4b60*/  FMNMX.FTZ R21, R153, R17, !PT ;  /* 0x0000001199157209 */ /* 0x000fe20007810000 */
[--C-:B------:R-:W-:Y:S01]  /*4b70*/  FFMA.FTZ R43, R77, UR38, -R145.reuse ;  /* 0x000000264d2b7c23 */ /* 0x100fe20008010891 */
[----:B------:R-:W-:Y:S01]  /*4b80*/  LOP3.LUT R22, R173, UR34, R26, 0x96, !PT ;  /* 0x00000022ad167c12 */ /* 0x000fe2000f8e961a */
[--C-:B------:R-:W-:Y:S01]  /*4b90*/  FFMA.FTZ R54, R79, UR38, -R145.reuse ;  /* 0x000000264f367c23 */ /* 0x100fe20008010891 */
[--C-:B------:R-:W-:Y:S01]  /*4ba0*/  LOP3.LUT R26, R37, UR31, R34.reuse, 0x96, !PT ;  /* 0x0000001f251a7c12 */ /* 0x100fe2000f8e9622 */
[----:B------:R-:W-:Y:S01]  /*4bb0*/  FFMA.FTZ R37, R52, UR38, -R145 ;  /* 0x0000002634257c23 */ /* 0x000fe20008010891 */
[----:B------:R-:W-:Y:S01]  /*4bc0*/  LOP3.LUT R171, R171, UR31, R34, 0x96, !PT ;  /* 0x0000001fabab7c12 */ /* 0x000fe2000f8e9622 */
[----:B------:R-:W-:Y:S01]  /*4bd0*/  IMAD.WIDE.U32 R34, R7, -0x2daee0ad, RZ ;  /* 0xd2511f5307227825 */ /* 0x000fe200078e00ff */
[----:B------:R-:W-:Y:S01]  /*4be0*/  FMNMX.FTZ R7, R161, R21, !PT ;  /* 0x00000015a1077209 */ /* 0x000fe20007810000 */
[----:B------:R-:W-:Y:S01]  /*4bf0*/  MUFU.EX2 R53, R53 ;  /* 0x0000003500357308 */ /* 0x000fe20000000800 */
[----:B------:R-:W-:Y:S01]  /*4c00*/  LOP3.LUT R30, R175, UR34, R16, 0x96, !PT ;  /* 0x00000022af1e7c12 */ /* 0x000fe2000f8e9610 */
[----:B------:R-:W-:Y:S01]  /*4c10*/  IMAD.WIDE.U32 R22, R22, -0x2daee0ad, RZ ;  /* 0xd2511f5316167825 */ /* 0x000fe200078e00ff */
[----:B------:R-:W-:-:S03]  /*4c20*/  FMNMX.FTZ R7, R163, R7, !PT ;  /* 0x00000007a3077209 */ /* 0x000fc60007810000 */
        /* <DEDUP_REMOVED lines=8> */
[--C-:B------:R-:W-:Y:S01]  /*4cb0*/  FFMA.FTZ R48, R48, UR38, -R145.reuse ;  /* 0x0000002630307c23 */ /* 0x100fe20008010891 */
[----:B-1----:R-:W-:Y:S01]  /*4cc0*/  FMNMX.FTZ R133, R6, R133, !PT ;  /* 0x0000008506857209 */ /* 0x002fe20007810000 */
[----:B------:R-:W-:Y:S01]  /*4cd0*/  IMAD.WIDE.U32 R16, R16, -0x2daee0ad, RZ ;  /* 0xd2511f5310107825 */ /* 0x000fe200078e00ff */
[----:B------:R-:W-:Y:S01]  /*4ce0*/  FMNMX.FTZ R135, R132, R7, !PT ;  /* 0x0000000784877209 */ /* 0x000fe20007810000 */
[----:B------:R-:W-:Y:S01]  /*4cf0*/  MUFU.EX2 R55, R55 ;  /* 0x0000003700377308 */ /* 0x000fe20000000800 */
[----:B--2---:R-:W-:Y:S01]  /*4d00*/  FMNMX.FTZ R134, R134, R4, !PT ;  /* 0x0000000486867209 */ /* 0x004fe20007810000 */
[----:B------:R-:W-:Y:S01]  /*4d10*/  IMAD.WIDE.U32 R26, R26, -0x326172a9, RZ ;  /* 0xcd9e8d571a1a7825 */ /* 0x000fe200078e00ff */
[----:B------:R-:W-:Y:S01]  /*4d20*/  FMNMX.FTZ R135, R140, R135, !PT ;  /* 0x000000878c877209 */ /* 0x000fe20007810000 */
[----:B------:R-:W1:Y:S01]  /*4d30*/  SHFL.BFLY PT, R4, R133, 0x1, 0x1f ;  /* 0x0c201f0085047f89 */ /* 0x000e6200000e0000 */
[C---:B------:R-:W-:Y:S01]  /*4d40*/  FSETP.NEU.FTZ.AND P1, PT, R134.reuse, -INF , PT ;  /* 0xff8000008600780b */ /* 0x040fe20003f3d000 */
[----:B------:R-:W-:Y:S01]  /*4d50*/  FMUL.FTZ R157, R134, UR38 ;  /* 0x00000026869d7c20 */ /* 0x000fe20008410000 */
[----:B------:R-:W-:Y:S01]  /*4d60*/  FMNMX.FTZ R135, R138, R135, !PT ;  /* 0x000000878a877209 */ /* 0x000fe20007810000 */
[----:B------:R-:W-:Y:S01]  /*4d70*/  MUFU.EX2 R54, R54 ;  /* 0x0000003600367308 */ /* 0x000fe20000000800 */
[----:B------:R-:W-:Y:S01]  /*4d80*/  LOP3.LUT R169, R23, UR27, R34, 0x96, !PT ;  /* 0x0000001b17a97c12 */ /* 0x000fe2000f8e9622 */
[--C-:B------:R-:W-:Y:S01]  /*4d90*/  FFMA.FTZ R58, R58, UR38, -R145.reuse ;  /* 0x000000263a3a7c23 */ /* 0x100fe20008010891 */
[----:B------:R-:W-:Y:S01]  /*4da0*/  LOP3.LUT R34, R39, UR30, R172, 0x96, !PT ;  /* 0x0000001e27227c12 */ /* 0x000fe2000f8e96ac */
[----:B------:R-:W2:Y:S01]  /*4db0*/  SHFL.BFLY PT, R6, R135, 0x2, 0x1f ;  /* 0x0c401f0087067f89 */ /* 0x000ea200000e0000 */
[----:B------:R-:W-:Y:S01]  /*4dc0*/  FSEL R157, R157, RZ, P1 ;  /* 0x000000ff9d9d7208 */ /* 0x000fe20000800000 */
[----:B------:R-:W-:Y:S01]  /*4dd0*/  FFMA.FTZ R144, R144, UR38, -R145 ;  /* 0x0000002690907c23 */ /* 0x000fe20008010891 */
[----:B------:R-:W-:Y:S01]  /*4de0*/  LOP3.LUT R25, R17, UR27, R28, 0x96, !PT ;  /* 0x0000001b11197c12 */ /* 0x000fe2000f8e961c */
[----:B------:R-:W-:Y:S01]  /*4df0*/  MUFU.EX2 R37, R37 ;  /* 0x0000002500257308 */ /* 0x000fe20000000800 */
[----:B------:R-:W-:Y:S01]  /*4e00*/  LOP3.LUT R5, R31, UR27, R36, 0x96, !PT ;  /* 0x0000001b1f057c12 */ /* 0x000fe2000f8e9624 */
[----:B------:R-:W-:Y:S01]  /*4e10*/  FFMA.FTZ R52, R24, UR38, -R157 ;  /* 0x0000002618347c23 */ /* 0x000fe2000801089d */
[----:B------:R-:W-:Y:S01]  /*4e20*/  LOP3.LUT R21, R35, UR31, R32, 0x96, !PT ;  /* 0x0000001f23157c12 */ /* 0x000fe2000f8e9620 */
[----:B------:R-:W-:-:S04]  /*4e30*/  IMAD.WIDE.U32 R34, R34, -0x2daee0ad, RZ ;  /* 0xd2511f5322227825 */ /* 0x000fc800078e00ff */
[--C-:B------:R-:W-:Y:S01]  /*4e40*/  FFMA.FTZ R42, R74, UR38, -R157.reuse ;  /* 0x000000264a2a7c23 */ /* 0x100fe2000801089d */
[----:B------:R-:W-:Y:S01]  /*4e50*/  FFMA.FTZ R36, R75, UR38, -R157 ;  /* 0x000000264b247c23 */ /* 0x000fe2000801089d */
[----:B------:R-:W-:Y:S01]  /*4e60*/  FFMA.FTZ R32, R49, UR38, -R145 ;  /* 0x0000002631207c23 */ /* 0x000fe20008010891 */
[----:B------:R-:W-:Y:S01]  /*4e70*/  IMAD.WIDE.U32 R24, R25, -0x326172a9, RZ ;  /* 0xcd9e8d5719187825 */ /* 0x000fe200078e00ff */
[----:B------:R-:W-:-:S03]  /*4e80*/  LEA R192, R3, UR4, 0x1 ;  /* 0x0000000403c07c11 */ /* 0x000fc6000f8e08ff */
[----:B------:R-:W-:Y:S01]  /*4e90*/  FFMA.FTZ R51, R73, UR38, -R157 ;  /* 0x0000002649337c23 */ /* 0x000fe2000801089d */
[----:B------:R-:W-:Y:S01]  /*4ea0*/  MUFU.EX2 R42, R42 ;  /* 0x0000002a002a7308 */ /* 0x000fe20000000800 */
[----:B------:R-:W-:Y:S01]  /*4eb0*/  IMAD.WIDE.U32 R176, R5, -0x326172a9, RZ ;  /* 0xcd9e8d5705b07825 */ /* 0x000fe200078e00ff */
[----:B------:R-:W-:Y:S01]  /*4ec0*/  LOP3.LUT R5, R35, UR24, R16, 0x96, !PT ;  /* 0x0000001823057c12 */ /* 0x000fe2000f8e9610 */
[----:B------:R-:W-:Y:S01]  /*4ed0*/  LDSM.16.MT88.4 R116, [R192+0x6000] ;  /* 0x00600000c074783b */ /* 0x000fe20000004200 */
[----:B------:R-:W-:Y:S01]  /*4ee0*/  LOP3.LUT R16, R25, UR26, R38, 0x96, !PT ;  /* 0x0000001a19107c12 */ /* 0x000fe2000f8e9626 */
[--C-:B------:R-:W-:Y:S01]  /*4ef0*/  IMAD R189, R2, 0x2, R192.reuse ;  /* 0x0000000202bd7824 */ /* 0x100fe200078e02c0 */
[----:B-1----:R-:W-:Y:S01]  /*4f00*/  FMNMX.FTZ R133, R133, R4, !PT ;  /* 0x0000000485857209 */ /* 0x002fe20007810000 */
[----:B------:R-:W-:Y:S01]  /*4f10*/  IMAD R190, R0, 0x2, R192 ;  /* 0x0000000200be7824 */ /* 0x000fe200078e02c0 */
[----:B------:R-:W1:Y:S01]  /*4f20*/  MUFU.EX2 R36, R36 ;  /* 0x0000002400247308 */ /* 0x000e620000000800 */
[----:B------:R-:W-:Y:S01]  /*4f30*/  IMAD.WIDE.U32 R16, R16, -0x2daee0ad, RZ ;  /* 0xd2511f5310107825 */ /* 0x000fe200078e00ff */
[----:B--2---:R-:W-:-:S03]  /*4f40*/  FMNMX.FTZ R135, R135, R6, !PT ;  /* 0x0000000687877209 */ /* 0x004fc60007810000 */
[C---:B------:R-:W-:Y:S01]  /*4f50*/  FMUL.FTZ R152, R133.reuse, UR38 ;  /* 0x0000002685987c20 */ /* 0x040fe20008410000 */
[----:B------:R-:W-:Y:S01]  /*4f60*/  FSETP.NEU.FTZ.AND P1, PT, R133, -INF , PT ;  /* 0xff8000008500780b */ /* 0x000fe20003f3d000 */
[----:B------:R-:W-:Y:S01]  /*4f70*/  IMAD R188, R0, 0x2, R189 ;  /* 0x0000000200bc7824 */ /* 0x000fe200078e02bd */
[----:B------:R-:W-:Y:S01]  /*4f80*/  LOP3.LUT R4, R17, UR21, R34, 0x96, !PT ;  /* 0x0000001511047c12 */ /* 0x000fe2000f8e9622 */
[----:B------:R-:W-:Y:S01]  /*4f90*/  IMAD.WIDE.U32 R34, R5, -0x326172a9, RZ ;  /* 0xcd9e8d5705227825 */ /* 0x000fe200078e00ff */
[----:B------:R-:W-:Y:S01]  /*4fa0*/  FSEL R152, R152, RZ, P1 ;  /* 0x000000ff98987208 */ /* 0x000fe20000800000 */
[----:B------:R-:W-:Y:S01]  /*4fb0*/  MUFU.EX2 R52, R52 ;  /* 0x0000003400347308 */ /* 0x000fe20000000800 */
[----:B------:R-:W-:Y:S01]  /*4fc0*/  LOP3.LUT R28, R27, UR30, R174, 0x96, !PT ;  /* 0x0000001e1b1c7c12 */ /* 0x000fe2000f8e96ae */
[----:B------:R-:W-:Y:S01]  /*4fd0*/  IMAD.WIDE.U32 R6, R4, -0x326172a9, RZ ;  /* 0xcd9e8d5704067825 */ /* 0x000fe200078e00ff */
[----:B------:R-:W-:Y:S01]  /*4fe0*/  LOP3.LUT R26, R177, UR26, R26, 0x96, !PT ;  /* 0x0000001ab11a7c12 */ /* 0x000fe2000f8e961a */
[----:B------:R-:W2:Y:S02]  /*4ff0*/  SHFL.BFLY PT, R4, R135, 0x1, 0x1f ;  /* 0x0c201f0087047f89 */ /* 0x000ea400000e0000 */
[--C-:B------:R-:W-:Y:S01]  /*5000*/  FFMA.FTZ R50, R19, UR38, -R152.reuse ;  /* 0x0000002613327c23 */ /* 0x100fe20008010898 */
[----:B------:R-:W-:Y:S01]  /*5010*/  FFMA.FTZ R49, R56, UR38, -R152 ;  /* 0x0000002638317c23 */ /* 0x000fe20008010898 */
[----:B------:R-:W-:Y:S01]  /*5020*/  SHF.R.U32.HI R23, RZ, 0x10, R6 ;  /* 0x00000010ff177819 */ /* 0x000fe20000011606 */
[--C-:B------:R-:W-:Y:S01]  /*5030*/  FFMA.FTZ R45, R72, UR38, -R152.reuse ;  /* 0x00000026482d7c23 */ /* 0x100fe20008010898 */
[C---:B------:R-:W-:Y:S01]  /*5040*/  LOP3.LUT R25, R6.reuse, 0xffff, RZ, 0xc0, !PT ;  /* 0x0000ffff06197812 */ /* 0x040fe200078ec0ff */
[----:B------:R-:W-:Y:S01]  /*5050*/  FFMA.FTZ R38, R57, UR38, -R152 ;  /* 0x0000002639267c23 */ /* 0x000fe20008010898 */
[----:B------:R-:W-:Y:S01]  /*5060*/  LOP3.LUT R94, R6, 0xff, RZ, 0xc0, !PT ;  /* 0x000000ff065e7812 */ /* 0x000fe200078ec0ff */
[----:B------:R-:W-:Y:S01]  /*5070*/  MUFU.EX2 R50, R50 ;  /* 0x0000003200327308 */ /* 0x000fe20000000800 */
[----:B------:R-:W-:Y:S01]  /*5080*/  SHF.R.U32.HI R6, RZ, 0x18, R6 ;  /* 0x00000018ff067819 */ /* 0x000fe20000011606 */
[----:B------:R-:W-:Y:S01]  /*5090*/  IMAD.WIDE.U32 R28, R28, -0x2daee0ad, RZ ;  /* 0xd2511f531c1c7825 */ /* 0x000fe200078e00ff */
[----:B------:R-:W-:Y:S01]  /*50a0*/  LOP3.LUT R23, R23, 0xff, RZ, 0xc0, !PT ;  /* 0x000000ff17177812 */ /* 0x000fe200078ec0ff */
[----:B------:R-:W-:Y:S01]  /*50b0*/  LDSM.16.MT88.4 R76, [R190+0x6000] ;  /* 0x00600000be4c783b */ /* 0x000fe20000004200 */
[----:B------:R-:W-:Y:S01]  /*50c0*/  LOP3.LUT R5, R7, UR19, R34, 0x96, !PT ;  /* 0x0000001307057c12 */ /* 0x000fe2000f8e9622 */
[----:B------:R-:W-:Y:S01]  /*50d0*/  IMAD.WIDE.U32 R26, R26, -0x2daee0ad, RZ ;  /* 0xd2511f531a1a7825 */ /* 0x000fe200078e00ff */
[----:B------:R-:W-:Y:S01]  /*50e0*/  PRMT R3, R23, 0x5410, R6 ;  /* 0x0000541017037816 */ /* 0x000fe20000000006 */
[----:B------:R-:W3:Y:S01]  /*50f0*/  MUFU.EX2 R49, R49 ;  /* 0x0000003100317308 */ /* 0x000ee20000000800 */
[----:B------:R-:W-:Y:S01]  /*5100*/  SHF.R.U32.HI R6, RZ, 0x10, R5 ;  /* 0x00000010ff067819 */ /* 0x000fe20000011605 */
[----:B------:R-:W-:Y:S01]  /*5110*/  LDSM.16.MT88.4 R84, [R189+0x6000] ;  /* 0x00600000bd54783b */ /* 0x000fe20000004200 */
[----:B------:R-:W-:Y:S01]  /*5120*/  SHF.R.U32.HI R25, RZ, 0x8, R25 ;  /* 0x00000008ff197819 */ /* 0x000fe20000011619 */
[----:B------:R-:W-:Y:S01]  /*5130*/  FFMA.FTZ R2, R40, UR38, -R145 ;  /* 0x0000002628027c23 */ /* 0x000fe20008010891 */
[----:B------:R-:W-:Y:S01]  /*5140*/  LOP3.LUT R7, R5, 0xffff, RZ, 0xc0, !PT ;  /* 0x0000ffff05077812 */ /* 0x000fe200078ec0ff */
[----:B------:R-:W-:Y:S01]  /*5150*/  FFMA.FTZ R41, R61, UR38, -R157 ;  /* 0x000000263d297c23 */ /* 0x000fe2000801089d */
[----:B------:R-:W-:Y:S01]  /*5160*/  LOP3.LUT R19, R5, 0xff, RZ, 0xc0, !PT ;  /* 0x000000ff05137812 */ /* 0x000fe200078ec0ff */
[----:B------:R-:W-:Y:S01]  /*5170*/  MUFU.EX2 R45, R45 ;  /* 0x0000002d002d7308 */ /* 0x000fe20000000800 */
[----:B------:R-:W-:Y:S01]  /*5180*/  SHF.R.U32.HI R5, RZ, 0x18, R5 ;  /* 0x00000018ff057819 */ /* 0x000fe20000011605 */
[--C-:B------:R-:W-:Y:S01]  /*5190*/  FFMA.FTZ R34, R11, UR38, -R152.reuse ;  /* 0x000000260b227c23 */ /* 0x100fe20008010898 */
[----:B------:R-:W-:Y:S01]  /*51a0*/  LOP3.LUT R6, R6, 0xff, RZ, 0xc0, !PT ;  /* 0x000000ff06067812 */ /* 0x000fe200078ec0ff */
[--C-:B------:R-:W-:Y:S01]  /*51b0*/  FFMA.FTZ R40, R10, UR38, -R152.reuse ;  /* 0x000000260a287c23 */ /* 0x100fe20008010898 */
[----:B------:R-:W-:Y:S01]  /*51c0*/  PRMT R94, R94, 0x5410, R25 ;  /* 0x000054105e5e7816 */ /* 0x000fe20000000019 */
[----:B------:R-:W-:Y:S01]  /*51d0*/  FFMA.FTZ R39, R9, UR38, -R152 ;  /* 0x0000002609277c23 */ /* 0x000fe20008010898 */
[----:B------:R-:W-:Y:S01]  /*51e0*/  PRMT R0, R6, 0x5410, R5 ;  /* 0x0000541006007816 */ /* 0x000fe20000000005 */
[----:B------:R-:W4:Y:S01]  /*51f0*/  MUFU.EX2 R38, R38 ;  /* 0x0000002600267308 */ /* 0x000f220000000800 */
[----:B------:R-:W-:Y:S01]  /*5200*/  LOP3.LUT R28, R27, UR21, R28, 0x96, !PT ;  /* 0x000000151b1c7c12 */ /* 0x000fe2000f8e961c */
[--C-:B------:R-:W-:Y:S01]  /*5210*/  FFMA.FTZ R44, R8, UR38, -R152.reuse ;  /* 0x00000026082c7c23 */ /* 0x100fe20008010898 */
[----:B--2---:R-:W-:Y:S01]  /*5220*/  FMNMX.FTZ R135, R135, R4, !PT ;  /* 0x0000000487877209 */ /* 0x004fe20007810000 */
[----:B------:R-:W-:Y:S01]  /*5230*/  FFMA.FTZ R166, R166, UR38, -R157 ;  /* 0x00000026a6a67c23 */ /* 0x000fe2000801089d */
[----:B------:R-:W-:Y:S01]  /*5240*/  SHF.R.U32.HI R7, RZ, 0x8, R7 ;  /* 0x00000008ff077819 */ /* 0x000fe20000011607 */
[----:B------:R-:W-:Y:S01]  /*5250*/  FFMA.FTZ R165, R165, UR38, -R152 ;  /* 0x00000026a5a57c23 */ /* 0x000fe20008010898 */
[--C-:B------:R-:W-:Y:S01]  /*5260*/  HSET2.LE.AND R94, R94, R65.reuse, PT ;  /* 0x000000415e5e7233 */ /* 0x100fe20003803000 */
[----:B------:R-:W-:Y:S01]  /*5270*/  FMUL.FTZ R141, R135, UR38 ;  /* 0x00000026878d7c20 */ /* 0x000fe20008410000 */
[----:B-1----:R-:W-:Y:S01]  /*5280*/  F2FP.BF16.F32.PACK_AB R4, R36, R42 ;  /* 0x0000002a2404723e */ /* 0x002fe200000010ff */
[----:B------:R-:W1:Y:S01]  /*5290*/  MUFU.EX2 R51, R51 ;  /* 0x0000003300337308 */ /* 0x000e620000000800 */
[----:B------:R-:W-:Y:S01]  /*52a0*/  LOP3.LUT R30, R29, UR24, R30, 0x96, !PT ;  /* 0x000000181d1e7c12 */ /* 0x000fe2000f8e961e */
[----:B------:R-:W-:Y:S01]  /*52b0*/  IMAD.WIDE.U32 R28, R28, -0x326172a9, RZ ;  /* 0xcd9e8d571c1c7825 */ /* 0x000fe200078e00ff */
[----:B------:R-:W-:-:S03]  /*52c0*/  HSET2.LE.AND R0, R0, R65, PT ;  /* 0x0000004100007233 */ /* 0x000fc60003803000 */
[----:B------:R-:W-:Y:S01]  /*52d0*/  FFMA.FTZ R137, R137, UR38, -R157 ;  /* 0x0000002689897c23 */ /* 0x000fe2000801089d */
[----:B---3--:R-:W-:Y:S01]  /*52e0*/  F2FP.BF16.F32.PACK_AB R93, R49, R50 ;  /* 0x00000032315d723e */ /* 0x008fe200000010ff */
[----:B------:R-:W-:Y:S01]  /*52f0*/  IMAD.WIDE.U32 R30, R30, -0x326172a9, RZ ;  /* 0xcd9e8d571e1e7825 */ /* 0x000fe200078e00ff */
[----:B------:R-:W-:Y:S01]  /*5300*/  FSETP.NEU.FTZ.AND P1, PT, R135, -INF , PT ;  /* 0xff8000008700780b */ /* 0x000fe20003f3d000 */
[----:B------:R-:W-:Y:S01]  /*5310*/  MUFU.EX2 R41, R41 ;  /* 0x0000002900297308 */ /* 0x000fe20000000800 */
[----:B------:R-:W-:Y:S01]  /*5320*/  PRMT R19, R19, 0x5410, R7 ;  /* 0x0000541013137816 */ /* 0x000fe20000000007 */
[--C-:B------:R-:W-:Y:S01]  /*5330*/  FFMA.FTZ R139, R139, UR38, -R157.reuse ;  /* 0x000000268b8b7c23 */ /* 0x100fe2000801089d */
[----:B------:R-:W-:Y:S01]  /*5340*/  LOP3.LUT R94, R94, R4, RZ, 0xc0, !PT ;  /* 0x000000045e5e7212 */ /* 0x000fe200078ec0ff */
[--C-:B------:R-:W-:Y:S01]  /*5350*/  FFMA.FTZ R142, R142, UR38, -R157.reuse ;  /* 0x000000268e8e7c23 */ /* 0x100fe2000801089d */
[----:B------:R-:W2:Y:S01]  /*5360*/  LDSM.16.MT88.4 R4, [R188+0x6000] ;  /* 0x00600000bc04783b */ /* 0x000ea20000004200 */
[----:B------:R-:W-:Y:S01]  /*5370*/  LOP3.LUT R93, R0, R93, RZ, 0xc0, !PT ;  /* 0x0000005d005d7212 */ /* 0x000fe200078ec0ff */
[--C-:B------:R-:W-:Y:S01]  /*5380*/  FFMA.FTZ R158, R158, UR38, -R157.reuse ;  /* 0x000000269e9e7c23 */ /* 0x100fe2000801089d */
[----:B------:R-:W-:Y:S01]  /*5390*/  FSEL R141, R141, RZ, P1 ;  /* 0x000000ff8d8d7208 */ /* 0x000fe20000800000 */
[----:B------:R-:W3:Y:S01]  /*53a0*/  MUFU.EX2 R34, R34 ;  /* 0x0000002200227308 */ /* 0x000ee20000000800 */
[----:B------:R-:W-:Y:S01]  /*53b0*/  LOP3.LUT R0, R28, 0xffff, RZ, 0xc0, !PT ;  /* 0x0000ffff1c007812 */ /* 0x000fe200078ec0ff */
[----:B------:R-:W-:Y:S01]  /*53c0*/  FFMA.FTZ R159, R159, UR38, -R157 ;  /* 0x000000269f9f7c23 */ /* 0x000fe2000801089d */
[--C-:B------:R-:W-:Y:S01]  /*53d0*/  HSET2.LE.AND R3, R3, R65.reuse, PT ;  /* 0x0000004103037233 */ /* 0x100fe20003803000 */
[--C-:B------:R-:W-:Y:S01]  /*53e0*/  FFMA.FTZ R57, R18, UR38, -R141.reuse ;  /* 0x0000002612397c23 */ /* 0x100fe2000801088d */
[----:B----4-:R-:W-:Y:S01]  /*53f0*/  F2FP.BF16.F32.PACK_AB R95, R38, R45 ;  /* 0x0000002d265f723e */ /* 0x010fe200000010ff */
[--C-:B------:R-:W-:Y:S01]  /*5400*/  FFMA.FTZ R56, R15, UR38, -R141.reuse ;  /* 0x000000260f387c23 */ /* 0x100fe2000801088d */
[----:B------:R-:W-:Y:S01]  /*5410*/  LOP3.LUT R98, R28, 0xff, RZ, 0xc0, !PT ;  /* 0x000000ff1c627812 */ /* 0x000fe200078ec0ff */
[--C-:B------:R-:W-:Y:S01]  /*5420*/  FFMA.FTZ R47, R71, UR38, -R141.reuse ;  /* 0x00000026472f7c23 */ /* 0x100fe2000801088d */
[----:B------:R-:W-:Y:S01]  /*5430*/  SHF.R.U32.HI R0, RZ, 0x8, R0 ;  /* 0x00000008ff007819 */ /* 0x000fe20000011600 */
[--C-:B------:R-:W-:Y:S01]  /*5440*/  FFMA.FTZ R46, R69, UR38, -R141.reuse ;  /* 0x00000026452e7c23 */ /* 0x100fe2000801088d */
[----:B------:R-:W-:Y:S01]  /*5450*/  LOP3.LUT R17, R29, UR19, R30, 0x96, !PT ;  /* 0x000000131d117c12 */ /* 0x000fe2000f8e961e */
[----:B------:R-:W-:Y:S01]  /*5460*/  MUFU.EX2 R57, R57 ;  /* 0x0000003900397308 */ /* 0x000fe20000000800 */
[----:B------:R-:W-:Y:S01]  /*5470*/  LOP3.LUT R95, R3, R95, RZ, 0xc0, !PT ;  /* 0x0000005f035f7212 */ /* 0x000fe200078ec0ff */
[--C-:B------:R-:W-:Y:S01]  /*5480*/  FFMA.FTZ R62, R62, UR38, -R141.reuse ;  /* 0x000000263e3e7c23 */ /* 0x100fe2000801088d */
[----:B------:R-:W-:Y:S01]  /*5490*/  PRMT R98, R98, 0x5410, R0 ;  /* 0x0000541062627816 */ /* 0x000fe20000000000 */
[--C-:B------:R-:W-:Y:S01]  /*54a0*/  FFMA.FTZ R59, R59, UR38, -R141.reuse ;  /* 0x000000263b3b7c23 */ /* 0x100fe2000801088d */
[----:B------:R-:W-:Y:S01]  /*54b0*/  LOP3.LUT R3, R17, 0xffff, RZ, 0xc0, !PT ;  /* 0x0000ffff11037812 */ /* 0x000fe200078ec0ff */
[----:B------:R-:W-:Y:S01]  /*54c0*/  FFMA.FTZ R160, R160, UR38, -R141 ;  /* 0x00000026a0a07c23 */ /* 0x000fe2000801088d */
[----:B------:R-:W-:Y:S01]  /*54d0*/  SHF.R.U32.HI R0, RZ, 0x10, R17 ;  /* 0x00000010ff007819 */ /* 0x000fe20000011611 */
[----:B------:R-:W-:Y:S01]  /*54e0*/  MUFU.EX2 R56, R56 ;  /* 0x0000003800387308 */ /* 0x000fe20000000800 */
[----:B------:R-:W-:Y:S01]  /*54f0*/  LOP3.LUT R24, R35, UR22, R24, 0x96, !PT ;  /* 0x0000001623187c12 */ /* 0x000fe2000f8e9618 */
[----:B------:R-:W-:Y:S01]  /*5500*/  FFMA.FTZ R35, R14, UR38, -R157 ;  /* 0x000000260e237c23 */ /* 0x000fe2000801089d */
[----:B------:R-:W-:Y:S01]  /*5510*/  LOP3.LUT R96, R17, 0xff, RZ, 0xc0, !PT ;  /* 0x000000ff11607812 */ /* 0x000fe200078ec0ff */
[----:B------:R-:W-:Y:S01]  /*5520*/  FFMA.FTZ R153, R153, UR38, -R141 ;  /* 0x0000002699997c23 */ /* 0x000fe2000801088d */
[----:B------:R-:W-:Y:S01]  /*5530*/  SHF.R.U32.HI R97, RZ, 0x18, R17 ;  /* 0x00000018ff617819 */ /* 0x000fe20000011611 */
[----:B------:R-:W-:Y:S01]  /*5540*/  IMAD.WIDE.U32 R24, R24, -0x2daee0ad, RZ ;  /* 0xd2511f5318187825 */ /* 0x000fe200078e00ff */
[----:B------:R-:W-:Y:S01]  /*5550*/  SHF.R.U32.HI R3, RZ, 0x8, R3 ;  /* 0x00000008ff037819 */ /* 0x000fe20000011603 */
[----:B------:R-:W-:Y:S01]  /*5560*/  MUFU.EX2 R47, R47 ;  /* 0x0000002f002f7308 */ /* 0x000fe20000000800 */
[----:B------:R-:W-:Y:S01]  /*5570*/  LOP3.LUT R0, R0, 0xff, RZ, 0xc0, !PT ;  /* 0x000000ff00007812 */ /* 0x000fe200078ec0ff */
[----:B------:R-:W-:Y:S01]  /*5580*/  FFMA.FTZ R221, R156, UR38, -R157 ;  /* 0x000000269cdd7c23 */ /* 0x000fe2000801089d */
[----:B------:R-:W-:Y:S01]  /*5590*/  SHF.R.U32.HI R99, RZ, 0x10, R28 ;  /* 0x00000010ff637819 */ /* 0x000fe2000001161c */
[--C-:B------:R-:W-:Y:S01]  /*55a0*/  FFMA.FTZ R151, R151, UR38, -R152.reuse ;  /* 0x0000002697977c23 */ /* 0x100fe20008010898 */
[----:B------:R-:W-:Y:S01]  /*55b0*/  PRMT R96, R96, 0x5410, R3 ;  /* 0x0000541060607816 */ /* 0x000fe20000000003 */
[----:B------:R-:W-:Y:S01]  /*55c0*/  FFMA.FTZ R3, R13, UR38, -R157 ;  /* 0x000000260d037c23 */ /* 0x000fe2000801089d */
[----:B------:R-:W-:Y:S01]  /*55d0*/  PRMT R97, R0, 0x5410, R97 ;  /* 0x0000541000617816 */ /* 0x000fe20000000061 */
[----:B------:R-:W4:Y:S01]  /*55e0*/  MUFU.EX2 R46, R46 ;  /* 0x0000002e002e7308 */ /* 0x000f220000000800 */
[--C-:B------:R-:W-:Y:S01]  /*55f0*/  HSET2.LE.AND R98, R98, R65.reuse, PT ;  /* 0x0000004162627233 */ /* 0x100fe20003803000 */
[----:B------:R-:W-:Y:S01]  /*5600*/  FFMA.FTZ R220, R150, UR38, -R152 ;  /* 0x0000002696dc7c23 */ /* 0x000fe20008010898 */
[--C-:B------:R-:W-:Y:S01]  /*5610*/  HSET2.LE.AND R19, R19, R65.reuse, PT ;  /* 0x0000004113137233 */ /* 0x100fe20003803000 */
[----:B------:R-:W-:Y:S01]  /*5620*/  FADD.FTZ R49, R50, R49 ;  /* 0x0000003132317221 */ /* 0x000fe20000010000 */
[----:B------:R-:W-:Y:S01]  /*5630*/  SHF.R.U32.HI R15, RZ, 0x18, R28 ;  /* 0x00000018ff0f7819 */ /* 0x000fe2000001161c */
[----:B------:R-:W-:Y:S01]  /*5640*/  FFMA.FTZ R223, R143, UR38, -R145 ;  /* 0x000000268fdf7c23 */ /* 0x000fe20008010891 */
[----:B------:R-:W-:Y:S01]  /*5650*/  LOP3.LUT R99, R99, 0xff, RZ, 0xc0, !PT ;  /* 0x000000ff63637812 */ /* 0x000fe200078ec0ff */
[----:B------:R-:W5:Y:S01]  /*5660*/  MUFU.EX2 R35, R35 ;  /* 0x0000002300237308 */ /* 0x000f620000000800 */
[----:B------:R-:W-:Y:S01]  /*5670*/  F2FP.BF16.F32.PACK_AB R0, R43, R53 ;  /* 0x000000352b00723e */ /* 0x000fe200000010ff */
[----:B------:R-:W-:Y:S01]  /*5680*/  FADD.FTZ R49, R45, R49 ;  /* 0x000000312d317221 */ /* 0x000fe20000010000 */
[----:B-1----:R-:W-:Y:S01]  /*5690*/  F2FP.BF16.F32.PACK_AB R92, R51, R52 ;  /* 0x00000034335c723e */ /* 0x002fe200000010ff */
[----:B------:R-:W-:Y:S01]  /*56a0*/  FADD.FTZ R51, R52, R51 ;  /* 0x0000003334337221 */ /* 0x000fe20000010000 */
[----:B------:R-:W-:Y:S01]  /*56b0*/  SHF.R.U32.HI R11, RZ, 0x10, R24 ;  /* 0x00000010ff0b7819 */ /* 0x000fe20000011618 */
[----:B------:R-:W-:Y:S01]  /*56c0*/  FADD.FTZ R49, R38, R49 ;  /* 0x0000003126317221 */ /* 0x000fe20000010000 */
[----:B------:R-:W-:Y:S01]  /*56d0*/  LOP3.LUT R16, R25, UR20, R16, 0x96, !PT ;  /* 0x0000001419107c12 */ /* 0x000fe2000f8e9610 */
[----:B------:R-:W1:Y:S01]  /*56e0*/  MUFU.EX2 R40, R40 ;  /* 0x0000002800287308 */ /* 0x000e620000000800 */
[----:B------:R-:W-:Y:S01]  /*56f0*/  PRMT R99, R99, 0x5410, R15 ;  /* 0x0000541063637816 */ /* 0x000fe2000000000f */
[----:B------:R-:W-:Y:S01]  /*5700*/  FADD.FTZ R51, R42, R51 ;  /* 0x000000332a337221 */ /* 0x000fe20000010000 */
[--C-:B------:R-:W-:Y:S01]  /*5710*/  HSET2.LE.AND R96, R96, R65.reuse, PT ;  /* 0x0000004160607233 */ /* 0x100fe20003803000 */
[----:B---3--:R-:W-:Y:S01]  /*5720*/  FADD.FTZ R49, R34, R49 ;  /* 0x0000003122317221 */ /* 0x008fe20000010000 */
[----:B------:R-:W-:Y:S01]  /*5730*/  LOP3.LUT R98, R98, R0, RZ, 0xc0, !PT ;  /* 0x0000000062627212 */ /* 0x000fe200078ec0ff */
[----:B------:R-:W-:Y:S01]  /*5740*/  FFMA.FTZ R0, R12, UR38, -R157 ;  /* 0x000000260c007c23 */ /* 0x000fe2000801089d */
[----:B------:R-:W-:Y:S01]  /*5750*/  LOP3.LUT R92, R19, R92, RZ, 0xc0, !PT ;  /* 0x0000005c135c7212 */ /* 0x000fe200078ec0ff */
[----:B------:R-:W-:Y:S01]  /*5760*/  MUFU.EX2 R3, R3 ;  /* 0x0000000300037308 */ /* 0x000fe20000000800 */
[----:B------:R-:W-:Y:S01]  /*5770*/  F2FP.BF16.F32.PACK_AB R13, R54, R55 ;  /* 0x00000037360d723e */ /* 0x000fe200000010ff */
[----:B------:R-:W-:Y:S01]  /*5780*/  FADD.FTZ R54, R55, R54 ;  /* 0x0000003637367221 */ /* 0x000fe20000010000 */
[----:B------:R-:W-:Y:S01]  /*5790*/  LOP3.LUT R12, R24, 0xffff, RZ, 0xc0, !PT ;  /* 0x0000ffff180c7812 */ /* 0x000fe200078ec0ff */
[----:B------:R-:W-:Y:S01]  /*57a0*/  FADD.FTZ R51, R36, R51 ;  /* 0x0000003324337221 */ /* 0x000fe20000010000 */
[----:B------:R-:W-:Y:S01]  /*57b0*/  LOP3.LUT R18, R24, 0xff, RZ, 0xc0, !PT ;  /* 0x000000ff18127812 */ /* 0x000fe200078ec0ff */
[C---:B--2---:R-:W-:Y:S01]  /*57c0*/  HMMA.16816.F32.BF16 R88, R92.reuse, R4, RZ ;  /* 0x000000045c58723c */ /* 0x044fe200000418ff */
[----:B------:R-:W-:Y:S01]  /*57d0*/  SHF.R.U32.HI R19, RZ, 0x18, R24 ;  /* 0x00000018ff137819 */ /* 0x000fe20000011618 */
[----:B------:R-:W2:Y:S01]  /*57e0*/  MUFU.EX2 R0, R0 ;  /* 0x0000000000007308 */ /* 0x000ea20000000800 */
[----:B------:R-:W-:Y:S01]  /*57f0*/  LOP3.LUT R10, R11, 0xff, RZ, 0xc0, !PT ;  /* 0x000000ff0b0a7812 */ /* 0x000fe200078ec0ff */
[----:B------:R-:W-:Y:S01]  /*5800*/  FADD.FTZ R54, R53, R54 ;  /* 0x0000003635367221 */ /* 0x000fe20000010000 */
[----:B------:R-:W-:Y:S01]  /*5810*/  LOP3.LUT R11, R16, 0xffff, RZ, 0xc0, !PT ;  /* 0x0000ffff100b7812 */ /* 0x000fe200078ec0ff */
[C---:B------:R-:W-:Y:S01]  /*5820*/  HMMA.16816.F32.BF16 R124, R92.reuse, R116, RZ ;  /* 0x000000745c7c723c */ /* 0x040fe200000418ff */
[----:B------:R-:W-:Y:S01]  /*5830*/  SHF.R.U32.HI R24, RZ, 0x10, R16 ;  /* 0x00000010ff187819 */ /* 0x000fe20000011610 */
[----:B------:R-:W-:Y:S01]  /*5840*/  FADD.FTZ R54, R43, R54 ;  /* 0x000000362b367221 */ /* 0x000fe20000010000 */
[--C-:B------:R-:W-:Y:S01]  /*5850*/  HSET2.LE.AND R99, R99, R65.reuse, PT ;  /* 0x0000004163637233 */ /* 0x100fe20003803000 */
[----:B------:R-:W-:Y:S01]  /*5860*/  MUFU.EX2 R39, R39 ;  /* 0x0000002700277308 */ /* 0x000fe20000000800 */
[----:B------:R-:W-:Y:S01]  /*5870*/  LOP3.LUT R96, R96, R13, RZ, 0xc0, !PT ;  /* 0x0000000d60607212 */ /* 0x000fe200078ec0ff */
[C---:B------:R-:W-:Y:S01]  /*5880*/  HMMA.16816.F32.BF16 R72, R92.reuse, R76, RZ ;  /* 0x0000004c5c48723c */ /* 0x040fe200000418ff */
[--C-:B------:R-:W-:Y:S01]  /*5890*/  HSET2.LE.AND R97, R97, R65.reuse, PT ;  /* 0x0000004161617233 */ /* 0x100fe20003803000 */
[----:B------:R-:W-:Y:S01]  /*58a0*/  FADD.FTZ R54, R37, R54 ;  /* 0x0000003625367221 */ /* 0x000fe20000010000 */
[----:B----4-:R-:W-:Y:S01]  /*58b0*/  F2FP.BF16.F32.PACK_AB R14, R46, R47 ;  /* 0x0000002f2e0e723e */ /* 0x010fe200000010ff */
[----:B------:R-:W-:Y:S01]  /*58c0*/  FADD.FTZ R51, R41, R51 ;  /* 0x0000003329337221 */ /* 0x000fe20000010000 */
[----:B------:R-:W-:Y:S01]  /*58d0*/  F2FP.BF16.F32.PACK_AB R13, R56, R57 ;  /* 0x00000039380d723e */ /* 0x000fe200000010ff */
[----:B------:R-:W3:Y:S01]  /*58e0*/  MUFU.EX2 R44, R44 ;  /* 0x0000002c002c7308 */ /* 0x000ee20000000800 */
[----:B------:R-:W-:Y:S01]  /*58f0*/  LOP3.LUT R17, R16, 0xff, RZ, 0xc0, !PT ;  /* 0x000000ff10117812 */ /* 0x000fe200078ec0ff */
[C---:B------:R-:W-:Y:S01]  /*5900*/  HMMA.16816.F32.BF16 R108, R92.reuse, R84, RZ ;  /* 0x000000545c6c723c */ /* 0x040fe200000418ff */
[----:B------:R-:W-:Y:S01]  /*5910*/  SHF.R.U32.HI R9, RZ, 0x18, R16 ;  /* 0x00000018ff097819 */ /* 0x000fe20000011610 */
[----:B------:R-:W-:Y:S01]  /*5920*/  FADD.FTZ R56, R57, R56 ;  /* 0x0000003839387221 */ /* 0x000fe20000010000 */
[----:B------:R-:W-:Y:S01]  /*5930*/  SHF.R.U32.HI R11, RZ, 0x8, R11 ;  /* 0x00000008ff0b7819 */ /* 0x000fe2000001160b */
[----:B-----5:R-:W-:Y:S01]  /*5940*/  FADD.FTZ R51, R35, R51 ;  /* 0x0000003323337221 */ /* 0x020fe20000010000 */
[----:B------:R-:W-:Y:S01]  /*5950*/  LOP3.LUT R16, R24, 0xff, RZ, 0xc0, !PT ;  /* 0x000000ff18107812 */ /* 0x000fe200078ec0ff */
[C---:B------:R-:W-:Y:S01]  /*5960*/  HMMA.16816.F32.BF16 R120, R92.reuse, R118, RZ ;  /* 0x000000765c78723c */ /* 0x040fe200000418ff */
[----:B------:R-:W-:Y:S01]  /*5970*/  LOP3.LUT R176, R31, UR22, R176, 0x96, !PT ;  /* 0x000000161fb07c12 */ /* 0x000fe2000f8e96b0 */
[----:B------:R-:W-:Y:S01]  /*5980*/  MUFU.EX2 R32, R32 ;  /* 0x0000002000207308 */ /* 0x000fe20000000800 */
[----:B------:R-:W-:Y:S01]  /*5990*/  LOP3.LUT R99, R99, R14, RZ, 0xc0, !PT ;  /* 0x0000000e63637212 */ /* 0x000fe200078ec0ff */
[----:B------:R-:W-:Y:S01]  /*59a0*/  FADD.FTZ R56, R47, R56 ;  /* 0x000000382f387221 */ /* 0x000fe20000010000 */
[----:B------:R-:W-:Y:S01]  /*59b0*/  LOP3.LUT R97, R97, R13, RZ, 0xc0, !PT ;  /* 0x0000000d61617212 */ /* 0x000fe200078ec0ff */
[----:B------:R-:W-:Y:S01]  /*59c0*/  IMAD.WIDE.U32 R176, R176, -0x2daee0ad, RZ ;  /* 0xd2511f53b0b07825 */ /* 0x000fe200078e00ff */
[----:B------:R-:W-:Y:S01]  /*59d0*/  PRMT R17, R17, 0x5410, R11 ;  /* 0x0000541011117816 */ /* 0x000fe2000000000b */
[----:B------:R-:W-:Y:S01]  /*59e0*/  HMMA.16816.F32.BF16 R112, R92, R78, RZ ;  /* 0x0000004e5c70723c */ /* 0x000fe200000418ff */
[----:B------:R-:W-:Y:S01]  /*59f0*/  PRMT R16, R16, 0x5410, R9 ;  /* 0x0000541010107816 */ /* 0x000fe20000000009 */
[----:B------:R-:W-:Y:S01]  /*5a00*/  MUFU.EX2 R2, R2 ;  /* 0x0000000200027308 */ /* 0x000fe20000000800 */
[----:B------:R-:W-:Y:S01]  /*5a10*/  SHF.R.U32.HI R12, RZ, 0x8, R12 ;  /* 0x00000008ff0c7819 */ /* 0x000fe2000001160c */
[----:B------:R-:W-:Y:S01]  /*5a20*/  FADD.FTZ R56, R46, R56 ;  /* 0x000000382e387221 */ /* 0x000fe20000010000 */
[--C-:B------:R-:W-:Y:S01]  /*5a30*/  HSET2.LE.AND R17, R17, R65.reuse, PT ;  /* 0x0000004111117233 */ /* 0x100fe20003803000 */
[----:B------:R-:W-:Y:S01]  /*5a40*/  HMMA.16816.F32.BF16 R100, R96, R4, RZ ;  /* 0x000000046064723c */ /* 0x000fe200000418ff */
[--C-:B------:R-:W-:Y:S01]  /*5a50*/  HSET2.LE.AND R61, R16, R65.reuse, PT ;  /* 0x00000041103d7233 */ /* 0x100fe20003803000 */
[C---:B-1----:R-:W-:Y:S01]  /*5a60*/  FADD.FTZ R49, R40.reuse, R49 ;  /* 0x0000003128317221 */ /* 0x042fe20000010000 */
[----:B------:R-:W-:Y:S01]  /*5a70*/  F2FP.BF16.F32.PACK_AB R16, R35, R41 ;  /* 0x000000292310723e */ /* 0x000fe200000010ff */
[----:B------:R-:W1:Y:S01]  /*5a80*/  MUFU.EX2 R33, R33 ;  /* 0x0000002100217308 */ /* 0x000e620000000800 */
[----:B------:R-:W-:Y:S01]  /*5a90*/  LOP3.LUT R23, R177, UR20, R26, 0x96, !PT ;  /* 0x00000014b1177c12 */ /* 0x000fe2000f8e961a */
[----:B------:R-:W-:Y:S01]  /*5aa0*/  HMMA.16816.F32.BF16 R104, R92, R86, RZ ;  /* 0x000000565c68723c */ /* 0x000fe200000418ff */
[----:B------:R-:W-:Y:S01]  /*5ab0*/  F2FP.BF16.F32.PACK_AB R4, R40, R34 ;  /* 0x000000222804723e */ /* 0x000fe200000010ff */
[----:B------:R-:W-:Y:S01]  /*5ac0*/  LDSM.16.MT88.4 R24, [R189+0x6800] ;  /* 0x00680000bd18783b */ /* 0x000fe20000004200 */
[----:B------:R-:W-:Y:S01]  /*5ad0*/  PRMT R18, R18, 0x5410, R12 ;  /* 0x0000541012127816 */ /* 0x000fe2000000000c */
[----:B------:R-:W-:Y:S01]  /*5ae0*/  FFMA.FTZ R140, R140, UR38, -R141 ;  /* 0x000000268c8c7c23 */ /* 0x000fe2000801088d */
[----:B------:R-:W-:Y:S01]  /*5af0*/  LOP3.LUT R16, R17, R16, RZ, 0xc0, !PT ;  /* 0x0000001011107212 */ /* 0x000fe200078ec0ff */
[C---:B------:R-:W-:Y:S01]  /*5b00*/  HMMA.16816.F32.BF16 R128, R96.reuse, R116, RZ ;  /* 0x000000746080723c */ /* 0x040fe200000418ff */
[----:B------:R-:W4:Y:S01]  /*5b10*/  LDSM.16.MT88.4 R12, [R192+0x6800] ;  /* 0x00680000c00c783b */ /* 0x000f220000004200 */
[----:B------:R-:W-:Y:S01]  /*5b20*/  PRMT R19, R10, 0x5410, R19 ;  /* 0x000054100a137816 */ /* 0x000fe20000000013 */
[----:B------:R-:W-:Y:S01]  /*5b30*/  MUFU.EX2 R62, R62 ;  /* 0x0000003e003e7308 */ /* 0x000fe20000000800 */
[----:B------:R-:W-:Y:S01]  /*5b40*/  LOP3.LUT R17, R61, R4, RZ, 0xc0, !PT ;  /* 0x000000043d117212 */ /* 0x000fe200078ec0ff */
[--C-:B------:R-:W-:Y:S01]  /*5b50*/  FFMA.FTZ R61, R60, UR38, -R141.reuse ;  /* 0x000000263c3d7c23 */ /* 0x100fe2000801088d */
[C---:B------:R-:W-:Y:S01]  /*5b60*/  HMMA.16816.F32.BF16 R68, R96.reuse, R76, RZ ;  /* 0x0000004c6044723c */ /* 0x040fe200000418ff */
[----:B------:R-:W-:Y:S01]  /*5b70*/  FFMA.FTZ R60, R168, UR38, -R141 ;  /* 0x00000026a83c7c23 */ /* 0x000fe2000801088d */
[--C-:B------:R-:W-:Y:S01]  /*5b80*/  HSET2.LE.AND R18, R18, R65.reuse, PT ;  /* 0x0000004112127233 */ /* 0x100fe20003803000 */
[----:B------:R-:W5:Y:S01]  /*5b90*/  LDSM.16.MT88.4 R8, [R190+0x6800] ;  /* 0x00680000be08783b */ /* 0x000f620000004200 */
[----:B--2---:R-:W-:Y:S01]  /*5ba0*/  F2FP.BF16.F32.PACK_AB R28, R0, R3 ;  /* 0x00000003001c723e */ /* 0x004fe200000010ff */
[----:B------:R-:W2:Y:S01]  /*5bb0*/  MUFU.EX2 R59, R59 ;  /* 0x0000003b003b7308 */ /* 0x000ea20000000800 */
[----:B------:R-:W-:Y:S01]  /*5bc0*/  HMMA.16816.F32.BF16 R80, R96, R84, RZ ;  /* 0x000000546050723c */ /* 0x000fe200000418ff */
[----:B------:R-:W-:Y:S01]  /*5bd0*/  HSET2.LE.AND R19, R19, R65, PT ;  /* 0x0000004113137233 */ /* 0x000fe20003803000 */
[----:B------:R-:W-:Y:S01]  /*5be0*/  IMAD.WIDE.U32 R168, R169, -0x326172a9, RZ ;  /* 0xcd9e8d57a9a87825 */ /* 0x000fe200078e00ff */
[----:B---3--:R-:W-:-:S03]  /*5bf0*/  F2FP.BF16.F32.PACK_AB R64, R44, R39 ;  /* 0x000000272c40723e */ /* 0x008fc600000010ff */
[----:B-1----:R-:W-:Y:S01]  /*5c00*/  FADD.FTZ R54, R33, R54 ;  /* 0x0000003621367221 */ /* 0x002fe20000010000 */
[----:B------:R-:W-:Y:S01]  /*5c10*/  LOP3.LUT R66, R176, 0xffff, RZ, 0xc0, !PT ;  /* 0x0000ffffb0427812 */ /* 0x000fe200078ec0ff */
[C---:B------:R-:W-:Y:S01]  /*5c20*/  HMMA.16816.F32.BF16 R116, R96.reuse, R118, RZ ;  /* 0x000000766074723c */ /* 0x040fe200000418ff */
[----:B------:R-:W-:Y:S01]  /*5c30*/  LOP3.LUT R4, R23, 0xff, RZ, 0xc0, !PT ;  /* 0x000000ff17047812 */ /* 0x000fe200078ec0ff */
[----:B------:R-:W-:Y:S01]  /*5c40*/  MUFU.EX2 R60, R60 ;  /* 0x0000003c003c7308 */ /* 0x000fe20000000800 */
[----:B------:R-:W-:Y:S01]  /*5c50*/  LOP3.LUT R18, R18, R28, RZ, 0xc0, !PT ;  /* 0x0000001c12127212 */ /* 0x000fe200078ec0ff */
[----:B------:R-:W-:Y:S01]  /*5c60*/  FFMA.FTZ R222, R138, UR38, -R141 ;  /* 0x000000268ade7c23 */ /* 0x000fe2000801088d */
[----:B------:R-:W1:Y:S01]  /*5c70*/  LDSM.16.MT88.4 R28, [R188+0x6800] ;  /* 0x00680000bc1c783b */ /* 0x000e620000004200 */
[C---:B------:R-:W-:Y:S01]  /*5c80*/  HMMA.16816.F32.BF16 R76, R96.reuse, R78, RZ ;  /* 0x0000004e604c723c */ /* 0x040fe200000418ff */
[----:B------:R-:W-:Y:S01]  /*5c90*/  LOP3.LUT R19, R19, R64, RZ, 0xc0, !PT ;  /* 0x0000004013137212 */ /* 0x000fe200078ec0ff */
[--C-:B------:R-:W-:Y:S01]  /*5ca0*/  FFMA.FTZ R149, R149, UR38, -R145.reuse ;  /* 0x0000002695957c23 */ /* 0x100fe20008010891 */
[----:B------:R-:W-:Y:S01]  /*5cb0*/  SHF.R.U32.HI R66, RZ, 0x8, R66 ;  /* 0x00000008ff427819 */ /* 0x000fe20000011642 */
[----:B------:R-:W3:Y:S01]  /*5cc0*/  MUFU.EX2 R61, R61 ;  /* 0x0000003d003d7308 */ /* 0x000ee20000000800 */
[--C-:B------:R-:W-:Y:S01]  /*5cd0*/  SHF.R.U32.HI R64, RZ, 0x10, R176.reuse ;  /* 0x00000010ff407819 */ /* 0x100fe200000116b0 */
[----:B------:R-:W-:Y:S01]  /*5ce0*/  HMMA.16816.F32.BF16 R84, R96, R86, RZ ;  /* 0x000000566054723c */ /* 0x000fe200000418ff */
[----:B------:R-:W-:Y:S01]  /*5cf0*/  SHF.R.U32.HI R5, RZ, 0x18, R176 ;  /* 0x00000018ff057819 */ /* 0x000fe200000116b0 */
[----:B--2---:R-:W-:Y:S01]  /*5d00*/  FADD.FTZ R56, R59, R56 ;  /* 0x000000383b387221 */ /* 0x004fe20000010000 */
[----:B------:R-:W-:Y:S01]  /*5d10*/  LOP3.LUT R64, R64, 0xff, RZ, 0xc0, !PT ;  /* 0x000000ff40407812 */ /* 0x000fe200078ec0ff */
[----:B------:R-:W-:Y:S01]  /*5d20*/  FFMA.FTZ R154, R154, UR38, -R145 ;  /* 0x000000269a9a7c23 */ /* 0x000fe20008010891 */
[--C-:B------:R-:W-:Y:S01]  /*5d30*/  FFMA.FTZ R148, R148, UR38, -R152.reuse ;  /* 0x0000002694947c23 */ /* 0x100fe20008010898 */
[-C--:B------:R-:W-:Y:S01]  /*5d40*/  HMMA.16816.F32.BF16 R92, R92, R6.reuse, RZ ;  /* 0x000000065c5c723c */ /* 0x080fe200000418ff */
[----:B------:R-:W-:Y:S01]  /*5d50*/  PRMT R5, R64, 0x5410, R5 ;  /* 0x0000541040057816 */ /* 0x000fe20000000005 */
[----:B------:R-:W-:Y:S01]  /*5d60*/  MUFU.EX2 R137, R137 ;  /* 0x0000008900897308 */ /* 0x000fe20000000800 */
[----:B------:R-:W-:Y:S01]  /*5d70*/  F2FP.BF16.F32.PACK_AB R64, R2, R32 ;  /* 0x000000200240723e */ /* 0x000fe200000010ff */
[----:B------:R-:W-:Y:S01]  /*5d80*/  FFMA.FTZ R155, R155, UR38, -R152 ;  /* 0x000000269b9b7c23 */ /* 0x000fe20008010898 */
[--C-:B------:R-:W-:Y:S01]  /*5d90*/  FFMA.FTZ R67, R67, UR38, -R141.reuse ;  /* 0x0000002643437c23 */ /* 0x100fe2000801088d */
[----:B------:R-:W-:Y:S01]  /*5da0*/  HMMA.16816.F32.BF16 R96, R96, R6, RZ ;  /* 0x000000066060723c */ /* 0x000fe200000418ff */
[--C-:B------:R-:W-:Y:S01]  /*5db0*/  HSET2.LE.AND R5, R5, R65.reuse, PT ;  /* 0x0000004105057233 */ /* 0x100fe20003803000 */
[----:B------:R-:W-:Y:S01]  /*5dc0*/  FFMA.FTZ R132, R132, UR38, -R141 ;  /* 0x0000002684847c23 */ /* 0x000fe2000801088d */
[----:B---3--:R-:W-:Y:S01]  /*5dd0*/  FADD.FTZ R56, R61, R56 ;  /* 0x000000383d387221 */ /* 0x008fe20000010000 */
[----:B------:R-:W-:Y:S01]  /*5de0*/  MUFU.EX2 R63, R63 ;  /* 0x0000003f003f7308 */ /* 0x000fe20000000800 */
[----:B------:R-:W-:Y:S01]  /*5df0*/  FADD.FTZ R54, R32, R54 ;  /* 0x0000003620367221 */ /* 0x000fe20000010000 */
[C---:B----4-:R-:W-:Y:S01]  /*5e00*/  HMMA.16816.F32.BF16 R124, R16.reuse, R12, R124 ;  /* 0x0000000c107c723c */ /* 0x050fe2000004187c */
[----:B------:R-:W-:Y:S01]  /*5e10*/  LOP3.LUT R7, R23, 0xffff, RZ, 0xc0, !PT ;  /* 0x0000ffff17077812 */ /* 0x000fe200078ec0ff */
[----:B------:R-:W-:Y:S01]  /*5e20*/  FADD.FTZ R56, R60, R56 ;  /* 0x000000383c387221 */ /* 0x000fe20000010000 */
[----:B------:R-:W-:Y:S01]  /*5e30*/  LOP3.LUT R6, R176, 0xff, RZ, 0xc0, !PT ;  /* 0x000000ffb0067812 */ /* 0x000fe200078ec0ff */
[----:B------:R-:W-:Y:S01]  /*5e40*/  IMAD.WIDE.U32 R176, R171, -0x326172a9, RZ ;  /* 0xcd9e8d57abb07825 */ /* 0x000fe200078e00ff */
[----:B------:R-:W-:Y:S01]  /*5e50*/  SHF.R.U32.HI R7, RZ, 0x8, R7 ;  /* 0x00000008ff077819 */ /* 0x000fe20000011607 */
[C---:B-----5:R-:W-:Y:S01]  /*5e60*/  HMMA.16816.F32.BF16 R72, R16.reuse, R8, R72 ;  /* 0x000000081048723c */ /* 0x060fe20000041848 */
[----:B------:R-:W-:Y:S01]  /*5e70*/  PRMT R6, R6, 0x5410, R66 ;  /* 0x0000541006067816 */ /* 0x000fe20000000042 */
[----:B------:R-:W-:Y:S01]  /*5e80*/  IMAD.WIDE.U32 R170, R170, -0x326172a9, RZ ;  /* 0xcd9e8d57aaaa7825 */ /* 0x000fe200078e00ff */
[----:B------:R-:W-:Y:S01]  /*5e90*/  PRMT R4, R4, 0x5410, R7 ;  /* 0x0000541004047816 */ /* 0x000fe20000000007 */
[----:B------:R-:W-:Y:S01]  /*5ea0*/  MUFU.EX2 R160, R160 ;  /* 0x000000a000a07308 */ /* 0x000fe20000000800 */
[--C-:B------:R-:W-:Y:S01]  /*5eb0*/  SHF.R.U32.HI R7, RZ, 0x10, R23.reuse ;  /* 0x00000010ff077819 */ /* 0x100fe20000011617 */
[C---:B------:R-:W-:Y:S01]  /*5ec0*/  HMMA.16816.F32.BF16 R108, R16.reuse, R24, R108 ;  /* 0x00000018106c723c */ /* 0x040fe2000004186c */
[----:B------:R-:W-:Y:S01]  /*5ed0*/  SHF.R.U32.HI R23, RZ, 0x18, R23 ;  /* 0x00000018ff177819 */ /* 0x000fe20000011617 */
[----:B------:R-:W-:Y:S01]  /*5ee0*/  FADD.FTZ R51, R3, R51 ;  /* 0x0000003303337221 */ /* 0x000fe20000010000 */
[----:B------:R-:W-:Y:S01]  /*5ef0*/  LOP3.LUT R7, R7, 0xff, RZ, 0xc0, !PT ;  /* 0x000000ff07077812 */ /* 0x000fe200078ec0ff */
[----:B------:R-:W-:Y:S01]  /*5f00*/  FADD.FTZ R49, R39, R49 ;  /* 0x0000003127317221 */ /* 0x000fe20000010000 */
[--C-:B------:R-:W-:Y:S01]  /*5f10*/  HSET2.LE.AND R6, R6, R65.reuse, PT ;  /* 0x0000004106067233 */ /* 0x100fe20003803000 */
[C---:B-1----:R-:W-:Y:S01]  /*5f20*/  HMMA.16816.F32.BF16 R88, R16.reuse, R28, R88 ;  /* 0x0000001c1058723c */ /* 0x042fe20000041858 */
[----:B------:R-:W-:Y:S01]  /*5f30*/  PRMT R7, R7, 0x5410, R23 ;  /* 0x0000541007077816 */ /* 0x000fe20000000017 */
[----:B------:R-:W1:Y:S01]  /*5f40*/  MUFU.EX2 R48, R48 ;  /* 0x0000003000307308 */ /* 0x000e620000000800 */
[--C-:B------:R-:W-:Y:S01]  /*5f50*/  HSET2.LE.AND R4, R4, R65.reuse, PT ;  /* 0x0000004104047233 */ /* 0x100fe20003803000 */
[----:B------:R-:W-:Y:S01]  /*5f60*/  FADD.FTZ R54, R2, R54 ;  /* 0x0000003602367221 */ /* 0x000fe20000010000 */
[----:B------:R-:W-:Y:S01]  /*5f70*/  LOP3.LUT R6, R6, R64, RZ, 0xc0, !PT ;  /* 0x0000004006067212 */ /* 0x000fe200078ec0ff */
[----:B------:R-:W-:Y:S01]  /*5f80*/  FFMA.FTZ R64, R167, UR38, -R145 ;  /* 0x00000026a7407c23 */ /* 0x000fe20008010891 */
[----:B------:R-:W-:Y:S01]  /*5f90*/  HSET2.LE.AND R23, R7, R65, PT ;  /* 0x0000004107177233 */ /* 0x000fe20003803000 */
[C---:B------:R-:W-:Y:S01]  /*5fa0*/  HMMA.16816.F32.BF16 R120, R16.reuse, R14, R120 ;  /* 0x0000000e1078723c */ /* 0x040fe20000041878 */
[----:B------:R-:W-:Y:S01]  /*5fb0*/  F2FP.BF16.F32.PACK_AB R66, R33, R37 ;  /* 0x000000252142723e */ /* 0x000fe200000010ff */
[----:B------:R-:W2:Y:S01]  /*5fc0*/  MUFU.EX2 R58, R58 ;  /* 0x0000003a003a7308 */ /* 0x000ea20000000800 */
[C---:B------:R-:W-:Y:S01]  /*5fd0*/  F2FP.BF16.F32.PACK_AB R7, R62.reuse, R60 ;  /* 0x0000003c3e07723e */ /* 0x040fe200000010ff */
[----:B------:R-:W-:Y:S01]  /*5fe0*/  FADD.FTZ R56, R62, R56 ;  /* 0x000000383e387221 */ /* 0x000fe20000010000 */
[----:B------:R-:W-:Y:S01]  /*5ff0*/  F2FP.BF16.F32.PACK_AB R167, R61, R59 ;  /* 0x0000003b3da7723e */ /* 0x000fe200000010ff */
[C---:B------:R-:W-:Y:S01]  /*6000*/  HMMA.16816.F32.BF16 R112, R16.reuse, R10, R112 ;  /* 0x0000000a1070723c */ /* 0x040fe20000041870 */
[----:B------:R-:W-:Y:S01]  /*6010*/  LOP3.LUT R7, R5, R7, RZ, 0xc0, !PT ;  /* 0x0000000705077212 */ /* 0x000fe200078ec0ff */
[----:B------:R-:W-:Y:S01]  /*6020*/  FADD.FTZ R51, R0, R51 ;  /* 0x0000003300337221 */ /* 0x000fe20000010000 */
[----:B------:R-:W-:Y:S01]  /*6030*/  LOP3.LUT R4, R4, R66, RZ, 0xc0, !PT ;  /* 0x0000004204047212 */ /* 0x000fe200078ec0ff */
[----:B------:R-:W3:Y:S01]  /*6040*/  MUFU.EX2 R64, R64 ;  /* 0x0000004000407308 */ /* 0x000ee20000000800 */
[----:B------:R-:W-:Y:S01]  /*6050*/  LOP3.LUT R5, R23, R167, RZ, 0xc0, !PT ;  /* 0x000000a717057212 */ /* 0x000fe200078ec0ff */
[----:B------:R-:W-:Y:S01]  /*6060*/  HMMA.16816.F32.BF16 R104, R16, R26, R104 ;  /* 0x0000001a1068723c */ /* 0x000fe20000041868 */
[----:B------:R-:W-:Y:S01]  /*6070*/  LOP3.LUT R174, R177, UR30, R174, 0x96, !PT ;  /* 0x0000001eb1ae7c12 */ /* 0x000fe2000f8e96ae */
[----:B------:R-:W-:Y:S01]  /*6080*/  FADD.FTZ R49, R44, R49 ;  /* 0x000000312c317221 */ /* 0x000fe20000010000 */
[----:B-1----:R-:W-:-:S03]  /*6090*/  FADD.FTZ R54, R48, R54 ;  /* 0x0000003630367221 */ /* 0x002fc60000010000 */
[----:B------:R1:W4:Y:S01]  /*60a0*/  MUFU.EX2 R66, R166 ;  /* 0x000000a600427308 */ /* 0x0003220000000800 */
[----:B------:R-:W-:Y:S01]  /*60b0*/  HMMA.16816.F32.BF16 R128, R4, R12, R128 ;  /* 0x0000000c0480723c */ /* 0x000fe20000041880 */
[----:B--2---:R-:W-:-:S04]  /*60c0*/  FADD.FTZ R54, R58, R54 ;  /* 0x000000363a367221 */ /* 0x004fc80000010000 */
[----:B------:R-:W-:Y:S01]  /*60d0*/  FADD.FTZ R54, R63, R54 ;  /* 0x000000363f367221 */ /* 0x000fe20000010000 */
[----:B------:R-:W-:Y:S01]  /*60e0*/  HMMA.16816.F32.BF16 R68, R4, R8, R68 ;  /* 0x000000080444723c */ /* 0x000fe20000041844 */
[----:B------:R-:W2:Y:S02]  /*60f0*/  MUFU.EX2 R139, R139 ;  /* 0x0000008b008b7308 */ /* 0x000ea40000000800 */
[----:B---3--:R-:W-:-:S03]  /*6100*/  FADD.FTZ R54, R64, R54 ;  /* 0x0000003640367221 */ /* 0x008fc60000010000 */
[----:B------:R-:W-:Y:S03]  /*6110*/  HMMA.16816.F32.BF16 R92, R16, R30, R92 ;  /* 0x0000001e105c723c */ /* 0x000fe6000004185c */
[----:B------:R-:W-:Y:S01]  /*6120*/  MUFU.EX2 R142, R142 ;  /* 0x0000008e008e7308 */ /* 0x000fe20000000800 */
[----:B-1----:R-:W-:-:S04]  /*6130*/  IMAD.WIDE.U32 R166, R21, -0x326172a9, RZ ;  /* 0xcd9e8d5715a67825 */ /* 0x002fc800078e00ff */
[----:B----4-:R-:W-:Y:S01]  /*6140*/  FADD.FTZ R51, R66, R51 ;  /* 0x0000003342337221 */ /* 0x010fe20000010000 */
[C---:B------:R-:W-:Y:S01]  /*6150*/  HMMA.16816.F32.BF16 R100, R4.reuse, R28, R100 ;  /* 0x0000001c0464723c */ /* 0x040fe20000041864 */
[----:B------:R-:W-:Y:S02]  /*6160*/  LOP3.LUT R172, R167, UR30, R172, 0x96, !PT ;  /* 0x0000001ea7ac7c12 */ /* 0x000fe4000f8e96ac */
[----:B------:R-:W-:Y:S01]  /*6170*/  FADD.FTZ R51, R137, R51 ;  /* 0x0000003389337221 */ /* 0x000fe20000010000 */
[----:B------:R-:W-:Y:S01]  /*6180*/  LOP3.LUT R166, R169, UR26, R166, 0x96, !PT ;  /* 0x0000001aa9a67c12 */ /* 0x000fe2000f8e96a6 */
[----:B------:R-:W1:Y:S02]  /*6190*/  MUFU.EX2 R29, R165 ;  /* 0x000000a5001d7308 */ /* 0x000e640000000800 */
[----:B------:R-:W-:Y:S01]  /*61a0*/  FFMA.FTZ R28, R147, UR38, -R152 ;  /* 0x00000026931c7c23 */ /* 0x000fe20008010898 */
[----:B------:R-:W-:Y:S01]  /*61b0*/  IMAD.WIDE.U32 R12, R172, -0x2daee0ad, RZ ;  /* 0xd2511f53ac0c7825 */ /* 0x000fe200078e00ff */
[----:B------:R-:W-:Y:S01]  /*61c0*/  LOP3.LUT R172, R171, UR26, R176, 0x96, !PT ;  /* 0x0000001aabac7c12 */ /* 0x000fe2000f8e96b0 */
[C---:B------:R-:W-:Y:S02]  /*61d0*/  HMMA.16816.F32.BF16 R116, R4.reuse, R14, R116 ;  /* 0x0000000e0474723c */ /* 0x040fe40000041874 */
[----:B------:R-:W-:Y:S01]  /*61e0*/  FFMA.FTZ R147, R146, UR38, -R152 ;  /* 0x0000002692937c23 */ /* 0x000fe20008010898 */
[----:B------:R-:W-:Y:S01]  /*61f0*/  IMAD.WIDE.U32 R166, R166, -0x2daee0ad, RZ ;  /* 0xd2511f53a6a67825 */ /* 0x000fe200078e00ff */
[----:B------:R-:W-:Y:S01]  /*6200*/  LOP3.LUT R175, R13, UR24, R22, 0x96, !PT ;  /* 0x000000180daf7c12 */ /* 0x000fe2000f8e9616 */
[----:B------:R-:W3:Y:S02]  /*6210*/  MUFU.EX2 R28, R28 ;  /* 0x0000001c001c7308 */ /* 0x000ee40000000800 */
[----:B------:R-:W-:Y:S01]  /*6220*/  FFMA.FTZ R146, R164, UR38, -R152 ;  /* 0x00000026a4927c23 */ /* 0x000fe20008010898 */
[----:B------:R-:W-:Y:S01]  /*6230*/  IMAD.WIDE.U32 R172, R172, -0x2daee0ad, RZ ;  /* 0xd2511f53acac7825 */ /* 0x000fe200078e00ff */
[----:B------:R-:W-:Y:S01]  /*6240*/  LOP3.LUT R8, R167, UR21, R12, 0x96, !PT ;  /* 0x00000015a7087c12 */ /* 0x000fe2000f8e960c */
[C---:B------:R-:W-:Y:S02]  /*6250*/  HMMA.16816.F32.BF16 R80, R4.reuse, R24, R80 ;  /* 0x000000180450723c */ /* 0x040fe40000041850 */
[----:B--2---:R-:W-:Y:S01]  /*6260*/  FADD.FTZ R51, R139, R51 ;  /* 0x000000338b337221 */ /* 0x004fe20000010000 */
[----:B------:R-:W-:Y:S01]  /*6270*/  IMAD.WIDE.U32 R12, R174, -0x2daee0ad, RZ ;  /* 0xd2511f53ae0c7825 */ /* 0x000fe200078e00ff */
[----:B------:R-:W2:Y:S03]  /*6280*/  MUFU.EX2 R147, R147 ;  /* 0x0000009300937308 */ /* 0x000ea60000000800 */
[----:B-1----:R-:W-:Y:S01]  /*6290*/  FADD.FTZ R49, R29, R49 ;  /* 0x000000311d317221 */ /* 0x002fe20000010000 */
[----:B------:R-:W-:Y:S01]  /*62a0*/  IMAD.WIDE.U32 R16, R8, -0x326172a9, RZ ;  /* 0xcd9e8d5708107825 */ /* 0x000fe200078e00ff */
[----:B------:R-:W-:Y:S01]  /*62b0*/  LOP3.LUT R167, R173, UR21, R12, 0x96, !PT ;  /* 0x00000015ada77c12 */ /* 0x000fe2000f8e960c */
[C---:B------:R-:W-:Y:S01]  /*62c0*/  HMMA.16816.F32.BF16 R76, R4.reuse, R10, R76 ;  /* 0x0000000a044c723c */ /* 0x040fe2000004184c */
[----:B------:R-:W-:Y:S01]  /*62d0*/  LOP3.LUT R169, R13, UR24, R20, 0x96, !PT ;  /* 0x000000180da97c12 */ /* 0x000fe2000f8e9614 */
[----:B------:R-:W-:Y:S01]  /*62e0*/  IMAD.WIDE.U32 R174, R175, -0x326172a9, RZ ;  /* 0xcd9e8d57afae7825 */ /* 0x000fe200078e00ff */
[C---:B------:R-:W-:Y:S01]  /*62f0*/  LOP3.LUT R8, R16.reuse, 0xffff, RZ, 0xc0, !PT ;  /* 0x0000ffff10087812 */ /* 0x040fe200078ec0ff */
[----:B------:R-:W1:Y:S01]  /*6300*/  LDSM.16.MT88.4 R20, [R192+0x7000] ;  /* 0x00700000c014783b */ /* 0x000e620000004200 */
[----:B------:R-:W-:Y:S01]  /*6310*/  LOP3.LUT R171, R16, 0xff, RZ, 0xc0, !PT ;  /* 0x000000ff10ab7812 */ /* 0x000fe200078ec0ff */
[----:B------:R-:W-:Y:S01]  /*6320*/  IMAD.WIDE.U32 R176, R167, -0x326172a9, RZ ;  /* 0xcd9e8d57a7b07825 */ /* 0x000fe200078e00ff */
[----:B------:R-:W-:Y:S01]  /*6330*/  SHF.R.U32.HI R9, RZ, 0x8, R8 ;  /* 0x00000008ff097819 */ /* 0x000fe20000011608 */
[C---:B------:R-:W-:Y:S01]  /*6340*/  HMMA.16816.F32.BF16 R84, R4.reuse, R26, R84 ;  /* 0x0000001a0454723c */ /* 0x040fe20000041854 */
[----:B------:R-:W-:Y:S01]  /*6350*/  SHF.R.U32.HI R8, RZ, 0x10, R16 ;  /* 0x00000010ff087819 */ /* 0x000fe20000011610 */
[----:B------:R-:W4:Y:S01]  /*6360*/  MUFU.EX2 R146, R146 ;  /* 0x0000009200927308 */ /* 0x000f220000000800 */
[----:B------:R-:W-:Y:S01]  /*6370*/  LOP3.LUT R12, R17, UR19, R174, 0x96, !PT ;  /* 0x00000013110c7c12 */ /* 0x000fe2000f8e96ae */
[----:B---3--:R-:W-:Y:S01]  /*6380*/  FADD.FTZ R49, R28, R49 ;  /* 0x000000311c317221 */ /* 0x008fe20000010000 */
[----:B------:R-:W-:Y:S01]  /*6390*/  PRMT R171, R171, 0x5410, R9 ;  /* 0x00005410abab7816 */ /* 0x000fe20000000009 */
[----:B------:R-:W-:Y:S01]  /*63a0*/  HMMA.16816.F32.BF16 R96, R4, R30, R96 ;  /* 0x0000001e0460723c */ /* 0x000fe20000041860 */
[----:B------:R-:W-:Y:S01]  /*63b0*/  LOP3.LUT R9, R8, 0xff, RZ, 0xc0, !PT ;  /* 0x000000ff08097812 */ /* 0x000fe200078ec0ff */
[----:B--2---:R-:W-:Y:S01]  /*63c0*/  FADD.FTZ R49, R147, R49 ;  /* 0x0000003193317221 */ /* 0x004fe20000010000 */
[--C-:B------:R-:W-:Y:S01]  /*63d0*/  SHF.R.U32.HI R8, RZ, 0x10, R12.reuse ;  /* 0x00000010ff087819 */ /* 0x100fe2000001160c */
[----:B------:R-:W2:Y:S01]  /*63e0*/  MUFU.EX2 R153, R153 ;  /* 0x0000009900997308 */ /* 0x000ea20000000800 */
[----:B------:R-:W-:Y:S01]  /*63f0*/  LOP3.LUT R14, R12, 0xffff, RZ, 0xc0, !PT ;  /* 0x0000ffff0c0e7812 */ /* 0x000fe200078ec0ff */
[----:B------:R-:W-:Y:S01]  /*6400*/  FADD.FTZ R51, R142, R51 ;  /* 0x000000338e337221 */ /* 0x000fe20000010000 */
[----:B------:R-:W-:Y:S01]  /*6410*/  LOP3.LUT R13, R12, 0xff, RZ, 0xc0, !PT ;  /* 0x000000ff0c0d7812 */ /* 0x000fe200078ec0ff */
[--C-:B------:R-:W-:Y:S01]  /*6420*/  FFMA.FTZ R31, R163, UR38, -R141.reuse ;  /* 0x00000026a31f7c23 */ /* 0x100fe2000801088d */
[----:B------:R-:W-:Y:S01]  /*6430*/  SHF.R.U32.HI R12, RZ, 0x18, R12 ;  /* 0x00000018ff0c7819 */ /* 0x000fe2000001160c */
[----:B------:R-:W-:Y:S01]  /*6440*/  FFMA.FTZ R30, R161, UR38, -R141 ;  /* 0x00000026a11e7c23 */ /* 0x000fe2000801088d */
[----:B------:R-:W-:Y:S01]  /*6450*/  LOP3.LUT R8, R8, 0xff, RZ, 0xc0, !PT ;  /* 0x000000ff08087812 */ /* 0x000fe200078ec0ff */
[----:B------:R-:W3:Y:S01]  /*6460*/  MUFU.EX2 R158, R158 ;  /* 0x0000009e009e7308 */ /* 0x000ee20000000800 */
[----:B------:R-:W-:Y:S01]  /*6470*/  SHF.R.U32.HI R173, RZ, 0x18, R16 ;  /* 0x00000018ffad7819 */ /* 0x000fe20000011610 */
[----:B----4-:R-:W-:Y:S01]  /*6480*/  FADD.FTZ R49, R146, R49 ;  /* 0x0000003192317221 */ /* 0x010fe20000010000 */
[----:B------:R-:W-:Y:S01]  /*6490*/  PRMT R8, R8, 0x5410, R12 ;  /* 0x0000541008087816 */ /* 0x000fe2000000000c */
[----:B------:R-:W4:Y:S01]  /*64a0*/  LDSM.16.MT88.4 R16, [R190+0x7000] ;  /* 0x00700000be10783b */ /* 0x000f220000004200 */
[----:B------:R-:W-:-:S02]  /*64b0*/  SHF.R.U32.HI R14, RZ, 0x8, R14 ;  /* 0x00000008ff0e7819 */ /* 0x000fc4000001160e */
[----:B------:R-:W-:Y:S01]  /*64c0*/  PRMT R173, R9, 0x5410, R173 ;  /* 0x0000541009ad7816 */ /* 0x000fe200000000ad */
[----:B------:R-:W-:Y:S01]  /*64d0*/  MUFU.EX2 R31, R31 ;  /* 0x0000001f001f7308 */ /* 0x000fe20000000800 */
[--C-:B------:R-:W-:Y:S01]  /*64e0*/  HSET2.LE.AND R25, R8, R65.reuse, PT ;  /* 0x0000004108197233 */ /* 0x100fe20003803000 */
[----:B--2---:R-:W-:Y:S01]  /*64f0*/  FADD.FTZ R56, R153, R56 ;  /* 0x0000003899387221 */ /* 0x004fe20000010000 */
[----:B------:R-:W-:Y:S02]  /*6500*/  F2FP.BF16.F32.PACK_AB R164, R28, R29 ;  /* 0x0000001d1ca4723e */ /* 0x000fe400000010ff */
[----:B------:R-:W-:Y:S02]  /*6510*/  PRMT R9, R13, 0x5410, R14 ;  /* 0x000054100d097816 */ /* 0x000fe4000000000e */
[----:B------:R-:W-:Y:S01]  /*6520*/  LOP3.LUT R25, R25, R164, RZ, 0xc0, !PT ;  /* 0x000000a419197212 */ /* 0x000fe200078ec0ff */
[----:B------:R-:W-:Y:S01]  /*6530*/  IMAD.WIDE.U32 R164, R169, -0x326172a9, RZ ;  /* 0xcd9e8d57a9a47825 */ /* 0x000fe200078e00ff */
[----:B------:R-:W-:Y:S01]  /*6540*/  F2FP.BF16.F32.PACK_AB R24, R137, R66 ;  /* 0x000000428918723e */ /* 0x000fe200000010ff */
[----:B------:R-:W2:Y:S01]  /*6550*/  LDSM.16.MT88.4 R12, [R189+0x7000] ;  /* 0x00700000bd0c783b */ /* 0x000ea20000004200 */
[----:B------:R-:W-:Y:S01]  /*6560*/  HSET2.LE.AND R9, R9, R65, PT ;  /* 0x0000004109097233 */ /* 0x000fe20003803000 */
[----:B------:R-:W5:Y:S01]  /*6570*/  MUFU.EX2 R30, R30 ;  /* 0x0000001e001e7308 */ /* 0x000f620000000800 */
[----:B------:R-:W-:Y:S01]  /*6580*/  LOP3.LUT R4, R177, UR19, R164, 0x96, !PT ;  /* 0x00000013b1047c12 */ /* 0x000fe2000f8e96a4 */
[----:B---3--:R-:W-:Y:S01]  /*6590*/  FADD.FTZ R51, R158, R51 ;  /* 0x000000339e337221 */ /* 0x008fe20000010000 */
[----:B------:R-:W-:-:S02]  /*65a0*/  SHF.R.U32.HI R7, RZ, 0x10, R176 ;  /* 0x00000010ff077819 */ /* 0x000fc400000116b0 */
[----:B------:R-:W-:Y:S02]  /*65b0*/  LOP3.LUT R24, R9, R24, RZ, 0xc0, !PT ;  /* 0x0000001809187212 */ /* 0x000fe400078ec0ff */
[----:B------:R-:W3:Y:S01]  /*65c0*/  LDSM.16.MT88.4 R8, [R188+0x7000] ;  /* 0x00700000bc08783b */ /* 0x000ee20000004200 */
[----:B------:R-:W-:Y:S01]  /*65d0*/  LOP3.LUT R163, R4, 0xffff, RZ, 0xc0, !PT ;  /* 0x0000ffff04a37812 */ /* 0x000fe200078ec0ff */
[----:B------:R-:W-:Y:S01]  /*65e0*/  MUFU.EX2 R159, R159 ;  /* 0x0000009f009f7308 */ /* 0x000fe20000000800 */
[----:B------:R-:W-:Y:S02]  /*65f0*/  LOP3.LUT R164, R176, 0xffff, RZ, 0xc0, !PT ;  /* 0x0000ffffb0a47812 */ /* 0x000fe400078ec0ff */
[----:B------:R-:W-:Y:S02]  /*6600*/  SHF.R.U32.HI R5, RZ, 0x18, R176 ;  /* 0x00000018ff057819 */ /* 0x000fe400000116b0 */
[----:B------:R-:W-:Y:S02]  /*6610*/  LOP3.LUT R7, R7, 0xff, RZ, 0xc0, !PT ;  /* 0x000000ff07077812 */ /* 0x000fe400078ec0ff */
[----:B------:R-:W-:Y:S01]  /*6620*/  LOP3.LUT R161, R4, 0xff, RZ, 0xc0, !PT ;  /* 0x000000ff04a17812 */ /* 0x000fe200078ec0ff */
[----:B------:R-:W-:Y:S01]  /*6630*/  MUFU.EX2 R221, R221 ;  /* 0x000000dd00dd7308 */ /* 0x000fe20000000800 */
[----:B------:R-:W-:Y:S01]  /*6640*/  SHF.R.U32.HI R163, RZ, 0x8, R163 ;  /* 0x00000008ffa37819 */ /* 0x000fe200000116a3 */
[----:B-----5:R-:W-:Y:S01]  /*6650*/  FADD.FTZ R56, R30, R56 ;  /* 0x000000381e387221 */ /* 0x020fe20000010000 */
[----:B------:R-:W-:-:S02]  /*6660*/  LOP3.LUT R6, R176, 0xff, RZ, 0xc0, !PT ;  /* 0x000000ffb0067812 */ /* 0x000fc400078ec0ff */
[----:B------:R-:W-:Y:S01]  /*6670*/  SHF.R.U32.HI R164, RZ, 0x8, R164 ;  /* 0x00000008ffa47819 */ /* 0x000fe200000116a4 */
[----:B------:R-:W-:Y:S01]  /*6680*/  FADD.FTZ R56, R31, R56 ;  /* 0x000000381f387221 */ /* 0x000fe20000010000 */
[----:B------:R-:W-:Y:S01]  /*6690*/  PRMT R5, R7, 0x5410, R5 ;  /* 0x0000541007057816 */ /* 0x000fe20000000005 */
[----:B------:R-:W-:Y:S01]  /*66a0*/  MUFU.EX2 R151, R151 ;  /* 0x0000009700977308 */ /* 0x000fe20000000800 */
[----:B------:R-:W-:Y:S01]  /*66b0*/  PRMT R7, R161, 0x5410, R163 ;  /* 0x00005410a1077816 */ /* 0x000fe200000000a3 */
[----:B------:R-:W-:Y:S01]  /*66c0*/  FADD.FTZ R56, R160, R56 ;  /* 0x00000038a0387221 */ /* 0x000fe20000010000 */
[----:B------:R-:W-:Y:S02]  /*66d0*/  SHF.R.U32.HI R163, RZ, 0x10, R4 ;  /* 0x00000010ffa37819 */ /* 0x000fe40000011604 */
[----:B------:R-:W-:Y:S02]  /*66e0*/  PRMT R6, R6, 0x5410, R164 ;  /* 0x0000541006067816 */ /* 0x000fe400000000a4 */
[----:B------:R-:W-:Y:S01]  /*66f0*/  SHF.R.U32.HI R4, RZ, 0x18, R4 ;  /* 0x00000018ff047819 */ /* 0x000fe20000011604 */
[----:B------:R-:W-:Y:S01]  /*6700*/  MUFU.EX2 R220, R220 ;  /* 0x000000dc00dc7308 */ /* 0x000fe20000000800 */
[----:B------:R-:W-:-:S02]  /*6710*/  LOP3.LUT R163, R163, 0xff, RZ, 0xc0, !PT ;  /* 0x000000ffa3a37812 */ /* 0x000fc400078ec0ff */
[--C-:B------:R-:W-:Y:S02]  /*6720*/  HSET2.LE.AND R6, R6, R65.reuse, PT ;  /* 0x0000004106067233 */ /* 0x100fe40003803000 */
[----:B------:R-:W-:Y:S02]  /*6730*/  F2FP.BF16.F32.PACK_AB R161, R64, R63 ;  /* 0x0000003f40a1723e */ /* 0x000fe400000010ff */
[----:B------:R-:W-:Y:S01]  /*6740*/  PRMT R163, R163, 0x5410, R4 ;  /* 0x00005410a3a37816 */ /* 0x000fe20000000004 */
[----:B------:R-:W-:Y:S01]  /*6750*/  MUFU.EX2 R144, R144 ;  /* 0x0000009000907308 */ /* 0x000fe20000000800 */
[--C-:B------:R-:W-:Y:S02]  /*6760*/  HSET2.LE.AND R27, R173, R65.reuse, PT ;  /* 0x00000041ad1b7233 */ /* 0x100fe40003803000 */
[----:B------:R-:W-:Y:S01]  /*6770*/  LOP3.LUT R6, R6, R161, RZ, 0xc0, !PT ;  /* 0x000000a106067212 */ /* 0x000fe200078ec0ff */
[----:B------:R-:W-:Y:S01]  /*6780*/  FFMA.FTZ R161, R162, UR38, -R157 ;  /* 0x00000026a2a17c23 */ /* 0x000fe2000801089d */
[----:B------:R-:W-:-:S02]  /*6790*/  HSET2.LE.AND R5, R5, R65, PT ;  /* 0x0000004105057233 */ /* 0x000fc40003803000 */
[--C-:B------:R-:W-:Y:S01]  /*67a0*/  HSET2.LE.AND R4, R7, R65.reuse, PT ;  /* 0x0000004107047233 */ /* 0x100fe20003803000 */
[----:B------:R-:W-:Y:S01]  /*67b0*/  MUFU.EX2 R223, R223 ;  /* 0x000000df00df7308 */ /* 0x000fe20000000800 */
[--C-:B------:R-:W-:Y:S02]  /*67c0*/  HSET2.LE.AND R26, R171, R65.reuse, PT ;  /* 0x00000041ab1a7233 */ /* 0x100fe40003803000 */
[----:B------:R-:W-:Y:S02]  /*67d0*/  F2FP.BF16.F32.PACK_AB R169, R146, R147 ;  /* 0x0000009392a9723e */ /* 0x000fe400000010ff */
[----:B------:R-:W-:Y:S02]  /*67e0*/  HSET2.LE.AND R163, R163, R65, PT ;  /* 0x00000041a3a37233 */ /* 0x000fe40003803000 */
[----:B------:R-:W-:Y:S01]  /*67f0*/  F2FP.BF16.F32.PACK_AB R7, R160, R31 ;  /* 0x0000001fa007723e */ /* 0x000fe200000010ff */
[----:B------:R-:W5:Y:S01]  /*6800*/  MUFU.EX2 R161, R161 ;  /* 0x000000a100a17308 */ /* 0x000f620000000800 */
[----:B------:R-:W-:-:S02]  /*6810*/  LOP3.LUT R168, R175, UR22, R168, 0x96, !PT ;  /* 0x00000016afa87c12 */ /* 0x000fc4000f8e96a8 */
[----:B------:R-:W-:Y:S02]  /*6820*/  F2FP.BF16.F32.PACK_AB R171, R142, R139 ;  /* 0x0000008b8eab723e */ /* 0x000fe400000010ff */
[----:B------:R-:W-:Y:S02]  /*6830*/  F2FP.BF16.F32.PACK_AB R162, R58, R48 ;  /* 0x000000303aa2723e */ /* 0x000fe400000010ff */
[----:B------:R-:W-:Y:S01]  /*6840*/  F2FP.BF16.F32.PACK_AB R164, R30, R153 ;  /* 0x000000991ea4723e */ /* 0x000fe200000010ff */
[----:B------:R-:W-:Y:S01]  /*6850*/  MUFU.EX2 R140, R140 ;  /* 0x0000008c008c7308 */ /* 0x000fe20000000800 */
[----:B------:R-:W-:Y:S01]  /*6860*/  LOP3.LUT R27, R27, R169, RZ, 0xc0, !PT ;  /* 0x000000a91b1b7212 */ /* 0x000fe200078ec0ff */
[----:B------:R-:W-:Y:S01]  /*6870*/  IMAD.WIDE.U32 R168, R168, -0x2daee0ad, RZ ;  /* 0xd2511f53a8a87825 */ /* 0x000fe200078e00ff */
[----:B------:R-:W-:Y:S02]  /*6880*/  LOP3.LUT R7, R5, R7, RZ, 0xc0, !PT ;  /* 0x0000000705077212 */ /* 0x000fe400078ec0ff */
[----:B------:R-:W-:-:S02]  /*6890*/  LOP3.LUT R26, R26, R171, RZ, 0xc0, !PT ;  /* 0x000000ab1a1a7212 */ /* 0x000fc400078ec0ff */
[----:B------:R-:W-:Y:S01]  /*68a0*/  LOP3.LUT R4, R4, R162, RZ, 0xc0, !PT ;  /* 0x000000a204047212 */ /* 0x000fe200078ec0ff */
[----:B------:R-:W-:Y:S01]  /*68b0*/  MUFU.EX2 R222, R222 ;  /* 0x000000de00de7308 */ /* 0x000fe20000000800 */
[----:B------:R-:W-:Y:S01]  /*68c0*/  LOP3.LUT R5, R163, R164, RZ, 0xc0, !PT ;  /* 0x000000a4a3057212 */ /* 0x000fe200078ec0ff */
[----:B-----5:R-:W-:Y:S01]  /*68d0*/  FADD.FTZ R51, R161, R51 ;  /* 0x00000033a1337221 */ /* 0x020fe20000010000 */
[----:B------:R-:W-:Y:S01]  /*68e0*/  LOP3.LUT R166, R169, UR20, R166, 0x96, !PT ;  /* 0x00000014a9a67c12 */ /* 0x000fe2000f8e96a6 */
[C---:B-1----:R-:W-:Y:S01]  /*68f0*/  HMMA.16816.F32.BF16 R124, R24.reuse, R20, R124 ;  /* 0x00000014187c723c */ /* 0x042fe2000004187c */
[----:B------:R-:W-:Y:S01]  /*6900*/  LOP3.LUT R156, R165, UR22, R170, 0x96, !PT ;  /* 0x00000016a59c7c12 */ /* 0x000fe2000f8e96aa */
[----:B------:R-:W-:Y:S02]  /*6910*/  FADD.FTZ R51, R159, R51 ;  /* 0x000000339f337221 */ /* 0x000fe40000010000 */
[----:B------:R-:W1:Y:S02]  /*6920*/  MUFU.EX2 R149, R149 ;  /* 0x0000009500957308 */ /* 0x000e640000000800 */
[----:B----4-:R-:W-:Y:S01]  /*6930*/  HMMA.16816.F32.BF16 R72, R24, R16, R72 ;  /* 0x000000101848723c */ /* 0x010fe20000041848 */
[----:B------:R-:W-:-:S05]  /*6940*/  IMAD.WIDE.U32 R156, R156, -0x2daee0ad, RZ ;  /* 0xd2511f539c9c7825 */ /* 0x000fca00078e00ff */
[C---:B------:R-:W-:Y:S01]  /*6950*/  HMMA.16816.F32.BF16 R128, R4.reuse, R20, R128 ;  /* 0x000000140480723c */ /* 0x040fe20000041880 */
[----:B------:R-:W-:Y:S01]  /*6960*/  LOP3.LUT R172, R157, UR20, R172, 0x96, !PT ;  /* 0x000000149dac7c12 */ /* 0x000fe2000f8e96ac */
[----:B------:R-:W4:Y:S03]  /*6970*/  MUFU.EX2 R154, R154 ;  /* 0x0000009a009a7308 */ /* 0x000f260000000800 */
[----:B------:R-:W-:Y:S01]  /*6980*/  LOP3.LUT R138, R172, 0xffff, RZ, 0xc0, !PT ;  /* 0x0000ffffac8a7812 */ /* 0x000fe200078ec0ff */
[----:B------:R-:W-:Y:S01]  /*6990*/  HMMA.16816.F32.BF16 R68, R4, R16, R68 ;  /* 0x000000100444723c */ /* 0x000fe20000041844 */
[----:B------:R-:W-:Y:S02]  /*69a0*/  LOP3.LUT R20, R168, 0xffff, RZ, 0xc0, !PT ;  /* 0x0000ffffa8147812 */ /* 0x000fe400078ec0ff */
[----:B------:R-:W-:Y:S01]  /*69b0*/  SHF.R.U32.HI R141, RZ, 0x10, R172 ;  /* 0x00000010ff8d7819 */ /* 0x000fe200000116ac */
[----:B------:R-:W5:Y:S01]  /*69c0*/  MUFU.EX2 R148, R148 ;  /* 0x0000009400947308 */ /* 0x000f620000000800 */
[----:B------:R-:W-:Y:S01]  /*69d0*/  SHF.R.U32.HI R20, RZ, 0x8, R20 ;  /* 0x00000008ff147819 */ /* 0x000fe20000011614 */
[----:B--2---:R-:W-:Y:S01]  /*69e0*/  HMMA.16816.F32.BF16 R108, R24, R12, R108 ;  /* 0x0000000c186c723c */ /* 0x004fe2000004186c */
[----:B------:R-:W-:Y:S01]  /*69f0*/  SHF.R.U32.HI R16, RZ, 0x10, R168 ;  /* 0x00000010ff107819 */ /* 0x000fe200000116a8 */
[----:B-1----:R-:W-:Y:S01]  /*6a00*/  FADD.FTZ R54, R149, R54 ;  /* 0x0000003695367221 */ /* 0x002fe20000010000 */
[----:B------:R-:W-:-:S02]  /*6a10*/  LOP3.LUT R17, R166, 0xffff, RZ, 0xc0, !PT ;  /* 0x0000ffffa6117812 */ /* 0x000fc400078ec0ff */
[----:B------:R-:W-:Y:S01]  /*6a20*/  SHF.R.U32.HI R138, RZ, 0x8, R138 ;  /* 0x00000008ff8a7819 */ /* 0x000fe2000001168a */
[----:B------:R-:W-:Y:S01]  /*6a30*/  HMMA.16816.F32.BF16 R80, R4, R12, R80 ;  /* 0x0000000c0450723c */ /* 0x000fe20000041850 */
[----:B------:R-:W-:Y:S01]  /*6a40*/  SHF.R.U32.HI R17, RZ, 0x8, R17 ;  /* 0x00000008ff117819 */ /* 0x000fe20000011611 */
[----:B------:R-:W1:Y:S01]  /*6a50*/  MUFU.EX2 R155, R155 ;  /* 0x0000009b009b7308 */ /* 0x000e620000000800 */
[----:B------:R-:W-:Y:S01]  /*6a60*/  LOP3.LUT R141, R141, 0xff, RZ, 0xc0, !PT ;  /* 0x000000ff8d8d7812 */ /* 0x000fe200078ec0ff */
[----:B----4-:R-:W-:Y:S02]  /*6a70*/  FADD.FTZ R54, R154, R54 ;  /* 0x000000369a367221 */ /* 0x010fe40000010000 */
[C---:B---3--:R-:W-:Y:S01]  /*6a80*/  HMMA.16816.F32.BF16 R88, R24.reuse, R8, R88 ;  /* 0x000000081858723c */ /* 0x048fe20000041858 */
[----:B------:R-:W-:Y:S01]  /*6a90*/  SHF.R.U32.HI R12, RZ, 0x10, R166 ;  /* 0x00000010ff0c7819 */ /* 0x000fe200000116a6 */
[----:B------:R-:W-:Y:S01]  /*6aa0*/  FADD.FTZ R54, R144, R54 ;  /* 0x0000003690367221 */ /* 0x000fe20000010000 */
[----:B-----5:R-:W-:Y:S01]  /*6ab0*/  FADD.FTZ R49, R148, R49 ;  /* 0x0000003194317221 */ /* 0x020fe20000010000 */
[----:B------:R-:W2:Y:S01]  /*6ac0*/  MUFU.EX2 R67, R67 ;  /* 0x0000004300437308 */ /* 0x000ea20000000800 */
[----:B------:R-:W-:Y:S01]  /*6ad0*/  LOP3.LUT R13, R12, 0xff, RZ, 0xc0, !PT ;  /* 0x000000ff0c0d7812 */ /* 0x000fe200078ec0ff */
[----:B------:R-:W-:Y:S01]  /*6ae0*/  HMMA.16816.F32.BF16 R120, R24, R22, R120 ;  /* 0x000000161878723c */ /* 0x000fe20000041878 */
[----:B------:R-:W-:-:S05]  /*6af0*/  F2FP.BF16.F32.PACK_AB R12, R161, R158 ;  /* 0x0000009ea10c723e */ /* 0x000fca00000010ff */
[----:B------:R-:W-:Y:S01]  /*6b00*/  HMMA.16816.F32.BF16 R112, R24, R18, R112 ;  /* 0x000000121870723c */ /* 0x000fe20000041870 */
[----:B------:R-:W3:Y:S01]  /*6b10*/  MUFU.EX2 R132, R132 ;  /* 0x0000008400847308 */ /* 0x000ee20000000800 */
[C---:B-1----:R-:W-:Y:S01]  /*6b20*/  F2FP.BF16.F32.PACK_AB R143, R155.reuse, R148 ;  /* 0x000000949b8f723e */ /* 0x042fe200000010ff */
[----:B------:R-:W-:-:S03]  /*6b30*/  FADD.FTZ R49, R155, R49 ;  /* 0x000000319b317221 */ /* 0x000fc60000010000 */
[----:B------:R-:W-:Y:S01]  /*6b40*/  HMMA.16816.F32.BF16 R104, R24, R14, R104 ;  /* 0x0000000e1868723c */ /* 0x000fe20000041868 */
[----:B------:R-:W-:Y:S01]  /*6b50*/  FADD.FTZ R49, R151, R49 ;  /* 0x0000003197317221 */ /* 0x000fe20000010000 */
[----:B--2---:R-:W-:-:S04]  /*6b60*/  FADD.FTZ R56, R67, R56 ;  /* 0x0000003843387221 */ /* 0x004fc80000010000 */
[----:B------:R-:W-:Y:S06]  /*6b70*/  HMMA.16816.F32.BF16 R92, R24, R10, R92 ;  /* 0x0000000a185c723c */ /* 0x000fec000004185c */
[C---:B------:R-:W-:Y:S01]  /*6b80*/  HMMA.16816.F32.BF16 R76, R4.reuse, R18, R76 ;  /* 0x00000012044c723c */ /* 0x040fe2000004184c */
[----:B------:R-:W-:Y:S01]  /*6b90*/  LOP3.LUT R25, R168, 0xff, RZ, 0xc0, !PT ;  /* 0x000000ffa8197812 */ /* 0x000fe200078ec0ff */
[----:B---3--:R-:W-:Y:S01]  /*6ba0*/  FADD.FTZ R56, R132, R56 ;  /* 0x0000003884387221 */ /* 0x008fe20000010000 */
[----:B------:R-:W-:Y:S02]  /*6bb0*/  SHF.R.U32.HI R26, RZ, 0x18, R168 ;  /* 0x00000018ff1a7819 */ /* 0x000fe400000116a8 */
[----:B------:R-:W-:Y:S01]  /*6bc0*/  SHF.R.U32.HI R27, RZ, 0x18, R166 ;  /* 0x00000018ff1b7819 */ /* 0x000fe200000116a6 */
[----:B------:R-:W-:Y:S01]  /*6bd0*/  HMMA.16816.F32.BF16 R100, R4, R8, R100 ;  /* 0x000000080464723c */ /* 0x000fe20000041864 */
[----:B------:R-:W-:Y:S01]  /*6be0*/  LOP3.LUT R18, R16, 0xff, RZ, 0xc0, !PT ;  /* 0x000000ff10127812 */ /* 0x000fe200078ec0ff */
[----:B------:R-:W-:Y:S01]  /*6bf0*/  FADD.FTZ R56, R140, R56 ;  /* 0x000000388c387221 */ /* 0x000fe20000010000 */
[----:B------:R-:W-:-:S02]  /*6c00*/  LOP3.LUT R16, R166, 0xff, RZ, 0xc0, !PT ;  /* 0x000000ffa6107812 */ /* 0x000fc400078ec0ff */
[----:B------:R-:W-:Y:S01]  /*6c10*/  PRMT R25, R25, 0x5410, R20 ;  /* 0x0000541019197816 */ /* 0x000fe20000000014 */
[C---:B------:R-:W-:Y:S01]  /*6c20*/  HMMA.16816.F32.BF16 R116, R4.reuse, R22, R116 ;  /* 0x000000160474723c */ /* 0x040fe20000041874 */
[----:B------:R-:W-:Y:S01]  /*6c30*/  PRMT R26, R18, 0x5410, R26 ;  /* 0x00005410121a7816 */ /* 0x000fe2000000001a */
[----:B------:R-:W1:Y:S01]  /*6c40*/  LDSM.16.MT88.4 R20, [R192+0x7800] ;  /* 0x00780000c014783b */ /* 0x000e620000004200 */
[----:B------:R-:W-:Y:S02]  /*6c50*/  PRMT R16, R16, 0x5410, R17 ;  /* 0x0000541010107816 */ /* 0x000fe40000000011 */
[----:B------:R-:W-:Y:S01]  /*6c60*/  PRMT R27, R13, 0x5410, R27 ;  /* 0x000054100d1b7816 */ /* 0x000fe2000000001b */
[----:B------:R-:W-:Y:S01]  /*6c70*/  HMMA.16816.F32.BF16 R84, R4, R14, R84 ;  /* 0x0000000e0454723c */ /* 0x000fe20000041854 */
[--C-:B------:R-:W-:Y:S02]  /*6c80*/  HSET2.LE.AND R9, R25, R65.reuse, PT ;  /* 0x0000004119097233 */ /* 0x100fe40003803000 */
[----:B------:R-:W-:-:S02]  /*6c90*/  HSET2.LE.AND R24, R16, R65, PT ;  /* 0x0000004110187233 */ /* 0x000fc40003803000 */
[--C-:B------:R-:W-:Y:S01]  /*6ca0*/  HSET2.LE.AND R8, R26, R65.reuse, PT ;  /* 0x000000411a087233 */ /* 0x100fe20003803000 */
[----:B------:R-:W-:Y:S01]  /*6cb0*/  HMMA.16816.F32.BF16 R96, R4, R10, R96 ;  /* 0x0000000a0460723c */ /* 0x000fe20000041860 */
[----:B------:R-:W-:Y:S01]  /*6cc0*/  HSET2.LE.AND R25, R27, R65, PT ;  /* 0x000000411b197233 */ /* 0x000fe20003803000 */
[----:B------:R-:W2:Y:S01]  /*6cd0*/  LDSM.16.MT88.4 R16, [R190+0x7800] ;  /* 0x00780000be10783b */ /* 0x000ea20000004200 */
[C---:B------:R-:W-:Y:S01]  /*6ce0*/  F2FP.BF16.F32.PACK_AB R26, R221.reuse, R159 ;  /* 0x0000009fdd1a723e */ /* 0x040fe200000010ff */
[----:B------:R-:W-:Y:S01]  /*6cf0*/  FADD.FTZ R221, R221, R51 ;  /* 0x00000033dddd7221 */ /* 0x000fe20000010000 */
[C---:B------:R-:W-:Y:S01]  /*6d00*/  F2FP.BF16.F32.PACK_AB R27, R220.reuse, R151 ;  /* 0x00000097dc1b723e */ /* 0x040fe200000010ff */
[----:B------:R-:W-:Y:S01]  /*6d10*/  FADD.FTZ R220, R220, R49 ;  /* 0x00000031dcdc7221 */ /* 0x000fe20000010000 */
[----:B------:R-:W-:Y:S02]  /*6d20*/  LOP3.LUT R24, R24, R12, RZ, 0xc0, !PT ;  /* 0x0000000c18187212 */ /* 0x000fe400078ec0ff */
[----:B------:R-:W-:Y:S01]  /*6d30*/  LOP3.LUT R26, R9, R26, RZ, 0xc0, !PT ;  /* 0x0000001a091a7212 */ /* 0x000fe200078ec0ff */
[----:B------:R-:W3:Y:S01]  /*6d40*/  LDSM.16.MT88.4 R12, [R189+0x7800] ;  /* 0x00780000bd0c783b */ /* 0x000ee20000004200 */
[----:B------:R-:W-:-:S02]  /*6d50*/  LOP3.LUT R27, R8, R27, RZ, 0xc0, !PT ;  /* 0x0000001b081b7212 */ /* 0x000fc400078ec0ff */
[--C-:B------:R-:W-:Y:S01]  /*6d60*/  SHF.R.U32.HI R5, RZ, 0x10, R156.reuse ;  /* 0x00000010ff057819 */ /* 0x100fe2000001169c */
[----:B------:R-:W4:Y:S01]  /*6d70*/  LDSM.16.MT88.4 R8, [R188+0x7800] ;  /* 0x00780000bc08783b */ /* 0x000f220000004200 */
[C---:B------:R-:W-:Y:S02]  /*6d80*/  LOP3.LUT R6, R156.reuse, 0xffff, RZ, 0xc0, !PT ;  /* 0x0000ffff9c067812 */ /* 0x040fe400078ec0ff */
[----:B------:R-:W-:Y:S02]  /*6d90*/  LOP3.LUT R4, R156, 0xff, RZ, 0xc0, !PT ;  /* 0x000000ff9c047812 */ /* 0x000fe400078ec0ff */
[----:B------:R-:W-:Y:S02]  /*6da0*/  SHF.R.U32.HI R156, RZ, 0x18, R156 ;  /* 0x00000018ff9c7819 */ /* 0x000fe4000001169c */
[----:B------:R-:W-:Y:S02]  /*6db0*/  LOP3.LUT R5, R5, 0xff, RZ, 0xc0, !PT ;  /* 0x000000ff05057812 */ /* 0x000fe400078ec0ff */
[----:B------:R-:W-:-:S02]  /*6dc0*/  LOP3.LUT R7, R172, 0xff, RZ, 0xc0, !PT ;  /* 0x000000ffac077812 */ /* 0x000fc400078ec0ff */
[----:B------:R-:W-:Y:S02]  /*6dd0*/  SHF.R.U32.HI R6, RZ, 0x8, R6 ;  /* 0x00000008ff067819 */ /* 0x000fe40000011606 */
[----:B------:R-:W-:Y:S02]  /*6de0*/  SHF.R.U32.HI R172, RZ, 0x18, R172 ;  /* 0x00000018ffac7819 */ /* 0x000fe400000116ac */
[----:B------:R-:W-:Y:S02]  /*6df0*/  PRMT R5, R5, 0x5410, R156 ;  /* 0x0000541005057816 */ /* 0x000fe4000000009c */
[----:B------:R-:W-:Y:S02]  /*6e00*/  PRMT R6, R4, 0x5410, R6 ;  /* 0x0000541004067816 */ /* 0x000fe40000000006 */
[----:B------:R-:W-:Y:S02]  /*6e10*/  PRMT R7, R7, 0x5410, R138 ;  /* 0x0000541007077816 */ /* 0x000fe4000000008a */
[----:B------:R-:W-:-:S02]  /*6e20*/  PRMT R141, R141, 0x5410, R172 ;  /* 0x000054108d8d7816 */ /* 0x000fc400000000ac */
[--C-:B------:R-:W-:Y:S02]  /*6e30*/  HSET2.LE.AND R4, R5, R65.reuse, PT ;  /* 0x0000004105047233 */ /* 0x100fe40003803000 */
[--C-:B------:R-:W-:Y:S02]  /*6e40*/  HSET2.LE.AND R6, R6, R65.reuse, PT ;  /* 0x0000004106067233 */ /* 0x100fe40003803000 */
[--C-:B------:R-:W-:Y:S02]  /*6e50*/  HSET2.LE.AND R138, R7, R65.reuse, PT ;  /* 0x00000041078a7233 */ /* 0x100fe40003803000 */
[----:B------:R-:W-:Y:S02]  /*6e60*/  HSET2.LE.AND R5, R141, R65, PT ;  /* 0x000000418d057233 */ /* 0x000fe40003803000 */
[C---:B------:R-:W-:Y:S01]  /*6e70*/  F2FP.BF16.F32.PACK_AB R65, R223.reuse, R144 ;  /* 0x00000090df41723e */ /* 0x040fe200000010ff */
[----:B------:R-:W-:Y:S01]  /*6e80*/  FADD.FTZ R223, R223, R54 ;  /* 0x00000036dfdf7221 */ /* 0x000fe20000010000 */
[C---:B------:R-:W-:Y:S01]  /*6e90*/  F2FP.BF16.F32.PACK_AB R7, R222.reuse, R140 ;  /* 0x0000008cde07723e */ /* 0x040fe200000010ff */
[----:B------:R-:W-:Y:S01]  /*6ea0*/  FADD.FTZ R222, R222, R56 ;  /* 0x00000038dede7221 */ /* 0x000fe20000010000 */
[----:B------:R-:W-:-:S02]  /*6eb0*/  LOP3.LUT R6, R6, R65, RZ, 0xc0, !PT ;  /* 0x0000004106067212 */ /* 0x000fc400078ec0ff */
        /* <DEDUP_REMOVED lines=8> */
[C---:B--2---:R-:W-:Y:S06]  /*6f40*/  HMMA.16816.F32.BF16 R72, R24.reuse, R16, R72 ;  /* 0x000000101848723c */ /* 0x044fec0000041848 */
[C---:B------:R-:W-:Y:S06]  /*6f50*/  HMMA.16816.F32.BF16 R112, R24.reuse, R18, R112 ;  /* 0x000000121870723c */ /* 0x040fec0000041870 */
[C---:B---3--:R-:W-:Y:S06]  /*6f60*/  HMMA.16816.F32.BF16 R108, R24.reuse, R12, R108 ;  /* 0x0000000c186c723c */ /* 0x048fec000004186c */
        /* <DEDUP_REMOVED lines=13> */
[----:B------:R-:W-:Y:S01]  /*7040*/  ULDC UR4, c[0x0][0x2d0] ;  /* 0x0000b40000047ab9 */ /* 0x000fe20000000800 */
[----:B------:R-:W-:Y:S01]  /*7050*/  UIADD3 UR37, UR14, -0x2, URZ ;  /* 0xfffffffe0e257890 */ /* 0x000fe2000fffe03f */
[----:B------:R-:W-:Y:S01]  /*7060*/  ISETP.GE.AND P1, PT, R214, UR4, PT ;  /* 0x00000004d6007c0c */ /* 0x000fe2000bf26270 */
[----:B------:R-:W-:-:S04]  /*7070*/  DEPBAR.LE SB0, 0x0 ;  /* 0x000080000000791a */ /* 0x000fc80000000000 */
[----:B------:R-:W-:Y:S01]  /*7080*/  BAR.SYNC.DEFER_BLOCKING 0x0 ;  /* 0x0000000000007b1d */ /* 0x000fe20000010000 */
[----:B------:R-:W-:Y:S01]  /*7090*/  USHF.R.S32.HI UR11, URZ, 0x1f, UR37 ;  /* 0x0000001f3f0b7899 */ /* 0x000fe20008011425 */
[----:B------:R-:W-:Y:S01]  /*70a0*/  IMAD.U32 R14, RZ, RZ, UR37 ;  /* 0x00000025ff0e7e24 */ /* 0x000fe2000f8e00ff */
[----:B------:R-:W-:Y:S01]  /*70b0*/  UIMAD UR10, UR23, UR37, URZ ;  /* 0x00000025170a72a4 */ /* 0x000fe2000f8e023f */
[----:B------:R-:W-:Y:S01]  /*70c0*/  IMAD.U32 R0, RZ, RZ, UR6 ;  /* 0x00000006ff007e24 */ /* 0x000fe2000f8e00ff */
[----:B------:R-:W-:Y:S01]  /*70d0*/  USHF.L.U32 UR4, UR7, 0x5, URZ ;  /* 0x0000000507047899 */ /* 0x000fe2000800063f */
[----:B------:R-:W-:Y:S01]  /*70e0*/  IMAD.WIDE.U32 R14, R14, UR25, R236 ;  /* 0x000000190e0e7c25 */ /* 0x000fe2000f8e00ec */
[----:B------:R-:W-:Y:S01]  /*70f0*/  UIMAD UR10, UR11, UR25, UR10 ;  /* 0x000000190b0a72a4 */ /* 0x000fe2000f8e020a */
[----:B------:R-:W1:Y:S01]  /*7100*/  @!P1 LDC.64 R8, c[0x0][0x220] ;  /* 0x00008800ff089b82 */ /* 0x000e620000000a00 */
[----:B------:R-:W-:Y:S01]  /*7110*/  UIMAD.WIDE.U32 UR40, UR6, 0x20, URZ ;  /* 0x00000020062878a5 */ /* 0x000fe2000f8e003f */
[----:B------:R-:W-:Y:S01]  /*7120*/  VOTEU.ALL UP0, P1 ;  /* 0x00000000003f7886 */ /* 0x000fe20000800000 */
[----:B------:R-:W-:Y:S01]  /*7130*/  IMAD.U32 R10, RZ, RZ, UR4 ;  /* 0x00000004ff0a7e24 */ /* 0x000fe2000f8e00ff */
[----:B------:R-:W-:Y:S01]  /*7140*/  @!P1 IADD3 R11, P2, R14, UR18, RZ ;  /* 0x000000120e0b9c10 */ /* 0x000fe2000ff5e0ff */
[----:B------:R-:W-:-:S02]  /*7150*/  VIADD R15, R15, UR10 ;  /* 0x0000000a0f0f7c36 */ /* 0x000fc40008000000 */
[----:B------:R-:W-:Y:S01]  /*7160*/  @!P1 IADD3 R12, P0, R14, UR40, RZ ;  /* 0x000000280e0c9c10 */ /* 0x000fe2000ff1e0ff */
[----:B------:R-:W2:Y:S01]  /*7170*/  @!P1 LDC.64 R4, c[0x0][0x220] ;  /* 0x00008800ff049b82 */ /* 0x000ea20000000a00 */
[----:B------:R-:W-:Y:S01]  /*7180*/  @!UP0 UIMAD UR4, UR7, 0x30, URZ ;  /* 0x00000030070488a4 */ /* 0x000fe2000f8e023f */
[----:B------:R-:W-:Y:S01]  /*7190*/  @!P1 IMAD.WIDE.U32 R18, R0, 0x30, R14 ;  /* 0x0000003000129825 */ /* 0x000fe200078e000e */
[----:B------:R-:W-:Y:S01]  /*71a0*/  @!P1 IADD3.X R10, R15, UR41, R10, P0, !PT ;  /* 0x000000290f0a9c10 */ /* 0x000fe200087fe40a */
[----:B------:R-:W-:-:S03]  /*71b0*/  UISETP.GE.AND UP1, UPT, UR14, 0x3, UPT ;  /* 0x000000030e00788c */ /* 0x000fc6000bf26270 */
[----:B------:R-:W-:Y:S01]  /*71c0*/  @!P1 VIADD R0, R19, UR4 ;  /* 0x0000000413009c36 */ /* 0x000fe20008000000 */
[----:B------:R-:W3:Y:S01]  /*71d0*/  @!P1 LDC.64 R6, c[0x0][0x220] ;  /* 0x00008800ff069b82 */ /* 0x000ee20000000a00 */
[----:B------:R-:W-:Y:S07]  /*71e0*/  @P1 STS.128 [R208+0x6000], RZ ;  /* 0x006000ffd0001388 */ /* 0x000fee0000000c00 */
[----:B------:R-:W4:Y:S01]  /*71f0*/  @!P1 LDC.64 R2, c[0x0][0x220] ;  /* 0x00008800ff029b82 */ /* 0x000f220000000a00 */
[----:B-1----:R-:W-:-:S02]  /*7200*/  @!P1 LEA R16, P3, R14, R8, 0x1 ;  /* 0x000000080e109211 */ /* 0x002fc400078608ff */
[----:B------:R-:W-:Y:S02]  /*7210*/  @!P1 IADD3.X R8, R15, UR15, RZ, P2, !PT ;  /* 0x0000000f0f089c10 */ /* 0x000fe400097fe4ff */
[----:B------:R-:W-:Y:S02]  /*7220*/  @!P1 LEA.HI.X R17, R14, R9, R15, 0x1, P3 ;  /* 0x000000090e119211 */ /* 0x000fe400018f0c0f */
[----:B--2---:R-:W-:-:S03]  /*7230*/  @!P1 LEA R4, P0, R12, R4, 0x1 ;  /* 0x000000040c049211 */ /* 0x004fc600078008ff */
[----:B------:R-:W-:Y:S01]  /*7240*/  @!PT LDS RZ, [RZ] ;  /* 0x00000000fffff984 */ /* 0x000fe20000000800 */
[----:B------:R-:W-:Y:S01]  /*7250*/  @!PT LDS RZ, [RZ] ;  /* 0x00000000fffff984 */ /* 0x000fe20000000800 */
[----:B------:R-:W-:Y:S01]  /*7260*/  @!PT LDS RZ, [RZ] ;  /* 0x00000000fffff984 */ /* 0x000fe20000000800 */
[----:B------:R-:W-:Y:S01]  /*7270*/  @!P1 LDGSTS.E.BYPASS.LTC128B.128 [R208+0x6000], desc[UR16][R16.64] ;  /* 0x0600000010d09fae */ /* 0x000fe2000b901d50 */
[----:B------:R-:W-:-:S03]  /*7280*/  @!P1 LEA.HI.X R5, R12, R5, R10, 0x1, P0 ;  /* 0x000000050c059211 */ /* 0x000fc600000f0c0a */
[----:B------:R-:W-:Y:S01]  /*7290*/  @P1 STS.128 [R208+0x6800], RZ ;  /* 0x006800ffd0001388 */ /* 0x000fe20000000c00 */
[----:B---3--:R-:W-:-:S04]  /*72a0*/  @!P1 LEA R6, P2, R11, R6, 0x1 ;  /* 0x000000060b069211 */ /* 0x008fc800078408ff */
[----:B------:R-:W-:Y:S02]  /*72b0*/  @!P1 LEA.HI.X R7, R11, R7, R8, 0x1, P2 ;  /* 0x000000070b079211 */ /* 0x000fe400010f0c08 */
        /* <DEDUP_REMOVED lines=16> */
[----:B------:R-:W-:Y:S04]  /*73c0*/  LDSM.16.M88.4 R156, [R198] ;  /* 0x00000000c69c783b */ /* 0x000fe80000000200 */
[----:B------:R-:W2:Y:S04]  /*73d0*/  LDSM.16.M88.4 R44, [R197+0x4000] ;  /* 0x00400000c52c783b */ /* 0x000ea80000000200 */
[----:B------:R-:W3:Y:S04]  /*73e0*/  LDSM.16.M88.4 R12, [R198+0x2000] ;  /* 0x00200000c60c783b */ /* 0x000ee80000000200 */
[----:B------:R-:W4:Y:S04]  /*73f0*/  LDSM.16.M88.4 R168, [R197+0x4800] ;  /* 0x00480000c5a8783b */ /* 0x000f280000000200 */
[----:B------:R-:W5:Y:S04]  /*7400*/  LDSM.16.M88.4 R164, [R197+0x5000] ;  /* 0x00500000c5a4783b */ /* 0x000f680000000200 */
[----:B------:R-:W5:Y:S01]  /*7410*/  LDSM.16.M88.4 R8, [R197+0x5800] ;  /* 0x00580000c508783b */ /* 0x000f620000000200 */
[----:B-1----:R-:W-:-:S03]  /*7420*/  IMAD.U32 R2, RZ, RZ, UR37 ;  /* 0x00000025ff027e24 */ /* 0x002fc6000f8e00ff */
[----:B------:R-:W-:Y:S01]  /*7430*/  LDSM.16.M88.4 R204, [R191+0x4000] ;  /* 0x00400000bfcc783b */ /* 0x000fe20000000200 */
[----:B------:R-:W-:-:S03]  /*7440*/  IMAD R2, R2, 0x40, R216 ;  /* 0x0000004002027824 */ /* 0x000fc600078e02d8 */
[----:B------:R-:W1:Y:S01]  /*7450*/  LDSM.16.M88.4 R176, [R196] ;  /* 0x00000000c4b0783b */ /* 0x000e620000000200 */
[----:B------:R-:W-:-:S03]  /*7460*/  VIADD R3, R2, 0x8 ;  /* 0x0000000802037836 */ /* 0x000fc60000000000 */
[----:B------:R-:W1:Y:S04]  /*7470*/  LDSM.16.M88.4 R4, [R196+0x2000] ;  /* 0x00200000c404783b */ /* 0x000e680000000200 */
[----:B------:R-:W1:Y:S01]  /*7480*/  LDSM.16.M88.4 R200, [R191+0x4800] ;  /* 0x00480000bfc8783b */ /* 0x000e620000000200 */
[C---:B------:R-:W-:Y:S02]  /*7490*/  ISETP.GE.AND P0, PT, R3.reuse, R231, PT ;  /* 0x000000e70300720c */ /* 0x040fe40003f06270 */
[----:B------:R-:W-:Y:S01]  /*74a0*/  ISETP.GE.AND P3, PT, R3, R230, PT ;  /* 0x000000e60300720c */ /* 0x000fe20003f66270 */
[----:B------:R-:W1:Y:S04]  /*74b0*/  LDSM.16.M88.4 R180, [R191+0x5000] ;  /* 0x00500000bfb4783b */ /* 0x000e680000000200 */
[----:B------:R-:W1:Y:S01]  /*74c0*/  LDSM.16.M88.4 R172, [R191+0x5800] ;  /* 0x00580000bfac783b */ /* 0x000e620000000200 */
[-C--:B--2---:R-:W-:Y:S03]  /*74d0*/  HMMA.16816.F32.BF16 R56, R156, R44.reuse, RZ ;  /* 0x0000002c9c38723c */ /* 0x084fe600000418ff */
[----:B------:R-:W-:Y:S03]  /*74e0*/  LDSM.16.M88.4 R144, [R194] ;  /* 0x00000000c290783b */ /* 0x000fe60000000200 */
[C---:B---3--:R-:W-:Y:S01]  /*74f0*/  HMMA.16816.F32.BF16 R52, R12.reuse, R44, RZ ;  /* 0x0000002c0c34723c */ /* 0x048fe200000418ff */
[----:B------:R-:W2:Y:S04]  /*7500*/  LDSM.16.M88.4 R152, [R195] ;  /* 0x00000000c398783b */ /* 0x000ea80000000200 */
[----:B------:R-:W3:Y:S01]  /*7510*/  LDSM.16.M88.4 R148, [R195+0x2000] ;  /* 0x00200000c394783b */ /* 0x000ee20000000200 */
[C---:B------:R-:W-:Y:S03]  /*7520*/  HMMA.16816.F32.BF16 R48, R12.reuse, R46, RZ ;  /* 0x0000002e0c30723c */ /* 0x040fe600000418ff */
[----:B------:R-:W-:Y:S03]  /*7530*/  LDSM.16.M88.4 R140, [R187] ;  /* 0x00000000bb8c783b */ /* 0x000fe60000000200 */
[C---:B----4-:R-:W-:Y:S01]  /*7540*/  HMMA.16816.F32.BF16 R36, R12.reuse, R168, RZ ;  /* 0x000000a80c24723c */ /* 0x050fe200000418ff */
[----:B------:R-:W-:Y:S04]  /*7550*/  LDSM.16.M88.4 R64, [R186] ;  /* 0x00000000ba40783b */ /* 0x000fe80000000200 */
[----:B------:R-:W-:Y:S01]  /*7560*/  LDSM.16.M88.4 R60, [R185] ;  /* 0x00000000b93c783b */ /* 0x000fe20000000200 */
[C---:B-----5:R-:W-:Y:S03]  /*7570*/  HMMA.16816.F32.BF16 R24, R12.reuse, R164, RZ ;  /* 0x000000a40c18723c */ /* 0x060fe600000418ff */
[----:B------:R-:W0:Y:S03]  /*7580*/  LDGDEPBAR ;  /* 0x00000000000079af */ /* 0x000e260000000000 */
[C---:B------:R-:W-:Y:S06]  /*7590*/  HMMA.16816.F32.BF16 R16, R12.reuse, R8, RZ ;  /* 0x000000080c10723c */ /* 0x040fec00000418ff */
[C---:B------:R-:W-:Y:S06]  /*75a0*/  HMMA.16816.F32.BF16 R32, R12.reuse, R170, RZ ;  /* 0x000000aa0c20723c */ /* 0x040fec00000418ff */
[C---:B------:R-:W-:Y:S06]  /*75b0*/  HMMA.16816.F32.BF16 R20, R12.reuse, R166, RZ ;  /* 0x000000a60c14723c */ /* 0x040fec00000418ff */
[----:B------:R-:W-:Y:S06]  /*75c0*/  HMMA.16816.F32.BF16 R12, R12, R10, RZ ;  /* 0x0000000a0c0c723c */ /* 0x000fec00000418ff */
        /* <DEDUP_REMOVED lines=8> */
[----:B------:R-:W-:Y:S05]  /*7650*/  LDSM.16.M88.4 R8, [R193] ;  /* 0x00000000c108783b */ /* 0x000fea0000000200 */
        /* <DEDUP_REMOVED lines=11> */
[----:B------:R-:W-:Y:S01]  /*7710*/  HMMA.16816.F32.BF16 R180, R176, R182, R164 ;  /* 0x000000b6b0b4723c */ /* 0x000fe200000418a4 */
[----:B------:R-:W4:Y:S05]  /*7720*/  LDSM.16.M88.4 R164, [R193+0x2000] ;  /* 0x00200000c1a4783b */ /* 0x000f2a0000000200 */
[-C--:B--2---:R-:W-:Y:S06]  /*7730*/  HMMA.16816.F32.BF16 R56, R152, R144.reuse, R56 ;  /* 0x000000909838723c */ /* 0x084fec0000041838 */
[----:B---3--:R-:W-:Y:S06]  /*7740*/  HMMA.16816.F32.BF16 R52, R148, R144, R52 ;  /* 0x000000909434723c */ /* 0x008fec0000041834 */
[----:B------:R-:W-:Y:S06]  /*7750*/  HMMA.16816.F32.BF16 R40, R176, R200, R40 ;  /* 0x000000c8b028723c */ /* 0x000fec0000041828 */
[-C--:B------:R-:W-:Y:S06]  /*7760*/  HMMA.16816.F32.BF16 R44, R152, R146.reuse, R44 ;  /* 0x00000092982c723c */ /* 0x080fec000004182c */
[----:B------:R-:W-:Y:S01]  /*7770*/  HMMA.16816.F32.BF16 R48, R148, R146, R48 ;  /* 0x000000929430723c */ /* 0x000fe20000041830 */
[----:B------:R-:W2:Y:S05]  /*7780*/  LDSM.16.M88.4 R144, [R184+0x800] ;  /* 0x00080000b890783b */ /* 0x000eaa0000000200 */
[----:B-1----:R-:W-:Y:S06]  /*7790*/  HMMA.16816.F32.BF16 R56, R8, R4, R56 ;  /* 0x000000040838723c */ /* 0x002fec0000041838 */
[----:B------:R-:W-:Y:S06]  /*77a0*/  HMMA.16816.F32.BF16 R168, R176, R202, R168 ;  /* 0x000000cab0a8723c */ /* 0x000fec00000418a8 */
[----:B----4-:R-:W-:Y:S06]  /*77b0*/  HMMA.16816.F32.BF16 R52, R164, R4, R52 ;  /* 0x00000004a434723c */ /* 0x010fec0000041834 */
[----:B------:R-:W-:Y:S01]  /*77c0*/  HMMA.16816.F32.BF16 R40, R152, R140, R40 ;  /* 0x0000008c9828723c */ /* 0x000fe20000041828 */
[----:B------:R-:W-:-:S05]  /*77d0*/  VIADD R4, R2, 0x1 ;  /* 0x0000000102047836 */ /* 0x000fca0000000000 */
[-C--:B------:R-:W-:Y:S01]  /*77e0*/  HMMA.16816.F32.BF16 R44, R8, R6.reuse, R44 ;  /* 0x00000006082c723c */ /* 0x080fe2000004182c */
[----:B------:R-:W-:Y:S02]  /*77f0*/  I2FP.F32.S32 R0, R4 ;  /* 0x0000000400007245 */ /* 0x000fe40000201400 */
[C---:B------:R-:W-:Y:S02]  /*7800*/  ISETP.GE.AND P6, PT, R4.reuse, R231, PT ;  /* 0x000000e70400720c */ /* 0x040fe40003fc6270 */
[----:B------:R-:W-:Y:S01]  /*7810*/  ISETP.GE.AND P5, PT, R4, R230, PT ;  /* 0x000000e60400720c */ /* 0x000fe20003fa6270 */
[----:B------:R-:W-:Y:S01]  /*7820*/  HMMA.16816.F32.BF16 R48, R164, R6, R48 ;  /* 0x00000006a430723c */ /* 0x000fe20000041830 */
[C---:B------:R-:W-:Y:S01]  /*7830*/  FFMA.FTZ R57, R0.reuse, UR5, R57 ;  /* 0x0000000500397c23 */ /* 0x040fe20008010039 */
[----:B------:R-:W-:Y:S01]  /*7840*/  FFMA.FTZ R59, R0, UR5, R59 ;  /* 0x00000005003b7c23 */ /* 0x000fe2000801003b */
[CC--:B------:R-:W-:Y:S02]  /*7850*/  ISETP.GE.AND P4, PT, R4.reuse, R229.reuse, PT ;  /* 0x000000e50400720c */ /* 0x0c0fe40003f86270 */
[----:B------:R-:W-:Y:S01]  /*7860*/  ISETP.GE.AND P2, PT, R4, R228, PT ;  /* 0x000000e40400720c */ /* 0x000fe20003f46270 */
[----:B------:R-:W-:Y:S01]  /*7870*/  HMMA.16816.F32.BF16 R36, R148, R140, R36 ;  /* 0x0000008c9424723c */ /* 0x000fe20000041824 */
[----:B------:R-:W-:Y:S01]  /*7880*/  FSEL R139, R57, -INF , !P6 ;  /* 0xff800000398b7808 */ /* 0x000fe20007000000 */
[C---:B------:R-:W-:Y:S01]  /*7890*/  FFMA.FTZ R53, R0.reuse, UR5, R53 ;  /* 0x0000000500357c23 */ /* 0x040fe20008010035 */
[----:B------:R-:W-:Y:S01]  /*78a0*/  ISETP.GE.AND P6, PT, R3, R229, PT ;  /* 0x000000e50300720c */ /* 0x000fe20003fc6270 */
[----:B------:R-:W-:Y:S01]  /*78b0*/  FFMA.FTZ R55, R0, UR5, R55 ;  /* 0x0000000500377c23 */ /* 0x000fe20008010037 */
[----:B------:R-:W-:Y:S01]  /*78c0*/  VIADD R4, R2, 0x9 ;  /* 0x0000000902047836 */ /* 0x000fe20000000000 */
[----:B------:R-:W-:Y:S01]  /*78d0*/  HMMA.16816.F32.BF16 R160, R176, R172, R160 ;  /* 0x000000acb0a0723c */ /* 0x000fe200000418a0 */
[----:B------:R-:W-:-:S03]  /*78e0*/  FSEL R0, R53, -INF , !P4 ;  /* 0xff80000035007808 */ /* 0x000fc60006000000 */
[----:B------:R-:W-:Y:S02]  /*78f0*/  ISETP.GE.AND P4, PT, R4, R231, PT ;  /* 0x000000e70400720c */ /* 0x000fe40003f86270 */
[----:B------:R-:W-:Y:S06]  /*7900*/  HMMA.16816.F32.BF16 R156, R176, R174, R156 ;  /* 0x000000aeb09c723c */ /* 0x000fec000004189c */
[----:B------:R-:W-:Y:S01]  /*7910*/  HMMA.16816.F32.BF16 R168, R152, R142, R168 ;  /* 0x0000008e98a8723c */ /* 0x000fe200000418a8 */
[----:B------:R-:W-:Y:S02]  /*7920*/  FSEL R177, R59, -INF , !P5 ;  /* 0xff8000003bb17808 */ /* 0x000fe40006800000 */
[----:B------:R-:W-:-:S02]  /*7930*/  ISETP.GE.AND P5, PT, R3, R228, PT ;  /* 0x000000e40300720c */ /* 0x000fc40003fa6270 */
[----:B------:R-:W-:Y:S01]  /*7940*/  I2FP.F32.S32 R3, R3 ;  /* 0x0000000300037245 */ /* 0x000fe20000201400 */
[----:B--2---:R-:W-:Y:S04]  /*7950*/  HMMA.16816.F32.BF16 R40, R8, R144, R40 ;  /* 0x000000900828723c */ /* 0x004fe80000041828 */
[C---:B------:R-:W-:Y:S01]  /*7960*/  FFMA.FTZ R179, R3.reuse, UR5, R44 ;  /* 0x0000000503b37c23 */ /* 0x040fe2000801002c */
[----:B------:R-:W-:Y:S01]  /*7970*/  FFMA.FTZ R46, R3, UR5, R46 ;  /* 0x00000005032e7c23 */ /* 0x000fe2000801002e */
[----:B------:R-:W-:Y:S01]  /*7980*/  FSEL R44, R55, -INF , !P2 ;  /* 0xff800000372c7808 */ /* 0x000fe20005000000 */
[----:B------:R-:W-:Y:S01]  /*7990*/  FFMA.FTZ R48, R3, UR5, R48 ;  /* 0x0000000503307c23 */ /* 0x000fe20008010030 */
[----:B------:R-:W-:Y:S01]  /*79a0*/  ISETP.GE.AND P2, PT, R4, R230, PT ;  /* 0x000000e60400720c */ /* 0x000fe20003f46270 */
[----:B------:R-:W-:Y:S01]  /*79b0*/  HMMA.16816.F32.BF16 R32, R148, R142, R32 ;  /* 0x0000008e9420723c */ /* 0x000fe20000041820 */
[----:B------:R-:W-:Y:S01]  /*79c0*/  FSEL R179, R179, -INF , !P0 ;  /* 0xff800000b3b37808 */ /* 0x000fe20004000000 */
[----:B------:R-:W-:Y:S01]  /*79d0*/  FFMA.FTZ R50, R3, UR5, R50 ;  /* 0x0000000503327c23 */ /* 0x000fe20008010032 */
[----:B------:R-:W-:Y:S01]  /*79e0*/  FSEL R53, R46, -INF , !P3 ;  /* 0xff8000002e357808 */ /* 0x000fe20005800000 */
[----:B------:R-:W-:Y:S01]  /*79f0*/  VIADD R3, R2, 0x10 ;  /* 0x0000001002037836 */ /* 0x000fe20000000000 */
[C---:B------:R-:W-:Y:S01]  /*7a00*/  ISETP.GE.AND P0, PT, R4.reuse, R229, PT ;  /* 0x000000e50400720c */ /* 0x040fe20003f06270 */
[----:B------:R-:W-:Y:S01]  /*7a10*/  HMMA.16816.F32.BF16 R36, R164, R144, R36 ;  /* 0x00000090a424723c */ /* 0x000fe20000041824 */
[----:B------:R-:W-:-:S02]  /*7a20*/  ISETP.GE.AND P3, PT, R4, R228, PT ;  /* 0x000000e40400720c */ /* 0x000fc40003f66270 */
[----:B------:R-:W-:Y:S02]  /*7a30*/  I2FP.F32.S32 R46, R4 ;  /* 0x00000004002e7245 */ /* 0x000fe40000201400 */
[----:B------:R-:W1:Y:S01]  /*7a40*/  LDSM.16.M88.4 R4, [R184+0x1000] ;  /* 0x00100000b804783b */ /* 0x000e620000000200 */
[-C--:B------:R-:W-:Y:S02]  /*7a50*/  HMMA.16816.F32.BF16 R24, R148, R64.reuse, R24 ;  /* 0x000000409418723c */ /* 0x080fe40000041818 */
[C---:B------:R-:W-:Y:S01]  /*7a60*/  FFMA.FTZ R55, R46.reuse, UR5, R45 ;  /* 0x000000052e377c23 */ /* 0x040fe2000801002d */
[----:B------:R-:W-:Y:S01]  /*7a70*/  FFMA.FTZ R47, R46, UR5, R47 ;  /* 0x000000052e2f7c23 */ /* 0x000fe2000801002f */
[----:B------:R-:W-:Y:S02]  /*7a80*/  VIADD R45, R2, 0x11 ;  /* 0x00000011022d7836 */ /* 0x000fe40000000000 */
[C---:B------:R-:W-:Y:S01]  /*7a90*/  FFMA.FTZ R49, R46.reuse, UR5, R49 ;  /* 0x000000052e317c23 */ /* 0x040fe20008010031 */
[----:B------:R-:W-:Y:S01]  /*7aa0*/  HMMA.16816.F32.BF16 R28, R152, R64, R28 ;  /* 0x00000040981c723c */ /* 0x000fe2000004181c */
[----:B------:R-:W-:Y:S01]  /*7ab0*/  FFMA.FTZ R46, R46, UR5, R51 ;  /* 0x000000052e2e7c23 */ /* 0x000fe20008010033 */
[----:B------:R-:W-:-:S02]  /*7ac0*/  FSEL R47, R47, -INF , !P2 ;  /* 0xff8000002f2f7808 */ /* 0x000fc40005000000 */
[----:B------:R-:W-:Y:S02]  /*7ad0*/  ISETP.GE.AND P2, PT, R3, R228, PT ;  /* 0x000000e40300720c */ /* 0x000fe40003f46270 */
[-C--:B------:R-:W-:Y:S01]  /*7ae0*/  HMMA.16816.F32.BF16 R168, R8, R146.reuse, R168 ;  /* 0x0000009208a8723c */ /* 0x080fe200000418a8 */
[----:B------:R-:W-:Y:S02]  /*7af0*/  FSEL R65, R48, -INF , !P6 ;  /* 0xff80000030417808 */ /* 0x000fe40007000000 */
[----:B------:R-:W-:Y:S02]  /*7b00*/  FSEL R48, R50, -INF , !P5 ;  /* 0xff80000032307808 */ /* 0x000fe40006800000 */
[----:B------:R-:W-:Y:S01]  /*7b10*/  FSEL R50, R55, -INF , !P4 ;  /* 0xff80000037327808 */ /* 0x000fe20006000000 */
[----:B------:R-:W-:Y:S01]  /*7b20*/  HMMA.16816.F32.BF16 R32, R164, R146, R32 ;  /* 0x00000092a420723c */ /* 0x000fe20000041820 */
[C---:B------:R-:W-:Y:S02]  /*7b30*/  ISETP.GE.AND P6, PT, R3.reuse, R231, PT ;  /* 0x000000e70300720c */ /* 0x040fe40003fc6270 */
[----:B------:R-:W-:-:S02]  /*7b40*/  ISETP.GE.AND P5, PT, R3, R230, PT ;  /* 0x000000e60300720c */ /* 0x000fc40003fa6270 */
[----:B------:R-:W-:Y:S01]  /*7b50*/  ISETP.GE.AND P4, PT, R3, R229, PT ;  /* 0x000000e50300720c */ /* 0x000fe20003f86270 */
[C---:B------:R-:W-:Y:S01]  /*7b60*/  HMMA.16816.F32.BF16 R16, R148.reuse, R60, R16 ;  /* 0x0000003c9410723c */ /* 0x040fe20000041810 */
[----:B------:R-:W-:Y:S02]  /*7b70*/  I2FP.F32.S32 R3, R3 ;  /* 0x0000000300037245 */ /* 0x000fe40000201400 */
[----:B------:R-:W-:Y:S02]  /*7b80*/  FSEL R51, R49, -INF , !P0 ;  /* 0xff80000031337808 */ /* 0x000fe40004000000 */
[----:B------:R-:W-:Y:S01]  /*7b90*/  FSEL R49, R46, -INF , !P3 ;  /* 0xff8000002e317808 */ /* 0x000fe20005800000 */
[C---:B------:R-:W-:Y:S01]  /*7ba0*/  FFMA.FTZ R40, R3.reuse, UR5, R40 ;  /* 0x0000000503287c23 */ /* 0x040fe20008010028 */
[C---:B------:R-:W-:Y:S01]  /*7bb0*/  FFMA.FTZ R42, R3.reuse, UR5, R42 ;  /* 0x00000005032a7c23 */ /* 0x040fe2000801002a */
[C---:B------:R-:W-:Y:S01]  /*7bc0*/  FFMA.FTZ R36, R3.reuse, UR5, R36 ;  /* 0x0000000503247c23 */ /* 0x040fe20008010024 */
[----:B------:R-:W-:Y:S01]  /*7bd0*/  FFMA.FTZ R38, R3, UR5, R38 ;  /* 0x0000000503267c23 */ /* 0x000fe20008010026 */
[----:B------:R-:W-:Y:S01]  /*7be0*/  ISETP.GE.AND P0, PT, R45, R231, PT ;  /* 0x000000e72d00720c */ /* 0x000fe20003f06270 */
[----:B------:R-:W-:Y:S01]  /*7bf0*/  VIADD R3, R2, 0x18 ;  /* 0x0000001802037836 */ /* 0x000fe20000000000 */
[----:B------:R-:W-:Y:S01]  /*7c00*/  FSEL R201, R40, -INF , !P6 ;  /* 0xff80000028c97808 */ /* 0x000fe20007000000 */
[----:B------:R-:W-:Y:S01]  /*7c10*/  HMMA.16816.F32.BF16 R20, R148, R66, R20 ;  /* 0x000000429414723c */ /* 0x000fe20000041814 */
[----:B------:R-:W-:-:S02]  /*7c20*/  I2FP.F32.S32 R40, R45 ;  /* 0x0000002d00287245 */ /* 0x000fc40000201400 */
[C---:B------:R-:W-:Y:S02]  /*7c30*/  ISETP.GE.AND P3, PT, R45.reuse, R230, PT ;  /* 0x000000e62d00720c */ /* 0x040fe40003f66270 */
[----:B------:R-:W-:Y:S01]  /*7c40*/  FSEL R140, R42, -INF , !P5 ;  /* 0xff8000002a8c7808 */ /* 0x000fe20006800000 */
[C---:B------:R-:W-:Y:S01]  /*7c50*/  FFMA.FTZ R41, R40.reuse, UR5, R41 ;  /* 0x0000000528297c23 */ /* 0x040fe20008010029 */
[C---:B------:R-:W-:Y:S01]  /*7c60*/  FFMA.FTZ R43, R40.reuse, UR5, R43 ;  /* 0x00000005282b7c23 */ /* 0x040fe2000801002b */
[C---:B------:R-:W-:Y:S01]  /*7c70*/  FFMA.FTZ R37, R40.reuse, UR5, R37 ;  /* 0x0000000528257c23 */ /* 0x040fe20008010025 */
[----:B------:R-:W-:Y:S01]  /*7c80*/  FFMA.FTZ R39, R40, UR5, R39 ;  /* 0x0000000528277c23 */ /* 0x000fe20008010027 */
[C---:B------:R-:W-:Y:S01]  /*7c90*/  ISETP.GE.AND P6, PT, R45.reuse, R229, PT ;  /* 0x000000e52d00720c */ /* 0x040fe20003fc6270 */
[----:B------:R-:W-:Y:S01]  /*7ca0*/  HMMA.16816.F32.BF16 R12, R148, R62, R12 ;  /* 0x0000003e940c723c */ /* 0x000fe2000004180c */
[----:B------:R-:W-:Y:S02]  /*7cb0*/  ISETP.GE.AND P5, PT, R45, R228, PT ;  /* 0x000000e42d00720c */ /* 0x000fe40003fa6270 */
[----:B------:R-:W-:-:S02]  /*7cc0*/  FSEL R132, R36, -INF , !P4 ;  /* 0xff80000024847808 */ /* 0x000fc40006000000 */
[----:B------:R-:W-:Y:S01]  /*7cd0*/  FSEL R145, R38, -INF , !P2 ;  /* 0xff80000026917808 */ /* 0x000fe20005000000 */
[----:B------:R-:W-:Y:S01]  /*7ce0*/  HMMA.16816.F32.BF16 R180, R152, R66, R180 ;  /* 0x0000004298b4723c */ /* 0x000fe200000418b4 */
[----:B------:R-:W-:Y:S02]  /*7cf0*/  FSEL R178, R41, -INF , !P0 ;  /* 0xff80000029b27808 */ /* 0x000fe40004000000 */
[----:B------:R-:W-:Y:S02]  /*7d00*/  FSEL R144, R43, -INF , !P3 ;  /* 0xff8000002b907808 */ /* 0x000fe40005800000 */
[C---:B------:R-:W-:Y:S01]  /*7d10*/  ISETP.GE.AND P4, PT, R3.reuse, R231, PT ;  /* 0x000000e70300720c */ /* 0x040fe20003f86270 */
[----:B-1----:R-:W-:Y:S01]  /*7d20*/  HMMA.16816.F32.BF16 R28, R8, R4, R28 ;  /* 0x00000004081c723c */ /* 0x002fe2000004181c */
[C---:B------:R-:W-:Y:S02]  /*7d30*/  ISETP.GE.AND P2, PT, R3.reuse, R230, PT ;  /* 0x000000e60300720c */ /* 0x040fe40003f46270 */
[----:B------:R-:W-:-:S02]  /*7d40*/  ISETP.GE.AND P0, PT, R3, R229, PT ;  /* 0x000000e50300720c */ /* 0x000fc40003f06270 */
[----:B------:R-:W-:Y:S01]  /*7d50*/  ISETP.GE.AND P3, PT, R3, R228, PT ;  /* 0x000000e40300720c */ /* 0x000fe20003f66270 */
[----:B------:R-:W-:Y:S01]  /*7d60*/  HMMA.16816.F32.BF16 R24, R164, R4, R24 ;  /* 0x00000004a418723c */ /* 0x000fe20000041818 */
[----:B------:R-:W-:Y:S02]  /*7d70*/  I2FP.F32.S32 R3, R3 ;  /* 0x0000000300037245 */ /* 0x000fe40000201400 */
[----:B------:R-:W-:Y:S02]  /*7d80*/  FSEL R175, R37, -INF , !P6 ;  /* 0xff80000025af7808 */ /* 0x000fe40007000000 */
[----:B------:R-:W-:Y:S01]  /*7d90*/  FSEL R148, R39, -INF , !P5 ;  /* 0xff80000027947808 */ /* 0x000fe20006800000 */
[C---:B------:R-:W-:Y:S01]  /*7da0*/  FFMA.FTZ R66, R3.reuse, UR5, R168 ;  /* 0x0000000503427c23 */ /* 0x040fe200080100a8 */
[----:B------:R-:W1:Y:S01]  /*7db0*/  LDSM.16.M88.4 R36, [R184+0x1800] ;  /* 0x00180000b824783b */ /* 0x000e620000000200 */
[C---:B------:R-:W-:Y:S01]  /*7dc0*/  FFMA.FTZ R170, R3.reuse, UR5, R170 ;  /* 0x0000000503aa7c23 */ /* 0x040fe200080100aa */
[----:B------:R-:W-:Y:S01]  /*7dd0*/  VIADD R5, R2, 0x19 ;  /* 0x0000001902057836 */ /* 0x000fe20000000000 */
[----:B------:R-:W-:Y:S01]  /*7de0*/  HMMA.16816.F32.BF16 R160, R152, R60, R160 ;  /* 0x0000003c98a0723c */ /* 0x000fe200000418a0 */
[----:B------:R-:W-:Y:S01]  /*7df0*/  FSEL R66, R66, -INF , !P4 ;  /* 0xff80000042427808 */ /* 0x000fe20006000000 */
[C---:B------:R-:W-:Y:S01]  /*7e00*/  FFMA.FTZ R32, R3.reuse, UR5, R32 ;  /* 0x0000000503207c23 */ /* 0x040fe20008010020 */
[----:B------:R-:W-:Y:S01]  /*7e10*/  FSEL R170, R170, -INF , !P2 ;  /* 0xff800000aaaa7808 */ /* 0x000fe20005000000 */
[----:B------:R-:W-:Y:S01]  /*7e20*/  FFMA.FTZ R34, R3, UR5, R34 ;  /* 0x0000000503227c23 */ /* 0x000fe20008010022 */
[C---:B------:R-:W-:Y:S01]  /*7e30*/  ISETP.GE.AND P6, PT, R5.reuse, R231, PT ;  /* 0x000000e70500720c */ /* 0x040fe20003fc6270 */
[C---:B------:R-:W-:Y:S01]  /*7e40*/  VIADD R3, R2.reuse, 0x20 ;  /* 0x0000002002037836 */ /* 0x040fe20000000000 */
[C---:B------:R-:W-:Y:S01]  /*7e50*/  ISETP.GE.AND P5, PT, R5.reuse, R230, PT ;  /* 0x000000e60500720c */ /* 0x040fe20003fa6270 */
[----:B------:R-:W-:Y:S01]  /*7e60*/  HMMA.16816.F32.BF16 R180, R8, R6, R180 ;  /* 0x0000000608b4723c */ /* 0x000fe200000418b4 */
[C---:B------:R-:W-:Y:S01]  /*7e70*/  ISETP.GE.AND P4, PT, R5.reuse, R229, PT ;  /* 0x000000e50500720c */ /* 0x040fe20003f86270 */
[----:B------:R-:W-:Y:S01]  /*7e80*/  VIADD R4, R2, 0x21 ;  /* 0x0000002102047836 */ /* 0x000fe20000000000 */
[----:B------:R-:W-:Y:S01]  /*7e90*/  ISETP.GE.AND P2, PT, R5, R228, PT ;  /* 0x000000e40500720c */ /* 0x000fe20003f46270 */
[----:B------:R-:W-:-:S04]  /*7ea0*/  DEPBAR.LE SB0, 0x0 ;  /* 0x000080000000791a */ /* 0x000fc80000000000 */
[----:B------:R-:W-:Y:S01]  /*7eb0*/  I2FP.F32.S32 R5, R5 ;  /* 0x0000000500057245 */ /* 0x000fe20000201400 */
[----:B------:R-:W-:Y:S01]  /*7ec0*/  HMMA.16816.F32.BF16 R20, R164, R6, R20 ;  /* 0x00000006a414723c */ /* 0x000fe20000041814 */
[----:B------:R-:W-:Y:S02]  /*7ed0*/  FSEL R174, R32, -INF , !P0 ;  /* 0xff80000020ae7808 */ /* 0x000fe40004000000 */
[----:B------:R-:W-:Y:S01]  /*7ee0*/  FSEL R147, R34, -INF , !P3 ;  /* 0xff80000022937808 */ /* 0x000fe20005800000 */
[C---:B------:R-:W-:Y:S01]  /*7ef0*/  FFMA.FTZ R169, R5.reuse, UR5, R169 ;  /* 0x0000000505a97c23 */ /* 0x040fe200080100a9 */
[----:B------:R-:W-:Y:S01]  /*7f00*/  FFMA.FTZ R168, R5, UR5, R171 ;  /* 0x0000000505a87c23 */ /* 0x000fe200080100ab */
[----:B------:R-:W-:Y:S01]  /*7f10*/  ISETP.GE.AND P0, PT, R3, R231, PT ;  /* 0x000000e70300720c */ /* 0x000fe20003f06270 */
[----:B------:R-:W-:Y:S01]  /*7f20*/  FFMA.FTZ R33, R5, UR5, R33 ;  /* 0x0000000505217c23 */ /* 0x000fe20008010021 */
[----:B------:R-:W-:Y:S01]  /*7f30*/  ISETP.GE.AND P3, PT, R3, R230, PT ;  /* 0x000000e60300720c */ /* 0x000fe20003f66270 */
[----:B------:R-:W-:Y:S01]  /*7f40*/  FFMA.FTZ R35, R5, UR5, R35 ;  /* 0x0000000505237c23 */ /* 0x000fe20008010023 */
[----:B------:R-:W-:Y:S01]  /*7f50*/  FSEL R176, R169, -INF , !P6 ;  /* 0xff800000a9b07808 */ /* 0x000fe20007000000 */
[----:B------:R-:W-:Y:S01]  /*7f60*/  HMMA.16816.F32.BF16 R156, R152, R62, R156 ;  /* 0x0000003e989c723c */ /* 0x000fe2000004189c */
[----:B------:R-:W-:Y:S01]  /*7f70*/  FSEL R168, R168, -INF , !P5 ;  /* 0xff800000a8a87808 */ /* 0x000fe20006800000 */
[----:B------:R-:W-:Y:S01]  /*7f80*/  VIADD R5, R2, 0x29 ;  /* 0x0000002902057836 */ /* 0x000fe20000000000 */
[C---:B------:R-:W-:Y:S01]  /*7f90*/  ISETP.GE.AND P6, PT, R3.reuse, R229, PT ;  /* 0x000000e50300720c */ /* 0x040fe20003fc6270 */
[----:B------:R-:W-:Y:S01]  /*7fa0*/  BAR.SYNC.DEFER_BLOCKING 0x0 ;  /* 0x0000000000007b1d */ /* 0x000fe20000010000 */
[----:B------:R-:W-:-:S02]  /*7fb0*/  ISETP.GE.AND P5, PT, R3, R228, PT ;  /* 0x000000e40300720c */ /* 0x000fc40003fa6270 */
[----:B------:R-:W-:Y:S02]  /*7fc0*/  I2FP.F32.S32 R3, R3 ;  /* 0x0000000300037245 */ /* 0x000fe40000201400 */
[----:B------:R-:W-:Y:S01]  /*7fd0*/  FSEL R146, R33, -INF , !P4 ;  /* 0xff80000021927808 */ /* 0x000fe20006000000 */
[-C--:B-1----:R-:W-:Y:S01]  /*7fe0*/  HMMA.16816.F32.BF16 R160, R8, R36.reuse, R160 ;  /* 0x0000002408a0723c */ /* 0x082fe200000418a0 */
[----:B------:R-:W-:Y:S01]  /*7ff0*/  FSEL R152, R35, -INF , !P2 ;  /* 0xff80000023987808 */ /* 0x000fe20005000000 */
[C---:B------:R-:W-:Y:S01]  /*8000*/  FFMA.FTZ R28, R3.reuse, UR5, R28 ;  /* 0x00000005031c7c23 */ /* 0x040fe2000801001c */
[C---:B------:R-:W-:Y:S01]  /*8010*/  FFMA.FTZ R30, R3.reuse, UR5, R30 ;  /* 0x00000005031e7c23 */ /* 0x040fe2000801001e */
[C---:B------:R-:W-:Y:S01]  /*8020*/  ISETP.GE.AND P4, PT, R4.reuse, R231, PT ;  /* 0x000000e70400720c */ /* 0x040fe20003f86270 */
[C---:B------:R-:W-:Y:S01]  /*8030*/  FFMA.FTZ R24, R3.reuse, UR5, R24 ;  /* 0x0000000503187c23 */ /* 0x040fe20008010018 */
[----:B------:R-:W-:Y:S01]  /*8040*/  ISETP.GE.AND P2, PT, R4, R230, PT ;  /* 0x000000e60400720c */ /* 0x000fe20003f46270 */
[----:B------:R-:W-:Y:S01]  /*8050*/  FFMA.FTZ R26, R3, UR5, R26 ;  /* 0x00000005031a7c23 */ /* 0x000fe2000801001a */
[----:B------:R-:W-:Y:S01]  /*8060*/  FSEL R151, R28, -INF , !P0 ;  /* 0xff8000001c977808 */ /* 0x000fe20004000000 */
[----:B------:R-:W-:Y:S01]  /*8070*/  VIADD R3, R2, 0x28 ;  /* 0x0000002802037836 */ /* 0x000fe20000000000 */
[----:B------:R-:W-:Y:S01]  /*8080*/  FSEL R59, R30, -INF , !P3 ;  /* 0xff8000001e3b7808 */ /* 0x000fe20005800000 */
[----:B------:R-:W-:Y:S01]  /*8090*/  HMMA.16816.F32.BF16 R16, R164, R36, R16 ;  /* 0x00000024a410723c */ /* 0x000fe20000041810 */
[----:B------:R-:W-:-:S02]  /*80a0*/  ISETP.GE.AND P0, PT, R4, R229, PT ;  /* 0x000000e50400720c */ /* 0x000fc40003f06270 */
[----:B------:R-:W-:Y:S02]  /*80b0*/  ISETP.GE.AND P3, PT, R4, R228, PT ;  /* 0x000000e40400720c */ /* 0x000fe40003f66270 */
[----:B------:R-:W-:Y:S01]  /*80c0*/  I2FP.F32.S32 R4, R4 ;  /* 0x0000000400047245 */ /* 0x000fe20000201400 */
[-C--:B------:R-:W-:Y:S01]  /*80d0*/  HMMA.16816.F32.BF16 R12, R164, R38.reuse, R12 ;  /* 0x00000026a40c723c */ /* 0x080fe2000004180c */
[----:B------:R-:W-:Y:S02]  /*80e0*/  FSEL R169, R24, -INF , !P6 ;  /* 0xff80000018a97808 */ /* 0x000fe40007000000 */
        /* <DEDUP_REMOVED lines=8> */
[----:B------:R-:W-:Y:S01]  /*8170*/  HMMA.16816.F32.BF16 R156, R8, R38, R156 ;  /* 0x00000026089c723c */ /* 0x000fe2000004189c */
[----:B------:R-:W-:-:S02]  /*8180*/  FSEL R62, R31, -INF , !P2 ;  /* 0xff8000001f3e7808 */ /* 0x000fc40005000000 */
[C---:B------:R-:W-:Y:S02]  /*8190*/  ISETP.GE.AND P4, PT, R3.reuse, R229, PT ;  /* 0x000000e50300720c */ /* 0x040fe40003f86270 */
[----:B------:R-:W-:Y:S02]  /*81a0*/  ISETP.GE.AND P2, PT, R3, R228, PT ;  /* 0x000000e40300720c */ /* 0x000fe40003f46270 */
[----:B------:R-:W-:Y:S02]  /*81b0*/  I2FP.F32.S32 R3, R3 ;  /* 0x0000000300037245 */ /* 0x000fe40000201400 */
[----:B------:R-:W-:Y:S02]  /*81c0*/  I2FP.F32.S32 R4, R5 ;  /* 0x0000000500047245 */ /* 0x000fe40000201400 */
[----:B------:R-:W-:Y:S01]  /*81d0*/  FSEL R171, R25, -INF , !P0 ;  /* 0xff80000019ab7808 */ /* 0x000fe20004000000 */
[C---:B------:R-:W-:Y:S01]  /*81e0*/  FFMA.FTZ R155, R3.reuse, UR5, R180 ;  /* 0x00000005039b7c23 */ /* 0x040fe200080100b4 */
[----:B------:R-:W-:Y:S01]  /*81f0*/  FFMA.FTZ R67, R3, UR5, R182 ;  /* 0x0000000503437c23 */ /* 0x000fe200080100b6 */
[----:B------:R-:W-:Y:S01]  /*8200*/  FSEL R153, R27, -INF , !P3 ;  /* 0xff8000001b997808 */ /* 0x000fe20005800000 */
[C---:B------:R-:W-:Y:S01]  /*8210*/  FFMA.FTZ R20, R3.reuse, UR5, R20 ;  /* 0x0000000503147c23 */ /* 0x040fe20008010014 */
[----:B------:R-:W-:Y:S01]  /*8220*/  FFMA.FTZ R22, R3, UR5, R22 ;  /* 0x0000000503167c23 */ /* 0x000fe20008010016 */
[C---:B------:R-:W-:Y:S01]  /*8230*/  FFMA.FTZ R166, R4.reuse, UR5, R181 ;  /* 0x0000000504a67c23 */ /* 0x040fe200080100b5 */
[----:B------:R-:W-:Y:S01]  /*8240*/  FFMA.FTZ R137, R4, UR5, R183 ;  /* 0x0000000504897c23 */ /* 0x000fe200080100b7 */
[C---:B------:R-:W-:Y:S01]  /*8250*/  ISETP.GE.AND P0, PT, R5.reuse, R231, PT ;  /* 0x000000e70500720c */ /* 0x040fe20003f06270 */
[----:B------:R-:W-:Y:S01]  /*8260*/  VIADD R3, R2, 0x30 ;  /* 0x0000003002037836 */ /* 0x000fe20000000000 */
[----:B------:R-:W-:Y:S01]  /*8270*/  ISETP.GE.AND P3, PT, R5, R230, PT ;  /* 0x000000e60500720c */ /* 0x000fe20003f66270 */
[----:B------:R-:W-:Y:S01]  /*8280*/  FFMA.FTZ R21, R4, UR5, R21 ;  /* 0x0000000504157c23 */ /* 0x000fe20008010015 */
        /* <DEDUP_REMOVED lines=26> */
[----:B------:R-:W-:Y:S02]  /*8430*/  I2FP.F32.S32 R4, R5 ;  /* 0x0000000500047245 */ /* 0x000fe40000201400 */
[----:B------:R-:W-:Y:S01]  /*8440*/  ISETP.GE.AND P2, PT, R5, R228, PT ;  /* 0x000000e40500720c */ /* 0x000fe20003f46270 */
[----:B------:R-:W-:Y:S01]  /*8450*/  VIADD R5, R2, 0x38 ;  /* 0x0000003802057836 */ /* 0x000fe20000000000 */
[----:B------:R-:W-:Y:S01]  /*8460*/  FSEL R142, R16, -INF , !P0 ;  /* 0xff800000108e7808 */ /* 0x000fe20004000000 */
[----:B------:R-:W-:Y:S01]  /*8470*/  FFMA.FTZ R17, R4, UR5, R17 ;  /* 0x0000000504117c23 */ /* 0x000fe20008010011 */
[----:B------:R-:W-:Y:S01]  /*8480*/  FSEL R61, R18, -INF , !P3 ;  /* 0xff800000123d7808 */ /* 0x000fe20005800000 */
[C---:B------:R-:W-:Y:S01]  /*8490*/  FFMA.FTZ R19, R4.reuse, UR5, R19 ;  /* 0x0000000504137c23 */ /* 0x040fe20008010013 */
[----:B------:R-:W-:Y:S01]  /*84a0*/  I2FP.F32.S32 R3, R5 ;  /* 0x0000000500037245 */ /* 0x000fe20000201400 */
[C---:B------:R-:W-:Y:S01]  /*84b0*/  FFMA.FTZ R161, R4.reuse, UR5, R161 ;  /* 0x0000000504a17c23 */ /* 0x040fe200080100a1 */
[C---:B------:R-:W-:Y:S01]  /*84c0*/  ISETP.GE.AND P0, PT, R5.reuse, R231, PT ;  /* 0x000000e70500720c */ /* 0x040fe20003f06270 */
[----:B------:R-:W-:Y:S01]  /*84d0*/  FFMA.FTZ R28, R4, UR5, R163 ;  /* 0x00000005041c7c23 */ /* 0x000fe200080100a3 */
[----:B------:R-:W-:Y:S01]  /*84e0*/  ISETP.GE.AND P3, PT, R5, R230, PT ;  /* 0x000000e60500720c */ /* 0x000fe20003f66270 */
[C---:B------:R-:W-:Y:S01]  /*84f0*/  FFMA.FTZ R12, R3.reuse, UR5, R12 ;  /* 0x00000005030c7c23 */ /* 0x040fe2000801000c */
[C---:B------:R-:W-:Y:S01]  /*8500*/  FFMA.FTZ R55, R3.reuse, UR5, R156 ;  /* 0x0000000503377c23 */ /* 0x040fe2000801009c */
[C---:B------:R-:W-:Y:S01]  /*8510*/  FFMA.FTZ R46, R3.reuse, UR5, R158 ;  /* 0x00000005032e7c23 */ /* 0x040fe2000801009e */
[----:B------:R-:W-:Y:S01]  /*8520*/  FFMA.FTZ R14, R3, UR5, R14 ;  /* 0x00000005030e7c23 */ /* 0x000fe2000801000e */
[----:B------:R-:W-:-:S02]  /*8530*/  I2FP.F32.S32 R3, R2 ;  /* 0x0000000200037245 */ /* 0x000fc40000201400 */
[----:B------:R-:W-:Y:S02]  /*8540*/  FSEL R55, R55, -INF , !P0 ;  /* 0xff80000037377808 */ /* 0x000fe40004000000 */
[----:B------:R-:W-:Y:S01]  /*8550*/  ISETP.GE.AND P0, PT, R2, R229, PT ;  /* 0x000000e50200720c */ /* 0x000fe20003f06270 */
[----:B------:R-:W-:Y:S01]  /*8560*/  FFMA.FTZ R9, R3, UR5, R52 ;  /* 0x0000000503097c23 */ /* 0x000fe20008010034 */
[----:B------:R-:W-:Y:S01]  /*8570*/  FSEL R143, R17, -INF , !P4 ;  /* 0xff800000118f7808 */ /* 0x000fe20006000000 */
[----:B------:R-:W-:Y:S01]  /*8580*/  FFMA.FTZ R11, R3, UR5, R56 ;  /* 0x00000005030b7c23 */ /* 0x000fe20008010038 */
[----:B------:R-:W-:Y:S01]  /*8590*/  FSEL R64, R19, -INF , !P2 ;  /* 0xff80000013407808 */ /* 0x000fe20005000000 */
[C---:B------:R-:W-:Y:S01]  /*85a0*/  FFMA.FTZ R10, R3.reuse, UR5, R58 ;  /* 0x00000005030a7c23 */ /* 0x040fe2000801003a */
[----:B------:R-:W-:Y:S01]  /*85b0*/  FSEL R46, R46, -INF , !P3 ;  /* 0xff8000002e2e7808 */ /* 0x000fe20005800000 */
[----:B------:R-:W-:Y:S01]  /*85c0*/  FFMA.FTZ R8, R3, UR5, R54 ;  /* 0x0000000503087c23 */ /* 0x000fe20008010036 */
[----:B------:R-:W-:-:S02]  /*85d0*/  ISETP.GE.AND P4, PT, R2, R231, PT ;  /* 0x000000e70200720c */ /* 0x000fc40003f86270 */
[C---:B------:R-:W-:Y:S02]  /*85e0*/  ISETP.GE.AND P2, PT, R2.reuse, R230, PT ;  /* 0x000000e60200720c */ /* 0x040fe40003f46270 */
[C---:B------:R-:W-:Y:S01]  /*85f0*/  ISETP.GE.AND P3, PT, R2.reuse, R228, PT ;  /* 0x000000e40200720c */ /* 0x040fe20003f66270 */
[----:B------:R-:W-:Y:S01]  /*8600*/  VIADD R2, R2, 0x39 ;  /* 0x0000003902027836 */ /* 0x000fe20000000000 */
[----:B------:R-:W-:Y:S02]  /*8610*/  FSEL R9, R9, -INF , !P0 ;  /* 0xff80000009097808 */ /* 0x000fe40004000000 */
[----:B------:R-:W-:Y:S02]  /*8620*/  PLOP3.LUT P0, PT, PT, PT, UP1, 0x80, 0x0 ;  /* 0x000000000000781c */ /* 0x000fe40003f0f018 */
[----:B------:R-:W-:Y:S02]  /*8630*/  FSEL R161, R161, -INF , !P6 ;  /* 0xff800000a1a17808 */ /* 0x000fe40007000000 */
[----:B------:R-:W-:-:S02]  /*8640*/  FSEL R28, R28, -INF , !P5 ;  /* 0xff8000001c1c7808 */ /* 0x000fc40006800000 */
[----:B------:R-:W-:Y:S02]  /*8650*/  I2FP.F32.S32 R4, R2 ;  /* 0x0000000200047245 */ /* 0x000fe40000201400 */
[C---:B------:R-:W-:Y:S02]  /*8660*/  ISETP.GE.AND P6, PT, R5.reuse, R229, PT ;  /* 0x000000e50500720c */ /* 0x040fe40003fc6270 */
        /* <DEDUP_REMOVED lines=8> */
[----:B------:R-:W-:-:S02]  /*86f0*/  FSEL R10, R10, -INF , !P2 ;  /* 0xff8000000a0a7808 */ /* 0x000fc40005000000 */
[C---:B------:R-:W-:Y:S02]  /*8700*/  ISETP.GE.AND P6, PT, R2.reuse, R231, PT ;  /* 0x000000e70200720c */ /* 0x040fe40003fc6270 */
[C---:B------:R-:W-:Y:S02]  /*8710*/  ISETP.GE.AND P5, PT, R2.reuse, R230, PT ;  /* 0x000000e60200720c */ /* 0x040fe40003fa6270 */
[C---:B------:R-:W-:Y:S02]  /*8720*/  ISETP.GE.AND P4, PT, R2.reuse, R229, PT ;  /* 0x000000e50200720c */ /* 0x040fe40003f86270 */
[----:B------:R-:W-:Y:S02]  /*8730*/  ISETP.GE.AND P2, PT, R2, R228, PT ;  /* 0x000000e40200720c */ /* 0x000fe40003f46270 */
[----:B------:R-:W-:Y:S02]  /*8740*/  FSEL R8, R8, -INF , !P3 ;  /* 0xff80000008087808 */ /* 0x000fe40005800000 */
[----:B------:R-:W-:-:S02]  /*8750*/  FSEL R56, R56, -INF , !P6 ;  /* 0xff80000038387808 */ /* 0x000fc40007000000 */
[----:B------:R-:W-:Y:S02]  /*8760*/  FSEL R45, R45, -INF , !P5 ;  /* 0xff8000002d2d7808 */ /* 0x000fe40006800000 */
[----:B------:R-:W-:Y:S02]  /*8770*/  FSEL R138, R13, -INF , !P4 ;  /* 0xff8000000d8a7808 */ /* 0x000fe40006000000 */
[----:B------:R-:W-:Y:S01]  /*8780*/  FSEL R63, R15, -INF , !P2 ;  /* 0xff8000000f3f7808 */ /* 0x000fe20005000000 */
[----:B------:R-:W-:Y:S06]  /*8790*/  @!P0 BRA `(.L_x_948) ;  /* 0x0000000000e88947 */ /* 0x000fec0003800000 */
[----:B------:R-:W-:Y:S01]  /*87a0*/  UIADD3 UR10, UR14, -0x3, URZ ;  /* 0xfffffffd0e0a7890 */ /* 0x000fe2000fffe03f */
[----:B------:R-:W1:Y:S01]  /*87b0*/  @!P1 LDC.64 R6, c[0x0][0x218] ;  /* 0x00008600ff069b82 */ /* 0x000e620000000a00 */
[----:B------:R-:W-:Y:S01]  /*87c0*/  IMAD.U32 R15, RZ, RZ, UR8 ;  /* 0x00000008ff0f7e24 */ /* 0x000fe2000f8e00ff */
[----:B------:R2:W-:Y:S01]  /*87d0*/  @P1 STS.128 [R208+0x4000], RZ ;  /* 0x004000ffd0001388 */ /* 0x0005e20000000c00 */
[----:B------:R-:W-:Y:S01]  /*87e0*/  USHF.R.S32.HI UR4, URZ, 0x1f, UR10 ;  /* 0x0000001f3f047899 */ /* 0x000fe2000801140a */
[----:B------:R-:W-:Y:S01]  /*87f0*/  BSSY B0, `(.L_x_949) ;  /* 0x0000033000007945 */ /* 0x000fe20003800000 */
[----:B------:R-:W-:Y:S02]  /*8800*/  UIMAD.WIDE.U32 UR40, UR10, UR8, URZ ;  /* 0x000000080a2872a5 */ /* 0x000fe4000f8e003f */
[----:B------:R-:W-:Y:S01]  /*8810*/  UIMAD UR4, UR4, UR8, URZ ;  /* 0x00000008040472a4 */ /* 0x000fe2000f8e023f */
[----:B------:R-:W3:Y:S03]  /*8820*/  @!P1 LDC.64 R4, c[0x0][0x218] ;  /* 0x00008600ff049b82 */ /* 0x000ee60000000a00 */
[----:B------:R-:W-:Y:S01]  /*8830*/  UIMAD UR4, UR10, UR9, UR4 ;  /* 0x000000090a0472a4 */ /* 0x000fe2000f8e0204 */
[----:B------:R-:W-:-:S02]  /*8840*/  IMAD.U32 R16, RZ, RZ, UR40 ;  /* 0x00000028ff107e24 */ /* 0x000fc4000f8e00ff */
[----:B------:R-:W-:Y:S01]  /*8850*/  IMAD.U32 R13, RZ, RZ, UR40 ;  /* 0x00000028ff0d7e24 */ /* 0x000fe2000f8e00ff */
[----:B------:R-:W-:Y:S01]  /*8860*/  UIADD3 UR4, UR41, UR4, URZ ;  /* 0x0000000429047290 */ /* 0x000fe2000fffe03f */
[----:B------:R-:W4:Y:S01]  /*8870*/  @!P1 LDC.64 R2, c[0x0][0x218] ;  /* 0x00008600ff029b82 */ /* 0x000f220000000a00 */
[----:B------:R-:W-:-:S04]  /*8880*/  LEA R16, P2, R16, R210, 0x6 ;  /* 0x000000d210107211 */ /* 0x000fc800078430ff */
[----:B------:R-:W-:Y:S01]  /*8890*/  IMAD.U32 R12, RZ, RZ, UR4 ;  /* 0x00000004ff0c7e24 */ /* 0x000fe2000f8e00ff */
[----:B------:R-:W-:Y:S02]  /*88a0*/  @!P1 LEA R15, P3, R15, R16, 0x5 ;  /* 0x000000100f0f9211 */ /* 0x000fe400078628ff */
[C---:B-1----:R-:W-:Y:S02]  /*88b0*/  @!P1 LEA R6, P4, R16.reuse, R6, 0x1 ;  /* 0x0000000610069211 */ /* 0x042fe400078808ff */
[----:B------:R-:W-:Y:S01]  /*88c0*/  LEA.HI.X R17, R13, R213, R12, 0x6, P2 ;  /* 0x000000d50d117211 */ /* 0x000fe200010f340c */
[----:B------:R-:W-:Y:S01]  /*88d0*/  IMAD.U32 R13, RZ, RZ, UR8 ;  /* 0x00000008ff0d7e24 */ /* 0x000fe2000f8e00ff */
[C---:B------:R-:W-:Y:S01]  /*88e0*/  @!P1 IADD3 R14, P2, R16.reuse, UR33, RZ ;  /* 0x00000021100e9c10 */ /* 0x040fe2000ff5e0ff */
[----:B------:R-:W-:Y:S01]  /*88f0*/  IMAD.U32 R12, RZ, RZ, UR9 ;  /* 0x00000009ff0c7e24 */ /* 0x000fe2000f8e00ff */
[----:B------:R-:W-:-:S04]  /*8900*/  @!P1 LEA.HI.X R7, R16, R7, R17, 0x1, P4 ;  /* 0x0000000710079211 */ /* 0x000fc800020f0c11 */
[----:B------:R-:W-:Y:S01]  /*8910*/  @!P1 LEA.HI.X R12, R13, R17, R12, 0x5, P3 ;  /* 0x000000110d0c9211 */ /* 0x000fe200018f2c0c */
[----:B------:R-:W-:Y:S01]  /*8920*/  @!PT LDS RZ, [RZ] ;  /* 0x00000000fffff984 */ /* 0x000fe20000000800 */
[----:B------:R-:W-:Y:S01]  /*8930*/  @!PT LDS RZ, [RZ] ;  /* 0x00000000fffff984 */ /* 0x000fe20000000800 */
[----:B------:R-:W-:Y:S01]  /*8940*/  @!PT LDS RZ, [RZ] ;  /* 0x00000000fffff984 */ /* 0x000fe20000000800 */
[----:B------:R2:W-:Y:S01]  /*8950*/  @!P1 LDGSTS.E.BYPASS.LTC128B.128 [R208+0x4000], desc[UR16][R6.64] ;  /* 0x0400000006d09fae */ /* 0x0005e2000b901d50 */
[C---:B---3--:R-:W-:Y:S02]  /*8960*/  @!P1 LEA R18, P3, R14.reuse, R4, 0x1 ;  /* 0x000000040e129211 */ /* 0x048fe400078608ff */
[----:B------:R-:W-:Y:S01]  /*8970*/  @!P1 IADD3.X R4, R17, UR32, RZ, P2, !PT ;  /* 0x0000002011049c10 */ /* 0x000fe200097fe4ff */
[----:B------:R2:W-:Y:S01]  /*8980*/  @P1 STS.128 [R208+0x4800], RZ ;  /* 0x004800ffd0001388 */ /* 0x0005e20000000c00 */
[C---:B----4-:R-:W-:Y:S02]  /*8990*/  @!P1 LEA R2, P2, R15.reuse, R2, 0x1 ;  /* 0x000000020f029211 */ /* 0x050fe400078408ff */
[----:B------:R-:W-:Y:S02]  /*89a0*/  @!P1 LEA.HI.X R19, R14, R5, R4, 0x1, P3 ;  /* 0x000000050e139211 */ /* 0x000fe400018f0c04 */
        /* <DEDUP_REMOVED lines=12> */
[----:B--2---:R-:W-:Y:S01]  /*8a70*/  IMAD.U32 R2, RZ, RZ, UR8 ;  /* 0x00000008ff027e24 */ /* 0x004fe2000f8e00ff */
        /* <DEDUP_REMOVED lines=10> */
.L_x_950:
[----:B------:R-:W-:Y:S05]  /*8b20*/  BSYNC B0 ;  /* 0x0000000000007941 */ /* 0x000fea0003800000 */
.L_x_949:
[----:B------:R-:W0:Y:S02]  /*8b30*/  LDGDEPBAR ;  /* 0x00000000000079af */ /* 0x000e240000000000 */
.L_x_948:
[----:B--2---:R-:W-:Y:S01]  /*8b40*/  FMNMX.FTZ R2, R136, R11, !PT ;  /* 0x0000000b88027209 */ /* 0x004fe20007810000 */
[----:B------:R-:W-:Y:S01]  /*8b50*/  IMAD.WIDE.U32 R12, R226, -0x326172a9, RZ ;  /* 0xcd9e8d57e20c7825 */ /* 0x000fe200078e00ff */
[----:B-1----:R-:W-:Y:S01]  /*8b60*/  FMNMX.FTZ R4, R135, R10, !PT ;  /* 0x0000000a87047209 */ /* 0x002fe20007810000 */
[----:B------:R-:W-:Y:S01]  /*8b70*/  USHF.L.U32 UR10, UR37, 0x1, URZ ;  /* 0x00000001250a7899 */ /* 0x000fe2000800063f */
[----:B------:R-:W-:Y:S01]  /*8b80*/  FMNMX.FTZ R2, R139, R2, !PT ;  /* 0x000000028b027209 */ /* 0x000fe20007810000 */
[----:B------:R-:W-:Y:S01]  /*8b90*/  IMAD.WIDE.U32 R14, R227, -0x326172a9, RZ ;  /* 0xcd9e8d57e30e7825 */ /* 0x000fe200078e00ff */
[----:B------:R-:W-:Y:S01]  /*8ba0*/  FMNMX.FTZ R3, R134, R9, !PT ;  /* 0x0000000986037209 */ /* 0x000fe20007810000 */
[----:B------:R-:W-:Y:S01]  /*8bb0*/  UIADD3 UR4, UR10, 0x1, URZ ;  /* 0x000000010a047890 */ /* 0x000fe2000fffe03f */
[----:B------:R-:W-:Y:S01]  /*8bc0*/  FMNMX.FTZ R2, R179, R2, !PT ;  /* 0x00000002b3027209 */ /* 0x000fe20007810000 */
[----:B------:R-:W-:Y:S01]  /*8bd0*/  IMAD.U32 R206, RZ, RZ, UR29 ;  /* 0x0000001dffce7e24 */ /* 0x000fe2000f8e00ff */
[----:B------:R-:W-:Y:S01]  /*8be0*/  FMNMX.FTZ R4, R177, R4, !PT ;  /* 0x00000004b1047209 */ /* 0x000fe20007810000 */
[----:B------:R-:W-:Y:S01]  /*8bf0*/  IMAD.WIDE.U32 R202, R224, -0x2daee0ad, RZ ;  /* 0xd2511f53e0ca7825 */ /* 0x000fe200078e00ff */
[----:B------:R-:W-:-:S02]  /*8c00*/  FMNMX.FTZ R2, R50, R2, !PT ;  /* 0x0000000232027209 */ /* 0x000fc40007810000 */
[----:B------:R-:W-:Y:S01]  /*8c10*/  FMNMX.FTZ R3, R0, R3, !PT ;  /* 0x0000000300037209 */ /* 0x000fe20007810000 */
[----:B------:R-:W-:Y:S01]  /*8c20*/  IMAD.U32 R240, RZ, RZ, UR29 ;  /* 0x0000001dfff07e24 */ /* 0x000fe2000f8e00ff */
        /* <DEDUP_REMOVED lines=29> */
[----:B------:R-:W-:-:S02]  /*8e00*/  LOP3.LUT R232, R13, R225, RZ, 0x3c, !PT ;  /* 0x000000e10de87212 */ /* 0x000fc400078e3cff */
[----:B------:R-:W-:Y:S02]  /*8e10*/  FMNMX.FTZ R4, R67, R4, !PT ;  /* 0x0000000443047209 */ /* 0x000fe40007810000 */
[----:B------:R-:W-:Y:S01]  /*8e20*/  FMNMX.FTZ R3, R164, R3, !PT ;  /* 0x00000003a4037209 */ /* 0x000fe20007810000 */
[----:B------:R-:W-:Y:S01]  /*8e30*/  IMAD.WIDE.U32 R232, R232, -0x2daee0ad, RZ ;  /* 0xd2511f53e8e87825 */ /* 0x000fe200078e00ff */
        /* <DEDUP_REMOVED lines=18> */
[----:B------:R-:W-:Y:S01]  /*8f60*/  LOP3.LUT R238, R15, R225, RZ, 0x3c, !PT ;  /* 0x000000e10fee7212 */ /* 0x000fe200078e3cff */
[----:B------:R-:W3:Y:S01]  /*8f70*/  SHFL.BFLY PT, R2, R3, 0x2, 0x1f ;  /* 0x0c401f0003027f89 */ /* 0x000ee200000e0000 */
[----:B------:R-:W-:Y:S02]  /*8f80*/  FMNMX.FTZ R13, R148, R13, !PT ;  /* 0x0000000d940d7209 */ /* 0x000fe40007810000 */
[----:B------:R-:W-:Y:S01]  /*8f90*/  LOP3.LUT R206, R203, UR10, R206, 0x96, !PT ;  /* 0x0000000acbce7c12 */ /* 0x000fe2000f8e96ce */
[----:B------:R-:W-:Y:S01]  /*8fa0*/  IMAD.WIDE.U32 R238, R238, -0x2daee0ad, RZ ;  /* 0xd2511f53eeee7825 */ /* 0x000fe200078e00ff */
[----:B------:R-:W-:Y:S02]  /*8fb0*/  FMNMX.FTZ R13, R147, R13, !PT ;  /* 0x0000000d930d7209 */ /* 0x000fe40007810000 */
[----:B------:R-:W-:Y:S01]  /*8fc0*/  LOP3.LUT R240, R203, UR4, R240, 0x96, !PT ;  /* 0x00000004cbf07c12 */ /* 0x000fe2000f8e96f0 */
[----:B------:R-:W-:Y:S01]  /*8fd0*/  IMAD.WIDE.U32 R206, R206, -0x326172a9, RZ ;  /* 0xcd9e8d57cece7825 */ /* 0x000fe200078e00ff */
[----:B------:R-:W-:-:S02]  /*8fe0*/  FMNMX.FTZ R13, R152, R13, !PT ;  /* 0x0000000d980d7209 */ /* 0x000fc40007810000 */
[----:B------:R-:W-:Y:S01]  /*8ff0*/  LOP3.LUT R172, R239, UR35, R202, 0x96, !PT ;  /* 0x00000023efac7c12 */ /* 0x000fe2000f8e96ca */
[----:B------:R-:W-:Y:S01]  /*9000*/  IMAD.WIDE.U32 R240, R240, -0x326172a9, RZ ;  /* 0xcd9e8d57f0f07825 */ /* 0x000fe200078e00ff */
[----:B------:R-:W-:Y:S02]  /*9010*/  FMNMX.FTZ R13, R149, R13, !PT ;  /* 0x0000000d950d7209 */ /* 0x000fe40007810000 */
[----:B------:R-:W-:Y:S01]  /*9020*/  LOP3.LUT R6, R207, UR36, R14, 0x96, !PT ;  /* 0x00000024cf067c12 */ /* 0x000fe2000f8e960e */
[----:B------:R-:W-:Y:S01]  /*9030*/  IMAD.WIDE.U32 R172, R172, -0x326172a9, RZ ;  /* 0xcd9e8d57acac7825 */ /* 0x000fe200078e00ff */
[----:B------:R-:W-:Y:S02]  /*9040*/  FMNMX.FTZ R13, R153, R13, !PT ;  /* 0x0000000d990d7209 */ /* 0x000fe40007810000 */
[----:B-1----:R-:W-:Y:S01]  /*9050*/  FMNMX.FTZ R200, R7, R200, !PT ;  /* 0x000000c807c87209 */ /* 0x002fe20007810000 */
[----:B------:R-:W-:Y:S01]  /*9060*/  IMAD.WIDE.U32 R6, R6, -0x2daee0ad, RZ ;  /* 0xd2511f5306067825 */ /* 0x000fe200078e00ff */
[----:B------:R-:W-:-:S02]  /*9070*/  FMNMX.FTZ R13, R154, R13, !PT ;  /* 0x0000000d9a0d7209 */ /* 0x000fc40007810000 */
[----:B------:R-:W-:Y:S01]  /*9080*/  LOP3.LUT R180, R173, UR34, R206, 0x96, !PT ;  /* 0x00000022adb47c12 */ /* 0x000fe2000f8e96ce */
[----:B------:R-:W-:Y:S01]  /*9090*/  FMUL.FTZ R57, R200, UR38 ;  /* 0x00000026c8397c20 */ /* 0x000fe20008410000 */
[----:B------:R-:W-:Y:S02]  /*90a0*/  FMNMX.FTZ R13, R162, R13, !PT ;  /* 0x0000000da20d7209 */ /* 0x000fe40007810000 */
[----:B--2---:R-:W-:Y:S01]  /*90b0*/  FMNMX.FTZ R5, R4, R5, !PT ;  /* 0x0000000504057209 */ /* 0x004fe20007810000 */
[----:B------:R-:W-:Y:S01]  /*90c0*/  IMAD.WIDE.U32 R180, R180, -0x2daee0ad, RZ ;  /* 0xd2511f53b4b47825 */ /* 0x000fe200078e00ff */
[----:B------:R-:W-:Y:S02]  /*90d0*/  FMNMX.FTZ R13, R61, R13, !PT ;  /* 0x0000000d3d0d7209 */ /* 0x000fe40007810000 */
[----:B---3--:R-:W-:Y:S02]  /*90e0*/  FMNMX.FTZ R2, R3, R2, !PT ;  /* 0x0000000203027209 */ /* 0x008fe40007810000 */
[----:B------:R-:W-:Y:S01]  /*90f0*/  FMNMX.FTZ R13, R64, R13, !PT ;  /* 0x0000000d400d7209 */ /* 0x000fe20007810000 */
[----:B------:R-:W-:Y:S01]  /*9100*/  SHFL.BFLY PT, R3, R5, 0x1, 0x1f ;  /* 0x0c201f0005037f89 */ /* 0x000fe200000e0000 */
[----:B------:R-:W-:-:S02]  /*9110*/  LOP3.LUT R182, R181, UR27, R6, 0x96, !PT ;  /* 0x0000001bb5b67c12 */ /* 0x000fc4000f8e9606 */
[----:B------:R-:W-:Y:S01]  /*9120*/  FMNMX.FTZ R13, R60, R13, !PT ;  /* 0x0000000d3c0d7209 */ /* 0x000fe20007810000 */
[----:B------:R-:W1:Y:S01]  /*9130*/  SHFL.BFLY PT, R6, R2, 0x1, 0x1f ;  /* 0x0c201f0002067f89 */ /* 0x000e6200000e0000 */
[----:B------:R-:W-:Y:S01]  /*9140*/  LOP3.LUT R202, R233, UR35, R202, 0x96, !PT ;  /* 0x00000023e9ca7c12 */ /* 0x000fe2000f8e96ca */
[----:B------:R-:W-:Y:S01]  /*9150*/  IMAD.WIDE.U32 R182, R182, -0x326172a9, RZ ;  /* 0xcd9e8d57b6b67825 */ /* 0x000fe200078e00ff */
[----:B------:R-:W-:Y:S02]  /*9160*/  FMNMX.FTZ R13, R63, R13, !PT ;  /* 0x0000000d3f0d7209 */ /* 0x000fe40007810000 */
[----:B------:R-:W-:Y:S01]  /*9170*/  LOP3.LUT R204, R207, UR36, R12, 0x96, !PT ;  /* 0x00000024cfcc7c12 */ /* 0x000fe2000f8e960c */
[----:B------:R-:W-:Y:S01]  /*9180*/  IMAD.WIDE.U32 R202, R202, -0x326172a9, RZ ;  /* 0xcd9e8d57caca7825 */ /* 0x000fe200078e00ff */
[----:B------:R-:W-:Y:S01]  /*9190*/  LOP3.LUT R158, R7, UR31, R238, 0x96, !PT ;  /* 0x0000001f079e7c12 */ /* 0x000fe2000f8e96ee */
[----:B------:R-:W2:Y:S01]  /*91a0*/  SHFL.BFLY PT, R4, R13, 0x2, 0x1f ;  /* 0x0c401f000d047f89 */ /* 0x000ea200000e0000 */
[----:B------:R-:W-:Y:S01]  /*91b0*/  FSETP.NEU.FTZ.AND P5, PT, R200, -INF , PT ;  /* 0xff800000c800780b */ /* 0x000fe20003fbd000 */
[----:B------:R-:W-:Y:S01]  /*91c0*/  IMAD.WIDE.U32 R204, R204, -0x2daee0ad, RZ ;  /* 0xd2511f53cccc7825 */ /* 0x000fe200078e00ff */
[----:B------:R-:W-:-:S02]  /*91d0*/  LOP3.LUT R206, R203, UR34, R206, 0x96, !PT ;  /* 0x00000022cbce7c12 */ /* 0x000fc4000f8e96ce */
[----:B------:R-:W-:Y:S01]  /*91e0*/  FSEL R57, R57, RZ, P5 ;  /* 0x000000ff39397208 */ /* 0x000fe20002800000 */
[----:B------:R-:W-:Y:S01]  /*91f0*/  IMAD.WIDE.U32 R158, R158, -0x326172a9, RZ ;  /* 0xcd9e8d579e9e7825 */ /* 0x000fe200078e00ff */
[----:B------:R-:W-:Y:S02]  /*9200*/  LOP3.LUT R156, R205, UR31, R232, 0x96, !PT ;  /* 0x0000001fcd9c7c12 */ /* 0x000fe4000f8e96e8 */
[----:B------:R-:W-:Y:S01]  /*9210*/  LOP3.LUT R163, R241, UR36, R14, 0x96, !PT ;  /* 0x00000024f1a37c12 */ /* 0x000fe2000f8e960e */
[----:B------:R-:W-:-:S04]  /*9220*/  IMAD.WIDE.U32 R206, R206, -0x2daee0ad, RZ ;  /* 0xd2511f53cece7825 */ /* 0x000fc800078e00ff */
[--C-:B------:R-:W-:Y:S01]  /*9230*/  FFMA.FTZ R41, R139, UR38, -R57.reuse ;  /* 0x000000268b297c23 */ /* 0x100fe20008010839 */
[----:B------:R-:W-:Y:S01]  /*9240*/  LOP3.LUT R7, R159, UR30, R172, 0x96, !PT ;  /* 0x0000001e9f077c12 */ /* 0x000fe2000f8e96ac */
[----:B------:R-:W-:Y:S01]  /*9250*/  FFMA.FTZ R39, R50, UR38, -R57 ;  /* 0x0000002632277c23 */ /* 0x000fe20008010839 */
[----:B------:R-:W-:Y:S01]  /*9260*/  IMAD.WIDE.U32 R156, R156, -0x326172a9, RZ ;  /* 0xcd9e8d579c9c7825 */ /* 0x000fe200078e00ff */
[----:B------:R-:W-:-:S03]  /*9270*/  LOP3.LUT R204, R207, UR27, R204, 0x96, !PT ;  /* 0x0000001bcfcc7c12 */ /* 0x000fc6000f8e96cc */
[----:B------:R-:W-:Y:S01]  /*9280*/  FFMA.FTZ R42, R11, UR38, -R57 ;  /* 0x000000260b2a7c23 */ /* 0x000fe20008010839 */
[----:B-1----:R-:W-:Y:S01]  /*9290*/  FMNMX.FTZ R2, R2, R6, !PT ;  /* 0x0000000602027209 */ /* 0x002fe20007810000 */
[----:B------:R-:W-:Y:S01]  /*92a0*/  IMAD.WIDE.U32 R16, R7, -0x2daee0ad, RZ ;  /* 0xd2511f5307107825 */ /* 0x000fe200078e00ff */
[----:B------:R-:W-:-:S03]  /*92b0*/  FMNMX.FTZ R3, R5, R3, !PT ;  /* 0x0000000305037209 */ /* 0x000fc60007810000 */
[----:B------:R-:W-:Y:S01]  /*92c0*/  FFMA.FTZ R40, R179, UR38, -R57 ;  /* 0x00000026b3287c23 */ /* 0x000fe20008010839 */
[C---:B------:R-:W-:Y:S01]  /*92d0*/  FSETP.NEU.FTZ.AND P3, PT, R2.reuse, -INF , PT ;  /* 0xff8000000200780b */ /* 0x040fe20003f7d000 */
[----:B------:R-:W-:Y:S01]  /*92e0*/  FMUL.FTZ R139, R2, UR38 ;  /* 0x00000026028b7c20 */ /* 0x000fe20008410000 */
[----:B------:R-:W-:Y:S01]  /*92f0*/  IMAD.WIDE.U32 R204, R204, -0x326172a9, RZ ;  /* 0xcd9e8d57cccc7825 */ /* 0x000fe200078e00ff */
[----:B--2---:R-:W-:-:S03]  /*9300*/  FMNMX.FTZ R13, R13, R4, !PT ;  /* 0x000000040d0d7209 */ /* 0x004fc60007810000 */
[----:B------:R-:W-:Y:S01]  /*9310*/  FMUL.FTZ R50, R3, UR38 ;  /* 0x0000002603327c20 */ /* 0x000fe20008410000 */
[----:B------:R-:W-:Y:S01]  /*9320*/  LOP3.LUT R158, R183, UR26, R158, 0x96, !PT ;  /* 0x0000001ab79e7c12 */ /* 0x000fe2000f8e969e */
[----:B------:R-:W-:Y:S01]  /*9330*/  MUFU.EX2 R40, R40 ;  /* 0x0000002800287308 */ /* 0x000fe20000000800 */
[----:B------:R-:W-:Y:S01]  /*9340*/  FSEL R139, R139, RZ, P3 ;  /* 0x000000ff8b8b7208 */ /* 0x000fe20001800000 */
[----:B------:R-:W1:Y:S01]  /*9350*/  SHFL.BFLY PT, R6, R13, 0x1, 0x1f ;  /* 0x0c201f000d067f89 */ /* 0x000e6200000e0000 */
[----:B------:R-:W-:Y:S01]  /*9360*/  LOP3.LUT R7, R157, UR30, R202, 0x96, !PT ;  /* 0x0000001e9d077c12 */ /* 0x000fe2000f8e96ca */
[----:B------:R-:W-:Y:S01]  /*9370*/  IMAD.WIDE.U32 R158, R158, -0x2daee0ad, RZ ;  /* 0xd2511f539e9e7825 */ /* 0x000fe200078e00ff */
[----:B------:R-:W-:-:S03]  /*9380*/  LOP3.LUT R156, R205, UR26, R156, 0x96, !PT ;  /* 0x0000001acd9c7c12 */ /* 0x000fc6000f8e969c */
[----:B------:R-:W-:Y:S01]  /*9390*/  FFMA.FTZ R35, R0, UR38, -R139 ;  /* 0x0000002600237c23 */ /* 0x000fe2000801088b */
[----:B------:R-:W-:Y:S01]  /*93a0*/  FSETP.NEU.FTZ.AND P4, PT, R3, -INF , PT ;  /* 0xff8000000300780b */ /* 0x000fe20003f9d000 */
[----:B------:R-:W-:Y:S01]  /*93b0*/  IMAD.WIDE.U32 R14, R7, -0x2daee0ad, RZ ;  /* 0xd2511f53070e7825 */ /* 0x000fe200078e00ff */
[----:B------:R-:W-:-:S03]  /*93c0*/  LOP3.LUT R180, R17, UR24, R180, 0x96, !PT ;  /* 0x0000001811b47c12 */ /* 0x000fc6000f8e96b4 */
[----:B------:R-:W-:Y:S01]  /*93d0*/  FFMA.FTZ R34, R65, UR38, -R139 ;  /* 0x0000002641227c23 */ /* 0x000fe2000801088b */
[----:B------:R-:W-:Y:S01]  /*93e0*/  FSEL R50, R50, RZ, P4 ;  /* 0x000000ff32327208 */ /* 0x000fe20002000000 */
[----:B------:R-:W-:Y:S01]  /*93f0*/  IMAD.WIDE.U32 R156, R156, -0x2daee0ad, RZ ;  /* 0xd2511f539c9c7825 */ /* 0x000fe200078e00ff */
[----:B------:R-:W-:-:S03]  /*9400*/  LOP3.LUT R5, R159, UR21, R16, 0x96, !PT ;  /* 0x000000159f057c12 */ /* 0x000fc6000f8e9610 */
[----:B------:R-:W-:Y:S01]  /*9410*/  FFMA.FTZ R36, R9, UR38, -R139 ;  /* 0x0000002609247c23 */ /* 0x000fe2000801088b */
[----:B------:R-:W-:Y:S01]  /*9420*/  LOP3.LUT R206, R15, UR24, R206, 0x96, !PT ;  /* 0x000000180fce7c12 */ /* 0x000fe2000f8e96ce */
[----:B------:R-:W-:Y:S01]  /*9430*/  FFMA.FTZ R37, R10, UR38, -R50 ;  /* 0x000000260a257c23 */ /* 0x000fe20008010832 */
[----:B------:R-:W-:Y:S01]  /*9440*/  LOP3.LUT R4, R157, UR21, R14, 0x96, !PT ;  /* 0x000000159d047c12 */ /* 0x000fe2000f8e960e */
[----:B------:R-:W-:Y:S01]  /*9450*/  IMAD.WIDE.U32 R180, R180, -0x326172a9, RZ ;  /* 0xcd9e8d57b4b47825 */ /* 0x000fe200078e00ff */
[----:B------:R-:W-:-:S03]  /*9460*/  LOP3.LUT R157, R241, UR36, R12, 0x96, !PT ;  /* 0x00000024f19d7c12 */ /* 0x000fc6000f8e960c */
[----:B------:R-:W-:Y:S01]  /*9470*/  FFMA.FTZ R33, R51, UR38, -R139 ;  /* 0x0000002633217c23 */ /* 0x000fe2000801088b */
[----:B------:R-:W2:Y:S01]  /*9480*/  MUFU.EX2 R39, R39 ;  /* 0x0000002700277308 */ /* 0x000ea20000000800 */
[----:B------:R-:W-:Y:S01]  /*9490*/  IMAD.WIDE.U32 R10, R5, -0x326172a9, RZ ;  /* 0xcd9e8d57050a7825 */ /* 0x000fe200078e00ff */
[----:B------:R-:W-:Y:S01]  /*94a0*/  PRMT R52, R217, 0x7054, R217 ;  /* 0x00007054d9347816 */ /* 0x000fe200000000d9 */
[----:B------:R-:W3:Y:S01]  /*94b0*/  LDSM.16.MT88.4 R16, [R192+0x6000] ;  /* 0x00600000c010783b */ /* 0x000ee20000004200 */
[----:B------:R-:W-:Y:S01]  /*94c0*/  FSEL R54, R3, RZ, P4 ;  /* 0x000000ff03367208 */ /* 0x000fe20002000000 */
[----:B------:R-:W-:Y:S01]  /*94d0*/  IMAD.WIDE.U32 R4, R4, -0x326172a9, RZ ;  /* 0xcd9e8d5704047825 */ /* 0x000fe200078e00ff */
[----:B-1----:R-:W-:-:S03]  /*94e0*/  FMNMX.FTZ R0, R13, R6, !PT ;  /* 0x000000060d007209 */ /* 0x002fc60007810000 */
[----:B------:R-:W-:Y:S01]  /*94f0*/  FFMA.FTZ R47, R47, UR38, -R50 ;  /* 0x000000262f2f7c23 */ /* 0x000fe20008010832 */
[----:B------:R-:W-:Y:S01]  /*9500*/  LOP3.LUT R21, R11, UR19, R180, 0x96, !PT ;  /* 0x000000130b157c12 */ /* 0x000fe2000f8e96b4 */
[----:B------:R-:W-:Y:S01]  /*9510*/  IMAD.WIDE.U32 R206, R206, -0x326172a9, RZ ;  /* 0xcd9e8d57cece7825 */ /* 0x000fe200078e00ff */
[----:B------:R-:W-:-:S03]  /*9520*/  FSETP.NEU.FTZ.AND P2, PT, R0, -INF , PT ;  /* 0xff8000000000780b */ /* 0x000fc60003f5d000 */
[----:B------:R-:W-:Y:S01]  /*9530*/  FMUL.FTZ R65, R0, UR38 ;  /* 0x0000002600417c20 */ /* 0x000fe20008410000 */
[----:B------:R-:W-:Y:S01]  /*9540*/  LOP3.LUT R14, R10, 0xffff, RZ, 0xc0, !PT ;  /* 0x0000ffff0a0e7812 */ /* 0x000fe200078ec0ff */
[----:B------:R-:W-:Y:S01]  /*9550*/  MUFU.EX2 R36, R36 ;  /* 0x0000002400247308 */ /* 0x000fe20000000800 */
[----:B------:R-:W-:Y:S01]  /*9560*/  LOP3.LUT R11, R4, 0xffff, RZ, 0xc0, !PT ;  /* 0x0000ffff040b7812 */ /* 0x000fe200078ec0ff */
[----:B------:R-:W-:Y:S01]  /*9570*/  FADD.FTZ R54, R135, -R54 ;  /* 0x8000003687367221 */ /* 0x000fe20000010000 */
[----:B------:R-:W-:Y:S01]  /*9580*/  FSEL R65, R65, RZ, P2 ;  /* 0x000000ff41417208 */ /* 0x000fe20001000000 */
[----:B------:R-:W-:Y:S01]  /*9590*/  FFMA.FTZ R132, R132, UR38, -R139 ;  /* 0x0000002684847c23 */ /* 0x000fe2000801088b */
[----:B------:R-:W-:Y:S01]  /*95a0*/  SHF.R.U32.HI R9, RZ, 0x10, R4 ;  /* 0x00000010ff097819 */ /* 0x000fe20000011604 */
[----:B------:R-:W-:Y:S01]  /*95b0*/  FMUL.FTZ R54, R54, UR38 ;  /* 0x0000002636367c20 */ /* 0x000fe20008410000 */
[----:B------:R-:W-:Y:S01]  /*95c0*/  LOP3.LUT R7, R10, 0xff, RZ, 0xc0, !PT ;  /* 0x000000ff0a077812 */ /* 0x000fe200078ec0ff */
[--C-:B------:R-:W-:Y:S01]  /*95d0*/  FFMA.FTZ R32, R8, UR38, -R65.reuse ;  /* 0x0000002608207c23 */ /* 0x100fe20008010841 */
[--C-:B------:R-:W-:Y:S01]  /*95e0*/  FFMA.FTZ R31, R44, UR38, -R65.reuse ;  /* 0x000000262c1f7c23 */ /* 0x100fe20008010841 */
[--C-:B------:R-:W-:Y:S01]  /*95f0*/  FFMA.FTZ R30, R48, UR38, -R65.reuse ;  /* 0x00000026301e7c23 */ /* 0x100fe20008010841 */
[----:B------:R-:W-:Y:S01]  /*9600*/  FFMA.FTZ R43, R49, UR38, -R65 ;  /* 0x00000026312b7c23 */ /* 0x000fe20008010841 */
[--C-:B------:R-:W-:Y:S01]  /*9610*/  SHF.R.U32.HI R12, RZ, 0x10, R10.reuse ;  /* 0x00000010ff0c7819 */ /* 0x100fe2000001160a */
[----:B------:R-:W-:Y:S01]  /*9620*/  MUFU.EX2 R35, R35 ;  /* 0x0000002300237308 */ /* 0x000fe20000000800 */
[----:B------:R-:W-:Y:S01]  /*9630*/  SHF.R.U32.HI R23, RZ, 0x18, R10 ;  /* 0x00000018ff177819 */ /* 0x000fe2000001160a */
[----:B------:R-:W-:Y:S01]  /*9640*/  FFMA.FTZ R49, R177, UR38, -R50 ;  /* 0x00000026b1317c23 */ /* 0x000fe20008010832 */
[----:B------:R-:W-:Y:S01]  /*9650*/  LOP3.LUT R10, R5, UR19, R206, 0x96, !PT ;  /* 0x00000013050a7c12 */ /* 0x000fe2000f8e96ce */
[----:B------:R-:W-:Y:S01]  /*9660*/  FFMA.FTZ R48, R53, UR38, -R50 ;  /* 0x0000002635307c23 */ /* 0x000fe20008010832 */
        /* <DEDUP_REMOVED lines=9> */
[----:B------:R-:W-:Y:S01]  /*9700*/  FFMA.FTZ R140, R140, UR38, -R50 ;  /* 0x000000268c8c7c23 */ /* 0x000fe20008010832 */
[----:B------:R-:W-:Y:S01]  /*9710*/  LOP3.LUT R20, R21, 0xff, RZ, 0xc0, !PT ;  /* 0x000000ff15147812 */ /* 0x000fe200078ec0ff */
[----:B------:R-:W1:Y:S01]  /*9720*/  MUFU.EX2 R33, R33 ;  /* 0x0000002100217308 */ /* 0x000e620000000800 */
[----:B------:R-:W-:Y:S01]  /*9730*/  SHF.R.U32.HI R6, RZ, 0x8, R6 ;  /* 0x00000008ff067819 */ /* 0x000fe20000011606 */
[----:B------:R-:W-:Y:S01]  /*9740*/  FFMA.FTZ R144, R144, UR38, -R50 ;  /* 0x0000002690907c23 */ /* 0x000fe20008010832 */
[----:B------:R-:W-:Y:S01]  /*9750*/  PRMT R8, R5, 0x5410, R11 ;  /* 0x0000541005087816 */ /* 0x000fe2000000000b */
[----:B------:R-:W-:Y:S01]  /*9760*/  FFMA.FTZ R169, R169, UR38, -R139 ;  /* 0x00000026a9a97c23 */ /* 0x000fe2000801088b */
[----:B------:R-:W-:Y:S01]  /*9770*/  PRMT R4, R9, 0x5410, R4 ;  /* 0x0000541009047816 */ /* 0x000fe20000000004 */
[--C-:B------:R-:W-:Y:S01]  /*9780*/  FFMA.FTZ R154, R154, UR38, -R65.reuse ;  /* 0x000000269a9a7c23 */ /* 0x100fe20008010841 */
[----:B------:R-:W-:Y:S01]  /*9790*/  LOP3.LUT R9, R10, 0xffff, RZ, 0xc0, !PT ;  /* 0x0000ffff0a097812 */ /* 0x000fe200078ec0ff */
[----:B------:R-:W-:Y:S01]  /*97a0*/  MUFU.EX2 R32, R32 ;  /* 0x0000002000207308 */ /* 0x000fe20000000800 */
[----:B------:R-:W-:Y:S01]  /*97b0*/  SHF.R.U32.HI R5, RZ, 0x10, R10 ;  /* 0x00000010ff057819 */ /* 0x000fe2000001160a */
[----:B------:R-:W-:Y:S01]  /*97c0*/  FFMA.FTZ R162, R162, UR38, -R65 ;  /* 0x00000026a2a27c23 */ /* 0x000fe20008010841 */
[----:B------:R-:W-:Y:S01]  /*97d0*/  PRMT R20, R20, 0x5410, R6 ;  /* 0x0000541014147816 */ /* 0x000fe20000000006 */
[----:B------:R-:W-:Y:S01]  /*97e0*/  FFMA.FTZ R171, R171, UR38, -R139 ;  /* 0x00000026abab7c23 */ /* 0x000fe2000801088b */
[----:B------:R-:W-:Y:S01]  /*97f0*/  LOP3.LUT R6, R10, 0xff, RZ, 0xc0, !PT ;  /* 0x000000ff0a067812 */ /* 0x000fe200078ec0ff */
[----:B------:R-:W-:Y:S01]  /*9800*/  FFMA.FTZ R149, R149, UR38, -R65 ;  /* 0x0000002695957c23 */ /* 0x000fe20008010841 */
[----:B------:R-:W-:Y:S01]  /*9810*/  SHF.R.U32.HI R14, RZ, 0x8, R14 ;  /* 0x00000008ff0e7819 */ /* 0x000fe2000001160e */
[----:B------:R-:W-:Y:S01]  /*9820*/  MUFU.EX2 R31, R31 ;  /* 0x0000001f001f7308 */ /* 0x000fe20000000800 */
[----:B------:R-:W-:Y:S01]  /*9830*/  SHF.R.U32.HI R9, RZ, 0x8, R9 ;  /* 0x00000008ff097819 */ /* 0x000fe20000011609 */
[----:B------:R-:W-:Y:S01]  /*9840*/  FFMA.FTZ R153, R153, UR38, -R65 ;  /* 0x0000002699997c23 */ /* 0x000fe20008010841 */
[----:B------:R-:W-:Y:S01]  /*9850*/  SHF.R.U32.HI R10, RZ, 0x18, R10 ;  /* 0x00000018ff0a7819 */ /* 0x000fe2000001160a */
[--C-:B------:R-:W-:Y:S01]  /*9860*/  FFMA.FTZ R67, R67, UR38, -R50.reuse ;  /* 0x0000002643437c23 */ /* 0x100fe20008010832 */
[----:B------:R-:W-:Y:S01]  /*9870*/  LOP3.LUT R5, R5, 0xff, RZ, 0xc0, !PT ;  /* 0x000000ff05057812 */ /* 0x000fe200078ec0ff */
[----:B------:R-:W-:Y:S01]  /*9880*/  FFMA.FTZ R137, R137, UR38, -R50 ;  /* 0x0000002689897c23 */ /* 0x000fe20008010832 */
[----:B------:R-:W-:Y:S01]  /*9890*/  PRMT R7, R7, 0x5410, R14 ;  /* 0x0000541007077816 */ /* 0x000fe2000000000e */
[----:B------:R-:W-:Y:S01]  /*98a0*/  MUFU.EX2 R30, R30 ;  /* 0x0000001e001e7308 */ /* 0x000fe20000000800 */
[----:B------:R-:W-:Y:S01]  /*98b0*/  PRMT R6, R6, 0x5410, R9 ;  /* 0x0000541006067816 */ /* 0x000fe20000000009 */
[----:B------:R-:W-:Y:S01]  /*98c0*/  FFMA.FTZ R59, R59, UR38, -R50 ;  /* 0x000000263b3b7c23 */ /* 0x000fe20008010832 */
[----:B------:R-:W-:Y:S01]  /*98d0*/  PRMT R5, R5, 0x5410, R10 ;  /* 0x0000541005057816 */ /* 0x000fe2000000000a */
[----:B------:R-:W-:Y:S01]  /*98e0*/  FFMA.FTZ R62, R62, UR38, -R50 ;  /* 0x000000263e3e7c23 */ /* 0x000fe20008010832 */
[----:B------:R-:W-:Y:S01]  /*98f0*/  SHF.R.U32.HI R11, RZ, 0x10, R21 ;  /* 0x00000010ff0b7819 */ /* 0x000fe20000011615 */
[--C-:B------:R-:W-:Y:S01]  /*9900*/  FFMA.FTZ R142, R142, UR38, -R139.reuse ;  /* 0x000000268e8e7c23 */ /* 0x100fe2000801088b */
[----:B------:R-:W-:Y:S01]  /*9910*/  LOP3.LUT R12, R12, 0xff, RZ, 0xc0, !PT ;  /* 0x000000ff0c0c7812 */ /* 0x000fe200078ec0ff */
[----:B------:R-:W4:Y:S01]  /*9920*/  MUFU.EX2 R43, R43 ;  /* 0x0000002b002b7308 */ /* 0x000f220000000800 */
[----:B------:R-:W-:Y:S01]  /*9930*/  LOP3.LUT R11, R11, 0xff, RZ, 0xc0, !PT ;  /* 0x000000ff0b0b7812 */ /* 0x000fe200078ec0ff */
[--C-:B------:R-:W-:Y:S01]  /*9940*/  FFMA.FTZ R143, R143, UR38, -R139.reuse ;  /* 0x000000268f8f7c23 */ /* 0x100fe2000801088b */
[----:B------:R-:W-:Y:S01]  /*9950*/  FSEL R9, R200, RZ, P5 ;  /* 0x000000ffc8097208 */ /* 0x000fe20002800000 */
[--C-:B------:R-:W-:Y:S01]  /*9960*/  FFMA.FTZ R141, R141, UR38, -R139.reuse ;  /* 0x000000268d8d7c23 */ /* 0x100fe2000801088b */
[--C-:B------:R-:W-:Y:S01]  /*9970*/  HSET2.LE.AND R7, R7, R52.reuse, PT ;  /* 0x0000003407077233 */ /* 0x100fe20003803000 */
[----:B------:R-:W-:Y:S01]  /*9980*/  FFMA.FTZ R138, R138, UR38, -R139 ;  /* 0x000000268a8a7c23 */ /* 0x000fe2000801088b */
[--C-:B------:R-:W-:Y:S01]  /*9990*/  HSET2.LE.AND R8, R8, R52.reuse, PT ;  /* 0x0000003408087233 */ /* 0x100fe20003803000 */
[----:B------:R-:W-:Y:S01]  /*99a0*/  FADD.FTZ R136, R136, -R9 ;  /* 0x8000000988887221 */ /* 0x000fe20000010000 */
[--C-:B------:R-:W-:Y:S01]  /*99b0*/  HSET2.LE.AND R4, R4, R52.reuse, PT ;  /* 0x0000003404047233 */ /* 0x100fe20003803000 */
[----:B------:R-:W-:Y:S01]  /*99c0*/  MUFU.EX2 R42, R42 ;  /* 0x0000002a002a7308 */ /* 0x000fe20000000800 */
[--C-:B------:R-:W-:Y:S01]  /*99d0*/  HSET2.LE.AND R6, R6, R52.reuse, PT ;  /* 0x0000003406067233 */ /* 0x100fe20003803000 */
[----:B------:R-:W-:Y:S01]  /*99e0*/  FMUL.FTZ R53, R136, UR38 ;  /* 0x0000002688357c20 */ /* 0x000fe20008410000 */
[--C-:B------:R-:W-:Y:S01]  /*99f0*/  HSET2.LE.AND R5, R5, R52.reuse, PT ;  /* 0x0000003405057233 */ /* 0x100fe20003803000 */
[----:B------:R-:W-:Y:S01]  /*9a00*/  FFMA.FTZ R136, R146, UR38, -R139 ;  /* 0x0000002692887c23 */ /* 0x000fe2000801088b */
[----:B------:R-:W-:Y:S01]  /*9a10*/  SHF.R.U32.HI R21, RZ, 0x18, R21 ;  /* 0x00000018ff157819 */ /* 0x000fe20000011615 */
[--C-:B------:R-:W-:Y:S01]  /*9a20*/  FFMA.FTZ R146, R145, UR38, -R65.reuse ;  /* 0x0000002691927c23 */ /* 0x100fe20008010841 */
[----:B--2---:R-:W-:Y:S01]  /*9a30*/  F2FP.BF16.F32.PACK_AB R22, R39, R40 ;  /* 0x000000282716723e */ /* 0x004fe200000010ff */
[----:B------:R-:W2:Y:S01]  /*9a40*/  MUFU.EX2 R41, R41 ;  /* 0x0000002900297308 */ /* 0x000ea20000000800 */
[----:B-1----:R-:W-:Y:S01]  /*9a50*/  F2FP.BF16.F32.PACK_AB R26, R33, R34 ;  /* 0x00000022211a723e */ /* 0x002fe200000010ff */
[--C-:B------:R-:W-:Y:S01]  /*9a60*/  FFMA.FTZ R145, R148, UR38, -R65.reuse ;  /* 0x0000002694917c23 */ /* 0x100fe20008010841 */
[----:B----4-:R-:W-:Y:S01]  /*9a70*/  F2FP.BF16.F32.PACK_AB R27, R43, R30 ;  /* 0x0000001e2b1b723e */ /* 0x010fe200000010ff */
[--C-:B------:R-:W-:Y:S01]  /*9a80*/  FFMA.FTZ R148, R147, UR38, -R65.reuse ;  /* 0x0000002693947c23 */ /* 0x100fe20008010841 */
[----:B------:R-:W-:Y:S01]  /*9a90*/  F2FP.BF16.F32.PACK_AB R24, R35, R36 ;  /* 0x000000242318723e */ /* 0x000fe200000010ff */
[----:B------:R-:W-:Y:S01]  /*9aa0*/  FFMA.FTZ R147, R152, UR38, -R65 ;  /* 0x0000002698937c23 */ /* 0x000fe20008010841 */
[----:B------:R-:W-:Y:S01]  /*9ab0*/  F2FP.BF16.F32.PACK_AB R25, R31, R32 ;  /* 0x000000201f19723e */ /* 0x000fe200000010ff */
[----:B------:R-:W-:Y:S01]  /*9ac0*/  MUFU.EX2 R37, R37 ;  /* 0x0000002500257308 */ /* 0x000fe20000000800 */
[----:B------:R-:W-:Y:S01]  /*9ad0*/  PRMT R23, R12, 0x5410, R23 ;  /* 0x000054100c177816 */ /* 0x000fe20000000017 */
[----:B------:R-:W-:Y:S01]  /*9ae0*/  FFMA.FTZ R152, R151, UR38, -R57 ;  /* 0x0000002697987c23 */ /* 0x000fe20008010839 */
[----:B------:R-:W-:Y:S01]  /*9af0*/  PRMT R21, R11, 0x5410, R21 ;  /* 0x000054100b157816 */ /* 0x000fe20000000015 */
[----:B------:R-:W1:Y:S01]  /*9b00*/  LDSM.16.MT88.4 R12, [R190+0x6000] ;  /* 0x00600000be0c783b */ /* 0x000e620000004200 */
[----:B------:R-:W-:Y:S01]  /*9b10*/  LOP3.LUT R22, R7, R22, RZ, 0xc0, !PT ;  /* 0x0000001607167212 */ /* 0x000fe200078ec0ff */
[--C-:B------:R-:W-:Y:S01]  /*9b20*/  FFMA.FTZ R151, R150, UR38, -R57.reuse ;  /* 0x0000002696977c23 */ /* 0x100fe20008010839 */
[----:B------:R-:W-:Y:S01]  /*9b30*/  LOP3.LUT R26, R8, R26, RZ, 0xc0, !PT ;  /* 0x0000001a081a7212 */ /* 0x000fe200078ec0ff */
[----:B------:R-:W4:Y:S01]  /*9b40*/  MUFU.EX2 R49, R49 ;  /* 0x0000003100317308 */ /* 0x000f220000000800 */
[----:B------:R-:W-:Y:S01]  /*9b50*/  LOP3.LUT R27, R4, R27, RZ, 0xc0, !PT ;  /* 0x0000001b041b7212 */ /* 0x000fe200078ec0ff */
[----:B------:R-:W5:Y:S01]  /*9b60*/  LDSM.16.MT88.4 R8, [R189+0x6000] ;  /* 0x00600000bd08783b */ /* 0x000f620000004200 */
[----:B------:R-:W-:Y:S01]  /*9b70*/  LOP3.LUT R24, R6, R24, RZ, 0xc0, !PT ;  /* 0x0000001806187212 */ /* 0x000fe200078ec0ff */
[----:B------:R-:W-:Y:S01]  /*9b80*/  FFMA.FTZ R150, R155, UR38, -R57 ;  /* 0x000000269b967c23 */ /* 0x000fe20008010839 */
[----:B------:R-:W-:Y:S01]  /*9b90*/  LOP3.LUT R25, R5, R25, RZ, 0xc0, !PT ;  /* 0x0000001905197212 */ /* 0x000fe200078ec0ff */
[--C-:B------:R-:W-:Y:S01]  /*9ba0*/  FFMA.FTZ R61, R61, UR38, -R65.reuse ;  /* 0x000000263d3d7c23 */ /* 0x100fe20008010841 */
[----:B------:R-:W5:Y:S01]  /*9bb0*/  LDSM.16.MT88.4 R4, [R188+0x6000] ;  /* 0x00600000bc04783b */ /* 0x000f620000004200 */
[----:B------:R-:W-:Y:S01]  /*9bc0*/  FSEL R44, R2, RZ, P3 ;  /* 0x000000ff022c7208 */ /* 0x000fe20001800000 */
[----:B------:R-:W-:Y:S01]  /*9bd0*/  MUFU.EX2 R48, R48 ;  /* 0x0000003000307308 */ /* 0x000fe20000000800 */
[----:B------:R-:W-:Y:S01]  /*9be0*/  FSEL R51, R0, RZ, P2 ;  /* 0x000000ff00337208 */ /* 0x000fe20001000000 */
[----:B------:R-:W-:Y:S01]  /*9bf0*/  FFMA.FTZ R64, R64, UR38, -R65 ;  /* 0x0000002640407c23 */ /* 0x000fe20008010841 */
[--C-:B------:R-:W-:Y:S01]  /*9c00*/  HSET2.LE.AND R20, R20, R52.reuse, PT ;  /* 0x0000003414147233 */ /* 0x100fe20003803000 */
[----:B------:R-:W-:Y:S01]  /*9c10*/  FADD.FTZ R44, R134, -R44 ;  /* 0x8000002c862c7221 */ /* 0x000fe20000010000 */
[----:B------:R-:W-:Y:S01]  /*9c20*/  LOP3.LUT R177, R203, UR34, R240, 0x96, !PT ;  /* 0x00000022cbb17c12 */ /* 0x000fe2000f8e96f0 */
[----:B------:R-:W-:Y:S01]  /*9c30*/  FADD.FTZ R51, R133, -R51 ;  /* 0x8000003385337221 */ /* 0x000fe20000010000 */
[----:B--2---:R-:W-:Y:S01]  /*9c40*/  F2FP.BF16.F32.PACK_AB R133, R41, R42 ;  /* 0x0000002a2985723e */ /* 0x004fe200000010ff */
[----:B------:R-:W-:Y:S01]  /*9c50*/  FMUL.FTZ R44, R44, UR38 ;  /* 0x000000262c2c7c20 */ /* 0x000fe20008410000 */
[----:B------:R-:W2:Y:S01]  /*9c60*/  MUFU.EX2 R47, R47 ;  /* 0x0000002f002f7308 */ /* 0x000ea20000000800 */
[----:B------:R-:W-:Y:S01]  /*9c70*/  FMUL.FTZ R51, R51, UR38 ;  /* 0x0000002633337c20 */ /* 0x000fe20008410000 */
[----:B------:R-:W-:Y:S01]  /*9c80*/  LOP3.LUT R204, R207, UR22, R204, 0x96, !PT ;  /* 0x00000016cfcc7c12 */ /* 0x000fe2000f8e96cc */
[--C-:B------:R-:W-:Y:S01]  /*9c90*/  FFMA.FTZ R60, R60, UR38, -R65.reuse ;  /* 0x000000263c3c7c23 */ /* 0x100fe20008010841 */
[--C-:B------:R-:W-:Y:S01]  /*9ca0*/  HSET2.LE.AND R23, R23, R52.reuse, PT ;  /* 0x0000003417177233 */ /* 0x100fe20003803000 */
[----:B------:R-:W-:Y:S01]  /*9cb0*/  FFMA.FTZ R63, R63, UR38, -R65 ;  /* 0x000000263f3f7c23 */ /* 0x000fe20008010841 */
[----:B------:R-:W-:Y:S01]  /*9cc0*/  HSET2.LE.AND R21, R21, R52, PT ;  /* 0x0000003415157233 */ /* 0x000fe20003803000 */
[----:B------:R-:W-:Y:S01]  /*9cd0*/  IMAD.WIDE.U32 R204, R204, -0x2daee0ad, RZ ;  /* 0xd2511f53cccc7825 */ /* 0x000fe200078e00ff */
[----:B------:R-:W3:Y:S01]  /*9ce0*/  MUFU.EX2 R44, R44 ;  /* 0x0000002c002c7308 */ /* 0x000ee20000000800 */
[----:B----4-:R-:W-:-:S02]  /*9cf0*/  F2FP.BF16.F32.PACK_AB R135, R49, R37 ;  /* 0x000000253187723e */ /* 0x010fc400000010ff */
[--C-:B------:R-:W-:Y:S01]  /*9d00*/  FFMA.FTZ R55, R55, UR38, -R57.reuse ;  /* 0x0000002637377c23 */ /* 0x100fe20008010839 */
[----:B------:R-:W-:Y:S01]  /*9d10*/  LOP3.LUT R20, R20, R133, RZ, 0xc0, !PT ;  /* 0x0000008514147212 */ /* 0x000fe200078ec0ff */
[----:B------:R-:W-:Y:S01]  /*9d20*/  FFMA.FTZ R133, R176, UR38, -R57 ;  /* 0x00000026b0857c23 */ /* 0x000fe20008010839 */
[----:B------:R-:W-:Y:S01]  /*9d30*/  IMAD.WIDE.U32 R176, R177, -0x2daee0ad, RZ ;  /* 0xd2511f53b1b07825 */ /* 0x000fe200078e00ff */
[----:B------:R-:W-:-:S03]  /*9d40*/  LOP3.LUT R21, R21, R135, RZ, 0xc0, !PT ;  /* 0x0000008715157212 */ /* 0x000fc600078ec0ff */
[----:B------:R-:W-:Y:S01]  /*9d50*/  FFMA.FTZ R135, R174, UR38, -R139 ;  /* 0x00000026ae877c23 */ /* 0x000fe2000801088b */
[----:B------:R-:W4:Y:S01]  /*9d60*/  MUFU.EX2 R51, R51 ;  /* 0x0000003300337308 */ /* 0x000f220000000800 */
[----:B--2---:R-:W-:Y:S01]  /*9d70*/  F2FP.BF16.F32.PACK_AB R134, R47, R48 ;  /* 0x000000302f86723e */ /* 0x004fe200000010ff */
[--C-:B------:R-:W-:Y:S01]  /*9d80*/  FFMA.FTZ R56, R56, UR38, -R57.reuse ;  /* 0x0000002638387c23 */ /* 0x100fe20008010839 */
[----:B------:R-:W-:Y:S01]  /*9d90*/  LOP3.LUT R156, R205, UR20, R156, 0x96, !PT ;  /* 0x00000014cd9c7c12 */ /* 0x000fe2000f8e969c */
[----:B------:R-:W-:Y:S01]  /*9da0*/  FFMA.FTZ R160, R160, UR38, -R57 ;  /* 0x00000026a0a07c23 */ /* 0x000fe20008010839 */
[----:B------:R-:W-:Y:S01]  /*9db0*/  LOP3.LUT R23, R23, R134, RZ, 0xc0, !PT ;  /* 0x0000008617177212 */ /* 0x000fe200078ec0ff */
[----:B------:R-:W-:Y:S01]  /*9dc0*/  FFMA.FTZ R134, R175, UR38, -R139 ;  /* 0x00000026af867c23 */ /* 0x000fe2000801088b */
[----:B------:R-:W-:Y:S01]  /*9dd0*/  LOP3.LUT R178, R173, UR34, R240, 0x96, !PT ;  /* 0x00000022adb27c12 */ /* 0x000fe2000f8e96f0 */
[----:B------:R-:W2:Y:S01]  /*9de0*/  MUFU.EX2 R53, R53 ;  /* 0x0000003500357308 */ /* 0x000ea20000000800 */
        /* <DEDUP_REMOVED lines=33> */
[C---:B------:R-:W-:Y:S01]  /*a000*/  HMMA.16816.F32.BF16 R124, R24.reuse, R16, R124 ;  /* 0x00000010187c723c */ /* 0x040fe2000004187c */
[-C--:B--2---:R-:W-:Y:S01]  /*a010*/  FMUL.FTZ R80, R80, R53.reuse ;  /* 0x0000003550507220 */ /* 0x084fe20000410000 */
[-C--:B------:R-:W-:Y:S01]  /*a020*/  FMUL.FTZ R81, R81, R53.reuse ;  /* 0x0000003551517220 */ /* 0x080fe20000410000 */
[-C--:B---3--:R-:W-:Y:S01]  /*a030*/  FMUL.FTZ R82, R82, R54.reuse ;  /* 0x0000003652527220 */ /* 0x088fe20000410000 */
[-C--:B------:R-:W-:Y:S01]  /*a040*/  FMUL.FTZ R83, R83, R54.reuse ;  /* 0x0000003653537220 */ /* 0x080fe20000410000 */
[-C--:B------:R-:W-:Y:S01]  /*a050*/  FMUL.FTZ R68, R68, R53.reuse ;  /* 0x0000003544447220 */ /* 0x080fe20000410000 */
[C---:B------:R-:W-:Y:S01]  /*a060*/  HMMA.16816.F32.BF16 R120, R24.reuse, R18, R120 ;  /* 0x000000121878723c */ /* 0x040fe20000041878 */
[-C--:B------:R-:W-:Y:S01]  /*a070*/  FMUL.FTZ R69, R69, R53.reuse ;  /* 0x0000003545457220 */ /* 0x080fe20000410000 */
[-C--:B------:R-:W-:Y:S01]  /*a080*/  FMUL.FTZ R70, R70, R54.reuse ;  /* 0x0000003646467220 */ /* 0x080fe20000410000 */
[-C--:B------:R-:W-:Y:S01]  /*a090*/  FMUL.FTZ R71, R71, R54.reuse ;  /* 0x0000003647477220 */ /* 0x080fe20000410000 */
[----:B------:R-:W-:Y:S01]  /*a0a0*/  MUFU.EX2 R132, R132 ;  /* 0x0000008400847308 */ /* 0x000fe20000000800 */
[-C--:B------:R-:W-:Y:S01]  /*a0b0*/  FMUL.FTZ R100, R100, R53.reuse ;  /* 0x0000003564647220 */ /* 0x080fe20000410000 */
[C---:B-1----:R-:W-:Y:S01]  /*a0c0*/  HMMA.16816.F32.BF16 R72, R24.reuse, R12, R72 ;  /* 0x0000000c1848723c */ /* 0x042fe20000041848 */
[-C--:B------:R-:W-:Y:S01]  /*a0d0*/  FMUL.FTZ R101, R101, R53.reuse ;  /* 0x0000003565657220 */ /* 0x080fe20000410000 */
[-C--:B------:R-:W-:Y:S01]  /*a0e0*/  FMUL.FTZ R102, R102, R54.reuse ;  /* 0x0000003666667220 */ /* 0x080fe20000410000 */
[-C--:B------:R-:W-:Y:S01]  /*a0f0*/  FMUL.FTZ R103, R103, R54.reuse ;  /* 0x0000003667677220 */ /* 0x080fe20000410000 */
[-C--:B------:R-:W-:Y:S01]  /*a100*/  FMUL.FTZ R128, R128, R53.reuse ;  /* 0x0000003580807220 */ /* 0x080fe20000410000 */
[----:B------:R-:W-:Y:S01]  /*a110*/  FMUL.FTZ R129, R129, R53 ;  /* 0x0000003581817220 */ /* 0x000fe20000410000 */
[----:B------:R-:W-:Y:S01]  /*a120*/  HMMA.16816.F32.BF16 R112, R24, R14, R112 ;  /* 0x0000000e1870723c */ /* 0x000fe20000041870 */
[----:B------:R-:W1:Y:S01]  /*a130*/  MUFU.EX2 R134, R134 ;  /* 0x0000008600867308 */ /* 0x000e620000000800 */
[-C--:B------:R-:W-:Y:S01]  /*a140*/  FMUL.FTZ R130, R130, R54.reuse ;  /* 0x0000003682827220 */ /* 0x080fe20000410000 */
[----:B------:R-:W-:Y:S01]  /*a150*/  FMUL.FTZ R131, R131, R54 ;  /* 0x0000003683837220 */ /* 0x000fe20000410000 */
[----:B------:R-:W-:-:S04]  /*a160*/  IMAD.WIDE.U32 R178, R178, -0x2daee0ad, RZ ;  /* 0xd2511f53b2b27825 */ /* 0x000fc800078e00ff */
[-C--:B------:R-:W-:Y:S01]  /*a170*/  FMUL.FTZ R116, R116, R53.reuse ;  /* 0x0000003574747220 */ /* 0x080fe20000410000 */
[C---:B-----5:R-:W-:Y:S01]  /*a180*/  HMMA.16816.F32.BF16 R108, R24.reuse, R8, R108 ;  /* 0x00000008186c723c */ /* 0x060fe2000004186c */
[-C--:B------:R-:W-:Y:S01]  /*a190*/  FMUL.FTZ R117, R117, R53.reuse ;  /* 0x0000003575757220 */ /* 0x080fe20000410000 */
[-C--:B------:R-:W-:Y:S01]  /*a1a0*/  FMUL.FTZ R118, R118, R54.reuse ;  /* 0x0000003676767220 */ /* 0x080fe20000410000 */
[----:B------:R-:W-:Y:S01]  /*a1b0*/  MUFU.EX2 R148, R148 ;  /* 0x0000009400947308 */ /* 0x000fe20000000800 */
[-C--:B------:R-:W-:Y:S01]  /*a1c0*/  FMUL.FTZ R119, R119, R54.reuse ;  /* 0x0000003677777220 */ /* 0x080fe20000410000 */
[-C--:B------:R-:W-:Y:S01]  /*a1d0*/  FMUL.FTZ R76, R76, R53.reuse ;  /* 0x000000354c4c7220 */ /* 0x080fe20000410000 */
[C---:B------:R-:W-:Y:S01]  /*a1e0*/  HMMA.16816.F32.BF16 R104, R24.reuse, R10, R104 ;  /* 0x0000000a1868723c */ /* 0x040fe20000041868 */
[-C--:B------:R-:W-:Y:S01]  /*a1f0*/  FMUL.FTZ R77, R77, R53.reuse ;  /* 0x000000354d4d7220 */ /* 0x080fe20000410000 */
[-C--:B------:R-:W-:Y:S01]  /*a200*/  FMUL.FTZ R78, R78, R54.reuse ;  /* 0x000000364e4e7220 */ /* 0x080fe20000410000 */
[-C--:B------:R-:W-:Y:S01]  /*a210*/  FMUL.FTZ R79, R79, R54.reuse ;  /* 0x000000364f4f7220 */ /* 0x080fe20000410000 */
[-C--:B------:R-:W-:Y:S01]  /*a220*/  FMUL.FTZ R84, R84, R53.reuse ;  /* 0x0000003554547220 */ /* 0x080fe20000410000 */
[----:B------:R-:W2:Y:S01]  /*a230*/  MUFU.EX2 R147, R147 ;  /* 0x0000009300937308 */ /* 0x000ea20000000800 */
[C---:B------:R-:W-:Y:S01]  /*a240*/  HMMA.16816.F32.BF16 R88, R24.reuse, R4, R88 ;  /* 0x000000041858723c */ /* 0x040fe20000041858 */
[-C--:B------:R-:W-:Y:S01]  /*a250*/  FMUL.FTZ R85, R85, R53.reuse ;  /* 0x0000003555557220 */ /* 0x080fe20000410000 */
[-C--:B------:R-:W-:Y:S01]  /*a260*/  FMUL.FTZ R86, R86, R54.reuse ;  /* 0x0000003656567220 */ /* 0x080fe20000410000 */
[-C--:B------:R-:W-:Y:S01]  /*a270*/  FMUL.FTZ R87, R87, R54.reuse ;  /* 0x0000003657577220 */ /* 0x080fe20000410000 */
[-C--:B------:R-:W-:Y:S01]  /*a280*/  FMUL.FTZ R96, R96, R53.reuse ;  /* 0x0000003560607220 */ /* 0x080fe20000410000 */
[-C--:B------:R-:W-:Y:S01]  /*a290*/  FMUL.FTZ R97, R97, R53.reuse ;  /* 0x0000003561617220 */ /* 0x080fe20000410000 */
[----:B------:R-:W-:Y:S01]  /*a2a0*/  HMMA.16816.F32.BF16 R92, R24, R6, R92 ;  /* 0x00000006185c723c */ /* 0x000fe2000004185c */
[----:B------:R-:W-:Y:S01]  /*a2b0*/  MUFU.EX2 R135, R135 ;  /* 0x0000008700877308 */ /* 0x000fe20000000800 */
[-C--:B------:R-:W-:Y:S01]  /*a2c0*/  FMUL.FTZ R98, R98, R54.reuse ;  /* 0x0000003662627220 */ /* 0x080fe20000410000 */
[----:B------:R-:W-:Y:S01]  /*a2d0*/  FMUL.FTZ R99, R99, R54 ;  /* 0x0000003663637220 */ /* 0x000fe20000410000 */
[----:B------:R-:W-:Y:S01]  /*a2e0*/  LOP3.LUT R180, R181, UR22, R182, 0x96, !PT ;  /* 0x00000016b5b47c12 */ /* 0x000fe2000f8e96b6 */
[----:B------:R-:W-:Y:S01]  /*a2f0*/  FFMA.FTZ R42, R223, R53, R42 ;  /* 0x00000035df2a7223 */ /* 0x000fe2000001002a */
[----:B------:R-:W-:Y:S01]  /*a300*/  HMMA.16816.F32.BF16 R80, R20, R8, R80 ;  /* 0x000000081450723c */ /* 0x000fe20000041850 */
[----:B------:R-:W-:-:S04]  /*a310*/  IMAD.WIDE.U32 R24, R157, -0x2daee0ad, RZ ;  /* 0xd2511f539d187825 */ /* 0x000fc800078e00ff */
[----:B------:R-:W-:Y:S01]  /*a320*/  FFMA.FTZ R37, R222, R54, R37 ;  /* 0x00000036de257223 */ /* 0x000fe20000010025 */
[----:B------:R-:W3:Y:S01]  /*a330*/  MUFU.EX2 R136, R136 ;  /* 0x0000008800887308 */ /* 0x000ee20000000800 */
[----:B------:R-:W-:Y:S01]  /*a340*/  FFMA.FTZ R36, R221, R44, R36 ;  /* 0x0000002cdd247223 */ /* 0x000fe20000010024 */
[----:B------:R-:W-:Y:S01]  /*a350*/  IMAD.WIDE.U32 R26, R163, -0x2daee0ad, RZ ;  /* 0xd2511f53a31a7825 */ /* 0x000fe200078e00ff */
[----:B------:R-:W-:Y:S01]  /*a360*/  LOP3.LUT R175, R177, UR27, R24, 0x96, !PT ;  /* 0x0000001bb1af7c12 */ /* 0x000fe2000f8e9618 */
[C---:B------:R-:W-:Y:S01]  /*a370*/  HMMA.16816.F32.BF16 R68, R20.reuse, R12, R68 ;  /* 0x0000000c1444723c */ /* 0x040fe20000041844 */
[--C-:B------:R-:W-:Y:S01]  /*a380*/  SHF.R.U32.HI R24, RZ, 0x10, R204.reuse ;  /* 0x00000010ff187819 */ /* 0x100fe200000116cc */
[----:B------:R-:W-:Y:S01]  /*a390*/  IMAD.WIDE.U32 R180, R180, -0x2daee0ad, RZ ;  /* 0xd2511f53b4b47825 */ /* 0x000fe200078e00ff */
[----:B------:R-:W-:Y:S01]  /*a3a0*/  SHF.R.U32.HI R9, RZ, 0x18, R204 ;  /* 0x00000018ff097819 */ /* 0x000fe200000116cc */
[----:B------:R-:W-:Y:S01]  /*a3b0*/  MUFU.EX2 R146, R146 ;  /* 0x0000009200927308 */ /* 0x000fe20000000800 */
[----:B------:R-:W-:Y:S01]  /*a3c0*/  LOP3.LUT R24, R24, 0xff, RZ, 0xc0, !PT ;  /* 0x000000ff18187812 */ /* 0x000fe200078ec0ff */
[----:B------:R-:W-:Y:S01]  /*a3d0*/  HMMA.16816.F32.BF16 R100, R20, R4, R100 ;  /* 0x000000041464723c */ /* 0x000fe20000041864 */
[----:B------:R-:W-:Y:S01]  /*a3e0*/  LOP3.LUT R159, R27, UR31, R238, 0x96, !PT ;  /* 0x0000001f1b9f7c12 */ /* 0x000fe2000f8e96ee */
[----:B------:R-:W-:Y:S01]  /*a3f0*/  IMAD.WIDE.U32 R174, R175, -0x326172a9, RZ ;  /* 0xcd9e8d57afae7825 */ /* 0x000fe200078e00ff */
[----:B------:R-:W-:-:S03]  /*a400*/  PRMT R24, R24, 0x5410, R9 ;  /* 0x0000541018187816 */ /* 0x000fc60000000009 */
[----:B------:R-:W-:Y:S01]  /*a410*/  FFMA.FTZ R32, R220, R51, R32 ;  /* 0x00000033dc207223 */ /* 0x000fe20000010020 */
[----:B------:R-:W-:Y:S01]  /*a420*/  LOP3.LUT R9, R156, 0xffff, RZ, 0xc0, !PT ;  /* 0x0000ffff9c097812 */ /* 0x000fe200078ec0ff */
[----:B------:R-:W4:Y:S01]  /*a430*/  MUFU.EX2 R145, R145 ;  /* 0x0000009100917308 */ /* 0x000f220000000800 */
[----:B------:R-:W-:Y:S01]  /*a440*/  SHF.R.U32.HI R27, RZ, 0x10, R156 ;  /* 0x00000010ff1b7819 */ /* 0x000fe2000001169c */
[C---:B------:R-:W-:Y:S01]  /*a450*/  HMMA.16816.F32.BF16 R128, R20.reuse, R16, R128 ;  /* 0x000000101480723c */ /* 0x040fe20000041880 */
[----:B------:R-:W-:Y:S01]  /*a460*/  LOP3.LUT R12, R204, 0xffff, RZ, 0xc0, !PT ;  /* 0x0000ffffcc0c7812 */ /* 0x000fe200078ec0ff */
[----:B------:R-:W-:Y:S01]  /*a470*/  FADD.FTZ R42, R41, R42 ;  /* 0x0000002a292a7221 */ /* 0x000fe20000010000 */
[----:B------:R-:W-:Y:S01]  /*a480*/  LOP3.LUT R232, R25, UR31, R232, 0x96, !PT ;  /* 0x0000001f19e87c12 */ /* 0x000fe2000f8e96e8 */
[----:B------:R-:W-:Y:S01]  /*a490*/  FADD.FTZ R37, R49, R37 ;  /* 0x0000002531257221 */ /* 0x000fe20000010000 */
[----:B------:R-:W-:Y:S01]  /*a4a0*/  LOP3.LUT R25, R156, 0xff, RZ, 0xc0, !PT ;  /* 0x000000ff9c197812 */ /* 0x000fe200078ec0ff */
[C---:B------:R-:W-:Y:S01]  /*a4b0*/  HMMA.16816.F32.BF16 R116, R20.reuse, R18, R116 ;  /* 0x000000121474723c */ /* 0x040fe20000041874 */
[----:B------:R-:W-:Y:S01]  /*a4c0*/  SHF.R.U32.HI R9, RZ, 0x8, R9 ;  /* 0x00000008ff097819 */ /* 0x000fe20000011609 */
[----:B------:R-:W-:Y:S01]  /*a4d0*/  IMAD.WIDE.U32 R16, R232, -0x326172a9, RZ ;  /* 0xcd9e8d57e8107825 */ /* 0x000fe200078e00ff */
[----:B------:R-:W-:Y:S01]  /*a4e0*/  SHF.R.U32.HI R156, RZ, 0x18, R156 ;  /* 0x00000018ff9c7819 */ /* 0x000fe2000001169c */
[----:B------:R-:W-:Y:S01]  /*a4f0*/  MUFU.EX2 R66, R66 ;  /* 0x0000004200427308 */ /* 0x000fe20000000800 */
[----:B------:R-:W-:Y:S01]  /*a500*/  LOP3.LUT R27, R27, 0xff, RZ, 0xc0, !PT ;  /* 0x000000ff1b1b7812 */ /* 0x000fe200078ec0ff */
[C---:B------:R-:W-:Y:S01]  /*a510*/  HMMA.16816.F32.BF16 R76, R20.reuse, R14, R76 ;  /* 0x0000000e144c723c */ /* 0x040fe2000004184c */
[----:B------:R-:W-:Y:S01]  /*a520*/  LOP3.LUT R8, R204, 0xff, RZ, 0xc0, !PT ;  /* 0x000000ffcc087812 */ /* 0x000fe200078ec0ff */
[----:B------:R-:W-:Y:S01]  /*a530*/  FADD.FTZ R36, R35, R36 ;  /* 0x0000002423247221 */ /* 0x000fe20000010000 */
[----:B------:R-:W-:Y:S01]  /*a540*/  SHF.R.U32.HI R12, RZ, 0x8, R12 ;  /* 0x00000008ff0c7819 */ /* 0x000fe2000001160c */
[----:B------:R-:W-:Y:S01]  /*a550*/  FADD.FTZ R32, R31, R32 ;  /* 0x000000201f207221 */ /* 0x000fe20000010000 */
[----:B------:R-:W-:Y:S01]  /*a560*/  PRMT R25, R25, 0x5410, R9 ;  /* 0x0000541019197816 */ /* 0x000fe20000000009 */
[C---:B------:R-:W-:Y:S01]  /*a570*/  HMMA.16816.F32.BF16 R84, R20.reuse, R10, R84 ;  /* 0x0000000a1454723c */ /* 0x040fe20000041854 */
[----:B------:R-:W-:Y:S01]  /*a580*/  PRMT R27, R27, 0x5410, R156 ;  /* 0x000054101b1b7816 */ /* 0x000fe2000000009c */
[----:B------:R-:W-:Y:S01]  /*a590*/  FFMA.FTZ R156, R168, UR38, -R50 ;  /* 0x00000026a89c7c23 */ /* 0x000fe20008010832 */
[----:B------:R-:W-:Y:S01]  /*a5a0*/  PRMT R8, R8, 0x5410, R12 ;  /* 0x0000541008087816 */ /* 0x000fe2000000000c */
[----:B------:R-:W-:Y:S01]  /*a5b0*/  MUFU.EX2 R133, R133 ;  /* 0x0000008500857308 */ /* 0x000fe20000000800 */
[--C-:B------:R-:W-:Y:S01]  /*a5c0*/  HSET2.LE.AND R4, R25, R52.reuse, PT ;  /* 0x0000003419047233 */ /* 0x100fe20003803000 */
[----:B------:R-:W-:Y:S01]  /*a5d0*/  HMMA.16816.F32.BF16 R96, R20, R6, R96 ;  /* 0x000000061460723c */ /* 0x000fe20000041860 */
[--C-:B------:R-:W-:Y:S01]  /*a5e0*/  HSET2.LE.AND R24, R24, R52.reuse, PT ;  /* 0x0000003418187233 */ /* 0x100fe20003803000 */
[----:B------:R-:W5:Y:S01]  /*a5f0*/  LDSM.16.MT88.4 R12, [R190+0x6800] ;  /* 0x00680000be0c783b */ /* 0x000f620000004200 */
[--C-:B------:R-:W-:Y:S01]  /*a600*/  HSET2.LE.AND R25, R27, R52.reuse, PT ;  /* 0x000000341b197233 */ /* 0x100fe20003803000 */
[----:B------:R-:W-:Y:S01]  /*a610*/  FADD.FTZ R42, R40, R42 ;  /* 0x0000002a282a7221 */ /* 0x000fe20000010000 */
[----:B------:R-:W-:Y:S01]  /*a620*/  LOP3.LUT R163, R179, UR27, R26, 0x96, !PT ;  /* 0x0000001bb3a37c12 */ /* 0x000fe2000f8e961a */
[----:B------:R-:W-:Y:S01]  /*a630*/  MUFU.EX2 R156, R156 ;  /* 0x0000009c009c7308 */ /* 0x000fe20000000800 */
[--C-:B------:R-:W-:Y:S01]  /*a640*/  HSET2.LE.AND R8, R8, R52.reuse, PT ;  /* 0x0000003408087233 */ /* 0x100fe20003803000 */
[----:B------:R-:W-:Y:S01]  /*a650*/  FADD.FTZ R37, R48, R37 ;  /* 0x0000002530257221 */ /* 0x000fe20000010000 */
[----:B-1----:R-:W-:Y:S01]  /*a660*/  F2FP.BF16.F32.PACK_AB R5, R134, R132 ;  /* 0x000000848605723e */ /* 0x002fe200000010ff */
[----:B------:R-:W-:Y:S01]  /*a670*/  FADD.FTZ R36, R34, R36 ;  /* 0x0000002422247221 */ /* 0x000fe20000010000 */
[----:B--2---:R-:W-:Y:S01]  /*a680*/  F2FP.BF16.F32.PACK_AB R27, R147, R148 ;  /* 0x00000094931b723e */ /* 0x004fe200000010ff */
[----:B------:R-:W-:Y:S01]  /*a690*/  FADD.FTZ R32, R30, R32 ;  /* 0x000000201e207221 */ /* 0x000fe20000010000 */
[----:B---3--:R-:W-:Y:S01]  /*a6a0*/  F2FP.BF16.F32.PACK_AB R26, R136, R135 ;  /* 0x00000087881a723e */ /* 0x008fe200000010ff */
[----:B------:R-:W1:Y:S01]  /*a6b0*/  MUFU.EX2 R38, R38 ;  /* 0x0000002600267308 */ /* 0x000e620000000800 */
[----:B------:R-:W-:Y:S01]  /*a6c0*/  LOP3.LUT R27, R24, R27, RZ, 0xc0, !PT ;  /* 0x0000001b181b7212 */ /* 0x000fe200078ec0ff */
[----:B------:R-:W-:Y:S01]  /*a6d0*/  FADD.FTZ R42, R39, R42 ;  /* 0x0000002a272a7221 */ /* 0x000fe20000010000 */
[----:B------:R-:W-:Y:S01]  /*a6e0*/  LOP3.LUT R167, R17, UR30, R202, 0x96, !PT ;  /* 0x0000001e11a77c12 */ /* 0x000fe2000f8e96ca */
[----:B------:R-:W-:Y:S01]  /*a6f0*/  FADD.FTZ R37, R47, R37 ;  /* 0x000000252f257221 */ /* 0x000fe20000010000 */
[----:B------:R-:W-:Y:S01]  /*a700*/  LOP3.LUT R173, R175, UR26, R16, 0x96, !PT ;  /* 0x0000001aafad7c12 */ /* 0x000fe2000f8e9610 */
[----:B------:R-:W-:Y:S01]  /*a710*/  FADD.FTZ R36, R33, R36 ;  /* 0x0000002421247221 */ /* 0x000fe20000010000 */
[----:B------:R-:W-:Y:S01]  /*a720*/  LOP3.LUT R26, R8, R26, RZ, 0xc0, !PT ;  /* 0x0000001a081a7212 */ /* 0x000fe200078ec0ff */
[----:B------:R-:W2:Y:S01]  /*a730*/  LDSM.16.MT88.4 R16, [R192+0x6800] ;  /* 0x00680000c010783b */ /* 0x000ea20000004200 */
[----:B------:R-:W-:Y:S01]  /*a740*/  LOP3.LUT R24, R4, R5, RZ, 0xc0, !PT ;  /* 0x0000000504187212 */ /* 0x000fe200078ec0ff */
[----:B------:R-:W3:Y:S01]  /*a750*/  MUFU.EX2 R58, R58 ;  /* 0x0000003a003a7308 */ /* 0x000ee20000000800 */
[----:B----4-:R-:W-:Y:S01]  /*a760*/  F2FP.BF16.F32.PACK_AB R155, R145, R146 ;  /* 0x00000092919b723e */ /* 0x010fe200000010ff */
[----:B------:R-:W4:Y:S01]  /*a770*/  LDSM.16.MT88.4 R8, [R189+0x6800] ;  /* 0x00680000bd08783b */ /* 0x000f220000004200 */
[----:B------:R-:W-:Y:S01]  /*a780*/  LOP3.LUT R22, R180, 0xffff, RZ, 0xc0, !PT ;  /* 0x0000ffffb4167812 */ /* 0x000fe200078ec0ff */
[----:B------:R-:W-:Y:S01]  /*a790*/  FADD.FTZ R32, R43, R32 ;  /* 0x000000202b207221 */ /* 0x000fe20000010000 */
[----:B------:R-:W-:Y:S01]  /*a7a0*/  LOP3.LUT R25, R25, R155, RZ, 0xc0, !PT ;  /* 0x0000009b19197212 */ /* 0x000fe200078ec0ff */
[----:B------:R-:W4:Y:S01]  /*a7b0*/  LDSM.16.MT88.4 R4, [R188+0x6800] ;  /* 0x00680000bc04783b */ /* 0x000f220000004200 */
[----:B------:R-:W-:Y:S01]  /*a7c0*/  FFMA.FTZ R155, R170, UR38, -R50 ;  /* 0x00000026aa9b7c23 */ /* 0x000fe20008010832 */
[----:B------:R-:W-:Y:S01]  /*a7d0*/  LOP3.LUT R158, R181, UR20, R158, 0x96, !PT ;  /* 0x00000014b59e7c12 */ /* 0x000fe2000f8e969e */
[----:B------:R-:W3:Y:S01]  /*a7e0*/  MUFU.EX2 R140, R140 ;  /* 0x0000008c008c7308 */ /* 0x000ee20000000800 */
[----:B------:R-:W-:Y:S01]  /*a7f0*/  LOP3.LUT R21, R180, 0xff, RZ, 0xc0, !PT ;  /* 0x000000ffb4157812 */ /* 0x000fe200078ec0ff */
[----:B-1----:R-:W-:Y:S01]  /*a800*/  FADD.FTZ R42, R38, R42 ;  /* 0x0000002a262a7221 */ /* 0x002fe20000010000 */
[----:B------:R-:W-:Y:S01]  /*a810*/  SHF.R.U32.HI R22, RZ, 0x8, R22 ;  /* 0x00000008ff167819 */ /* 0x000fe20000011616 */
[----:B------:R-:W-:Y:S01]  /*a820*/  FADD.FTZ R36, R132, R36 ;  /* 0x0000002484247221 */ /* 0x000fe20000010000 */
[----:B------:R-:W-:Y:S01]  /*a830*/  SHF.R.U32.HI R20, RZ, 0x10, R180 ;  /* 0x00000010ff147819 */ /* 0x000fe200000116b4 */
[----:B------:R-:W-:Y:S01]  /*a840*/  FADD.FTZ R32, R146, R32 ;  /* 0x0000002092207221 */ /* 0x000fe20000010000 */
[----:B------:R-:W-:Y:S01]  /*a850*/  LOP3.LUT R23, R158, 0xffff, RZ, 0xc0, !PT ;  /* 0x0000ffff9e177812 */ /* 0x000fe200078ec0ff */
[----:B------:R-:W1:Y:S01]  /*a860*/  MUFU.EX2 R155, R155 ;  /* 0x0000009b009b7308 */ /* 0x000e620000000800 */
[----:B------:R-:W-:Y:S01]  /*a870*/  PRMT R21, R21, 0x5410, R22 ;  /* 0x0000541015157816 */ /* 0x000fe20000000016 */
[C---:B-----5:R-:W-:Y:S01]  /*a880*/  HMMA.16816.F32.BF16 R72, R24.reuse, R12, R72 ;  /* 0x0000000c1848723c */ /* 0x060fe20000041848 */
[----:B------:R-:W-:Y:S01]  /*a890*/  SHF.R.U32.HI R180, RZ, 0x18, R180 ;  /* 0x00000018ffb47819 */ /* 0x000fe200000116b4 */
[----:B---3--:R-:W-:Y:S01]  /*a8a0*/  FADD.FTZ R42, R58, R42 ;  /* 0x0000002a3a2a7221 */ /* 0x008fe20000010000 */
[----:B------:R-:W-:Y:S01]  /*a8b0*/  LOP3.LUT R22, R20, 0xff, RZ, 0xc0, !PT ;  /* 0x000000ff14167812 */ /* 0x000fe200078ec0ff */
[----:B------:R-:W-:Y:S01]  /*a8c0*/  FADD.FTZ R36, R134, R36 ;  /* 0x0000002486247221 */ /* 0x000fe20000010000 */
[----:B------:R-:W-:Y:S01]  /*a8d0*/  LOP3.LUT R20, R158, 0xff, RZ, 0xc0, !PT ;  /* 0x000000ff9e147812 */ /* 0x000fe200078ec0ff */
[----:B------:R-:W3:Y:S01]  /*a8e0*/  MUFU.EX2 R144, R144 ;  /* 0x0000009000907308 */ /* 0x000ee20000000800 */
[----:B------:R-:W-:Y:S01]  /*a8f0*/  SHF.R.U32.HI R23, RZ, 0x8, R23 ;  /* 0x00000008ff177819 */ /* 0x000fe20000011617 */
[C---:B------:R-:W-:Y:S01]  /*a900*/  HMMA.16816.F32.BF16 R112, R24.reuse, R14, R112 ;  /* 0x0000000e1870723c */ /* 0x040fe20000041870 */
[----:B------:R-:W-:Y:S01]  /*a910*/  SHF.R.U32.HI R157, RZ, 0x10, R158 ;  /* 0x00000010ff9d7819 */ /* 0x000fe2000001169e */
[----:B------:R-:W-:Y:S01]  /*a920*/  FADD.FTZ R37, R140, R37 ;  /* 0x000000258c257221 */ /* 0x000fe20000010000 */
[----:B------:R-:W-:Y:S01]  /*a930*/  PRMT R22, R22, 0x5410, R180 ;  /* 0x0000541016167816 */ /* 0x000fe200000000b4 */
[----:B------:R-:W-:Y:S01]  /*a940*/  IMAD.WIDE.U32 R180, R159, -0x326172a9, RZ ;  /* 0xcd9e8d579fb47825 */ /* 0x000fe200078e00ff */
[----:B------:R-:W-:Y:S01]  /*a950*/  PRMT R20, R20, 0x5410, R23 ;  /* 0x0000541014147816 */ /* 0x000fe20000000017 */
[----:B------:R-:W-:Y:S01]  /*a960*/  MUFU.EX2 R154, R154 ;  /* 0x0000009a009a7308 */ /* 0x000fe20000000800 */
[----:B------:R-:W-:Y:S01]  /*a970*/  SHF.R.U32.HI R158, RZ, 0x18, R158 ;  /* 0x00000018ff9e7819 */ /* 0x000fe2000001169e */
[----:B------:R-:W-:Y:S01]  /*a980*/  FADD.FTZ R32, R145, R32 ;  /* 0x0000002091207221 */ /* 0x000fe20000010000 */
[----:B------:R-:W-:Y:S01]  /*a990*/  LOP3.LUT R23, R157, 0xff, RZ, 0xc0, !PT ;  /* 0x000000ff9d177812 */ /* 0x000fe200078ec0ff */
[----:B------:R-:W-:Y:S01]  /*a9a0*/  FFMA.FTZ R157, R166, UR38, -R57 ;  /* 0x00000026a69d7c23 */ /* 0x000fe20008010839 */
[--C-:B------:R-:W-:Y:S01]  /*a9b0*/  HSET2.LE.AND R168, R21, R52.reuse, PT ;  /* 0x0000003415a87233 */ /* 0x100fe20003803000 */
[C---:B--2---:R-:W-:Y:S01]  /*a9c0*/  HMMA.16816.F32.BF16 R124, R24.reuse, R16, R124 ;  /* 0x00000010187c723c */ /* 0x044fe2000004187c */
[--C-:B------:R-:W-:Y:S01]  /*a9d0*/  HSET2.LE.AND R21, R22, R52.reuse, PT ;  /* 0x0000003416157233 */ /* 0x100fe20003803000 */
[----:B------:R-:W-:Y:S01]  /*a9e0*/  MUFU.EX2 R162, R162 ;  /* 0x000000a200a27308 */ /* 0x000fe20000000800 */
[----:B-1----:R-:W-:Y:S01]  /*a9f0*/  F2FP.BF16.F32.PACK_AB R166, R156, R155 ;  /* 0x0000009b9ca6723e */ /* 0x002fe200000010ff */
[----:B---3--:R-:W-:Y:S01]  /*aa00*/  FADD.FTZ R37, R144, R37 ;  /* 0x0000002590257221 */ /* 0x008fe20000010000 */
[----:B------:R-:W-:Y:S01]  /*aa10*/  PRMT R158, R23, 0x5410, R158 ;  /* 0x00005410179e7816 */ /* 0x000fe2000000009e */
[C---:B------:R-:W-:Y:S01]  /*aa20*/  HMMA.16816.F32.BF16 R120, R24.reuse, R18, R120 ;  /* 0x000000121878723c */ /* 0x040fe20000041878 */
[----:B------:R-:W-:Y:S01]  /*aa30*/  F2FP.BF16.F32.PACK_AB R22, R133, R66 ;  /* 0x000000428516723e */ /* 0x000fe200000010ff */
[----:B------:R-:W-:Y:S01]  /*aa40*/  FFMA.FTZ R161, R161, UR38, -R57 ;  /* 0x00000026a1a17c23 */ /* 0x000fe20008010839 */
[----:B------:R-:W-:Y:S01]  /*aa50*/  LOP3.LUT R23, R21, R166, RZ, 0xc0, !PT ;  /* 0x000000a615177212 */ /* 0x000fe200078ec0ff */
[----:B------:R-:W-:Y:S01]  /*aa60*/  MUFU.EX2 R159, R171 ;  /* 0x000000ab009f7308 */ /* 0x000fe20000000800 */
[----:B------:R-:W-:Y:S01]  /*aa70*/  LOP3.LUT R22, R168, R22, RZ, 0xc0, !PT ;  /* 0x00000016a8167212 */ /* 0x000fe200078ec0ff */
[C---:B----4-:R-:W-:Y:S01]  /*aa80*/  HMMA.16816.F32.BF16 R108, R24.reuse, R8, R108 ;  /* 0x00000008186c723c */ /* 0x050fe2000004186c */
[--C-:B------:R-:W-:Y:S01]  /*aa90*/  HSET2.LE.AND R20, R20, R52.reuse, PT ;  /* 0x0000003414147233 */ /* 0x100fe20003803000 */
[--C-:B------:R-:W-:Y:S01]  /*aaa0*/  FFMA.FTZ R46, R46, UR38, -R50.reuse ;  /* 0x000000262e2e7c23 */ /* 0x100fe20008010832 */
[----:B------:R-:W-:Y:S01]  /*aab0*/  HSET2.LE.AND R21, R158, R52, PT ;  /* 0x000000349e157233 */ /* 0x000fe20003803000 */
[----:B------:R-:W-:Y:S01]  /*aac0*/  FFMA.FTZ R29, R29, UR38, -R50 ;  /* 0x000000261d1d7c23 */ /* 0x000fe20008010832 */
[----:B------:R-:W-:Y:S01]  /*aad0*/  F2FP.BF16.F32.PACK_AB R166, R58, R38 ;  /* 0x000000263aa6723e */ /* 0x000fe200000010ff */
[C---:B------:R-:W-:Y:S01]  /*aae0*/  HMMA.16816.F32.BF16 R104, R24.reuse, R10, R104 ;  /* 0x0000000a1868723c */ /* 0x040fe20000041868 */
[----:B------:R-:W-:Y:S01]  /*aaf0*/  F2FP.BF16.F32.PACK_AB R168, R144, R140 ;  /* 0x0000008c90a8723e */ /* 0x000fe200000010ff */
[----:B------:R-:W1:Y:S01]  /*ab00*/  MUFU.EX2 R158, R169 ;  /* 0x000000a9009e7308 */ /* 0x000e620000000800 */
[----:B------:R-:W-:Y:S01]  /*ab10*/  LOP3.LUT R20, R20, R166, RZ, 0xc0, !PT ;  /* 0x000000a614147212 */ /* 0x000fe200078ec0ff */
[----:B------:R-:W-:Y:S01]  /*ab20*/  FADD.FTZ R42, R66, R42 ;  /* 0x0000002a422a7221 */ /* 0x000fe20000010000 */
[----:B------:R-:W-:Y:S01]  /*ab30*/  LOP3.LUT R21, R21, R168, RZ, 0xc0, !PT ;  /* 0x000000a815157212 */ /* 0x000fe200078ec0ff */
[C---:B------:R-:W-:Y:S01]  /*ab40*/  HMMA.16816.F32.BF16 R88, R24.reuse, R4, R88 ;  /* 0x000000041858723c */ /* 0x040fe20000041858 */
[----:B------:R-:W-:Y:S01]  /*ab50*/  LOP3.LUT R172, R181, UR30, R172, 0x96, !PT ;  /* 0x0000001eb5ac7c12 */ /* 0x000fe2000f8e96ac */
[----:B------:R-:W-:Y:S01]  /*ab60*/  FADD.FTZ R37, R155, R37 ;  /* 0x000000259b257221 */ /* 0x000fe20000010000 */
[----:B------:R-:W-:Y:S01]  /*ab70*/  FADD.FTZ R36, R135, R36 ;  /* 0x0000002487247221 */ /* 0x000fe20000010000 */
[----:B------:R-:W2:Y:S01]  /*ab80*/  MUFU.EX2 R149, R149 ;  /* 0x0000009500957308 */ /* 0x000ea20000000800 */
[----:B------:R-:W-:Y:S01]  /*ab90*/  FADD.FTZ R32, R148, R32 ;  /* 0x0000002094207221 */ /* 0x000fe20000010000 */
[----:B------:R-:W-:Y:S01]  /*aba0*/  HMMA.16816.F32.BF16 R92, R24, R6, R92 ;  /* 0x00000006185c723c */ /* 0x000fe2000004185c */
[----:B------:R-:W-:Y:S01]  /*abb0*/  FADD.FTZ R42, R133, R42 ;  /* 0x0000002a852a7221 */ /* 0x000fe20000010000 */
[----:B------:R-:W-:Y:S01]  /*abc0*/  FADD.FTZ R37, R156, R37 ;  /* 0x000000259c257221 */ /* 0x000fe20000010000 */
[----:B------:R-:W-:Y:S01]  /*abd0*/  FADD.FTZ R36, R136, R36 ;  /* 0x0000002488247221 */ /* 0x000fe20000010000 */
[----:B------:R-:W-:Y:S01]  /*abe0*/  FADD.FTZ R32, R147, R32 ;  /* 0x0000002093207221 */ /* 0x000fe20000010000 */
[----:B------:R-:W-:Y:S01]  /*abf0*/  IMAD.MOV.U32 R135, RZ, RZ, R3 ;  /* 0x000000ffff877224 */ /* 0x000fe200078e0003 */
[C---:B------:R-:W-:Y:S01]  /*ac00*/  HMMA.16816.F32.BF16 R128, R20.reuse, R16, R128 ;  /* 0x000000101480723c */ /* 0x040fe20000041880 */
[----:B------:R-:W-:Y:S01]  /*ac10*/  IMAD.WIDE.U32 R24, R167, -0x2daee0ad, RZ ;  /* 0xd2511f53a7187825 */ /* 0x000fe200078e00ff */
[----:B------:R-:W3:Y:S03]  /*ac20*/  MUFU.EX2 R153, R153 ;  /* 0x0000009900997308 */ /* 0x000ee60000000800 */
[----:B-1----:R-:W-:Y:S01]  /*ac30*/  FADD.FTZ R36, R158, R36 ;  /* 0x000000249e247221 */ /* 0x002fe20000010000 */
[----:B------:R-:W-:Y:S01]  /*ac40*/  IMAD.WIDE.U32 R166, R173, -0x2daee0ad, RZ ;  /* 0xd2511f53ada67825 */ /* 0x000fe200078e00ff */
[----:B------:R-:W-:Y:S01]  /*ac50*/  LOP3.LUT R173, R25, UR24, R176, 0x96, !PT ;  /* 0x0000001819ad7c12 */ /* 0x000fe2000f8e96b0 */
[----:B------:R-:W-:Y:S02]  /*ac60*/  HMMA.16816.F32.BF16 R116, R20, R18, R116 ;  /* 0x000000121474723c */ /* 0x000fe40000041874 */
[----:B------:R-:W-:Y:S01]  /*ac70*/  FADD.FTZ R36, R159, R36 ;  /* 0x000000249f247221 */ /* 0x000fe20000010000 */
[----:B------:R-:W-:Y:S01]  /*ac80*/  IMAD.WIDE.U32 R168, R163, -0x326172a9, RZ ;  /* 0xcd9e8d57a3a87825 */ /* 0x000fe200078e00ff */
[----:B------:R-:W-:-:S03]  /*ac90*/  LOP3.LUT R16, R167, UR21, R24, 0x96, !PT ;  /* 0x00000015a7107c12 */ /* 0x000fc6000f8e9618 */
[--C-:B------:R-:W-:Y:S01]  /*aca0*/  FFMA.FTZ R163, R164, UR38, -R139.reuse ;  /* 0x00000026a4a37c23 */ /* 0x100fe2000801088b */
[----:B------:R-:W-:Y:S01]  /*acb0*/  FFMA.FTZ R164, R165, UR38, -R139 ;  /* 0x00000026a5a47c23 */ /* 0x000fe2000801088b */
[----:B------:R-:W-:Y:S01]  /*acc0*/  IMAD.WIDE.U32 R24, R172, -0x2daee0ad, RZ ;  /* 0xd2511f53ac187825 */ /* 0x000fe200078e00ff */
[----:B------:R-:W-:Y:S01]  /*acd0*/  LOP3.LUT R170, R169, UR26, R180, 0x96, !PT ;  /* 0x0000001aa9aa7c12 */ /* 0x000fe2000f8e96b4 */
[----:B------:R-:W-:Y:S01]  /*ace0*/  HMMA.16816.F32.BF16 R68, R20, R12, R68 ;  /* 0x0000000c1444723c */ /* 0x000fe20000041844 */
[----:B------:R-:W-:Y:S01]  /*acf0*/  MUFU.EX2 R150, R150 ;  /* 0x0000009600967308 */ /* 0x000fe20000000800 */
[----:B------:R-:W-:Y:S01]  /*ad00*/  IMAD.WIDE.U32 R18, R16, -0x326172a9, RZ ;  /* 0xcd9e8d5710127825 */ /* 0x000fe200078e00ff */
[----:B------:R-:W-:-:S03]  /*ad10*/  LOP3.LUT R176, R25, UR24, R178, 0x96, !PT ;  /* 0x0000001819b07c12 */ /* 0x000fc6000f8e96b2 */
[----:B--2---:R-:W-:Y:S01]  /*ad20*/  FADD.FTZ R32, R149, R32 ;  /* 0x0000002095207221 */ /* 0x004fe20000010000 */
[----:B------:R-:W-:Y:S01]  /*ad30*/  IMAD.WIDE.U32 R172, R173, -0x326172a9, RZ ;  /* 0xcd9e8d57adac7825 */ /* 0x000fe200078e00ff */
[----:B------:R-:W-:Y:S01]  /*ad40*/  SHF.R.U32.HI R12, RZ, 0x10, R18 ;  /* 0x00000010ff0c7819 */ /* 0x000fe20000011612 */
[----:B------:R-:W-:Y:S01]  /*ad50*/  HMMA.16816.F32.BF16 R76, R20, R14, R76 ;  /* 0x0000000e144c723c */ /* 0x000fe2000004184c */
[----:B------:R-:W1:Y:S01]  /*ad60*/  MUFU.EX2 R163, R163 ;  /* 0x000000a300a37308 */ /* 0x000e620000000800 */
[----:B------:R-:W-:Y:S01]  /*ad70*/  IMAD.WIDE.U32 R170, R170, -0x2daee0ad, RZ ;  /* 0xd2511f53aaaa7825 */ /* 0x000fe200078e00ff */
[----:B------:R-:W-:-:S03]  /*ad80*/  LOP3.LUT R13, R19, UR19, R172, 0x96, !PT ;  /* 0x00000013130d7c12 */ /* 0x000fc6000f8e96ac */
[----:B---3--:R-:W-:Y:S01]  /*ad90*/  FADD.FTZ R32, R153, R32 ;  /* 0x0000002099207221 */ /* 0x008fe20000010000 */
[----:B------:R-:W-:Y:S01]  /*ada0*/  SHF.R.U32.HI R165, RZ, 0x18, R18 ;  /* 0x00000018ffa57819 */ /* 0x000fe20000011612 */
[C---:B------:R-:W-:Y:S01]  /*adb0*/  HMMA.16816.F32.BF16 R80, R20.reuse, R8, R80 ;  /* 0x000000081450723c */ /* 0x040fe20000041850 */
[----:B------:R-:W-:Y:S01]  /*adc0*/  LOP3.LUT R25, R12, 0xff, RZ, 0xc0, !PT ;  /* 0x000000ff0c197812 */ /* 0x000fe200078ec0ff */
[----:B------:R-:W-:Y:S01]  /*add0*/  IMAD.WIDE.U32 R176, R176, -0x326172a9, RZ ;  /* 0xcd9e8d57b0b07825 */ /* 0x000fe200078e00ff */
[----:B------:R-:W2:Y:S01]  /*ade0*/  MUFU.EX2 R164, R164 ;  /* 0x000000a400a47308 */ /* 0x000ea20000000800 */
[----:B------:R-:W-:Y:S02]  /*adf0*/  LOP3.LUT R16, R18, 0xffff, RZ, 0xc0, !PT ;  /* 0x0000ffff12107812 */ /* 0x000fe400078ec0ff */
[----:B------:R-:W-:Y:S01]  /*ae00*/  FADD.FTZ R32, R154, R32 ;  /* 0x000000209a207221 */ /* 0x000fe20000010000 */
[----:B------:R-:W-:Y:S01]  /*ae10*/  LOP3.LUT R15, R13, 0xffff, RZ, 0xc0, !PT ;  /* 0x0000ffff0d0f7812 */ /* 0x000fe200078ec0ff */
[C---:B------:R-:W-:Y:S01]  /*ae20*/  HMMA.16816.F32.BF16 R100, R20.reuse, R4, R100 ;  /* 0x000000041464723c */ /* 0x040fe20000041864 */
[----:B------:R-:W-:Y:S01]  /*ae30*/  SHF.R.U32.HI R26, RZ, 0x10, R13 ;  /* 0x00000010ff1a7819 */ /* 0x000fe2000001160d */
[----:B------:R-:W-:Y:S01]  /*ae40*/  FADD.FTZ R32, R162, R32 ;  /* 0x00000020a2207221 */ /* 0x000fe20000010000 */
[----:B------:R-:W-:Y:S01]  /*ae50*/  LOP3.LUT R27, R171, UR21, R24, 0x96, !PT ;  /* 0x00000015ab1b7c12 */ /* 0x000fe2000f8e9618 */
[----:B------:R-:W-:Y:S01]  /*ae60*/  MUFU.EX2 R157, R157 ;  /* 0x0000009d009d7308 */ /* 0x000fe20000000800 */
[----:B------:R-:W-:Y:S01]  /*ae70*/  PRMT R165, R25, 0x5410, R165 ;  /* 0x0000541019a57816 */ /* 0x000fe200000000a5 */
[----:B------:R-:W-:Y:S01]  /*ae80*/  HMMA.16816.F32.BF16 R84, R20, R10, R84 ;  /* 0x0000000a1454723c */ /* 0x000fe20000041854 */
[----:B------:R-:W-:Y:S01]  /*ae90*/  LOP3.LUT R24, R18, 0xff, RZ, 0xc0, !PT ;  /* 0x000000ff12187812 */ /* 0x000fe200078ec0ff */
[----:B------:R-:W-:Y:S01]  /*aea0*/  IMAD.WIDE.U32 R178, R27, -0x326172a9, RZ ;  /* 0xcd9e8d571bb27825 */ /* 0x000fe200078e00ff */
[----:B------:R-:W-:-:S03]  /*aeb0*/  SHF.R.U32.HI R16, RZ, 0x8, R16 ;  /* 0x00000008ff107819 */ /* 0x000fc60000011610 */
[----:B-1----:R-:W-:Y:S01]  /*aec0*/  FADD.FTZ R36, R163, R36 ;  /* 0x00000024a3247221 */ /* 0x002fe20000010000 */
[----:B------:R-:W-:Y:S01]  /*aed0*/  LOP3.LUT R14, R13, 0xff, RZ, 0xc0, !PT ;  /* 0x000000ff0d0e7812 */ /* 0x000fe200078ec0ff */
[----:B------:R-:W-:Y:S01]  /*aee0*/  HMMA.16816.F32.BF16 R96, R20, R6, R96 ;  /* 0x000000061460723c */ /* 0x000fe20000041860 */
[----:B------:R-:W-:Y:S01]  /*aef0*/  SHF.R.U32.HI R15, RZ, 0x8, R15 ;  /* 0x00000008ff0f7819 */ /* 0x000fe2000001160f */
[----:B------:R-:W-:Y:S01]  /*af00*/  MUFU.EX2 R67, R67 ;  /* 0x0000004300437308 */ /* 0x000fe20000000800 */
[----:B------:R-:W-:Y:S01]  /*af10*/  SHF.R.U32.HI R13, RZ, 0x18, R13 ;  /* 0x00000018ff0d7819 */ /* 0x000fe2000001160d */
[----:B------:R-:W-:Y:S01]  /*af20*/  LDSM.16.MT88.4 R20, [R188+0x7000] ;  /* 0x00700000bc14783b */ /* 0x000fe20000004200 */
[----:B------:R-:W-:Y:S01]  /*af30*/  LOP3.LUT R12, R26, 0xff, RZ, 0xc0, !PT ;  /* 0x000000ff1a0c7812 */ /* 0x000fe200078ec0ff */
[----:B--2---:R-:W-:Y:S01]  /*af40*/  FADD.FTZ R36, R164, R36 ;  /* 0x00000024a4247221 */ /* 0x004fe20000010000 */
[----:B------:R-:W-:Y:S01]  /*af50*/  PRMT R24, R24, 0x5410, R16 ;  /* 0x0000541018187816 */ /* 0x000fe20000000010 */
[----:B------:R-:W-:Y:S01]  /*af60*/  IMAD.MOV.U32 R136, RZ, RZ, R200 ;  /* 0x000000ffff887224 */ /* 0x000fe200078e00c8 */
[--C-:B------:R-:W-:Y:S01]  /*af70*/  HSET2.LE.AND R165, R165, R52.reuse, PT ;  /* 0x00000034a5a57233 */ /* 0x100fe20003803000 */
[----:B------:R-:W1:Y:S01]  /*af80*/  LDSM.16.MT88.4 R16, [R192+0x7000] ;  /* 0x00700000c010783b */ /* 0x000e620000004200 */
[----:B------:R-:W-:Y:S01]  /*af90*/  PRMT R8, R14, 0x5410, R15 ;  /* 0x000054100e087816 */ /* 0x000fe2000000000f */
[----:B------:R-:W-:Y:S01]  /*afa0*/  MUFU.EX2 R137, R137 ;  /* 0x0000008900897308 */ /* 0x000fe20000000800 */
[----:B------:R-:W-:Y:S01]  /*afb0*/  F2FP.BF16.F32.PACK_AB R4, R162, R154 ;  /* 0x0000009aa204723e */ /* 0x000fe200000010ff */
[----:B------:R-:W-:Y:S01]  /*afc0*/  IMAD.MOV.U32 R133, RZ, RZ, R0 ;  /* 0x000000ffff857224 */ /* 0x000fe200078e0000 */
[----:B------:R-:W-:Y:S01]  /*afd0*/  PRMT R9, R12, 0x5410, R13 ;  /* 0x000054100c097816 */ /* 0x000fe2000000000d */
[----:B------:R-:W-:Y:S01]  /*afe0*/  IMAD.MOV.U32 R134, RZ, RZ, R2 ;  /* 0x000000ffff867224 */ /* 0x000fe200078e0002 */
[----:B------:R-:W2:Y:S01]  /*aff0*/  LDSM.16.MT88.4 R12, [R190+0x7000] ;  /* 0x00700000be0c783b */ /* 0x000ea20000004200 */
[----:B------:R-:W-:-:S02]  /*b000*/  HSET2.LE.AND R26, R24, R52, PT ;  /* 0x00000034181a7233 */ /* 0x000fc40003803000 */
[----:B------:R-:W-:Y:S01]  /*b010*/  LOP3.LUT R27, R165, R4, RZ, 0xc0, !PT ;  /* 0x00000004a51b7212 */ /* 0x000fe200078ec0ff */
[----:B------:R-:W3:Y:S01]  /*b020*/  MUFU.EX2 R152, R152 ;  /* 0x0000009800987308 */ /* 0x000ee20000000800 */
[--C-:B------:R-:W-:Y:S02]  /*b030*/  HSET2.LE.AND R24, R8, R52.reuse, PT ;  /* 0x0000003408187233 */ /* 0x100fe40003803000 */
[----:B------:R-:W-:Y:S02]  /*b040*/  LOP3.LUT R4, R179, UR19, R176, 0x96, !PT ;  /* 0x00000013b3047c12 */ /* 0x000fe4000f8e96b0 */
[----:B------:R-:W-:Y:S02]  /*b050*/  HSET2.LE.AND R9, R9, R52, PT ;  /* 0x0000003409097233 */ /* 0x000fe40003803000 */
[----:B------:R-:W-:Y:S01]  /*b060*/  F2FP.BF16.F32.PACK_AB R10, R159, R158 ;  /* 0x0000009e9f0a723e */ /* 0x000fe200000010ff */
[----:B------:R-:W4:Y:S01]  /*b070*/  MUFU.EX2 R151, R151 ;  /* 0x0000009700977308 */ /* 0x000f220000000800 */
[----:B------:R-:W-:-:S02]  /*b080*/  F2FP.BF16.F32.PACK_AB R8, R164, R163 ;  /* 0x000000a3a408723e */ /* 0x000fc400000010ff */
[----:B------:R-:W-:Y:S02]  /*b090*/  F2FP.BF16.F32.PACK_AB R25, R153, R149 ;  /* 0x000000959919723e */ /* 0x000fe400000010ff */
[----:B------:R-:W-:Y:S02]  /*b0a0*/  SHF.R.U32.HI R7, RZ, 0x10, R178 ;  /* 0x00000010ff077819 */ /* 0x000fe400000116b2 */
[----:B------:R-:W-:Y:S01]  /*b0b0*/  LOP3.LUT R167, R4, 0xffff, RZ, 0xc0, !PT ;  /* 0x0000ffff04a77812 */ /* 0x000fe200078ec0ff */
[----:B------:R-:W5:Y:S01]  /*b0c0*/  MUFU.EX2 R59, R59 ;  /* 0x0000003b003b7308 */ /* 0x000f620000000800 */
[----:B------:R-:W-:Y:S01]  /*b0d0*/  LOP3.LUT R24, R24, R10, RZ, 0xc0, !PT ;  /* 0x0000000a18187212 */ /* 0x000fe200078ec0ff */
[----:B---3--:R-:W-:Y:S01]  /*b0e0*/  FADD.FTZ R42, R152, R42 ;  /* 0x0000002a982a7221 */ /* 0x008fe20000010000 */
[----:B------:R-:W-:Y:S02]  /*b0f0*/  LOP3.LUT R25, R9, R25, RZ, 0xc0, !PT ;  /* 0x0000001909197212 */ /* 0x000fe400078ec0ff */
[----:B------:R-:W-:-:S02]  /*b100*/  LOP3.LUT R26, R26, R8, RZ, 0xc0, !PT ;  /* 0x000000081a1a7212 */ /* 0x000fc400078ec0ff */
[----:B------:R-:W3:Y:S01]  /*b110*/  LDSM.16.MT88.4 R8, [R189+0x7000] ;  /* 0x00700000bd08783b */ /* 0x000ee20000004200 */
[----:B------:R-:W-:Y:S01]  /*b120*/  SHF.R.U32.HI R5, RZ, 0x18, R178 ;  /* 0x00000018ff057819 */ /* 0x000fe200000116b2 */
[----:B------:R-:W2:Y:S01]  /*b130*/  MUFU.EX2 R62, R62 ;  /* 0x0000003e003e7308 */ /* 0x000ea20000000800 */
[----:B------:R-:W-:Y:S01]  /*b140*/  LOP3.LUT R7, R7, 0xff, RZ, 0xc0, !PT ;  /* 0x000000ff07077812 */ /* 0x000fe200078ec0ff */
[----:B----4-:R-:W-:Y:S01]  /*b150*/  FADD.FTZ R42, R151, R42 ;  /* 0x0000002a972a7221 */ /* 0x010fe20000010000 */
[----:B------:R-:W-:Y:S01]  /*b160*/  LOP3.LUT R169, R178, 0xffff, RZ, 0xc0, !PT ;  /* 0x0000ffffb2a97812 */ /* 0x000fe200078ec0ff */
[C---:B-1----:R-:W-:Y:S01]  /*b170*/  HMMA.16816.F32.BF16 R124, R24.reuse, R16, R124 ;  /* 0x00000010187c723c */ /* 0x042fe2000004187c */
[----:B------:R-:W-:Y:S01]  /*b180*/  LOP3.LUT R165, R4, 0xff, RZ, 0xc0, !PT ;  /* 0x000000ff04a57812 */ /* 0x000fe200078ec0ff */
[----:B------:R-:W-:Y:S01]  /*b190*/  FADD.FTZ R42, R150, R42 ;  /* 0x0000002a962a7221 */ /* 0x000fe20000010000 */
[----:B------:R-:W-:Y:S01]  /*b1a0*/  SHF.R.U32.HI R167, RZ, 0x8, R167 ;  /* 0x00000008ffa77819 */ /* 0x000fe200000116a7 */
[----:B------:R-:W1:Y:S01]  /*b1b0*/  MUFU.EX2 R142, R142 ;  /* 0x0000008e008e7308 */ /* 0x000e620000000800 */
[----:B------:R-:W-:Y:S01]  /*b1c0*/  PRMT R5, R7, 0x5410, R5 ;  /* 0x0000541007057816 */ /* 0x000fe20000000005 */
[C---:B------:R-:W-:Y:S01]  /*b1d0*/  HMMA.16816.F32.BF16 R120, R24.reuse, R18, R120 ;  /* 0x000000121878723c */ /* 0x040fe20000041878 */
[----:B------:R-:W-:Y:S01]  /*b1e0*/  LOP3.LUT R6, R178, 0xff, RZ, 0xc0, !PT ;  /* 0x000000ffb2067812 */ /* 0x000fe200078ec0ff */
[----:B-----5:R-:W-:Y:S01]  /*b1f0*/  FADD.FTZ R37, R59, R37 ;  /* 0x000000253b257221 */ /* 0x020fe20000010000 */
[----:B------:R-:W-:Y:S01]  /*b200*/  SHF.R.U32.HI R169, RZ, 0x8, R169 ;  /* 0x00000008ffa97819 */ /* 0x000fe200000116a9 */
[----:B------:R-:W-:Y:S01]  /*b210*/  FADD.FTZ R42, R157, R42 ;  /* 0x0000002a9d2a7221 */ /* 0x000fe20000010000 */
[----:B------:R-:W-:Y:S01]  /*b220*/  PRMT R7, R165, 0x5410, R167 ;  /* 0x00005410a5077816 */ /* 0x000fe200000000a7 */
[----:B------:R-:W4:Y:S01]  /*b230*/  MUFU.EX2 R143, R143 ;  /* 0x0000008f008f7308 */ /* 0x000f220000000800 */
[--C-:B------:R-:W-:Y:S01]  /*b240*/  SHF.R.U32.HI R165, RZ, 0x10, R4.reuse ;  /* 0x00000010ffa57819 */ /* 0x100fe20000011604 */
[----:B--2---:R-:W-:Y:S01]  /*b250*/  HMMA.16816.F32.BF16 R72, R24, R12, R72 ;  /* 0x0000000c1848723c */ /* 0x004fe20000041848 */
[----:B------:R-:W-:Y:S01]  /*b260*/  PRMT R6, R6, 0x5410, R169 ;  /* 0x0000541006067816 */ /* 0x000fe200000000a9 */
[----:B------:R-:W-:Y:S01]  /*b270*/  FADD.FTZ R37, R62, R37 ;  /* 0x000000253e257221 */ /* 0x000fe20000010000 */
[----:B------:R-:W-:-:S02]  /*b280*/  SHF.R.U32.HI R4, RZ, 0x18, R4 ;  /* 0x00000018ff047819 */ /* 0x000fc40000011604 */
[----:B------:R-:W-:Y:S01]  /*b290*/  LOP3.LUT R165, R165, 0xff, RZ, 0xc0, !PT ;  /* 0x000000ffa5a57812 */ /* 0x000fe200078ec0ff */
[C---:B------:R-:W-:Y:S01]  /*b2a0*/  HMMA.16816.F32.BF16 R112, R24.reuse, R14, R112 ;  /* 0x0000000e1870723c */ /* 0x040fe20000041870 */
[--C-:B------:R-:W-:Y:S01]  /*b2b0*/  HSET2.LE.AND R6, R6, R52.reuse, PT ;  /* 0x0000003406067233 */ /* 0x100fe20003803000 */
[----:B------:R-:W2:Y:S01]  /*b2c0*/  MUFU.EX2 R141, R141 ;  /* 0x0000008d008d7308 */ /* 0x000ea20000000800 */
[----:B------:R-:W-:Y:S01]  /*b2d0*/  PRMT R165, R165, 0x5410, R4 ;  /* 0x00005410a5a57816 */ /* 0x000fe20000000004 */
[----:B------:R-:W-:Y:S01]  /*b2e0*/  FADD.FTZ R37, R67, R37 ;  /* 0x0000002543257221 */ /* 0x000fe20000010000 */
[----:B------:R-:W-:Y:S01]  /*b2f0*/  F2FP.BF16.F32.PACK_AB R167, R157, R150 ;  /* 0x000000969da7723e */ /* 0x000fe200000010ff */
[C---:B------:R-:W-:Y:S01]  /*b300*/  HMMA.16816.F32.BF16 R88, R24.reuse, R20, R88 ;  /* 0x000000141858723c */ /* 0x040fe20000041858 */
[--C-:B------:R-:W-:Y:S01]  /*b310*/  HSET2.LE.AND R5, R5, R52.reuse, PT ;  /* 0x0000003405057233 */ /* 0x100fe20003803000 */
[C---:B------:R-:W-:Y:S01]  /*b320*/  FADD.FTZ R37, R137.reuse, R37 ;  /* 0x0000002589257221 */ /* 0x040fe20000010000 */
[--C-:B------:R-:W-:Y:S01]  /*b330*/  HSET2.LE.AND R4, R7, R52.reuse, PT ;  /* 0x0000003407047233 */ /* 0x100fe20003803000 */
[----:B------:R-:W-:Y:S01]  /*b340*/  MUFU.EX2 R138, R138 ;  /* 0x0000008a008a7308 */ /* 0x000fe20000000800 */
[----:B------:R-:W-:Y:S01]  /*b350*/  LOP3.LUT R6, R6, R167, RZ, 0xc0, !PT ;  /* 0x000000a706067212 */ /* 0x000fe200078ec0ff */
[----:B------:R-:W-:Y:S01]  /*b360*/  HMMA.16816.F32.BF16 R92, R24, R22, R92 ;  /* 0x00000016185c723c */ /* 0x000fe2000004185c */
[----:B------:R-:W-:Y:S01]  /*b370*/  HSET2.LE.AND R165, R165, R52, PT ;  /* 0x00000034a5a57233 */ /* 0x000fe20003803000 */
[----:B-1----:R-:W-:Y:S01]  /*b380*/  FADD.FTZ R36, R142, R36 ;  /* 0x000000248e247221 */ /* 0x002fe20000010000 */
[----:B------:R-:W-:-:S02]  /*b390*/  F2FP.BF16.F32.PACK_AB R7, R137, R67 ;  /* 0x000000438907723e */ /* 0x000fc400000010ff */
[----:B------:R-:W-:Y:S01]  /*b3a0*/  LOP3.LUT R172, R173, UR22, R174, 0x96, !PT ;  /* 0x00000016adac7c12 */ /* 0x000fe2000f8e96ae */
[C---:B---3--:R-:W-:Y:S01]  /*b3b0*/  HMMA.16816.F32.BF16 R108, R24.reuse, R8, R108 ;  /* 0x00000008186c723c */ /* 0x048fe2000004186c */
[----:B------:R-:W-:Y:S01]  /*b3c0*/  F2FP.BF16.F32.PACK_AB R167, R151, R152 ;  /* 0x0000009897a7723e */ /* 0x000fe200000010ff */
[----:B------:R-:W1:Y:S01]  /*b3d0*/  MUFU.EX2 R61, R61 ;  /* 0x0000003d003d7308 */ /* 0x000e620000000800 */
[----:B------:R-:W-:Y:S01]  /*b3e0*/  F2FP.BF16.F32.PACK_AB R169, R62, R59 ;  /* 0x0000003b3ea9723e */ /* 0x000fe200000010ff */
[----:B------:R-:W-:Y:S01]  /*b3f0*/  IMAD.WIDE.U32 R172, R172, -0x2daee0ad, RZ ;  /* 0xd2511f53acac7825 */ /* 0x000fe200078e00ff */
[----:B------:R-:W-:Y:S01]  /*b400*/  LOP3.LUT R7, R5, R7, RZ, 0xc0, !PT ;  /* 0x0000000705077212 */ /* 0x000fe200078ec0ff */
[----:B------:R-:W-:Y:S01]  /*b410*/  HMMA.16816.F32.BF16 R104, R24, R10, R104 ;  /* 0x0000000a1868723c */ /* 0x000fe20000041868 */
[----:B------:R-:W-:Y:S01]  /*b420*/  LOP3.LUT R4, R4, R167, RZ, 0xc0, !PT ;  /* 0x000000a704047212 */ /* 0x000fe200078ec0ff */
[----:B----4-:R-:W-:Y:S01]  /*b430*/  FADD.FTZ R36, R143, R36 ;  /* 0x000000248f247221 */ /* 0x010fe20000010000 */
[----:B------:R-:W-:Y:S01]  /*b440*/  LOP3.LUT R5, R165, R169, RZ, 0xc0, !PT ;  /* 0x000000a9a5057212 */ /* 0x000fe200078ec0ff */
[----:B------:R-:W3:Y:S01]  /*b450*/  MUFU.EX2 R64, R64 ;  /* 0x0000004000407308 */ /* 0x000ee20000000800 */
[----:B------:R-:W-:Y:S01]  /*b460*/  LOP3.LUT R166, R173, UR20, R166, 0x96, !PT ;  /* 0x00000014ada67c12 */ /* 0x000fe2000f8e96a6 */
[----:B--2---:R-:W-:Y:S01]  /*b470*/  FADD.FTZ R36, R141, R36 ;  /* 0x000000248d247221 */ /* 0x004fe20000010000 */
[----:B------:R-:W-:-:S02]  /*b480*/  LOP3.LUT R25, R172, 0xff, RZ, 0xc0, !PT ;  /* 0x000000ffac197812 */ /* 0x000fc400078ec0ff */
[----:B------:R-:W-:Y:S01]  /*b490*/  SHF.R.U32.HI R26, RZ, 0x18, R172 ;  /* 0x00000018ff1a7819 */ /* 0x000fe200000116ac */
[C---:B------:R-:W-:Y:S01]  /*b4a0*/  HMMA.16816.F32.BF16 R68, R4.reuse, R12, R68 ;  /* 0x0000000c0444723c */ /* 0x040fe20000041844 */
[----:B------:R-:W-:Y:S01]  /*b4b0*/  SHF.R.U32.HI R27, RZ, 0x18, R166 ;  /* 0x00000018ff1b7819 */ /* 0x000fe200000116a6 */
[----:B------:R-:W2:Y:S01]  /*b4c0*/  MUFU.EX2 R60, R60 ;  /* 0x0000003c003c7308 */ /* 0x000ea20000000800 */
[----:B------:R-:W-:Y:S01]  /*b4d0*/  LOP3.LUT R168, R177, UR22, R168, 0x96, !PT ;  /* 0x00000016b1a87c12 */ /* 0x000fe2000f8e96a8 */
[----:B-1----:R-:W-:Y:S01]  /*b4e0*/  FADD.FTZ R32, R61, R32 ;  /* 0x000000203d207221 */ /* 0x002fe20000010000 */
[----:B------:R-:W-:Y:S01]  /*b4f0*/  FADD.FTZ R221, R138, R36 ;  /* 0x000000248add7221 */ /* 0x000fe20000010000 */
[C---:B------:R-:W-:Y:S01]  /*b500*/  HMMA.16816.F32.BF16 R76, R4.reuse, R14, R76 ;  /* 0x0000000e044c723c */ /* 0x040fe2000004184c */
[----:B------:R-:W-:Y:S01]  /*b510*/  SHF.R.U32.HI R12, RZ, 0x10, R172 ;  /* 0x00000010ff0c7819 */ /* 0x000fe200000116ac */
[----:B------:R-:W-:Y:S01]  /*b520*/  IMAD.WIDE.U32 R168, R168, -0x2daee0ad, RZ ;  /* 0xd2511f53a8a87825 */ /* 0x000fe200078e00ff */
[----:B------:R-:W-:Y:S01]  /*b530*/  LOP3.LUT R13, R166, 0xffff, RZ, 0xc0, !PT ;  /* 0x0000ffffa60d7812 */ /* 0x000fe200078ec0ff */
[----:B------:R-:W1:Y:S01]  /*b540*/  MUFU.EX2 R63, R63 ;  /* 0x0000003f003f7308 */ /* 0x000e620000000800 */
[----:B---3--:R-:W-:Y:S01]  /*b550*/  F2FP.BF16.F32.PACK_AB R57, R64, R61 ;  /* 0x0000003d4039723e */ /* 0x008fe200000010ff */
[----:B------:R-:W-:Y:S01]  /*b560*/  HMMA.16816.F32.BF16 R80, R4, R8, R80 ;  /* 0x000000080450723c */ /* 0x000fe20000041850 */
[----:B------:R-:W-:Y:S01]  /*b570*/  LOP3.LUT R14, R12, 0xff, RZ, 0xc0, !PT ;  /* 0x000000ff0c0e7812 */ /* 0x000fe200078ec0ff */
[----:B------:R-:W-:Y:S01]  /*b580*/  FADD.FTZ R32, R64, R32 ;  /* 0x0000002040207221 */ /* 0x000fe20000010000 */
[----:B------:R-:W-:-:S02]  /*b590*/  LOP3.LUT R12, R166, 0xff, RZ, 0xc0, !PT ;  /* 0x000000ffa60c7812 */ /* 0x000fc400078ec0ff */
[----:B------:R-:W-:Y:S01]  /*b5a0*/  SHF.R.U32.HI R13, RZ, 0x8, R13 ;  /* 0x00000008ff0d7819 */ /* 0x000fe2000001160d */
[C---:B------:R-:W-:Y:S01]  /*b5b0*/  HMMA.16816.F32.BF16 R128, R4.reuse, R16, R128 ;  /* 0x000000100480723c */ /* 0x040fe20000041880 */
[----:B------:R-:W-:Y:S01]  /*b5c0*/  SHF.R.U32.HI R8, RZ, 0x10, R166 ;  /* 0x00000010ff087819 */ /* 0x000fe200000116a6 */
[----:B------:R-:W-:Y:S01]  /*b5d0*/  MUFU.EX2 R55, R55 ;  /* 0x0000003700377308 */ /* 0x000fe20000000800 */
[----:B------:R-:W-:Y:S01]  /*b5e0*/  PRMT R12, R12, 0x5410, R13 ;  /* 0x000054100c0c7816 */ /* 0x000fe2000000000d */
[----:B--2---:R-:W-:Y:S01]  /*b5f0*/  FADD.FTZ R32, R60, R32 ;  /* 0x000000203c207221 */ /* 0x004fe20000010000 */
[----:B------:R-:W-:Y:S01]  /*b600*/  LOP3.LUT R9, R8, 0xff, RZ, 0xc0, !PT ;  /* 0x000000ff08097812 */ /* 0x000fe200078ec0ff */
[C---:B------:R-:W-:Y:S01]  /*b610*/  HMMA.16816.F32.BF16 R116, R4.reuse, R18, R116 ;  /* 0x000000120474723c */ /* 0x040fe20000041874 */
[----:B------:R-:W-:Y:S02]  /*b620*/  LOP3.LUT R16, R172, 0xffff, RZ, 0xc0, !PT ;  /* 0x0000ffffac107812 */ /* 0x000fe400078ec0ff */
[----:B------:R-:W-:Y:S01]  /*b630*/  HSET2.LE.AND R24, R12, R52, PT ;  /* 0x000000340c187233 */ /* 0x000fe20003803000 */
[----:B------:R-:W-:Y:S01]  /*b640*/  MUFU.EX2 R56, R56 ;  /* 0x0000003800387308 */ /* 0x000fe20000000800 */
[----:B------:R-:W-:Y:S01]  /*b650*/  SHF.R.U32.HI R16, RZ, 0x8, R16 ;  /* 0x00000008ff107819 */ /* 0x000fe20000011610 */
[----:B------:R-:W-:Y:S01]  /*b660*/  HMMA.16816.F32.BF16 R84, R4, R10, R84 ;  /* 0x0000000a0454723c */ /* 0x000fe20000041854 */
[----:B------:R-:W-:Y:S01]  /*b670*/  F2FP.BF16.F32.PACK_AB R8, R143, R142 ;  /* 0x0000008e8f08723e */ /* 0x000fe200000010ff */
[----:B-1----:R-:W-:Y:S01]  /*b680*/  FADD.FTZ R220, R63, R32 ;  /* 0x000000203fdc7221 */ /* 0x002fe20000010000 */
[----:B------:R-:W-:-:S02]  /*b690*/  PRMT R25, R25, 0x5410, R16 ;  /* 0x0000541019197816 */ /* 0x000fc40000000010 */
[----:B------:R-:W-:Y:S01]  /*b6a0*/  PRMT R26, R14, 0x5410, R26 ;  /* 0x000054100e1a7816 */ /* 0x000fe2000000001a */
[C---:B------:R-:W-:Y:S01]  /*b6b0*/  HMMA.16816.F32.BF16 R100, R4.reuse, R20, R100 ;  /* 0x000000140464723c */ /* 0x040fe20000041864 */
[----:B------:R-:W-:Y:S01]  /*b6c0*/  PRMT R27, R9, 0x5410, R27 ;  /* 0x00005410091b7816 */ /* 0x000fe2000000001b */
[----:B------:R-:W1:Y:S01]  /*b6d0*/  LDSM.16.MT88.4 R16, [R192+0x7800] ;  /* 0x00780000c010783b */ /* 0x000e620000004200 */
[----:B------:R-:W-:Y:S01]  /*b6e0*/  LOP3.LUT R24, R24, R8, RZ, 0xc0, !PT ;  /* 0x0000000818187212 */ /* 0x000fe200078ec0ff */
[----:B------:R-:W-:Y:S01]  /*b6f0*/  MUFU.EX2 R46, R46 ;  /* 0x0000002e002e7308 */ /* 0x000fe20000000800 */
[----:B------:R-:W-:Y:S01]  /*b700*/  LOP3.LUT R170, R169, UR20, R170, 0x96, !PT ;  /* 0x00000014a9aa7c12 */ /* 0x000fe2000f8e96aa */
[----:B------:R-:W-:Y:S01]  /*b710*/  HMMA.16816.F32.BF16 R96, R4, R22, R96 ;  /* 0x000000160460723c */ /* 0x000fe20000041860 */
[----:B------:R-:W2:Y:S01]  /*b720*/  LDSM.16.MT88.4 R12, [R190+0x7800] ;  /* 0x00780000be0c783b */ /* 0x000ea20000004200 */
[--C-:B------:R-:W-:Y:S02]  /*b730*/  HSET2.LE.AND R21, R25, R52.reuse, PT ;  /* 0x0000003419157233 */ /* 0x100fe40003803000 */
[--C-:B------:R-:W-:Y:S01]  /*b740*/  HSET2.LE.AND R20, R26, R52.reuse, PT ;  /* 0x000000341a147233 */ /* 0x100fe20003803000 */
[----:B------:R-:W3:Y:S01]  /*b750*/  LDSM.16.MT88.4 R8, [R189+0x7800] ;  /* 0x00780000bd08783b */ /* 0x000ee20000004200 */
[----:B------:R-:W-:Y:S01]  /*b760*/  HSET2.LE.AND R25, R27, R52, PT ;  /* 0x000000341b197233 */ /* 0x000fe20003803000 */
[--C-:B------:R-:W-:Y:S01]  /*b770*/  FFMA.FTZ R23, R45, UR38, -R50.reuse ;  /* 0x000000262d177c23 */ /* 0x100fe20008010832 */
[----:B------:R-:W-:Y:S01]  /*b780*/  F2FP.BF16.F32.PACK_AB R26, R138, R141 ;  /* 0x0000008d8a1a723e */ /* 0x000fe200000010ff */
[----:B------:R-:W4:Y:S01]  /*b790*/  LDSM.16.MT88.4 R4, [R188+0x7800] ;  /* 0x00780000bc04783b */ /* 0x000f220000004200 */
[----:B------:R-:W-:Y:S01]  /*b7a0*/  FFMA.FTZ R45, R28, UR38, -R50 ;  /* 0x000000261c2d7c23 */ /* 0x000fe20008010832 */
[----:B------:R-:W-:Y:S01]  /*b7b0*/  F2FP.BF16.F32.PACK_AB R27, R63, R60 ;  /* 0x0000003c3f1b723e */ /* 0x000fe200000010ff */
[----:B------:R5:W-:Y:S01]  /*b7c0*/  MUFU.EX2 R28, R23 ;  /* 0x00000017001c7308 */ /* 0x000be20000000800 */
[----:B------:R-:W-:-:S02]  /*b7d0*/  LOP3.LUT R26, R21, R26, RZ, 0xc0, !PT ;  /* 0x0000001a151a7212 */ /* 0x000fc400078ec0ff */
[----:B------:R-:W-:Y:S02]  /*b7e0*/  LOP3.LUT R25, R25, R57, RZ, 0xc0, !PT ;  /* 0x0000003919197212 */ /* 0x000fe400078ec0ff */
[----:B------:R-:W-:Y:S02]  /*b7f0*/  SHF.R.U32.HI R21, RZ, 0x10, R168 ;  /* 0x00000010ff157819 */ /* 0x000fe400000116a8 */
[----:B------:R-:W-:Y:S01]  /*b800*/  LOP3.LUT R22, R168, 0xffff, RZ, 0xc0, !PT ;  /* 0x0000ffffa8167812 */ /* 0x000fe200078ec0ff */
[----:B------:R-:W1:Y:S01]  /*b810*/  MUFU.EX2 R160, R160 ;  /* 0x000000a000a07308 */ /* 0x000e620000000800 */
[----:B------:R-:W-:Y:S02]  /*b820*/  LOP3.LUT R50, R170, 0xffff, RZ, 0xc0, !PT ;  /* 0x0000ffffaa327812 */ /* 0x000fe400078ec0ff */
[----:B------:R-:W-:Y:S02]  /*b830*/  SHF.R.U32.HI R57, RZ, 0x10, R170 ;  /* 0x00000010ff397819 */ /* 0x000fe400000116aa */
[----:B------:R-:W-:-:S02]  /*b840*/  LOP3.LUT R27, R20, R27, RZ, 0xc0, !PT ;  /* 0x0000001b141b7212 */ /* 0x000fc400078ec0ff */
[----:B------:R-:W-:Y:S01]  /*b850*/  LOP3.LUT R20, R168, 0xff, RZ, 0xc0, !PT ;  /* 0x000000ffa8147812 */ /* 0x000fe200078ec0ff */
[----:B------:R-:W2:Y:S01]  /*b860*/  MUFU.EX2 R161, R161 ;  /* 0x000000a100a17308 */ /* 0x000ea20000000800 */
[----:B------:R-:W-:Y:S02]  /*b870*/  SHF.R.U32.HI R168, RZ, 0x18, R168 ;  /* 0x00000018ffa87819 */ /* 0x000fe400000116a8 */
[----:B------:R-:W-:Y:S02]  /*b880*/  LOP3.LUT R21, R21, 0xff, RZ, 0xc0, !PT ;  /* 0x000000ff15157812 */ /* 0x000fe400078ec0ff */
[----:B-----5:R-:W-:Y:S02]  /*b890*/  LOP3.LUT R23, R170, 0xff, RZ, 0xc0, !PT ;  /* 0x000000ffaa177812 */ /* 0x020fe400078ec0ff */
[----:B------:R-:W-:Y:S01]  /*b8a0*/  SHF.R.U32.HI R22, RZ, 0x8, R22 ;  /* 0x00000008ff167819 */ /* 0x000fe20000011616 */
[----:B------:R-:W5:Y:S01]  /*b8b0*/  MUFU.EX2 R29, R29 ;  /* 0x0000001d001d7308 */ /* 0x000f620000000800 */
[----:B------:R-:W-:Y:S01]  /*b8c0*/  SHF.R.U32.HI R170, RZ, 0x18, R170 ;  /* 0x00000018ffaa7819 */ /* 0x000fe200000116aa */
[----:B-1----:R-:W-:Y:S01]  /*b8d0*/  FADD.FTZ R42, R160, R42 ;  /* 0x0000002aa02a7221 */ /* 0x002fe20000010000 */
[----:B------:R-:W-:Y:S01]  /*b8e0*/  SHF.R.U32.HI R50, RZ, 0x8, R50 ;  /* 0x00000008ff327819 */ /* 0x000fe20000011632 */
[----:B------:R-:W-:Y:S01]  /*b8f0*/  HMMA.16816.F32.BF16 R124, R24, R16, R124 ;  /* 0x00000010187c723c */ /* 0x000fe2000004187c */
[----:B------:R-:W-:-:S02]  /*b900*/  LOP3.LUT R57, R57, 0xff, RZ, 0xc0, !PT ;  /* 0x000000ff39397812 */ /* 0x000fc400078ec0ff */
[----:B------:R-:W-:Y:S01]  /*b910*/  PRMT R21, R21, 0x5410, R168 ;  /* 0x0000541015157816 */ /* 0x000fe200000000a8 */
[----:B------:R-:W1:Y:S01]  /*b920*/  MUFU.EX2 R45, R45 ;  /* 0x0000002d002d7308 */ /* 0x000e620000000800 */
[----:B------:R-:W-:Y:S01]  /*b930*/  PRMT R22, R20, 0x5410, R22 ;  /* 0x0000541014167816 */ /* 0x000fe20000000016 */
[----:B--2---:R-:W-:Y:S01]  /*b940*/  FADD.FTZ R42, R161, R42 ;  /* 0x0000002aa12a7221 */ /* 0x004fe20000010000 */
[----:B------:R-:W-:Y:S01]  /*b950*/  PRMT R23, R23, 0x5410, R50 ;  /* 0x0000541017177816 */ /* 0x000fe20000000032 */
[C---:B------:R-:W-:Y:S01]  /*b960*/  HMMA.16816.F32.BF16 R120, R24.reuse, R18, R120 ;  /* 0x000000121878723c */ /* 0x040fe20000041878 */
[----:B------:R-:W-:Y:S01]  /*b970*/  PRMT R57, R57, 0x5410, R170 ;  /* 0x0000541039397816 */ /* 0x000fe200000000aa */
[----:B------:R-:W-:Y:S01]  /*b980*/  FADD.FTZ R42, R55, R42 ;  /* 0x0000002a372a7221 */ /* 0x000fe20000010000 */
[--C-:B------:R-:W-:Y:S02]  /*b990*/  HSET2.LE.AND R20, R21, R52.reuse, PT ;  /* 0x0000003415147233 */ /* 0x100fe40003803000 */
[--C-:B------:R-:W-:Y:S01]  /*b9a0*/  HSET2.LE.AND R22, R22, R52.reuse, PT ;  /* 0x0000003416167233 */ /* 0x100fe20003803000 */
[----:B-----5:R-:W-:Y:S01]  /*b9b0*/  FADD.FTZ R37, R29, R37 ;  /* 0x000000251d257221 */ /* 0x020fe20000010000 */
[--C-:B------:R-:W-:Y:S01]  /*b9c0*/  HSET2.LE.AND R50, R23, R52.reuse, PT ;  /* 0x0000003417327233 */ /* 0x100fe20003803000 */
[----:B------:R-:W-:Y:S01]  /*b9d0*/  HMMA.16816.F32.BF16 R72, R24, R12, R72 ;  /* 0x0000000c1848723c */ /* 0x000fe20000041848 */
[----:B------:R-:W-:Y:S01]  /*b9e0*/  HSET2.LE.AND R21, R57, R52, PT ;  /* 0x0000003439157233 */ /* 0x000fe20003803000 */
[C---:B------:R-:W-:Y:S01]  /*b9f0*/  FADD.FTZ R223, R56.reuse, R42 ;  /* 0x0000002a38df7221 */ /* 0x040fe20000010000 */
[----:B------:R-:W-:-:S02]  /*ba00*/  F2FP.BF16.F32.PACK_AB R52, R56, R55 ;  /* 0x000000373834723e */ /* 0x000fc400000010ff */
[----:B------:R-:W-:Y:S01]  /*ba10*/  F2FP.BF16.F32.PACK_AB R23, R28, R46 ;  /* 0x0000002e1c17723e */ /* 0x000fe200000010ff */
[----:B-1----:R-:W-:Y:S01]  /*ba20*/  FADD.FTZ R37, R45, R37 ;  /* 0x000000252d257221 */ /* 0x002fe20000010000 */
[----:B------:R-:W-:Y:S01]  /*ba30*/  LOP3.LUT R22, R22, R52, RZ, 0xc0, !PT ;  /* 0x0000003416167212 */ /* 0x000fe200078ec0ff */
[C---:B------:R-:W-:Y:S01]  /*ba40*/  HMMA.16816.F32.BF16 R112, R24.reuse, R14, R112 ;  /* 0x0000000e1870723c */ /* 0x040fe20000041870 */
[----:B------:R-:W-:Y:S01]  /*ba50*/  F2FP.BF16.F32.PACK_AB R57, R161, R160 ;  /* 0x000000a0a139723e */ /* 0x000fe200000010ff */
[----:B------:R-:W-:Y:S01]  /*ba60*/  FADD.FTZ R37, R46, R37 ;  /* 0x000000252e257221 */ /* 0x000fe20000010000 */
[----:B------:R-:W-:Y:S02]  /*ba70*/  F2FP.BF16.F32.PACK_AB R52, R45, R29 ;  /* 0x0000001d2d34723e */ /* 0x000fe400000010ff */
[----:B------:R-:W-:Y:S01]  /*ba80*/  LOP3.LUT R23, R20, R23, RZ, 0xc0, !PT ;  /* 0x0000001714177212 */ /* 0x000fe200078ec0ff */
[----:B---3--:R-:W-:Y:S01]  /*ba90*/  HMMA.16816.F32.BF16 R108, R24, R8, R108 ;  /* 0x00000008186c723c */ /* 0x008fe2000004186c */
[----:B------:R-:W-:Y:S01]  /*baa0*/  LOP3.LUT R20, R50, R57, RZ, 0xc0, !PT ;  /* 0x0000003932147212 */ /* 0x000fe200078ec0ff */
[----:B------:R-:W-:Y:S01]  /*bab0*/  FADD.FTZ R222, R28, R37 ;  /* 0x000000251cde7221 */ /* 0x000fe20000010000 */
[----:B------:R-:W-:-:S03]  /*bac0*/  LOP3.LUT R21, R21, R52, RZ, 0xc0, !PT ;  /* 0x0000003415157212 */ /* 0x000fc600078ec0ff */
        /* <DEDUP_REMOVED lines=13> */
[----:B------:R-:W-:Y:S01]  /*bba0*/  UIADD3 UR37, UR14, -0x3, URZ ;  /* 0xfffffffd0e257890 */ /* 0x000fe2000fffe03f */
[----:B------:R-:W1:Y:S01]  /*bbb0*/  @!P1 LDC.64 R6, c[0x0][0x220] ;  /* 0x00008800ff069b82 */ /* 0x000e620000000a00 */
[----:B------:R-:W-:-:S04]  /*bbc0*/  DEPBAR.LE SB0, 0x0 ;  /* 0x000080000000791a */ /* 0x000fc80000000000 */
[----:B------:R-:W-:-:S03]  /*bbd0*/  USHF.R.S32.HI UR4, URZ, 0x1f, UR37 ;  /* 0x0000001f3f047899 */ /* 0x000fc60008011425 */
[----:B------:R-:W-:Y:S01]  /*bbe0*/  BAR.SYNC.DEFER_BLOCKING 0x0 ;  /* 0x0000000000007b1d */ /* 0x000fe20000010000 */
[----:B------:R-:W-:Y:S01]  /*bbf0*/  UIMAD.WIDE.U32 UR10, UR37, UR6, URZ ;  /* 0x00000006250a72a5 */ /* 0x000fe2000f8e003f */
[----:B------:R-:W-:Y:S01]  /*bc00*/  IMAD.U32 R15, RZ, RZ, UR6 ;  /* 0x00000006ff0f7e24 */ /* 0x000fe2000f8e00ff */
[----:B------:R-:W-:-:S05]  /*bc10*/  UIMAD UR4, UR4, UR6, URZ ;  /* 0x00000006040472a4 */ /* 0x000fca000f8e023f */
[----:B------:R-:W2:Y:S01]  /*bc20*/  @!P1 LDC.64 R10, c[0x0][0x220] ;  /* 0x00008800ff0a9b82 */ /* 0x000ea20000000a00 */
[----:B------:R-:W-:Y:S01]  /*bc30*/  UIMAD UR4, UR37, UR7, UR4 ;  /* 0x00000007250472a4 */ /* 0x000fe2000f8e0204 */
[----:B------:R-:W-:Y:S02]  /*bc40*/  IMAD.U32 R12, RZ, RZ, UR10 ;  /* 0x0000000aff0c7e24 */ /* 0x000fe4000f8e00ff */
[----:B------:R-:W-:Y:S01]  /*bc50*/  IMAD.U32 R13, RZ, RZ, UR11 ;  /* 0x0000000bff0d7e24 */ /* 0x000fe2000f8e00ff */
[----:B------:R-:W-:Y:S01]  /*bc60*/  UIADD3 UR4, UR11, UR4, URZ ;  /* 0x000000040b047290 */ /* 0x000fe2000fffe03f */
[----:B------:R-:W-:Y:S01]  /*bc70*/  IMAD.U32 R13, RZ, RZ, UR6 ;  /* 0x00000006ff0d7e24 */ /* 0x000fe2000f8e00ff */
[----:B------:R-:W-:Y:S01]  /*bc80*/  LEA R16, P0, R12, R234, 0x6 ;  /* 0x000000ea0c107211 */ /* 0x000fe200078030ff */
[----:B------:R-:W3:Y:S03]  /*bc90*/  @!P1 LDC.64 R8, c[0x0][0x220] ;  /* 0x00008800ff089b82 */ /* 0x000ee60000000a00 */
[----:B------:R-:W-:Y:S01]  /*bca0*/  IMAD.U32 R4, RZ, RZ, UR4 ;  /* 0x00000004ff047e24 */ /* 0x000fe2000f8e00ff */
[----:B------:R-:W-:Y:S01]  /*bcb0*/  @!P1 IADD3 R14, P3, R16, UR18, RZ ;  /* 0x00000012100e9c10 */ /* 0x000fe2000ff7e0ff */
[----:B------:R-:W-:-:S02]  /*bcc0*/  @!UP0 UIMAD UR4, UR7, 0x30, URZ ;  /* 0x00000030070488a4 */ /* 0x000fc4000f8e023f */
[----:B------:R-:W-:Y:S01]  /*bcd0*/  UISETP.GE.AND UP0, UPT, UR14, 0x4, UPT ;  /* 0x000000040e00788c */ /* 0x000fe2000bf06270 */
[----:B------:R-:W-:Y:S01]  /*bce0*/  LEA.HI.X R17, R12, R237, R4, 0x6, P0 ;  /* 0x000000ed0c117211 */ /* 0x000fe200000f3404 */
[----:B------:R-:W-:Y:S01]  /*bcf0*/  IMAD.U32 R12, RZ, RZ, UR7 ;  /* 0x00000007ff0c7e24 */ /* 0x000fe2000f8e00ff */
[----:B------:R-:W4:Y:S01]  /*bd00*/  @!P1 LDC.64 R4, c[0x0][0x220] ;  /* 0x00008800ff049b82 */ /* 0x000f220000000a00 */
[----:B------:R-:W-:Y:S01]  /*bd10*/  @!P1 LEA R15, P0, R15, R16, 0x5 ;  /* 0x000000100f0f9211 */ /* 0x000fe200078028ff */
[----:B------:R-:W-:Y:S03]  /*bd20*/  @P1 STS.128 [R208+0x6000], RZ ;  /* 0x006000ffd0001388 */ /* 0x000fe60000000c00 */
[----:B------:R-:W-:Y:S01]  /*bd30*/  @!P1 LEA.HI.X R13, R13, R17, R12, 0x5, P0 ;  /* 0x000000110d0d9211 */ /* 0x000fe200000f2c0c */
[----:B------:R-:W-:Y:S01]  /*bd40*/  IMAD.U32 R12, RZ, RZ, UR6 ;  /* 0x00000006ff0c7e24 */ /* 0x000fe2000f8e00ff */
[----:B-1----:R-:W-:-:S02]  /*bd50*/  @!P1 LEA R18, P0, R15, R6, 0x1 ;  /* 0x000000060f129211 */ /* 0x002fc400078008ff */
[----:B--2---:R-:W-:Y:S01]  /*bd60*/  @!P1 LEA R10, P4, R16, R10, 0x1 ;  /* 0x0000000a100a9211 */ /* 0x004fe200078808ff */
[----:B------:R-:W-:Y:S01]  /*bd70*/  @!P1 IMAD.WIDE.U32 R20, R12, 0x30, R16 ;  /* 0x000000300c149825 */ /* 0x000fe200078e0010 */
[----:B------:R-:W-:Y:S02]  /*bd80*/  @!P1 IADD3.X R6, R17, UR15, RZ, P3, !PT ;  /* 0x0000000f11069c10 */ /* 0x000fe40009ffe4ff */
[----:B------:R-:W-:Y:S02]  /*bd90*/  @!P1 LEA.HI.X R11, R16, R11, R17, 0x1, P4 ;  /* 0x0000000b100b9211 */ /* 0x000fe400020f0c11 */
[C---:B---3--:R-:W-:Y:S02]  /*bda0*/  @!P1 LEA R8, P2, R14.reuse, R8, 0x1 ;  /* 0x000000080e089211 */ /* 0x048fe400078408ff */
[----:B------:R-:W-:Y:S01]  /*bdb0*/  @!P1 LEA.HI.X R19, R15, R7, R13, 0x1, P0 ;  /* 0x000000070f139211 */ /* 0x000fe200000f0c0d */
[----:B------:R-:W-:Y:S01]  /*bdc0*/  @!PT LDS RZ, [RZ] ;  /* 0x00000000fffff984 */ /* 0x000fe20000000800 */
[----:B------:R-:W-:Y:S01]  /*bdd0*/  @!PT LDS RZ, [RZ] ;  /* 0x00000000fffff984 */ /* 0x000fe20000000800 */
[----:B------:R-:W-:Y:S01]  /*bde0*/  @!PT LDS RZ, [RZ] ;  /* 0x00000000fffff984 */ /* 0x000fe20000000800 */
[----:B------:R-:W-:Y:S01]  /*bdf0*/  @!P1 LDGSTS.E.BYPASS.LTC128B.128 [R208+0x6000], desc[UR16][R10.64] ;  /* 0x060000000ad09fae */ /* 0x000fe2000b901d50 */
[----:B------:R-:W-:Y:S01]  /*be00*/  @!P1 LEA.HI.X R9, R14, R9, R6, 0x1, P2 ;  /* 0x000000090e099211 */ /* 0x000fe200010f0c06 */
[----:B------:R-:W-:-:S02]  /*be10*/  @!P1 VIADD R6, R21, UR4 ;  /* 0x0000000415069c36 */ /* 0x000fc40008000000 */
        /* <DEDUP_REMOVED lines=21> */
[----:B------:R-:W1:Y:S04]  /*bf70*/  LDSM.16.M88.4 R48, [R197+0x5800] ;  /* 0x00580000c530783b */ /* 0x000e680000000200 */
[----:B------:R-:W5:Y:S04]  /*bf80*/  LDSM.16.M88.4 R172, [R198+0x2000] ;  /* 0x00200000c6ac783b */ /* 0x000f680000000200 */
[----:B------:R-:W-:Y:S04]  /*bf90*/  LDSM.16.M88.4 R44, [R196] ;  /* 0x00000000c42c783b */ /* 0x000fe80000000200 */
[----:B------:R-:W5:Y:S04]  /*bfa0*/  LDSM.16.M88.4 R40, [R191+0x4000] ;  /* 0x00400000bf28783b */ /* 0x000f680000000200 */
[----:B------:R-:W5:Y:S04]  /*bfb0*/  LDSM.16.M88.4 R36, [R191+0x4800] ;  /* 0x00480000bf24783b */ /* 0x000f680000000200 */
[----:B------:R-:W5:Y:S04]  /*bfc0*/  LDSM.16.M88.4 R32, [R191+0x5000] ;  /* 0x00500000bf20783b */ /* 0x000f680000000200 */
[----:B------:R-:W5:Y:S04]  /*bfd0*/  LDSM.16.M88.4 R180, [R191+0x5800] ;  /* 0x00580000bfb4783b */ /* 0x000f680000000200 */
[----:B------:R-:W5:Y:S01]  /*bfe0*/  LDSM.16.M88.4 R176, [R196+0x2000] ;  /* 0x00200000c4b0783b */ /* 0x000f620000000200 */
[C---:B--2---:R-:W-:Y:S03]  /*bff0*/  HMMA.16816.F32.BF16 R24, R52.reuse, R142, RZ ;  /* 0x0000008e3418723c */ /* 0x044fe600000418ff */
[----:B------:R-:W-:Y:S03]  /*c000*/  LDSM.16.M88.4 R160, [R194] ;  /* 0x00000000c2a0783b */ /* 0x000fe60000000200 */
[C---:B------:R-:W-:Y:S01]  /*c010*/  HMMA.16816.F32.BF16 R28, R52.reuse, R140, RZ ;  /* 0x0000008c341c723c */ /* 0x040fe200000418ff */
[----:B------:R-:W2:Y:S04]  /*c020*/  LDSM.16.M88.4 R168, [R195] ;  /* 0x00000000c3a8783b */ /* 0x000ea80000000200 */
[----:B------:R-:W2:Y:S01]  /*c030*/  LDSM.16.M88.4 R156, [R187] ;  /* 0x00000000bb9c783b */ /* 0x000ea20000000200 */
[C---:B---3--:R-:W-:Y:S03]  /*c040*/  HMMA.16816.F32.BF16 R20, R52.reuse, R132, RZ ;  /* 0x000000843414723c */ /* 0x048fe600000418ff */
[----:B------:R-:W3:Y:S03]  /*c050*/  LDSM.16.M88.4 R152, [R186] ;  /* 0x00000000ba98783b */ /* 0x000ee60000000200 */
[C---:B----4-:R-:W-:Y:S01]  /*c060*/  HMMA.16816.F32.BF16 R12, R52.reuse, R60, RZ ;  /* 0x0000003c340c723c */ /* 0x050fe200000418ff */
[----:B------:R-:W4:Y:S04]  /*c070*/  LDSM.16.M88.4 R148, [R185] ;  /* 0x00000000b994783b */ /* 0x000f280000000200 */
[----:B------:R-:W-:Y:S01]  /*c080*/  LDSM.16.M88.4 R164, [R195+0x2000] ;  /* 0x00200000c3a4783b */ /* 0x000fe20000000200 */
[C---:B-1----:R-:W-:Y:S03]  /*c090*/  HMMA.16816.F32.BF16 R4, R52.reuse, R48, RZ ;  /* 0x000000303404723c */ /* 0x042fe600000418ff */
[----:B------:R-:W0:Y:S03]  /*c0a0*/  LDGDEPBAR ;  /* 0x00000000000079af */ /* 0x000e260000000000 */
[C---:B------:R-:W-:Y:S06]  /*c0b0*/  HMMA.16816.F32.BF16 R16, R52.reuse, R134, RZ ;  /* 0x000000863410723c */ /* 0x040fec00000418ff */
[C---:B------:R-:W-:Y:S06]  /*c0c0*/  HMMA.16816.F32.BF16 R8, R52.reuse, R62, RZ ;  /* 0x0000003e3408723c */ /* 0x040fec00000418ff */
[----:B------:R-:W-:Y:S06]  /*c0d0*/  HMMA.16816.F32.BF16 R52, R52, R50, RZ ;  /* 0x000000323434723c */ /* 0x000fec00000418ff */
[C---:B-----5:R-:W-:Y:S06]  /*c0e0*/  HMMA.16816.F32.BF16 R144, R172.reuse, R140, RZ ;  /* 0x0000008cac90723c */ /* 0x060fec00000418ff */
[----:B------:R-:W-:Y:S06]  /*c0f0*/  HMMA.16816.F32.BF16 R140, R172, R142, RZ ;  /* 0x0000008eac8c723c */ /* 0x000fec00000418ff */
[C---:B------:R-:W-:Y:S06]  /*c100*/  HMMA.16816.F32.BF16 R24, R44.reuse, R42, R24 ;  /* 0x0000002a2c18723c */ /* 0x040fec0000041818 */
[----:B------:R-:W-:Y:S06]  /*c110*/  HMMA.16816.F32.BF16 R28, R44, R40, R28 ;  /* 0x000000282c1c723c */ /* 0x000fec000004181c */
[C---:B------:R-:W-:Y:S06]  /*c120*/  HMMA.16816.F32.BF16 R136, R172.reuse, R132, RZ ;  /* 0x00000084ac88723c */ /* 0x040fec00000418ff */
[C---:B------:R-:W-:Y:S06]  /*c130*/  HMMA.16816.F32.BF16 R64, R172.reuse, R60, RZ ;  /* 0x0000003cac40723c */ /* 0x040fec00000418ff */
[C---:B------:R-:W-:Y:S06]  /*c140*/  HMMA.16816.F32.BF16 R132, R172.reuse, R134, RZ ;  /* 0x00000086ac84723c */ /* 0x040fec00000418ff */
[C---:B------:R-:W-:Y:S06]  /*c150*/  HMMA.16816.F32.BF16 R60, R172.reuse, R62, RZ ;  /* 0x0000003eac3c723c */ /* 0x040fec00000418ff */
[----:B------:R-:W-:Y:S06]  /*c160*/  HMMA.16816.F32.BF16 R56, R172, R48, RZ ;  /* 0x00000030ac38723c */ /* 0x000fec00000418ff */
[----:B------:R-:W-:Y:S06]  /*c170*/  HMMA.16816.F32.BF16 R20, R44, R36, R20 ;  /* 0x000000242c14723c */ /* 0x000fec0000041814 */
[----:B------:R-:W-:Y:S01]  /*c180*/  HMMA.16816.F32.BF16 R172, R172, R50, RZ ;  /* 0x00000032acac723c */ /* 0x000fe200000418ff */
[----:B------:R-:W-:Y:S05]  /*c190*/  LDSM.16.M88.4 R48, [R193] ;  /* 0x00000000c130783b */ /* 0x000fea0000000200 */
        /* <DEDUP_REMOVED lines=8> */
[----:B------:R-:W5:Y:S05]  /*c220*/  LDSM.16.M88.4 R40, [R184+0x800] ;  /* 0x00080000b828783b */ /* 0x000f6a0000000200 */
[C---:B--2---:R-:W-:Y:S06]  /*c230*/  HMMA.16816.F32.BF16 R24, R168.reuse, R162, R24 ;  /* 0x000000a2a818723c */ /* 0x044fec0000041818 */
[----:B------:R-:W-:Y:S06]  /*c240*/  HMMA.16816.F32.BF16 R28, R168, R160, R28 ;  /* 0x000000a0a81c723c */ /* 0x000fec000004181c */
[C---:B------:R-:W-:Y:S06]  /*c250*/  HMMA.16816.F32.BF16 R136, R176.reuse, R36, R136 ;  /* 0x00000024b088723c */ /* 0x040fec0000041888 */
[C---:B------:R-:W-:Y:S06]  /*c260*/  HMMA.16816.F32.BF16 R64, R176.reuse, R32, R64 ;  /* 0x00000020b040723c */ /* 0x040fec0000041840 */
[C---:B------:R-:W-:Y:S01]  /*c270*/  HMMA.16816.F32.BF16 R132, R176.reuse, R38, R132 ;  /* 0x00000026b084723c */ /* 0x040fe20000041884 */
[----:B------:R-:W2:Y:S05]  /*c280*/  LDSM.16.M88.4 R36, [R184+0x1000] ;  /* 0x00100000b824783b */ /* 0x000eaa0000000200 */
[----:B------:R-:W-:Y:S01]  /*c290*/  HMMA.16816.F32.BF16 R60, R176, R34, R60 ;  /* 0x00000022b03c723c */ /* 0x000fe2000004183c */
[----:B------:R-:W2:Y:S05]  /*c2a0*/  LDSM.16.M88.4 R32, [R184+0x1800] ;  /* 0x00180000b820783b */ /* 0x000eaa0000000200 */
[C---:B------:R-:W-:Y:S06]  /*c2b0*/  HMMA.16816.F32.BF16 R20, R168.reuse, R156, R20 ;  /* 0x0000009ca814723c */ /* 0x040fec0000041814 */
[C---:B------:R-:W-:Y:S06]  /*c2c0*/  HMMA.16816.F32.BF16 R16, R168.reuse, R158, R16 ;  /* 0x0000009ea810723c */ /* 0x040fec0000041810 */
[C---:B---3--:R-:W-:Y:S06]  /*c2d0*/  HMMA.16816.F32.BF16 R12, R168.reuse, R152, R12 ;  /* 0x00000098a80c723c */ /* 0x048fec000004180c */
[C---:B------:R-:W-:Y:S06]  /*c2e0*/  HMMA.16816.F32.BF16 R8, R168.reuse, R154, R8 ;  /* 0x0000009aa808723c */ /* 0x040fec0000041808 */
[C---:B----4-:R-:W-:Y:S06]  /*c2f0*/  HMMA.16816.F32.BF16 R4, R168.reuse, R148, R4 ;  /* 0x00000094a804723c */ /* 0x050fec0000041804 */
[----:B------:R-:W-:Y:S06]  /*c300*/  HMMA.16816.F32.BF16 R52, R168, R150, R52 ;  /* 0x00000096a834723c */ /* 0x000fec0000041834 */
[C---:B-1----:R-:W-:Y:S06]  /*c310*/  HMMA.16816.F32.BF16 R24, R48.reuse, R46, R24 ;  /* 0x0000002e3018723c */ /* 0x042fec0000041818 */
[----:B------:R-:W-:Y:S06]  /*c320*/  HMMA.16816.F32.BF16 R28, R48, R44, R28 ;  /* 0x0000002c301c723c */ /* 0x000fec000004181c */
[----:B------:R-:W-:Y:S06]  /*c330*/  HMMA.16816.F32.BF16 R172, R176, R182, R172 ;  /* 0x000000b6b0ac723c */ /* 0x000fec00000418ac */
[----:B-----5:R-:W-:Y:S01]  /*c340*/  HMMA.16816.F32.BF16 R20, R48, R40, R20 ;  /* 0x000000283014723c */ /* 0x020fe20000041814 */
[----:B------:R-:W-:-:S04]  /*c350*/  IMAD.U32 R182, RZ, RZ, UR37 ;  /* 0x00000025ffb67e24 */ /* 0x000fc8000f8e00ff */
[----:B------:R-:W-:Y:S01]  /*c360*/  IMAD R182, R182, 0x40, R216 ;  /* 0x00000040b6b67824 */ /* 0x000fe200078e02d8 */
[C---:B------:R-:W-:Y:S03]  /*c370*/  HMMA.16816.F32.BF16 R16, R48.reuse, R42, R16 ;  /* 0x0000002a3010723c */ /* 0x040fe60000041810 */
[C---:B------:R-:W-:Y:S01]  /*c380*/  VIADD R250, R182.reuse, 0x8 ;  /* 0x00000008b6fa7836 */ /* 0x040fe20000000000 */
[----:B------:R-:W-:Y:S01]  /*c390*/  I2FP.F32.S32 R249, R182 ;  /* 0x000000b600f97245 */ /* 0x000fe20000201400 */
[C---:B------:R-:W-:Y:S01]  /*c3a0*/  VIADD R251, R182.reuse, 0x1 ;  /* 0x00000001b6fb7836 */ /* 0x040fe20000000000 */
[C---:B--2---:R-:W-:Y:S01]  /*c3b0*/  HMMA.16816.F32.BF16 R12, R48.reuse, R36, R12 ;  /* 0x00000024300c723c */ /* 0x044fe2000004180c */
[C---:B------:R-:W-:Y:S01]  /*c3c0*/  VIADD R246, R182.reuse, 0x10 ;  /* 0x00000010b6f67836 */ /* 0x040fe20000000000 */
[----:B------:R-:W-:Y:S01]  /*c3d0*/  I2FP.F32.S32 R244, R250 ;  /* 0x000000fa00f47245 */ /* 0x000fe20000201400 */
[C---:B------:R-:W-:Y:S01]  /*c3e0*/  VIADD R239, R182.reuse, 0x19 ;  /* 0x00000019b6ef7836 */ /* 0x040fe20000000000 */
[----:B------:R-:W-:Y:S01]  /*c3f0*/  I2FP.F32.S32 R248, R251 ;  /* 0x000000fb00f87245 */ /* 0x000fe20000201400 */
[----:B------:R-:W-:Y:S01]  /*c400*/  VIADD R243, R182, 0x11 ;  /* 0x00000011b6f37836 */ /* 0x000fe20000000000 */
[C---:B------:R-:W-:Y:S01]  /*c410*/  HMMA.16816.F32.BF16 R8, R48.reuse, R38, R8 ;  /* 0x000000263008723c */ /* 0x040fe20000041808 */
[----:B------:R-:W-:Y:S01]  /*c420*/  FFMA.FTZ R24, R244, UR5, R24 ;  /* 0x00000005f4187c23 */ /* 0x000fe20008010018 */
[-C--:B------:R-:W-:Y:S01]  /*c430*/  ISETP.GE.AND P4, PT, R250, R231.reuse, PT ;  /* 0x000000e7fa00720c */ /* 0x080fe20003f86270 */
[----:B------:R-:W-:Y:S01]  /*c440*/  FFMA.FTZ R29, R248, UR5, R29 ;  /* 0x00000005f81d7c23 */ /* 0x000fe2000801001d */
[----:B------:R-:W-:Y:S01]  /*c450*/  I2FP.F32.S32 R240, R246 ;  /* 0x000000f600f07245 */ /* 0x000fe20000201400 */
[C---:B------:R-:W-:Y:S01]  /*c460*/  VIADD R204, R182.reuse, 0x28 ;  /* 0x00000028b6cc7836 */ /* 0x040fe20000000000 */
[C---:B------:R-:W-:Y:S01]  /*c470*/  HMMA.16816.F32.BF16 R4, R48.reuse, R32, R4 ;  /* 0x000000203004723c */ /* 0x040fe20000041804 */
[----:B------:R-:W-:Y:S01]  /*c480*/  ISETP.GE.AND P0, PT, R251, R231, PT ;  /* 0x000000e7fb00720c */ /* 0x000fe20003f06270 */
[C---:B------:R-:W-:Y:S01]  /*c490*/  VIADD R247, R182.reuse, 0x9 ;  /* 0x00000009b6f77836 */ /* 0x040fe20000000000 */
[----:B------:R-:W-:Y:S01]  /*c4a0*/  I2FP.F32.S32 R238, R239 ;  /* 0x000000ef00ee7245 */ /* 0x000fe20000201400 */
[----:B------:R-:W-:Y:S01]  /*c4b0*/  VIADD R232, R182, 0x20 ;  /* 0x00000020b6e87836 */ /* 0x000fe20000000000 */
[----:B------:R-:W-:Y:S01]  /*c4c0*/  I2FP.F32.S32 R242, R243 ;  /* 0x000000f300f27245 */ /* 0x000fe20000201400 */
[----:B------:R-:W-:Y:S01]  /*c4d0*/  HMMA.16816.F32.BF16 R52, R48, R34, R52 ;  /* 0x000000223034723c */ /* 0x000fe20000041834 */
[----:B------:R-:W1:Y:S01]  /*c4e0*/  LDSM.16.M88.4 R48, [R193+0x2000] ;  /* 0x00200000c130783b */ /* 0x000e620000000200 */
[----:B------:R-:W-:Y:S01]  /*c4f0*/  FFMA.FTZ R17, R238, UR5, R17 ;  /* 0x00000005ee117c23 */ /* 0x000fe20008010011 */
[----:B------:R-:W-:-:S02]  /*c500*/  VIADD R241, R182, 0x18 ;  /* 0x00000018b6f17836 */ /* 0x000fc40000000000 */
[----:B------:R-:W-:Y:S01]  /*c510*/  FFMA.FTZ R28, R249, UR5, R28 ;  /* 0x00000005f91c7c23 */ /* 0x000fe2000801001c */
[----:B------:R-:W-:Y:S01]  /*c520*/  I2FP.F32.S32 R245, R247 ;  /* 0x000000f700f57245 */ /* 0x000fe20000201400 */
[----:B------:R-:W-:Y:S01]  /*c530*/  HMMA.16816.F32.BF16 R56, R176, R180, R56 ;  /* 0x000000b4b038723c */ /* 0x000fe20000041838 */
[CC--:B------:R-:W-:Y:S01]  /*c540*/  ISETP.GE.AND P6, PT, R182.reuse, R231.reuse, PT ;  /* 0x000000e7b600720c */ /* 0x0c0fe20003fc6270 */
[C---:B------:R-:W-:Y:S01]  /*c550*/  VIADD R205, R182.reuse, 0x21 ;  /* 0x00000021b6cd7836 */ /* 0x040fe20000000000 */
[----:B------:R-:W-:Y:S01]  /*c560*/  I2FP.F32.S32 R206, R232 ;  /* 0x000000e800ce7245 */ /* 0x000fe20000201400 */
[----:B------:R-:W-:Y:S02]  /*c570*/  VIADD R201, R182, 0x31 ;  /* 0x00000031b6c97836 */ /* 0x000fe40000000000 */
[----:B------:R-:W-:Y:S01]  /*c580*/  FFMA.FTZ R25, R245, UR5, R25 ;  /* 0x00000005f5197c23 */ /* 0x000fe20008010019 */
[C---:B------:R-:W-:Y:S01]  /*c590*/  HMMA.16816.F32.BF16 R144, R164.reuse, R160, R144 ;  /* 0x000000a0a490723c */ /* 0x040fe20000041890 */
[----:B------:R-:W-:Y:S01]  /*c5a0*/  FSEL R179, R24, -INF , !P4 ;  /* 0xff80000018b37808 */ /* 0x000fe20006000000 */
[----:B------:R-:W-:Y:S01]  /*c5b0*/  FFMA.FTZ R24, R240, UR5, R20 ;  /* 0x00000005f0187c23 */ /* 0x000fe20008010014 */
[----:B------:R-:W-:Y:S01]  /*c5c0*/  FSEL R180, R29, -INF , !P0 ;  /* 0xff8000001db47808 */ /* 0x000fe20004000000 */
[----:B------:R-:W-:Y:S01]  /*c5d0*/  FFMA.FTZ R20, R242, UR5, R21 ;  /* 0x00000005f2147c23 */ /* 0x000fe20008010015 */
[-C--:B------:R-:W-:Y:S01]  /*c5e0*/  ISETP.GE.AND P0, PT, R246, R231.reuse, PT ;  /* 0x000000e7f600720c */ /* 0x080fe20003f06270 */
[C---:B------:R-:W-:Y:S01]  /*c5f0*/  HMMA.16816.F32.BF16 R140, R164.reuse, R162, R140 ;  /* 0x000000a2a48c723c */ /* 0x040fe2000004188c */
[----:B------:R-:W-:Y:S01]  /*c600*/  FSEL R181, R28, -INF , !P6 ;  /* 0xff8000001cb57808 */ /* 0x000fe20007000000 */
[----:B------:R-:W-:Y:S01]  /*c610*/  FFMA.FTZ R12, R206, UR5, R12 ;  /* 0x00000005ce0c7c23 */ /* 0x000fe2000801000c */
[----:B------:R-:W-:Y:S01]  /*c620*/  FSEL R24, R24, -INF , !P0 ;  /* 0xff80000018187808 */ /* 0x000fe20004000000 */
[C---:B------:R-:W-:Y:S01]  /*c630*/  VIADD R202, R182.reuse, 0x30 ;  /* 0x00000030b6ca7836 */ /* 0x040fe20000000000 */
[-C--:B------:R-:W-:Y:S01]  /*c640*/  ISETP.GE.AND P0, PT, R239, R231.reuse, PT ;  /* 0x000000e7ef00720c */ /* 0x080fe20003f06270 */
[C---:B------:R-:W-:Y:S01]  /*c650*/  HMMA.16816.F32.BF16 R136, R164.reuse, R156, R136 ;  /* 0x0000009ca488723c */ /* 0x040fe20000041888 */
[----:B------:R-:W-:Y:S01]  /*c660*/  ISETP.GE.AND P4, PT, R243, R231, PT ;  /* 0x000000e7f300720c */ /* 0x000fe20003f86270 */
[----:B------:R-:W-:Y:S01]  /*c670*/  VIADD R203, R182, 0x29 ;  /* 0x00000029b6cb7836 */ /* 0x000fe20000000000 */
[----:B------:R-:W-:Y:S01]  /*c680*/  FSEL R177, R17, -INF , !P0 ;  /* 0xff80000011b17808 */ /* 0x000fe20004000000 */
[----:B------:R-:W-:Y:S01]  /*c690*/  FFMA.FTZ R31, R248, UR5, R31 ;  /* 0x00000005f81f7c23 */ /* 0x000fe2000801001f */
[----:B------:R-:W-:Y:S01]  /*c6a0*/  I2FP.F32.S32 R17, R204 ;  /* 0x000000cc00117245 */ /* 0x000fe20000201400 */
[C---:B------:R-:W-:Y:S01]  /*c6b0*/  HMMA.16816.F32.BF16 R132, R164.reuse, R158, R132 ;  /* 0x0000009ea484723c */ /* 0x040fe20000041884 */
[----:B------:R-:W-:Y:S01]  /*c6c0*/  I2FP.F32.S32 R233, R241 ;  /* 0x000000f100e97245 */ /* 0x000fe20000201400 */
[----:B------:R-:W-:Y:S01]  /*c6d0*/  VIADD R183, R182, 0x38 ;  /* 0x00000038b6b77836 */ /* 0x000fe20000000000 */
[-C--:B------:R-:W-:Y:S01]  /*c6e0*/  ISETP.GE.AND P0, PT, R204, R231.reuse, PT ;  /* 0x000000e7cc00720c */ /* 0x080fe20003f06270 */
[----:B------:R-:W-:Y:S01]  /*c6f0*/  FFMA.FTZ R8, R17, UR5, R8 ;  /* 0x0000000511087c23 */ /* 0x000fe20008010008 */
[-C--:B------:R-:W-:Y:S01]  /*c700*/  ISETP.GE.AND P6, PT, R247, R231.reuse, PT ;  /* 0x000000e7f700720c */ /* 0x080fe20003fc6270 */
[----:B------:R-:W-:Y:S01]  /*c710*/  FFMA.FTZ R16, R233, UR5, R16 ;  /* 0x00000005e9107c23 */ /* 0x000fe20008010010 */
[----:B------:R-:W-:Y:S01]  /*c720*/  FSEL R20, R20, -INF , !P4 ;  /* 0xff80000014147808 */ /* 0x000fe20006000000 */
[C---:B------:R-:W-:Y:S01]  /*c730*/  HMMA.16816.F32.BF16 R60, R164.reuse, R154, R60 ;  /* 0x0000009aa43c723c */ /* 0x040fe2000004183c */
[----:B------:R-:W-:Y:S01]  /*c740*/  FSEL R169, R8, -INF , !P0 ;  /* 0xff80000008a97808 */ /* 0x000fe20004000000 */
[----:B------:R-:W-:Y:S01]  /*c750*/  FFMA.FTZ R156, R17, UR5, R10 ;  /* 0x00000005119c7c23 */ /* 0x000fe2000801000a */
[----:B------:R-:W-:Y:S01]  /*c760*/  FSEL R25, R25, -INF , !P6 ;  /* 0xff80000019197808 */ /* 0x000fe20007000000 */
[----:B------:R-:W-:Y:S01]  /*c770*/  FFMA.FTZ R22, R240, UR5, R22 ;  /* 0x00000005f0167c23 */ /* 0x000fe20008010016 */
[----:B------:R-:W-:Y:S01]  /*c780*/  ISETP.GE.AND P4, PT, R232, R231, PT ;  /* 0x000000e7e800720c */ /* 0x000fe20003f86270 */
[----:B------:R-:W-:Y:S01]  /*c790*/  HMMA.16816.F32.BF16 R56, R164, R148, R56 ;  /* 0x00000094a438723c */ /* 0x000fe20000041838 */
[----:B------:R-:W-:Y:S01]  /*c7a0*/  I2FP.F32.S32 R207, R205 ;  /* 0x000000cd00cf7245 */ /* 0x000fe20000201400 */
[----:B------:R-:W-:Y:S01]  /*c7b0*/  FFMA.FTZ R30, R249, UR5, R30 ;  /* 0x00000005f91e7c23 */ /* 0x000fe2000801001e */
[----:B------:R-:W-:Y:S01]  /*c7c0*/  I2FP.F32.S32 R8, R201 ;  /* 0x000000c900087245 */ /* 0x000fe20000201400 */
[----:B------:R-:W-:Y:S01]  /*c7d0*/  FFMA.FTZ R19, R238, UR5, R19 ;  /* 0x00000005ee137c23 */ /* 0x000fe20008010013 */
[-C--:B------:R-:W-:Y:S01]  /*c7e0*/  ISETP.GE.AND P6, PT, R241, R231.reuse, PT ;  /* 0x000000e7f100720c */ /* 0x080fe20003fc6270 */
[----:B------:R-:W-:Y:S01]  /*c7f0*/  FFMA.FTZ R13, R207, UR5, R13 ;  /* 0x00000005cf0d7c23 */ /* 0x000fe2000801000d */
[----:B------:R-:W-:Y:S01]  /*c800*/  FSEL R171, R12, -INF , !P4 ;  /* 0xff8000000cab7808 */ /* 0x000fe20006000000 */
[----:B------:R-:W-:Y:S01]  /*c810*/  FFMA.FTZ R5, R8, UR5, R5 ;  /* 0x0000000508057c23 */ /* 0x000fe20008010005 */
[----:B------:R-:W-:Y:S01]  /*c820*/  FSEL R178, R16, -INF , !P6 ;  /* 0xff80000010b27808 */ /* 0x000fe20007000000 */
[----:B-1----:R-:W-:Y:S01]  /*c830*/  HMMA.16816.F32.BF16 R144, R48, R44, R144 ;  /* 0x0000002c3090723c */ /* 0x002fe20000041890 */
[----:B------:R-:W-:Y:S01]  /*c840*/  I2FP.F32.S32 R12, R202 ;  /* 0x000000ca000c7245 */ /* 0x000fe20000201400 */
[----:B------:R-:W-:Y:S01]  /*c850*/  FFMA.FTZ R21, R245, UR5, R27 ;  /* 0x00000005f5157c23 */ /* 0x000fe2000801001b */
[-C--:B------:R-:W-:Y:S01]  /*c860*/  ISETP.GE.AND P6, PT, R205, R231.reuse, PT ;  /* 0x000000e7cd00720c */ /* 0x080fe20003fc6270 */
[----:B------:R-:W-:Y:S01]  /*c870*/  FFMA.FTZ R26, R244, UR5, R26 ;  /* 0x00000005f41a7c23 */ /* 0x000fe2000801001a */
[----:B------:R-:W-:Y:S01]  /*c880*/  ISETP.GE.AND P0, PT, R201, R231, PT ;  /* 0x000000e7c900720c */ /* 0x000fe20003f06270 */
[----:B------:R-:W-:Y:S01]  /*c890*/  FFMA.FTZ R4, R12, UR5, R4 ;  /* 0x000000050c047c23 */ /* 0x000fe20008010004 */
[----:B------:R-:W-:Y:S01]  /*c8a0*/  FSEL R168, R13, -INF , !P6 ;  /* 0xff8000000da87808 */ /* 0x000fe20007000000 */
[----:B------:R-:W-:Y:S01]  /*c8b0*/  HMMA.16816.F32.BF16 R64, R164, R152, R64 ;  /* 0x00000098a440723c */ /* 0x000fe20000041840 */
[----:B------:R-:W-:Y:S01]  /*c8c0*/  FSEL R160, R5, -INF , !P0 ;  /* 0xff80000005a07808 */ /* 0x000fe20004000000 */
[----:B------:R-:W-:Y:S01]  /*c8d0*/  FFMA.FTZ R18, R233, UR5, R18 ;  /* 0x00000005e9127c23 */ /* 0x000fe20008010012 */
[----:B------:R-:W-:Y:S01]  /*c8e0*/  I2FP.F32.S32 R16, R203 ;  /* 0x000000cb00107245 */ /* 0x000fe20000201400 */
[----:B------:R-:W-:Y:S01]  /*c8f0*/  FFMA.FTZ R162, R242, UR5, R23 ;  /* 0x00000005f2a27c23 */ /* 0x000fe20008010017 */
[----:B------:R-:W-:Y:S01]  /*c900*/  ISETP.GE.AND P6, PT, R202, R231, PT ;  /* 0x000000e7ca00720c */ /* 0x000fe20003fc6270 */
[C---:B------:R-:W-:Y:S01]  /*c910*/  HMMA.16816.F32.BF16 R140, R48.reuse, R46, R140 ;  /* 0x0000002e308c723c */ /* 0x040fe2000004188c */
[-C--:B------:R-:W-:Y:S01]  /*c920*/  ISETP.GE.AND P0, PT, R251, R230.reuse, PT ;  /* 0x000000e6fb00720c */ /* 0x080fe20003f06270 */
[----:B------:R-:W-:Y:S01]  /*c930*/  FFMA.FTZ R9, R16, UR5, R9 ;  /* 0x0000000510097c23 */ /* 0x000fe20008010009 */
[----:B------:R-:W-:Y:S01]  /*c940*/  FSEL R157, R4, -INF , !P6 ;  /* 0xff800000049d7808 */ /* 0x000fe20007000000 */
[----:B------:R-:W-:Y:S01]  /*c950*/  FFMA.FTZ R7, R8, UR5, R7 ;  /* 0x0000000508077c23 */ /* 0x000fe20008010007 */
[----:B------:R-:W-:Y:S01]  /*c960*/  FSEL R10, R31, -INF , !P0 ;  /* 0xff8000001f0a7808 */ /* 0x000fe20004000000 */
[C---:B------:R-:W-:Y:S01]  /*c970*/  HMMA.16816.F32.BF16 R136, R48.reuse, R40, R136 ;  /* 0x000000283088723c */ /* 0x040fe20000041888 */
[----:B------:R-:W-:Y:S01]  /*c980*/  I2FP.F32.S32 R4, R183 ;  /* 0x000000b700047245 */ /* 0x000fe20000201400 */
[----:B------:R-:W-:Y:S01]  /*c990*/  FFMA.FTZ R14, R206, UR5, R14 ;  /* 0x00000005ce0e7c23 */ /* 0x000fe2000801000e */
[-C--:B------:R-:W-:Y:S01]  /*c9a0*/  ISETP.GE.AND P0, PT, R246, R230.reuse, PT ;  /* 0x000000e6f600720c */ /* 0x080fe20003f06270 */
[----:B------:R-:W-:Y:S01]  /*c9b0*/  FFMA.FTZ R15, R207, UR5, R15 ;  /* 0x00000005cf0f7c23 */ /* 0x000fe2000801000f */
[-C--:B------:R-:W-:Y:S01]  /*c9c0*/  ISETP.GE.AND P4, PT, R203, R231.reuse, PT ;  /* 0x000000e7cb00720c */ /* 0x080fe20003f86270 */
[----:B------:R-:W-:Y:S01]  /*c9d0*/  FFMA.FTZ R44, R4, UR5, R52 ;  /* 0x00000005042c7c23 */ /* 0x000fe20008010034 */
[-C--:B------:R-:W-:Y:S01]  /*c9e0*/  ISETP.GE.AND P5, PT, R182, R230.reuse, PT ;  /* 0x000000e6b600720c */ /* 0x080fe20003fa6270 */
[----:B------:R-:W-:Y:S01]  /*c9f0*/  HMMA.16816.F32.BF16 R132, R48, R42, R132 ;  /* 0x0000002a3084723c */ /* 0x000fe20000041884 */
[----:B------:R-:W-:Y:S01]  /*ca00*/  FSEL R163, R22, -INF , !P0 ;  /* 0xff80000016a37808 */ /* 0x000fe20004000000 */
[----:B------:R-:W-:Y:S01]  /*ca10*/  FFMA.FTZ R52, R16, UR5, R11 ;  /* 0x0000000510347c23 */ /* 0x000fe2000801000b */
[----:B------:R-:W-:Y:S01]  /*ca20*/  FSEL R161, R9, -INF , !P4 ;  /* 0xff80000009a17808 */ /* 0x000fe20006000000 */
[----:B------:R-:W-:Y:S01]  /*ca30*/  FFMA.FTZ R6, R12, UR5, R6 ;  /* 0x000000050c067c23 */ /* 0x000fe20008010006 */
[----:B------:R-:W-:Y:S01]  /*ca40*/  ISETP.GE.AND P0, PT, R239, R230, PT ;  /* 0x000000e6ef00720c */ /* 0x000fe20003f06270 */
[----:B------:R-:W-:Y:S01]  /*ca50*/  HMMA.16816.F32.BF16 R172, R164, R150, R172 ;  /* 0x00000096a4ac723c */ /* 0x000fe200000418ac */
[----:B------:R-:W-:Y:S01]  /*ca60*/  ISETP.GE.AND P4, PT, R183, R231, PT ;  /* 0x000000e7b700720c */ /* 0x000fe20003f86270 */
[----:B------:R-:W-:Y:S01]  /*ca70*/  FFMA.FTZ R13, R249, UR5, R146 ;  /* 0x00000005f90d7c23 */ /* 0x000fe20008010092 */
[----:B------:R-:W-:Y:S01]  /*ca80*/  ISETP.GE.AND P3, PT, R182, R229, PT ;  /* 0x000000e5b600720c */ /* 0x000fe20003f66270 */
[----:B------:R-:W-:Y:S01]  /*ca90*/  FFMA.FTZ R31, R4, UR5, R54 ;  /* 0x00000005041f7c23 */ /* 0x000fe20008010036 */
[C---:B------:R-:W-:Y:S01]  /*caa0*/  ISETP.GE.AND P2, PT, R182.reuse, R228, PT ;  /* 0x000000e4b600720c */ /* 0x040fe20003f46270 */
[----:B------:R-:W-:Y:S01]  /*cab0*/  VIADD R182, R182, 0x39 ;  /* 0x00000039b6b67836 */ /* 0x000fe20000000000 */
[----:B------:R-:W-:Y:S01]  /*cac0*/  FSEL R11, R30, -INF , !P5 ;  /* 0xff8000001e0b7808 */ /* 0x000fe20006800000 */
[C---:B------:R-:W-:Y:S01]  /*cad0*/  HMMA.16816.F32.BF16 R60, R48.reuse, R38, R60 ;  /* 0x00000026303c723c */ /* 0x040fe2000004183c */
[-C--:B------:R-:W-:Y:S01]  /*cae0*/  ISETP.GE.AND P5, PT, R247, R230.reuse, PT ;  /* 0x000000e6f700720c */ /* 0x080fe20003fa6270 */
[----:B------:R-:W-:Y:S01]  /*caf0*/  FFMA.FTZ R136, R240, UR5, R136 ;  /* 0x00000005f0887c23 */ /* 0x000fe20008010088 */
[----:B------:R-:W-:Y:S01]  /*cb00*/  FSEL R170, R19, -INF , !P0 ;  /* 0xff80000013aa7808 */ /* 0x000fe20004000000 */
[----:B------:R-:W-:Y:S01]  /*cb10*/  FFMA.FTZ R137, R242, UR5, R137 ;  /* 0x00000005f2897c23 */ /* 0x000fe20008010089 */
[----:B------:R-:W-:Y:S01]  /*cb20*/  FSEL R44, R44, -INF , !P4 ;  /* 0xff8000002c2c7808 */ /* 0x000fe20006000000 */
[C---:B------:R-:W-:Y:S01]  /*cb30*/  HMMA.16816.F32.BF16 R56, R48.reuse, R32, R56 ;  /* 0x000000203038723c */ /* 0x040fe20000041838 */
[-C--:B------:R-:W-:Y:S01]  /*cb40*/  ISETP.GE.AND P0, PT, R204, R230.reuse, PT ;  /* 0x000000e6cc00720c */ /* 0x080fe20003f06270 */
[----:B------:R-:W-:Y:S01]  /*cb50*/  FFMA.FTZ R19, R244, UR5, R142 ;  /* 0x00000005f4137c23 */ /* 0x000fe2000801008e */
[----:B------:R-:W-:Y:S01]  /*cb60*/  ISETP.GE.AND P4, PT, R250, R230, PT ;  /* 0x000000e6fa00720c */ /* 0x000fe20003f86270 */
[----:B------:R-:W-:Y:S01]  /*cb70*/  FFMA.FTZ R133, R238, UR5, R133 ;  /* 0x00000005ee857c23 */ /* 0x000fe20008010085 */
[----:B------:R-:W-:Y:S01]  /*cb80*/  FSEL R21, R21, -INF , !P5 ;  /* 0xff80000015157808 */ /* 0x000fe20006800000 */
[C---:B------:R-:W-:Y:S01]  /*cb90*/  HMMA.16816.F32.BF16 R64, R48.reuse, R36, R64 ;  /* 0x000000243040723c */ /* 0x040fe20000041840 */
[----:B------:R-:W-:Y:S01]  /*cba0*/  I2FP.F32.S32 R5, R182 ;  /* 0x000000b600057245 */ /* 0x000fe20000201400 */
[----:B------:R-:W-:Y:S01]  /*cbb0*/  FFMA.FTZ R27, R245, UR5, R141 ;  /* 0x00000005f51b7c23 */ /* 0x000fe2000801008d */
[-C--:B------:R-:W-:Y:S01]  /*cbc0*/  ISETP.GE.AND P5, PT, R241, R230.reuse, PT ;  /* 0x000000e6f100720c */ /* 0x080fe20003fa6270 */
[----:B------:R-:W-:Y:S01]  /*cbd0*/  FFMA.FTZ R22, R245, UR5, R143 ;  /* 0x00000005f5167c23 */ /* 0x000fe2000801008f */
[----:B------:R-:W-:Y:S01]  /*cbe0*/  FSEL R156, R156, -INF , !P0 ;  /* 0xff8000009c9c7808 */ /* 0x000fe20004000000 */
[----:B------:R-:W-:Y:S01]  /*cbf0*/  FFMA.FTZ R45, R5, UR5, R53 ;  /* 0x00000005052d7c23 */ /* 0x000fe20008010035 */
[----:B------:R-:W-:Y:S01]  /*cc00*/  FSEL R23, R26, -INF , !P4 ;  /* 0xff8000001a177808 */ /* 0x000fe20006000000 */
[----:B------:R-:W-:Y:S01]  /*cc10*/  FFMA.FTZ R26, R244, UR5, R140 ;  /* 0x00000005f41a7c23 */ /* 0x000fe2000801008c */
[-C--:B------:R-:W-:Y:S01]  /*cc20*/  ISETP.GE.AND P0, PT, R201, R230.reuse, PT ;  /* 0x000000e6c900720c */ /* 0x080fe20003f06270 */
[----:B------:R-:W-:Y:S01]  /*cc30*/  FFMA.FTZ R30, R5, UR5, R55 ;  /* 0x00000005051e7c23 */ /* 0x000fe20008010037 */
[-C--:B------:R-:W-:Y:S01]  /*cc40*/  ISETP.GE.AND P4, PT, R243, R230.reuse, PT ;  /* 0x000000e6f300720c */ /* 0x080fe20003f86270 */
[----:B------:R-:W-:Y:S01]  /*cc50*/  HMMA.16816.F32.BF16 R172, R48, R34, R172 ;  /* 0x0000002230ac723c */ /* 0x000fe200000418ac */
[----:B------:R-:W-:Y:S01]  /*cc60*/  FSEL R176, R18, -INF , !P5 ;  /* 0xff80000012b07808 */ /* 0x000fe20006800000 */
[----:B------:R-:W-:Y:S01]  /*cc70*/  FFMA.FTZ R18, R248, UR5, R145 ;  /* 0x00000005f8127c23 */ /* 0x000fe20008010091 */
[----:B------:R-:W-:Y:S01]  /*cc80*/  ISETP.GE.AND P6, PT, R182, R231, PT ;  /* 0x000000e7b600720c */ /* 0x000fe20003fc6270 */
        /* <DEDUP_REMOVED lines=8> */
[----:B------:R-:W-:Y:S01]  /*cd10*/  FFMA.FTZ R132, R233, UR5, R132 ;  /* 0x00000005e9847c23 */ /* 0x000fe20008010084 */
[-C--:B------:R-:W-:Y:S01]  /*cd20*/  ISETP.GE.AND P5, PT, R205, R230.reuse, PT ;  /* 0x000000e6cd00720c */ /* 0x080fe20003fa6270 */
[----:B------:R-:W-:Y:S01]  /*cd30*/  FFMA.FTZ R134, R233, UR5, R134 ;  /* 0x00000005e9867c23 */ /* 0x000fe20008010086 */
[----:B------:R-:W-:Y:S01]  /*cd40*/  FSEL R45, R45, -INF , !P6 ;  /* 0xff8000002d2d7808 */ /* 0x000fe20007000000 */
[----:B------:R-:W-:Y:S01]  /*cd50*/  FFMA.FTZ R64, R206, UR5, R64 ;  /* 0x00000005ce407c23 */ /* 0x000fe20008010040 */
[-C--:B------:R-:W-:Y:S01]  /*cd60*/  ISETP.GE.AND P6, PT, R250, R229.reuse, PT ;  /* 0x000000e5fa00720c */ /* 0x080fe20003fc6270 */
[----:B------:R-:W-:Y:S01]  /*cd70*/  FFMA.FTZ R135, R238, UR5, R135 ;  /* 0x00000005ee877c23 */ /* 0x000fe20008010087 */
[----:B------:R-:W-:Y:S01]  /*cd80*/  FSEL R18, R18, -INF , !P0 ;  /* 0xff80000012127808 */ /* 0x000fe20004000000 */
        /* <DEDUP_REMOVED lines=9> */
[----:B------:R-:W-:Y:S01]  /*ce20*/  ISETP.GE.AND P5, PT, R202, R230, PT ;  /* 0x000000e6ca00720c */ /* 0x000fe20003fa6270 */
        /* <DEDUP_REMOVED lines=11> */
[----:B------:R-:W-:Y:S01]  /*cee0*/  ISETP.GE.AND P0, PT, R239, R229, PT ;  /* 0x000000e5ef00720c */ /* 0x000fe20003f06270 */
[----:B------:R-:W-:-:S04]  /*cef0*/  DEPBAR.LE SB0, 0x0 ;  /* 0x000080000000791a */ /* 0x000fc80000000000 */
[----:B------:R-:W-:Y:S01]  /*cf00*/  BAR.SYNC.DEFER_BLOCKING 0x0 ;  /* 0x0000000000007b1d */ /* 0x000fe20000010000 */
        /* <DEDUP_REMOVED lines=8> */
[-C--:B------:R-:W-:Y:S02]  /*cf90*/  ISETP.GE.AND P0, PT, R204, R229.reuse, PT ;  /* 0x000000e5cc00720c */ /* 0x080fe40003f06270 */
[-C--:B------:R-:W-:Y:S02]  /*cfa0*/  ISETP.GE.AND P4, PT, R251, R228.reuse, PT ;  /* 0x000000e4fb00720c */ /* 0x080fe40003f86270 */
[----:B------:R-:W-:Y:S02]  /*cfb0*/  ISETP.GE.AND P5, PT, R250, R228, PT ;  /* 0x000000e4fa00720c */ /* 0x000fe40003fa6270 */
[----:B------:R-:W-:-:S02]  /*cfc0*/  ISETP.GE.AND P3, PT, R247, R229, PT ;  /* 0x000000e5f700720c */ /* 0x000fc40003f66270 */
[----:B------:R-:W-:Y:S02]  /*cfd0*/  ISETP.GE.AND P2, PT, R247, R228, PT ;  /* 0x000000e4f700720c */ /* 0x000fe40003f46270 */
[----:B------:R-:W-:Y:S01]  /*cfe0*/  FSEL R167, R60, -INF , !P0 ;  /* 0xff8000003ca77808 */ /* 0x000fe20004000000 */
[----:B------:R-:W-:Y:S01]  /*cff0*/  FFMA.FTZ R60, R4, UR5, R174 ;  /* 0x00000005043c7c23 */ /* 0x000fe200080100ae */
[----:B------:R-:W-:Y:S02]  /*d000*/  FSEL R14, R14, -INF , !P4 ;  /* 0xff8000000e0e7808 */ /* 0x000fe40006000000 */
[----:B------:R-:W-:Y:S02]  /*d010*/  FSEL R19, R19, -INF , !P5 ;  /* 0xff80000013137808 */ /* 0x000fe40006800000 */
[----:B------:R-:W-:Y:S02]  /*d020*/  FSEL R27, R27, -INF , !P3 ;  /* 0xff8000001b1b7808 */ /* 0x000fe40005800000 */
[----:B------:R-:W-:-:S02]  /*d030*/  FSEL R22, R22, -INF , !P2 ;  /* 0xff80000016167808 */ /* 0x000fc40005000000 */
[-C--:B------:R-:W-:Y:S02]  /*d040*/  ISETP.GE.AND P0, PT, R201, R229.reuse, PT ;  /* 0x000000e5c900720c */ /* 0x080fe40003f06270 */
[-C--:B------:R-:W-:Y:S02]  /*d050*/  ISETP.GE.AND P4, PT, R246, R228.reuse, PT ;  /* 0x000000e4f600720c */ /* 0x080fe40003f86270 */
[-C--:B------:R-:W-:Y:S02]  /*d060*/  ISETP.GE.AND P5, PT, R243, R228.reuse, PT ;  /* 0x000000e4f300720c */ /* 0x080fe40003fa6270 */
[CC--:B------:R-:W-:Y:S02]  /*d070*/  ISETP.GE.AND P3, PT, R241.reuse, R229.reuse, PT ;  /* 0x000000e5f100720c */ /* 0x0c0fe40003f66270 */
[----:B------:R-:W-:Y:S02]  /*d080*/  ISETP.GE.AND P2, PT, R241, R228, PT ;  /* 0x000000e4f100720c */ /* 0x000fe40003f46270 */
[----:B------:R-:W-:Y:S01]  /*d090*/  FSEL R140, R57, -INF , !P0 ;  /* 0xff800000398c7808 */ /* 0x000fe20004000000 */
[----:B------:R-:W-:Y:S01]  /*d0a0*/  FFMA.FTZ R57, R5, UR5, R175 ;  /* 0x0000000505397c23 */ /* 0x000fe200080100af */
[----:B------:R-:W-:Y:S01]  /*d0b0*/  FSEL R141, R138, -INF , !P4 ;  /* 0xff8000008a8d7808 */ /* 0x000fe20006000000 */
[----:B------:R-:W-:Y:S01]  /*d0c0*/  FFMA.FTZ R138, R4, UR5, R172 ;  /* 0x00000005048a7c23 */ /* 0x000fe200080100ac */
[----:B------:R-:W-:-:S02]  /*d0d0*/  ISETP.GE.AND P6, PT, R232, R229, PT ;  /* 0x000000e5e800720c */ /* 0x000fc40003fc6270 */
[----:B------:R-:W-:Y:S02]  /*d0e0*/  FSEL R144, R139, -INF , !P5 ;  /* 0xff8000008b907808 */ /* 0x000fe40006800000 */
[----:B------:R-:W-:Y:S02]  /*d0f0*/  FSEL R132, R132, -INF , !P3 ;  /* 0xff80000084847808 */ /* 0x000fe40005800000 */
[----:B------:R-:W-:Y:S02]  /*d100*/  FSEL R145, R134, -INF , !P2 ;  /* 0xff80000086917808 */ /* 0x000fe40005000000 */
[----:B------:R-:W-:Y:S02]  /*d110*/  PLOP3.LUT P0, PT, PT, PT, UP0, 0x80, 0x0 ;  /* 0x000000000000781c */ /* 0x000fe40003f0f008 */
[-C--:B------:R-:W-:Y:S02]  /*d120*/  ISETP.GE.AND P4, PT, R239, R228.reuse, PT ;  /* 0x000000e4ef00720c */ /* 0x080fe40003f86270 */
[----:B------:R-:W-:-:S02]  /*d130*/  ISETP.GE.AND P5, PT, R232, R228, PT ;  /* 0x000000e4e800720c */ /* 0x000fc40003fa6270 */
[CC--:B------:R-:W-:Y:S02]  /*d140*/  ISETP.GE.AND P3, PT, R205.reuse, R229.reuse, PT ;  /* 0x000000e5cd00720c */ /* 0x0c0fe40003f66270 */
[----:B------:R-:W-:Y:S02]  /*d150*/  ISETP.GE.AND P2, PT, R205, R228, PT ;  /* 0x000000e4cd00720c */ /* 0x000fe40003f46270 */
[----:B------:R-:W-:Y:S02]  /*d160*/  FSEL R166, R64, -INF , !P6 ;  /* 0xff80000040a67808 */ /* 0x000fe40007000000 */
[----:B------:R-:W-:Y:S02]  /*d170*/  FSEL R143, R135, -INF , !P4 ;  /* 0xff800000878f7808 */ /* 0x000fe40006000000 */
[----:B------:R-:W-:Y:S02]  /*d180*/  ISETP.GE.AND P6, PT, R203, R229, PT ;  /* 0x000000e5cb00720c */ /* 0x000fe40003fc6270 */
[----:B------:R-:W-:Y:S01]  /*d190*/  FSEL R153, R66, -INF , !P5 ;  /* 0xff80000042997808 */ /* 0x000fe20006800000 */
[----:B------:R-:W-:Y:S01]  /*d1a0*/  FFMA.FTZ R66, R5, UR5, R173 ;  /* 0x0000000505427c23 */ /* 0x000fe200080100ad */
        /* <DEDUP_REMOVED lines=8> */
[----:B------:R-:W-:Y:S02]  /*d230*/  FSEL R152, R63, -INF , !P5 ;  /* 0xff8000003f987808 */ /* 0x000fe40006800000 */
[----:B------:R-:W-:Y:S02]  /*d240*/  FSEL R139, R56, -INF , !P3 ;  /* 0xff800000388b7808 */ /* 0x000fe40005800000 */
[----:B------:R-:W-:Y:S02]  /*d250*/  FSEL R61, R58, -INF , !P2 ;  /* 0xff8000003a3d7808 */ /* 0x000fe40005000000 */
[----:B------:R-:W-:Y:S02]  /*d260*/  ISETP.GE.AND P4, PT, R201, R228, PT ;  /* 0x000000e4c900720c */ /* 0x000fe40003f86270 */
[----:B------:R-:W-:-:S02]  /*d270*/  ISETP.GE.AND P6, PT, R183, R229, PT ;  /* 0x000000e5b700720c */ /* 0x000fc40003fc6270 */
[C---:B------:R-:W-:Y:S02]  /*d280*/  ISETP.GE.AND P5, PT, R182.reuse, R229, PT ;  /* 0x000000e5b600720c */ /* 0x040fe40003fa6270 */
[-C--:B------:R-:W-:Y:S02]  /*d290*/  ISETP.GE.AND P3, PT, R183, R228.reuse, PT ;  /* 0x000000e4b700720c */ /* 0x080fe40003f66270 */
[----:B------:R-:W-:Y:S02]  /*d2a0*/  ISETP.GE.AND P2, PT, R182, R228, PT ;  /* 0x000000e4b600720c */ /* 0x000fe40003f46270 */
[----:B------:R-:W-:Y:S02]  /*d2b0*/  FSEL R64, R59, -INF , !P4 ;  /* 0xff8000003b407808 */ /* 0x000fe40006000000 */
[----:B------:R-:W-:Y:S02]  /*d2c0*/  FSEL R138, R138, -INF , !P6 ;  /* 0xff8000008a8a7808 */ /* 0x000fe40007000000 */
[----:B------:R-:W-:-:S02]  /*d2d0*/  FSEL R66, R66, -INF , !P5 ;  /* 0xff80000042427808 */ /* 0x000fc40006800000 */
        /* <DEDUP_REMOVED lines=20> */
[----:B-1----:R-:W-:Y:S02]  /*d420*/  @!P1 LEA R8, P4, R34, R8, 0x1 ;  /* 0x0000000822089211 */ /* 0x002fe400078808ff */
        /* <DEDUP_REMOVED lines=10> */
[----:B---3--:R-:W-:Y:S02]  /*d4d0*/  @!P1 LEA R16, P3, R17, R6, 0x1 ;  /* 0x0000000611109211 */ /* 0x008fe400078608ff */
        /* <DEDUP_REMOVED lines=27> */
.L_x_953:
[----:B------:R-:W-:Y:S05]  /*d690*/  BSYNC B0 ;  /* 0x0000000000007941 */ /* 0x000fea0003800000 */
.L_x_952:
[----:B------:R-:W0:Y:S02]  /*d6a0*/  LDGDEPBAR ;  /* 0x00000000000079af */ /* 0x000e240000000000 */
.L_x_951:
[----:B-1----:R-:W-:Y:S01]  /*d6b0*/  FMNMX.FTZ R6, R200, R181, !PT ;  /* 0x000000b5c8067209 */ /* 0x002fe20007810000 */
[----:B--2---:R-:W-:Y:S01]  /*d6c0*/  IMAD.WIDE.U32 R8, R227, -0x326172a9, RZ ;  /* 0xcd9e8d57e3087825 */ /* 0x004fe200078e00ff */
[----:B------:R-:W-:Y:S01]  /*d6d0*/  FMNMX.FTZ R4, R2, R15, !PT ;  /* 0x0000000f02047209 */ /* 0x000fe20007810000 */
[----:B------:R-:W-:Y:S01]  /*d6e0*/  USHF.L.U32 UR10, UR37, 0x1, URZ ;  /* 0x00000001250a7899 */ /* 0x000fe2000800063f */
[----:B------:R-:W-:Y:S01]  /*d6f0*/  FMNMX.FTZ R6, R180, R6, !PT ;  /* 0x00000006b4067209 */ /* 0x000fe20007810000 */
[----:B------:R-:W-:Y:S01]  /*d700*/  IMAD.U32 R228, RZ, RZ, UR29 ;  /* 0x0000001dffe47e24 */ /* 0x000fe2000f8e00ff */
[----:B------:R-:W-:Y:S01]  /*d710*/  FMNMX.FTZ R5, R3, R11, !PT ;  /* 0x0000000b03057209 */ /* 0x000fe20007810000 */
[----:B------:R-:W-:Y:S01]  /*d720*/  UIADD3 UR4, UR10, 0x1, URZ ;  /* 0x000000010a047890 */ /* 0x000fe2000fffe03f */
[----:B------:R-:W-:Y:S01]  /*d730*/  FMNMX.FTZ R6, R179, R6, !PT ;  /* 0x00000006b3067209 */ /* 0x000fe20007810000 */
[----:B------:R-:W-:Y:S01]  /*d740*/  IMAD.U32 R232, RZ, RZ, UR29 ;  /* 0x0000001dffe87e24 */ /* 0x000fe2000f8e00ff */
[----:B------:R-:W-:Y:S01]  /*d750*/  FMNMX.FTZ R4, R18, R4, !PT ;  /* 0x0000000412047209 */ /* 0x000fe20007810000 */
[----:B------:R-:W-:Y:S01]  /*d760*/  IMAD.WIDE.U32 R174, R224, -0x2daee0ad, RZ ;  /* 0xd2511f53e0ae7825 */ /* 0x000fe200078e00ff */
[----:B------:R-:W-:Y:S01]  /*d770*/  FMNMX.FTZ R6, R25, R6, !PT ;  /* 0x0000000619067209 */ /* 0x000fe20007810000 */
[----:B------:R-:W-:Y:S01]  /*d780*/  @UP0 UIADD3 UR14, UR14, -0x4, URZ ;  /* 0xfffffffc0e0e0890 */ /* 0x000fe2000fffe03f */
[----:B------:R-:W-:Y:S01]  /*d790*/  FMNMX.FTZ R5, R10, R5, !PT ;  /* 0x000000050a057209 */ /* 0x000fe20007810000 */
[----:B------:R-:W-:Y:S01]  /*d7a0*/  IMAD.WIDE.U32 R62, R226, -0x326172a9, RZ ;  /* 0xcd9e8d57e23e7825 */ /* 0x000fe200078e00ff */
        /* <DEDUP_REMOVED lines=53> */
[----:B-1----:R-:W-:Y:S01]  /*db00*/  FMNMX.FTZ R7, R6, R7, !PT ;  /* 0x0000000706077209 */ /* 0x002fe20007810000 */
[----:B------:R-:W1:Y:S01]  /*db10*/  SHFL.BFLY PT, R135, R5, 0x2, 0x1f ;  /* 0x0c401f0005877f89 */ /* 0x000e6200000e0000 */
[----:B------:R-:W-:Y:S02]  /*db20*/  FMNMX.FTZ R133, R152, R133, !PT ;  /* 0x0000008598857209 */ /* 0x000fe40007810000 */
[----:B------:R-:W-:Y:S01]  /*db30*/  LOP3.LUT R230, R9, R225, RZ, 0x3c, !PT ;  /* 0x000000e109e67212 */ /* 0x000fe200078e3cff */
[----:B------:R-:W3:Y:S01]  /*db40*/  SHFL.BFLY PT, R136, R7, 0x1, 0x1f ;  /* 0x0c201f0007887f89 */ /* 0x000ee200000e0000 */
[----:B------:R-:W-:-:S02]  /*db50*/  FMNMX.FTZ R133, R61, R133, !PT ;  /* 0x000000853d857209 */ /* 0x000fc40007810000 */
[C---:B------:R-:W-:Y:S01]  /*db60*/  LOP3.LUT R228, R175.reuse, UR10, R228, 0x96, !PT ;  /* 0x0000000aafe47c12 */ /* 0x040fe2000f8e96e4 */
[----:B------:R-:W-:Y:S01]  /*db70*/  IMAD.WIDE.U32 R230, R230, -0x2daee0ad, RZ ;  /* 0xd2511f53e6e67825 */ /* 0x000fe200078e00ff */
[----:B------:R-:W-:Y:S02]  /*db80*/  FMNMX.FTZ R133, R64, R133, !PT ;  /* 0x0000008540857209 */ /* 0x000fe40007810000 */
[----:B------:R-:W-:Y:S01]  /*db90*/  LOP3.LUT R232, R175, UR4, R232, 0x96, !PT ;  /* 0x00000004afe87c12 */ /* 0x000fe2000f8e96e8 */
[----:B------:R-:W-:Y:S01]  /*dba0*/  IMAD.WIDE.U32 R228, R228, -0x326172a9, RZ ;  /* 0xcd9e8d57e4e47825 */ /* 0x000fe200078e00ff */
[----:B------:R-:W-:Y:S02]  /*dbb0*/  FMNMX.FTZ R133, R60, R133, !PT ;  /* 0x000000853c857209 */ /* 0x000fe40007810000 */
[----:B------:R-:W-:Y:S01]  /*dbc0*/  LOP3.LUT R172, R231, UR35, R174, 0x96, !PT ;  /* 0x00000023e7ac7c12 */ /* 0x000fe2000f8e96ae */
[----:B------:R-:W-:Y:S01]  /*dbd0*/  IMAD.WIDE.U32 R232, R232, -0x326172a9, RZ ;  /* 0xcd9e8d57e8e87825 */ /* 0x000fe200078e00ff */
[----:B------:R-:W-:-:S02]  /*dbe0*/  FMNMX.FTZ R133, R57, R133, !PT ;  /* 0x0000008539857209 */ /* 0x000fc40007810000 */
[----:B------:R-:W-:Y:S01]  /*dbf0*/  LOP3.LUT R182, R63, R225, RZ, 0x3c, !PT ;  /* 0x000000e13fb67212 */ /* 0x000fe200078e3cff */
[----:B------:R-:W-:Y:S01]  /*dc00*/  IMAD.WIDE.U32 R172, R172, -0x326172a9, RZ ;  /* 0xcd9e8d57acac7825 */ /* 0x000fe200078e00ff */
[----:B--2---:R-:W-:Y:S02]  /*dc10*/  FMNMX.FTZ R134, R4, R134, !PT ;  /* 0x0000008604867209 */ /* 0x004fe40007810000 */
[----:B------:R-:W2:Y:S01]  /*dc20*/  SHFL.BFLY PT, R4, R133, 0x2, 0x1f ;  /* 0x0c401f0085047f89 */ /* 0x000ea200000e0000 */
[----:B------:R-:W-:Y:S01]  /*dc30*/  IMAD.WIDE.U32 R182, R182, -0x2daee0ad, RZ ;  /* 0xd2511f53b6b67825 */ /* 0x000fe200078e00ff */
[--C-:B------:R-:W-:Y:S02]  /*dc40*/  LOP3.LUT R6, R229, UR36, R8.reuse, 0x96, !PT ;  /* 0x00000024e5067c12 */ /* 0x100fe4000f8e9608 */
[----:B------:R-:W-:Y:S02]  /*dc50*/  LOP3.LUT R59, R233, UR36, R8, 0x96, !PT ;  /* 0x00000024e93b7c12 */ /* 0x000fe4000f8e9608 */
[----:B-1----:R-:W-:-:S02]  /*dc60*/  FMNMX.FTZ R135, R5, R135, !PT ;  /* 0x0000008705877209 */ /* 0x002fc40007810000 */
[----:B------:R-:W-:Y:S01]  /*dc70*/  LOP3.LUT R8, R173, UR34, R228, 0x96, !PT ;  /* 0x00000022ad087c12 */ /* 0x000fe2000f8e96e4 */
[----:B------:R-:W1:Y:S01]  /*dc80*/  SHFL.BFLY PT, R5, R134, 0x1, 0x1f ;  /* 0x0c201f0086057f89 */ /* 0x000e6200000e0000 */
[----:B------:R-:W-:Y:S02]  /*dc90*/  LOP3.LUT R174, R183, UR35, R174, 0x96, !PT ;  /* 0x00000023b7ae7c12 */ /* 0x000fe4000f8e96ae */
[----:B---3--:R-:W-:Y:S01]  /*dca0*/  FMNMX.FTZ R136, R7, R136, !PT ;  /* 0x0000008807887209 */ /* 0x008fe20007810000 */
[----:B------:R-:W-:Y:S01]  /*dcb0*/  IMAD.WIDE.U32 R6, R6, -0x2daee0ad, RZ ;  /* 0xd2511f5306067825 */ /* 0x000fe200078e00ff */
[----:B------:R-:W-:Y:S02]  /*dcc0*/  LOP3.LUT R206, R229, UR36, R62, 0x96, !PT ;  /* 0x00000024e5ce7c12 */ /* 0x000fe4000f8e963e */
[----:B------:R-:W-:Y:S01]  /*dcd0*/  FSETP.NEU.FTZ.AND P4, PT, R136, -INF , PT ;  /* 0xff8000008800780b */ /* 0x000fe20003f9d000 */
[----:B------:R-:W-:Y:S01]  /*dce0*/  IMAD.WIDE.U32 R8, R8, -0x2daee0ad, RZ ;  /* 0xd2511f5308087825 */ /* 0x000fe200078e00ff */
[----:B------:R-:W-:-:S03]  /*dcf0*/  LOP3.LUT R202, R7, UR31, R230, 0x96, !PT ;  /* 0x0000001f07ca7c12 */ /* 0x000fc6000f8e96e6 */
[----:B------:R-:W-:Y:S01]  /*dd00*/  FMUL.FTZ R55, R136, UR38 ;  /* 0x0000002688377c20 */ /* 0x000fe20008410000 */
[----:B------:R-:W-:Y:S01]  /*dd10*/  PRMT R51, R217, 0x7054, R217 ;  /* 0x00007054d9337816 */ /* 0x000fe200000000d9 */
[----:B------:R-:W-:Y:S01]  /*dd20*/  IMAD.WIDE.U32 R174, R174, -0x326172a9, RZ ;  /* 0xcd9e8d57aeae7825 */ /* 0x000fe200078e00ff */
[----:B------:R-:W-:Y:S02]  /*dd30*/  LOP3.LUT R204, R9, UR27, R6, 0x96, !PT ;  /* 0x0000001b09cc7c12 */ /* 0x000fe4000f8e9606 */
[----:B------:R-:W3:Y:S01]  /*dd40*/  SHFL.BFLY PT, R6, R135, 0x1, 0x1f ;  /* 0x0c201f0087067f89 */ /* 0x000ee200000e0000 */
[----:B------:R-:W-:Y:S01]  /*dd50*/  IMAD.WIDE.U32 R206, R206, -0x2daee0ad, RZ ;  /* 0xd2511f53cece7825 */ /* 0x000fe200078e00ff */
[----:B------:R-:W-:Y:S02]  /*dd60*/  LOP3.LUT R228, R175, UR34, R228, 0x96, !PT ;  /* 0x00000022afe47c12 */ /* 0x000fe4000f8e96e4 */
[----:B--2---:R-:W-:Y:S01]  /*dd70*/  FMNMX.FTZ R133, R133, R4, !PT ;  /* 0x0000000485857209 */ /* 0x004fe20007810000 */
[----:B------:R-:W-:Y:S01]  /*dd80*/  IMAD.WIDE.U32 R202, R202, -0x326172a9, RZ ;  /* 0xcd9e8d57caca7825 */ /* 0x000fe200078e00ff */
[----:B------:R-:W-:-:S02]  /*dd90*/  LOP3.LUT R148, R207, UR31, R182, 0x96, !PT ;  /* 0x0000001fcf947c12 */ /* 0x000fc4000f8e96b6 */
[----:B------:R-:W-:Y:S01]  /*dda0*/  FSEL R55, R55, RZ, P4 ;  /* 0x000000ff37377208 */ /* 0x000fe20002000000 */
[----:B------:R-:W-:Y:S01]  /*ddb0*/  IMAD.WIDE.U32 R228, R228, -0x2daee0ad, RZ ;  /* 0xd2511f53e4e47825 */ /* 0x000fe200078e00ff */
[----:B-1----:R-:W-:Y:S02]  /*ddc0*/  FMNMX.FTZ R134, R134, R5, !PT ;  /* 0x0000000586867209 */ /* 0x002fe40007810000 */
[----:B------:R-:W1:Y:S01]  /*ddd0*/  SHFL.BFLY PT, R5, R133, 0x1, 0x1f ;  /* 0x0c201f0085057f89 */ /* 0x000e6200000e0000 */
[----:B------:R-:W-:Y:S01]  /*dde0*/  IMAD.WIDE.U32 R204, R204, -0x326172a9, RZ ;  /* 0xcd9e8d57cccc7825 */ /* 0x000fe200078e00ff */
[----:B------:R-:W-:-:S03]  /*ddf0*/  LOP3.LUT R206, R229, UR27, R206, 0x96, !PT ;  /* 0x0000001be5ce7c12 */ /* 0x000fc6000f8e96ce */
[----:B------:R-:W-:Y:S01]  /*de00*/  FFMA.FTZ R43, R180, UR38, -R55 ;  /* 0x00000026b42b7c23 */ /* 0x000fe20008010837 */
[----:B------:R-:W-:Y:S01]  /*de10*/  LOP3.LUT R7, R203, UR30, R172, 0x96, !PT ;  /* 0x0000001ecb077c12 */ /* 0x000fe2000f8e96ac */
[----:B------:R-:W-:Y:S01]  /*de20*/  IMAD.WIDE.U32 R148, R148, -0x326172a9, RZ ;  /* 0xcd9e8d5794947825 */ /* 0x000fe200078e00ff */
[----:B------:R-:W-:-:S03]  /*de30*/  LOP3.LUT R202, R205, UR26, R202, 0x96, !PT ;  /* 0x0000001acdca7c12 */ /* 0x000fc6000f8e96ca */
[----:B------:R-:W-:Y:S01]  /*de40*/  FFMA.FTZ R46, R181, UR38, -R55 ;  /* 0x00000026b52e7c23 */ /* 0x000fe20008010837 */
[----:B------:R-:W-:Y:S01]  /*de50*/  FMUL.FTZ R67, R134, UR38 ;  /* 0x0000002686437c20 */ /* 0x000fe20008410000 */
[----:B------:R-:W-:Y:S01]  /*de60*/  IMAD.WIDE.U32 R206, R206, -0x326172a9, RZ ;  /* 0xcd9e8d57cece7825 */ /* 0x000fe200078e00ff */
[----:B------:R-:W-:-:S03]  /*de70*/  FSETP.NEU.FTZ.AND P2, PT, R134, -INF , PT ;  /* 0xff8000008600780b */ /* 0x000fc60003f5d000 */
[----:B------:R-:W-:Y:S01]  /*de80*/  FFMA.FTZ R42, R179, UR38, -R55 ;  /* 0x00000026b32a7c23 */ /* 0x000fe20008010837 */
[----:B---3--:R-:W-:Y:S01]  /*de90*/  FMNMX.FTZ R135, R135, R6, !PT ;  /* 0x0000000687877209 */ /* 0x008fe20007810000 */
[----:B------:R-:W-:Y:S01]  /*dea0*/  IMAD.WIDE.U32 R16, R7, -0x2daee0ad, RZ ;  /* 0xd2511f5307107825 */ /* 0x000fe200078e00ff */
[----:B------:R-:W-:-:S03]  /*deb0*/  LOP3.LUT R7, R149, UR30, R174, 0x96, !PT ;  /* 0x0000001e95077c12 */ /* 0x000fc6000f8e96ae */
[----:B------:R-:W-:Y:S01]  /*dec0*/  FFMA.FTZ R41, R25, UR38, -R55 ;  /* 0x0000002619297c23 */ /* 0x000fe20008010837 */
[----:B------:R-:W-:Y:S01]  /*ded0*/  LOP3.LUT R148, R207, UR26, R148, 0x96, !PT ;  /* 0x0000001acf947c12 */ /* 0x000fe2000f8e9694 */
[----:B------:R-:W-:Y:S01]  /*dee0*/  IMAD.WIDE.U32 R202, R202, -0x2daee0ad, RZ ;  /* 0xd2511f53caca7825 */ /* 0x000fe200078e00ff */
[----:B------:R-:W-:-:S03]  /*def0*/  LOP3.LUT R180, R17, UR24, R8, 0x96, !PT ;  /* 0x0000001811b47c12 */ /* 0x000fc6000f8e9608 */
[C---:B------:R-:W-:Y:S01]  /*df00*/  FMUL.FTZ R49, R135.reuse, UR38 ;  /* 0x0000002687317c20 */ /* 0x040fe20008410000 */
[----:B------:R-:W-:Y:S01]  /*df10*/  FSETP.NEU.FTZ.AND P3, PT, R135, -INF , PT ;  /* 0xff8000008700780b */ /* 0x000fe20003f7d000 */
[----:B------:R-:W-:Y:S01]  /*df20*/  IMAD.WIDE.U32 R8, R7, -0x2daee0ad, RZ ;  /* 0xd2511f5307087825 */ /* 0x000fe200078e00ff */
[----:B------:R-:W-:Y:S01]  /*df30*/  LOP3.LUT R6, R203, UR21, R16, 0x96, !PT ;  /* 0x00000015cb067c12 */ /* 0x000fe2000f8e9610 */
[----:B------:R-:W-:Y:S01]  /*df40*/  MUFU.EX2 R42, R42 ;  /* 0x0000002a002a7308 */ /* 0x000fe20000000800 */
[----:B------:R-:W-:Y:S01]  /*df50*/  FSEL R67, R67, RZ, P2 ;  /* 0x000000ff43437208 */ /* 0x000fe20001000000 */
[----:B------:R-:W-:Y:S01]  /*df60*/  IMAD.WIDE.U32 R148, R148, -0x2daee0ad, RZ ;  /* 0xd2511f5394947825 */ /* 0x000fe200078e00ff */
[----:B------:R-:W-:-:S03]  /*df70*/  LOP3.LUT R228, R9, UR24, R228, 0x96, !PT ;  /* 0x0000001809e47c12 */ /* 0x000fc6000f8e96e4 */
[----:B------:R-:W-:Y:S01]  /*df80*/  FFMA.FTZ R40, R24, UR38, -R55 ;  /* 0x0000002618287c23 */ /* 0x000fe20008010837 */
[----:B------:R-:W-:Y:S01]  /*df90*/  FSEL R49, R49, RZ, P3 ;  /* 0x000000ff31317208 */ /* 0x000fe20001800000 */
[----:B------:R-:W-:Y:S01]  /*dfa0*/  IMAD.WIDE.U32 R180, R180, -0x326172a9, RZ ;  /* 0xcd9e8d57b4b47825 */ /* 0x000fe200078e00ff */
[----:B------:R-:W-:-:S03]  /*dfb0*/  LOP3.LUT R4, R149, UR21, R8, 0x96, !PT ;  /* 0x0000001595047c12 */ /* 0x000fc6000f8e9608 */
[----:B------:R-:W-:Y:S01]  /*dfc0*/  FFMA.FTZ R38, R15, UR38, -R67 ;  /* 0x000000260f267c23 */ /* 0x000fe20008010843 */
[----:B-1----:R-:W-:Y:S01]  /*dfd0*/  FMNMX.FTZ R133, R133, R5, !PT ;  /* 0x0000000585857209 */ /* 0x002fe20007810000 */
[----:B------:R-:W-:-:S04]  /*dfe0*/  IMAD.WIDE.U32 R6, R6, -0x326172a9, RZ ;  /* 0xcd9e8d5706067825 */ /* 0x000fc800078e00ff */
[----:B------:R-:W-:Y:S01]  /*dff0*/  FFMA.FTZ R39, R11, UR38, -R49 ;  /* 0x000000260b277c23 */ /* 0x000fe20008010831 */
[----:B------:R-:W-:Y:S01]  /*e000*/  FFMA.FTZ R37, R18, UR38, -R67 ;  /* 0x0000002612257c23 */ /* 0x000fe20008010843 */
[----:B------:R-:W-:Y:S01]  /*e010*/  FSETP.NEU.FTZ.AND P1, PT, R133, -INF , PT ;  /* 0xff8000008500780b */ /* 0x000fe20003f3d000 */
[----:B------:R-:W-:Y:S01]  /*e020*/  IMAD.WIDE.U32 R16, R4, -0x326172a9, RZ ;  /* 0xcd9e8d5704107825 */ /* 0x000fe200078e00ff */
[----:B------:R-:W-:-:S03]  /*e030*/  LOP3.LUT R63, R7, UR19, R180, 0x96, !PT ;  /* 0x00000013073f7c12 */ /* 0x000fc6000f8e96b4 */
[----:B------:R-:W-:Y:S01]  /*e040*/  FMUL.FTZ R58, R133, UR38 ;  /* 0x00000026853a7c20 */ /* 0x000fe20008410000 */
[----:B------:R-:W-:Y:S01]  /*e050*/  LOP3.LUT R15, R6, 0xffff, RZ, 0xc0, !PT ;  /* 0x0000ffff060f7812 */ /* 0x000fe200078ec0ff */
[----:B------:R-:W-:Y:S01]  /*e060*/  IMAD.WIDE.U32 R228, R228, -0x326172a9, RZ ;  /* 0xcd9e8d57e4e47825 */ /* 0x000fe200078e00ff */
[----:B------:R-:W-:-:S03]  /*e070*/  LOP3.LUT R5, R63, 0xffff, RZ, 0xc0, !PT ;  /* 0x0000ffff3f057812 */ /* 0x000fc600078ec0ff */
[--C-:B------:R-:W-:Y:S01]  /*e080*/  FFMA.FTZ R36, R26, UR38, -R67.reuse ;  /* 0x000000261a247c23 */ /* 0x100fe20008010843 */
[----:B------:R-:W-:Y:S01]  /*e090*/  LOP3.LUT R7, R6, 0xff, RZ, 0xc0, !PT ;  /* 0x000000ff06077812 */ /* 0x000fe200078ec0ff */
[----:B------:R-:W-:Y:S01]  /*e0a0*/  FFMA.FTZ R35, R27, UR38, -R67 ;  /* 0x000000261b237c23 */ /* 0x000fe20008010843 */
[--C-:B------:R-:W-:Y:S01]  /*e0b0*/  SHF.R.U32.HI R12, RZ, 0x10, R6.reuse ;  /* 0x00000010ff0c7819 */ /* 0x100fe20000011606 */
[----:B------:R-:W-:Y:S01]  /*e0c0*/  MUFU.EX2 R41, R41 ;  /* 0x0000002900297308 */ /* 0x000fe20000000800 */
[----:B------:R-:W-:Y:S01]  /*e0d0*/  SHF.R.U32.HI R47, RZ, 0x18, R6 ;  /* 0x00000018ff2f7819 */ /* 0x000fe20000011606 */
[----:B------:R-:W-:Y:S01]  /*e0e0*/  FFMA.FTZ R48, R10, UR38, -R49 ;  /* 0x000000260a307c23 */ /* 0x000fe20008010831 */
[----:B------:R-:W-:Y:S01]  /*e0f0*/  LOP3.LUT R11, R16, 0xffff, RZ, 0xc0, !PT ;  /* 0x0000ffff100b7812 */ /* 0x000fe200078ec0ff */
[----:B------:R-:W-:Y:S01]  /*e100*/  FFMA.FTZ R56, R20, UR38, -R55 ;  /* 0x0000002614387c23 */ /* 0x000fe20008010837 */
[----:B------:R-:W-:Y:S01]  /*e110*/  SHF.R.U32.HI R6, RZ, 0x10, R16 ;  /* 0x00000010ff067819 */ /* 0x000fe20000011610 */
[----:B------:R-:W-:Y:S01]  /*e120*/  FFMA.FTZ R132, R132, UR38, -R67 ;  /* 0x0000002684847c23 */ /* 0x000fe20008010843 */
[----:B------:R-:W-:Y:S01]  /*e130*/  LOP3.LUT R65, R63, 0xff, RZ, 0xc0, !PT ;  /* 0x000000ff3f417812 */ /* 0x000fe200078ec0ff */
[----:B------:R-:W-:Y:S01]  /*e140*/  MUFU.EX2 R38, R38 ;  /* 0x0000002600267308 */ /* 0x000fe20000000800 */
[----:B------:R-:W-:Y:S01]  /*e150*/  SHF.R.U32.HI R5, RZ, 0x8, R5 ;  /* 0x00000008ff057819 */ /* 0x000fe20000011605 */
[----:B------:R-:W-:Y:S01]  /*e160*/  FFMA.FTZ R137, R137, UR38, -R67 ;  /* 0x0000002689897c23 */ /* 0x000fe20008010843 */
[----:B------:R-:W-:Y:S01]  /*e170*/  LOP3.LUT R9, R17, UR19, R228, 0x96, !PT ;  /* 0x0000001311097c12 */ /* 0x000fe2000f8e96e4 */
[--C-:B------:R-:W-:Y:S01]  /*e180*/  FFMA.FTZ R149, R170, UR38, -R49.reuse ;  /* 0x00000026aa957c23 */ /* 0x100fe20008010831 */
[----:B------:R-:W-:Y:S01]  /*e190*/  LOP3.LUT R8, R16, 0xff, RZ, 0xc0, !PT ;  /* 0x000000ff10087812 */ /* 0x000fe200078ec0ff */
[----:B------:R-:W-:Y:S01]  /*e1a0*/  FFMA.FTZ R150, R163, UR38, -R49 ;  /* 0x00000026a3967c23 */ /* 0x000fe20008010831 */
[----:B------:R-:W-:Y:S01]  /*e1b0*/  SHF.R.U32.HI R4, RZ, 0x18, R16 ;  /* 0x00000018ff047819 */ /* 0x000fe20000011610 */
[----:B------:R-:W-:Y:S01]  /*e1c0*/  MUFU.EX2 R37, R37 ;  /* 0x0000002500257308 */ /* 0x000fe20000000800 */
[----:B------:R-:W-:Y:S01]  /*e1d0*/  SHF.R.U32.HI R11, RZ, 0x8, R11 ;  /* 0x00000008ff0b7819 */ /* 0x000fe2000001160b */
[----:B------:R-:W-:Y:S01]  /*e1e0*/  FFMA.FTZ R155, R162, UR38, -R49 ;  /* 0x00000026a29b7c23 */ /* 0x000fe20008010831 */
[----:B------:R-:W-:Y:S01]  /*e1f0*/  LOP3.LUT R6, R6, 0xff, RZ, 0xc0, !PT ;  /* 0x000000ff06067812 */ /* 0x000fe200078ec0ff */
[----:B------:R-:W-:Y:S01]  /*e200*/  FFMA.FTZ R165, R165, UR38, -R67 ;  /* 0x00000026a5a57c23 */ /* 0x000fe20008010843 */
[----:B------:R-:W-:Y:S01]  /*e210*/  PRMT R65, R65, 0x5410, R5 ;  /* 0x0000541041417816 */ /* 0x000fe20000000005 */
[----:B------:R-:W-:Y:S01]  /*e220*/  FFMA.FTZ R161, R161, UR38, -R55 ;  /* 0x00000026a1a17c23 */ /* 0x000fe20008010837 */
[----:B------:R-:W-:Y:S01]  /*e230*/  SHF.R.U32.HI R5, RZ, 0x10, R9 ;  /* 0x00000010ff057819 */ /* 0x000fe20000011609 */
[----:B------:R-:W-:Y:S01]  /*e240*/  MUFU.EX2 R36, R36 ;  /* 0x0000002400247308 */ /* 0x000fe20000000800 */
[----:B------:R-:W-:Y:S01]  /*e250*/  PRMT R8, R8, 0x5410, R11 ;  /* 0x0000541008087816 */ /* 0x000fe2000000000b */
[--C-:B------:R-:W-:Y:S01]  /*e260*/  FFMA.FTZ R156, R156, UR38, -R49.reuse ;  /* 0x000000269c9c7c23 */ /* 0x100fe20008010831 */
[----:B------:R-:W-:Y:S01]  /*e270*/  PRMT R4, R6, 0x5410, R4 ;  /* 0x0000541006047816 */ /* 0x000fe20000000004 */
[--C-:B------:R-:W-:Y:S01]  /*e280*/  FFMA.FTZ R52, R52, UR38, -R49.reuse ;  /* 0x0000002634347c23 */ /* 0x100fe20008010831 */
[----:B------:R-:W-:Y:S01]  /*e290*/  LOP3.LUT R11, R9, 0xffff, RZ, 0xc0, !PT ;  /* 0x0000ffff090b7812 */ /* 0x000fe200078ec0ff */
[--C-:B------:R-:W-:Y:S01]  /*e2a0*/  FFMA.FTZ R159, R159, UR38, -R49.reuse ;  /* 0x000000269f9f7c23 */ /* 0x100fe20008010831 */
[----:B------:R-:W-:Y:S01]  /*e2b0*/  LOP3.LUT R6, R9, 0xff, RZ, 0xc0, !PT ;  /* 0x000000ff09067812 */ /* 0x000fe200078ec0ff */
[----:B------:R-:W1:Y:S01]  /*e2c0*/  MUFU.EX2 R35, R35 ;  /* 0x0000002300237308 */ /* 0x000e620000000800 */
[----:B------:R-:W-:Y:S01]  /*e2d0*/  FSEL R58, R58, RZ, P1 ;  /* 0x000000ff3a3a7208 */ /* 0x000fe20000800000 */
[----:B------:R-:W-:Y:S01]  /*e2e0*/  FFMA.FTZ R158, R158, UR38, -R49 ;  /* 0x000000269e9e7c23 */ /* 0x000fe20008010831 */
[----:B------:R-:W-:Y:S01]  /*e2f0*/  SHF.R.U32.HI R9, RZ, 0x18, R9 ;  /* 0x00000018ff097819 */ /* 0x000fe20000011609 */
[----:B------:R-:W-:Y:S01]  /*e300*/  FFMA.FTZ R139, R139, UR38, -R67 ;  /* 0x000000268b8b7c23 */ /* 0x000fe20008010843 */
[----:B------:R-:W-:Y:S01]  /*e310*/  LOP3.LUT R5, R5, 0xff, RZ, 0xc0, !PT ;  /* 0x000000ff05057812 */ /* 0x000fe200078ec0ff */
[--C-:B------:R-:W-:Y:S01]  /*e320*/  FFMA.FTZ R34, R13, UR38, -R58.reuse ;  /* 0x000000260d227c23 */ /* 0x100fe2000801083a */
[--C-:B------:R-:W-:Y:S01]  /*e330*/  FFMA.FTZ R33, R14, UR38, -R58.reuse ;  /* 0x000000260e217c23 */ /* 0x100fe2000801083a */
[--C-:B------:R-:W-:Y:S01]  /*e340*/  FFMA.FTZ R32, R19, UR38, -R58.reuse ;  /* 0x0000002613207c23 */ /* 0x100fe2000801083a */
[----:B------:R-:W-:Y:S01]  /*e350*/  PRMT R5, R5, 0x5410, R9 ;  /* 0x0000541005057816 */ /* 0x000fe20000000009 */
[--C-:B------:R-:W-:Y:S01]  /*e360*/  FFMA.FTZ R22, R22, UR38, -R58.reuse ;  /* 0x0000002616167c23 */ /* 0x100fe2000801083a */
[----:B------:R-:W-:Y:S01]  /*e370*/  FSEL R9, R134, RZ, P2 ;  /* 0x000000ff86097208 */ /* 0x000fe20001000000 */
[----:B------:R-:W-:Y:S01]  /*e380*/  MUFU.EX2 R34, R34 ;  /* 0x0000002200227308 */ /* 0x000fe20000000800 */
[----:B------:R-:W-:Y:S01]  /*e390*/  SHF.R.U32.HI R15, RZ, 0x8, R15 ;  /* 0x00000008ff0f7819 */ /* 0x000fe2000001160f */
[----:B------:R-:W2:Y:S01]  /*e3a0*/  LDSM.16.MT88.4 R16, [R192+0x6000] ;  /* 0x00600000c010783b */ /* 0x000ea20000004200 */
[----:B------:R-:W-:Y:S01]  /*e3b0*/  LOP3.LUT R12, R12, 0xff, RZ, 0xc0, !PT ;  /* 0x000000ff0c0c7812 */ /* 0x000fe200078ec0ff */
[----:B------:R-:W-:Y:S01]  /*e3c0*/  FADD.FTZ R9, R2, -R9 ;  /* 0x8000000902097221 */ /* 0x000fe20000010000 */
[----:B------:R-:W-:Y:S01]  /*e3d0*/  SHF.R.U32.HI R11, RZ, 0x8, R11 ;  /* 0x00000008ff0b7819 */ /* 0x000fe2000001160b */
[--C-:B------:R-:W-:Y:S01]  /*e3e0*/  FFMA.FTZ R143, R143, UR38, -R58.reuse ;  /* 0x000000268f8f7c23 */ /* 0x100fe2000801083a */
[----:B------:R-:W-:Y:S01]  /*e3f0*/  PRMT R7, R7, 0x5410, R15 ;  /* 0x0000541007077816 */ /* 0x000fe2000000000f */
[----:B------:R-:W3:Y:S01]  /*e400*/  MUFU.EX2 R33, R33 ;  /* 0x0000002100217308 */ /* 0x000ee20000000800 */
[----:B------:R-:W-:Y:S01]  /*e410*/  PRMT R47, R12, 0x5410, R47 ;  /* 0x000054100c2f7816 */ /* 0x000fe2000000002f */
[--C-:B------:R-:W-:Y:S01]  /*e420*/  FFMA.FTZ R154, R154, UR38, -R58.reuse ;  /* 0x000000269a9a7c23 */ /* 0x100fe2000801083a */
[----:B------:R-:W-:Y:S01]  /*e430*/  PRMT R6, R6, 0x5410, R11 ;  /* 0x0000541006067816 */ /* 0x000fe2000000000b */
[--C-:B------:R-:W-:Y:S01]  /*e440*/  FFMA.FTZ R152, R152, UR38, -R58.reuse ;  /* 0x0000002698987c23 */ /* 0x100fe2000801083a */
[----:B------:R-:W-:Y:S01]  /*e450*/  SHF.R.U32.HI R12, RZ, 0x10, R63 ;  /* 0x00000010ff0c7819 */ /* 0x000fe2000001163f */
[--C-:B------:R-:W-:Y:S01]  /*e460*/  FFMA.FTZ R153, R153, UR38, -R58.reuse ;  /* 0x0000002699997c23 */ /* 0x100fe2000801083a */
[----:B------:R-:W-:Y:S01]  /*e470*/  FSEL R50, R133, RZ, P1 ;  /* 0x000000ff85327208 */ /* 0x000fe20000800000 */
[----:B------:R-:W-:Y:S01]  /*e480*/  MUFU.EX2 R32, R32 ;  /* 0x0000002000207308 */ /* 0x000fe20000000800 */
[----:B------:R-:W-:Y:S01]  /*e490*/  LOP3.LUT R12, R12, 0xff, RZ, 0xc0, !PT ;  /* 0x000000ff0c0c7812 */ /* 0x000fe200078ec0ff */
[----:B------:R-:W-:Y:S01]  /*e4a0*/  FFMA.FTZ R151, R151, UR38, -R58 ;  /* 0x0000002697977c23 */ /* 0x000fe2000801083a */
[--C-:B------:R-:W-:Y:S01]  /*e4b0*/  HSET2.LE.AND R7, R7, R51.reuse, PT ;  /* 0x0000003307077233 */ /* 0x100fe20003803000 */
[----:B------:R-:W-:Y:S01]  /*e4c0*/  FADD.FTZ R50, R0, -R50 ;  /* 0x8000003200327221 */ /* 0x000fe20000010000 */
[--C-:B------:R-:W-:Y:S01]  /*e4d0*/  HSET2.LE.AND R8, R8, R51.reuse, PT ;  /* 0x0000003308087233 */ /* 0x100fe20003803000 */
[----:B------:R-:W-:Y:S01]  /*e4e0*/  FMUL.FTZ R0, R9, UR38 ;  /* 0x0000002609007c20 */ /* 0x000fe20008410000 */
[--C-:B------:R-:W-:Y:S01]  /*e4f0*/  HSET2.LE.AND R4, R4, R51.reuse, PT ;  /* 0x0000003304047233 */ /* 0x100fe20003803000 */
[----:B------:R4:W5:Y:S01]  /*e500*/  MUFU.EX2 R2, R22 ;  /* 0x0000001600027308 */ /* 0x0009620000000800 */
[--C-:B------:R-:W-:Y:S01]  /*e510*/  HSET2.LE.AND R6, R6, R51.reuse, PT ;  /* 0x0000003306067233 */ /* 0x100fe20003803000 */
[----:B------:R-:W-:Y:S01]  /*e520*/  FMUL.FTZ R50, R50, UR38 ;  /* 0x0000002632327c20 */ /* 0x000fe20008410000 */
[--C-:B------:R-:W-:Y:S01]  /*e530*/  HSET2.LE.AND R5, R5, R51.reuse, PT ;  /* 0x0000003305057233 */ /* 0x100fe20003803000 */
[----:B------:R-:W-:Y:S01]  /*e540*/  FFMA.FTZ R140, R140, UR38, -R67 ;  /* 0x000000268c8c7c23 */ /* 0x000fe20008010843 */
[----:B------:R-:W-:Y:S01]  /*e550*/  SHF.R.U32.HI R63, RZ, 0x18, R63 ;  /* 0x00000018ff3f7819 */ /* 0x000fe2000001163f */
[--C-:B------:R-:W-:Y:S01]  /*e560*/  FFMA.FTZ R138, R138, UR38, -R67.reuse ;  /* 0x000000268a8a7c23 */ /* 0x100fe20008010843 */
[----:B-1----:R-:W-:Y:S01]  /*e570*/  F2FP.BF16.F32.PACK_AB R26, R35, R36 ;  /* 0x00000024231a723e */ /* 0x002fe200000010ff */
[----:B------:R-:W1:Y:S01]  /*e580*/  MUFU.EX2 R0, R0 ;  /* 0x0000000000007308 */ /* 0x000e620000000800 */
[----:B------:R-:W-:Y:S01]  /*e590*/  F2FP.BF16.F32.PACK_AB R24, R37, R38 ;  /* 0x000000262518723e */ /* 0x000fe200000010ff */
[----:B------:R-:W-:Y:S01]  /*e5a0*/  FFMA.FTZ R66, R66, UR38, -R67 ;  /* 0x0000002642427c23 */ /* 0x000fe20008010843 */
[----:B---3--:R-:W-:Y:S01]  /*e5b0*/  F2FP.BF16.F32.PACK_AB R25, R33, R34 ;  /* 0x000000222119723e */ /* 0x008fe200000010ff */
[--C-:B------:R-:W-:Y:S01]  /*e5c0*/  FFMA.FTZ R61, R61, UR38, -R58.reuse ;  /* 0x000000263d3d7c23 */ /* 0x100fe2000801083a */
[----:B------:R-:W-:Y:S01]  /*e5d0*/  PRMT R63, R12, 0x5410, R63 ;  /* 0x000054100c3f7816 */ /* 0x000fe2000000003f */
[--C-:B------:R-:W-:Y:S01]  /*e5e0*/  FFMA.FTZ R64, R64, UR38, -R58.reuse ;  /* 0x0000002640407c23 */ /* 0x100fe2000801083a */
[----:B------:R-:W-:Y:S01]  /*e5f0*/  LOP3.LUT R26, R8, R26, RZ, 0xc0, !PT ;  /* 0x0000001a081a7212 */ /* 0x000fe200078ec0ff */
[----:B------:R-:W3:Y:S01]  /*e600*/  LDSM.16.MT88.4 R12, [R190+0x6000] ;  /* 0x00600000be0c783b */ /* 0x000ee20000004200 */
[----:B----4-:R-:W-:Y:S01]  /*e610*/  F2FP.BF16.F32.PACK_AB R22, R41, R42 ;  /* 0x0000002a2916723e */ /* 0x010fe200000010ff */
[----:B------:R-:W4:Y:S01]  /*e620*/  MUFU.EX2 R50, R50 ;  /* 0x0000003200327308 */ /* 0x000f220000000800 */
[----:B-----5:R-:W-:Y:S01]  /*e630*/  F2FP.BF16.F32.PACK_AB R27, R2, R32 ;  /* 0x00000020021b723e */ /* 0x020fe200000010ff */
[----:B------:R-:W5:Y:S01]  /*e640*/  LDSM.16.MT88.4 R8, [R189+0x6000] ;  /* 0x00600000bd08783b */ /* 0x000f620000004200 */
[----:B------:R-:W-:Y:S01]  /*e650*/  LOP3.LUT R22, R7, R22, RZ, 0xc0, !PT ;  /* 0x0000001607167212 */ /* 0x000fe200078ec0ff */
[--C-:B------:R-:W-:Y:S01]  /*e660*/  FFMA.FTZ R60, R60, UR38, -R58.reuse ;  /* 0x000000263c3c7c23 */ /* 0x100fe2000801083a */
[----:B------:R-:W-:Y:S01]  /*e670*/  LOP3.LUT R27, R4, R27, RZ, 0xc0, !PT ;  /* 0x0000001b041b7212 */ /* 0x000fe200078ec0ff */
[----:B------:R-:W-:Y:S01]  /*e680*/  FFMA.FTZ R57, R57, UR38, -R58 ;  /* 0x0000002639397c23 */ /* 0x000fe2000801083a */
[----:B------:R-:W-:Y:S01]  /*e690*/  LOP3.LUT R24, R6, R24, RZ, 0xc0, !PT ;  /* 0x0000001806187212 */ /* 0x000fe200078ec0ff */
[----:B------:R-:W-:Y:S01]  /*e6a0*/  MUFU.EX2 R46, R46 ;  /* 0x0000002e002e7308 */ /* 0x000fe20000000800 */
[----:B------:R-:W-:Y:S01]  /*e6b0*/  LOP3.LUT R25, R5, R25, RZ, 0xc0, !PT ;  /* 0x0000001905197212 */ /* 0x000fe200078ec0ff */
[-C--:B-1----:R-:W-:Y:S01]  /*e6c0*/  FMUL.FTZ R124, R124, R0.reuse ;  /* 0x000000007c7c7220 */ /* 0x082fe20000410000 */
[----:B------:R-:W1:Y:S01]  /*e6d0*/  LDSM.16.MT88.4 R4, [R188+0x6000] ;  /* 0x00600000bc04783b */ /* 0x000e620000004200 */
[----:B------:R-:W-:Y:S01]  /*e6e0*/  FSEL R54, R135, RZ, P3 ;  /* 0x000000ff87367208 */ /* 0x000fe20001800000 */
[-C--:B------:R-:W-:Y:S01]  /*e6f0*/  FMUL.FTZ R125, R125, R0.reuse ;  /* 0x000000007d7d7220 */ /* 0x080fe20000410000 */
[----:B------:R-:W-:Y:S01]  /*e700*/  FSEL R53, R136, RZ, P4 ;  /* 0x000000ff88357208 */ /* 0x000fe20002000000 */
[----:B------:R-:W-:Y:S01]  /*e710*/  FMUL.FTZ R120, R120, R0 ;  /* 0x0000000078787220 */ /* 0x000fe20000410000 */
[----:B------:R-:W-:Y:S01]  /*e720*/  MUFU.EX2 R43, R43 ;  /* 0x0000002b002b7308 */ /* 0x000fe20000000800 */
[----:B------:R-:W-:Y:S01]  /*e730*/  FADD.FTZ R54, R3, -R54 ;  /* 0x8000003603367221 */ /* 0x000fe20000010000 */
[----:B------:R-:W-:Y:S01]  /*e740*/  FFMA.FTZ R3, R23, UR38, -R49 ;  /* 0x0000002617037c23 */ /* 0x000fe20008010831 */
[----:B------:R-:W-:Y:S01]  /*e750*/  HSET2.LE.AND R23, R47, R51, PT ;  /* 0x000000332f177233 */ /* 0x000fe20003803000 */
[----:B------:R-:W-:Y:S01]  /*e760*/  FADD.FTZ R53, R200, -R53 ;  /* 0x80000035c8357221 */ /* 0x000fe20000010000 */
[----:B------:R-:W-:Y:S01]  /*e770*/  FMUL.FTZ R54, R54, UR38 ;  /* 0x0000002636367c20 */ /* 0x000fe20008410000 */
[-C--:B----4-:R-:W-:Y:S01]  /*e780*/  FMUL.FTZ R126, R126, R50.reuse ;  /* 0x000000327e7e7220 */ /* 0x090fe20000410000 */
[----:B------:R-:W-:Y:S01]  /*e790*/  FMUL.FTZ R127, R127, R50 ;  /* 0x000000327f7f7220 */ /* 0x000fe20000410000 */
[----:B------:R4:W-:Y:S01]  /*e7a0*/  MUFU.EX2 R47, R3 ;  /* 0x00000003002f7308 */ /* 0x0009e20000000800 */
[----:B------:R-:W-:Y:S01]  /*e7b0*/  FMUL.FTZ R53, R53, UR38 ;  /* 0x0000002635357c20 */ /* 0x000fe20008410000 */
[----:B------:R-:W-:Y:S01]  /*e7c0*/  FMUL.FTZ R121, R121, R0 ;  /* 0x0000000079797220 */ /* 0x000fe20000410000 */
[-C--:B------:R-:W-:Y:S01]  /*e7d0*/  FMUL.FTZ R122, R122, R50.reuse ;  /* 0x000000327a7a7220 */ /* 0x080fe20000410000 */
[----:B------:R-:W-:Y:S01]  /*e7e0*/  FMUL.FTZ R123, R123, R50 ;  /* 0x000000327b7b7220 */ /* 0x000fe20000410000 */
[-C--:B------:R-:W-:Y:S01]  /*e7f0*/  FMUL.FTZ R72, R72, R0.reuse ;  /* 0x0000000048487220 */ /* 0x080fe20000410000 */
[----:B------:R-:W-:Y:S01]  /*e800*/  FMUL.FTZ R73, R73, R0 ;  /* 0x0000000049497220 */ /* 0x000fe20000410000 */
[-C--:B------:R-:W-:Y:S01]  /*e810*/  FMUL.FTZ R74, R74, R50.reuse ;  /* 0x000000324a4a7220 */ /* 0x080fe20000410000 */
[----:B------:R-:W-:Y:S01]  /*e820*/  MUFU.EX2 R39, R39 ;  /* 0x0000002700277308 */ /* 0x000fe20000000800 */
[----:B------:R-:W-:Y:S01]  /*e830*/  FMUL.FTZ R75, R75, R50 ;  /* 0x000000324b4b7220 */ /* 0x000fe20000410000 */
[-C--:B------:R-:W-:Y:S01]  /*e840*/  FMUL.FTZ R112, R112, R0.reuse ;  /* 0x0000000070707220 */ /* 0x080fe20000410000 */
[----:B------:R-:W-:Y:S01]  /*e850*/  FMUL.FTZ R113, R113, R0 ;  /* 0x0000000071717220 */ /* 0x000fe20000410000 */
[-C--:B------:R-:W-:Y:S01]  /*e860*/  FMUL.FTZ R114, R114, R50.reuse ;  /* 0x0000003272727220 */ /* 0x080fe20000410000 */
[----:B------:R-:W-:Y:S01]  /*e870*/  FMUL.FTZ R115, R115, R50 ;  /* 0x0000003273737220 */ /* 0x000fe20000410000 */
[-C--:B------:R-:W-:Y:S01]  /*e880*/  FMUL.FTZ R108, R108, R0.reuse ;  /* 0x000000006c6c7220 */ /* 0x080fe20000410000 */
[----:B------:R-:W-:Y:S01]  /*e890*/  FMUL.FTZ R109, R109, R0 ;  /* 0x000000006d6d7220 */ /* 0x000fe20000410000 */
[----:B------:R-:W-:Y:S01]  /*e8a0*/  MUFU.EX2 R48, R48 ;  /* 0x0000003000307308 */ /* 0x000fe20000000800 */
[----:B----4-:R-:W-:Y:S01]  /*e8b0*/  FFMA.FTZ R3, R21, UR38, -R49 ;  /* 0x0000002615037c23 */ /* 0x010fe20008010831 */
[-C--:B------:R-:W-:Y:S01]  /*e8c0*/  FMUL.FTZ R110, R110, R50.reuse ;  /* 0x000000326e6e7220 */ /* 0x080fe20000410000 */
[----:B------:R-:W-:Y:S01]  /*e8d0*/  FMUL.FTZ R111, R111, R50 ;  /* 0x000000326f6f7220 */ /* 0x000fe20000410000 */
[-C--:B------:R-:W-:Y:S01]  /*e8e0*/  FMUL.FTZ R104, R104, R0.reuse ;  /* 0x0000000068687220 */ /* 0x080fe20000410000 */
[----:B------:R-:W-:Y:S01]  /*e8f0*/  FMUL.FTZ R105, R105, R0 ;  /* 0x0000000069697220 */ /* 0x000fe20000410000 */
[-C--:B------:R-:W-:Y:S01]  /*e900*/  FMUL.FTZ R106, R106, R50.reuse ;  /* 0x000000326a6a7220 */ /* 0x080fe20000410000 */
[----:B------:R-:W-:Y:S01]  /*e910*/  FMUL.FTZ R107, R107, R50 ;  /* 0x000000326b6b7220 */ /* 0x000fe20000410000 */
[----:B------:R-:W4:Y:S01]  /*e920*/  MUFU.EX2 R3, R3 ;  /* 0x0000000300037308 */ /* 0x000f220000000800 */
[-C--:B------:R-:W-:Y:S01]  /*e930*/  FMUL.FTZ R88, R88, R0.reuse ;  /* 0x0000000058587220 */ /* 0x080fe20000410000 */
[----:B------:R-:W-:Y:S01]  /*e940*/  FMUL.FTZ R89, R89, R0 ;  /* 0x0000000059597220 */ /* 0x000fe20000410000 */
[-C--:B------:R-:W-:Y:S01]  /*e950*/  FMUL.FTZ R90, R90, R50.reuse ;  /* 0x000000325a5a7220 */ /* 0x080fe20000410000 */
[----:B------:R-:W-:Y:S01]  /*e960*/  FMUL.FTZ R91, R91, R50 ;  /* 0x000000325b5b7220 */ /* 0x000fe20000410000 */
[-C--:B------:R-:W-:Y:S01]  /*e970*/  FMUL.FTZ R92, R92, R0.reuse ;  /* 0x000000005c5c7220 */ /* 0x080fe20000410000 */
[----:B------:R-:W-:Y:S01]  /*e980*/  FMUL.FTZ R93, R93, R0 ;  /* 0x000000005d5d7220 */ /* 0x000fe20000410000 */
[-C--:B------:R-:W-:Y:S01]  /*e990*/  FMUL.FTZ R94, R94, R50.reuse ;  /* 0x000000325e5e7220 */ /* 0x080fe20000410000 */
[----:B------:R-:W5:Y:S01]  /*e9a0*/  MUFU.EX2 R53, R53 ;  /* 0x0000003500357308 */ /* 0x000f620000000800 */
[----:B------:R-:W-:Y:S01]  /*e9b0*/  FMUL.FTZ R95, R95, R50 ;  /* 0x000000325f5f7220 */ /* 0x000fe20000410000 */
[----:B------:R-:W-:Y:S01]  /*e9c0*/  LOP3.LUT R62, R233, UR36, R62, 0x96, !PT ;  /* 0x00000024e93e7c12 */ /* 0x000fe2000f8e963e */
[----:B--2---:R-:W-:Y:S01]  /*e9d0*/  HMMA.16816.F32.BF16 R124, R24, R16, R124 ;  /* 0x00000010187c723c */ /* 0x004fe2000004187c */
[----:B------:R-:W-:Y:S01]  /*e9e0*/  LOP3.LUT R183, R175, UR34, R232, 0x96, !PT ;  /* 0x00000022afb77c12 */ /* 0x000fe2000f8e96e8 */
[----:B------:R-:W-:Y:S01]  /*e9f0*/  IMAD.WIDE.U32 R200, R59, -0x2daee0ad, RZ ;  /* 0xd2511f533bc87825 */ /* 0x000fe200078e00ff */
[----:B------:R-:W-:-:S03]  /*ea00*/  LOP3.LUT R206, R229, UR22, R206, 0x96, !PT ;  /* 0x00000016e5ce7c12 */ /* 0x000fc6000f8e96ce */
[----:B------:R-:W-:Y:S01]  /*ea10*/  FFMA.FTZ R0, R221, R0, R38 ;  /* 0x00000000dd007223 */ /* 0x000fe20000010026 */
[----:B------:R-:W2:Y:S01]  /*ea20*/  MUFU.EX2 R54, R54 ;  /* 0x0000003600367308 */ /* 0x000ea20000000800 */
[----:B------:R-:W-:Y:S01]  /*ea30*/  HMMA.16816.F32.BF16 R120, R24, R18, R120 ;  /* 0x000000121878723c */ /* 0x000fe20000041878 */
[--C-:B------:R-:W-:Y:S01]  /*ea40*/  HSET2.LE.AND R65, R65, R51.reuse, PT ;  /* 0x0000003341417233 */ /* 0x100fe20003803000 */
[----:B------:R-:W-:Y:S01]  /*ea50*/  IMAD.WIDE.U32 R206, R206, -0x2daee0ad, RZ ;  /* 0xd2511f53cece7825 */ /* 0x000fe200078e00ff */
[----:B------:R-:W-:-:S03]  /*ea60*/  HSET2.LE.AND R63, R63, R51, PT ;  /* 0x000000333f3f7233 */ /* 0x000fc60003803000 */
[----:B------:R-:W-:Y:S01]  /*ea70*/  FFMA.FTZ R34, R220, R50, R34 ;  /* 0x00000032dc227223 */ /* 0x000fe20000010022 */
[----:B----4-:R-:W-:Y:S01]  /*ea80*/  F2FP.BF16.F32.PACK_AB R21, R3, R47 ;  /* 0x0000002f0315723e */ /* 0x010fe200000010ff */
[C---:B---3--:R-:W-:Y:S01]  /*ea90*/  HMMA.16816.F32.BF16 R72, R24.reuse, R12, R72 ;  /* 0x0000000c1848723c */ /* 0x048fe20000041848 */
[----:B------:R-:W-:Y:S01]  /*eaa0*/  F2FP.BF16.F32.PACK_AB R20, R43, R46 ;  /* 0x0000002e2b14723e */ /* 0x000fe200000010ff */
[----:B-----5:R-:W-:Y:S01]  /*eab0*/  FMUL.FTZ R80, R80, R53 ;  /* 0x0000003550507220 */ /* 0x020fe20000410000 */
[----:B------:R-:W-:Y:S01]  /*eac0*/  F2FP.BF16.F32.PACK_AB R147, R48, R39 ;  /* 0x000000273093723e */ /* 0x000fe200000010ff */
[----:B------:R-:W-:Y:S01]  /*ead0*/  FMUL.FTZ R81, R81, R53 ;  /* 0x0000003551517220 */ /* 0x000fe20000410000 */
[----:B------:R-:W-:Y:S01]  /*eae0*/  LOP3.LUT R23, R23, R21, RZ, 0xc0, !PT ;  /* 0x0000001517177212 */ /* 0x000fe200078ec0ff */
[C---:B------:R-:W-:Y:S01]  /*eaf0*/  HMMA.16816.F32.BF16 R112, R24.reuse, R14, R112 ;  /* 0x0000000e1870723c */ /* 0x040fe20000041870 */
[----:B------:R-:W-:Y:S01]  /*eb00*/  LOP3.LUT R20, R65, R20, RZ, 0xc0, !PT ;  /* 0x0000001441147212 */ /* 0x000fe200078ec0ff */
[----:B------:R-:W-:Y:S01]  /*eb10*/  FFMA.FTZ R65, R142, UR38, -R67 ;  /* 0x000000268e417c23 */ /* 0x000fe20008010843 */
[----:B------:R-:W-:Y:S01]  /*eb20*/  LOP3.LUT R21, R63, R147, RZ, 0xc0, !PT ;  /* 0x000000933f157212 */ /* 0x000fe200078ec0ff */
[-C--:B--2---:R-:W-:Y:S01]  /*eb30*/  FMUL.FTZ R82, R82, R54.reuse ;  /* 0x0000003652527220 */ /* 0x084fe20000410000 */
[-C--:B------:R-:W-:Y:S01]  /*eb40*/  FMUL.FTZ R83, R83, R54.reuse ;  /* 0x0000003653537220 */ /* 0x080fe20000410000 */
[C---:B------:R-:W-:Y:S01]  /*eb50*/  HMMA.16816.F32.BF16 R108, R24.reuse, R8, R108 ;  /* 0x00000008186c723c */ /* 0x040fe2000004186c */
[--C-:B------:R-:W-:Y:S01]  /*eb60*/  FFMA.FTZ R142, R141, UR38, -R58.reuse ;  /* 0x000000268d8e7c23 */ /* 0x100fe2000801083a */
[--C-:B------:R-:W-:Y:S01]  /*eb70*/  FFMA.FTZ R141, R144, UR38, -R58.reuse ;  /* 0x00000026908d7c23 */ /* 0x100fe2000801083a */
[----:B------:R-:W-:Y:S01]  /*eb80*/  FFMA.FTZ R144, R145, UR38, -R58 ;  /* 0x0000002691907c23 */ /* 0x000fe2000801083a */
        /* <DEDUP_REMOVED lines=8> */
[C---:B-1----:R-:W-:Y:S01]  /*ec10*/  HMMA.16816.F32.BF16 R88, R24.reuse, R4, R88 ;  /* 0x000000041858723c */ /* 0x042fe20000041858 */
[-C--:B------:R-:W-:Y:S01]  /*ec20*/  FMUL.FTZ R131, R131, R54.reuse ;  /* 0x0000003683837220 */ /* 0x080fe20000410000 */
[----:B------:R-:W-:Y:S01]  /*ec30*/  LOP3.LUT R148, R207, UR20, R148, 0x96, !PT ;  /* 0x00000014cf947c12 */ /* 0x000fe2000f8e9694 */
[----:B------:R-:W-:Y:S01]  /*ec40*/  MUFU.EX2 R65, R65 ;  /* 0x0000004100417308 */ /* 0x000fe20000000800 */
[-C--:B------:R-:W-:Y:S01]  /*ec50*/  FMUL.FTZ R100, R100, R53.reuse ;  /* 0x0000003564647220 */ /* 0x080fe20000410000 */
[-C--:B------:R-:W-:Y:S01]  /*ec60*/  FMUL.FTZ R101, R101, R53.reuse ;  /* 0x0000003565657220 */ /* 0x080fe20000410000 */
[----:B------:R-:W-:Y:S01]  /*ec70*/  HMMA.16816.F32.BF16 R92, R24, R6, R92 ;  /* 0x00000006185c723c */ /* 0x000fe2000004185c */
[-C--:B------:R-:W-:Y:S01]  /*ec80*/  FMUL.FTZ R102, R102, R54.reuse ;  /* 0x0000003666667220 */ /* 0x080fe20000410000 */
[----:B------:R-:W-:Y:S01]  /*ec90*/  FMUL.FTZ R103, R103, R54 ;  /* 0x0000003667677220 */ /* 0x000fe20000410000 */
[----:B------:R-:W-:Y:S01]  /*eca0*/  FFMA.FTZ R63, R177, UR38, -R55 ;  /* 0x00000026b13f7c23 */ /* 0x000fe20008010837 */
[----:B------:R-:W-:Y:S01]  /*ecb0*/  FMUL.FTZ R116, R116, R53 ;  /* 0x0000003574747220 */ /* 0x000fe20000410000 */
[----:B------:R-:W-:Y:S01]  /*ecc0*/  MUFU.EX2 R144, R144 ;  /* 0x0000009000907308 */ /* 0x000fe20000000800 */
[----:B------:R-:W-:Y:S01]  /*ecd0*/  HMMA.16816.F32.BF16 R80, R20, R8, R80 ;  /* 0x000000081450723c */ /* 0x000fe20000041850 */
[----:B------:R-:W-:-:S04]  /*ece0*/  IMAD.WIDE.U32 R24, R62, -0x2daee0ad, RZ ;  /* 0xd2511f533e187825 */ /* 0x000fc800078e00ff */
[----:B------:R-:W-:Y:S01]  /*ecf0*/  FFMA.FTZ R62, R146, UR38, -R67 ;  /* 0x00000026923e7c23 */ /* 0x000fe20008010843 */
[----:B------:R-:W-:Y:S01]  /*ed00*/  SHF.R.U32.HI R27, RZ, 0x10, R148 ;  /* 0x00000010ff1b7819 */ /* 0x000fe20000011694 */
[----:B------:R-:W-:Y:S01]  /*ed10*/  FFMA.FTZ R26, R178, UR38, -R55 ;  /* 0x00000026b21a7c23 */ /* 0x000fe20008010837 */
[----:B------:R-:W-:Y:S01]  /*ed20*/  LOP3.LUT R178, R173, UR34, R232, 0x96, !PT ;  /* 0x00000022adb27c12 */ /* 0x000fe2000f8e96e8 */
[C---:B------:R-:W-:Y:S01]  /*ed30*/  HMMA.16816.F32.BF16 R68, R20.reuse, R12, R68 ;  /* 0x0000000c1444723c */ /* 0x040fe20000041844 */
[----:B------:R-:W-:Y:S01]  /*ed40*/  LOP3.LUT R25, R25, UR31, R182, 0x96, !PT ;  /* 0x0000001f19197c12 */ /* 0x000fe2000f8e96b6 */
[----:B------:R-:W-:Y:S01]  /*ed50*/  IMAD.WIDE.U32 R182, R183, -0x2daee0ad, RZ ;  /* 0xd2511f53b7b67825 */ /* 0x000fe200078e00ff */
[----:B------:R-:W-:Y:S01]  /*ed60*/  SHF.R.U32.HI R9, RZ, 0x18, R206 ;  /* 0x00000018ff097819 */ /* 0x000fe200000116ce */
[----:B------:R-:W1:Y:S01]  /*ed70*/  MUFU.EX2 R62, R62 ;  /* 0x0000003e003e7308 */ /* 0x000e620000000800 */
[----:B------:R-:W-:Y:S01]  /*ed80*/  LOP3.LUT R27, R27, 0xff, RZ, 0xc0, !PT ;  /* 0x000000ff1b1b7812 */ /* 0x000fe200078ec0ff */
[C---:B------:R-:W-:Y:S01]  /*ed90*/  HMMA.16816.F32.BF16 R128, R20.reuse, R16, R128 ;  /* 0x000000101480723c */ /* 0x040fe20000041880 */
[----:B------:R-:W-:Y:S01]  /*eda0*/  LOP3.LUT R175, R183, UR27, R24, 0x96, !PT ;  /* 0x0000001bb7af7c12 */ /* 0x000fe2000f8e9618 */
[-C--:B------:R-:W-:Y:S01]  /*edb0*/  FMUL.FTZ R117, R117, R53.reuse ;  /* 0x0000003575757220 */ /* 0x080fe20000410000 */
[----:B------:R-:W-:Y:S01]  /*edc0*/  SHF.R.U32.HI R24, RZ, 0x10, R206 ;  /* 0x00000010ff187819 */ /* 0x000fe200000116ce */
[-C--:B------:R-:W-:Y:S01]  /*edd0*/  FMUL.FTZ R118, R118, R54.reuse ;  /* 0x0000003676767220 */ /* 0x080fe20000410000 */
[----:B------:R-:W-:Y:S01]  /*ede0*/  LOP3.LUT R12, R206, 0xffff, RZ, 0xc0, !PT ;  /* 0x0000ffffce0c7812 */ /* 0x000fe200078ec0ff */
[----:B------:R-:W2:Y:S01]  /*edf0*/  MUFU.EX2 R143, R143 ;  /* 0x0000008f008f7308 */ /* 0x000ea20000000800 */
[----:B------:R-:W-:Y:S01]  /*ee00*/  LOP3.LUT R24, R24, 0xff, RZ, 0xc0, !PT ;  /* 0x000000ff18187812 */ /* 0x000fe200078ec0ff */
[----:B------:R-:W-:Y:S01]  /*ee10*/  IMAD.WIDE.U32 R16, R25, -0x326172a9, RZ ;  /* 0xcd9e8d5719107825 */ /* 0x000fe200078e00ff */
[----:B------:R-:W-:Y:S01]  /*ee20*/  LOP3.LUT R25, R148, 0xff, RZ, 0xc0, !PT ;  /* 0x000000ff94197812 */ /* 0x000fe200078ec0ff */
[C---:B------:R-:W-:Y:S01]  /*ee30*/  HMMA.16816.F32.BF16 R100, R20.reuse, R4, R100 ;  /* 0x000000041464723c */ /* 0x040fe20000041864 */
[----:B------:R-:W-:Y:S01]  /*ee40*/  PRMT R24, R24, 0x5410, R9 ;  /* 0x0000541018187816 */ /* 0x000fe20000000009 */
[-C--:B------:R-:W-:Y:S01]  /*ee50*/  FMUL.FTZ R119, R119, R54.reuse ;  /* 0x0000003677777220 */ /* 0x080fe20000410000 */
[----:B------:R-:W-:Y:S01]  /*ee60*/  LOP3.LUT R9, R148, 0xffff, RZ, 0xc0, !PT ;  /* 0x0000ffff94097812 */ /* 0x000fe200078ec0ff */
[----:B------:R-:W-:Y:S01]  /*ee70*/  MUFU.EX2 R132, R132 ;  /* 0x0000008400847308 */ /* 0x000fe20000000800 */
[----:B------:R-:W-:Y:S01]  /*ee80*/  SHF.R.U32.HI R148, RZ, 0x18, R148 ;  /* 0x00000018ff947819 */ /* 0x000fe20000011694 */
[-C--:B------:R-:W-:Y:S01]  /*ee90*/  FMUL.FTZ R76, R76, R53.reuse ;  /* 0x000000354c4c7220 */ /* 0x080fe20000410000 */
[----:B------:R-:W-:Y:S01]  /*eea0*/  SHF.R.U32.HI R9, RZ, 0x8, R9 ;  /* 0x00000008ff097819 */ /* 0x000fe20000011609 */
[-C--:B------:R-:W-:Y:S01]  /*eeb0*/  FMUL.FTZ R77, R77, R53.reuse ;  /* 0x000000354d4d7220 */ /* 0x080fe20000410000 */
[----:B------:R-:W-:Y:S01]  /*eec0*/  LOP3.LUT R8, R206, 0xff, RZ, 0xc0, !PT ;  /* 0x000000ffce087812 */ /* 0x000fe200078ec0ff */
[-C--:B------:R-:W-:Y:S01]  /*eed0*/  FMUL.FTZ R78, R78, R54.reuse ;  /* 0x000000364e4e7220 */ /* 0x080fe20000410000 */
[----:B------:R-:W-:Y:S01]  /*eee0*/  SHF.R.U32.HI R12, RZ, 0x8, R12 ;  /* 0x00000008ff0c7819 */ /* 0x000fe2000001160c */
[----:B------:R-:W-:Y:S01]  /*eef0*/  MUFU.EX2 R137, R137 ;  /* 0x0000008900897308 */ /* 0x000fe20000000800 */
[----:B------:R-:W-:Y:S01]  /*ef00*/  PRMT R25, R25, 0x5410, R9 ;  /* 0x0000541019197816 */ /* 0x000fe20000000009 */
[-C--:B------:R-:W-:Y:S01]  /*ef10*/  FMUL.FTZ R79, R79, R54.reuse ;  /* 0x000000364f4f7220 */ /* 0x080fe20000410000 */
[----:B------:R-:W-:Y:S01]  /*ef20*/  PRMT R27, R27, 0x5410, R148 ;  /* 0x000054101b1b7816 */ /* 0x000fe20000000094 */
[-C--:B------:R-:W-:Y:S01]  /*ef30*/  FMUL.FTZ R84, R84, R53.reuse ;  /* 0x0000003554547220 */ /* 0x080fe20000410000 */
[----:B------:R-:W-:Y:S01]  /*ef40*/  PRMT R8, R8, 0x5410, R12 ;  /* 0x0000541008087816 */ /* 0x000fe2000000000c */
[-C--:B------:R-:W-:Y:S01]  /*ef50*/  FMUL.FTZ R85, R85, R53.reuse ;  /* 0x0000003555557220 */ /* 0x080fe20000410000 */
[-C--:B------:R-:W-:Y:S01]  /*ef60*/  FMUL.FTZ R86, R86, R54.reuse ;  /* 0x0000003656567220 */ /* 0x080fe20000410000 */
[----:B------:R-:W-:Y:S01]  /*ef70*/  MUFU.EX2 R142, R142 ;  /* 0x0000008e008e7308 */ /* 0x000fe20000000800 */
[-C--:B------:R-:W-:Y:S01]  /*ef80*/  FMUL.FTZ R87, R87, R54.reuse ;  /* 0x0000003657577220 */ /* 0x080fe20000410000 */
[--C-:B------:R-:W-:Y:S01]  /*ef90*/  HSET2.LE.AND R4, R25, R51.reuse, PT ;  /* 0x0000003319047233 */ /* 0x100fe20003803000 */
[-C--:B------:R-:W-:Y:S01]  /*efa0*/  FMUL.FTZ R96, R96, R53.reuse ;  /* 0x0000003560607220 */ /* 0x080fe20000410000 */
[----:B------:R-:W-:Y:S01]  /*efb0*/  FMUL.FTZ R97, R97, R53 ;  /* 0x0000003561617220 */ /* 0x000fe20000410000 */
[-C--:B------:R-:W-:Y:S01]  /*efc0*/  FMUL.FTZ R98, R98, R54.reuse ;  /* 0x0000003662627220 */ /* 0x080fe20000410000 */
[----:B------:R-:W-:Y:S01]  /*efd0*/  FMUL.FTZ R99, R99, R54 ;  /* 0x0000003663637220 */ /* 0x000fe20000410000 */
[----:B------:R-:W-:Y:S01]  /*efe0*/  IMAD.WIDE.U32 R178, R178, -0x2daee0ad, RZ ;  /* 0xd2511f53b2b27825 */ /* 0x000fe200078e00ff */
[----:B------:R-:W3:Y:S01]  /*eff0*/  MUFU.EX2 R141, R141 ;  /* 0x0000008d008d7308 */ /* 0x000ee20000000800 */
[----:B------:R-:W-:Y:S01]  /*f000*/  LOP3.LUT R177, R17, UR30, R174, 0x96, !PT ;  /* 0x0000001e11b17c12 */ /* 0x000fe2000f8e96ae */
[----:B------:R-:W-:Y:S01]  /*f010*/  HMMA.16816.F32.BF16 R116, R20, R18, R116 ;  /* 0x000000121474723c */ /* 0x000fe20000041874 */
[--C-:B------:R-:W-:Y:S01]  /*f020*/  HSET2.LE.AND R24, R24, R51.reuse, PT ;  /* 0x0000003318187233 */ /* 0x100fe20003803000 */
[----:B------:R-:W-:Y:S01]  /*f030*/  IMAD.WIDE.U32 R174, R175, -0x326172a9, RZ ;  /* 0xcd9e8d57afae7825 */ /* 0x000fe200078e00ff */
[----:B------:R-:W-:-:S03]  /*f040*/  HSET2.LE.AND R25, R27, R51, PT ;  /* 0x000000331b197233 */ /* 0x000fc60003803000 */
[--C-:B------:R-:W-:Y:S01]  /*f050*/  FFMA.FTZ R147, R168, UR38, -R55.reuse ;  /* 0x00000026a8937c23 */ /* 0x100fe20008010837 */
[----:B------:R-:W-:Y:S01]  /*f060*/  HSET2.LE.AND R8, R8, R51, PT ;  /* 0x0000003308087233 */ /* 0x000fe20003803000 */
[----:B------:R4:W-:Y:S01]  /*f070*/  MUFU.EX2 R59, R26 ;  /* 0x0000001a003b7308 */ /* 0x0009e20000000800 */
[----:B-1----:R-:W-:Y:S01]  /*f080*/  F2FP.BF16.F32.PACK_AB R5, R65, R62 ;  /* 0x0000003e4105723e */ /* 0x002fe200000010ff */
[C---:B------:R-:W-:Y:S01]  /*f090*/  HMMA.16816.F32.BF16 R76, R20.reuse, R14, R76 ;  /* 0x0000000e144c723c */ /* 0x040fe2000004184c */
[----:B--2---:R-:W-:Y:S01]  /*f0a0*/  F2FP.BF16.F32.PACK_AB R27, R143, R144 ;  /* 0x000000908f1b723e */ /* 0x004fe200000010ff */
[----:B------:R-:W1:Y:S01]  /*f0b0*/  LDSM.16.MT88.4 R12, [R190+0x6800] ;  /* 0x00680000be0c783b */ /* 0x000e620000004200 */
[----:B------:R-:W-:Y:S01]  /*f0c0*/  LOP3.LUT R173, R179, UR27, R200, 0x96, !PT ;  /* 0x0000001bb3ad7c12 */ /* 0x000fe2000f8e96c8 */
[--C-:B------:R-:W-:Y:S01]  /*f0d0*/  FFMA.FTZ R146, R169, UR38, -R55.reuse ;  /* 0x00000026a9927c23 */ /* 0x100fe20008010837 */
[----:B------:R-:W-:Y:S01]  /*f0e0*/  LOP3.LUT R27, R24, R27, RZ, 0xc0, !PT ;  /* 0x0000001b181b7212 */ /* 0x000fe200078ec0ff */
[C---:B------:R-:W-:Y:S01]  /*f0f0*/  HMMA.16816.F32.BF16 R84, R20.reuse, R10, R84 ;  /* 0x0000000a1454723c */ /* 0x040fe20000041854 */
[----:B------:R-:W-:Y:S01]  /*f100*/  LOP3.LUT R200, R181, UR22, R204, 0x96, !PT ;  /* 0x00000016b5c87c12 */ /* 0x000fe2000f8e96cc */
[----:B------:R-:W2:Y:S01]  /*f110*/  MUFU.EX2 R63, R63 ;  /* 0x0000003f003f7308 */ /* 0x000ea20000000800 */
[----:B------:R-:W-:Y:S01]  /*f120*/  LOP3.LUT R175, R175, UR26, R16, 0x96, !PT ;  /* 0x0000001aafaf7c12 */ /* 0x000fe2000f8e9610 */
[----:B------:R-:W-:Y:S01]  /*f130*/  IMAD.WIDE.U32 R168, R173, -0x326172a9, RZ ;  /* 0xcd9e8d57ada87825 */ /* 0x000fe200078e00ff */
[----:B------:R-:W-:Y:S01]  /*f140*/  LOP3.LUT R24, R4, R5, RZ, 0xc0, !PT ;  /* 0x0000000504187212 */ /* 0x000fe200078ec0ff */
[----:B------:R-:W-:Y:S01]  /*f150*/  HMMA.16816.F32.BF16 R96, R20, R6, R96 ;  /* 0x000000061460723c */ /* 0x000fe20000041860 */
[----:B------:R-:W5:Y:S01]  /*f160*/  LDSM.16.MT88.4 R16, [R192+0x6800] ;  /* 0x00680000c010783b */ /* 0x000f620000004200 */
[----:B---3--:R-:W-:Y:S01]  /*f170*/  F2FP.BF16.F32.PACK_AB R148, R141, R142 ;  /* 0x0000008e8d94723e */ /* 0x008fe200000010ff */
[----:B------:R-:W-:Y:S01]  /*f180*/  FFMA.FTZ R145, R171, UR38, -R55 ;  /* 0x00000026ab917c23 */ /* 0x000fe20008010837 */
[----:B----4-:R-:W-:Y:S01]  /*f190*/  F2FP.BF16.F32.PACK_AB R26, R137, R132 ;  /* 0x00000084891a723e */ /* 0x010fe200000010ff */
[----:B------:R-:W-:Y:S01]  /*f1a0*/  LDSM.16.MT88.4 R4, [R188+0x6800] ;  /* 0x00680000bc04783b */ /* 0x000fe20000004200 */
[----:B------:R-:W-:Y:S01]  /*f1b0*/  LOP3.LUT R180, R201, UR31, R230, 0x96, !PT ;  /* 0x0000001fc9b47c12 */ /* 0x000fe2000f8e96e6 */
[----:B------:R-:W-:Y:S01]  /*f1c0*/  IMAD.WIDE.U32 R200, R200, -0x2daee0ad, RZ ;  /* 0xd2511f53c8c87825 */ /* 0x000fe200078e00ff */
[----:B------:R-:W-:Y:S01]  /*f1d0*/  LOP3.LUT R26, R8, R26, RZ, 0xc0, !PT ;  /* 0x0000001a081a7212 */ /* 0x000fe200078ec0ff */
[----:B------:R-:W-:Y:S01]  /*f1e0*/  MUFU.EX2 R149, R149 ;  /* 0x0000009500957308 */ /* 0x000fe20000000800 */
[----:B------:R-:W3:Y:S01]  /*f1f0*/  LDSM.16.MT88.4 R8, [R189+0x6800] ;  /* 0x00680000bd08783b */ /* 0x000ee20000004200 */
[----:B------:R-:W-:Y:S01]  /*f200*/  LOP3.LUT R25, R25, R148, RZ, 0xc0, !PT ;  /* 0x0000009419197212 */ /* 0x000fe200078ec0ff */
[----:B------:R-:W-:Y:S01]  /*f210*/  FFMA.FTZ R148, R176, UR38, -R49 ;  /* 0x00000026b0947c23 */ /* 0x000fe20008010831 */
[----:B------:R-:W-:Y:S01]  /*f220*/  LOP3.LUT R22, R200, 0xffff, RZ, 0xc0, !PT ;  /* 0x0000ffffc8167812 */ /* 0x000fe200078ec0ff */
[----:B------:R-:W-:Y:S01]  /*f230*/  IMAD.WIDE.U32 R180, R180, -0x326172a9, RZ ;  /* 0xcd9e8d57b4b47825 */ /* 0x000fe200078e00ff */
[----:B------:R-:W-:-:S03]  /*f240*/  LOP3.LUT R202, R201, UR20, R202, 0x96, !PT ;  /* 0x00000014c9ca7c12 */ /* 0x000fc6000f8e96ca */
[----:B------:R-:W-:Y:S01]  /*f250*/  FFMA.FTZ R46, R223, R53, R46 ;  /* 0x00000035df2e7223 */ /* 0x000fe2000001002e */
[----:B------:R-:W-:Y:S01]  /*f260*/  LOP3.LUT R21, R200, 0xff, RZ, 0xc0, !PT ;  /* 0x000000ffc8157812 */ /* 0x000fe200078ec0ff */
[----:B------:R-:W4:Y:S01]  /*f270*/  MUFU.EX2 R148, R148 ;  /* 0x0000009400947308 */ /* 0x000f220000000800 */
[----:B------:R-:W-:Y:S01]  /*f280*/  SHF.R.U32.HI R22, RZ, 0x8, R22 ;  /* 0x00000008ff167819 */ /* 0x000fe20000011616 */
[----:B------:R-:W-:Y:S01]  /*f290*/  FFMA.FTZ R39, R222, R54, R39 ;  /* 0x00000036de277223 */ /* 0x000fe20000010027 */
[----:B------:R-:W-:Y:S01]  /*f2a0*/  SHF.R.U32.HI R20, RZ, 0x10, R200 ;  /* 0x00000010ff147819 */ /* 0x000fe200000116c8 */
[----:B------:R-:W-:Y:S01]  /*f2b0*/  FADD.FTZ R46, R43, R46 ;  /* 0x0000002e2b2e7221 */ /* 0x000fe20000010000 */
[----:B------:R-:W-:Y:S01]  /*f2c0*/  LOP3.LUT R23, R202, 0xffff, RZ, 0xc0, !PT ;  /* 0x0000ffffca177812 */ /* 0x000fe200078ec0ff */
[----:B------:R-:W-:Y:S01]  /*f2d0*/  FADD.FTZ R39, R48, R39 ;  /* 0x0000002730277221 */ /* 0x000fe20000010000 */
[----:B------:R-:W-:Y:S01]  /*f2e0*/  PRMT R21, R21, 0x5410, R22 ;  /* 0x0000541015157816 */ /* 0x000fe20000000016 */
[----:B------:R-:W-:Y:S01]  /*f2f0*/  MUFU.EX2 R40, R40 ;  /* 0x0000002800287308 */ /* 0x000fe20000000800 */
[----:B------:R-:W-:Y:S01]  /*f300*/  SHF.R.U32.HI R200, RZ, 0x18, R200 ;  /* 0x00000018ffc87819 */ /* 0x000fe200000116c8 */
[----:B------:R-:W-:Y:S01]  /*f310*/  FADD.FTZ R0, R37, R0 ;  /* 0x0000000025007221 */ /* 0x000fe20000010000 */
[----:B------:R-:W-:Y:S01]  /*f320*/  LOP3.LUT R22, R20, 0xff, RZ, 0xc0, !PT ;  /* 0x000000ff14167812 */ /* 0x000fe200078ec0ff */
[C---:B-1----:R-:W-:Y:S01]  /*f330*/  HMMA.16816.F32.BF16 R72, R24.reuse, R12, R72 ;  /* 0x0000000c1848723c */ /* 0x042fe20000041848 */
[----:B------:R-:W-:Y:S01]  /*f340*/  LOP3.LUT R20, R202, 0xff, RZ, 0xc0, !PT ;  /* 0x000000ffca147812 */ /* 0x000fe200078ec0ff */
[----:B------:R-:W-:Y:S01]  /*f350*/  FADD.FTZ R34, R33, R34 ;  /* 0x0000002221227221 */ /* 0x000fe20000010000 */
[----:B------:R-:W-:Y:S01]  /*f360*/  SHF.R.U32.HI R23, RZ, 0x8, R23 ;  /* 0x00000008ff177819 */ /* 0x000fe20000011617 */
[----:B------:R-:W1:Y:S01]  /*f370*/  MUFU.EX2 R56, R56 ;  /* 0x0000003800387308 */ /* 0x000e620000000800 */
[----:B------:R-:W-:Y:S01]  /*f380*/  SHF.R.U32.HI R163, RZ, 0x10, R202 ;  /* 0x00000010ffa37819 */ /* 0x000fe200000116ca */
[C---:B------:R-:W-:Y:S01]  /*f390*/  HMMA.16816.F32.BF16 R112, R24.reuse, R14, R112 ;  /* 0x0000000e1870723c */ /* 0x040fe20000041870 */
[----:B------:R-:W-:Y:S01]  /*f3a0*/  PRMT R22, R22, 0x5410, R200 ;  /* 0x0000541016167816 */ /* 0x000fe200000000c8 */
[----:B------:R-:W-:Y:S01]  /*f3b0*/  FADD.FTZ R46, R42, R46 ;  /* 0x0000002e2a2e7221 */ /* 0x000fe20000010000 */
[----:B------:R-:W-:Y:S01]  /*f3c0*/  PRMT R20, R20, 0x5410, R23 ;  /* 0x0000541014147816 */ /* 0x000fe20000000017 */
[----:B------:R-:W-:Y:S01]  /*f3d0*/  FADD.FTZ R39, R47, R39 ;  /* 0x000000272f277221 */ /* 0x000fe20000010000 */
[----:B------:R-:W-:Y:S01]  /*f3e0*/  SHF.R.U32.HI R202, RZ, 0x18, R202 ;  /* 0x00000018ffca7819 */ /* 0x000fe200000116ca */
[----:B------:R-:W-:Y:S01]  /*f3f0*/  MUFU.EX2 R150, R150 ;  /* 0x0000009600967308 */ /* 0x000fe20000000800 */
[----:B------:R-:W-:Y:S01]  /*f400*/  LOP3.LUT R23, R163, 0xff, RZ, 0xc0, !PT ;  /* 0x000000ffa3177812 */ /* 0x000fe200078ec0ff */
[C---:B-----5:R-:W-:Y:S01]  /*f410*/  HMMA.16816.F32.BF16 R124, R24.reuse, R16, R124 ;  /* 0x00000010187c723c */ /* 0x060fe2000004187c */
[--C-:B------:R-:W-:Y:S01]  /*f420*/  HSET2.LE.AND R162, R21, R51.reuse, PT ;  /* 0x0000003315a27233 */ /* 0x100fe20003803000 */
[----:B------:R-:W-:Y:S01]  /*f430*/  FADD.FTZ R0, R36, R0 ;  /* 0x0000000024007221 */ /* 0x000fe20000010000 */
[--C-:B------:R-:W-:Y:S01]  /*f440*/  HSET2.LE.AND R21, R22, R51.reuse, PT ;  /* 0x0000003316157233 */ /* 0x100fe20003803000 */
[----:B------:R-:W-:Y:S01]  /*f450*/  FADD.FTZ R34, R32, R34 ;  /* 0x0000002220227221 */ /* 0x000fe20000010000 */
[----:B--2---:R-:W-:Y:S01]  /*f460*/  F2FP.BF16.F32.PACK_AB R22, R63, R59 ;  /* 0x0000003b3f16723e */ /* 0x004fe200000010ff */
[----:B------:R-:W2:Y:S01]  /*f470*/  MUFU.EX2 R155, R155 ;  /* 0x0000009b009b7308 */ /* 0x000ea20000000800 */
[----:B----4-:R-:W-:Y:S01]  /*f480*/  F2FP.BF16.F32.PACK_AB R163, R149, R148 ;  /* 0x0000009495a3723e */ /* 0x010fe200000010ff */
[C---:B------:R-:W-:Y:S01]  /*f490*/  HMMA.16816.F32.BF16 R120, R24.reuse, R18, R120 ;  /* 0x000000121878723c */ /* 0x040fe20000041878 */
[----:B------:R-:W-:Y:S01]  /*f4a0*/  PRMT R202, R23, 0x5410, R202 ;  /* 0x0000541017ca7816 */ /* 0x000fe200000000ca */
[----:B------:R-:W-:Y:S01]  /*f4b0*/  FADD.FTZ R46, R41, R46 ;  /* 0x0000002e292e7221 */ /* 0x000fe20000010000 */
[----:B------:R-:W-:Y:S01]  /*f4c0*/  LOP3.LUT R22, R162, R22, RZ, 0xc0, !PT ;  /* 0x00000016a2167212 */ /* 0x000fe200078ec0ff */
[----:B------:R-:W-:Y:S01]  /*f4d0*/  FFMA.FTZ R162, R166, UR38, -R67 ;  /* 0x00000026a6a27c23 */ /* 0x000fe20008010843 */
[----:B------:R-:W-:Y:S01]  /*f4e0*/  LOP3.LUT R23, R21, R163, RZ, 0xc0, !PT ;  /* 0x000000a315177212 */ /* 0x000fe200078ec0ff */
[C---:B---3--:R-:W-:Y:S01]  /*f4f0*/  HMMA.16816.F32.BF16 R108, R24.reuse, R8, R108 ;  /* 0x00000008186c723c */ /* 0x048fe2000004186c */
[--C-:B------:R-:W-:Y:S01]  /*f500*/  HSET2.LE.AND R20, R20, R51.reuse, PT ;  /* 0x0000003314147233 */ /* 0x100fe20003803000 */
[----:B------:R-:W-:Y:S01]  /*f510*/  MUFU.EX2 R154, R154 ;  /* 0x0000009a009a7308 */ /* 0x000fe20000000800 */
[----:B------:R-:W-:Y:S01]  /*f520*/  HSET2.LE.AND R21, R202, R51, PT ;  /* 0x00000033ca157233 */ /* 0x000fe20003803000 */
[----:B------:R-:W-:Y:S01]  /*f530*/  FADD.FTZ R39, R3, R39 ;  /* 0x0000002703277221 */ /* 0x000fe20000010000 */
[----:B-1----:R-:W-:Y:S01]  /*f540*/  F2FP.BF16.F32.PACK_AB R163, R56, R40 ;  /* 0x0000002838a3723e */ /* 0x002fe200000010ff */
[C---:B------:R-:W-:Y:S01]  /*f550*/  HMMA.16816.F32.BF16 R104, R24.reuse, R10, R104 ;  /* 0x0000000a1868723c */ /* 0x040fe20000041868 */
[----:B------:R-:W-:Y:S01]  /*f560*/  LOP3.LUT R172, R181, UR30, R172, 0x96, !PT ;  /* 0x0000001eb5ac7c12 */ /* 0x000fe2000f8e96ac */
[----:B------:R-:W-:Y:S01]  /*f570*/  FADD.FTZ R0, R35, R0 ;  /* 0x0000000023007221 */ /* 0x000fe20000010000 */
[----:B--2---:R-:W-:Y:S01]  /*f580*/  F2FP.BF16.F32.PACK_AB R166, R155, R150 ;  /* 0x000000969ba6723e */ /* 0x004fe200000010ff */
[----:B------:R-:W1:Y:S01]  /*f590*/  MUFU.EX2 R152, R152 ;  /* 0x0000009800987308 */ /* 0x000e620000000800 */
[----:B------:R-:W-:Y:S01]  /*f5a0*/  LOP3.LUT R20, R20, R163, RZ, 0xc0, !PT ;  /* 0x000000a314147212 */ /* 0x000fe200078ec0ff */
[--C-:B------:R-:W-:Y:S01]  /*f5b0*/  FFMA.FTZ R163, R164, UR38, -R67.reuse ;  /* 0x00000026a4a37c23 */ /* 0x100fe20008010843 */
[----:B------:R-:W-:Y:S01]  /*f5c0*/  LOP3.LUT R21, R21, R166, RZ, 0xc0, !PT ;  /* 0x000000a615157212 */ /* 0x000fe200078ec0ff */
[C---:B------:R-:W-:Y:S01]  /*f5d0*/  HMMA.16816.F32.BF16 R88, R24.reuse, R4, R88 ;  /* 0x000000041858723c */ /* 0x040fe20000041858 */
[----:B------:R-:W-:Y:S01]  /*f5e0*/  FFMA.FTZ R164, R167, UR38, -R67 ;  /* 0x00000026a7a47c23 */ /* 0x000fe20008010843 */
[----:B------:R-:W-:Y:S01]  /*f5f0*/  IMAD.WIDE.U32 R166, R175, -0x2daee0ad, RZ ;  /* 0xd2511f53afa67825 */ /* 0x000fe200078e00ff */
[----:B------:R-:W-:Y:S01]  /*f600*/  LOP3.LUT R170, R169, UR26, R180, 0x96, !PT ;  /* 0x0000001aa9aa7c12 */ /* 0x000fe2000f8e96b4 */
[----:B------:R-:W-:Y:S02]  /*f610*/  MUFU.EX2 R162, R162 ;  /* 0x000000a200a27308 */ /* 0x000fe40000000800 */
[----:B------:R-:W-:Y:S01]  /*f620*/  FADD.FTZ R34, R2, R34 ;  /* 0x0000002202227221 */ /* 0x000fe20000010000 */
[----:B------:R-:W-:Y:S01]  /*f630*/  HMMA.16816.F32.BF16 R92, R24, R6, R92 ;  /* 0x00000006185c723c */ /* 0x000fe2000004185c */
[----:B------:R-:W-:Y:S01]  /*f640*/  FADD.FTZ R46, R40, R46 ;  /* 0x0000002e282e7221 */ /* 0x000fe20000010000 */
[----:B------:R-:W-:-:S04]  /*f650*/  IMAD.WIDE.U32 R170, R170, -0x2daee0ad, RZ ;  /* 0xd2511f53aaaa7825 */ /* 0x000fc800078e00ff */
[----:B------:R-:W-:Y:S01]  /*f660*/  FADD.FTZ R39, R150, R39 ;  /* 0x0000002796277221 */ /* 0x000fe20000010000 */
[----:B------:R-:W-:Y:S01]  /*f670*/  FADD.FTZ R0, R62, R0 ;  /* 0x000000003e007221 */ /* 0x000fe20000010000 */
[----:B------:R-:W-:Y:S01]  /*f680*/  FADD.FTZ R34, R142, R34 ;  /* 0x000000228e227221 */ /* 0x000fe20000010000 */
[C---:B------:R-:W-:Y:S01]  /*f690*/  HMMA.16816.F32.BF16 R128, R20.reuse, R16, R128 ;  /* 0x000000101480723c */ /* 0x040fe20000041880 */
[----:B------:R-:W-:Y:S01]  /*f6a0*/  IMAD.WIDE.U32 R24, R177, -0x2daee0ad, RZ ;  /* 0xd2511f53b1187825 */ /* 0x000fe200078e00ff */
[----:B------:R-:W2:Y:S03]  /*f6b0*/  MUFU.EX2 R163, R163 ;  /* 0x000000a300a37308 */ /* 0x000ea60000000800 */
[--C-:B------:R-:W-:Y:S01]  /*f6c0*/  FFMA.FTZ R44, R44, UR38, -R55.reuse ;  /* 0x000000262c2c7c23 */ /* 0x100fe20008010837 */
[----:B------:R-:W-:Y:S01]  /*f6d0*/  FFMA.FTZ R45, R45, UR38, -R55 ;  /* 0x000000262d2d7c23 */ /* 0x000fe20008010837 */
[----:B------:R-:W-:Y:S01]  /*f6e0*/  FADD.FTZ R46, R56, R46 ;  /* 0x0000002e382e7221 */ /* 0x000fe20000010000 */
[----:B------:R-:W-:Y:S01]  /*f6f0*/  LOP3.LUT R173, R25, UR24, R182, 0x96, !PT ;  /* 0x0000001819ad7c12 */ /* 0x000fe2000f8e96b6 */
[C---:B------:R-:W-:Y:S01]  /*f700*/  HMMA.16816.F32.BF16 R116, R20.reuse, R18, R116 ;  /* 0x000000121474723c */ /* 0x040fe20000041874 */
[----:B------:R-:W-:Y:S01]  /*f710*/  LOP3.LUT R16, R167, UR21, R24, 0x96, !PT ;  /* 0x00000015a7107c12 */ /* 0x000fe2000f8e9618 */
[----:B------:R-:W-:Y:S01]  /*f720*/  IMAD.WIDE.U32 R24, R172, -0x2daee0ad, RZ ;  /* 0xd2511f53ac187825 */ /* 0x000fe200078e00ff */
[----:B------:R-:W-:Y:S03]  /*f730*/  MUFU.EX2 R164, R164 ;  /* 0x000000a400a47308 */ /* 0x000fe60000000800 */
[----:B------:R-:W-:Y:S01]  /*f740*/  FADD.FTZ R39, R155, R39 ;  /* 0x000000279b277221 */ /* 0x000fe20000010000 */
[----:B------:R-:W-:Y:S01]  /*f750*/  FADD.FTZ R0, R65, R0 ;  /* 0x0000000041007221 */ /* 0x000fe20000010000 */
[----:B------:R-:W-:Y:S01]  /*f760*/  IMAD.WIDE.U32 R172, R173, -0x326172a9, RZ ;  /* 0xcd9e8d57adac7825 */ /* 0x000fe200078e00ff */
[----:B------:R-:W-:Y:S01]  /*f770*/  HMMA.16816.F32.BF16 R68, R20, R12, R68 ;  /* 0x0000000c1444723c */ /* 0x000fe20000041844 */
[----:B------:R-:W-:-:S02]  /*f780*/  LOP3.LUT R176, R25, UR24, R178, 0x96, !PT ;  /* 0x0000001819b07c12 */ /* 0x000fc4000f8e96b2 */
[----:B------:R-:W-:Y:S01]  /*f790*/  FADD.FTZ R34, R141, R34 ;  /* 0x000000228d227221 */ /* 0x000fe20000010000 */
[----:B------:R-:W-:Y:S01]  /*f7a0*/  IMAD.WIDE.U32 R18, R16, -0x326172a9, RZ ;  /* 0xcd9e8d5710127825 */ /* 0x000fe200078e00ff */
[----:B------:R-:W3:Y:S01]  /*f7b0*/  MUFU.EX2 R165, R165 ;  /* 0x000000a500a57308 */ /* 0x000ee20000000800 */
[----:B------:R-:W-:Y:S01]  /*f7c0*/  LOP3.LUT R27, R171, UR21, R24, 0x96, !PT ;  /* 0x00000015ab1b7c12 */ /* 0x000fe2000f8e9618 */
[----:B------:R-:W-:Y:S01]  /*f7d0*/  HMMA.16816.F32.BF16 R76, R20, R14, R76 ;  /* 0x0000000e144c723c */ /* 0x000fe2000004184c */
[----:B------:R-:W-:Y:S01]  /*f7e0*/  IMAD.WIDE.U32 R176, R176, -0x326172a9, RZ ;  /* 0xcd9e8d57b0b07825 */ /* 0x000fe200078e00ff */
[----:B------:R-:W-:-:S03]  /*f7f0*/  SHF.R.U32.HI R12, RZ, 0x10, R18 ;  /* 0x00000010ff0c7819 */ /* 0x000fc60000011612 */
[--C-:B------:R-:W-:Y:S01]  /*f800*/  FFMA.FTZ R157, R157, UR38, -R55.reuse ;  /* 0x000000269d9d7c23 */ /* 0x100fe20008010837 */
[----:B------:R-:W-:Y:S01]  /*f810*/  LOP3.LUT R13, R19, UR19, R172, 0x96, !PT ;  /* 0x00000013130d7c12 */ /* 0x000fe2000f8e96ac */
[----:B------:R-:W-:Y:S01]  /*f820*/  IMAD.WIDE.U32 R178, R27, -0x326172a9, RZ ;  /* 0xcd9e8d571bb27825 */ /* 0x000fe200078e00ff */
[----:B------:R-:W4:Y:S01]  /*f830*/  MUFU.EX2 R153, R153 ;  /* 0x0000009900997308 */ /* 0x000f220000000800 */
[----:B------:R-:W-:Y:S01]  /*f840*/  SHF.R.U32.HI R167, RZ, 0x18, R18 ;  /* 0x00000018ffa77819 */ /* 0x000fe20000011612 */
[C---:B------:R-:W-:Y:S01]  /*f850*/  HMMA.16816.F32.BF16 R80, R20.reuse, R8, R80 ;  /* 0x000000081450723c */ /* 0x040fe20000041850 */
[----:B------:R-:W-:Y:S01]  /*f860*/  LOP3.LUT R25, R12, 0xff, RZ, 0xc0, !PT ;  /* 0x000000ff0c197812 */ /* 0x000fe200078ec0ff */
[----:B------:R-:W-:Y:S01]  /*f870*/  FFMA.FTZ R160, R160, UR38, -R55 ;  /* 0x00000026a0a07c23 */ /* 0x000fe20008010837 */
[C---:B------:R-:W-:Y:S01]  /*f880*/  LOP3.LUT R16, R18.reuse, 0xffff, RZ, 0xc0, !PT ;  /* 0x0000ffff12107812 */ /* 0x040fe200078ec0ff */
[----:B------:R-:W-:Y:S01]  /*f890*/  FFMA.FTZ R31, R31, UR38, -R49 ;  /* 0x000000261f1f7c23 */ /* 0x000fe20008010831 */
[----:B------:R-:W-:Y:S01]  /*f8a0*/  LOP3.LUT R15, R13, 0xffff, RZ, 0xc0, !PT ;  /* 0x0000ffff0d0f7812 */ /* 0x000fe200078ec0ff */
[----:B------:R-:W5:Y:S01]  /*f8b0*/  MUFU.EX2 R151, R151 ;  /* 0x0000009700977308 */ /* 0x000f620000000800 */
[----:B------:R-:W-:Y:S01]  /*f8c0*/  SHF.R.U32.HI R26, RZ, 0x10, R13 ;  /* 0x00000010ff1a7819 */ /* 0x000fe2000001160d */
[C---:B------:R-:W-:Y:S01]  /*f8d0*/  HMMA.16816.F32.BF16 R100, R20.reuse, R4, R100 ;  /* 0x000000041464723c */ /* 0x040fe20000041864 */
[----:B------:R-:W-:Y:S01]  /*f8e0*/  PRMT R167, R25, 0x5410, R167 ;  /* 0x0000541019a77816 */ /* 0x000fe200000000a7 */
[----:B------:R-:W-:Y:S01]  /*f8f0*/  FFMA.FTZ R29, R29, UR38, -R49 ;  /* 0x000000261d1d7c23 */ /* 0x000fe20008010831 */
[----:B------:R-:W-:Y:S01]  /*f900*/  LOP3.LUT R24, R18, 0xff, RZ, 0xc0, !PT ;  /* 0x000000ff12187812 */ /* 0x000fe200078ec0ff */
[----:B------:R-:W-:Y:S01]  /*f910*/  FADD.FTZ R46, R59, R46 ;  /* 0x0000002e3b2e7221 */ /* 0x000fe20000010000 */
[----:B------:R-:W-:Y:S01]  /*f920*/  SHF.R.U32.HI R16, RZ, 0x8, R16 ;  /* 0x00000008ff107819 */ /* 0x000fe20000011610 */
[C---:B------:R-:W-:Y:S01]  /*f930*/  HMMA.16816.F32.BF16 R84, R20.reuse, R10, R84 ;  /* 0x0000000a1454723c */ /* 0x040fe20000041854 */
[----:B------:R-:W-:Y:S01]  /*f940*/  LOP3.LUT R14, R13, 0xff, RZ, 0xc0, !PT ;  /* 0x000000ff0d0e7812 */ /* 0x000fe200078ec0ff */
[----:B------:R-:W-:Y:S01]  /*f950*/  MUFU.EX2 R146, R146 ;  /* 0x0000009200927308 */ /* 0x000fe20000000800 */
[----:B------:R-:W-:Y:S01]  /*f960*/  SHF.R.U32.HI R15, RZ, 0x8, R15 ;  /* 0x00000008ff0f7819 */ /* 0x000fe2000001160f */
[----:B------:R-:W-:Y:S01]  /*f970*/  FADD.FTZ R39, R148, R39 ;  /* 0x0000002794277221 */ /* 0x000fe20000010000 */
[----:B------:R-:W-:Y:S01]  /*f980*/  SHF.R.U32.HI R13, RZ, 0x18, R13 ;  /* 0x00000018ff0d7819 */ /* 0x000fe2000001160d */
[----:B------:R-:W-:Y:S01]  /*f990*/  HMMA.16816.F32.BF16 R96, R20, R6, R96 ;  /* 0x000000061460723c */ /* 0x000fe20000041860 */
[----:B------:R-:W-:Y:S01]  /*f9a0*/  LOP3.LUT R12, R26, 0xff, RZ, 0xc0, !PT ;  /* 0x000000ff1a0c7812 */ /* 0x000fe200078ec0ff */
[----:B------:R-:W-:Y:S01]  /*f9b0*/  LDSM.16.MT88.4 R20, [R188+0x7000] ;  /* 0x00700000bc14783b */ /* 0x000fe20000004200 */
[----:B------:R-:W-:Y:S01]  /*f9c0*/  PRMT R24, R24, 0x5410, R16 ;  /* 0x0000541018187816 */ /* 0x000fe20000000010 */
[----:B------:R-:W-:Y:S01]  /*f9d0*/  MUFU.EX2 R161, R161 ;  /* 0x000000a100a17308 */ /* 0x000fe20000000800 */
[--C-:B------:R-:W-:Y:S01]  /*f9e0*/  HSET2.LE.AND R167, R167, R51.reuse, PT ;  /* 0x00000033a7a77233 */ /* 0x100fe20003803000 */
[----:B------:R-:W5:Y:S01]  /*f9f0*/  LDSM.16.MT88.4 R16, [R192+0x7000] ;  /* 0x00700000c010783b */ /* 0x000f620000004200 */
[----:B------:R-:W-:Y:S01]  /*fa00*/  PRMT R8, R14, 0x5410, R15 ;  /* 0x000054100e087816 */ /* 0x000fe2000000000f */
[----:B------:R-:W-:Y:S01]  /*fa10*/  FADD.FTZ R0, R132, R0 ;  /* 0x0000000084007221 */ /* 0x000fe20000010000 */
[----:B-1----:R-:W-:Y:S01]  /*fa20*/  F2FP.BF16.F32.PACK_AB R4, R152, R154 ;  /* 0x0000009a9804723e */ /* 0x002fe200000010ff */
[----:B------:R-:W-:Y:S01]  /*fa30*/  FADD.FTZ R34, R144, R34 ;  /* 0x0000002290227221 */ /* 0x000fe20000010000 */
[----:B------:R-:W-:Y:S01]  /*fa40*/  PRMT R9, R12, 0x5410, R13 ;  /* 0x000054100c097816 */ /* 0x000fe2000000000d */
[----:B------:R-:W-:Y:S01]  /*fa50*/  MUFU.EX2 R156, R156 ;  /* 0x0000009c009c7308 */ /* 0x000fe20000000800 */
[----:B------:R-:W1:Y:S01]  /*fa60*/  LDSM.16.MT88.4 R12, [R190+0x7000] ;  /* 0x00700000be0c783b */ /* 0x000e620000004200 */
[--C-:B------:R-:W-:Y:S01]  /*fa70*/  HSET2.LE.AND R26, R24, R51.reuse, PT ;  /* 0x00000033181a7233 */ /* 0x100fe20003803000 */
[----:B------:R-:W-:Y:S01]  /*fa80*/  FADD.FTZ R46, R63, R46 ;  /* 0x0000002e3f2e7221 */ /* 0x000fe20000010000 */
[----:B------:R-:W-:Y:S01]  /*fa90*/  LOP3.LUT R27, R167, R4, RZ, 0xc0, !PT ;  /* 0x00000004a71b7212 */ /* 0x000fe200078ec0ff */
[----:B------:R-:W-:Y:S01]  /*faa0*/  FADD.FTZ R39, R149, R39 ;  /* 0x0000002795277221 */ /* 0x000fe20000010000 */
[--C-:B------:R-:W-:Y:S01]  /*fab0*/  HSET2.LE.AND R24, R8, R51.reuse, PT ;  /* 0x0000003308187233 */ /* 0x100fe20003803000 */
[----:B------:R-:W-:Y:S01]  /*fac0*/  FADD.FTZ R0, R137, R0 ;  /* 0x0000000089007221 */ /* 0x000fe20000010000 */
[----:B------:R-:W-:Y:S01]  /*fad0*/  LOP3.LUT R4, R179, UR19, R176, 0x96, !PT ;  /* 0x00000013b3047c12 */ /* 0x000fe2000f8e96b0 */
[----:B------:R-:W-:Y:S01]  /*fae0*/  MUFU.EX2 R52, R52 ;  /* 0x0000003400347308 */ /* 0x000fe20000000800 */
[----:B------:R-:W-:Y:S01]  /*faf0*/  HSET2.LE.AND R9, R9, R51, PT ;  /* 0x0000003309097233 */ /* 0x000fe20003803000 */
[----:B------:R-:W-:Y:S01]  /*fb00*/  FADD.FTZ R34, R143, R34 ;  /* 0x000000228f227221 */ /* 0x000fe20000010000 */
[----:B--2---:R-:W-:Y:S01]  /*fb10*/  F2FP.BF16.F32.PACK_AB R10, R163, R162 ;  /* 0x000000a2a30a723e */ /* 0x004fe200000010ff */
[----:B------:R-:W-:Y:S01]  /*fb20*/  FADD.FTZ R0, R162, R0 ;  /* 0x00000000a2007221 */ /* 0x000fe20000010000 */
[----:B---3--:R-:W-:Y:S01]  /*fb30*/  F2FP.BF16.F32.PACK_AB R8, R165, R164 ;  /* 0x000000a4a508723e */ /* 0x008fe200000010ff */
[----:B----4-:R-:W-:Y:S01]  /*fb40*/  FADD.FTZ R34, R153, R34 ;  /* 0x0000002299227221 */ /* 0x010fe20000010000 */
[----:B-----5:R-:W-:Y:S01]  /*fb50*/  F2FP.BF16.F32.PACK_AB R25, R151, R153 ;  /* 0x000000999719723e */ /* 0x020fe200000010ff */
[----:B------:R-:W2:Y:S01]  /*fb60*/  MUFU.EX2 R145, R145 ;  /* 0x0000009100917308 */ /* 0x000ea20000000800 */
[----:B------:R-:W-:Y:S01]  /*fb70*/  SHF.R.U32.HI R7, RZ, 0x10, R178 ;  /* 0x00000010ff077819 */ /* 0x000fe200000116b2 */
[----:B------:R-:W-:Y:S01]  /*fb80*/  FADD.FTZ R0, R163, R0 ;  /* 0x00000000a3007221 */ /* 0x000fe20000010000 */
[----:B------:R-:W-:Y:S01]  /*fb90*/  LOP3.LUT R169, R4, 0xffff, RZ, 0xc0, !PT ;  /* 0x0000ffff04a97812 */ /* 0x000fe200078ec0ff */
[----:B------:R-:W-:Y:S01]  /*fba0*/  FADD.FTZ R34, R151, R34 ;  /* 0x0000002297227221 */ /* 0x000fe20000010000 */
[----:B------:R-:W-:Y:S01]  /*fbb0*/  LOP3.LUT R24, R24, R10, RZ, 0xc0, !PT ;  /* 0x0000000a18187212 */ /* 0x000fe200078ec0ff */
[----:B------:R-:W-:Y:S01]  /*fbc0*/  FADD.FTZ R0, R164, R0 ;  /* 0x00000000a4007221 */ /* 0x000fe20000010000 */
[----:B------:R-:W-:Y:S01]  /*fbd0*/  LOP3.LUT R25, R9, R25, RZ, 0xc0, !PT ;  /* 0x0000001909197212 */ /* 0x000fe200078ec0ff */
[----:B------:R-:W3:Y:S01]  /*fbe0*/  MUFU.EX2 R147, R147 ;  /* 0x0000009300937308 */ /* 0x000ee20000000800 */
[----:B------:R-:W-:Y:S01]  /*fbf0*/  LOP3.LUT R26, R26, R8, RZ, 0xc0, !PT ;  /* 0x000000081a1a7212 */ /* 0x000fe200078ec0ff */
[----:B------:R-:W-:Y:S01]  /*fc00*/  FADD.FTZ R34, R154, R34 ;  /* 0x000000229a227221 */ /* 0x000fe20000010000 */
[----:B------:R-:W4:Y:S01]  /*fc10*/  LDSM.16.MT88.4 R8, [R189+0x7000] ;  /* 0x00700000bd08783b */ /* 0x000f220000004200 */
[----:B------:R-:W-:Y:S01]  /*fc20*/  SHF.R.U32.HI R5, RZ, 0x18, R178 ;  /* 0x00000018ff057819 */ /* 0x000fe200000116b2 */
[----:B------:R-:W-:Y:S01]  /*fc30*/  FADD.FTZ R0, R165, R0 ;  /* 0x00000000a5007221 */ /* 0x000fe20000010000 */
[----:B------:R-:W-:Y:S01]  /*fc40*/  LOP3.LUT R7, R7, 0xff, RZ, 0xc0, !PT ;  /* 0x000000ff07077812 */ /* 0x000fe200078ec0ff */
[----:B------:R-:W-:Y:S01]  /*fc50*/  FADD.FTZ R34, R152, R34 ;  /* 0x0000002298227221 */ /* 0x000fe20000010000 */
[----:B------:R-:W-:Y:S01]  /*fc60*/  LOP3.LUT R171, R178, 0xffff, RZ, 0xc0, !PT ;  /* 0x0000ffffb2ab7812 */ /* 0x000fe200078ec0ff */
[----:B------:R-:W5:Y:S01]  /*fc70*/  MUFU.EX2 R159, R159 ;  /* 0x0000009f009f7308 */ /* 0x000f620000000800 */
[----:B------:R-:W-:Y:S01]  /*fc80*/  LOP3.LUT R167, R4, 0xff, RZ, 0xc0, !PT ;  /* 0x000000ff04a77812 */ /* 0x000fe200078ec0ff */
[----:B------:R-:W-:Y:S01]  /*fc90*/  HMMA.16816.F32.BF16 R124, R24, R16, R124 ;  /* 0x00000010187c723c */ /* 0x000fe2000004187c */
[----:B------:R-:W-:Y:S01]  /*fca0*/  SHF.R.U32.HI R169, RZ, 0x8, R169 ;  /* 0x00000008ffa97819 */ /* 0x000fe200000116a9 */
[----:B--2---:R-:W-:Y:S01]  /*fcb0*/  FADD.FTZ R46, R145, R46 ;  /* 0x0000002e912e7221 */ /* 0x004fe20000010000 */
[----:B------:R-:W-:-:S02]  /*fcc0*/  PRMT R5, R7, 0x5410, R5 ;  /* 0x0000541007057816 */ /* 0x000fc40000000005 */
[----:B------:R-:W-:Y:S01]  /*fcd0*/  LOP3.LUT R6, R178, 0xff, RZ, 0xc0, !PT ;  /* 0x000000ffb2067812 */ /* 0x000fe200078ec0ff */
[----:B------:R-:W2:Y:S01]  /*fce0*/  MUFU.EX2 R158, R158 ;  /* 0x0000009e009e7308 */ /* 0x000ea20000000800 */
[----:B------:R-:W-:Y:S01]  /*fcf0*/  SHF.R.U32.HI R171, RZ, 0x8, R171 ;  /* 0x00000008ffab7819 */ /* 0x000fe200000116ab */
[C---:B-1----:R-:W-:Y:S01]  /*fd00*/  HMMA.16816.F32.BF16 R72, R24.reuse, R12, R72 ;  /* 0x0000000c1848723c */ /* 0x042fe20000041848 */
[----:B------:R-:W-:Y:S01]  /*fd10*/  PRMT R7, R167, 0x5410, R169 ;  /* 0x00005410a7077816 */ /* 0x000fe200000000a9 */
[----:B---3--:R-:W-:Y:S01]  /*fd20*/  FADD.FTZ R46, R147, R46 ;  /* 0x0000002e932e7221 */ /* 0x008fe20000010000 */
[--C-:B------:R-:W-:Y:S02]  /*fd30*/  SHF.R.U32.HI R167, RZ, 0x10, R4.reuse ;  /* 0x00000010ffa77819 */ /* 0x100fe40000011604 */
[----:B------:R-:W-:Y:S01]  /*fd40*/  PRMT R6, R6, 0x5410, R171 ;  /* 0x0000541006067816 */ /* 0x000fe200000000ab */
[----:B------:R-:W1:Y:S01]  /*fd50*/  MUFU.EX2 R139, R139 ;  /* 0x0000008b008b7308 */ /* 0x000e620000000800 */
[----:B------:R-:W-:Y:S01]  /*fd60*/  SHF.R.U32.HI R4, RZ, 0x18, R4 ;  /* 0x00000018ff047819 */ /* 0x000fe20000011604 */
[C---:B------:R-:W-:Y:S01]  /*fd70*/  HMMA.16816.F32.BF16 R112, R24.reuse, R14, R112 ;  /* 0x0000000e1870723c */ /* 0x040fe20000041870 */
[----:B------:R-:W-:Y:S01]  /*fd80*/  LOP3.LUT R167, R167, 0xff, RZ, 0xc0, !PT ;  /* 0x000000ffa7a77812 */ /* 0x000fe200078ec0ff */
[----:B-----5:R-:W-:Y:S01]  /*fd90*/  FADD.FTZ R39, R159, R39 ;  /* 0x000000279f277221 */ /* 0x020fe20000010000 */
[--C-:B------:R-:W-:Y:S01]  /*fda0*/  HSET2.LE.AND R6, R6, R51.reuse, PT ;  /* 0x0000003306067233 */ /* 0x100fe20003803000 */
[----:B------:R-:W-:Y:S01]  /*fdb0*/  FADD.FTZ R46, R146, R46 ;  /* 0x0000002e922e7221 */ /* 0x000fe20000010000 */
[----:B------:R-:W-:Y:S01]  /*fdc0*/  PRMT R167, R167, 0x5410, R4 ;  /* 0x00005410a7a77816 */ /* 0x000fe20000000004 */
[----:B------:R-:W3:Y:S01]  /*fdd0*/  MUFU.EX2 R140, R140 ;  /* 0x0000008c008c7308 */ /* 0x000ee20000000800 */
[C---:B------:R-:W-:Y:S01]  /*fde0*/  F2FP.BF16.F32.PACK_AB R169, R161.reuse, R146 ;  /* 0x00000092a1a9723e */ /* 0x040fe200000010ff */
[C---:B------:R-:W-:Y:S01]  /*fdf0*/  HMMA.16816.F32.BF16 R120, R24.reuse, R18, R120 ;  /* 0x000000121878723c */ /* 0x040fe20000041878 */
[--C-:B------:R-:W-:Y:S01]  /*fe00*/  HSET2.LE.AND R5, R5, R51.reuse, PT ;  /* 0x0000003305057233 */ /* 0x100fe20003803000 */
[----:B--2---:R-:W-:Y:S01]  /*fe10*/  FADD.FTZ R39, R158, R39 ;  /* 0x000000279e277221 */ /* 0x004fe20000010000 */
[--C-:B------:R-:W-:Y:S01]  /*fe20*/  HSET2.LE.AND R4, R7, R51.reuse, PT ;  /* 0x0000003307047233 */ /* 0x100fe20003803000 */
[----:B------:R-:W-:Y:S01]  /*fe30*/  FADD.FTZ R46, R161, R46 ;  /* 0x0000002ea12e7221 */ /* 0x000fe20000010000 */
[----:B------:R-:W-:Y:S01]  /*fe40*/  LOP3.LUT R6, R6, R169, RZ, 0xc0, !PT ;  /* 0x000000a906067212 */ /* 0x000fe200078ec0ff */
[----:B------:R-:W2:Y:S01]  /*fe50*/  MUFU.EX2 R138, R138 ;  /* 0x0000008a008a7308 */ /* 0x000ea20000000800 */
[----:B------:R-:W-:Y:S01]  /*fe60*/  HSET2.LE.AND R167, R167, R51, PT ;  /* 0x00000033a7a77233 */ /* 0x000fe20003803000 */
[C---:B----4-:R-:W-:Y:S01]  /*fe70*/  HMMA.16816.F32.BF16 R108, R24.reuse, R8, R108 ;  /* 0x00000008186c723c */ /* 0x050fe2000004186c */
[----:B------:R-:W-:Y:S01]  /*fe80*/  F2FP.BF16.F32.PACK_AB R7, R52, R156 ;  /* 0x0000009c3407723e */ /* 0x000fe200000010ff */
[----:B------:R-:W-:Y:S01]  /*fe90*/  FADD.FTZ R39, R156, R39 ;  /* 0x000000279c277221 */ /* 0x000fe20000010000 */
[----:B------:R-:W-:Y:S01]  /*fea0*/  LOP3.LUT R172, R173, UR22, R174, 0x96, !PT ;  /* 0x00000016adac7c12 */ /* 0x000fe2000f8e96ae */
[----:B-1----:R-:W-:Y:S01]  /*feb0*/  FADD.FTZ R0, R139, R0 ;  /* 0x000000008b007221 */ /* 0x002fe20000010000 */
[----:B------:R-:W-:Y:S01]  /*fec0*/  F2FP.BF16.F32.PACK_AB R169, R147, R145 ;  /* 0x0000009193a9723e */ /* 0x000fe200000010ff */
[----:B------:R-:W1:Y:S01]  /*fed0*/  MUFU.EX2 R66, R66 ;  /* 0x0000004200427308 */ /* 0x000e620000000800 */
[----:B------:R-:W-:Y:S01]  /*fee0*/  F2FP.BF16.F32.PACK_AB R171, R158, R159 ;  /* 0x0000009f9eab723e */ /* 0x000fe200000010ff */
[----:B------:R-:W-:Y:S01]  /*fef0*/  IMAD.WIDE.U32 R172, R172, -0x2daee0ad, RZ ;  /* 0xd2511f53acac7825 */ /* 0x000fe200078e00ff */
[----:B------:R-:W-:Y:S01]  /*ff00*/  LOP3.LUT R7, R5, R7, RZ, 0xc0, !PT ;  /* 0x0000000705077212 */ /* 0x000fe200078ec0ff */
[C---:B------:R-:W-:Y:S01]  /*ff10*/  HMMA.16816.F32.BF16 R104, R24.reuse, R10, R104 ;  /* 0x0000000a1868723c */ /* 0x040fe20000041868 */
[----:B------:R-:W-:Y:S01]  /*ff20*/  LOP3.LUT R4, R4, R169, RZ, 0xc0, !PT ;  /* 0x000000a904047212 */ /* 0x000fe200078ec0ff */
[----:B------:R-:W-:Y:S01]  /*ff30*/  FADD.FTZ R39, R52, R39 ;  /* 0x0000002734277221 */ /* 0x000fe20000010000 */
[----:B------:R-:W-:Y:S01]  /*ff40*/  LOP3.LUT R5, R167, R171, RZ, 0xc0, !PT ;  /* 0x000000aba7057212 */ /* 0x000fe200078ec0ff */
[----:B------:R-:W4:Y:S01]  /*ff50*/  MUFU.EX2 R61, R61 ;  /* 0x0000003d003d7308 */ /* 0x000f220000000800 */
[----:B------:R-:W-:Y:S01]  /*ff60*/  LOP3.LUT R166, R173, UR20, R166, 0x96, !PT ;  /* 0x00000014ada67c12 */ /* 0x000fe2000f8e96a6 */
[----:B------:R-:W-:Y:S01]  /*ff70*/  HMMA.16816.F32.BF16 R88, R24, R20, R88 ;  /* 0x000000141858723c */ /* 0x000fe20000041858 */
[----:B------:R-:W-:Y:S01]  /*ff80*/  LOP3.LUT R168, R177, UR22, R168, 0x96, !PT ;  /* 0x00000016b1a87c12 */ /* 0x000fe2000f8e96a8 */
[----:B---3--:R-:W-:-:S04]  /*ff90*/  FADD.FTZ R0, R140, R0 ;  /* 0x000000008c007221 */ /* 0x008fc80000010000 */
[----:B------:R-:W-:Y:S01]  /*ffa0*/  HMMA.16816.F32.BF16 R68, R4, R12, R68 ;  /* 0x0000000c0444723c */ /* 0x000fe20000041844 */
[----:B------:R-:W3:Y:S01]  /*ffb0*/  MUFU.EX2 R64, R64 ;  /* 0x0000004000407308 */ /* 0x000ee20000000800 */
[----:B------:R-:W-:-:S04]  /*ffc0*/  IMAD.WIDE.U32 R168, R168, -0x2daee0ad, RZ ;  /* 0xd2511f53a8a87825 */ /* 0x000fc800078e00ff */
[----:B--2---:R-:W-:Y:S01]  /*ffd0*/  FADD.FTZ R0, R138, R0 ;  /* 0x000000008a007221 */ /* 0x004fe20000010000 */
[C---:B------:R-:W-:Y:S01]  /*ffe0*/  HMMA.16816.F32.BF16 R76, R4.reuse, R14, R76 ;  /* 0x0000000e044c723c */ /* 0x040fe2000004184c */
[----:B------:R-:W-:Y:S02]  /*fff0*/  SHF.R.U32.HI R12, RZ, 0x10, R172 ;  /* 0x00000010ff0c7819 */ /* 0x000fe400000116ac */
[----:B-1----:R-:W-:Y:S01]  /*10000*/  FADD.FTZ R221, R66, R0 ;  /* 0x0000000042dd7221 */ /* 0x002fe20000010000 */
[----:B------:R-:W-:Y:S01]  /*10010*/  LOP3.LUT R13, R166, 0xffff, RZ, 0xc0, !PT ;  /* 0x0000ffffa60d7812 */ /* 0x000fe200078ec0ff */
[----:B------:R-:W1:Y:S01]  /*10020*/  MUFU.EX2 R60, R60 ;  /* 0x0000003c003c7308 */ /* 0x000e620000000800 */
[----:B------:R-:W-:Y:S01]  /*10030*/  LOP3.LUT R170, R169, UR20, R170, 0x96, !PT ;  /* 0x00000014a9aa7c12 */ /* 0x000fe2000f8e96aa */
[----:B------:R-:W-:Y:S01]  /*10040*/  HMMA.16816.F32.BF16 R80, R4, R8, R80 ;  /* 0x000000080450723c */ /* 0x000fe20000041850 */
[----:B------:R-:W-:Y:S01]  /*10050*/  LOP3.LUT R14, R12, 0xff, RZ, 0xc0, !PT ;  /* 0x000000ff0c0e7812 */ /* 0x000fe200078ec0ff */
[----:B----4-:R-:W-:Y:S01]  /*10060*/  FADD.FTZ R34, R61, R34 ;  /* 0x000000223d227221 */ /* 0x010fe20000010000 */
[----:B------:R-:W-:-:S02]  /*10070*/  LOP3.LUT R12, R166, 0xff, RZ, 0xc0, !PT ;  /* 0x000000ffa60c7812 */ /* 0x000fc400078ec0ff */
[----:B------:R-:W-:Y:S01]  /*10080*/  SHF.R.U32.HI R13, RZ, 0x8, R13 ;  /* 0x00000008ff0d7819 */ /* 0x000fe2000001160d */
[----:B------:R-:W-:Y:S01]  /*10090*/  HMMA.16816.F32.BF16 R128, R4, R16, R128 ;  /* 0x000000100480723c */ /* 0x000fe20000041880 */
[----:B------:R-:W-:Y:S01]  /*100a0*/  SHF.R.U32.HI R8, RZ, 0x10, R166 ;  /* 0x00000010ff087819 */ /* 0x000fe200000116a6 */
[----:B------:R-:W2:Y:S01]  /*100b0*/  MUFU.EX2 R57, R57 ;  /* 0x0000003900397308 */ /* 0x000ea20000000800 */
[----:B------:R-:W-:Y:S01]  /*100c0*/  PRMT R12, R12, 0x5410, R13 ;  /* 0x000054100c0c7816 */ /* 0x000fe2000000000d */
[----:B---3--:R-:W-:Y:S01]  /*100d0*/  FADD.FTZ R34, R64, R34 ;  /* 0x0000002240227221 */ /* 0x008fe20000010000 */
[----:B------:R-:W-:Y:S01]  /*100e0*/  LOP3.LUT R9, R8, 0xff, RZ, 0xc0, !PT ;  /* 0x000000ff08097812 */ /* 0x000fe200078ec0ff */
[----:B------:R-:W-:Y:S01]  /*100f0*/  HMMA.16816.F32.BF16 R92, R24, R22, R92 ;  /* 0x00000016185c723c */ /* 0x000fe2000004185c */
[----:B------:R-:W-:Y:S02]  /*10100*/  LOP3.LUT R16, R172, 0xffff, RZ, 0xc0, !PT ;  /* 0x0000ffffac107812 */ /* 0x000fe400078ec0ff */
[----:B------:R-:W-:Y:S01]  /*10110*/  F2FP.BF16.F32.PACK_AB R8, R140, R139 ;  /* 0x0000008b8c08723e */ /* 0x000fe200000010ff */
[----:B------:R-:W-:Y:S01]  /*10120*/  MUFU.EX2 R44, R44 ;  /* 0x0000002c002c7308 */ /* 0x000fe20000000800 */
[----:B------:R-:W-:Y:S01]  /*10130*/  SHF.R.U32.HI R16, RZ, 0x8, R16 ;  /* 0x00000008ff107819 */ /* 0x000fe20000011610 */
[----:B------:R-:W-:Y:S01]  /*10140*/  HMMA.16816.F32.BF16 R116, R4, R18, R116 ;  /* 0x000000120474723c */ /* 0x000fe20000041874 */
[----:B------:R-:W-:Y:S01]  /*10150*/  LOP3.LUT R25, R172, 0xff, RZ, 0xc0, !PT ;  /* 0x000000ffac197812 */ /* 0x000fe200078ec0ff */
[----:B-1----:R-:W-:Y:S01]  /*10160*/  FADD.FTZ R34, R60, R34 ;  /* 0x000000223c227221 */ /* 0x002fe20000010000 */
[----:B------:R-:W-:-:S02]  /*10170*/  SHF.R.U32.HI R26, RZ, 0x18, R172 ;  /* 0x00000018ff1a7819 */ /* 0x000fc400000116ac */
[--C-:B------:R-:W-:Y:S01]  /*10180*/  HSET2.LE.AND R24, R12, R51.reuse, PT ;  /* 0x000000330c187233 */ /* 0x100fe20003803000 */
[C---:B------:R-:W-:Y:S01]  /*10190*/  HMMA.16816.F32.BF16 R84, R4.reuse, R10, R84 ;  /* 0x0000000a0454723c */ /* 0x040fe20000041854 */
[----:B------:R-:W-:Y:S01]  /*101a0*/  SHF.R.U32.HI R27, RZ, 0x18, R166 ;  /* 0x00000018ff1b7819 */ /* 0x000fe200000116a6 */
[----:B------:R-:W-:Y:S01]  /*101b0*/  MUFU.EX2 R45, R45 ;  /* 0x0000002d002d7308 */ /* 0x000fe20000000800 */
[----:B------:R-:W-:Y:S01]  /*101c0*/  PRMT R25, R25, 0x5410, R16 ;  /* 0x0000541019197816 */ /* 0x000fe20000000010 */
[----:B--2---:R-:W-:Y:S01]  /*101d0*/  FADD.FTZ R220, R57, R34 ;  /* 0x0000002239dc7221 */ /* 0x004fe20000010000 */
[----:B------:R-:W-:Y:S01]  /*101e0*/  PRMT R26, R14, 0x5410, R26 ;  /* 0x000054100e1a7816 */ /* 0x000fe2000000001a */
[C---:B------:R-:W-:Y:S01]  /*101f0*/  HMMA.16816.F32.BF16 R100, R4.reuse, R20, R100 ;  /* 0x000000140464723c */ /* 0x040fe20000041864 */
[----:B------:R-:W-:Y:S01]  /*10200*/  PRMT R27, R9, 0x5410, R27 ;  /* 0x00005410091b7816 */ /* 0x000fe2000000001b */
[----:B------:R-:W1:Y:S01]  /*10210*/  LDSM.16.MT88.4 R16, [R192+0x7800] ;  /* 0x00780000c010783b */ /* 0x000e620000004200 */
[----:B------:R-:W-:Y:S01]  /*10220*/  LOP3.LUT R24, R24, R8, RZ, 0xc0, !PT ;  /* 0x0000000818187212 */ /* 0x000fe200078ec0ff */
[----:B------:R-:W-:Y:S01]  /*10230*/  MUFU.EX2 R31, R31 ;  /* 0x0000001f001f7308 */ /* 0x000fe20000000800 */
[----:B------:R-:W-:Y:S01]  /*10240*/  F2FP.BF16.F32.PACK_AB R55, R64, R61 ;  /* 0x0000003d4037723e */ /* 0x000fe200000010ff */
[----:B------:R-:W-:Y:S01]  /*10250*/  HMMA.16816.F32.BF16 R96, R4, R22, R96 ;  /* 0x000000160460723c */ /* 0x000fe20000041860 */
[----:B------:R-:W2:Y:S01]  /*10260*/  LDSM.16.MT88.4 R12, [R190+0x7800] ;  /* 0x00780000be0c783b */ /* 0x000ea20000004200 */
[----:B------:R-:W-:-:S02]  /*10270*/  HSET2.LE.AND R21, R25, R51, PT ;  /* 0x0000003319157233 */ /* 0x000fc40003803000 */
        /* <DEDUP_REMOVED lines=9> */
[----:B------:R-:W-:Y:S02]  /*10310*/  LOP3.LUT R26, R21, R26, RZ, 0xc0, !PT ;  /* 0x0000001a151a7212 */ /* 0x000fe400078ec0ff */
[----:B------:R-:W-:-:S02]  /*10320*/  LOP3.LUT R25, R25, R55, RZ, 0xc0, !PT ;  /* 0x0000003719197212 */ /* 0x000fc400078ec0ff */
[----:B------:R-:W-:Y:S02]  /*10330*/  SHF.R.U32.HI R21, RZ, 0x10, R168 ;  /* 0x00000010ff157819 */ /* 0x000fe400000116a8 */
[----:B------:R-:W-:Y:S01]  /*10340*/  LOP3.LUT R22, R168, 0xffff, RZ, 0xc0, !PT ;  /* 0x0000ffffa8167812 */ /* 0x000fe200078ec0ff */
[----:B------:R-:W1:Y:S01]  /*10350*/  MUFU.EX2 R157, R157 ;  /* 0x0000009d009d7308 */ /* 0x000e620000000800 */
[----:B------:R-:W-:Y:S02]  /*10360*/  LOP3.LUT R49, R170, 0xffff, RZ, 0xc0, !PT ;  /* 0x0000ffffaa317812 */ /* 0x000fe400078ec0ff */
[----:B------:R-:W-:Y:S02]  /*10370*/  SHF.R.U32.HI R55, RZ, 0x10, R170 ;  /* 0x00000010ff377819 */ /* 0x000fe400000116aa */
[----:B------:R-:W-:Y:S02]  /*10380*/  LOP3.LUT R27, R20, R27, RZ, 0xc0, !PT ;  /* 0x0000001b141b7212 */ /* 0x000fe400078ec0ff */
[----:B------:R-:W-:Y:S01]  /*10390*/  LOP3.LUT R20, R168, 0xff, RZ, 0xc0, !PT ;  /* 0x000000ffa8147812 */ /* 0x000fe200078ec0ff */
[----:B------:R-:W2:Y:S01]  /*103a0*/  MUFU.EX2 R160, R160 ;  /* 0x000000a000a07308 */ /* 0x000ea20000000800 */
[----:B------:R-:W-:-:S02]  /*103b0*/  SHF.R.U32.HI R168, RZ, 0x18, R168 ;  /* 0x00000018ffa87819 */ /* 0x000fc400000116a8 */
        /* <DEDUP_REMOVED lines=50> */
.L_x_947:
[----:B------:R-:W-:-:S12]  /*106e0*/  UIADD3 UR14, UR37, -0x1, URZ ;  /* 0xffffffff250e7890 */ /* 0x000fd8000fffe03f */
.L_x_954:
[----:B------:R-:W-:-:S13]  /*106f0*/  ISETP.LE.AND P0, PT, RZ, UR14, PT ;  /* 0x0000000eff007c0c */ /* 0x000fda000bf03270 */
[----:B------:R-:W-:Y:S05]  /*10700*/  @!P0 BRA `(.L_x_955) ;  /* 0x0000004000dc8947 */ /* 0x000fea0003800000 */
[----:B------:R-:W-:Y:S01]  /*10710*/  ULDC UR4, c[0x0][0x2d0] ;  /* 0x0000b40000047ab9 */ /* 0x000fe20000000800 */
[----:B------:R-:W-:Y:S01]  /*10720*/  IMAD.WIDE.U32 R230, R227, -0x326172a9, RZ ;  /* 0xcd9e8d57e3e67825 */ /* 0x000fe200078e00ff */
[----:B------:R-:W-:Y:S01]  /*10730*/  ISETP.GE.AND P0, PT, R214, UR4, PT ;  /* 0x00000004d6007c0c */ /* 0x000fe2000bf06270 */
[----:B------:R-:W-:Y:S01]  /*10740*/  USHF.L.U64.HI UR10, UR6, 0x5, UR7 ;  /* 0x00000005060a7899 */ /* 0x000fe20008010207 */
[----:B------:R-:W-:Y:S01]  /*10750*/  PRMT R217, R217, 0x7054, R217 ;  /* 0x00007054d9d97816 */ /* 0x000fe200000000d9 */
[----:B------:R-:W-:Y:S01]  /*10760*/  IMAD.WIDE.U32 R226, R226, -0x326172a9, RZ ;  /* 0xcd9e8d57e2e27825 */ /* 0x000fe200078e00ff */
[----:B------:R-:W-:Y:S01]  /*10770*/  LOP3.LUT R228, R231, R225, RZ, 0x3c, !PT ;  /* 0x000000e1e7e47212 */ /* 0x000fe200078e3cff */
[----:B------:R-:W-:Y:S01]  /*10780*/  UIMAD UR7, UR7, 0x30, URZ ;  /* 0x00000030070778a4 */ /* 0x000fe2000f8e023f */
[----:B------:R-:W-:Y:S01]  /*10790*/  MOV R132, R135 ;  /* 0x0000008700847202 */ /* 0x000fe20000000f00 */
[----:B------:R-:W-:Y:S01]  /*107a0*/  UIMAD.WIDE.U32 UR40, UR6, 0x30, URZ ;  /* 0x00000030062878a5 */ /* 0x000fe2000f8e003f */
[----:B------:R-:W-:Y:S01]  /*107b0*/  LOP3.LUT R225, R227, R225, RZ, 0x3c, !PT ;  /* 0x000000e1e3e17212 */ /* 0x000fe200078e3cff */
[----:B------:R-:W-:Y:S01]  /*107c0*/  UIMAD.WIDE.U32 UR44, UR8, 0x30, URZ ;  /* 0x00000030082c78a5 */ /* 0x000fe2000f8e003f */
[----:B------:R-:W-:Y:S01]  /*107d0*/  IMAD.WIDE.U32 R232, R224, -0x2daee0ad, RZ ;  /* 0xd2511f53e0e87825 */ /* 0x000fe200078e00ff */
[----:B------:R-:W-:Y:S01]  /*107e0*/  UIMAD UR39, UR9, 0x30, URZ ;  /* 0x00000030092778a4 */ /* 0x000fe2000f8e023f */
[----:B------:R-:W-:Y:S01]  /*107f0*/  MOV R3, R136 ;  /* 0x0000008800037202 */ /* 0x000fe20000000f00 */
[----:B------:R-:W1:Y:S01]  /*10800*/  @!P0 LDC.64 R206, c[0x0][0x220] ;  /* 0x00008800ffce8b82 */ /* 0x000e620000000a00 */
[----:B------:R-:W-:Y:S01]  /*10810*/  IMAD.MOV.U32 R0, RZ, RZ, R133 ;  /* 0x000000ffff007224 */ /* 0x000fe200078e0085 */
[----:B------:R-:W-:Y:S01]  /*10820*/  MOV R2, R134 ;  /* 0x0000008600027202 */ /* 0x000fe20000000f00 */
[----:B------:R-:W-:Y:S01]  /*10830*/  IMAD.WIDE.U32 R228, R228, -0x2daee0ad, RZ ;  /* 0xd2511f53e4e47825 */ /* 0x000fe200078e00ff */
[----:B------:R-:W-:-:S02]  /*10840*/  USHF.L.U64.HI UR37, UR8, 0x5, UR9 ;  /* 0x0000000508257899 */ /* 0x000fc40008010209 */
[----:B------:R-:W-:Y:S01]  /*10850*/  USHF.L.U32 UR11, UR6, 0x5, URZ ;  /* 0x00000005060b7899 */ /* 0x000fe2000800063f */
[----:B------:R-:W-:Y:S01]  /*10860*/  IMAD.WIDE.U32 R224, R225, -0x2daee0ad, RZ ;  /* 0xd2511f53e1e07825 */ /* 0x000fe200078e00ff */
[----:B------:R-:W2:Y:S01]  /*10870*/  @!P0 LDC.64 R204, c[0x0][0x220] ;  /* 0x00008800ffcc8b82 */ /* 0x000ea20000000a00 */
[----:B------:R-:W-:Y:S02]  /*10880*/  UIADD3 UR9, UR7, UR41, URZ ;  /* 0x0000002907097290 */ /* 0x000fe4000fffe03f */
[----:B------:R-:W-:Y:S01]  /*10890*/  IMAD.MOV.U32 R235, RZ, RZ, R237 ;  /* 0x000000ffffeb7224 */ /* 0x000fe200078e00ed */
[----:B------:R-:W-:Y:S02]  /*108a0*/  USHF.L.U32 UR38, UR8, 0x5, URZ ;  /* 0x0000000508267899 */ /* 0x000fe4000800063f */
[----:B------:R-:W-:Y:S02]  /*108b0*/  UIADD3 UR39, UR39, UR45, URZ ;  /* 0x0000002d27277290 */ /* 0x000fe4000fffe03f */
[----:B------:R-:W3:Y:S01]  /*108c0*/  @!P0 LDC.64 R202, c[0x0][0x220] ;  /* 0x00008800ffca8b82 */ /* 0x000ee20000000a00 */
[----:B------:R-:W-:Y:S01]  /*108d0*/  ULDC UR4, c[0x0][0x2ec] ;  /* 0x0000bb0000047ab9 */ /* 0x000fe20000000800 */
[----:B------:R-:W-:-:S06]  /*108e0*/  ULDC.64 UR6, c[0x0][0x248] ;  /* 0x0000920000067ab9 */ /* 0x000fcc0000000a00 */
[----:B------:R-:W4:Y:S01]  /*108f0*/  @!P0 LDC.64 R200, c[0x0][0x220] ;  /* 0x00008800ffc88b82 */ /* 0x000f220000000a00 */
[----:B------:R-:W-:Y:S05]  /*10900*/  BRA `(.L_x_956) ;  /* 0x0000000000cc7947 */ /* 0x000fea0003800000 */
.L_x_958:
[----:B------:R1:W-:Y:S01]  /*10910*/  @P0 STS.128 [R208+0x4000], RZ ;  /* 0x004000ffd0000388 */ /* 0x0003e20000000c00 */
[----:B------:R-:W2:Y:S01]  /*10920*/  @!P0 LDC.64 R140, c[0x0][0x218] ;  /* 0x00008600ff8c8b82 */ /* 0x000ea20000000a00 */
[----:B------:R-:W-:Y:S04]  /*10930*/  UIADD3 UR42, UR14, -0x1, URZ ;  /* 0xffffffff0e2a7890 */ /* 0x000fe8000fffe03f */
[----:B------:R-:W-:Y:S02]  /*10940*/  USHF.R.S32.HI UR8, URZ, 0x1f, UR42 ;  /* 0x0000001f3f087899 */ /* 0x000fe4000801142a */
[----:B------:R-:W-:Y:S01]  /*10950*/  UIMAD.WIDE.U32 UR46, UR42, UR6, URZ ;  /* 0x000000062a2e72a5 */ /* 0x000fe2000f8e003f */
[----:B------:R-:W3:Y:S01]  /*10960*/  @!P0 LDC.64 R138, c[0x0][0x218] ;  /* 0x00008600ff8a8b82 */ /* 0x000ee20000000a00 */
[----:B------:R-:W-:Y:S04]  /*10970*/  UIMAD UR8, UR8, UR6, URZ ;  /* 0x00000006080872a4 */ /* 0x000fe8000f8e023f */
[----:B------:R-:W-:Y:S01]  /*10980*/  UIMAD UR8, UR42, UR7, UR8 ;  /* 0x000000072a0872a4 */ /* 0x000fe2000f8e0208 */
[----:B------:R-:W-:Y:S02]  /*10990*/  IMAD.U32 R160, RZ, RZ, UR46 ;  /* 0x0000002effa07e24 */ /* 0x000fe4000f8e00ff */
[----:B------:R-:W4:Y:S01]  /*109a0*/  @!P0 LDC.64 R136, c[0x0][0x218] ;  /* 0x00008600ff888b82 */ /* 0x000f220000000a00 */
[----:B------:R-:W-:Y:S01]  /*109b0*/  UIADD3 UR8, UR47, UR8, URZ ;  /* 0x000000082f087290 */ /* 0x000fe2000fffe03f */
[----:B------:R-:W-:Y:S01]  /*109c0*/  IMAD.U32 R161, RZ, RZ, UR46 ;  /* 0x0000002effa17e24 */ /* 0x000fe2000f8e00ff */
[----:B------:R-:W-:Y:S04]  /*109d0*/  LEA R160, P2, R160, R210, 0x6 ;  /* 0x000000d2a0a07211 */ /* 0x000fe800078430ff */
[----:B------:R-:W-:Y:S01]  /*109e0*/  IMAD.U32 R159, RZ, RZ, UR8 ;  /* 0x00000008ff9f7e24 */ /* 0x000fe2000f8e00ff */
[----:B------:R-:W5:Y:S01]  /*109f0*/  @!P0 LDC.64 R134, c[0x0][0x218] ;  /* 0x00008600ff868b82 */ /* 0x000f620000000a00 */
[C---:B------:R-:W-:Y:S03]  /*10a00*/  @!P0 IADD3 R163, P3, R160.reuse, UR44, RZ ;  /* 0x0000002ca0a38c10 */ /* 0x040fe6000ff7e0ff */
[----:B------:R-:W-:Y:S02]  /*10a10*/  LEA.HI.X R159, R161, R213, R159, 0x6, P2 ;  /* 0x000000d5a19f7211 */ /* 0x000fe400010f349f */
[C---:B------:R-:W-:Y:S02]  /*10a20*/  @!P0 IADD3 R161, P4, R160.reuse, UR33, RZ ;  /* 0x00000021a0a18c10 */ /* 0x040fe4000ff9e0ff */
[C---:B------:R-:W-:Y:S02]  /*10a30*/  @!P0 IADD3 R162, P2, R160.reuse, UR38, RZ ;  /* 0x00000026a0a28c10 */ /* 0x040fe4000ff5e0ff */
[C---:B--2---:R-:W-:Y:S02]  /*10a40*/  @!P0 LEA R140, P6, R160.reuse, R140, 0x1 ;  /* 0x0000008ca08c8211 */ /* 0x044fe400078c08ff */
[----:B---3--:R-:W-:Y:S02]  /*10a50*/  @!P0 LEA R166, P5, R161, R138, 0x1 ;  /* 0x0000008aa1a68211 */ /* 0x008fe400078a08ff */
[----:B------:R-:W-:Y:S02]  /*10a60*/  @!P0 LEA.HI.X R141, R160, R141, R159, 0x1, P6 ;  /* 0x0000008da08d8211 */ /* 0x000fe400030f0c9f */
[----:B------:R-:W-:Y:S02]  /*10a70*/  @!P0 IADD3.X R138, R159, UR32, RZ, P4, !PT ;  /* 0x000000209f8a8c10 */ /* 0x000fe4000a7fe4ff */
[C---:B----4-:R-:W-:Y:S01]  /*10a80*/  @!P0 LEA R168, P4, R162.reuse, R136, 0x1 ;  /* 0x00000088a2a88211 */ /* 0x050fe200078808ff */
[----:B------:R-:W-:Y:S01]  /*10a90*/  @!PT LDS RZ, [RZ] ;  /* 0x00000000fffff984 */ /* 0x000fe20000000800 */
[----:B------:R-:W-:Y:S01]  /*10aa0*/  @!PT LDS RZ, [RZ] ;  /* 0x00000000fffff984 */ /* 0x000fe20000000800 */
[----:B------:R-:W-:Y:S01]  /*10ab0*/  @!PT LDS RZ, [RZ] ;  /* 0x00000000fffff984 */ /* 0x000fe20000000800 */
[----:B------:R1:W-:Y:S01]  /*10ac0*/  @!P0 LDGSTS.E.BYPASS.LTC128B.128 [R208+0x4000], desc[UR16][R140.64] ;  /* 0x040000008cd08fae */ /* 0x0003e2000b901d50 */
[----:B------:R-:W-:Y:S02]  /*10ad0*/  @!P0 LEA.HI.X R167, R161, R139, R138, 0x1, P5 ;  /* 0x0000008ba1a78211 */ /* 0x000fe400028f0c8a */
[----:B------:R-:W-:Y:S01]  /*10ae0*/  @!P0 IADD3.X R136, R159, UR37, RZ, P2, !PT ;  /* 0x000000259f888c10 */ /* 0x000fe200097fe4ff */
[----:B------:R1:W-:Y:S01]  /*10af0*/  @P0 STS.128 [R208+0x4800], RZ ;  /* 0x004800ffd0000388 */ /* 0x0003e20000000c00 */
[----:B-----5:R-:W-:Y:S02]  /*10b00*/  @!P0 LEA R170, P2, R163, R134, 0x1 ;  /* 0x00000086a3aa8211 */ /* 0x020fe400078408ff */
[----:B------:R-:W-:Y:S01]  /*10b10*/  @!P0 LEA.HI.X R169, R162, R137, R136, 0x1, P4 ;  /* 0x00000089a2a98211 */ /* 0x000fe200020f0c88 */
        /* <DEDUP_REMOVED lines=18> */
.L_x_956:
[----:B------:R-:W-:Y:S04]  /*10c40*/  DEPBAR.LE SB0, 0x0 ;  /* 0x000080000000791a */ /* 0x000fe80000000000 */
[----:B------:R-:W-:Y:S01]  /*10c50*/  BAR.SYNC.DEFER_BLOCKING 0x0 ;  /* 0x0000000000007b1d */ /* 0x000fe20000010000 */
[----:B------:R-:W-:Y:S01]  /*10c60*/  USHF.R.S32.HI UR42, URZ, 0x1f, UR14 ;  /* 0x0000001f3f2a7899 */ /* 0x000fe2000801140e */
[----:B------:R-:W-:Y:S01]  /*10c70*/  IMAD.U32 R12, RZ, RZ, UR14 ;  /* 0x0000000eff0c7e24 */ /* 0x000fe2000f8e00ff */
[----:B------:R-:W-:Y:S01]  /*10c80*/  UIMAD UR8, UR23, UR14, URZ ;  /* 0x0000000e170872a4 */ /* 0x000fe2000f8e023f */
[----:B------:R-:W-:Y:S02]  /*10c90*/  IMAD.U32 R133, RZ, RZ, UR14 ;  /* 0x0000000eff857e24 */ /* 0x000fe4000f8e00ff */
[----:B------:R-:W-:Y:S01]  /*10ca0*/  IMAD.WIDE.U32 R12, R12, UR25, R234 ;  /* 0x000000190c0c7c25 */ /* 0x000fe2000f8e00ea */
[----:B------:R-:W-:Y:S03]  /*10cb0*/  UIMAD UR8, UR42, UR25, UR8 ;  /* 0x000000192a0872a4 */ /* 0x000fe6000f8e0208 */
[----:B------:R-:W-:Y:S01]  /*10cc0*/  IMAD R133, R133, 0x40, R216 ;  /* 0x0000004085857824 */ /* 0x000fe200078e02d8 */
[C---:B-1----:R-:W-:Y:S02]  /*10cd0*/  @!P0 LEA R20, P4, R12.reuse, R206, 0x1 ;  /* 0x000000ce0c148211 */ /* 0x042fe400078808ff */
[----:B------:R-:W-:Y:S01]  /*10ce0*/  VIADD R4, R13, UR8 ;  /* 0x000000080d047c36 */ /* 0x000fe20008000000 */
[C---:B------:R-:W-:Y:S02]  /*10cf0*/  @!P0 IADD3 R6, P3, R12.reuse, UR18, RZ ;  /* 0x000000120c068c10 */ /* 0x040fe4000ff7e0ff */
[C---:B------:R-:W-:Y:S02]  /*10d00*/  @!P0 IADD3 R8, P2, R12.reuse, UR11, RZ ;  /* 0x0000000b0c088c10 */ /* 0x040fe4000ff5e0ff */
[----:B------:R-:W-:Y:S02]  /*10d10*/  @!P0 LEA.HI.X R21, R12, R207, R4, 0x1, P4 ;  /* 0x000000cf0c158211 */ /* 0x000fe400020f0c04 */
[----:B------:R-:W-:Y:S02]  /*10d20*/  @!P0 IADD3.X R5, R4, UR15, RZ, P3, !PT ;  /* 0x0000000f04058c10 */ /* 0x000fe40009ffe4ff */
[----:B--2---:R-:W-:Y:S01]  /*10d30*/  @!P0 LEA R18, P3, R6, R204, 0x1 ;  /* 0x000000cc06128211 */ /* 0x004fe200078608ff */
[----:B------:R-:W-:Y:S01]  /*10d40*/  @P0 STS.128 [R208+0x6000], RZ ;  /* 0x006000ffd0000388 */ /* 0x000fe20000000c00 */
[----:B------:R-:W-:Y:S02]  /*10d50*/  @!P0 IADD3.X R7, R4, UR10, RZ, P2, !PT ;  /* 0x0000000a04078c10 */ /* 0x000fe400097fe4ff */
[----:B------:R-:W-:Y:S02]  /*10d60*/  @!P0 LEA.HI.X R19, R6, R205, R5, 0x1, P3 ;  /* 0x000000cd06138211 */ /* 0x000fe400018f0c05 */
[----:B---3--:R-:W-:Y:S02]  /*10d70*/  @!P0 LEA R16, P2, R8, R202, 0x1 ;  /* 0x000000ca08108211 */ /* 0x008fe400078408ff */
[----:B------:R-:W-:Y:S01]  /*10d80*/  @!P0 IADD3 R10, P1, R12, UR40, RZ ;  /* 0x000000280c0a8c10 */ /* 0x000fe2000ff3e0ff */
[----:B------:R-:W-:Y:S01]  /*10d90*/  @!PT LDS RZ, [RZ] ;  /* 0x00000000fffff984 */ /* 0x000fe20000000800 */
[----:B------:R-:W-:Y:S01]  /*10da0*/  @!PT LDS RZ, [RZ] ;  /* 0x00000000fffff984 */ /* 0x000fe20000000800 */
[----:B------:R-:W-:Y:S01]  /*10db0*/  @!PT LDS RZ, [RZ] ;  /* 0x00000000fffff984 */ /* 0x000fe20000000800 */
[----:B------:R-:W-:Y:S01]  /*10dc0*/  @!P0 LDGSTS.E.BYPASS.LTC128B.128 [R208+0x6000], desc[UR16][R20.64] ;  /* 0x0600000014d08fae */ /* 0x000fe2000b901d50 */
[----:B------:R-:W-:Y:S02]  /*10dd0*/  @!P0 LEA.HI.X R17, R8, R203, R7, 0x1, P2 ;  /* 0x000000cb08118211 */ /* 0x000fe400010f0c07 */
[----:B------:R-:W-:Y:S02]  /*10de0*/  @!P0 IADD3.X R9, R4, UR9, RZ, P1, !PT ;  /* 0x0000000904098c10 */ /* 0x000fe40008ffe4ff */
[C---:B----4-:R-:W-:Y:S03]  /*10df0*/  @!P0 LEA R14, P1, R10.reuse, R200, 0x1 ;  /* 0x000000c80a0e8211 */ /* 0x050fe600078208ff */
[----:B------:R-:W-:Y:S01]  /*10e00*/  @P0 STS.128 [R208+0x6800], RZ ;  /* 0x006800ffd0000388 */ /* 0x000fe20000000c00 */
[----:B------:R-:W-:Y:S02]  /*10e10*/  @!P0 LEA.HI.X R15, R10, R201, R9, 0x1, P1 ;  /* 0x000000c90a0f8211 */ /* 0x000fe400008f0c09 */
[----:B------:R-:W-:Y:S05]  /*10e20*/  ISETP.LT.AND P1, PT, RZ, UR14, PT ;  /* 0x0000000eff007c0c */ /* 0x000fea000bf21270 */
        /* <DEDUP_REMOVED lines=15> */
[----:B-1----:R-:W1:Y:S08]  /*10f20*/  LDSM.16.M88.4 R16, [R197+0x4000] ;  /* 0x00400000c510783b */ /* 0x002e700000000200 */
[----:B------:R-:W3:Y:S08]  /*10f30*/  LDSM.16.M88.4 R60, [R198+0x2000] ;  /* 0x00200000c63c783b */ /* 0x000ef00000000200 */
[----:B------:R-:W4:Y:S08]  /*10f40*/  LDSM.16.M88.4 R32, [R197+0x4800] ;  /* 0x00480000c520783b */ /* 0x000f300000000200 */
[----:B------:R-:W0:Y:S08]  /*10f50*/  LDGDEPBAR ;  /* 0x00000000000079af */ /* 0x000e300000000000 */
[----:B------:R-:W5:Y:S08]  /*10f60*/  LDSM.16.M88.4 R48, [R197+0x5000] ;  /* 0x00500000c530783b */ /* 0x000f700000000200 */
[----:B------:R-:W5:Y:S01]  /*10f70*/  LDSM.16.M88.4 R136, [R197+0x5800] ;  /* 0x00580000c588783b */ /* 0x000f620000000200 */
[-C--:B-1----:R-:W-:Y:S07]  /*10f80*/  HMMA.16816.F32.BF16 R4, R64, R16.reuse, RZ ;  /* 0x000000104004723c */ /* 0x082fee00000418ff */
[----:B------:R-:W-:Y:S01]  /*10f90*/  LDSM.16.M88.4 R140, [R196] ;  /* 0x00000000c48c783b */ /* 0x000fe20000000200 */
[C---:B---3--:R-:W-:Y:S07]  /*10fa0*/  HMMA.16816.F32.BF16 R8, R60.reuse, R16, RZ ;  /* 0x000000103c08723c */ /* 0x048fee00000418ff */
[----:B------:R-:W1:Y:S01]  /*10fb0*/  LDSM.16.M88.4 R144, [R191+0x4000] ;  /* 0x00400000bf90783b */ /* 0x000e620000000200 */
[-C--:B--2---:R-:W-:Y:S06]  /*10fc0*/  HMMA.16816.F32.BF16 R12, R60, R18.reuse, RZ ;  /* 0x000000123c0c723c */ /* 0x084fec00000418ff */
[C---:B------:R-:W-:Y:S01]  /*10fd0*/  HMMA.16816.F32.BF16 R16, R64.reuse, R18, RZ ;  /* 0x000000124010723c */ /* 0x040fe200000418ff */
[----:B------:R-:W2:Y:S05]  /*10fe0*/  LDSM.16.M88.4 R148, [R196+0x2000] ;  /* 0x00200000c494783b */ /* 0x000eaa0000000200 */
[-C--:B----4-:R-:W-:Y:S03]  /*10ff0*/  HMMA.16816.F32.BF16 R20, R64, R32.reuse, RZ ;  /* 0x000000204014723c */ /* 0x090fe600000418ff */
[----:B------:R-:W3:Y:S03]  /*11000*/  LDSM.16.M88.4 R152, [R191+0x4800] ;  /* 0x00480000bf98783b */ /* 0x000ee60000000200 */
[C---:B------:R-:W-:Y:S05]  /*11010*/  HMMA.16816.F32.BF16 R24, R60.reuse, R32, RZ ;  /* 0x000000203c18723c */ /* 0x040fea00000418ff */
[----:B------:R-:W4:Y:S01]  /*11020*/  LDSM.16.M88.4 R156, [R191+0x5000] ;  /* 0x00500000bf9c783b */ /* 0x000f220000000200 */
[-C--:B------:R-:W-:Y:S06]  /*11030*/  HMMA.16816.F32.BF16 R28, R60, R34.reuse, RZ ;  /* 0x000000223c1c723c */ /* 0x080fec00000418ff */
[C---:B------:R-:W-:Y:S01]  /*11040*/  HMMA.16816.F32.BF16 R32, R64.reuse, R34, RZ ;  /* 0x000000224020723c */ /* 0x040fe200000418ff */
[----:B------:R-:W4:Y:S05]  /*11050*/  LDSM.16.M88.4 R160, [R191+0x5800] ;  /* 0x00580000bfa0783b */ /* 0x000f2a0000000200 */
[-C--:B-----5:R-:W-:Y:S03]  /*11060*/  HMMA.16816.F32.BF16 R36, R64, R48.reuse, RZ ;  /* 0x000000304024723c */ /* 0x0a0fe600000418ff */
[----:B------:R-:W-:Y:S03]  /*11070*/  LDSM.16.M88.4 R164, [R194] ;  /* 0x00000000c2a4783b */ /* 0x000fe60000000200 */
[C---:B------:R-:W-:Y:S05]  /*11080*/  HMMA.16816.F32.BF16 R40, R60.reuse, R48, RZ ;  /* 0x000000303c28723c */ /* 0x040fea00000418ff */
[----:B------:R-:W-:Y:S01]  /*11090*/  LDSM.16.M88.4 R168, [R195+0x2000] ;  /* 0x00200000c3a8783b */ /* 0x000fe20000000200 */
[-C--:B------:R-:W-:Y:S06]  /*110a0*/  HMMA.16816.F32.BF16 R44, R60, R50.reuse, RZ ;  /* 0x000000323c2c723c */ /* 0x080fec00000418ff */
[C---:B------:R-:W-:Y:S01]  /*110b0*/  HMMA.16816.F32.BF16 R48, R64.reuse, R50, RZ ;  /* 0x000000324030723c */ /* 0x040fe200000418ff */
[----:B------:R-:W-:Y:S05]  /*110c0*/  LDSM.16.M88.4 R172, [R193] ;  /* 0x00000000c1ac783b */ /* 0x000fea0000000200 */
[-C--:B------:R-:W-:Y:S03]  /*110d0*/  HMMA.16816.F32.BF16 R52, R64, R136.reuse, RZ ;  /* 0x000000884034723c */ /* 0x080fe600000418ff */
[----:B------:R-:W-:Y:S03]  /*110e0*/  LDSM.16.M88.4 R176, [R184] ;  /* 0x00000000b8b0783b */ /* 0x000fe60000000200 */
[C---:B------:R-:W-:Y:S05]  /*110f0*/  HMMA.16816.F32.BF16 R56, R60.reuse, R136, RZ ;  /* 0x000000883c38723c */ /* 0x040fea00000418ff */
[----:B------:R-:W-:Y:S01]  /*11100*/  LDSM.16.M88.4 R180, [R193+0x2000] ;  /* 0x00200000c1b4783b */ /* 0x000fe20000000200 */
[-C--:B------:R-:W-:Y:S06]  /*11110*/  HMMA.16816.F32.BF16 R60, R60, R138.reuse, RZ ;  /* 0x0000008a3c3c723c */ /* 0x080fec00000418ff */
[----:B------:R-:W-:Y:S01]  /*11120*/  HMMA.16816.F32.BF16 R64, R64, R138, RZ ;  /* 0x0000008a4040723c */ /* 0x000fe200000418ff */
[----:B------:R-:W5:Y:S05]  /*11130*/  LDSM.16.M88.4 R136, [R195] ;  /* 0x00000000c388783b */ /* 0x000f6a0000000200 */
        /* <DEDUP_REMOVED lines=15> */
[-C--:B------:R-:W-:Y:S06]  /*11230*/  HMMA.16816.F32.BF16 R52, R140, R160.reuse, R52 ;  /* 0x000000a08c34723c */ /* 0x080fec0000041834 */
[C---:B------:R-:W-:Y:S06]  /*11240*/  HMMA.16816.F32.BF16 R56, R148.reuse, R160, R56 ;  /* 0x000000a09438723c */ /* 0x040fec0000041838 */
[-C--:B------:R-:W-:Y:S01]  /*11250*/  HMMA.16816.F32.BF16 R60, R148, R162.reuse, R60 ;  /* 0x000000a2943c723c */ /* 0x080fe2000004183c */
[----:B------:R-:W-:Y:S05]  /*11260*/  LDSM.16.M88.4 R148, [R184+0x1000] ;  /* 0x00100000b894783b */ /* 0x000fea0000000200 */
[----:B------:R-:W-:Y:S03]  /*11270*/  HMMA.16816.F32.BF16 R64, R140, R162, R64 ;  /* 0x000000a28c40723c */ /* 0x000fe60000041840 */
[----:B------:R-:W4:Y:S03]  /*11280*/  LDSM.16.M88.4 R140, [R184+0x800] ;  /* 0x00080000b88c783b */ /* 0x000f260000000200 */
[-C--:B-----5:R-:W-:Y:S06]  /*11290*/  HMMA.16816.F32.BF16 R4, R136, R164.reuse, R4 ;  /* 0x000000a48804723c */ /* 0x0a0fec0000041804 */
[C---:B------:R-:W-:Y:S06]  /*112a0*/  HMMA.16816.F32.BF16 R8, R168.reuse, R164, R8 ;  /* 0x000000a4a808723c */ /* 0x040fec0000041808 */
[-C--:B------:R-:W-:Y:S06]  /*112b0*/  HMMA.16816.F32.BF16 R12, R168, R166.reuse, R12 ;  /* 0x000000a6a80c723c */ /* 0x080fec000004180c */
[C---:B------:R-:W-:Y:S06]  /*112c0*/  HMMA.16816.F32.BF16 R16, R136.reuse, R166, R16 ;  /* 0x000000a68810723c */ /* 0x040fec0000041810 */
[-C--:B-1----:R-:W-:Y:S06]  /*112d0*/  HMMA.16816.F32.BF16 R20, R136, R144.reuse, R20 ;  /* 0x000000908814723c */ /* 0x082fec0000041814 */
[C---:B------:R-:W-:Y:S06]  /*112e0*/  HMMA.16816.F32.BF16 R24, R168.reuse, R144, R24 ;  /* 0x00000090a818723c */ /* 0x040fec0000041818 */
[-C--:B------:R-:W-:Y:S05]  /*112f0*/  HMMA.16816.F32.BF16 R28, R168, R146.reuse, R28 ;  /* 0x00000092a81c723c */ /* 0x080fea000004181c */
[C---:B------:R-:W-:Y:S01]  /*11300*/  VIADD R144, R133.reuse, 0x8 ;  /* 0x0000000885907836 */ /* 0x040fe20000000000 */
[C---:B------:R-:W-:Y:S05]  /*11310*/  HMMA.16816.F32.BF16 R32, R136.reuse, R146, R32 ;  /* 0x000000928820723c */ /* 0x040fea0000041820 */
[----:B------:R-:W-:Y:S01]  /*11320*/  I2FP.F32.S32 R144, R144 ;  /* 0x0000009000907245 */ /* 0x000fe20000201400 */
[-C--:B--2---:R-:W-:Y:S05]  /*11330*/  HMMA.16816.F32.BF16 R36, R136, R152.reuse, R36 ;  /* 0x000000988824723c */ /* 0x084fea0000041824 */
[C---:B------:R-:W-:Y:S01]  /*11340*/  VIADD R147, R133.reuse, 0x9 ;  /* 0x0000000985937836 */ /* 0x040fe20000000000 */
[C---:B------:R-:W-:Y:S05]  /*11350*/  HMMA.16816.F32.BF16 R40, R168.reuse, R152, R40 ;  /* 0x00000098a828723c */ /* 0x040fea0000041828 */
[C---:B------:R-:W-:Y:S01]  /*11360*/  VIADD R146, R133.reuse, 0x10 ;  /* 0x0000001085927836 */ /* 0x040fe20000000000 */
[-C--:B------:R-:W-:Y:S05]  /*11370*/  HMMA.16816.F32.BF16 R44, R168, R154.reuse, R44 ;  /* 0x0000009aa82c723c */ /* 0x080fea000004182c */
[----:B------:R-:W-:Y:S01]  /*11380*/  I2FP.F32.S32 R147, R147 ;  /* 0x0000009300937245 */ /* 0x000fe20000201400 */
[C---:B------:R-:W-:Y:S05]  /*11390*/  HMMA.16816.F32.BF16 R48, R136.reuse, R154, R48 ;  /* 0x0000009a8830723c */ /* 0x040fea0000041830 */
[----:B------:R-:W-:Y:S01]  /*113a0*/  I2FP.F32.S32 R146, R146 ;  /* 0x0000009200927245 */ /* 0x000fe20000201400 */
[-C--:B---3--:R-:W-:Y:S05]  /*113b0*/  HMMA.16816.F32.BF16 R52, R136, R156.reuse, R52 ;  /* 0x0000009c8834723c */ /* 0x088fea0000041834 */
[C---:B------:R-:W-:Y:S01]  /*113c0*/  VIADD R145, R133.reuse, 0x11 ;  /* 0x0000001185917836 */ /* 0x040fe20000000000 */
[C---:B------:R-:W-:Y:S05]  /*113d0*/  HMMA.16816.F32.BF16 R56, R168.reuse, R156, R56 ;  /* 0x0000009ca838723c */ /* 0x040fea0000041838 */
[----:B------:R-:W-:Y:S01]  /*113e0*/  I2FP.F32.S32 R145, R145 ;  /* 0x0000009100917245 */ /* 0x000fe20000201400 */
[-C--:B------:R-:W-:Y:S05]  /*113f0*/  HMMA.16816.F32.BF16 R60, R168, R158.reuse, R60 ;  /* 0x0000009ea83c723c */ /* 0x080fea000004183c */
[C---:B------:R-:W-:Y:S01]  /*11400*/  VIADD R154, R133.reuse, 0x28 ;  /* 0x00000028859a7836 */ /* 0x040fe20000000000 */
[----:B------:R-:W-:Y:S01]  /*11410*/  HMMA.16816.F32.BF16 R64, R136, R158, R64 ;  /* 0x0000009e8840723c */ /* 0x000fe20000041840 */
[----:B------:R-:W1:Y:S01]  /*11420*/  LDSM.16.M88.4 R136, [R184+0x1800] ;  /* 0x00180000b888783b */ /* 0x000e620000000200 */
[----:B------:R-:W-:Y:S04]  /*11430*/  DEPBAR.LE SB0, 0x0 ;  /* 0x000080000000791a */ /* 0x000fe80000000000 */
[----:B------:R-:W-:Y:S01]  /*11440*/  I2FP.F32.S32 R154, R154 ;  /* 0x0000009a009a7245 */ /* 0x000fe20000201400 */
[-C--:B------:R-:W-:Y:S01]  /*11450*/  HMMA.16816.F32.BF16 R4, R172, R176.reuse, R4 ;  /* 0x000000b0ac04723c */ /* 0x080fe20000041804 */
[----:B------:R-:W-:Y:S04]  /*11460*/  BAR.SYNC.DEFER_BLOCKING 0x0 ;  /* 0x0000000000007b1d */ /* 0x000fe80000010000 */
[C---:B------:R-:W-:Y:S01]  /*11470*/  VIADD R153, R133.reuse, 0x29 ;  /* 0x0000002985997836 */ /* 0x040fe20000000000 */
[C---:B------:R-:W-:Y:S05]  /*11480*/  HMMA.16816.F32.BF16 R8, R180.reuse, R176, R8 ;  /* 0x000000b0b408723c */ /* 0x040fea0000041808 */
[----:B------:R-:W-:Y:S01]  /*11490*/  I2FP.F32.S32 R153, R153 ;  /* 0x0000009900997245 */ /* 0x000fe20000201400 */
[-C--:B------:R-:W-:Y:S05]  /*114a0*/  HMMA.16816.F32.BF16 R12, R180, R178.reuse, R12 ;  /* 0x000000b2b40c723c */ /* 0x080fea000004180c */
[C---:B------:R-:W-:Y:S01]  /*114b0*/  VIADD R152, R133.reuse, 0x30 ;  /* 0x0000003085987836 */ /* 0x040fe20000000000 */
[C---:B------:R-:W-:Y:S05]  /*114c0*/  HMMA.16816.F32.BF16 R16, R172.reuse, R178, R16 ;  /* 0x000000b2ac10723c */ /* 0x040fea0000041810 */
[----:B------:R-:W-:Y:S01]  /*114d0*/  I2FP.F32.S32 R152, R152 ;  /* 0x0000009800987245 */ /* 0x000fe20000201400 */
[-C--:B----4-:R-:W-:Y:S05]  /*114e0*/  HMMA.16816.F32.BF16 R20, R172, R140.reuse, R20 ;  /* 0x0000008cac14723c */ /* 0x090fea0000041814 */
[C---:B------:R-:W-:Y:S01]  /*114f0*/  VIADD R156, R133.reuse, 0x31 ;  /* 0x00000031859c7836 */ /* 0x040fe20000000000 */
[C---:B------:R-:W-:Y:S05]  /*11500*/  HMMA.16816.F32.BF16 R24, R180.reuse, R140, R24 ;  /* 0x0000008cb418723c */ /* 0x040fea0000041818 */
[----:B------:R-:W-:Y:S01]  /*11510*/  I2FP.F32.S32 R156, R156 ;  /* 0x0000009c009c7245 */ /* 0x000fe20000201400 */
[-C--:B------:R-:W-:Y:S05]  /*11520*/  HMMA.16816.F32.BF16 R28, R180, R142.reuse, R28 ;  /* 0x0000008eb41c723c */ /* 0x080fea000004181c */
[C---:B------:R-:W-:Y:S01]  /*11530*/  FFMA.FTZ R12, R144.reuse, UR5, R12 ;  /* 0x00000005900c7c23 */ /* 0x040fe2000801000c */
[C---:B------:R-:W-:Y:S05]  /*11540*/  HMMA.16816.F32.BF16 R32, R172.reuse, R142, R32 ;  /* 0x0000008eac20723c */ /* 0x040fea0000041820 */
[----:B------:R-:W-:Y:S01]  /*11550*/  FFMA.FTZ R16, R144, UR5, R16 ;  /* 0x0000000590107c23 */ /* 0x000fe20008010010 */
[-C--:B------:R-:W-:Y:S05]  /*11560*/  HMMA.16816.F32.BF16 R36, R172, R148.reuse, R36 ;  /* 0x00000094ac24723c */ /* 0x080fea0000041824 */
[----:B------:R-:W-:Y:S01]  /*11570*/  I2FP.F32.S32 R143, R133 ;  /* 0x00000085008f7245 */ /* 0x000fe20000201400 */
[C---:B------:R-:W-:Y:S05]  /*11580*/  HMMA.16816.F32.BF16 R40, R180.reuse, R148, R40 ;  /* 0x00000094b428723c */ /* 0x040fea0000041828 */
[----:B------:R-:W-:Y:S01]  /*11590*/  VIADD R142, R133, 0x1 ;  /* 0x00000001858e7836 */ /* 0x000fe20000000000 */
[-C--:B------:R-:W-:Y:S05]  /*115a0*/  HMMA.16816.F32.BF16 R44, R180, R150.reuse, R44 ;  /* 0x00000096b42c723c */ /* 0x080fea000004182c */
[----:B------:R-:W-:Y:S01]  /*115b0*/  I2FP.F32.S32 R142, R142 ;  /* 0x0000008e008e7245 */ /* 0x000fe20000201400 */
[C---:B------:R-:W-:Y:S05]  /*115c0*/  HMMA.16816.F32.BF16 R48, R172.reuse, R150, R48 ;  /* 0x00000096ac30723c */ /* 0x040fea0000041830 */
[C---:B------:R-:W-:Y:S01]  /*115d0*/  FFMA.FTZ R4, R143.reuse, UR5, R4 ;  /* 0x000000058f047c23 */ /* 0x040fe20008010004 */
[-C--:B-1----:R-:W-:Y:S05]  /*115e0*/  HMMA.16816.F32.BF16 R52, R172, R136.reuse, R52 ;  /* 0x00000088ac34723c */ /* 0x082fea0000041834 */
[C---:B------:R-:W-:Y:S01]  /*115f0*/  FFMA.FTZ R6, R143.reuse, UR5, R6 ;  /* 0x000000058f067c23 */ /* 0x040fe20008010006 */
[C---:B------:R-:W-:Y:S05]  /*11600*/  HMMA.16816.F32.BF16 R56, R180.reuse, R136, R56 ;  /* 0x00000088b438723c */ /* 0x040fea0000041838 */
[----:B------:R-:W-:Y:S01]  /*11610*/  FMNMX.FTZ R134, R6, R132, !PT ;  /* 0x0000008406867209 */ /* 0x000fe20007810000 */
[----:B------:R-:W-:Y:S01]  /*11620*/  FFMA.FTZ R8, R143, UR5, R8 ;  /* 0x000000058f087c23 */ /* 0x000fe20008010008 */
[----:B------:R-:W-:Y:S01]  /*11630*/  FMNMX.FTZ R136, R4, R3, !PT ;  /* 0x0000000304887209 */ /* 0x000fe20007810000 */
[----:B------:R-:W-:Y:S01]  /*11640*/  FFMA.FTZ R5, R142, UR5, R5 ;  /* 0x000000058e057c23 */ /* 0x000fe20008010005 */
[-C--:B------:R-:W-:Y:S03]  /*11650*/  HMMA.16816.F32.BF16 R60, R180, R138.reuse, R60 ;  /* 0x0000008ab43c723c */ /* 0x080fe6000004183c */
[----:B------:R-:W-:Y:S01]  /*11660*/  FMNMX.FTZ R135, R8, R2, !PT ;  /* 0x0000000208877209 */ /* 0x000fe20007810000 */
[C---:B------:R-:W-:Y:S01]  /*11670*/  FFMA.FTZ R7, R142.reuse, UR5, R7 ;  /* 0x000000058e077c23 */ /* 0x040fe20008010007 */
[----:B------:R-:W-:Y:S01]  /*11680*/  FMNMX.FTZ R136, R5, R136, !PT ;  /* 0x0000008805887209 */ /* 0x000fe20007810000 */
[----:B------:R-:W-:Y:S01]  /*11690*/  FFMA.FTZ R9, R142, UR5, R9 ;  /* 0x000000058e097c23 */ /* 0x000fe20008010009 */
[----:B------:R-:W-:Y:S01]  /*116a0*/  FFMA.FTZ R18, R144, UR5, R18 ;  /* 0x0000000590127c23 */ /* 0x000fe20008010012 */
[----:B------:R-:W-:Y:S01]  /*116b0*/  FFMA.FTZ R17, R147, UR5, R17 ;  /* 0x0000000593117c23 */ /* 0x000fe20008010011 */
[----:B------:R-:W-:Y:S04]  /*116c0*/  HMMA.16816.F32.BF16 R64, R172, R138, R64 ;  /* 0x0000008aac40723c */ /* 0x000fe80000041840 */
[----:B------:R-:W-:Y:S01]  /*116d0*/  FMNMX.FTZ R134, R7, R134, !PT ;  /* 0x0000008607867209 */ /* 0x000fe20007810000 */
[----:B------:R-:W-:Y:S01]  /*116e0*/  FFMA.FTZ R19, R147, UR5, R19 ;  /* 0x0000000593137c23 */ /* 0x000fe20008010013 */
[----:B------:R-:W-:Y:S01]  /*116f0*/  FMNMX.FTZ R135, R9, R135, !PT ;  /* 0x0000008709877209 */ /* 0x000fe20007810000 */
[----:B------:R-:W-:Y:S01]  /*11700*/  FFMA.FTZ R13, R147, UR5, R13 ;  /* 0x00000005930d7c23 */ /* 0x000fe2000801000d */
[----:B------:R-:W-:Y:S03]  /*11710*/  FMNMX.FTZ R136, R16, R136, !PT ;  /* 0x0000008810887209 */ /* 0x000fe60007810000 */
[----:B------:R-:W-:Y:S01]  /*11720*/  FMNMX.FTZ R134, R18, R134, !PT ;  /* 0x0000008612867209 */ /* 0x000fe20007810000 */
[----:B------:R-:W-:Y:S01]  /*11730*/  VIADD R148, R133, 0x18 ;  /* 0x0000001885947836 */ /* 0x000fe20000000000 */
[----:B------:R-:W-:Y:S01]  /*11740*/  FMNMX.FTZ R135, R12, R135, !PT ;  /* 0x000000870c877209 */ /* 0x000fe20007810000 */
[C---:B------:R-:W-:Y:S01]  /*11750*/  FFMA.FTZ R20, R146.reuse, UR5, R20 ;  /* 0x0000000592147c23 */ /* 0x040fe20008010014 */
[----:B------:R-:W-:Y:S01]  /*11760*/  FMNMX.FTZ R136, R17, R136, !PT ;  /* 0x0000008811887209 */ /* 0x000fe20007810000 */
[C---:B------:R-:W-:Y:S01]  /*11770*/  FFMA.FTZ R22, R146.reuse, UR5, R22 ;  /* 0x0000000592167c23 */ /* 0x040fe20008010016 */
[----:B------:R-:W-:Y:S01]  /*11780*/  FMNMX.FTZ R134, R19, R134, !PT ;  /* 0x0000008613867209 */ /* 0x000fe20007810000 */
[----:B------:R-:W-:Y:S01]  /*11790*/  FFMA.FTZ R24, R146, UR5, R24 ;  /* 0x0000000592187c23 */ /* 0x000fe20008010018 */
[----:B------:R-:W-:Y:S01]  /*117a0*/  FMNMX.FTZ R135, R13, R135, !PT ;  /* 0x000000870d877209 */ /* 0x000fe20007810000 */
[----:B------:R-:W-:Y:S01]  /*117b0*/  VIADD R151, R133, 0x19 ;  /* 0x0000001985977836 */ /* 0x000fe20000000000 */
[----:B------:R-:W-:Y:S01]  /*117c0*/  I2FP.F32.S32 R148, R148 ;  /* 0x0000009400947245 */ /* 0x000fe20000201400 */
        /* <DEDUP_REMOVED lines=22> */
[C---:B------:R-:W-:Y:S01]  /*11930*/  FFMA.FTZ R36, R150.reuse, UR5, R36 ;  /* 0x0000000596247c23 */ /* 0x040fe20008010024 */
[----:B------:R-:W-:Y:S01]  /*11940*/  I2FP.F32.S32 R149, R149 ;  /* 0x0000009500957245 */ /* 0x000fe20000201400 */
[C---:B------:R-:W-:Y:S01]  /*11950*/  FFMA.FTZ R38, R150.reuse, UR5, R38 ;  /* 0x0000000596267c23 */ /* 0x040fe20008010026 */
[----:B------:R-:W-:Y:S01]  /*11960*/  FMNMX.FTZ R136, R33, R136, !PT ;  /* 0x0000008821887209 */ /* 0x000fe20007810000 */
[----:B------:R-:W-:Y:S01]  /*11970*/  FFMA.FTZ R40, R150, UR5, R40 ;  /* 0x0000000596287c23 */ /* 0x000fe20008010028 */
[----:B------:R-:W-:Y:S01]  /*11980*/  FMNMX.FTZ R134, R35, R134, !PT ;  /* 0x0000008623867209 */ /* 0x000fe20007810000 */
[----:B------:R-:W-:Y:S01]  /*11990*/  FFMA.FTZ R37, R149, UR5, R37 ;  /* 0x0000000595257c23 */ /* 0x000fe20008010025 */
[----:B------:R-:W-:Y:S01]  /*119a0*/  FMNMX.FTZ R135, R29, R135, !PT ;  /* 0x000000871d877209 */ /* 0x000fe20007810000 */
        /* <DEDUP_REMOVED lines=26> */
[----:B------:R-:W-:Y:S01]  /*11b50*/  FFMA.FTZ R53, R156, UR5, R53 ;  /* 0x000000059c357c23 */ /* 0x000fe20008010035 */
[----:B------:R-:W-:Y:S01]  /*11b60*/  FMNMX.FTZ R136, R52, R136, !PT ;  /* 0x0000008834887209 */ /* 0x000fe20007810000 */
[----:B------:R-:W-:Y:S01]  /*11b70*/  FFMA.FTZ R55, R156, UR5, R55 ;  /* 0x000000059c377c23 */ /* 0x000fe20008010037 */
[----:B------:R-:W-:Y:S01]  /*11b80*/  FMNMX.FTZ R134, R54, R134, !PT ;  /* 0x0000008636867209 */ /* 0x000fe20007810000 */
[----:B------:R-:W-:Y:S01]  /*11b90*/  FFMA.FTZ R57, R156, UR5, R57 ;  /* 0x000000059c397c23 */ /* 0x000fe20008010039 */
[----:B------:R-:W-:Y:S01]  /*11ba0*/  FMNMX.FTZ R135, R56, R135, !PT ;  /* 0x0000008738877209 */ /* 0x000fe20007810000 */
[C---:B------:R-:W-:Y:S01]  /*11bb0*/  FFMA.FTZ R64, R155.reuse, UR5, R64 ;  /* 0x000000059b407c23 */ /* 0x040fe20008010040 */
        /* <DEDUP_REMOVED lines=14> */
[----:B------:R-:W-:Y:S01]  /*11ca0*/  FMNMX.FTZ R157, R61, R135, !PT ;  /* 0x000000873d9d7209 */ /* 0x000fe20007810000 */
[----:B------:R-:W-:Y:S06]  /*11cb0*/  @P1 BRA `(.L_x_958) ;  /* 0xffffffec00141947 */ /* 0x000fec000383ffff */
.L_x_957:
[--C-:B------:R-:W-:Y:S01]  /*11cc0*/  LOP3.LUT R238, R229, UR35, R232.reuse, 0x96, !PT ;  /* 0x00000023e5ee7c12 */ /* 0x100fe2000f8e96e8 */
[----:B------:R-:W2:Y:S01]  /*11cd0*/  SHFL.BFLY PT, R136, R164, 0x2, 0x1f ;  /* 0x0c401f00a4887f89 */ /* 0x000ea200000e0000 */
[----:B------:R-:W-:Y:S01]  /*11ce0*/  LOP3.LUT R236, R225, UR35, R232, 0x96, !PT ;  /* 0x00000023e1ec7c12 */ /* 0x000fe2000f8e96e8 */
[----:B------:R-:W-:Y:S01]  /*11cf0*/  FFMA.FTZ R15, R147, UR5, R15 ;  /* 0x00000005930f7c23 */ /* 0x000fe2000801000f */
[----:B------:R-:W-:Y:S05]  /*11d00*/  FFMA.FTZ R26, R146, UR5, R26 ;  /* 0x00000005921a7c23 */ /* 0x000fea000801001a */
[----:B------:R-:W3:Y:S01]  /*11d10*/  SHFL.BFLY PT, R135, R158, 0x2, 0x1f ;  /* 0x0c401f009e877f89 */ /* 0x000ee200000e0000 */
[----:B------:R-:W-:Y:S01]  /*11d20*/  FFMA.FTZ R63, R133, UR5, R63 ;  /* 0x00000005853f7c23 */ /* 0x000fe2000801003f */
        /* <DEDUP_REMOVED lines=8> */
[----:B-1----:R-:W-:Y:S01]  /*11db0*/  FMNMX.FTZ R140, R10, R0, !PT ;  /* 0x000000000a8c7209 */ /* 0x002fe20007810000 */
[----:B------:R-:W1:Y:S01]  /*11dc0*/  SHFL.BFLY PT, R134, R157, 0x2, 0x1f ;  /* 0x0c401f009d867f89 */ /* 0x000e6200000e0000 */
[----:B------:R-:W-:Y:S01]  /*11dd0*/  FFMA.FTZ R14, R144, UR5, R14 ;  /* 0x00000005900e7c23 */ /* 0x000fe2000801000e */
[----:B------:R-:W-:Y:S01]  /*11de0*/  FFMA.FTZ R27, R145, UR5, R27 ;  /* 0x00000005911b7c23 */ /* 0x000fe2000801001b */
[----:B------:R-:W-:Y:S01]  /*11df0*/  FMNMX.FTZ R140, R11, R140, !PT ;  /* 0x0000008c0b8c7209 */ /* 0x000fe20007810000 */
[----:B------:R-:W-:Y:S01]  /*11e00*/  FFMA.FTZ R30, R148, UR5, R30 ;  /* 0x00000005941e7c23 */ /* 0x000fe2000801001e */
[----:B------:R-:W-:Y:S01]  /*11e10*/  FFMA.FTZ R46, R154, UR5, R46 ;  /* 0x000000059a2e7c23 */ /* 0x000fe2000801002e */
[----:B------:R-:W-:Y:S01]  /*11e20*/  FFMA.FTZ R58, R152, UR5, R58 ;  /* 0x00000005983a7c23 */ /* 0x000fe2000801003a */
[----:B------:R-:W-:Y:S01]  /*11e30*/  FMNMX.FTZ R140, R14, R140, !PT ;  /* 0x0000008c0e8c7209 */ /* 0x000fe20007810000 */
[----:B------:R-:W-:Y:S01]  /*11e40*/  IMAD.WIDE.U32 R238, R238, -0x326172a9, RZ ;  /* 0xcd9e8d57eeee7825 */ /* 0x000fe200078e00ff */
[----:B--2---:R-:W-:Y:S01]  /*11e50*/  FMNMX.FTZ R136, R164, R136, !PT ;  /* 0x00000088a4887209 */ /* 0x004fe20007810000 */
[----:B------:R-:W-:Y:S01]  /*11e60*/  USHF.L.U32 UR8, UR14, 0x1, URZ ;  /* 0x000000010e087899 */ /* 0x000fe2000800063f */
[----:B------:R-:W-:Y:S01]  /*11e70*/  FMNMX.FTZ R140, R15, R140, !PT ;  /* 0x0000008c0f8c7209 */ /* 0x000fe20007810000 */
[----:B------:R-:W-:Y:S01]  /*11e80*/  IMAD.WIDE.U32 R236, R236, -0x326172a9, RZ ;  /* 0xcd9e8d57ecec7825 */ /* 0x000fe200078e00ff */
[----:B---3--:R-:W-:Y:S01]  /*11e90*/  FMNMX.FTZ R135, R158, R135, !PT ;  /* 0x000000879e877209 */ /* 0x008fe20007810000 */
[----:B------:R-:W2:Y:S01]  /*11ea0*/  SHFL.BFLY PT, R139, R136, 0x1, 0x1f ;  /* 0x0c201f00888b7f89 */ /* 0x000ea200000e0000 */
[----:B------:R-:W-:Y:S01]  /*11eb0*/  FMNMX.FTZ R140, R26, R140, !PT ;  /* 0x0000008c1a8c7209 */ /* 0x000fe20007810000 */
[----:B------:R-:W-:Y:S06]  /*11ec0*/  UIADD3 UR14, UR14, -0x1, URZ ;  /* 0xffffffff0e0e7890 */ /* 0x000fec000fffe03f */
[----:B------:R-:W3:Y:S01]  /*11ed0*/  SHFL.BFLY PT, R138, R135, 0x1, 0x1f ;  /* 0x0c201f00878a7f89 */ /* 0x000ee200000e0000 */
[----:B------:R-:W-:Y:S04]  /*11ee0*/  FMNMX.FTZ R140, R27, R140, !PT ;  /* 0x0000008c1b8c7209 */ /* 0x000fe80007810000 */
[----:B------:R-:W-:Y:S02]  /*11ef0*/  FMNMX.FTZ R140, R30, R140, !PT ;  /* 0x0000008c1e8c7209 */ /* 0x000fe40007810000 */
[----:B-1----:R-:W-:Y:S05]  /*11f00*/  FMNMX.FTZ R134, R157, R134, !PT ;  /* 0x000000869d867209 */ /* 0x002fea0007810000 */
[----:B------:R-:W1:Y:S01]  /*11f10*/  SHFL.BFLY PT, R137, R134, 0x1, 0x1f ;  /* 0x0c201f0086897f89 */ /* 0x000e6200000e0000 */
[----:B--2---:R-:W-:Y:S02]  /*11f20*/  FMNMX.FTZ R136, R136, R139, !PT ;  /* 0x0000008b88887209 */ /* 0x004fe40007810000 */
[----:B---3--:R-:W-:Y:S03]  /*11f30*/  FMNMX.FTZ R135, R135, R138, !PT ;  /* 0x0000008a87877209 */ /* 0x008fe60007810000 */
[C---:B------:R-:W-:Y:S01]  /*11f40*/  FADD.FTZ R133, -R136.reuse, R3 ;  /* 0x0000000388857221 */ /* 0x040fe20000010100 */
[----:B------:R-:W-:Y:S01]  /*11f50*/  FMNMX.FTZ R138, R31, R140, !PT ;  /* 0x0000008c1f8a7209 */ /* 0x000fe20007810000 */
[C---:B------:R-:W-:Y:S01]  /*11f60*/  FMUL.FTZ R183, R136.reuse, UR4 ;  /* 0x0000000488b77c20 */ /* 0x040fe20008410000 */
[----:B------:R-:W-:Y:S01]  /*11f70*/  FSETP.NEU.FTZ.AND P2, PT, R136, -INF , PT ;  /* 0xff8000008800780b */ /* 0x000fe20003f5d000 */
[----:B------:R-:W-:Y:S01]  /*11f80*/  FMUL.FTZ R133, R133, UR4 ;  /* 0x0000000485857c20 */ /* 0x000fe20008410000 */
[----:B------:R-:W-:Y:S01]  /*11f90*/  FMNMX.FTZ R138, R42, R138, !PT ;  /* 0x0000008a2a8a7209 */ /* 0x000fe20007810000 */
[----:B------:R-:W-:Y:S01]  /*11fa0*/  FADD.FTZ R3, -R135, R132 ;  /* 0x0000008487037221 */ /* 0x000fe20000010100 */
[----:B------:R-:W-:Y:S01]  /*11fb0*/  FSEL R183, R183, RZ, P2 ;  /* 0x000000ffb7b77208 */ /* 0x000fe20001000000 */
[----:B------:R2:W3:Y:S01]  /*11fc0*/  MUFU.EX2 R132, R133 ;  /* 0x0000008500847308 */ /* 0x0004e20000000800 */
[----:B------:R-:W-:Y:S01]  /*11fd0*/  FMNMX.FTZ R138, R43, R138, !PT ;  /* 0x0000008a2b8a7209 */ /* 0x000fe20007810000 */
[C---:B------:R-:W-:Y:S01]  /*11fe0*/  FMUL.FTZ R181, R135.reuse, UR4 ;  /* 0x0000000487b57c20 */ /* 0x040fe20008410000 */
[----:B-1----:R-:W-:Y:S01]  /*11ff0*/  FMNMX.FTZ R134, R134, R137, !PT ;  /* 0x0000008986867209 */ /* 0x002fe20007810000 */
[----:B------:R-:W-:Y:S01]  /*12000*/  IMAD.U32 R137, RZ, RZ, UR29 ;  /* 0x0000001dff897e24 */ /* 0x000fe2000f8e00ff */
[----:B------:R-:W-:Y:S01]  /*12010*/  FSETP.NEU.FTZ.AND P2, PT, R135, -INF , PT ;  /* 0xff8000008700780b */ /* 0x000fe20003f5d000 */
[--C-:B------:R-:W-:Y:S01]  /*12020*/  FFMA.FTZ R242, R65, UR4, -R183.reuse ;  /* 0x0000000441f27c23 */ /* 0x100fe200080108b7 */
[--C-:B------:R-:W-:Y:S01]  /*12030*/  FFMA.FTZ R167, R21, UR4, -R183.reuse ;  /* 0x0000000415a77c23 */ /* 0x100fe200080108b7 */
[----:B------:R-:W-:Y:S01]  /*12040*/  FFMA.FTZ R161, R4, UR4, -R183 ;  /* 0x0000000404a17c23 */ /* 0x000fe200080108b7 */
[----:B------:R-:W-:Y:S01]  /*12050*/  FSEL R181, R181, RZ, P2 ;  /* 0x000000ffb5b57208 */ /* 0x000fe20001000000 */
[----:B------:R-:W-:Y:S01]  /*12060*/  FMUL.FTZ R3, R3, UR4 ;  /* 0x0000000403037c20 */ /* 0x000fe20008410000 */
[C---:B------:R-:W-:Y:S01]  /*12070*/  FSETP.NEU.FTZ.AND P2, PT, R134.reuse, -INF , PT ;  /* 0xff8000008600780b */ /* 0x040fe20003f5d000 */
[----:B------:R-:W-:Y:S01]  /*12080*/  FMUL.FTZ R170, R134, UR4 ;  /* 0x0000000486aa7c20 */ /* 0x000fe20008410000 */
[----:B------:R-:W-:Y:S01]  /*12090*/  MUFU.EX2 R167, R167 ;  /* 0x000000a700a77308 */ /* 0x000fe20000000800 */
[--C-:B------:R-:W-:Y:S01]  /*120a0*/  FFMA.FTZ R243, R66, UR4, -R181.reuse ;  /* 0x0000000442f37c23 */ /* 0x100fe200080108b5 */
[--C-:B------:R-:W-:Y:S01]  /*120b0*/  FFMA.FTZ R244, R67, UR4, -R181.reuse ;  /* 0x0000000443f47c23 */ /* 0x100fe200080108b5 */
[----:B------:R-:W-:Y:S01]  /*120c0*/  FFMA.FTZ R246, R54, UR4, -R181 ;  /* 0x0000000436f67c23 */ /* 0x000fe200080108b5 */
[----:B--2---:R-:W-:Y:S01]  /*120d0*/  LOP3.LUT R133, R233, UR8, R137, 0x96, !PT ;  /* 0x00000008e9857c12 */ /* 0x004fe2000f8e9689 */
[--C-:B------:R-:W-:Y:S01]  /*120e0*/  FFMA.FTZ R153, R7, UR4, -R181.reuse ;  /* 0x0000000407997c23 */ /* 0x100fe200080108b5 */
[----:B------:R-:W-:Y:S01]  /*120f0*/  FMNMX.FTZ R137, R46, R138, !PT ;  /* 0x0000008a2e897209 */ /* 0x000fe20007810000 */
[--C-:B------:R-:W-:Y:S01]  /*12100*/  FFMA.FTZ R159, R6, UR4, -R181.reuse ;  /* 0x00000004069f7c23 */ /* 0x100fe200080108b5 */
[----:B------:R-:W-:Y:S02]  /*12110*/  FSEL R170, R170, RZ, P2 ;  /* 0x000000ffaaaa7208 */ /* 0x000fe40001000000 */
[----:B------:R-:W1:Y:S01]  /*12120*/  MUFU.EX2 R3, R3 ;  /* 0x0000000300037308 */ /* 0x000e620000000800 */
[----:B------:R-:W-:Y:S01]  /*12130*/  FMNMX.FTZ R137, R47, R137, !PT ;  /* 0x000000892f897209 */ /* 0x000fe20007810000 */
[C---:B---3--:R-:W-:Y:S01]  /*12140*/  FMUL.FTZ R84, R132.reuse, R84 ;  /* 0x0000005484547220 */ /* 0x048fe20000410000 */
[----:B------:R-:W-:Y:S01]  /*12150*/  FMUL.FTZ R85, R132, R85 ;  /* 0x0000005584557220 */ /* 0x000fe20000410000 */
[--C-:B------:R-:W-:Y:S01]  /*12160*/  FFMA.FTZ R163, R8, UR4, -R170.reuse ;  /* 0x0000000408a37c23 */ /* 0x100fe200080108aa */
[----:B------:R-:W-:Y:S01]  /*12170*/  FMNMX.FTZ R137, R58, R137, !PT ;  /* 0x000000893a897209 */ /* 0x000fe20007810000 */
[----:B------:R-:W-:Y:S04]  /*12180*/  IMAD.WIDE.U32 R164, R133, -0x326172a9, RZ ;  /* 0xcd9e8d5785a47825 */ /* 0x000fe800078e00ff */
[----:B------:R-:W-:Y:S01]  /*12190*/  FFMA.FTZ R157, R9, UR4, -R170 ;  /* 0x00000004099d7c23 */ /* 0x000fe200080108aa */
[----:B------:R-:W-:Y:S01]  /*121a0*/  MUFU.EX2 R246, R246 ;  /* 0x000000f600f67308 */ /* 0x000fe20000000800 */
[----:B------:R-:W-:Y:S01]  /*121b0*/  FMNMX.FTZ R133, R59, R137, !PT ;  /* 0x000000893b857209 */ /* 0x000fe20007810000 */
[----:B------:R-:W-:Y:S01]  /*121c0*/  FFMA.FTZ R182, R50, UR4, -R181 ;  /* 0x0000000432b67c23 */ /* 0x000fe200080108b5 */
[----:B------:R-:W-:Y:S01]  /*121d0*/  LOP3.LUT R142, R239, UR34, R164, 0x96, !PT ;  /* 0x00000022ef8e7c12 */ /* 0x000fe2000f8e96a4 */
[----:B------:R-:W-:Y:S01]  /*121e0*/  FMUL.FTZ R68, R132, R68 ;  /* 0x0000004484447220 */ /* 0x000fe20000410000 */
[----:B------:R-:W-:Y:S01]  /*121f0*/  FMNMX.FTZ R133, R62, R133, !PT ;  /* 0x000000853e857209 */ /* 0x000fe20007810000 */
[C---:B------:R-:W-:Y:S01]  /*12200*/  FMUL.FTZ R69, R132.reuse, R69 ;  /* 0x0000004584457220 */ /* 0x040fe20000410000 */
[----:B------:R-:W-:Y:S01]  /*12210*/  LOP3.LUT R138, R165, UR36, R226, 0x96, !PT ;  /* 0x00000024a58a7c12 */ /* 0x000fe2000f8e96e2 */
[----:B------:R-:W-:Y:S01]  /*12220*/  FMUL.FTZ R76, R132, R76 ;  /* 0x0000004c844c7220 */ /* 0x000fe20000410000 */
[----:B------:R-:W-:Y:S01]  /*12230*/  FMNMX.FTZ R133, R63, R133, !PT ;  /* 0x000000853f857209 */ /* 0x000fe20007810000 */
[----:B------:R-:W-:Y:S01]  /*12240*/  FFMA.FTZ R137, R16, UR4, -R183 ;  /* 0x0000000410897c23 */ /* 0x000fe200080108b7 */
[----:B------:R-:W-:Y:S01]  /*12250*/  LOP3.LUT R164, R237, UR34, R164, 0x96, !PT ;  /* 0x00000022eda47c12 */ /* 0x000fe2000f8e96a4 */
[----:B-1----:R-:W-:Y:S01]  /*12260*/  FMUL.FTZ R86, R3, R86 ;  /* 0x0000005603567220 */ /* 0x002fe20000410000 */
[----:B------:R-:W-:Y:S01]  /*12270*/  LOP3.LUT R139, R165, UR36, R230, 0x96, !PT ;  /* 0x00000024a58b7c12 */ /* 0x000fe2000f8e96e6 */
[----:B------:R-:W1:Y:S01]  /*12280*/  SHFL.BFLY PT, R16, R133, 0x2, 0x1f ;  /* 0x0c401f0085107f89 */ /* 0x000e6200000e0000 */
[C---:B------:R-:W-:Y:S01]  /*12290*/  FMUL.FTZ R87, R3.reuse, R87 ;  /* 0x0000005703577220 */ /* 0x040fe20000410000 */
[----:B------:R-:W-:Y:S04]  /*122a0*/  IMAD.WIDE.U32 R164, R164, -0x2daee0ad, RZ ;  /* 0xd2511f53a4a47825 */ /* 0x000fe800078e00ff */
[C---:B------:R-:W-:Y:S01]  /*122b0*/  FMUL.FTZ R70, R3.reuse, R70 ;  /* 0x0000004603467220 */ /* 0x040fe20000410000 */
[----:B------:R-:W-:Y:S01]  /*122c0*/  UIADD3 UR8, UR8, 0x1, URZ ;  /* 0x0000000108087890 */ /* 0x000fe2000fffe03f */
[----:B------:R-:W-:Y:S01]  /*122d0*/  FMUL.FTZ R71, R3, R71 ;  /* 0x0000004703477220 */ /* 0x000fe20000410000 */
[----:B------:R-:W-:Y:S04]  /*122e0*/  IMAD.WIDE.U32 R140, R139, -0x2daee0ad, RZ ;  /* 0xd2511f538b8c7825 */ /* 0x000fe800078e00ff */
[----:B------:R-:W-:Y:S01]  /*122f0*/  FFMA.FTZ R139, R18, UR4, -R181 ;  /* 0x00000004128b7c23 */ /* 0x000fe200080108b5 */
[----:B------:R-:W-:Y:S01]  /*12300*/  MUFU.EX2 R137, R137 ;  /* 0x0000008900897308 */ /* 0x000fe20000000800 */
[C---:B------:R-:W-:Y:S01]  /*12310*/  FMUL.FTZ R77, R132.reuse, R77 ;  /* 0x0000004d844d7220 */ /* 0x040fe20000410000 */
[C---:B------:R-:W-:Y:S01]  /*12320*/  FMUL.FTZ R78, R3.reuse, R78 ;  /* 0x0000004e034e7220 */ /* 0x040fe20000410000 */
[C---:B------:R-:W-:Y:S01]  /*12330*/  FMUL.FTZ R79, R3.reuse, R79 ;  /* 0x0000004f034f7220 */ /* 0x040fe20000410000 */
[C---:B------:R-:W-:Y:S01]  /*12340*/  FMUL.FTZ R80, R132.reuse, R80 ;  /* 0x0000005084507220 */ /* 0x040fe20000410000 */
[----:B------:R-:W-:Y:S01]  /*12350*/  FMUL.FTZ R81, R132, R81 ;  /* 0x0000005184517220 */ /* 0x000fe20000410000 */
[C---:B------:R-:W-:Y:S01]  /*12360*/  FMUL.FTZ R82, R3.reuse, R82 ;  /* 0x0000005203527220 */ /* 0x040fe20000410000 */
[C---:B------:R-:W-:Y:S01]  /*12370*/  FMUL.FTZ R83, R3.reuse, R83 ;  /* 0x0000005303537220 */ /* 0x040fe20000410000 */
[----:B------:R-:W-:Y:S01]  /*12380*/  FMUL.FTZ R50, R3, R98 ;  /* 0x0000006203327220 */ /* 0x000fe20000410000 */
[--C-:B------:R-:W-:Y:S01]  /*12390*/  FFMA.FTZ R247, R56, UR4, -R170.reuse ;  /* 0x0000000438f77c23 */ /* 0x100fe200080108aa */
[----:B------:R-:W-:Y:S01]  /*123a0*/  FFMA.FTZ R248, R57, UR4, -R170 ;  /* 0x0000000439f87c23 */ /* 0x000fe200080108aa */
[----:B------:R-:W-:Y:S01]  /*123b0*/  IMAD.WIDE.U32 R172, R138, -0x2daee0ad, RZ ;  /* 0xd2511f538aac7825 */ /* 0x000fe200078e00ff */
[----:B------:R-:W-:Y:S01]  /*123c0*/  LOP3.LUT R138, R141, UR31, R228, 0x96, !PT ;  /* 0x0000001f8d8a7c12 */ /* 0x000fe2000f8e96e4 */
[----:B------:R-:W-:Y:S02]  /*123d0*/  MUFU.EX2 R139, R139 ;  /* 0x0000008b008b7308 */ /* 0x000fe40000000800 */
[----:B------:R-:W-:Y:S01]  /*123e0*/  FADD.FTZ R2, -R134, R2 ;  /* 0x0000000286027221 */ /* 0x000fe20000010100 */
[----:B------:R-:W-:Y:S01]  /*123f0*/  IMAD.WIDE.U32 R142, R142, -0x2daee0ad, RZ ;  /* 0xd2511f538e8e7825 */ /* 0x000fe200078e00ff */
[----:B-1----:R-:W-:Y:S02]  /*12400*/  FMNMX.FTZ R4, R133, R16, !PT ;  /* 0x0000001085047209 */ /* 0x002fe40007810000 */
[----:B------:R-:W-:Y:S01]  /*12410*/  LOP3.LUT R172, R165, UR27, R172, 0x96, !PT ;  /* 0x0000001ba5ac7c12 */ /* 0x000fe2000f8e96ac */
[----:B------:R-:W-:Y:S01]  /*12420*/  IMAD.WIDE.U32 R174, R138, -0x326172a9, RZ ;  /* 0xcd9e8d578aae7825 */ /* 0x000fe200078e00ff */
[----:B------:R-:W-:Y:S01]  /*12430*/  LOP3.LUT R18, R143, UR27, R140, 0x96, !PT ;  /* 0x0000001b8f127c12 */ /* 0x000fe2000f8e968c */
[----:B------:R-:W1:Y:S02]  /*12440*/  SHFL.BFLY PT, R133, R4, 0x1, 0x1f ;  /* 0x0c201f0004857f89 */ /* 0x000e6400000e0000 */
[----:B------:R-:W-:Y:S01]  /*12450*/  FFMA.FTZ R152, R17, UR4, -R183 ;  /* 0x0000000411987c23 */ /* 0x000fe200080108b7 */
[----:B------:R-:W-:Y:S01]  /*12460*/  LOP3.LUT R17, R173, UR31, R224, 0x96, !PT ;  /* 0x0000001fad117c12 */ /* 0x000fe2000f8e96e0 */
[----:B------:R-:W-:Y:S01]  /*12470*/  FFMA.FTZ R138, R19, UR4, -R181 ;  /* 0x00000004138a7c23 */ /* 0x000fe200080108b5 */
[----:B------:R-:W-:Y:S01]  /*12480*/  LOP3.LUT R140, R175, UR30, R238, 0x96, !PT ;  /* 0x0000001eaf8c7c12 */ /* 0x000fe2000f8e96ee */
[----:B------:R-:W-:Y:S01]  /*12490*/  IMAD.WIDE.U32 R18, R18, -0x326172a9, RZ ;  /* 0xcd9e8d5712127825 */ /* 0x000fe200078e00ff */
[----:B------:R-:W-:Y:S03]  /*124a0*/  MUFU.EX2 R247, R247 ;  /* 0x000000f700f77308 */ /* 0x000fe60000000800 */
[----:B------:R-:W-:Y:S01]  /*124b0*/  FMUL.FTZ R2, R2, UR4 ;  /* 0x0000000402027c20 */ /* 0x000fe20008410000 */
[----:B------:R-:W-:Y:S01]  /*124c0*/  IMAD.WIDE.U32 R168, R17, -0x326172a9, RZ ;  /* 0xcd9e8d5711a87825 */ /* 0x000fe200078e00ff */
[----:B------:R-:W-:Y:S03]  /*124d0*/  LOP3.LUT R174, R19, UR26, R174, 0x96, !PT ;  /* 0x0000001a13ae7c12 */ /* 0x000fe6000f8e96ae */
[----:B------:R-:W-:Y:S01]  /*124e0*/  FMUL.FTZ R19, R3, R119 ;  /* 0x0000007703137220 */ /* 0x000fe20000410000 */
[----:B------:R-:W-:Y:S01]  /*124f0*/  IMAD.WIDE.U32 R172, R172, -0x326172a9, RZ ;  /* 0xcd9e8d57acac7825 */ /* 0x000fe200078e00ff */
[----:B------:R-:W-:Y:S01]  /*12500*/  LOP3.LUT R17, R169, UR30, R236, 0x96, !PT ;  /* 0x0000001ea9117c12 */ /* 0x000fe2000f8e96ec */
[----:B------:R-:W2:Y:S02]  /*12510*/  MUFU.EX2 R2, R2 ;  /* 0x0000000200027308 */ /* 0x000ea40000000800 */
[----:B------:R-:W-:Y:S01]  /*12520*/  FFMA.FTZ R156, R12, UR4, -R170 ;  /* 0x000000040c9c7c23 */ /* 0x000fe200080108aa */
[----:B------:R-:W-:Y:S01]  /*12530*/  IMAD.WIDE.U32 R140, R140, -0x2daee0ad, RZ ;  /* 0xd2511f538c8c7825 */ /* 0x000fe200078e00ff */
[----:B------:R-:W-:Y:S03]  /*12540*/  LOP3.LUT R168, R173, UR26, R168, 0x96, !PT ;  /* 0x0000001aada87c12 */ /* 0x000fe6000f8e96a8 */
[----:B------:R-:W-:Y:S01]  /*12550*/  FFMA.FTZ R173, R29, UR4, -R170 ;  /* 0x000000041dad7c23 */ /* 0x000fe200080108aa */
[----:B------:R-:W-:Y:S01]  /*12560*/  IMAD.WIDE.U32 R144, R17, -0x2daee0ad, RZ ;  /* 0xd2511f5311907825 */ /* 0x000fe200078e00ff */
[----:B------:R-:W-:Y:S01]  /*12570*/  LOP3.LUT R16, R141, UR24, R142, 0x96, !PT ;  /* 0x000000188d107c12 */ /* 0x000fe2000f8e968e */
[----:B------:R-:W-:Y:S01]  /*12580*/  MUFU.EX2 R248, R248 ;  /* 0x000000f800f87308 */ /* 0x000fe20000000800 */
[----:B-1----:R-:W-:Y:S01]  /*12590*/  FMNMX.FTZ R133, R4, R133, !PT ;  /* 0x0000008504857209 */ /* 0x002fe20007810000 */
[----:B------:R-:W-:Y:S01]  /*125a0*/  IMAD.WIDE.U32 R168, R168, -0x2daee0ad, RZ ;  /* 0xd2511f53a8a87825 */ /* 0x000fe200078e00ff */
[----:B------:R-:W-:Y:S02]  /*125b0*/  LOP3.LUT R164, R145, UR24, R164, 0x96, !PT ;  /* 0x0000001891a47c12 */ /* 0x000fe4000f8e96a4 */
[----:B------:R-:W-:Y:S01]  /*125c0*/  FSETP.NEU.FTZ.AND P2, PT, R133, -INF , PT ;  /* 0xff8000008500780b */ /* 0x000fe20003f5d000 */
[----:B------:R-:W-:Y:S01]  /*125d0*/  IMAD.WIDE.U32 R16, R16, -0x326172a9, RZ ;  /* 0xcd9e8d5710107825 */ /* 0x000fe200078e00ff */
[----:B------:R-:W-:Y:S03]  /*125e0*/  LOP3.LUT R144, R169, UR21, R144, 0x96, !PT ;  /* 0x00000015a9907c12 */ /* 0x000fe6000f8e9690 */
[----:B------:R-:W-:Y:S01]  /*125f0*/  MUFU.EX2 R138, R138 ;  /* 0x0000008a008a7308 */ /* 0x000fe20000000800 */
[C---:B--2---:R-:W-:Y:S01]  /*12600*/  FMUL.FTZ R9, R2.reuse, R125 ;  /* 0x0000007d02097220 */ /* 0x044fe20000410000 */
[----:B------:R-:W-:Y:S01]  /*12610*/  FMUL.FTZ R21, R2, R109 ;  /* 0x0000006d02157220 */ /* 0x000fe20000410000 */
[----:B------:R-:W-:Y:S01]  /*12620*/  LOP3.LUT R176, R17, UR22, R18, 0x96, !PT ;  /* 0x0000001611b07c12 */ /* 0x000fe2000f8e9612 */
[----:B------:R-:W-:Y:S01]  /*12630*/  FMUL.FTZ R166, R133, UR4 ;  /* 0x0000000485a67c20 */ /* 0x000fe20008410000 */
[----:B------:R-:W-:Y:S04]  /*12640*/  IMAD.WIDE.U32 R144, R144, -0x326172a9, RZ ;  /* 0xcd9e8d5790907825 */ /* 0x000fe800078e00ff */
[----:B------:R-:W-:Y:S01]  /*12650*/  FMUL.FTZ R17, R132, R117 ;  /* 0x0000007584117220 */ /* 0x000fe20000410000 */
[----:B------:R-:W-:Y:S01]  /*12660*/  FMUL.FTZ R18, R3, R118 ;  /* 0x0000007603127220 */ /* 0x000fe20000410000 */
[----:B------:R-:W-:Y:S01]  /*12670*/  FSEL R166, R166, RZ, P2 ;  /* 0x000000ffa6a67208 */ /* 0x000fe20001000000 */
[----:B------:R-:W-:Y:S01]  /*12680*/  IMAD.WIDE.U32 R164, R164, -0x326172a9, RZ ;  /* 0xcd9e8d57a4a47825 */ /* 0x000fe200078e00ff */
[----:B------:R-:W-:Y:S01]  /*12690*/  SHF.R.U32.HI R8, RZ, 0x10, R144 ;  /* 0x00000010ff087819 */ /* 0x000fe20000011690 */
[----:B------:R-:W-:Y:S01]  /*126a0*/  MUFU.EX2 R152, R152 ;  /* 0x0000009800987308 */ /* 0x000fe20000000800 */
[----:B------:R-:W-:Y:S01]  /*126b0*/  LOP3.LUT R7, R144, 0xffff, RZ, 0xc0, !PT ;  /* 0x0000ffff90077812 */ /* 0x000fe200078ec0ff */
[----:B------:R-:W-:Y:S01]  /*126c0*/  IMAD.WIDE.U32 R174, R174, -0x2daee0ad, RZ ;  /* 0xd2511f53aeae7825 */ /* 0x000fe200078e00ff */
[----:B------:R-:W-:Y:S02]  /*126d0*/  LOP3.LUT R4, R145, UR19, R164, 0x96, !PT ;  /* 0x0000001391047c12 */ /* 0x000fe4000f8e96a4 */
[----:B------:R-:W-:Y:S01]  /*126e0*/  LOP3.LUT R150, R144, 0xff, RZ, 0xc0, !PT ;  /* 0x000000ff90967812 */ /* 0x000fe200078ec0ff */
[----:B------:R-:W-:Y:S01]  /*126f0*/  FFMA.FTZ R160, R5, UR4, -R183 ;  /* 0x0000000405a07c23 */ /* 0x000fe200080108b7 */
[----:B------:R-:W-:Y:S01]  /*12700*/  LOP3.LUT R5, R175, UR21, R140, 0x96, !PT ;  /* 0x00000015af057c12 */ /* 0x000fe2000f8e968c */
[----:B------:R-:W-:Y:S01]  /*12710*/  FFMA.FTZ R158, R14, UR4, -R166 ;  /* 0x000000040e9e7c23 */ /* 0x000fe200080108a6 */
[----:B------:R-:W-:Y:S01]  /*12720*/  SHF.R.U32.HI R151, RZ, 0x18, R144 ;  /* 0x00000018ff977819 */ /* 0x000fe20000011690 */
[----:B------:R-:W-:Y:S01]  /*12730*/  FFMA.FTZ R164, R15, UR4, -R166 ;  /* 0x000000040fa47c23 */ /* 0x000fe200080108a6 */
[----:B------:R-:W-:Y:S01]  /*12740*/  LOP3.LUT R8, R8, 0xff, RZ, 0xc0, !PT ;  /* 0x000000ff08087812 */ /* 0x000fe200078ec0ff */
[----:B------:R-:W-:Y:S01]  /*12750*/  FADD.FTZ R0, -R133, R0 ;  /* 0x0000000085007221 */ /* 0x000fe20000010100 */
[----:B------:R-:W-:Y:S01]  /*12760*/  SHF.R.U32.HI R7, RZ, 0x8, R7 ;  /* 0x00000008ff077819 */ /* 0x000fe20000011607 */
[----:B------:R-:W-:Y:S01]  /*12770*/  IMAD.WIDE.U32 R140, R5, -0x326172a9, RZ ;  /* 0xcd9e8d57058c7825 */ /* 0x000fe200078e00ff */
[----:B------:R-:W-:Y:S01]  /*12780*/  PRMT R151, R8, 0x5410, R151 ;  /* 0x0000541008977816 */ /* 0x000fe20000000097 */
[----:B------:R-:W1:Y:S01]  /*12790*/  LDSM.16.MT88.4 R144, [R192+0x6000] ;  /* 0x00600000c090783b */ /* 0x000e620000004200 */
[----:B------:R-:W-:Y:S01]  /*127a0*/  PRMT R150, R150, 0x5410, R7 ;  /* 0x0000541096967816 */ /* 0x000fe20000000007 */
[----:B------:R-:W-:Y:S01]  /*127b0*/  FMUL.FTZ R0, R0, UR4 ;  /* 0x0000000400007c20 */ /* 0x000fe20008410000 */
        /* <DEDUP_REMOVED lines=8> */
[----:B------:R-:W-:Y:S03]  /*12840*/  SHF.R.U32.HI R5, RZ, 0x8, R5 ;  /* 0x00000008ff057819 */ /* 0x000fe60000011605 */
[----:B------:R-:W-:Y:S01]  /*12850*/  MUFU.EX2 R164, R164 ;  /* 0x000000a400a47308 */ /* 0x000fe20000000800 */
[----:B------:R-:W-:Y:S01]  /*12860*/  SHF.R.U32.HI R143, RZ, 0x18, R140 ;  /* 0x00000018ff8f7819 */ /* 0x000fe2000001168c */
[----:B------:R-:W-:Y:S01]  /*12870*/  FFMA.FTZ R155, R13, UR4, -R170 ;  /* 0x000000040d9b7c23 */ /* 0x000fe200080108aa */
[----:B------:R-:W-:Y:S01]  /*12880*/  LOP3.LUT R6, R6, 0xff, RZ, 0xc0, !PT ;  /* 0x000000ff06067812 */ /* 0x000fe200078ec0ff */
[----:B------:R-:W-:Y:S01]  /*12890*/  IMAD.U32 R8, RZ, RZ, UR29 ;  /* 0x0000001dff087e24 */ /* 0x000fe2000f8e00ff */
[----:B------:R-:W-:Y:S01]  /*128a0*/  LOP3.LUT R7, R141, 0xffff, RZ, 0xc0, !PT ;  /* 0x0000ffff8d077812 */ /* 0x000fe200078ec0ff */
[----:B------:R-:W-:Y:S01]  /*128b0*/  FFMA.FTZ R249, R62, UR4, -R166 ;  /* 0x000000043ef97c23 */ /* 0x000fe200080108a6 */
[----:B------:R-:W-:Y:S03]  /*128c0*/  SHF.R.U32.HI R149, RZ, 0x10, R4 ;  /* 0x00000010ff957819 */ /* 0x000fe60000011604 */
[----:B------:R-:W2:Y:S01]  /*128d0*/  MUFU.EX2 R0, R0 ;  /* 0x0000000000007308 */ /* 0x000ea20000000800 */
[----:B------:R-:W-:Y:S01]  /*128e0*/  PRMT R142, R142, 0x5410, R5 ;  /* 0x000054108e8e7816 */ /* 0x000fe20000000005 */
[----:B------:R-:W-:Y:S01]  /*128f0*/  FMUL.FTZ R29, R2, R105 ;  /* 0x00000069021d7220 */ /* 0x000fe20000410000 */
[----:B------:R-:W-:Y:S01]  /*12900*/  LOP3.LUT R8, R233, UR8, R8, 0x96, !PT ;  /* 0x00000008e9087c12 */ /* 0x000fe2000f8e9608 */
[--C-:B------:R-:W-:Y:S01]  /*12910*/  FFMA.FTZ R178, R27, UR4, -R166.reuse ;  /* 0x000000041bb27c23 */ /* 0x100fe200080108a6 */
[----:B------:R-:W-:Y:S01]  /*12920*/  PRMT R143, R6, 0x5410, R143 ;  /* 0x00005410068f7816 */ /* 0x000fe2000000008f */
[--C-:B------:R-:W-:Y:S01]  /*12930*/  FFMA.FTZ R240, R46, UR4, -R166.reuse ;  /* 0x000000042ef07c23 */ /* 0x100fe200080108a6 */
[C---:B------:R-:W-:Y:S03]  /*12940*/  LOP3.LUT R5, R4.reuse, 0xffff, RZ, 0xc0, !PT ;  /* 0x0000ffff04057812 */ /* 0x040fe600078ec0ff */
[----:B------:R-:W-:Y:S01]  /*12950*/  MUFU.EX2 R161, R161 ;  /* 0x000000a100a17308 */ /* 0x000fe20000000800 */
[----:B------:R-:W-:Y:S01]  /*12960*/  LOP3.LUT R148, R4, 0xff, RZ, 0xc0, !PT ;  /* 0x000000ff04947812 */ /* 0x000fe200078ec0ff */
[----:B------:R-:W-:Y:S01]  /*12970*/  FFMA.FTZ R241, R47, UR4, -R166 ;  /* 0x000000042ff17c23 */ /* 0x000fe200080108a6 */
[----:B------:R-:W-:Y:S01]  /*12980*/  LOP3.LUT R140, R141, 0xff, RZ, 0xc0, !PT ;  /* 0x000000ff8d8c7812 */ /* 0x000fe200078ec0ff */
[----:B------:R-:W-:Y:S01]  /*12990*/  IMAD.WIDE.U32 R14, R8, -0x326172a9, RZ ;  /* 0xcd9e8d57080e7825 */ /* 0x000fe200078e00ff */
[----:B------:R-:W-:Y:S02]  /*129a0*/  SHF.R.U32.HI R4, RZ, 0x18, R4 ;  /* 0x00000018ff047819 */ /* 0x000fe40000011604 */
[----:B------:R-:W-:Y:S03]  /*129b0*/  SHF.R.U32.HI R7, RZ, 0x8, R7 ;  /* 0x00000008ff077819 */ /* 0x000fe60000011607 */
[----:B------:R-:W3:Y:S01]  /*129c0*/  MUFU.EX2 R160, R160 ;  /* 0x000000a000a07308 */ /* 0x000ee20000000800 */
[----:B------:R-:W-:Y:S01]  /*129d0*/  LOP3.LUT R149, R149, 0xff, RZ, 0xc0, !PT ;  /* 0x000000ff95957812 */ /* 0x000fe200078ec0ff */
[C---:B--2---:R-:W-:Y:S01]  /*129e0*/  FMUL.FTZ R10, R0.reuse, R126 ;  /* 0x0000007e000a7220 */ /* 0x044fe20000410000 */
[----:B------:R-:W-:Y:S01]  /*129f0*/  SHF.R.U32.HI R6, RZ, 0x10, R141 ;  /* 0x00000010ff067819 */ /* 0x000fe2000001168d */
[----:B------:R-:W-:Y:S01]  /*12a00*/  FMUL.FTZ R11, R0, R127 ;  /* 0x0000007f000b7220 */ /* 0x000fe20000410000 */
[--C-:B------:R-:W-:Y:S01]  /*12a10*/  HSET2.LE.AND R151, R151, R217.reuse, PT ;  /* 0x000000d997977233 */ /* 0x100fe20003803000 */
[----:B------:R-:W-:Y:S01]  /*12a20*/  FMUL.FTZ R13, R2, R121 ;  /* 0x00000079020d7220 */ /* 0x000fe20000410000 */
[----:B------:R-:W-:Y:S03]  /*12a30*/  PRMT R140, R140, 0x5410, R7 ;  /* 0x000054108c8c7816 */ /* 0x000fe60000000007 */
[----:B------:R-:W-:Y:S01]  /*12a40*/  MUFU.EX2 R159, R159 ;  /* 0x0000009f009f7308 */ /* 0x000fe20000000800 */
[----:B------:R-:W-:Y:S01]  /*12a50*/  PRMT R149, R149, 0x5410, R4 ;  /* 0x0000541095957816 */ /* 0x000fe20000000004 */
[C---:B------:R-:W-:Y:S01]  /*12a60*/  FMUL.FTZ R72, R2.reuse, R72 ;  /* 0x0000004802487220 */ /* 0x040fe20000410000 */
[--C-:B------:R-:W-:Y:S01]  /*12a70*/  HSET2.LE.AND R143, R143, R217.reuse, PT ;  /* 0x000000d98f8f7233 */ /* 0x100fe20003803000 */
[----:B------:R-:W-:Y:S01]  /*12a80*/  FMUL.FTZ R73, R2, R73 ;  /* 0x0000004902497220 */ /* 0x000fe20000410000 */
[----:B------:R-:W-:Y:S01]  /*12a90*/  F2FP.BF16.F32.PACK_AB R8, R164, R158 ;  /* 0x0000009ea408723e */ /* 0x000fe200000010ff */
[----:B------:R-:W-:Y:S01]  /*12aa0*/  FMUL.FTZ R74, R0, R74 ;  /* 0x0000004a004a7220 */ /* 0x000fe20000410000 */
[----:B------:R-:W-:Y:S03]  /*12ab0*/  SHF.R.U32.HI R141, RZ, 0x18, R141 ;  /* 0x00000018ff8d7819 */ /* 0x000fe6000001168d */
[----:B------:R-:W2:Y:S01]  /*12ac0*/  MUFU.EX2 R153, R153 ;  /* 0x0000009900997308 */ /* 0x000ea20000000800 */
[----:B------:R-:W-:Y:S01]  /*12ad0*/  LOP3.LUT R6, R6, 0xff, RZ, 0xc0, !PT ;  /* 0x000000ff06067812 */ /* 0x000fe200078ec0ff */
[----:B------:R-:W-:Y:S01]  /*12ae0*/  FMUL.FTZ R75, R0, R75 ;  /* 0x0000004b004b7220 */ /* 0x000fe20000410000 */
[----:B------:R-:W-:Y:S01]  /*12af0*/  SHF.R.U32.HI R5, RZ, 0x8, R5 ;  /* 0x00000008ff057819 */ /* 0x000fe20000011605 */
[----:B------:R-:W-:Y:S01]  /*12b00*/  IMAD.WIDE.U32 R176, R176, -0x2daee0ad, RZ ;  /* 0xd2511f53b0b07825 */ /* 0x000fe200078e00ff */
[----:B------:R-:W-:Y:S02]  /*12b10*/  F2FP.BF16.F32.PACK_AB R4, R138, R139 ;  /* 0x0000008b8a04723e */ /* 0x000fe400000010ff */
[----:B------:R-:W-:Y:S03]  /*12b20*/  LOP3.LUT R151, R151, R8, RZ, 0xc0, !PT ;  /* 0x0000000897977212 */ /* 0x000fe600078ec0ff */
[----:B------:R-:W-:Y:S01]  /*12b30*/  MUFU.EX2 R163, R163 ;  /* 0x000000a300a37308 */ /* 0x000fe20000000800 */
[----:B------:R-:W-:Y:S01]  /*12b40*/  PRMT R141, R6, 0x5410, R141 ;  /* 0x00005410068d7816 */ /* 0x000fe2000000008d */
[----:B------:R-:W-:Y:S01]  /*12b50*/  FMUL.FTZ R8, R2, R124 ;  /* 0x0000007c02087220 */ /* 0x000fe20000410000 */
[----:B------:R-:W-:Y:S01]  /*12b60*/  PRMT R148, R148, 0x5410, R5 ;  /* 0x0000541094947816 */ /* 0x000fe20000000005 */
[----:B------:R-:W4:Y:S01]  /*12b70*/  LDSM.16.MT88.4 R124, [R190+0x6000] ;  /* 0x00600000be7c783b */ /* 0x000f220000004200 */
[--C-:B------:R-:W-:Y:S01]  /*12b80*/  HSET2.LE.AND R142, R142, R217.reuse, PT ;  /* 0x000000d98e8e7233 */ /* 0x100fe20003803000 */
[----:B------:R-:W-:Y:S01]  /*12b90*/  FMUL.FTZ R27, R3, R103 ;  /* 0x00000067031b7220 */ /* 0x000fe20000410000 */
[----:B------:R-:W-:Y:S03]  /*12ba0*/  LOP3.LUT R143, R143, R4, RZ, 0xc0, !PT ;  /* 0x000000048f8f7212 */ /* 0x000fe600078ec0ff */
[----:B------:R-:W5:Y:S01]  /*12bb0*/  MUFU.EX2 R157, R157 ;  /* 0x0000009d009d7308 */ /* 0x000f620000000800 */
[--C-:B------:R-:W-:Y:S01]  /*12bc0*/  HSET2.LE.AND R140, R140, R217.reuse, PT ;  /* 0x000000d98c8c7233 */ /* 0x100fe20003803000 */
[----:B------:R-:W-:Y:S01]  /*12bd0*/  FMUL.FTZ R88, R2, R88 ;  /* 0x0000005802587220 */ /* 0x000fe20000410000 */
[----:B------:R-:W-:Y:S01]  /*12be0*/  F2FP.BF16.F32.PACK_AB R5, R152, R137 ;  /* 0x000000899805723e */ /* 0x000fe200000010ff */
[----:B------:R-:W-:Y:S01]  /*12bf0*/  FMUL.FTZ R89, R2, R89 ;  /* 0x0000005902597220 */ /* 0x000fe20000410000 */
[----:B---3--:R-:W-:Y:S01]  /*12c00*/  F2FP.BF16.F32.PACK_AB R4, R160, R161 ;  /* 0x000000a1a004723e */ /* 0x008fe200000010ff */
[----:B------:R-:W-:Y:S01]  /*12c10*/  FMUL.FTZ R90, R0, R90 ;  /* 0x0000005a005a7220 */ /* 0x000fe20000410000 */
[----:B------:R-:W-:Y:S03]  /*12c20*/  LOP3.LUT R142, R142, R5, RZ, 0xc0, !PT ;  /* 0x000000058e8e7212 */ /* 0x000fe600078ec0ff */
[----:B------:R-:W-:Y:S01]  /*12c30*/  MUFU.EX2 R162, R162 ;  /* 0x000000a200a27308 */ /* 0x000fe20000000800 */
[----:B------:R-:W-:Y:S01]  /*12c40*/  LOP3.LUT R140, R140, R4, RZ, 0xc0, !PT ;  /* 0x000000048c8c7212 */ /* 0x000fe200078ec0ff */
[----:B------:R-:W-:Y:S01]  /*12c50*/  FMUL.FTZ R91, R0, R91 ;  /* 0x0000005b005b7220 */ /* 0x000fe20000410000 */
[--C-:B------:R-:W-:Y:S01]  /*12c60*/  HSET2.LE.AND R150, R150, R217.reuse, PT ;  /* 0x000000d996967233 */ /* 0x100fe20003803000 */
[C---:B------:R-:W-:Y:S01]  /*12c70*/  FMUL.FTZ R92, R2.reuse, R92 ;  /* 0x0000005c025c7220 */ /* 0x040fe20000410000 */
[--C-:B------:R-:W-:Y:S01]  /*12c80*/  HSET2.LE.AND R141, R141, R217.reuse, PT ;  /* 0x000000d98d8d7233 */ /* 0x100fe20003803000 */
[----:B------:R-:W-:Y:S01]  /*12c90*/  FMUL.FTZ R93, R2, R93 ;  /* 0x0000005d025d7220 */ /* 0x000fe20000410000 */
[--C-:B------:R-:W-:Y:S03]  /*12ca0*/  HSET2.LE.AND R148, R148, R217.reuse, PT ;  /* 0x000000d994947233 */ /* 0x100fe60003803000 */
[----:B------:R-:W3:Y:S01]  /*12cb0*/  MUFU.EX2 R154, R154 ;  /* 0x0000009a009a7308 */ /* 0x000ee20000000800 */
[--C-:B------:R-:W-:Y:S01]  /*12cc0*/  HSET2.LE.AND R149, R149, R217.reuse, PT ;  /* 0x000000d995957233 */ /* 0x100fe20003803000 */
[C---:B------:R-:W-:Y:S01]  /*12cd0*/  FMUL.FTZ R94, R0.reuse, R94 ;  /* 0x0000005e005e7220 */ /* 0x040fe20000410000 */
[----:B--2---:R-:W-:Y:S01]  /*12ce0*/  F2FP.BF16.F32.PACK_AB R7, R153, R159 ;  /* 0x0000009f9907723e */ /* 0x004fe200000010ff */
[----:B------:R-:W-:Y:S01]  /*12cf0*/  FMUL.FTZ R95, R0, R95 ;  /* 0x0000005f005f7220 */ /* 0x000fe20000410000 */
[----:B-----5:R-:W-:Y:S01]  /*12d00*/  F2FP.BF16.F32.PACK_AB R6, R157, R163 ;  /* 0x000000a39d06723e */ /* 0x020fe200000010ff */
[--C-:B------:R-:W-:Y:S01]  /*12d10*/  FFMA.FTZ R180, R48, UR4, -R183.reuse ;  /* 0x0000000430b47c23 */ /* 0x100fe200080108b7 */
[----:B------:R-:W-:Y:S03]  /*12d20*/  LOP3.LUT R141, R141, R7, RZ, 0xc0, !PT ;  /* 0x000000078d8d7212 */ /* 0x000fe600078ec0ff */
[----:B------:R-:W-:Y:S01]  /*12d30*/  MUFU.EX2 R156, R156 ;  /* 0x0000009c009c7308 */ /* 0x000fe20000000800 */
[----:B------:R-:W-:Y:S01]  /*12d40*/  LOP3.LUT R148, R148, R6, RZ, 0xc0, !PT ;  /* 0x0000000694947212 */ /* 0x000fe200078ec0ff */
[----:B------:R-:W-:Y:S01]  /*12d50*/  FMUL.FTZ R6, R3, R130 ;  /* 0x0000008203067220 */ /* 0x000fe20000410000 */
[----:B------:R-:W-:Y:S01]  /*12d60*/  LOP3.LUT R12, R15, UR36, R230, 0x96, !PT ;  /* 0x000000240f0c7c12 */ /* 0x000fe2000f8e96e6 */
[----:B------:R-:W-:Y:S01]  /*12d70*/  FMUL.FTZ R7, R3, R131 ;  /* 0x0000008303077220 */ /* 0x000fe20000410000 */
[----:B------:R-:W-:Y:S01]  /*12d80*/  LOP3.LUT R16, R239, UR34, R14, 0x96, !PT ;  /* 0x00000022ef107c12 */ /* 0x000fe2000f8e960e */
[--C-:B------:R-:W-:Y:S01]  /*12d90*/  FFMA.FTZ R179, R49, UR4, -R183.reuse ;  /* 0x0000000431b37c23 */ /* 0x100fe200080108b7 */
[----:B------:R-:W-:Y:S03]  /*12da0*/  LOP3.LUT R175, R165, UR22, R172, 0x96, !PT ;  /* 0x00000016a5af7c12 */ /* 0x000fe6000f8e96ac */
[----:B------:R-:W2:Y:S01]  /*12db0*/  MUFU.EX2 R155, R155 ;  /* 0x0000009b009b7308 */ /* 0x000ea20000000800 */
[----:B---3--:R-:W-:Y:S01]  /*12dc0*/  F2FP.BF16.F32.PACK_AB R5, R154, R162 ;  /* 0x000000a29a05723e */ /* 0x008fe200000010ff */
[----:B------:R-:W-:Y:S01]  /*12dd0*/  FFMA.FTZ R165, R20, UR4, -R183 ;  /* 0x0000000414a57c23 */ /* 0x000fe200080108b7 */
[----:B------:R-:W-:Y:S01]  /*12de0*/  LOP3.LUT R169, R176, 0xffff, RZ, 0xc0, !PT ;  /* 0x0000ffffb0a97812 */ /* 0x000fe200078ec0ff */
[----:B------:R-:W-:Y:S01]  /*12df0*/  IMAD.WIDE.U32 R130, R12, -0x2daee0ad, RZ ;  /* 0xd2511f530c827825 */ /* 0x000fe200078e00ff */
[----:B------:R-:W-:Y:S03]  /*12e00*/  LOP3.LUT R149, R149, R5, RZ, 0xc0, !PT ;  /* 0x0000000595957212 */ /* 0x000fe600078ec0ff */
[----:B------:R-:W-:Y:S01]  /*12e10*/  FMUL.FTZ R5, R132, R129 ;  /* 0x0000008184057220 */ /* 0x000fe20000410000 */
[----:B------:R-:W-:Y:S01]  /*12e20*/  LOP3.LUT R129, R15, UR36, R226, 0x96, !PT ;  /* 0x000000240f817c12 */ /* 0x000fe2000f8e96e2 */
[----:B------:R-:W-:Y:S01]  /*12e30*/  FMUL.FTZ R12, R2, R120 ;  /* 0x00000078020c7220 */ /* 0x000fe20000410000 */
[----:B------:R-:W-:Y:S04]  /*12e40*/  IMAD.WIDE.U32 R120, R16, -0x2daee0ad, RZ ;  /* 0xd2511f5310787825 */ /* 0x000fe800078e00ff */
[----:B------:R-:W-:Y:S01]  /*12e50*/  FMUL.FTZ R15, R0, R123 ;  /* 0x0000007b000f7220 */ /* 0x000fe20000410000 */
[----:B------:R-:W-:Y:S01]  /*12e60*/  MUFU.EX2 R165, R165 ;  /* 0x000000a500a57308 */ /* 0x000fe20000000800 */
[----:B------:R-:W-:Y:S01]  /*12e70*/  FMUL.FTZ R16, R132, R116 ;  /* 0x0000007484107220 */ /* 0x000fe20000410000 */
[----:B------:R-:W-:Y:S01]  /*12e80*/  LOP3.LUT R123, R177, UR20, R174, 0x96, !PT ;  /* 0x00000014b17b7c12 */ /* 0x000fe2000f8e96ae */
[----:B------:R-:W3:Y:S01]  /*12e90*/  LDSM.16.MT88.4 R116, [R189+0x6000] ;  /* 0x00600000bd74783b */ /* 0x000ee20000004200 */
[----:B------:R-:W-:Y:S01]  /*12ea0*/  IMAD.WIDE.U32 R174, R175, -0x2daee0ad, RZ ;  /* 0xd2511f53afae7825 */ /* 0x000fe200078e00ff */
[----:B--2---:R-:W-:Y:S03]  /*12eb0*/  F2FP.BF16.F32.PACK_AB R4, R155, R156 ;  /* 0x0000009c9b04723e */ /* 0x004fe600000010ff */
[----:B------:R-:W-:Y:S01]  /*12ec0*/  FMUL.FTZ R20, R2, R108 ;  /* 0x0000006c02147220 */ /* 0x000fe20000410000 */
[----:B------:R-:W-:Y:S01]  /*12ed0*/  SHF.R.U32.HI R172, RZ, 0x10, R176 ;  /* 0x00000010ffac7819 */ /* 0x000fe200000116b0 */
[----:B------:R-:W-:Y:S01]  /*12ee0*/  FFMA.FTZ R177, R26, UR4, -R166 ;  /* 0x000000041ab17c23 */ /* 0x000fe200080108a6 */
[----:B------:R-:W-:Y:S01]  /*12ef0*/  LOP3.LUT R150, R150, R4, RZ, 0xc0, !PT ;  /* 0x0000000496967212 */ /* 0x000fe200078ec0ff */
[----:B------:R-:W-:Y:S01]  /*12f00*/  FMUL.FTZ R4, R132, R128 ;  /* 0x0000008084047220 */ /* 0x000fe20000410000 */
[----:B------:R-:W-:Y:S01]  /*12f10*/  LOP3.LUT R128, R237, UR34, R14, 0x96, !PT ;  /* 0x00000022ed807c12 */ /* 0x000fe2000f8e960e */
[----:B------:R-:W-:Y:S01]  /*12f20*/  FMUL.FTZ R14, R0, R122 ;  /* 0x0000007a000e7220 */ /* 0x000fe20000410000 */
[----:B------:R-:W-:Y:S01]  /*12f30*/  LOP3.LUT R122, R131, UR31, R228, 0x96, !PT ;  /* 0x0000001f837a7c12 */ /* 0x000fe2000f8e96e4 */
[----:B------:R-:W-:Y:S01]  /*12f40*/  FMUL.FTZ R26, R3, R102 ;  /* 0x00000066031a7220 */ /* 0x000fe20000410000 */
[----:B------:R-:W-:Y:S01]  /*12f50*/  LOP3.LUT R131, R175, UR20, R168, 0x96, !PT ;  /* 0x00000014af837c12 */ /* 0x000fe2000f8e96a8 */
[--C-:B------:R-:W-:Y:S01]  /*12f60*/  FFMA.FTZ R168, R22, UR4, -R181.reuse ;  /* 0x0000000416a87c23 */ /* 0x100fe200080108b5 */
[-C--:B-1----:R-:W-:Y:S01]  /*12f70*/  HMMA.16816.F32.BF16 R4, R140, R144.reuse, R4 ;  /* 0x000000908c04723c */ /* 0x082fe20000041804 */
[----:B------:R-:W-:Y:S04]  /*12f80*/  MUFU.EX2 R177, R177 ;  /* 0x000000b100b17308 */ /* 0x000fe80000000800 */
[----:B------:R-:W-:Y:S01]  /*12f90*/  FMUL.FTZ R22, R0, R110 ;  /* 0x0000006e00167220 */ /* 0x000fe20000410000 */
[C---:B------:R-:W-:Y:S05]  /*12fa0*/  HMMA.16816.F32.BF16 R8, R148.reuse, R144, R8 ;  /* 0x000000909408723c */ /* 0x040fea0000041808 */
[----:B------:R-:W-:Y:S01]  /*12fb0*/  MUFU.EX2 R178, R178 ;  /* 0x000000b200b27308 */ /* 0x000fe20000000800 */
[----:B------:R-:W-:Y:S01]  /*12fc0*/  SHF.R.U32.HI R171, RZ, 0x18, R176 ;  /* 0x00000018ffab7819 */ /* 0x000fe200000116b0 */
[-C--:B------:R-:W-:Y:S04]  /*12fd0*/  HMMA.16816.F32.BF16 R12, R148, R146.reuse, R12 ;  /* 0x00000092940c723c */ /* 0x080fe8000004180c */
[----:B------:R-:W-:Y:S02]  /*12fe0*/  LOP3.LUT R121, R121, UR27, R130, 0x96, !PT ;  /* 0x0000001b79797c12 */ /* 0x000fe4000f8e9682 */
[C---:B------:R-:W-:Y:S02]  /*12ff0*/  HMMA.16816.F32.BF16 R16, R140.reuse, R146, R16 ;  /* 0x000000928c10723c */ /* 0x040fe40000041810 */
[----:B------:R-:W-:Y:S03]  /*13000*/  MUFU.EX2 R240, R240 ;  /* 0x000000f000f07308 */ /* 0x000fe60000000800 */
[----:B------:R-:W-:Y:S01]  /*13010*/  LOP3.LUT R130, R176, 0xff, RZ, 0xc0, !PT ;  /* 0x000000ffb0827812 */ /* 0x000fe200078ec0ff */
[-C--:B----4-:R-:W-:Y:S06]  /*13020*/  HMMA.16816.F32.BF16 R68, R140, R124.reuse, R68 ;  /* 0x0000007c8c44723c */ /* 0x090fec0000041844 */
[----:B------:R-:W-:Y:S01]  /*13030*/  MUFU.EX2 R173, R173 ;  /* 0x000000ad00ad7308 */ /* 0x000fe20000000800 */
[--C-:B------:R-:W-:Y:S01]  /*13040*/  FFMA.FTZ R146, R34, UR4, -R181.reuse ;  /* 0x0000000422927c23 */ /* 0x100fe200080108b5 */
[----:B------:R-:W-:Y:S03]  /*13050*/  FFMA.FTZ R147, R35, UR4, -R181 ;  /* 0x0000000423937c23 */ /* 0x000fe600080108b5 */
[--C-:B------:R-:W-:Y:S01]  /*13060*/  FFMA.FTZ R145, R32, UR4, -R183.reuse ;  /* 0x0000000420917c23 */ /* 0x100fe200080108b7 */
[----:B------:R-:W-:Y:S01]  /*13070*/  FFMA.FTZ R144, R33, UR4, -R183 ;  /* 0x0000000421907c23 */ /* 0x000fe200080108b7 */
[C---:B------:R-:W-:Y:S03]  /*13080*/  HMMA.16816.F32.BF16 R72, R148.reuse, R124, R72 ;  /* 0x0000007c9448723c */ /* 0x040fe60000041848 */
[----:B------:R-:W-:Y:S01]  /*13090*/  MUFU.EX2 R146, R146 ;  /* 0x0000009200927308 */ /* 0x000fe20000000800 */
[C---:B------:R-:W-:Y:S01]  /*130a0*/  FMUL.FTZ R32, R2.reuse, R112 ;  /* 0x0000007002207220 */ /* 0x040fe20000410000 */
[--C-:B------:R-:W-:Y:S01]  /*130b0*/  SHF.R.U32.HI R112, RZ, 0x10, R174.reuse ;  /* 0x00000010ff707819 */ /* 0x100fe200000116ae */
[----:B------:R-:W-:Y:S01]  /*130c0*/  FMUL.FTZ R33, R2, R113 ;  /* 0x0000007102217220 */ /* 0x000fe20000410000 */
[----:B------:R-:W-:Y:S01]  /*130d0*/  SHF.R.U32.HI R125, RZ, 0x8, R169 ;  /* 0x00000008ff7d7819 */ /* 0x000fe200000116a9 */
[----:B------:R-:W-:Y:S05]  /*130e0*/  FMUL.FTZ R34, R0, R114 ;  /* 0x0000007200227220 */ /* 0x000fea0000410000 */
[----:B------:R-:W-:Y:S01]  /*130f0*/  MUFU.EX2 R145, R145 ;  /* 0x0000009100917308 */ /* 0x000fe20000000800 */
[----:B------:R-:W-:Y:S01]  /*13100*/  LOP3.LUT R124, R172, 0xff, RZ, 0xc0, !PT ;  /* 0x000000ffac7c7812 */ /* 0x000fe200078ec0ff */
[----:B------:R-:W-:Y:S01]  /*13110*/  FMUL.FTZ R35, R0, R115 ;  /* 0x0000007300237220 */ /* 0x000fe20000410000 */
[C---:B------:R-:W-:Y:S01]  /*13120*/  LOP3.LUT R113, R174.reuse, 0xffff, RZ, 0xc0, !PT ;  /* 0x0000ffffae717812 */ /* 0x040fe200078ec0ff */
[----:B------:R-:W-:Y:S01]  /*13130*/  FFMA.FTZ R169, R23, UR4, -R181 ;  /* 0x0000000417a97c23 */ /* 0x000fe200080108b5 */
[----:B------:R-:W-:Y:S01]  /*13140*/  LOP3.LUT R114, R174, 0xff, RZ, 0xc0, !PT ;  /* 0x000000ffae727812 */ /* 0x000fe200078ec0ff */
[----:B------:R-:W-:Y:S01]  /*13150*/  FMUL.FTZ R23, R0, R111 ;  /* 0x0000006f00177220 */ /* 0x000fe20000410000 */
[----:B------:R-:W-:Y:S01]  /*13160*/  SHF.R.U32.HI R115, RZ, 0x18, R174 ;  /* 0x00000018ff737819 */ /* 0x000fe200000116ae */
[----:B------:R-:W1:Y:S01]  /*13170*/  LDSM.16.MT88.4 R108, [R188+0x6000] ;  /* 0x00600000bc6c783b */ /* 0x000e620000004200 */
[-C--:B------:R-:W-:Y:S01]  /*13180*/  HMMA.16816.F32.BF16 R32, R148, R126.reuse, R32 ;  /* 0x0000007e9420723c */ /* 0x080fe20000041820 */
[----:B------:R-:W2:Y:S02]  /*13190*/  MUFU.EX2 R144, R144 ;  /* 0x0000009000907308 */ /* 0x000ea40000000800 */
[----:B------:R-:W-:Y:S01]  /*131a0*/  PRMT R124, R124, 0x5410, R171 ;  /* 0x000054107c7c7816 */ /* 0x000fe200000000ab */
[----:B------:R-:W-:Y:S01]  /*131b0*/  FFMA.FTZ R174, R28, UR4, -R170 ;  /* 0x000000041cae7c23 */ /* 0x000fe200080108aa */
[----:B------:R-:W-:Y:S01]  /*131c0*/  PRMT R130, R130, 0x5410, R125 ;  /* 0x0000541082827816 */ /* 0x000fe2000000007d */
[C---:B------:R-:W-:Y:S05]  /*131d0*/  HMMA.16816.F32.BF16 R76, R140.reuse, R126, R76 ;  /* 0x0000007e8c4c723c */ /* 0x040fea000004184c */
[----:B------:R-:W4:Y:S01]  /*131e0*/  MUFU.EX2 R147, R147 ;  /* 0x0000009300937308 */ /* 0x000f220000000800 */
[--C-:B------:R-:W-:Y:S01]  /*131f0*/  HSET2.LE.AND R105, R124, R217.reuse, PT ;  /* 0x000000d97c697233 */ /* 0x100fe20003803000 */
[-C--:B---3--:R-:W-:Y:S04]  /*13200*/  HMMA.16816.F32.BF16 R80, R140, R116.reuse, R80 ;  /* 0x000000748c50723c */ /* 0x088fe80000041850 */
[C---:B------:R-:W-:Y:S02]  /*13210*/  LOP3.LUT R126, R123.reuse, 0xffff, RZ, 0xc0, !PT ;  /* 0x0000ffff7b7e7812 */ /* 0x040fe400078ec0ff */
[C---:B------:R-:W-:Y:S02]  /*13220*/  HMMA.16816.F32.BF16 R20, R148.reuse, R116, R20 ;  /* 0x000000749414723c */ /* 0x040fe40000041814 */
[----:B------:R-:W-:Y:S03]  /*13230*/  MUFU.EX2 R241, R241 ;  /* 0x000000f100f17308 */ /* 0x000fe60000000800 */
[----:B------:R-:W-:Y:S01]  /*13240*/  SHF.R.U32.HI R126, RZ, 0x8, R126 ;  /* 0x00000008ff7e7819 */ /* 0x000fe2000001167e */
[--C-:B------:R-:W-:Y:S01]  /*13250*/  FFMA.FTZ R172, R30, UR4, -R166.reuse ;  /* 0x000000041eac7c23 */ /* 0x100fe200080108a6 */
[----:B------:R-:W-:Y:S01]  /*13260*/  LOP3.LUT R116, R123, 0xff, RZ, 0xc0, !PT ;  /* 0x000000ff7b747812 */ /* 0x000fe200078ec0ff */
[----:B------:R-:W-:Y:S04]  /*13270*/  FFMA.FTZ R171, R31, UR4, -R166 ;  /* 0x000000041fab7c23 */ /* 0x000fe800080108a6 */
[----:B------:R-:W3:Y:S01]  /*13280*/  MUFU.EX2 R174, R174 ;  /* 0x000000ae00ae7308 */ /* 0x000ee20000000800 */
[----:B--2---:R-:W-:Y:S01]  /*13290*/  F2FP.BF16.F32.PACK_AB R102, R144, R145 ;  /* 0x000000919066723e */ /* 0x004fe200000010ff */
[----:B------:R-:W-:Y:S01]  /*132a0*/  FMUL.FTZ R28, R2, R104 ;  /* 0x00000068021c7220 */ /* 0x000fe20000410000 */
[----:B------:R-:W-:Y:S01]  /*132b0*/  PRMT R104, R116, 0x5410, R126 ;  /* 0x0000541074687816 */ /* 0x000fe2000000007e */
[C---:B------:R-:W-:Y:S01]  /*132c0*/  FMUL.FTZ R31, R0.reuse, R107 ;  /* 0x0000006b001f7220 */ /* 0x040fe20000410000 */
[----:B----4-:R-:W-:Y:S01]  /*132d0*/  F2FP.BF16.F32.PACK_AB R103, R147, R146 ;  /* 0x000000929367723e */ /* 0x010fe200000010ff */
[----:B------:R-:W-:Y:S01]  /*132e0*/  FMUL.FTZ R30, R0, R106 ;  /* 0x0000006a001e7220 */ /* 0x000fe20000410000 */
[--C-:B------:R-:W-:Y:S01]  /*132f0*/  HSET2.LE.AND R106, R130, R217.reuse, PT ;  /* 0x000000d9826a7233 */ /* 0x100fe20003803000 */
[--C-:B------:R-:W-:Y:S01]  /*13300*/  FFMA.FTZ R175, R24, UR4, -R170.reuse ;  /* 0x0000000418af7c23 */ /* 0x100fe200080108aa */
[--C-:B------:R-:W-:Y:S01]  /*13310*/  HSET2.LE.AND R104, R104, R217.reuse, PT ;  /* 0x000000d968687233 */ /* 0x100fe20003803000 */
[----:B------:R-:W-:Y:S01]  /*13320*/  FMUL.FTZ R24, R132, R100 ;  /* 0x0000006484187220 */ /* 0x000fe20000410000 */
[----:B------:R-:W-:Y:S01]  /*13330*/  F2FP.BF16.F32.PACK_AB R100, R167, R165 ;  /* 0x000000a5a764723e */ /* 0x000fe200000010ff */
[----:B------:R-:W-:Y:S01]  /*13340*/  FFMA.FTZ R176, R25, UR4, -R170 ;  /* 0x0000000419b07c23 */ /* 0x000fe200080108aa */
[-C--:B------:R-:W-:Y:S01]  /*13350*/  HMMA.16816.F32.BF16 R28, R148, R118.reuse, R28 ;  /* 0x00000076941c723c */ /* 0x080fe2000004181c */
[----:B------:R-:W-:Y:S02]  /*13360*/  MUFU.EX2 R172, R172 ;  /* 0x000000ac00ac7308 */ /* 0x000fe40000000800 */
[----:B------:R-:W-:Y:S01]  /*13370*/  LOP3.LUT R102, R106, R102, RZ, 0xc0, !PT ;  /* 0x000000666a667212 */ /* 0x000fe200078ec0ff */
[----:B------:R-:W-:Y:S01]  /*13380*/  FMUL.FTZ R25, R132, R101 ;  /* 0x0000006584197220 */ /* 0x000fe20000410000 */
[----:B------:R-:W-:Y:S01]  /*13390*/  LOP3.LUT R103, R105, R103, RZ, 0xc0, !PT ;  /* 0x0000006769677212 */ /* 0x000fe200078ec0ff */
[C---:B------:R-:W-:Y:S05]  /*133a0*/  HMMA.16816.F32.BF16 R84, R140.reuse, R118, R84 ;  /* 0x000000768c54723c */ /* 0x040fea0000041854 */
[----:B------:R-:W2:Y:S01]  /*133b0*/  MUFU.EX2 R171, R171 ;  /* 0x000000ab00ab7308 */ /* 0x000ea20000000800 */
[----:B------:R-:W-:Y:S01]  /*133c0*/  LOP3.LUT R100, R104, R100, RZ, 0xc0, !PT ;  /* 0x0000006468647212 */ /* 0x000fe200078ec0ff */
[-C--:B-1----:R-:W-:Y:S01]  /*133d0*/  HMMA.16816.F32.BF16 R24, R140, R108.reuse, R24 ;  /* 0x0000006c8c18723c */ /* 0x082fe20000041818 */
[----:B------:R-:W1:Y:S03]  /*133e0*/  LDSM.16.MT88.4 R104, [R192+0x6800] ;  /* 0x00680000c068783b */ /* 0x000e660000004200 */
[----:B------:R-:W-:Y:S02]  /*133f0*/  SHF.R.U32.HI R113, RZ, 0x8, R113 ;  /* 0x00000008ff717819 */ /* 0x000fe40000011671 */
[C---:B------:R-:W-:Y:S02]  /*13400*/  HMMA.16816.F32.BF16 R88, R148.reuse, R108, R88 ;  /* 0x0000006c9458723c */ /* 0x040fe40000041858 */
[----:B------:R-:W-:Y:S03]  /*13410*/  MUFU.EX2 R168, R168 ;  /* 0x000000a800a87308 */ /* 0x000fe60000000800 */
[----:B------:R-:W-:Y:S01]  /*13420*/  LOP3.LUT R112, R112, 0xff, RZ, 0xc0, !PT ;  /* 0x000000ff70707812 */ /* 0x000fe200078ec0ff */
[-C--:B------:R-:W-:Y:S06]  /*13430*/  HMMA.16816.F32.BF16 R92, R148, R110.reuse, R92 ;  /* 0x0000006e945c723c */ /* 0x080fec000004185c */
[----:B------:R-:W4:Y:S01]  /*13440*/  MUFU.EX2 R169, R169 ;  /* 0x000000a900a97308 */ /* 0x000f220000000800 */
[----:B------:R-:W-:Y:S01]  /*13450*/  SHF.R.U32.HI R127, RZ, 0x10, R123 ;  /* 0x00000010ff7f7819 */ /* 0x000fe2000001167b */
[----:B------:R-:W-:Y:S03]  /*13460*/  FFMA.FTZ R245, R52, UR4, -R183 ;  /* 0x0000000434f57c23 */ /* 0x000fe600080108b7 */
[----:B------:R-:W-:Y:S01]  /*13470*/  PRMT R114, R114, 0x5410, R113 ;  /* 0x0000541072727816 */ /* 0x000fe20000000071 */
[----:B------:R-:W-:Y:S01]  /*13480*/  FFMA.FTZ R151, R42, UR4, -R166 ;  /* 0x000000042a977c23 */ /* 0x000fe200080108a6 */
[----:B------:R-:W-:Y:S03]  /*13490*/  PRMT R115, R112, 0x5410, R115 ;  /* 0x0000541070737816 */ /* 0x000fe60000000073 */
[----:B------:R-:W-:Y:S01]  /*134a0*/  MUFU.EX2 R175, R175 ;  /* 0x000000af00af7308 */ /* 0x000fe20000000800 */
[----:B------:R-:W-:Y:S01]  /*134b0*/  SHF.R.U32.HI R125, RZ, 0x18, R123 ;  /* 0x00000018ff7d7819 */ /* 0x000fe2000001167b */
[----:B------:R-:W-:Y:S01]  /*134c0*/  FFMA.FTZ R148, R51, UR4, -R181 ;  /* 0x0000000433947c23 */ /* 0x000fe200080108b5 */
[----:B------:R-:W-:Y:S01]  /*134d0*/  LOP3.LUT R127, R127, 0xff, RZ, 0xc0, !PT ;  /* 0x000000ff7f7f7812 */ /* 0x000fe200078ec0ff */
[----:B------:R-:W-:Y:S01]  /*134e0*/  FFMA.FTZ R150, R41, UR4, -R170 ;  /* 0x0000000429967c23 */ /* 0x000fe200080108aa */
[----:B------:R-:W-:Y:S01]  /*134f0*/  LOP3.LUT R123, R131, 0xffff, RZ, 0xc0, !PT ;  /* 0x0000ffff837b7812 */ /* 0x000fe200078ec0ff */
[----:B------:R-:W-:Y:S01]  /*13500*/  FMUL.FTZ R51, R3, R99 ;  /* 0x0000006303337220 */ /* 0x000fe20000410000 */
[----:B------:R-:W-:Y:S03]  /*13510*/  SHF.R.U32.HI R117, RZ, 0x10, R131 ;  /* 0x00000010ff757819 */ /* 0x000fe60000011683 */
[----:B------:R-:W5:Y:S01]  /*13520*/  MUFU.EX2 R176, R176 ;  /* 0x000000b000b07308 */ /* 0x000f620000000800 */
[--C-:B------:R-:W-:Y:S01]  /*13530*/  HSET2.LE.AND R114, R114, R217.reuse, PT ;  /* 0x000000d972727233 */ /* 0x100fe20003803000 */
[----:B------:R-:W-:Y:S01]  /*13540*/  IMAD.WIDE.U32 R98, R129, -0x2daee0ad, RZ ;  /* 0xd2511f5381627825 */ /* 0x000fe200078e00ff */
[--C-:B------:R-:W-:Y:S02]  /*13550*/  HSET2.LE.AND R115, R115, R217.reuse, PT ;  /* 0x000000d973737233 */ /* 0x100fe40003803000 */
[----:B---3--:R-:W-:Y:S01]  /*13560*/  F2FP.BF16.F32.PACK_AB R49, R173, R174 ;  /* 0x000000aead31723e */ /* 0x008fe200000010ff */
[----:B------:R-:W-:Y:S01]  /*13570*/  FFMA.FTZ R149, R36, UR4, -R183 ;  /* 0x0000000424957c23 */ /* 0x000fe200080108b7 */
[----:B--2---:R-:W-:Y:S01]  /*13580*/  F2FP.BF16.F32.PACK_AB R48, R171, R172 ;  /* 0x000000acab30723e */ /* 0x004fe200000010ff */
[----:B------:R-:W-:Y:S01]  /*13590*/  IMAD.WIDE.U32 R128, R128, -0x2daee0ad, RZ ;  /* 0xd2511f5380807825 */ /* 0x000fe200078e00ff */
[----:B------:R-:W-:Y:S01]  /*135a0*/  PRMT R116, R127, 0x5410, R125 ;  /* 0x000054107f747816 */ /* 0x000fe2000000007d */
[----:B------:R-:W-:Y:S01]  /*135b0*/  MUFU.EX2 R151, R151 ;  /* 0x0000009700977308 */ /* 0x000fe20000000800 */
[----:B------:R-:W-:Y:S01]  /*135c0*/  LOP3.LUT R117, R117, 0xff, RZ, 0xc0, !PT ;  /* 0x000000ff75757812 */ /* 0x000fe200078ec0ff */
[----:B------:R-:W-:Y:S01]  /*135d0*/  FFMA.FTZ R161, R132, R223, R161 ;  /* 0x000000df84a17223 */ /* 0x000fe200000100a1 */
[----:B------:R-:W-:Y:S01]  /*135e0*/  LOP3.LUT R112, R131, 0xff, RZ, 0xc0, !PT ;  /* 0x000000ff83707812 */ /* 0x000fe200078ec0ff */
[----:B------:R-:W-:Y:S01]  /*135f0*/  FFMA.FTZ R159, R3, R222, R159 ;  /* 0x000000de039f7223 */ /* 0x000fe2000001009f */
[----:B------:R-:W-:Y:S01]  /*13600*/  SHF.R.U32.HI R113, RZ, 0x18, R131 ;  /* 0x00000018ff717819 */ /* 0x000fe20000011683 */
[----:B------:R-:W-:Y:S01]  /*13610*/  IMAD.MOV.U32 R3, RZ, RZ, R136 ;  /* 0x000000ffff037224 */ /* 0x000fe200078e0088 */
[----:B------:R-:W-:Y:S03]  /*13620*/  SHF.R.U32.HI R123, RZ, 0x8, R123 ;  /* 0x00000008ff7b7819 */ /* 0x000fe6000001167b */
[----:B------:R-:W-:Y:S01]  /*13630*/  MUFU.EX2 R180, R180 ;  /* 0x000000b400b47308 */ /* 0x000fe20000000800 */
[----:B------:R-:W-:Y:S01]  /*13640*/  LOP3.LUT R114, R114, R49, RZ, 0xc0, !PT ;  /* 0x0000003172727212 */ /* 0x000fe200078ec0ff */
[C---:B------:R-:W-:Y:S01]  /*13650*/  FMUL.FTZ R49, R132.reuse, R97 ;  /* 0x0000006184317220 */ /* 0x040fe20000410000 */
[----:B------:R-:W-:Y:S01]  /*13660*/  LOP3.LUT R115, R115, R48, RZ, 0xc0, !PT ;  /* 0x0000003073737212 */ /* 0x000fe200078ec0ff */
[----:B------:R-:W-:Y:S01]  /*13670*/  FMUL.FTZ R48, R132, R96 ;  /* 0x0000006084307220 */ /* 0x000fe20000410000 */
[--C-:B------:R-:W-:Y:S01]  /*13680*/  HSET2.LE.AND R101, R116, R217.reuse, PT ;  /* 0x000000d974657233 */ /* 0x100fe20003803000 */
[----:B------:R-:W-:Y:S01]  /*13690*/  FFMA.FTZ R163, R2, R221, R163 ;  /* 0x000000dd02a37223 */ /* 0x000fe200000100a3 */
[----:B------:R-:W-:Y:S03]  /*136a0*/  PRMT R113, R117, 0x5410, R113 ;  /* 0x0000541075717816 */ /* 0x000fe60000000071 */
[----:B------:R-:W2:Y:S01]  /*136b0*/  MUFU.EX2 R179, R179 ;  /* 0x000000b300b37308 */ /* 0x000ea20000000800 */
[----:B----4-:R-:W-:Y:S01]  /*136c0*/  F2FP.BF16.F32.PACK_AB R108, R169, R168 ;  /* 0x000000a8a96c723e */ /* 0x010fe200000010ff */
[----:B------:R-:W3:Y:S01]  /*136d0*/  LDSM.16.MT88.4 R116, [R190+0x6800] ;  /* 0x00680000be74783b */ /* 0x000ee20000004200 */
[----:B------:R-:W-:Y:S04]  /*136e0*/  HMMA.16816.F32.BF16 R48, R140, R110, R48 ;  /* 0x0000006e8c30723c */ /* 0x000fe80000041830 */
[----:B------:R-:W-:Y:S01]  /*136f0*/  PRMT R112, R112, 0x5410, R123 ;  /* 0x0000541070707816 */ /* 0x000fe2000000007b */
[----:B------:R-:W-:Y:S01]  /*13700*/  IMAD.WIDE.U32 R122, R122, -0x326172a9, RZ ;  /* 0xcd9e8d577a7a7825 */ /* 0x000fe200078e00ff */
[----:B------:R-:W-:Y:S01]  /*13710*/  LOP3.LUT R101, R101, R108, RZ, 0xc0, !PT ;  /* 0x0000006c65657212 */ /* 0x000fe200078ec0ff */
[----:B------:R-:W-:Y:S01]  /*13720*/  MUFU.EX2 R182, R182 ;  /* 0x000000b600b67308 */ /* 0x000fe20000000800 */
[--C-:B------:R-:W-:Y:S03]  /*13730*/  HSET2.LE.AND R113, R113, R217.reuse, PT ;  /* 0x000000d971717233 */ /* 0x100fe60003803000 */
[--C-:B------:R-:W-:Y:S01]  /*13740*/  HSET2.LE.AND R112, R112, R217.reuse, PT ;  /* 0x000000d970707233 */ /* 0x100fe20003803000 */
[----:B------:R-:W-:Y:S01]  /*13750*/  FFMA.FTZ R141, R38, UR4, -R181 ;  /* 0x00000004268d7c23 */ /* 0x000fe200080108b5 */
[-C--:B-1----:R-:W-:Y:S04]  /*13760*/  HMMA.16816.F32.BF16 R4, R100, R104.reuse, R4 ;  /* 0x000000686404723c */ /* 0x082fe80000041804 */
[----:B------:R-:W1:Y:S01]  /*13770*/  MUFU.EX2 R148, R148 ;  /* 0x0000009400947308 */ /* 0x000e620000000800 */
[----:B------:R-:W-:Y:S01]  /*13780*/  F2FP.BF16.F32.PACK_AB R36, R178, R177 ;  /* 0x000000b1b224723e */ /* 0x000fe200000010ff */
[----:B------:R-:W-:Y:S01]  /*13790*/  FFMA.FTZ R140, R37, UR4, -R183 ;  /* 0x00000004258c7c23 */ /* 0x000fe200080108b7 */
[----:B-----5:R-:W-:Y:S01]  /*137a0*/  F2FP.BF16.F32.PACK_AB R96, R176, R175 ;  /* 0x000000afb060723e */ /* 0x020fe200000010ff */
[--C-:B------:R-:W-:Y:S06]  /*137b0*/  FFMA.FTZ R142, R39, UR4, -R181.reuse ;  /* 0x00000004278e7c23 */ /* 0x100fec00080108b5 */
[----:B------:R-:W-:Y:S01]  /*137c0*/  MUFU.EX2 R149, R149 ;  /* 0x0000009500957308 */ /* 0x000fe20000000800 */
[----:B------:R-:W-:Y:S01]  /*137d0*/  LOP3.LUT R112, R112, R96, RZ, 0xc0, !PT ;  /* 0x0000006070707212 */ /* 0x000fe200078ec0ff */
[----:B------:R-:W-:Y:S01]  /*137e0*/  IMAD.WIDE.U32 R96, R121, -0x326172a9, RZ ;  /* 0xcd9e8d5779607825 */ /* 0x000fe200078e00ff */
[----:B------:R-:W-:Y:S02]  /*137f0*/  LOP3.LUT R113, R113, R36, RZ, 0xc0, !PT ;  /* 0x0000002471717212 */ /* 0x000fe400078ec0ff */
[----:B------:R-:W-:Y:S01]  /*13800*/  LOP3.LUT R36, R99, UR31, R224, 0x96, !PT ;  /* 0x0000001f63247c12 */ /* 0x000fe2000f8e96e0 */
[----:B------:R-:W-:Y:S01]  /*13810*/  FFMA.FTZ R181, R55, UR4, -R181 ;  /* 0x0000000437b57c23 */ /* 0x000fe200080108b5 */
[----:B------:R-:W-:Y:S01]  /*13820*/  LOP3.LUT R37, R129, UR27, R98, 0x96, !PT ;  /* 0x0000001b81257c12 */ /* 0x000fe2000f8e9662 */
[----:B------:R-:W-:Y:S01]  /*13830*/  FFMA.FTZ R143, R40, UR4, -R170 ;  /* 0x00000004288f7c23 */ /* 0x000fe200080108aa */
[----:B------:R-:W-:Y:S01]  /*13840*/  LOP3.LUT R108, R97, UR26, R122, 0x96, !PT ;  /* 0x0000001a616c7c12 */ /* 0x000fe2000f8e967a */
[C---:B------:R-:W-:Y:S01]  /*13850*/  HMMA.16816.F32.BF16 R8, R112.reuse, R104, R8 ;  /* 0x000000687008723c */ /* 0x040fe20000041808 */
[----:B------:R-:W4:Y:S03]  /*13860*/  MUFU.EX2 R140, R140 ;  /* 0x0000008c008c7308 */ /* 0x000f260000000800 */
[----:B------:R-:W-:Y:S01]  /*13870*/  IMAD.WIDE.U32 R98, R36, -0x326172a9, RZ ;  /* 0xcd9e8d5724627825 */ /* 0x000fe200078e00ff */
[----:B------:R-:W-:Y:S01]  /*13880*/  LOP3.LUT R238, R123, UR30, R238, 0x96, !PT ;  /* 0x0000001e7bee7c12 */ /* 0x000fe2000f8e96ee */
[-C--:B------:R-:W-:Y:S05]  /*13890*/  HMMA.16816.F32.BF16 R12, R112, R106.reuse, R12 ;  /* 0x0000006a700c723c */ /* 0x080fea000004180c */
[----:B------:R-:W-:Y:S01]  /*138a0*/  MUFU.EX2 R181, R181 ;  /* 0x000000b500b57308 */ /* 0x000fe20000000800 */
[----:B------:R-:W-:Y:S01]  /*138b0*/  IMAD.WIDE.U32 R104, R37, -0x326172a9, RZ ;  /* 0xcd9e8d5725687825 */ /* 0x000fe200078e00ff */
[C---:B------:R-:W-:Y:S01]  /*138c0*/  HMMA.16816.F32.BF16 R16, R100.reuse, R106, R16 ;  /* 0x0000006a6410723c */ /* 0x040fe20000041810 */
[----:B------:R-:W5:Y:S03]  /*138d0*/  LDSM.16.MT88.4 R36, [R189+0x6800] ;  /* 0x00680000bd24783b */ /* 0x000f660000004200 */
[----:B------:R-:W-:Y:S02]  /*138e0*/  IMAD.WIDE.U32 R238, R238, -0x2daee0ad, RZ ;  /* 0xd2511f53eeee7825 */ /* 0x000fe400078e00ff */
[-C--:B---3--:R-:W-:Y:S02]  /*138f0*/  HMMA.16816.F32.BF16 R68, R100, R116.reuse, R68 ;  /* 0x000000746444723c */ /* 0x088fe40000041844 */
[----:B------:R-:W-:Y:S03]  /*13900*/  MUFU.EX2 R141, R141 ;  /* 0x0000008d008d7308 */ /* 0x000fe60000000800 */
[----:B------:R-:W-:Y:S01]  /*13910*/  IMAD.WIDE.U32 R108, R108, -0x2daee0ad, RZ ;  /* 0xd2511f536c6c7825 */ /* 0x000fe200078e00ff */
[C---:B------:R-:W-:Y:S06]  /*13920*/  HMMA.16816.F32.BF16 R72, R112.reuse, R116, R72 ;  /* 0x000000747048723c */ /* 0x040fec0000041848 */
[----:B------:R-:W3:Y:S01]  /*13930*/  MUFU.EX2 R142, R142 ;  /* 0x0000008e008e7308 */ /* 0x000ee20000000800 */
[----:B------:R-:W-:Y:S01]  /*13940*/  LOP3.LUT R236, R99, UR30, R236, 0x96, !PT ;  /* 0x0000001e63ec7c12 */ /* 0x000fe2000f8e96ec */
[-C--:B------:R-:W-:Y:S03]  /*13950*/  HMMA.16816.F32.BF16 R32, R112, R118.reuse, R32 ;  /* 0x000000767020723c */ /* 0x080fe60000041820 */
[----:B------:R-:W-:Y:S03]  /*13960*/  LOP3.LUT R97, R105, UR26, R98, 0x96, !PT ;  /* 0x0000001a69617c12 */ /* 0x000fe6000f8e9662 */
[C---:B------:R-:W-:Y:S02]  /*13970*/  HMMA.16816.F32.BF16 R76, R100.reuse, R118, R76 ;  /* 0x00000076644c723c */ /* 0x040fe4000004184c */
[----:B------:R-:W-:Y:S03]  /*13980*/  MUFU.EX2 R242, R242 ;  /* 0x000000f200f27308 */ /* 0x000fe60000000800 */
[----:B------:R-:W-:Y:S01]  /*13990*/  LOP3.LUT R120, R239, UR24, R120, 0x96, !PT ;  /* 0x00000018ef787c12 */ /* 0x000fe2000f8e9678 */
[----:B------:R-:W-:Y:S01]  /*139a0*/  IMAD.WIDE.U32 R236, R236, -0x2daee0ad, RZ ;  /* 0xd2511f53ecec7825 */ /* 0x000fe200078e00ff */
[----:B------:R-:W-:Y:S05]  /*139b0*/  LOP3.LUT R98, R109, UR21, R238, 0x96, !PT ;  /* 0x000000156d627c12 */ /* 0x000fea000f8e96ee */
[----:B------:R-:W-:Y:S01]  /*139c0*/  MUFU.EX2 R243, R243 ;  /* 0x000000f300f37308 */ /* 0x000fe20000000800 */
[----:B------:R-:W-:Y:S01]  /*139d0*/  IMAD.WIDE.U32 R106, R97, -0x2daee0ad, RZ ;  /* 0xd2511f53616a7825 */ /* 0x000fe200078e00ff */
[----:B------:R-:W-:Y:S03]  /*139e0*/  LOP3.LUT R110, R237, UR24, R128, 0x96, !PT ;  /* 0x00000018ed6e7c12 */ /* 0x000fe6000f8e9680 */
[----:B------:R-:W-:Y:S01]  /*139f0*/  FFMA.FTZ R237, R44, UR4, -R170 ;  /* 0x000000042ced7c23 */ /* 0x000fe200080108aa */
[----:B------:R-:W-:Y:S01]  /*13a00*/  IMAD.WIDE.U32 R122, R120, -0x326172a9, RZ ;  /* 0xcd9e8d57787a7825 */ /* 0x000fe200078e00ff */
[----:B------:R-:W-:Y:S01]  /*13a10*/  LOP3.LUT R40, R107, UR21, R236, 0x96, !PT ;  /* 0x000000156b287c12 */ /* 0x000fe2000f8e96ec */
[-C--:B-----5:R-:W-:Y:S02]  /*13a20*/  HMMA.16816.F32.BF16 R80, R100, R36.reuse, R80 ;  /* 0x000000246450723c */ /* 0x0a0fe40000041850 */
[----:B------:R-:W-:Y:S01]  /*13a30*/  MUFU.EX2 R244, R244 ;  /* 0x000000f400f47308 */ /* 0x000fe20000000800 */
[----:B------:R-:W-:Y:S01]  /*13a40*/  LOP3.LUT R99, R123, UR22, R96, 0x96, !PT ;  /* 0x000000167b637c12 */ /* 0x000fe2000f8e9660 */
[----:B------:R-:W-:Y:S04]  /*13a50*/  IMAD.WIDE.U32 R120, R98, -0x326172a9, RZ ;  /* 0xcd9e8d5762787825 */ /* 0x000fe800078e00ff */
[----:B------:R-:W-:Y:S01]  /*13a60*/  FFMA.FTZ R236, R43, UR4, -R166 ;  /* 0x000000042bec7c23 */ /* 0x000fe200080108a6 */
[C---:B------:R-:W-:Y:S03]  /*13a70*/  HMMA.16816.F32.BF16 R20, R112.reuse, R36, R20 ;  /* 0x000000247014723c */ /* 0x040fe60000041814 */
[----:B------:R-:W-:Y:S01]  /*13a80*/  MUFU.EX2 R237, R237 ;  /* 0x000000ed00ed7308 */ /* 0x000fe20000000800 */
[----:B------:R-:W-:Y:S01]  /*13a90*/  LOP3.LUT R98, R121, UR19, R122, 0x96, !PT ;  /* 0x0000001379627c12 */ /* 0x000fe2000f8e967a */
[----:B------:R-:W-:Y:S01]  /*13aa0*/  IMAD.WIDE.U32 R122, R40, -0x326172a9, RZ ;  /* 0xcd9e8d57287a7825 */ /* 0x000fe200078e00ff */
[----:B------:R-:W-:Y:S01]  /*13ab0*/  LOP3.LUT R40, R120, 0xffff, RZ, 0xc0, !PT ;  /* 0x0000ffff78287812 */ /* 0x000fe200078ec0ff */
[-C--:B------:R-:W-:Y:S04]  /*13ac0*/  HMMA.16816.F32.BF16 R28, R112, R38.reuse, R28 ;  /* 0x00000026701c723c */ /* 0x080fe8000004181c */
[----:B------:R-:W-:Y:S01]  /*13ad0*/  SHF.R.U32.HI R41, RZ, 0x10, R122 ;  /* 0x00000010ff297819 */ /* 0x000fe2000001167a */
[----:B------:R-:W-:Y:S01]  /*13ae0*/  IMAD.WIDE.U32 R110, R110, -0x326172a9, RZ ;  /* 0xcd9e8d576e6e7825 */ /* 0x000fe200078e00ff */
[----:B------:R-:W-:Y:S01]  /*13af0*/  SHF.R.U32.HI R44, RZ, 0x8, R40 ;  /* 0x00000008ff2c7819 */ /* 0x000fe20000011628 */
[C---:B------:R-:W-:Y:S01]  /*13b00*/  HMMA.16816.F32.BF16 R84, R100.reuse, R38, R84 ;  /* 0x000000266454723c */ /* 0x040fe20000041854 */
[----:B------:R-:W-:Y:S03]  /*13b10*/  MUFU.EX2 R236, R236 ;  /* 0x000000ec00ec7308 */ /* 0x000fe60000000800 */
[----:B------:R-:W-:Y:S01]  /*13b20*/  LOP3.LUT R105, R123, UR19, R110, 0x96, !PT ;  /* 0x000000137b697c12 */ /* 0x000fe2000f8e966e */
[----:B------:R-:W-:Y:S01]  /*13b30*/  FFMA.FTZ R238, R45, UR4, -R170 ;  /* 0x000000042dee7c23 */ /* 0x000fe200080108aa */
[----:B------:R-:W-:Y:S01]  /*13b40*/  LOP3.LUT R110, R41, 0xff, RZ, 0xc0, !PT ;  /* 0x000000ff296e7812 */ /* 0x000fe200078ec0ff */
[--C-:B------:R-:W-:Y:S01]  /*13b50*/  FFMA.FTZ R239, R64, UR4, -R183.reuse ;  /* 0x0000000440ef7c23 */ /* 0x100fe200080108b7 */
[----:B------:R-:W5:Y:S03]  /*13b60*/  LDSM.16.MT88.4 R40, [R188+0x6800] ;  /* 0x00680000bc28783b */ /* 0x000f660000004200 */
[----:B------:R-:W-:Y:S01]  /*13b70*/  MUFU.EX2 R245, R245 ;  /* 0x000000f500f57308 */ /* 0x000fe20000000800 */
[----:B------:R-:W-:Y:S01]  /*13b80*/  LOP3.LUT R116, R122, 0xffff, RZ, 0xc0, !PT ;  /* 0x0000ffff7a747812 */ /* 0x000fe200078ec0ff */
[----:B------:R-:W-:Y:S01]  /*13b90*/  FFMA.FTZ R183, R53, UR4, -R183 ;  /* 0x0000000435b77c23 */ /* 0x000fe200080108b7 */
[----:B------:R-:W-:Y:S01]  /*13ba0*/  LOP3.LUT R96, R120, 0xff, RZ, 0xc0, !PT ;  /* 0x000000ff78607812 */ /* 0x000fe200078ec0ff */
[----:B------:R-:W-:Y:S01]  /*13bb0*/  FFMA.FTZ R162, R0, R220, R162 ;  /* 0x000000dc00a27223 */ /* 0x000fe200000100a2 */
[----:B------:R-:W-:Y:S01]  /*13bc0*/  LOP3.LUT R107, R122, 0xff, RZ, 0xc0, !PT ;  /* 0x000000ff7a6b7812 */ /* 0x000fe200078ec0ff */
[----:B------:R-:W-:Y:S01]  /*13bd0*/  IMAD.MOV.U32 R0, RZ, RZ, R133 ;  /* 0x000000ffff007224 */ /* 0x000fe200078e0085 */
[----:B------:R-:W-:Y:S03]  /*13be0*/  SHF.R.U32.HI R116, RZ, 0x8, R116 ;  /* 0x00000008ff747819 */ /* 0x000fe60000011674 */
[----:B------:R-:W-:Y:S01]  /*13bf0*/  MUFU.EX2 R238, R238 ;  /* 0x000000ee00ee7308 */ /* 0x000fe20000000800 */
[----:B------:R-:W-:Y:S01]  /*13c00*/  SHF.R.U32.HI R97, RZ, 0x18, R122 ;  /* 0x00000018ff617819 */ /* 0x000fe2000001167a */
[----:B------:R-:W-:Y:S01]  /*13c10*/  FADD.FTZ R161, R160, R161 ;  /* 0x000000a1a0a17221 */ /* 0x000fe20000010000 */
[----:B------:R-:W-:Y:S01]  /*13c20*/  PRMT R44, R96, 0x5410, R44 ;  /* 0x00005410602c7816 */ /* 0x000fe2000000002c */
[----:B------:R-:W-:Y:S01]  /*13c30*/  FADD.FTZ R159, R153, R159 ;  /* 0x0000009f999f7221 */ /* 0x000fe20000010000 */
[----:B------:R-:W-:Y:S01]  /*13c40*/  PRMT R96, R107, 0x5410, R116 ;  /* 0x000054106b607816 */ /* 0x000fe20000000074 */
[----:B------:R-:W-:Y:S01]  /*13c50*/  FADD.FTZ R163, R157, R163 ;  /* 0x000000a39da37221 */ /* 0x000fe20000010000 */
[----:B------:R-:W-:Y:S03]  /*13c60*/  PRMT R97, R110, 0x5410, R97 ;  /* 0x000054106e617816 */ /* 0x000fe60000000061 */
[----:B------:R-:W-:Y:S01]  /*13c70*/  MUFU.EX2 R239, R239 ;  /* 0x000000ef00ef7308 */ /* 0x000fe20000000800 */
[----:B------:R-:W-:Y:S01]  /*13c80*/  SHF.R.U32.HI R116, RZ, 0x10, R98 ;  /* 0x00000010ff747819 */ /* 0x000fe20000011662 */
[----:B------:R-:W-:Y:S01]  /*13c90*/  FADD.FTZ R162, R154, R162 ;  /* 0x000000a29aa27221 */ /* 0x000fe20000010000 */
[C---:B------:R-:W-:Y:S01]  /*13ca0*/  LOP3.LUT R110, R98.reuse, 0xffff, RZ, 0xc0, !PT ;  /* 0x0000ffff626e7812 */ /* 0x040fe200078ec0ff */
        /* <DEDUP_REMOVED lines=13> */
[----:B------:R-:W-:Y:S01]  /*13d80*/  SHF.R.U32.HI R47, RZ, 0x8, R110 ;  /* 0x00000008ff2f7819 */ /* 0x000fe2000001166e */
[----:B------:R-:W-:Y:S01]  /*13d90*/  FADD.FTZ R159, R138, R159 ;  /* 0x0000009f8a9f7221 */ /* 0x000fe20000010000 */
[----:B------:R-:W-:Y:S01]  /*13da0*/  LOP3.LUT R105, R116, 0xff, RZ, 0xc0, !PT ;  /* 0x000000ff74697812 */ /* 0x000fe200078ec0ff */
[----:B------:R-:W-:Y:S01]  /*13db0*/  FADD.FTZ R163, R155, R163 ;  /* 0x000000a39ba37221 */ /* 0x000fe20000010000 */
[----:B------:R-:W-:Y:S01]  /*13dc0*/  SHF.R.U32.HI R46, RZ, 0x8, R46 ;  /* 0x00000008ff2e7819 */ /* 0x000fe2000001162e */
[----:B------:R-:W-:Y:S01]  /*13dd0*/  FADD.FTZ R162, R164, R162 ;  /* 0x000000a2a4a27221 */ /* 0x000fe20000010000 */
[-C--:B-----5:R-:W-:Y:S03]  /*13de0*/  HMMA.16816.F32.BF16 R24, R100, R40.reuse, R24 ;  /* 0x000000286418723c */ /* 0x0a0fe60000041818 */
[----:B------:R-:W5:Y:S01]  /*13df0*/  MUFU.EX2 R150, R150 ;  /* 0x0000009600967308 */ /* 0x000f620000000800 */
[----:B------:R-:W-:Y:S01]  /*13e00*/  PRMT R107, R107, 0x5410, R47 ;  /* 0x000054106b6b7816 */ /* 0x000fe2000000002f */
[----:B------:R-:W-:Y:S01]  /*13e10*/  FADD.FTZ R161, R165, R161 ;  /* 0x000000a1a5a17221 */ /* 0x000fe20000010000 */
[----:B------:R-:W-:Y:S01]  /*13e20*/  PRMT R105, R105, 0x5410, R45 ;  /* 0x0000541069697816 */ /* 0x000fe2000000002d */
[C---:B------:R-:W-:Y:S06]  /*13e30*/  HMMA.16816.F32.BF16 R88, R112.reuse, R40, R88 ;  /* 0x000000287058723c */ /* 0x040fec0000041858 */
[----:B------:R-:W-:Y:S01]  /*13e40*/  MUFU.EX2 R249, R249 ;  /* 0x000000f900f97308 */ /* 0x000fe20000000800 */
[----:B------:R-:W-:Y:S01]  /*13e50*/  PRMT R64, R37, 0x5410, R46 ;  /* 0x0000541025407816 */ /* 0x000fe2000000002e */
[-C--:B------:R-:W-:Y:S03]  /*13e60*/  HMMA.16816.F32.BF16 R92, R112, R42.reuse, R92 ;  /* 0x0000002a705c723c */ /* 0x080fe6000004185c */
[--C-:B------:R-:W-:Y:S03]  /*13e70*/  HSET2.LE.AND R38, R44, R217.reuse, PT ;  /* 0x000000d92c267233 */ /* 0x100fe60003803000 */
[----:B------:R-:W-:Y:S01]  /*13e80*/  HMMA.16816.F32.BF16 R48, R100, R42, R48 ;  /* 0x0000002a6430723c */ /* 0x000fe20000041830 */
[----:B------:R-:W5:Y:S04]  /*13e90*/  LDSM.16.MT88.4 R44, [R192+0x7000] ;  /* 0x00700000c02c783b */ /* 0x000f680000004200 */
[--C-:B------:R-:W-:Y:S01]  /*13ea0*/  SHF.R.U32.HI R117, RZ, 0x10, R120.reuse ;  /* 0x00000010ff757819 */ /* 0x100fe20000011678 */
[----:B------:R-:W-:Y:S01]  /*13eb0*/  FADD.FTZ R159, R168, R159 ;  /* 0x0000009fa89f7221 */ /* 0x000fe20000010000 */
[----:B------:R-:W-:Y:S01]  /*13ec0*/  SHF.R.U32.HI R109, RZ, 0x18, R120 ;  /* 0x00000018ff6d7819 */ /* 0x000fe20000011678 */
[----:B------:R-:W-:Y:S03]  /*13ed0*/  FADD.FTZ R163, R175, R163 ;  /* 0x000000a3afa37221 */ /* 0x000fe60000010000 */
[----:B------:R-:W-:Y:S01]  /*13ee0*/  LOP3.LUT R117, R117, 0xff, RZ, 0xc0, !PT ;  /* 0x000000ff75757812 */ /* 0x000fe200078ec0ff */
[----:B------:R-:W-:Y:S01]  /*13ef0*/  FADD.FTZ R162, R177, R162 ;  /* 0x000000a2b1a27221 */ /* 0x000fe20000010000 */
[----:B------:R-:W-:Y:S01]  /*13f00*/  LOP3.LUT R98, R98, 0xff, RZ, 0xc0, !PT ;  /* 0x000000ff62627812 */ /* 0x000fe200078ec0ff */
[----:B------:R-:W-:Y:S01]  /*13f10*/  FADD.FTZ R161, R167, R161 ;  /* 0x000000a1a7a17221 */ /* 0x000fe20000010000 */
[----:B------:R-:W-:Y:S01]  /*13f20*/  PRMT R109, R117, 0x5410, R109 ;  /* 0x00005410756d7816 */ /* 0x000fe2000000006d */
[----:B------:R-:W-:Y:S01]  /*13f30*/  FADD.FTZ R159, R169, R159 ;  /* 0x0000009fa99f7221 */ /* 0x000fe20000010000 */
[--C-:B------:R-:W-:Y:S01]  /*13f40*/  HSET2.LE.AND R40, R64, R217.reuse, PT ;  /* 0x000000d940287233 */ /* 0x100fe20003803000 */
[----:B------:R-:W-:Y:S01]  /*13f50*/  LDSM.16.MT88.4 R116, [R192+0x7800] ;  /* 0x00780000c074783b */ /* 0x000fe20000004200 */
[----:B------:R-:W-:Y:S01]  /*13f60*/  PRMT R98, R98, 0x5410, R36 ;  /* 0x0000541062627816 */ /* 0x000fe20000000024 */
[----:B------:R-:W-:Y:S01]  /*13f70*/  FADD.FTZ R163, R176, R163 ;  /* 0x000000a3b0a37221 */ /* 0x000fe20000010000 */
[--C-:B------:R-:W-:Y:S01]  /*13f80*/  HSET2.LE.AND R39, R109, R217.reuse, PT ;  /* 0x000000d96d277233 */ /* 0x100fe20003803000 */
[----:B------:R-:W-:Y:S01]  /*13f90*/  FADD.FTZ R162, R178, R162 ;  /* 0x000000a2b2a27221 */ /* 0x000fe20000010000 */
[----:B--2---:R-:W-:Y:S01]  /*13fa0*/  F2FP.BF16.F32.PACK_AB R36, R179, R180 ;  /* 0x000000b4b324723e */ /* 0x004fe200000010ff */
[----:B------:R-:W-:Y:S01]  /*13fb0*/  FADD.FTZ R161, R145, R161 ;  /* 0x000000a191a17221 */ /* 0x000fe20000010000 */
[----:B-1----:R-:W-:Y:S01]  /*13fc0*/  F2FP.BF16.F32.PACK_AB R37, R148, R182 ;  /* 0x000000b69425723e */ /* 0x002fe200000010ff */
[----:B------:R-:W1:Y:S01]  /*13fd0*/  LDSM.16.MT88.4 R64, [R190+0x7000] ;  /* 0x00700000be40783b */ /* 0x000e620000004200 */
[----:B------:R-:W-:Y:S01]  /*13fe0*/  LOP3.LUT R38, R38, R36, RZ, 0xc0, !PT ;  /* 0x0000002426267212 */ /* 0x000fe200078ec0ff */
[----:B------:R-:W-:Y:S01]  /*13ff0*/  FADD.FTZ R159, R146, R159 ;  /* 0x0000009f929f7221 */ /* 0x000fe20000010000 */
[----:B------:R-:W-:Y:S01]  /*14000*/  LOP3.LUT R39, R39, R37, RZ, 0xc0, !PT ;  /* 0x0000002527277212 */ /* 0x000fe200078ec0ff */
[----:B------:R-:W-:Y:S01]  /*14010*/  FADD.FTZ R163, R174, R163 ;  /* 0x000000a3aea37221 */ /* 0x000fe20000010000 */
[--C-:B------:R-:W-:Y:S01]  /*14020*/  HSET2.LE.AND R36, R107, R217.reuse, PT ;  /* 0x000000d96b247233 */ /* 0x100fe20003803000 */
[----:B------:R-:W-:Y:S01]  /*14030*/  FADD.FTZ R162, R172, R162 ;  /* 0x000000a2aca27221 */ /* 0x000fe20000010000 */
[--C-:B------:R-:W-:Y:S01]  /*14040*/  HSET2.LE.AND R37, R105, R217.reuse, PT ;  /* 0x000000d969257233 */ /* 0x100fe20003803000 */
[----:B------:R-:W-:Y:S01]  /*14050*/  FADD.FTZ R161, R144, R161 ;  /* 0x000000a190a17221 */ /* 0x000fe20000010000 */
[----:B----4-:R-:W-:Y:S01]  /*14060*/  F2FP.BF16.F32.PACK_AB R53, R140, R149 ;  /* 0x000000958c35723e */ /* 0x010fe200000010ff */
[----:B------:R-:W-:Y:S01]  /*14070*/  FADD.FTZ R159, R147, R159 ;  /* 0x0000009f939f7221 */ /* 0x000fe20000010000 */
[----:B---3--:R-:W-:Y:S01]  /*14080*/  F2FP.BF16.F32.PACK_AB R52, R142, R141 ;  /* 0x0000008d8e34723e */ /* 0x008fe200000010ff */
[----:B------:R-:W-:Y:S01]  /*14090*/  FADD.FTZ R163, R173, R163 ;  /* 0x000000a3ada37221 */ /* 0x000fe20000010000 */
[----:B-----5:R-:W-:Y:S01]  /*140a0*/  F2FP.BF16.F32.PACK_AB R41, R150, R143 ;  /* 0x0000008f9629723e */ /* 0x020fe200000010ff */
[----:B------:R-:W-:Y:S01]  /*140b0*/  FADD.FTZ R162, R171, R162 ;  /* 0x000000a2aba27221 */ /* 0x000fe20000010000 */
[----:B------:R-:W-:Y:S01]  /*140c0*/  LOP3.LUT R36, R36, R53, RZ, 0xc0, !PT ;  /* 0x0000003524247212 */ /* 0x000fe200078ec0ff */
[----:B------:R-:W-:Y:S01]  /*140d0*/  FADD.FTZ R161, R149, R161 ;  /* 0x000000a195a17221 */ /* 0x000fe20000010000 */
[----:B------:R-:W-:Y:S01]  /*140e0*/  LOP3.LUT R37, R37, R52, RZ, 0xc0, !PT ;  /* 0x0000003425257212 */ /* 0x000fe200078ec0ff */
[----:B------:R-:W-:Y:S01]  /*140f0*/  FADD.FTZ R159, R141, R159 ;  /* 0x0000009f8d9f7221 */ /* 0x000fe20000010000 */
[----:B------:R-:W-:Y:S01]  /*14100*/  LOP3.LUT R40, R40, R41, RZ, 0xc0, !PT ;  /* 0x0000002928287212 */ /* 0x000fe200078ec0ff */
[----:B------:R-:W-:Y:S01]  /*14110*/  FADD.FTZ R163, R143, R163 ;  /* 0x000000a38fa37221 */ /* 0x000fe20000010000 */
[--C-:B------:R-:W-:Y:S01]  /*14120*/  HSET2.LE.AND R96, R96, R217.reuse, PT ;  /* 0x000000d960607233 */ /* 0x100fe20003803000 */
[----:B------:R-:W-:Y:S01]  /*14130*/  FADD.FTZ R162, R151, R162 ;  /* 0x000000a297a27221 */ /* 0x000fe20000010000 */
[--C-:B------:R-:W-:Y:S01]  /*14140*/  HSET2.LE.AND R52, R97, R217.reuse, PT ;  /* 0x000000d961347233 */ /* 0x100fe20003803000 */
[-C--:B------:R-:W-:Y:S05]  /*14150*/  HMMA.16816.F32.BF16 R4, R36, R44.reuse, R4 ;  /* 0x0000002c2404723c */ /* 0x080fea0000041804 */
[--C-:B------:R-:W-:Y:S01]  /*14160*/  HSET2.LE.AND R41, R98, R217.reuse, PT ;  /* 0x000000d962297233 */ /* 0x100fe20003803000 */
[----:B------:R-:W-:Y:S01]  /*14170*/  FADD.FTZ R161, R140, R161 ;  /* 0x000000a18ca17221 */ /* 0x000fe20000010000 */
[----:B------:R-:W-:Y:S01]  /*14180*/  F2FP.BF16.F32.PACK_AB R98, R236, R151 ;  /* 0x00000097ec62723e */ /* 0x000fe200000010ff */
[----:B------:R-:W-:Y:S03]  /*14190*/  FADD.FTZ R159, R142, R159 ;  /* 0x0000009f8e9f7221 */ /* 0x000fe60000010000 */
[----:B------:R-:W-:Y:S01]  /*141a0*/  F2FP.BF16.F32.PACK_AB R53, R241, R240 ;  /* 0x000000f0f135723e */ /* 0x000fe200000010ff */
[----:B------:R-:W-:Y:S01]  /*141b0*/  FADD.FTZ R163, R150, R163 ;  /* 0x000000a396a37221 */ /* 0x000fe20000010000 */
[----:B------:R-:W-:Y:S01]  /*141c0*/  F2FP.BF16.F32.PACK_AB R97, R238, R237 ;  /* 0x000000edee61723e */ /* 0x000fe200000010ff */
[----:B------:R-:W-:Y:S01]  /*141d0*/  FADD.FTZ R162, R236, R162 ;  /* 0x000000a2eca27221 */ /* 0x000fe20000010000 */
[----:B------:R-:W-:Y:S01]  /*141e0*/  LOP3.LUT R41, R41, R98, RZ, 0xc0, !PT ;  /* 0x0000006229297212 */ /* 0x000fe200078ec0ff */
[----:B------:R-:W-:Y:S01]  /*141f0*/  FADD.FTZ R161, R180, R161 ;  /* 0x000000a1b4a17221 */ /* 0x000fe20000010000 */
[----:B------:R-:W-:Y:S01]  /*14200*/  LOP3.LUT R42, R96, R97, RZ, 0xc0, !PT ;  /* 0x00000061602a7212 */ /* 0x000fe200078ec0ff */
[----:B------:R-:W-:Y:S01]  /*14210*/  FADD.FTZ R159, R182, R159 ;  /* 0x0000009fb69f7221 */ /* 0x000fe20000010000 */
[----:B------:R-:W-:Y:S01]  /*14220*/  LOP3.LUT R43, R52, R53, RZ, 0xc0, !PT ;  /* 0x00000035342b7212 */ /* 0x000fe200078ec0ff */
[----:B------:R-:W-:Y:S01]  /*14230*/  IMAD.WIDE.U32 R52, R99, -0x2daee0ad, RZ ;  /* 0xd2511f5363347825 */ /* 0x000fe200078e00ff */
[----:B------:R-:W-:Y:S03]  /*14240*/  LOP3.LUT R100, R111, UR22, R104, 0x96, !PT ;  /* 0x000000166f647c12 */ /* 0x000fe6000f8e9668 */
[----:B------:R-:W-:Y:S01]  /*14250*/  FADD.FTZ R163, R237, R163 ;  /* 0x000000a3eda37221 */ /* 0x000fe20000010000 */
[----:B------:R-:W-:Y:S01]  /*14260*/  IMAD.MOV.U32 R132, RZ, RZ, R135 ;  /* 0x000000ffff847224 */ /* 0x000fe200078e0087 */
[----:B------:R-:W-:Y:S01]  /*14270*/  LOP3.LUT R108, R53, UR20, R108, 0x96, !PT ;  /* 0x00000014356c7c12 */ /* 0x000fe2000f8e966c */
[C---:B------:R-:W-:Y:S04]  /*14280*/  HMMA.16816.F32.BF16 R8, R40.reuse, R44, R8 ;  /* 0x0000002c2808723c */ /* 0x040fe80000041808 */
[--C-:B------:R-:W-:Y:S01]  /*14290*/  SHF.R.U32.HI R96, RZ, 0x10, R52.reuse ;  /* 0x00000010ff607819 */ /* 0x100fe20000011634 */
[----:B------:R-:W-:Y:S01]  /*142a0*/  IMAD.WIDE.U32 R100, R100, -0x2daee0ad, RZ ;  /* 0xd2511f5364647825 */ /* 0x000fe200078e00ff */
[-C--:B------:R-:W-:Y:S05]  /*142b0*/  HMMA.16816.F32.BF16 R12, R40, R46.reuse, R12 ;  /* 0x0000002e280c723c */ /* 0x080fea000004180c */
[C---:B------:R-:W-:Y:S01]  /*142c0*/  LOP3.LUT R45, R52.reuse, 0xffff, RZ, 0xc0, !PT ;  /* 0x0000ffff342d7812 */ /* 0x040fe200078ec0ff */
[C---:B------:R-:W-:Y:S05]  /*142d0*/  HMMA.16816.F32.BF16 R16, R36.reuse, R46, R16 ;  /* 0x0000002e2410723c */ /* 0x040fea0000041810 */
[----:B------:R-:W-:Y:S01]  /*142e0*/  LOP3.LUT R98, R52, 0xff, RZ, 0xc0, !PT ;  /* 0x000000ff34627812 */ /* 0x000fe200078ec0ff */
[-C--:B-1----:R-:W-:Y:S05]  /*142f0*/  HMMA.16816.F32.BF16 R68, R36, R64.reuse, R68 ;  /* 0x000000402444723c */ /* 0x082fea0000041844 */
[----:B------:R-:W-:Y:S01]  /*14300*/  SHF.R.U32.HI R99, RZ, 0x18, R52 ;  /* 0x00000018ff637819 */ /* 0x000fe20000011634 */
[C---:B------:R-:W-:Y:S01]  /*14310*/  HMMA.16816.F32.BF16 R72, R40.reuse, R64, R72 ;  /* 0x000000402848723c */ /* 0x040fe20000041848 */
[----:B------:R-:W1:Y:S04]  /*14320*/  LDSM.16.MT88.4 R52, [R189+0x7000] ;  /* 0x00700000bd34783b */ /* 0x000e680000004200 */
[C---:B------:R-:W-:Y:S01]  /*14330*/  LOP3.LUT R46, R100.reuse, 0xffff, RZ, 0xc0, !PT ;  /* 0x0000ffff642e7812 */ /* 0x040fe200078ec0ff */
[-C--:B------:R-:W-:Y:S05]  /*14340*/  HMMA.16816.F32.BF16 R32, R40, R66.reuse, R32 ;  /* 0x000000422820723c */ /* 0x080fea0000041820 */
[----:B------:R-:W-:Y:S01]  /*14350*/  SHF.R.U32.HI R47, RZ, 0x10, R100 ;  /* 0x00000010ff2f7819 */ /* 0x000fe20000011664 */
[C---:B------:R-:W-:Y:S01]  /*14360*/  HMMA.16816.F32.BF16 R76, R36.reuse, R66, R76 ;  /* 0x00000042244c723c */ /* 0x040fe2000004184c */
[----:B------:R-:W-:Y:S04]  /*14370*/  MUFU.EX2 R66, R59 ;  /* 0x0000003b00427308 */ /* 0x000fe80000000800 */
[----:B------:R-:W-:Y:S01]  /*14380*/  LOP3.LUT R44, R100, 0xff, RZ, 0xc0, !PT ;  /* 0x000000ff642c7812 */ /* 0x000fe200078ec0ff */
[--C-:B------:R-:W-:Y:S01]  /*14390*/  FFMA.FTZ R65, R58, UR4, -R166.reuse ;  /* 0x000000043a417c23 */ /* 0x100fe200080108a6 */
[----:B------:R-:W-:Y:S01]  /*143a0*/  SHF.R.U32.HI R45, RZ, 0x8, R45 ;  /* 0x00000008ff2d7819 */ /* 0x000fe2000001162d */
[----:B------:R-:W-:Y:S03]  /*143b0*/  FFMA.FTZ R166, R63, UR4, -R166 ;  /* 0x000000043fa67c23 */ /* 0x000fe600080108a6 */
[----:B------:R-:W-:Y:S01]  /*143c0*/  SHF.R.U32.HI R46, RZ, 0x8, R46 ;  /* 0x00000008ff2e7819 */ /* 0x000fe2000001162e */
[--C-:B------:R-:W-:Y:S01]  /*143d0*/  FFMA.FTZ R67, R60, UR4, -R170.reuse ;  /* 0x000000043c437c23 */ /* 0x100fe200080108aa */
[----:B------:R-:W-:Y:S01]  /*143e0*/  LOP3.LUT R47, R47, 0xff, RZ, 0xc0, !PT ;  /* 0x000000ff2f2f7812 */ /* 0x000fe200078ec0ff */
[----:B------:R-:W-:Y:S01]  /*143f0*/  FFMA.FTZ R170, R61, UR4, -R170 ;  /* 0x000000043daa7c23 */ /* 0x000fe200080108aa */
[----:B------:R-:W-:Y:S01]  /*14400*/  SHF.R.U32.HI R100, RZ, 0x18, R100 ;  /* 0x00000018ff647819 */ /* 0x000fe20000011664 */
[----:B------:R-:W2:Y:S01]  /*14410*/  MUFU.EX2 R65, R65 ;  /* 0x0000004100417308 */ /* 0x000ea20000000800 */
[----:B------:R-:W-:Y:S01]  /*14420*/  PRMT R98, R98, 0x5410, R45 ;  /* 0x0000541062627816 */ /* 0x000fe2000000002d */
[----:B------:R-:W-:Y:S01]  /*14430*/  FADD.FTZ R162, R240, R162 ;  /* 0x000000a2f0a27221 */ /* 0x000fe20000010000 */
[----:B------:R-:W-:Y:S01]  /*14440*/  PRMT R64, R44, 0x5410, R46 ;  /* 0x000054102c407816 */ /* 0x000fe2000000002e */
[----:B------:R-:W-:Y:S01]  /*14450*/  IMAD.MOV.U32 R2, RZ, RZ, R134 ;  /* 0x000000ffff027224 */ /* 0x000fe200078e0086 */
[----:B------:R-:W-:Y:S01]  /*14460*/  PRMT R100, R47, 0x5410, R100 ;  /* 0x000054102f647816 */ /* 0x000fe20000000064 */
[----:B------:R-:W-:Y:S01]  /*14470*/  FADD.FTZ R161, R179, R161 ;  /* 0x000000a1b3a17221 */ /* 0x000fe20000010000 */
[----:B------:R-:W3:Y:S01]  /*14480*/  LDSM.16.MT88.4 R44, [R188+0x7000] ;  /* 0x00700000bc2c783b */ /* 0x000ee20000004200 */
[--C-:B------:R-:W-:Y:S02]  /*14490*/  SHF.R.U32.HI R58, RZ, 0x10, R108.reuse ;  /* 0x00000010ff3a7819 */ /* 0x100fe4000001166c */
[----:B------:R-:W4:Y:S01]  /*144a0*/  MUFU.EX2 R67, R67 ;  /* 0x0000004300437308 */ /* 0x000f220000000800 */
[----:B------:R-:W-:Y:S01]  /*144b0*/  SHF.R.U32.HI R97, RZ, 0x18, R108 ;  /* 0x00000018ff617819 */ /* 0x000fe2000001166c */
[----:B------:R-:W-:Y:S01]  /*144c0*/  FADD.FTZ R159, R148, R159 ;  /* 0x0000009f949f7221 */ /* 0x000fe20000010000 */
[----:B------:R-:W-:Y:S01]  /*144d0*/  LOP3.LUT R58, R58, 0xff, RZ, 0xc0, !PT ;  /* 0x000000ff3a3a7812 */ /* 0x000fe200078ec0ff */
[-C--:B-1----:R-:W-:Y:S03]  /*144e0*/  HMMA.16816.F32.BF16 R80, R36, R52.reuse, R80 ;  /* 0x000000342450723c */ /* 0x082fe60000041850 */
[----:B------:R-:W-:Y:S03]  /*144f0*/  PRMT R97, R58, 0x5410, R97 ;  /* 0x000054103a617816 */ /* 0x000fe60000000061 */
[----:B------:R-:W1:Y:S01]  /*14500*/  MUFU.EX2 R170, R170 ;  /* 0x000000aa00aa7308 */ /* 0x000e620000000800 */
[----:B------:R-:W-:Y:S01]  /*14510*/  LOP3.LUT R106, R101, UR20, R106, 0x96, !PT ;  /* 0x00000014656a7c12 */ /* 0x000fe2000f8e966a */
[C---:B------:R-:W-:Y:S04]  /*14520*/  HMMA.16816.F32.BF16 R20, R40.reuse, R52, R20 ;  /* 0x000000342814723c */ /* 0x040fe80000041814 */
[----:B------:R-:W-:Y:S02]  /*14530*/  LOP3.LUT R57, R106, 0xffff, RZ, 0xc0, !PT ;  /* 0x0000ffff6a397812 */ /* 0x000fe400078ec0ff */
[-C--:B------:R-:W-:Y:S02]  /*14540*/  HMMA.16816.F32.BF16 R28, R40, R54.reuse, R28 ;  /* 0x00000036281c723c */ /* 0x080fe4000004181c */
[----:B------:R-:W5:Y:S03]  /*14550*/  MUFU.EX2 R166, R166 ;  /* 0x000000a600a67308 */ /* 0x000f660000000800 */
[----:B------:R-:W-:Y:S01]  /*14560*/  LOP3.LUT R96, R96, 0xff, RZ, 0xc0, !PT ;  /* 0x000000ff60607812 */ /* 0x000fe200078ec0ff */
[C---:B------:R-:W-:Y:S05]  /*14570*/  HMMA.16816.F32.BF16 R84, R36.reuse, R54, R84 ;  /* 0x000000362454723c */ /* 0x040fea0000041854 */
[----:B------:R-:W-:Y:S01]  /*14580*/  LOP3.LUT R56, R108, 0xffff, RZ, 0xc0, !PT ;  /* 0x0000ffff6c387812 */ /* 0x000fe200078ec0ff */
[----:B------:R-:W-:Y:S01]  /*14590*/  FADD.FTZ R163, R238, R163 ;  /* 0x000000a3eea37221 */ /* 0x000fe20000010000 */
[----:B------:R-:W-:Y:S01]  /*145a0*/  PRMT R99, R96, 0x5410, R99 ;  /* 0x0000541060637816 */ /* 0x000fe20000000063 */
[----:B------:R-:W-:Y:S03]  /*145b0*/  FADD.FTZ R162, R241, R162 ;  /* 0x000000a2f1a27221 */ /* 0x000fe60000010000 */
[----:B------:R-:W-:Y:S01]  /*145c0*/  SHF.R.U32.HI R56, RZ, 0x8, R56 ;  /* 0x00000008ff387819 */ /* 0x000fe20000011638 */
[----:B------:R-:W-:Y:S01]  /*145d0*/  FADD.FTZ R161, R245, R161 ;  /* 0x000000a1f5a17221 */ /* 0x000fe20000010000 */
[----:B------:R-:W-:Y:S01]  /*145e0*/  LOP3.LUT R96, R108, 0xff, RZ, 0xc0, !PT ;  /* 0x000000ff6c607812 */ /* 0x000fe200078ec0ff */
[----:B------:R-:W-:Y:S01]  /*145f0*/  FADD.FTZ R159, R246, R159 ;  /* 0x0000009ff69f7221 */ /* 0x000fe20000010000 */
[----:B------:R-:W-:Y:S01]  /*14600*/  SHF.R.U32.HI R57, RZ, 0x8, R57 ;  /* 0x00000008ff397819 */ /* 0x000fe20000011639 */
[-C--:B---3--:R-:W-:Y:S03]  /*14610*/  HMMA.16816.F32.BF16 R24, R36, R44.reuse, R24 ;  /* 0x0000002c2418723c */ /* 0x088fe60000041818 */
[----:B------:R-:W-:Y:S01]  /*14620*/  PRMT R96, R96, 0x5410, R56 ;  /* 0x0000541060607816 */ /* 0x000fe20000000038 */
[----:B------:R-:W-:Y:S01]  /*14630*/  FADD.FTZ R163, R247, R163 ;  /* 0x000000a3f7a37221 */ /* 0x000fe20000010000 */
[--C-:B------:R-:W-:Y:S01]  /*14640*/  SHF.R.U32.HI R56, RZ, 0x10, R106.reuse ;  /* 0x00000010ff387819 */ /* 0x100fe2000001166a */
[C---:B------:R-:W-:Y:S05]  /*14650*/  HMMA.16816.F32.BF16 R88, R40.reuse, R44, R88 ;  /* 0x0000002c2858723c */ /* 0x040fea0000041858 */
[----:B------:R-:W-:Y:S01]  /*14660*/  LOP3.LUT R56, R56, 0xff, RZ, 0xc0, !PT ;  /* 0x000000ff38387812 */ /* 0x000fe200078ec0ff */
[-C--:B------:R-:W-:Y:S05]  /*14670*/  HMMA.16816.F32.BF16 R92, R40, R46.reuse, R92 ;  /* 0x0000002e285c723c */ /* 0x080fea000004185c */
[----:B------:R-:W-:Y:S01]  /*14680*/  LOP3.LUT R60, R106, 0xff, RZ, 0xc0, !PT ;  /* 0x000000ff6a3c7812 */ /* 0x000fe200078ec0ff */
[----:B------:R-:W-:Y:S05]  /*14690*/  HMMA.16816.F32.BF16 R48, R36, R46, R48 ;  /* 0x0000002e2430723c */ /* 0x000fea0000041830 */
[----:B------:R-:W-:Y:S01]  /*146a0*/  SHF.R.U32.HI R61, RZ, 0x18, R106 ;  /* 0x00000018ff3d7819 */ /* 0x000fe2000001166a */
[----:B--2---:R-:W-:Y:S01]  /*146b0*/  FADD.FTZ R162, R65, R162 ;  /* 0x000000a241a27221 */ /* 0x004fe20000010000 */
[----:B------:R-:W-:Y:S01]  /*146c0*/  PRMT R60, R60, 0x5410, R57 ;  /* 0x000054103c3c7816 */ /* 0x000fe20000000039 */
[----:B------:R-:W-:Y:S03]  /*146d0*/  FADD.FTZ R161, R183, R161 ;  /* 0x000000a1b7a17221 */ /* 0x000fe60000010000 */
[----:B------:R-:W-:Y:S01]  /*146e0*/  PRMT R61, R56, 0x5410, R61 ;  /* 0x00005410383d7816 */ /* 0x000fe2000000003d */
[----:B------:R-:W-:Y:S01]  /*146f0*/  FADD.FTZ R159, R181, R159 ;  /* 0x0000009fb59f7221 */ /* 0x000fe20000010000 */
[----:B------:R-:W2:Y:S01]  /*14700*/  LDSM.16.MT88.4 R56, [R190+0x7800] ;  /* 0x00780000be38783b */ /* 0x000ea20000004200 */
[--C-:B------:R-:W-:Y:S01]  /*14710*/  HSET2.LE.AND R98, R98, R217.reuse, PT ;  /* 0x000000d962627233 */ /* 0x100fe20003803000 */
[----:B------:R-:W-:Y:S01]  /*14720*/  FADD.FTZ R163, R248, R163 ;  /* 0x000000a3f8a37221 */ /* 0x000fe20000010000 */
[--C-:B------:R-:W-:Y:S01]  /*14730*/  HSET2.LE.AND R99, R99, R217.reuse, PT ;  /* 0x000000d963637233 */ /* 0x100fe20003803000 */
[----:B------:R-:W-:Y:S01]  /*14740*/  FADD.FTZ R162, R66, R162 ;  /* 0x000000a242a27221 */ /* 0x000fe20000010000 */
[--C-:B------:R-:W-:Y:S01]  /*14750*/  HSET2.LE.AND R96, R96, R217.reuse, PT ;  /* 0x000000d960607233 */ /* 0x100fe20003803000 */
[----:B------:R-:W-:Y:S01]  /*14760*/  FADD.FTZ R161, R239, R161 ;  /* 0x000000a1efa17221 */ /* 0x000fe20000010000 */
[--C-:B------:R-:W-:Y:S01]  /*14770*/  HSET2.LE.AND R97, R97, R217.reuse, PT ;  /* 0x000000d961617233 */ /* 0x100fe20003803000 */
[----:B------:R-:W-:Y:S01]  /*14780*/  FADD.FTZ R159, R243, R159 ;  /* 0x0000009ff39f7221 */ /* 0x000fe20000010000 */
[----:B------:R-:W-:Y:S01]  /*14790*/  F2FP.BF16.F32.PACK_AB R53, R181, R246 ;  /* 0x000000f6b535723e */ /* 0x000fe200000010ff */
[----:B----4-:R-:W-:Y:S01]  /*147a0*/  FADD.FTZ R163, R67, R163 ;  /* 0x000000a343a37221 */ /* 0x010fe20000010000 */
[----:B------:R-:W-:Y:S01]  /*147b0*/  F2FP.BF16.F32.PACK_AB R52, R242, R239 ;  /* 0x000000eff234723e */ /* 0x000fe200000010ff */
[----:B------:R-:W-:Y:S01]  /*147c0*/  FADD.FTZ R162, R249, R162 ;  /* 0x000000a2f9a27221 */ /* 0x000fe20000010000 */
[----:B------:R-:W-:Y:S01]  /*147d0*/  F2FP.BF16.F32.PACK_AB R55, R244, R243 ;  /* 0x000000f3f437723e */ /* 0x000fe200000010ff */
[----:B------:R-:W-:Y:S01]  /*147e0*/  FADD.FTZ R223, R242, R161 ;  /* 0x000000a1f2df7221 */ /* 0x000fe20000010000 */
[----:B------:R-:W-:Y:S01]  /*147f0*/  F2FP.BF16.F32.PACK_AB R54, R183, R245 ;  /* 0x000000f5b736723e */ /* 0x000fe200000010ff */
[----:B------:R-:W-:Y:S01]  /*14800*/  FADD.FTZ R222, R244, R159 ;  /* 0x0000009ff4de7221 */ /* 0x000fe20000010000 */
[----:B------:R-:W-:Y:S01]  /*14810*/  LOP3.LUT R98, R98, R52, RZ, 0xc0, !PT ;  /* 0x0000003462627212 */ /* 0x000fe200078ec0ff */
[----:B-1----:R-:W-:Y:S01]  /*14820*/  FADD.FTZ R221, R170, R163 ;  /* 0x000000a3aadd7221 */ /* 0x002fe20000010000 */
[----:B------:R-:W-:Y:S01]  /*14830*/  LOP3.LUT R99, R99, R55, RZ, 0xc0, !PT ;  /* 0x0000003763637212 */ /* 0x000fe200078ec0ff */
[----:B-----5:R-:W-:Y:S01]  /*14840*/  FADD.FTZ R220, R166, R162 ;  /* 0x000000a2a6dc7221 */ /* 0x020fe20000010000 */
[----:B------:R-:W-:Y:S02]  /*14850*/  LOP3.LUT R96, R96, R54, RZ, 0xc0, !PT ;  /* 0x0000003660607212 */ /* 0x000fe400078ec0ff */
        /* <DEDUP_REMOVED lines=34> */
.L_x_955:
[----:B------:R-:W1:Y:S01]  /*14a80*/  SHFL.BFLY PT, R0, R222, 0x2, 0x1f ;  /* 0x0c401f00de007f89 */ /* 0x000e6200000e0000 */
[----:B------:R-:W-:Y:S01]  /*14a90*/  MOV R10, 0x3f800000 ;  /* 0x3f800000000a7802 */ /* 0x000fe20000000f00 */
[----:B------:R-:W-:Y:S01]  /*14aa0*/  ULDC UR4, c[0x0][0x38c] ;  /* 0x0000e30000047ab9 */ /* 0x000fe20000000800 */
[----:B------:R-:W-:Y:S01]  /*14ab0*/  MOV R11, 0x3f800000 ;  /* 0x3f800000000b7802 */ /* 0x000fe20000000f00 */
[----:B------:R-:W2:Y:S01]  /*14ac0*/  SHFL.BFLY PT, R2, R223, 0x2, 0x1f ;  /* 0x0c401f00df027f89 */ /* 0x000ea200000e0000 */
[----:B------:R-:W-:Y:S01]  /*14ad0*/  UMOV UR5, 0x400 ;  /* 0x0000040000057882 */ /* 0x000fe20000000000 */
[----:B------:R-:W-:Y:S01]  /*14ae0*/  MOV R14, 0x20 ;  /* 0x00000020000e7802 */ /* 0x000fe20000000f00 */
[----:B------:R-:W-:Y:S01]  /*14af0*/  UISETP.NE.AND UP0, UPT, UR13, -0x1, UPT ;  /* 0xffffffff0d00788c */ /* 0x000fe2000bf05270 */
[----:B------:R-:W3:Y:S04]  /*14b00*/  SHFL.BFLY PT, R4, R221, 0x2, 0x1f ;  /* 0x0c401f00dd047f89 */ /* 0x000ee800000e0000 */
[----:B------:R-:W4:Y:S01]  /*14b10*/  SHFL.BFLY PT, R3, R220, 0x2, 0x1f ;  /* 0x0c401f00dc037f89 */ /* 0x000f2200000e0000 */
        /* <DEDUP_REMOVED lines=16> */
[--C-:B------:R-:W-:Y:S01]  /*14c20*/  SHF.R.S32.HI R9, RZ, 0x2, R7.reuse ;  /* 0x00000002ff097819 */ /* 0x100fe20000011407 */
[----:B-----5:R-:W-:Y:S01]  /*14c30*/  FADD.FTZ R12, R220, R12 ;  /* 0x0000000cdc0c7221 */ /* 0x020fe20000010000 */
[----:B------:R-:W-:Y:S02]  /*14c40*/  SHF.R.S32.HI R8, RZ, 0x1f, R7 ;  /* 0x0000001fff087819 */ /* 0x000fe40000011407 */
[----:B------:R-:W-:-:S02]  /*14c50*/  LOP3.LUT R7, R7, 0x3ffffffc, RZ, 0xc0, !PT ;  /* 0x3ffffffc07077812 */ /* 0x000fc400078ec0ff */
[----:B------:R-:W-:Y:S01]  /*14c60*/  LEA.HI R8, R8, R9, RZ, 0x3 ;  /* 0x0000000908087211 */ /* 0x000fe200078f18ff */
[----:B------:R-:W1:Y:S01]  /*14c70*/  @P5 MUFU.RCP R11, R6 ;  /* 0x00000006000b5308 */ /* 0x000e620000001000 */
[----:B------:R-:W-:Y:S02]  /*14c80*/  FSETP.NE.FTZ.AND P6, PT, R2, RZ, PT ;  /* 0x000000ff0200720b */ /* 0x000fe40003fd5000 */
[----:B------:R-:W-:Y:S02]  /*14c90*/  FSETP.NE.FTZ.AND P4, PT, R5, RZ, PT ;  /* 0x000000ff0500720b */ /* 0x000fe40003f95000 */
[----:B------:R-:W-:Y:S02]  /*14ca0*/  FSETP.NE.FTZ.AND P3, PT, R12, RZ, PT ;  /* 0x000000ff0c00720b */ /* 0x000fe40003f75000 */
[----:B------:R-:W-:Y:S02]  /*14cb0*/  SHF.R.S32.HI R3, RZ, 0x5, R4 ;  /* 0x00000005ff037819 */ /* 0x000fe40000011404 */
[----:B------:R-:W-:-:S02]  /*14cc0*/  IADD3 R7, -R7, R0, RZ ;  /* 0x0000000007077210 */ /* 0x000fc40007ffe1ff */
[----:B------:R-:W-:Y:S02]  /*14cd0*/  LOP3.LUT R8, R8, 0xfffffff8, RZ, 0xc0, !PT ;  /* 0xfffffff808087812 */ /* 0x000fe400078ec0ff */
[----:B------:R-:W-:Y:S01]  /*14ce0*/  LEA R3, R3, R7, 0x9 ;  /* 0x0000000703037211 */ /* 0x000fe200078e48ff */
[----:B------:R-:W2:Y:S01]  /*14cf0*/  @P6 MUFU.RCP R10, R2 ;  /* 0x00000002000a6308 */ /* 0x000ea20000001000 */
[----:B------:R-:W-:Y:S02]  /*14d00*/  IADD3 R8, R9, -R8, RZ ;  /* 0x8000000809087210 */ /* 0x000fe40007ffe0ff */
[----:B------:R-:W-:Y:S01]  /*14d10*/  MOV R7, 0x3f800000 ;  /* 0x3f80000000077802 */ /* 0x000fe20000000f00 */
[----:B-1----:R-:W-:Y:S01]  /*14d20*/  FMUL.FTZ R11, R11, UR4 ;  /* 0x000000040b0b7c20 */ /* 0x002fe20008410000 */
[----:B------:R-:W-:Y:S02]  /*14d30*/  MOV R9, 0x3f800000 ;  /* 0x3f80000000097802 */ /* 0x000fe40000000f00 */
[C---:B------:R-:W-:Y:S01]  /*14d40*/  SHF.L.U32 R13, R8.reuse, 0x6, RZ ;  /* 0x00000006080d7819 */ /* 0x040fe200000006ff */
[C---:B------:R-:W-:Y:S01]  /*14d50*/  FMUL.FTZ R130, R11.reuse, R130 ;  /* 0x000000820b827220 */ /* 0x040fe20000410000 */
[----:B------:R-:W1:Y:S01]  /*14d60*/  @P4 MUFU.RCP R7, R5 ;  /* 0x0000000500074308 */ /* 0x000e620000001000 */
[C---:B------:R-:W-:Y:S01]  /*14d70*/  R2P PR, R8.reuse, 0x6 ;  /* 0x0000000608007804 */ /* 0x040fe20000000000 */
[----:B------:R-:W-:Y:S01]  /*14d80*/  FMUL.FTZ R131, R11, R131 ;  /* 0x000000830b837220 */ /* 0x000fe20000410000 */
[----:B------:R-:W-:Y:S01]  /*14d90*/  LOP3.LUT R13, R13, 0x1c0, RZ, 0xc0, !PT ;  /* 0x000001c00d0d7812 */ /* 0x000fe200078ec0ff */
[C---:B------:R-:W-:Y:S01]  /*14da0*/  FMUL.FTZ R118, R11.reuse, R118 ;  /* 0x000000760b767220 */ /* 0x040fe20000410000 */
[----:B------:R-:W-:Y:S01]  /*14db0*/  LOP3.LUT R8, R8, 0x1, RZ, 0xc0, !PT ;  /* 0x0000000108087812 */ /* 0x000fe200078ec0ff */
[----:B------:R-:W-:Y:S01]  /*14dc0*/  FMUL.FTZ R119, R11, R119 ;  /* 0x000000770b777220 */ /* 0x000fe20000410000 */
[----:B------:R-:W-:Y:S01]  /*14dd0*/  LEA.HI R13, R13, R13, RZ, 0x1d ;  /* 0x0000000d0d0d7211 */ /* 0x000fe200078fe8ff */
[----:B------:R-:W3:Y:S01]  /*14de0*/  @P3 MUFU.RCP R9, R12 ;  /* 0x0000000c00093308 */ /* 0x000ee20000001000 */
[----:B--2---:R-:W-:Y:S01]  /*14df0*/  FMUL.FTZ R10, R10, UR4 ;  /* 0x000000040a0a7c20 */ /* 0x004fe20008410000 */
[----:B------:R-:W-:Y:S01]  /*14e00*/  ISETP.NE.U32.AND P0, PT, R8, 0x1, PT ;  /* 0x000000010800780c */ /* 0x000fe20003f05070 */
[----:B------:R-:W-:Y:S01]  /*14e10*/  FMUL.FTZ R70, R11, R70 ;  /* 0x000000460b467220 */ /* 0x000fe20000410000 */
[----:B------:R-:W-:Y:S01]  /*14e20*/  MOV R8, 0x10 ;  /* 0x0000001000087802 */ /* 0x000fe20000000f00 */
[C---:B------:R-:W-:Y:S01]  /*14e30*/  FMUL.FTZ R128, R10.reuse, R128 ;  /* 0x000000800a807220 */ /* 0x040fe20000410000 */
[----:B------:R-:W-:Y:S01]  /*14e40*/  LEA R3, R3, R13, 0x1 ;  /* 0x0000000d03037211 */ /* 0x000fe200078e08ff */
[C---:B------:R-:W-:Y:S01]  /*14e50*/  FMUL.FTZ R129, R10.reuse, R129 ;  /* 0x000000810a817220 */ /* 0x040fe20000410000 */
[C---:B------:R-:W-:Y:S01]  /*14e60*/  FMUL.FTZ R116, R10.reuse, R116 ;  /* 0x000000740a747220 */ /* 0x040fe20000410000 */
[----:B-1----:R-:W-:Y:S01]  /*14e70*/  FMUL.FTZ R7, R7, UR4 ;  /* 0x0000000407077c20 */ /* 0x002fe20008410000 */
[----:B------:R-:W-:Y:S01]  /*14e80*/  FMUL.FTZ R117, R10, R117 ;  /* 0x000000750a757220 */ /* 0x000fe20000410000 */
[----:B------:R-:W-:Y:S01]  /*14e90*/  SEL R8, R8, 0xfffffff0, P0 ;  /* 0xfffffff008087807 */ /* 0x000fe20000000000 */
[C---:B------:R-:W-:Y:S01]  /*14ea0*/  FMUL.FTZ R68, R10.reuse, R68 ;  /* 0x000000440a447220 */ /* 0x040fe20000410000 */
[C---:B------:R-:W-:Y:S01]  /*14eb0*/  FMUL.FTZ R124, R7.reuse, R124 ;  /* 0x0000007c077c7220 */ /* 0x040fe20000410000 */
[----:B------:R-:W-:Y:S01]  /*14ec0*/  FMUL.FTZ R125, R7, R125 ;  /* 0x0000007d077d7220 */ /* 0x000fe20000410000 */
[----:B------:R-:W-:Y:S01]  /*14ed0*/  F2FP.BF16.F32.PACK_AB R128, R129, R128 ;  /* 0x000000808180723e */ /* 0x000fe200000010ff */
[----:B------:R-:W-:Y:S01]  /*14ee0*/  FMUL.FTZ R120, R7, R120 ;  /* 0x0000007807787220 */ /* 0x000fe20000410000 */
[----:B---3--:R-:W-:Y:S01]  /*14ef0*/  FMUL.FTZ R9, R9, UR4 ;  /* 0x0000000409097c20 */ /* 0x008fe20008410000 */
[----:B------:R-:W1:Y:S01]  /*14f00*/  S2UR UR4, SR_CgaCtaId ;  /* 0x00000000000479c3 */ /* 0x000e620000008800 */
[----:B------:R-:W-:Y:S01]  /*14f10*/  F2FP.BF16.F32.PACK_AB R130, R131, R130 ;  /* 0x000000828382723e */ /* 0x000fe200000010ff */
[----:B------:R-:W-:Y:S01]  /*14f20*/  FMUL.FTZ R121, R7, R121 ;  /* 0x0000007907797220 */ /* 0x000fe20000410000 */
[C---:B------:R-:W-:Y:S01]  /*14f30*/  FMUL.FTZ R126, R9.reuse, R126 ;  /* 0x0000007e097e7220 */ /* 0x040fe20000410000 */
[C---:B------:R-:W-:Y:S01]  /*14f40*/  FMUL.FTZ R127, R9.reuse, R127 ;  /* 0x0000007f097f7220 */ /* 0x040fe20000410000 */
[C---:B------:R-:W-:Y:S01]  /*14f50*/  FMUL.FTZ R122, R9.reuse, R122 ;  /* 0x0000007a097a7220 */ /* 0x040fe20000410000 */
[----:B------:R-:W-:Y:S01]  /*14f60*/  FMUL.FTZ R123, R9, R123 ;  /* 0x0000007b097b7220 */ /* 0x000fe20000410000 */
[----:B------:R-:W-:Y:S01]  /*14f70*/  F2FP.BF16.F32.PACK_AB R116, R117, R116 ;  /* 0x000000747574723e */ /* 0x000fe200000010ff */
[C---:B------:R-:W-:Y:S01]  /*14f80*/  FMUL.FTZ R69, R10.reuse, R69 ;  /* 0x000000450a457220 */ /* 0x040fe20000410000 */
[----:B------:R-:W-:Y:S01]  /*14f90*/  F2FP.BF16.F32.PACK_AB R118, R119, R118 ;  /* 0x000000767776723e */ /* 0x000fe200000010ff */
[----:B------:R-:W-:Y:S01]  /*14fa0*/  FMUL.FTZ R71, R11, R71 ;  /* 0x000000470b477220 */ /* 0x000fe20000410000 */
[----:B------:R-:W-:Y:S01]  /*14fb0*/  F2FP.BF16.F32.PACK_AB R124, R125, R124 ;  /* 0x0000007c7d7c723e */ /* 0x000fe200000010ff */
[C---:B------:R-:W-:Y:S01]  /*14fc0*/  FMUL.FTZ R76, R10.reuse, R76 ;  /* 0x0000004c0a4c7220 */ /* 0x040fe20000410000 */
[----:B------:R-:W-:Y:S01]  /*14fd0*/  F2FP.BF16.F32.PACK_AB R126, R127, R126 ;  /* 0x0000007e7f7e723e */ /* 0x000fe200000010ff */
[----:B------:R-:W-:Y:S01]  /*14fe0*/  FMUL.FTZ R77, R10, R77 ;  /* 0x0000004d0a4d7220 */ /* 0x000fe20000410000 */
[C---:B------:R-:W-:Y:S01]  /*14ff0*/  FMUL.FTZ R78, R11.reuse, R78 ;  /* 0x0000004e0b4e7220 */ /* 0x040fe20000410000 */
[----:B------:R-:W-:Y:S01]  /*15000*/  FMUL.FTZ R79, R11, R79 ;  /* 0x0000004f0b4f7220 */ /* 0x000fe20000410000 */
[----:B------:R-:W-:Y:S01]  /*15010*/  SEL R15, R14, 0xffffffe0, !P1 ;  /* 0xffffffe00e0f7807 */ /* 0x000fe20004800000 */
[C---:B------:R-:W-:Y:S01]  /*15020*/  FMUL.FTZ R72, R7.reuse, R72 ;  /* 0x0000004807487220 */ /* 0x040fe20000410000 */
[----:B------:R-:W-:Y:S01]  /*15030*/  FMUL.FTZ R73, R7, R73 ;  /* 0x0000004907497220 */ /* 0x000fe20000410000 */
[C---:B------:R-:W-:Y:S01]  /*15040*/  FMUL.FTZ R74, R9.reuse, R74 ;  /* 0x0000004a094a7220 */ /* 0x040fe20000410000 */
[----:B------:R-:W-:Y:S01]  /*15050*/  FMUL.FTZ R75, R9, R75 ;  /* 0x0000004b094b7220 */ /* 0x000fe20000410000 */
[C---:B------:R-:W-:Y:S01]  /*15060*/  FMUL.FTZ R112, R7.reuse, R112 ;  /* 0x0000007007707220 */ /* 0x040fe20000410000 */
[----:B------:R-:W-:Y:S01]  /*15070*/  FMUL.FTZ R113, R7, R113 ;  /* 0x0000007107717220 */ /* 0x000fe20000410000 */
[----:B-1----:R-:W-:Y:S01]  /*15080*/  ULEA UR4, UR4, UR5, 0x18 ;  /* 0x0000000504047291 */ /* 0x002fe2000f8ec03f */
[C---:B------:R-:W-:Y:S01]  /*15090*/  FMUL.FTZ R114, R9.reuse, R114 ;  /* 0x0000007209727220 */ /* 0x040fe20000410000 */
[----:B------:R-:W-:Y:S01]  /*150a0*/  FMUL.FTZ R115, R9, R115 ;  /* 0x0000007309737220 */ /* 0x000fe20000410000 */
[C---:B------:R-:W-:Y:S01]  /*150b0*/  FMUL.FTZ R80, R10.reuse, R80 ;  /* 0x000000500a507220 */ /* 0x040fe20000410000 */
[C---:B------:R-:W-:Y:S01]  /*150c0*/  FMUL.FTZ R81, R10.reuse, R81 ;  /* 0x000000510a517220 */ /* 0x040fe20000410000 */
[----:B------:R-:W-:Y:S01]  /*150d0*/  FMUL.FTZ R82, R11, R82 ;  /* 0x000000520b527220 */ /* 0x000fe20000410000 */
[----:B------:R-:W-:Y:S01]  /*150e0*/  LEA R3, R3, UR4, 0x1 ;  /* 0x0000000403037c11 */ /* 0x000fe2000f8e08ff */
[----:B------:R-:W-:Y:S01]  /*150f0*/  FMUL.FTZ R83, R11, R83 ;  /* 0x000000530b537220 */ /* 0x000fe20000410000 */
[----:B------:R-:W-:Y:S01]  /*15100*/  F2FP.BF16.F32.PACK_AB R120, R121, R120 ;  /* 0x000000787978723e */ /* 0x000fe200000010ff */
[C---:B------:R-:W-:Y:S01]  /*15110*/  FMUL.FTZ R84, R10.reuse, R84 ;  /* 0x000000540a547220 */ /* 0x040fe20000410000 */
[----:B------:R-:W-:Y:S01]  /*15120*/  IADD3 R13, R3, R8, RZ ;  /* 0x00000008030d7210 */ /* 0x000fe20007ffe0ff */
[----:B------:R-:W-:Y:S01]  /*15130*/  STS [R3], R128 ;  /* 0x0000008003007388 */ /* 0x000fe20000000800 */
[----:B------:R-:W-:Y:S01]  /*15140*/  F2FP.BF16.F32.PACK_AB R122, R123, R122 ;  /* 0x0000007a7b7a723e */ /* 0x000fe200000010ff */
[C---:B------:R-:W-:Y:S01]  /*15150*/  FMUL.FTZ R85, R10.reuse, R85 ;  /* 0x000000550a557220 */ /* 0x040fe20000410000 */
[----:B------:R-:W-:Y:S01]  /*15160*/  IADD3 R14, R3, 0x40, RZ ;  /* 0x00000040030e7810 */ /* 0x000fe20007ffe0ff */
[----:B------:R-:W-:Y:S01]  /*15170*/  STS [R3+0x400], R130 ;  /* 0x0004008203007388 */ /* 0x000fe20000000800 */
[C---:B------:R-:W-:Y:S01]  /*15180*/  FMUL.FTZ R86, R11.reuse, R86 ;  /* 0x000000560b567220 */ /* 0x040fe20000410000 */
[----:B------:R-:W-:Y:S01]  /*15190*/  FMUL.FTZ R87, R11, R87 ;  /* 0x000000570b577220 */ /* 0x000fe20000410000 */
[----:B------:R-:W-:Y:S01]  /*151a0*/  F2FP.BF16.F32.PACK_AB R68, R69, R68 ;  /* 0x000000444544723e */ /* 0x000fe200000010ff */
[----:B------:R-:W-:Y:S01]  /*151b0*/  STS [R13], R116 ;  /* 0x000000740d007388 */ /* 0x000fe20000000800 */
[----:B------:R-:W-:Y:S01]  /*151c0*/  F2FP.BF16.F32.PACK_AB R70, R71, R70 ;  /* 0x000000464746723e */ /* 0x000fe200000010ff */
[----:B------:R-:W-:Y:S01]  /*151d0*/  FMUL.FTZ R108, R7, R108 ;  /* 0x0000006c076c7220 */ /* 0x000fe20000410000 */
[C---:B------:R-:W-:Y:S01]  /*151e0*/  IADD3 R16, R3.reuse, R15, RZ ;  /* 0x0000000f03107210 */ /* 0x040fe20007ffe0ff */
[----:B------:R-:W-:Y:S01]  /*151f0*/  STS [R13+0x400], R118 ;  /* 0x000400760d007388 */ /* 0x000fe20000000800 */
[----:B------:R-:W-:Y:S01]  /*15200*/  @P2 IADD3 R14, R3, -0x40, RZ ;  /* 0xffffffc0030e2810 */ /* 0x000fe20007ffe0ff */
[----:B------:R-:W-:Y:S01]  /*15210*/  FMUL.FTZ R109, R7, R109 ;  /* 0x0000006d076d7220 */ /* 0x000fe20000410000 */
[C---:B------:R-:W-:Y:S01]  /*15220*/  FMUL.FTZ R110, R9.reuse, R110 ;  /* 0x0000006e096e7220 */ /* 0x040fe20000410000 */
[----:B------:R-:W-:Y:S01]  /*15230*/  STS [R3+0x2000], R124 ;  /* 0x0020007c03007388 */ /* 0x000fe20000000800 */
[----:B------:R-:W-:Y:S01]  /*15240*/  FMUL.FTZ R111, R9, R111 ;  /* 0x0000006f096f7220 */ /* 0x000fe20000410000 */
[----:B------:R-:W-:Y:S01]  /*15250*/  F2FP.BF16.F32.PACK_AB R76, R77, R76 ;  /* 0x0000004c4d4c723e */ /* 0x000fe200000010ff */
[----:B------:R-:W-:Y:S01]  /*15260*/  @UP0 ULDC.64 UR4, c[0x0][0x298] ;  /* 0x0000a60000040ab9 */ /* 0x000fe20000000a00 */
[----:B------:R1:W-:Y:S01]  /*15270*/  STS [R3+0x2400], R126 ;  /* 0x0024007e03007388 */ /* 0x0003e20000000800 */
[----:B------:R-:W-:Y:S01]  /*15280*/  F2FP.BF16.F32.PACK_AB R78, R79, R78 ;  /* 0x0000004e4f4e723e */ /* 0x000fe200000010ff */
[----:B------:R-:W-:Y:S01]  /*15290*/  @UP0 UIMAD.WIDE.U32 UR8, UR13, UR4, URZ ;  /* 0x000000040d0802a5 */ /* 0x000fe2000f8e003f */
[----:B------:R-:W-:Y:S01]  /*152a0*/  F2FP.BF16.F32.PACK_AB R72, R73, R72 ;  /* 0x000000484948723e */ /* 0x000fe200000010ff */
[----:B------:R-:W-:Y:S01]  /*152b0*/  STS [R13+0x2000], R120 ;  /* 0x002000780d007388 */ /* 0x000fe20000000800 */
[----:B------:R-:W-:Y:S01]  /*152c0*/  F2FP.BF16.F32.PACK_AB R74, R75, R74 ;  /* 0x0000004a4b4a723e */ /* 0x000fe200000010ff */
[C---:B------:R-:W-:Y:S01]  /*152d0*/  FMUL.FTZ R100, R10.reuse, R100 ;  /* 0x000000640a647220 */ /* 0x040fe20000410000 */
[----:B------:R-:W-:Y:S01]  /*152e0*/  F2FP.BF16.F32.PACK_AB R112, R113, R112 ;  /* 0x000000707170723e */ /* 0x000fe200000010ff */
[----:B------:R2:W-:Y:S01]  /*152f0*/  STS [R13+0x2400], R122 ;  /* 0x0024007a0d007388 */ /* 0x0005e20000000800 */
[----:B------:R-:W-:Y:S01]  /*15300*/  F2FP.BF16.F32.PACK_AB R114, R115, R114 ;  /* 0x000000727372723e */ /* 0x000fe200000010ff */
[C---:B------:R-:W-:Y:S01]  /*15310*/  FMUL.FTZ R101, R10.reuse, R101 ;  /* 0x000000650a657220 */ /* 0x040fe20000410000 */
        /* <DEDUP_REMOVED lines=9> */
[----:B------:R-:W-:Y:S01]  /*153b0*/  FMUL.FTZ R103, R11, R103 ;  /* 0x000000670b677220 */ /* 0x000fe20000410000 */
[----:B------:R-:W-:Y:S01]  /*153c0*/  F2FP.BF16.F32.PACK_AB R110, R111, R110 ;  /* 0x0000006e6f6e723e */ /* 0x000fe200000010ff */
[----:B------:R-:W-:Y:S01]  /*153d0*/  FMUL.FTZ R98, R11, R98 ;  /* 0x000000620b627220 */ /* 0x000fe20000410000 */
[----:B------:R-:W-:Y:S01]  /*153e0*/  PLOP3.LUT P0, PT, PT, PT, UP0, 0x80, 0x0 ;  /* 0x000000000000781c */ /* 0x000fe20003f0f008 */
[----:B------:R-:W-:Y:S01]  /*153f0*/  FMUL.FTZ R104, R7, R104 ;  /* 0x0000006807687220 */ /* 0x000fe20000410000 */
[----:B-1----:R-:W-:Y:S01]  /*15400*/  IADD3 R3, R13, R15, RZ ;  /* 0x0000000f0d037210 */ /* 0x002fe20007ffe0ff */
[C---:B------:R-:W-:Y:S01]  /*15410*/  FMUL.FTZ R105, R7.reuse, R105 ;  /* 0x0000006907697220 */ /* 0x040fe20000410000 */
[C---:B------:R-:W-:Y:S01]  /*15420*/  FMUL.FTZ R88, R7.reuse, R88 ;  /* 0x0000005807587220 */ /* 0x040fe20000410000 */
[C---:B------:R-:W-:Y:S01]  /*15430*/  FMUL.FTZ R89, R7.reuse, R89 ;  /* 0x0000005907597220 */ /* 0x040fe20000410000 */
[----:B------:R-:W-:Y:S01]  /*15440*/  FMUL.FTZ R92, R7, R92 ;  /* 0x0000005c075c7220 */ /* 0x000fe20000410000 */
[----:B------:R-:W-:Y:S01]  /*15450*/  STS [R3], R76 ;  /* 0x0000004c03007388 */ /* 0x000fe20000000800 */
[C---:B------:R-:W-:Y:S01]  /*15460*/  FMUL.FTZ R106, R9.reuse, R106 ;  /* 0x0000006a096a7220 */ /* 0x040fe20000410000 */
[C---:B------:R-:W-:Y:S01]  /*15470*/  FMUL.FTZ R107, R9.reuse, R107 ;  /* 0x0000006b096b7220 */ /* 0x040fe20000410000 */
[----:B--2---:R-:W-:Y:S01]  /*15480*/  IADD3 R13, R8, R14, RZ ;  /* 0x0000000e080d7210 */ /* 0x004fe20007ffe0ff */
[----:B------:R-:W-:Y:S01]  /*15490*/  STS [R3+0x400], R78 ;  /* 0x0004004e03007388 */ /* 0x000fe20000000800 */
[C---:B------:R-:W-:Y:S01]  /*154a0*/  FMUL.FTZ R90, R9.reuse, R90 ;  /* 0x0000005a095a7220 */ /* 0x040fe20000410000 */
[C---:B------:R-:W-:Y:S01]  /*154b0*/  FMUL.FTZ R91, R9.reuse, R91 ;  /* 0x0000005b095b7220 */ /* 0x040fe20000410000 */
[----:B------:R-:W-:Y:S01]  /*154c0*/  FMUL.FTZ R94, R9, R94 ;  /* 0x0000005e095e7220 */ /* 0x000fe20000410000 */
[----:B------:R-:W-:Y:S01]  /*154d0*/  STS [R16+0x2000], R72 ;  /* 0x0020004810007388 */ /* 0x000fe20000000800 */
[----:B------:R-:W-:Y:S01]  /*154e0*/  FMUL.FTZ R10, R10, R97 ;  /* 0x000000610a0a7220 */ /* 0x000fe20000410000 */
[----:B------:R-:W-:Y:S01]  /*154f0*/  FMUL.FTZ R11, R11, R99 ;  /* 0x000000630b0b7220 */ /* 0x000fe20000410000 */
[----:B------:R-:W-:Y:S01]  /*15500*/  FMUL.FTZ R7, R7, R93 ;  /* 0x0000005d07077220 */ /* 0x000fe20000410000 */
[----:B------:R-:W-:Y:S01]  /*15510*/  STS [R16+0x2400], R74 ;  /* 0x0024004a10007388 */ /* 0x000fe20000000800 */
[----:B------:R-:W-:Y:S01]  /*15520*/  FMUL.FTZ R9, R9, R95 ;  /* 0x0000005f09097220 */ /* 0x000fe20000410000 */
[----:B------:R-:W-:Y:S01]  /*15530*/  @UP0 UIMAD UR6, UR13, UR5, UR9 ;  /* 0x000000050d0602a4 */ /* 0x000fe2000f8e0209 */
[----:B------:R-:W-:Y:S01]  /*15540*/  F2FP.BF16.F32.PACK_AB R104, R105, R104 ;  /* 0x000000686968723e */ /* 0x000fe200000010ff */
[----:B------:R-:W-:Y:S01]  /*15550*/  STS [R3+0x2000], R112 ;  /* 0x0020007003007388 */ /* 0x000fe20000000800 */
        /* <DEDUP_REMOVED lines=11> */
[----:B------:R2:W-:Y:S01]  /*15610*/  STS [R13], R84 ;  /* 0x000000540d007388 */ /* 0x0005e20000000800 */
[----:B------:R-:W-:-:S03]  /*15620*/  F2FP.BF16.F32.PACK_AB R94, R9, R94 ;  /* 0x0000005e095e723e */ /* 0x000fc600000010ff */
[----:B------:R2:W-:Y:S04]  /*15630*/  STS [R13+0x400], R86 ;  /* 0x000400560d007388 */ /* 0x0005e80000000800 */
[----:B------:R2:W-:Y:S04]  /*15640*/  STS [R14+0x2000], R108 ;  /* 0x0020006c0e007388 */ /* 0x0005e80000000800 */
[----:B------:R2:W-:Y:S01]  /*15650*/  STS [R14+0x2400], R110 ;  /* 0x0024006e0e007388 */ /* 0x0005e20000000800 */
[----:B-1----:R-:W-:-:S04]  /*15660*/  IADD3 R3, R15, 0x400, R14 ;  /* 0x000004000f037810 */ /* 0x002fc80007ffe00e */
[----:B------:R-:W-:Y:S01]  /*15670*/  IADD3 R3, R8, R3, RZ ;  /* 0x0000000308037210 */ /* 0x000fe20007ffe0ff */
[----:B------:R-:W-:Y:S06]  /*15680*/  @P0 BRA `(.L_x_959) ;  /* 0x00000000001c0947 */ /* 0x000fec0003800000 */
[----:B------:R-:W1:Y:S01]  /*15690*/  S2UR UR7, SR_CTAID.Y ;  /* 0x00000000000779c3 */ /* 0x000e620000002600 */
[----:B------:R-:W-:Y:S01]  /*156a0*/  ULDC.64 UR4, c[0x0][0x290] ;  /* 0x0000a40000047ab9 */ /* 0x000fe20000000a00 */
[----:B-1----:R-:W-:Y:S02]  /*156b0*/  USHF.R.S32.HI UR6, URZ, 0x1f, UR7 ;  /* 0x0000001f3f067899 */ /* 0x002fe40008011407 */
[----:B------:R-:W-:Y:S02]  /*156c0*/  UIMAD.WIDE.U32 UR8, UR7, UR4, URZ ;  /* 0x00000004070872a5 */ /* 0x000fe4000f8e003f */
[----:B------:R-:W-:-:S04]  /*156d0*/  UIMAD UR6, UR6, UR4, URZ ;  /* 0x00000004060672a4 */ /* 0x000fc8000f8e023f */
[----:B------:R-:W-:-:S04]  /*156e0*/  UIMAD UR6, UR7, UR5, UR6 ;  /* 0x00000005070672a4 */ /* 0x000fc8000f8e0206 */
[----:B------:R-:W-:-:S12]  /*156f0*/  UIADD3 UR6, UR9, UR6, URZ ;  /* 0x0000000609067290 */ /* 0x000fd8000fffe03f */
.L_x_959:
[----:B------:R-:W-:Y:S01]  /*15700*/  ULDC.U8 UR4, c[0x0][0x3d9] ;  /* 0x0000f64000047ab9 */ /* 0x000fe20000000000 */
[C---:B--2---:R-:W-:Y:S01]  /*15710*/  IMAD.IADD R14, R15.reuse, 0x1, R14 ;  /* 0x000000010f0e7824 */ /* 0x044fe200078e020e */
[----:B------:R-:W-:Y:S01]  /*15720*/  ISETP.NE.AND P0, PT, RZ, UR4, PT ;  /* 0x00000004ff007c0c */ /* 0x000fe2000bf05270 */
[----:B------:R-:W-:Y:S01]  /*15730*/  IMAD.IADD R15, R15, 0x1, R13 ;  /* 0x000000010f0f7824 */ /* 0x000fe200078e020d */
[----:B------:R-:W-:Y:S01]  /*15740*/  STS [R13+0x2000], R104 ;  /* 0x002000680d007388 */ /* 0x000fe20000000800 */
[----:B------:R-:W-:Y:S01]  /*15750*/  ULDC.U8 UR7, c[0x0][0x3d8] ;  /* 0x0000f60000077ab9 */ /* 0x000fe20000000000 */
[----:B------:R-:W1:Y:S01]  /*15760*/  @P5 MUFU.LG2 R6, R6 ;  /* 0x0000000600065308 */ /* 0x000e620000000c00 */
[----:B------:R-:W-:Y:S01]  /*15770*/  ISETP.NE.AND P2, PT, RZ, UR7, PT ;  /* 0x00000007ff007c0c */ /* 0x000fe2000bf45270 */
[----:B------:R2:W-:Y:S03]  /*15780*/  STS [R13+0x2400], R106 ;  /* 0x0024006a0d007388 */ /* 0x0005e60000000800 */
[----:B------:R-:W-:Y:S01]  /*15790*/  ISETP.EQ.AND P2, PT, RZ, UR4, P2 ;  /* 0x00000004ff007c0c */ /* 0x000fe20009742270 */
[----:B------:R-:W-:Y:S03]  /*157a0*/  STS [R14], R100 ;  /* 0x000000640e007388 */ /* 0x000fe60000000800 */
[----:B------:R-:W3:Y:S01]  /*157b0*/  @P0 LDC.64 R8, c[0x0][0x2c0] ;  /* 0x0000b000ff080b82 */ /* 0x000ee20000000a00 */
[----:B------:R-:W-:Y:S01]  /*157c0*/  STS [R14+0x400], R102 ;  /* 0x000400660e007388 */ /* 0x000fe20000000800 */
[----:B------:R-:W-:-:S03]  /*157d0*/  @P0 IMAD.MOV.U32 R20, RZ, RZ, 0x1 ;  /* 0x00000001ff140424 */ /* 0x000fc600078e00ff */
[----:B------:R-:W-:Y:S04]  /*157e0*/  STS [R15], R10 ;  /* 0x0000000a0f007388 */ /* 0x000fe80000000800 */
[----:B------:R-:W-:Y:S01]  /*157f0*/  STS [R3], R11 ;  /* 0x0000000b03007388 */ /* 0x000fe20000000800 */
[----:B------:R-:W-:Y:S02]  /*15800*/  @!P2 PLOP3.LUT P1, PT, PT, PT, PT, 0x8, 0x0 ;  /* 0x000000000000a81c */ /* 0x000fe40003f2e170 */
[----:B------:R-:W-:Y:S01]  /*15810*/  @!P2 CS2R R24, SRZ ;  /* 0x000000000018a805 */ /* 0x000fe2000001ff00 */
[----:B------:R-:W-:Y:S04]  /*15820*/  STS [R14+0x2000], R88 ;  /* 0x002000580e007388 */ /* 0x000fe80000000800 */
[----:B------:R4:W-:Y:S04]  /*15830*/  STS [R14+0x2400], R90 ;  /* 0x0024005a0e007388 */ /* 0x0009e80000000800 */
[----:B------:R5:W-:Y:S01]  /*15840*/  STS [R15+0x2000], R7 ;  /* 0x002000070f007388 */ /* 0x000be20000000800 */
[----:B---3--:R-:W-:-:S03]  /*15850*/  @P0 IMAD R18, R9, R8, RZ ;  /* 0x0000000809120224 */ /* 0x008fc600078e02ff */
[----:B------:R3:W-:Y:S01]  /*15860*/  STS [R3+0x2000], R94 ;  /* 0x0020005e03007388 */ /* 0x0007e20000000800 */
[----:B------:R-:W1:Y:S01]  /*15870*/  S2R R17, SR_CTAID.Y ;  /* 0x0000000000117919 */ /* 0x000e620000002600 */
[----:B------:R-:W1:Y:S01]  /*15880*/  S2R R16, SR_CTAID.X ;  /* 0x0000000000107919 */ /* 0x000e620000002500 */
[----:B--2---:R-:W2:Y:S01]  /*15890*/  S2R R13, SR_TID.X ;  /* 0x00000000000d7919 */ /* 0x004ea20000002100 */
[----:B----4-:R-:W4:Y:S01]  /*158a0*/  S2R R14, SR_CTAID.Z ;  /* 0x00000000000e7919 */ /* 0x010f220000002700 */
[----:B-----5:R5:W1:Y:S01]  /*158b0*/  @P6 MUFU.LG2 R7, R2 ;  /* 0x0000000200076308 */ /* 0x020a620000000c00 */
[----:B------:R-:W1:Y:S08]  /*158c0*/  @P0 LDC R15, c[0x0][0x2c0] ;  /* 0x0000b000ff0f0b82 */ /* 0x000e700000000800 */
[----:B---3--:R-:W3:Y:S08]  /*158d0*/  @P6 LDC R3, c[0x0][0x2e8] ;  /* 0x0000ba00ff036b82 */ /* 0x008ef00000000800 */
[----:B-----5:R-:W1:Y:S01]  /*158e0*/  @P5 LDC R2, c[0x0][0x2e8] ;  /* 0x0000ba00ff025b82 */ /* 0x020e620000000800 */
[----:B------:R-:W-:Y:S05]  /*158f0*/  @!P2 BRA `(.L_x_960) ;  /* 0x000000000020a947 */ /* 0x000fea0003800000 */
[----:B------:R-:W5:Y:S01]  /*15900*/  S2UR UR4, SR_CTAID.Y ;  /* 0x00000000000479c3 */ /* 0x000f620000002600 */
[----:B------:R-:W-:Y:S01]  /*15910*/  ULDC UR5, c[0x0][0x2c4] ;  /* 0x0000b10000057ab9 */ /* 0x000fe20000000800 */
[----:B------:R-:W-:Y:S01]  /*15920*/  PLOP3.LUT P1, PT, PT, PT, PT, 0x80, 0x0 ;  /* 0x000000000000781c */ /* 0x000fe20003f2f070 */
[----:B-----5:R-:W-:-:S04]  /*15930*/  UIMAD UR4, UR4, UR5, URZ ;  /* 0x00000005040472a4 */ /* 0x020fc8000f8e023f */
[----:B------:R-:W-:-:S04]  /*15940*/  USEL UR13, UR4, UR13, !UP0 ;  /* 0x0000000d040d7287 */ /* 0x000fc8000c000000 */
[----:B------:R-:W-:Y:S02]  /*15950*/  USHF.R.S32.HI UR4, URZ, 0x1f, UR13 ;  /* 0x0000001f3f047899 */ /* 0x000fe4000801140d */
[----:B------:R-:W-:-:S04]  /*15960*/  IMAD.U32 R24, RZ, RZ, UR13 ;  /* 0x0000000dff187e24 */ /* 0x000fc8000f8e00ff */
[----:B------:R-:W-:Y:S02]  /*15970*/  MOV R25, UR4 ;  /* 0x0000000400197c02 */ /* 0x000fe40008000f00 */
.L_x_960:
[----:B------:R-:W-:Y:S05]  /*15980*/  @P0 BRA `(.L_x_961) ;  /* 0x0000000000180947 */ /* 0x000fea0003800000 */
[----:B------:R-:W5:Y:S01]  /*15990*/  LDC R18, c[0x0][0x2c4] ;  /* 0x0000b100ff127b82 */ /* 0x000f620000000800 */
[----:B------:R-:W-:Y:S02]  /*159a0*/  ISETP.NE.AND P0, PT, RZ, UR7, PT ;  /* 0x00000007ff007c0c */ /* 0x000fe4000bf05270 */
[----:B-1----:R-:W-:-:S05]  /*159b0*/  MOV R15, 0x1 ;  /* 0x00000001000f7802 */ /* 0x002fca0000000f00 */
[----:B------:R-:W1:Y:S08]  /*159c0*/  LDC R20, c[0x0][0x270] ;  /* 0x00009c00ff147b82 */ /* 0x000e700000000800 */
[----:B-----5:R-:W1:Y:S02]  /*159d0*/  @P0 LDC R18, c[0x0][0x2e4] ;  /* 0x0000b900ff120b82 */ /* 0x020e640000000800 */
[----:B-1----:R-:W-:-:S07]  /*159e0*/  IMAD R20, R18, R20, RZ ;  /* 0x0000001412147224 */ /* 0x002fce00078e02ff */
.L_x_961:
[----:B------:R-:W-:Y:S01]  /*159f0*/  BAR.SYNC.DEFER_BLOCKING 0x0 ;  /* 0x0000000000007b1d */ /* 0x000fe20000010000 */
[----:B------:R-:W-:Y:S01]  /*15a00*/  LOP3.LUT R22, R4, 0xffffffe0, RZ, 0xc0, !PT ;  /* 0xffffffe004167812 */ /* 0x000fe200078ec0ff */
[----:B-1----:R-:W-:Y:S02]  /*15a10*/  IMAD R20, R17, R20, RZ ;  /* 0x0000001411147224 */ /* 0x002fe400078e02ff */
[----:B------:R-:W-:Y:S01]  /*15a20*/  @P5 FMUL.FTZ R6, R6, 0.69314718246459960938 ;  /* 0x3f31721806065820 */ /* 0x000fe20000410000 */
[----:B------:R-:W-:Y:S01]  /*15a30*/  IMAD R16, R16, R15, RZ ;  /* 0x0000000f10107224 */ /* 0x000fe200078e02ff */
[----:B------:R-:W-:Y:S02]  /*15a40*/  IADD3 R22, -R22, R0, RZ ;  /* 0x0000000016167210 */ /* 0x000fe40007ffe1ff */
[----:B------:R-:W1:Y:S01]  /*15a50*/  @P4 LDC R19, c[0x0][0x2e8] ;  /* 0x0000ba00ff134b82 */ /* 0x000e620000000800 */
[----:B------:R-:W5:Y:S01]  /*15a60*/  @P4 MUFU.LG2 R5, R5 ;  /* 0x0000000500054308 */ /* 0x000f620000000c00 */
[----:B------:R-:W-:Y:S01]  /*15a70*/  SEL R20, R20, RZ, !P1 ;  /* 0x000000ff14147207 */ /* 0x000fe20004800000 */
[----:B------:R-:W-:Y:S01]  /*15a80*/  @P6 FMUL.FTZ R7, R7, 0.69314718246459960938 ;  /* 0x3f31721807076820 */ /* 0x000fe20000410000 */
[----:B------:R-:W-:Y:S01]  /*15a90*/  LOP3.LUT P0, RZ, R22, 0x3, RZ, 0xc0, !PT ;  /* 0x0000000316ff7812 */ /* 0x000fe2000780c0ff */
[----:B------:R-:W-:Y:S01]  /*15aa0*/  BSSY B0, `(.L_x_962) ;  /* 0x000003c000007945 */ /* 0x000fe20003800000 */
[----:B------:R-:W-:Y:S01]  /*15ab0*/  MOV R17, 0x7f800000 ;  /* 0x7f80000000117802 */ /* 0x000fe20000000f00 */
[----:B------:R-:W-:Y:S01]  /*15ac0*/  @P5 FFMA.FTZ R17, R135, R2, R6 ;  /* 0x0000000287115223 */ /* 0x000fe20000010006 */
[----:B------:R-:W1:Y:S01]  /*15ad0*/  @P3 LDC R4, c[0x0][0x2e8] ;  /* 0x0000ba00ff043b82 */ /* 0x000e620000000800 */
[----:B------:R-:W1:Y:S01]  /*15ae0*/  @P3 MUFU.LG2 R12, R12 ;  /* 0x0000000c000c3308 */ /* 0x000e620000000c00 */
[----:B----4-:R-:W-:Y:S01]  /*15af0*/  IMAD R2, R14, R18, R20 ;  /* 0x000000120e027224 */ /* 0x010fe200078e0214 */
[----:B------:R-:W-:Y:S01]  /*15b00*/  SHF.L.U32 R20, R16, 0x7, RZ ;  /* 0x0000000710147819 */ /* 0x000fe200000006ff */
[----:B------:R-:W-:Y:S01]  /*15b10*/  IMAD.MOV.U32 R18, RZ, RZ, 0x7f800000 ;  /* 0x7f800000ff127424 */ /* 0x000fe200078e00ff */
[----:B--2---:R-:W-:Y:S01]  /*15b20*/  SHF.R.S32.HI R21, RZ, 0x1f, R13 ;  /* 0x0000001fff157819 */ /* 0x004fe2000001140d */
[----:B------:R-:W-:Y:S01]  /*15b30*/  IMAD.MOV.U32 R16, RZ, RZ, 0x7f800000 ;  /* 0x7f800000ff107424 */ /* 0x000fe200078e00ff */
[----:B------:R-:W-:Y:S01]  /*15b40*/  MOV R0, 0x7f800000 ;  /* 0x7f80000000007802 */ /* 0x000fe20000000f00 */
[----:B---3--:R-:W-:Y:S01]  /*15b50*/  @P6 FFMA.FTZ R0, R136, R3, R7 ;  /* 0x0000000388006223 */ /* 0x008fe20000010007 */
[----:B------:R-:W-:Y:S01]  /*15b60*/  SHF.R.S32.HI R3, RZ, 0x1f, R20 ;  /* 0x0000001fff037819 */ /* 0x000fe20000011414 */
[----:B------:R2:W3:Y:S01]  /*15b70*/  LDS.128 R8, [R208+0x3800] ;  /* 0x00380000d0087984 */ /* 0x0004e20000000c00 */
[----:B-----5:R-:W-:Y:S01]  /*15b80*/  @P4 FMUL.FTZ R5, R5, 0.69314718246459960938 ;  /* 0x3f31721805054820 */ /* 0x020fe20000410000 */
[----:B------:R-:W-:-:S02]  /*15b90*/  IADD3 R20, P2, P1, R20, R24, R2 ;  /* 0x0000001814147210 */ /* 0x000fc4000795e002 */
[----:B------:R-:W-:Y:S02]  /*15ba0*/  LEA.HI R13, R21, R13, RZ, 0x3 ;  /* 0x0000000d150d7211 */ /* 0x000fe400078f18ff */
[----:B------:R-:W-:Y:S01]  /*15bb0*/  SHF.R.S32.HI R24, RZ, 0x1f, R2 ;  /* 0x0000001fff187819 */ /* 0x000fe20000011402 */
[----:B-1----:R-:W-:Y:S01]  /*15bc0*/  @P4 FFMA.FTZ R18, R134, R19, R5 ;  /* 0x0000001386124223 */ /* 0x002fe20000010005 */
[----:B------:R-:W-:Y:S01]  /*15bd0*/  @P3 FMUL.FTZ R12, R12, 0.69314718246459960938 ;  /* 0x3f3172180c0c3820 */ /* 0x000fe20000410000 */
[----:B------:R-:W-:Y:S02]  /*15be0*/  SHF.R.S32.HI R19, RZ, 0x3, R13 ;  /* 0x00000003ff137819 */ /* 0x000fe4000001140d */
[----:B------:R-:W-:Y:S01]  /*15bf0*/  IADD3.X R24, R3, R25, R24, P2, P1 ;  /* 0x0000001903187210 */ /* 0x000fe200017e2418 */
[----:B------:R-:W-:Y:S01]  /*15c00*/  @P3 FFMA.FTZ R16, R133, R4, R12 ;  /* 0x0000000485103223 */ /* 0x000fe2000001000c */
[----:B--2---:R-:W-:Y:S06]  /*15c10*/  @P0 BRA `(.L_x_963) ;  /* 0x0000000000900947 */ /* 0x004fec0003800000 */
        /* <DEDUP_REMOVED lines=11> */
[-C--:B------:R-:W-:Y:S01]  /*15cd0*/  @!P4 IMAD R22, R22, R15.reuse, RZ ;  /* 0x0000000f1616c224 */ /* 0x080fe200078e02ff */
[CC--:B------:R-:W-:Y:S01]  /*15ce0*/  @!P6 IADD3 R21, P0, R26.reuse, R20.reuse, RZ ;  /* 0x000000141a15e210 */ /* 0x0c0fe20007f1e0ff */
[----:B------:R-:W2:Y:S01]  /*15cf0*/  @!P5 LDC.64 R6, c[0x0][0x2b0] ;  /* 0x0000ac00ff06db82 */ /* 0x000ea20000000a00 */
[----:B------:R-:W-:Y:S01]  /*15d00*/  @!P3 IMAD R27, R27, R15, RZ ;  /* 0x0000000f1b1bb224 */ /* 0x000fe200078e02ff */
[----:B------:R-:W-:Y:S02]  /*15d10*/  @!P5 IADD3 R25, P2, R23, R20, RZ ;  /* 0x000000141719d210 */ /* 0x000fe40007f5e0ff */
[----:B------:R-:W-:Y:S02]  /*15d20*/  @!P6 LEA.HI.X.SX32 R15, R26, R24, 0x1, P0 ;  /* 0x000000181a0fe211 */ /* 0x000fe400000f0eff */
[----:B------:R-:W-:-:S02]  /*15d30*/  @!P4 IADD3 R26, P1, R22, R20, RZ ;  /* 0x00000014161ac210 */ /* 0x000fc40007f3e0ff */
[----:B------:R-:W4:Y:S01]  /*15d40*/  @!P4 LDC.64 R4, c[0x0][0x2b0] ;  /* 0x0000ac00ff04cb82 */ /* 0x000f220000000a00 */
[-C--:B------:R-:W-:Y:S02]  /*15d50*/  @!P5 LEA.HI.X.SX32 R23, R23, R24.reuse, 0x1, P2 ;  /* 0x000000181717d211 */ /* 0x080fe400010f0eff */
[----:B------:R-:W-:Y:S02]  /*15d60*/  @!P4 LEA.HI.X.SX32 R22, R22, R24, 0x1, P1 ;  /* 0x000000181616c211 */ /* 0x000fe400008f0eff */
[----:B------:R-:W-:-:S03]  /*15d70*/  @!P3 IADD3 R20, P0, R27, R20, RZ ;  /* 0x000000141b14b210 */ /* 0x000fc60007f1e0ff */
[----:B------:R-:W5:Y:S01]  /*15d80*/  @!P3 LDC.64 R2, c[0x0][0x2b0] ;  /* 0x0000ac00ff02bb82 */ /* 0x000f620000000a00 */
[----:B-1----:R-:W-:Y:S02]  /*15d90*/  @!P6 LEA R12, P2, R21, R12, 0x2 ;  /* 0x0000000c150ce211 */ /* 0x002fe400078410ff */
[----:B------:R-:W-:Y:S02]  /*15da0*/  @!P3 LEA.HI.X.SX32 R24, R27, R24, 0x1, P0 ;  /* 0x000000181b18b211 */ /* 0x000fe400000f0eff */
[----:B------:R-:W-:Y:S02]  /*15db0*/  @!P6 LEA.HI.X R13, R21, R13, R15, 0x2, P2 ;  /* 0x0000000d150de211 */ /* 0x000fe400010f140f */
[----:B--2---:R-:W-:-:S03]  /*15dc0*/  @!P5 LEA R6, P1, R25, R6, 0x2 ;  /* 0x000000061906d211 */ /* 0x004fc600078210ff */
[----:B------:R1:W-:Y:S01]  /*15dd0*/  @!P6 STG.E desc[UR16][R12.64], R0 ;  /* 0x000000000c00e986 */ /* 0x0003e2000c101910 */
[----:B------:R-:W-:Y:S02]  /*15de0*/  @!P5 LEA.HI.X R7, R25, R7, R23, 0x2, P1 ;  /* 0x000000071907d211 */ /* 0x000fe400008f1417 */
[----:B----4-:R-:W-:-:S03]  /*15df0*/  @!P4 LEA R4, P1, R26, R4, 0x2 ;  /* 0x000000041a04c211 */ /* 0x010fc600078210ff */
[----:B------:R1:W-:Y:S01]  /*15e00*/  @!P5 STG.E desc[UR16][R6.64], R17 ;  /* 0x000000110600d986 */ /* 0x0003e2000c101910 */
[----:B------:R-:W-:Y:S02]  /*15e10*/  @!P4 LEA.HI.X R5, R26, R5, R22, 0x2, P1 ;  /* 0x000000051a05c211 */ /* 0x000fe400008f1416 */
[----:B-----5:R-:W-:-:S03]  /*15e20*/  @!P3 LEA R2, P0, R20, R2, 0x2 ;  /* 0x000000021402b211 */ /* 0x020fc600078010ff */
[----:B------:R1:W-:Y:S01]  /*15e30*/  @!P4 STG.E desc[UR16][R4.64], R18 ;  /* 0x000000120400c986 */ /* 0x0003e2000c101910 */
[----:B------:R-:W-:-:S05]  /*15e40*/  @!P3 LEA.HI.X R3, R20, R3, R24, 0x2, P0 ;  /* 0x000000031403b211 */ /* 0x000fca00000f1418 */
[----:B------:R1:W-:Y:S04]  /*15e50*/  @!P3 STG.E desc[UR16][R2.64], R16 ;  /* 0x000000100200b986 */ /* 0x0003e8000c101910 */
.L_x_963:
[----:B------:R-:W-:Y:S05]  /*15e60*/  BSYNC B0 ;  /* 0x0000000000007941 */ /* 0x000fea0003800000 */
.L_x_962:
[----:B------:R-:W-:Y:S01]  /*15e70*/  ULDC UR4, c[0x0][0x2d0] ;  /* 0x0000b40000047ab9 */ /* 0x000fe20000000800 */
[C---:B-1----:R-:W-:Y:S01]  /*15e80*/  VIADD R3, R19.reuse, 0x10 ;  /* 0x0000001013037836 */ /* 0x042fe20000000000 */
[C---:B------:R-:W-:Y:S01]  /*15e90*/  ISETP.GE.AND P1, PT, R214.reuse, UR4, PT ;  /* 0x00000004d6007c0c */ /* 0x040fe2000bf26270 */
[----:B------:R-:W-:Y:S01]  /*15ea0*/  VIADD R0, R19, 0x30 ;  /* 0x0000003013007836 */ /* 0x000fe20000000000 */
[----:B------:R-:W-:Y:S01]  /*15eb0*/  IADD3 R4, P2, R214, UR8, RZ ;  /* 0x00000008d6047c10 */ /* 0x000fe2000ff5e0ff */
[----:B------:R-:W-:Y:S01]  /*15ec0*/  ULDC.64 UR4, c[0x0][0x2a0] ;  /* 0x0000a80000047ab9 */ /* 0x000fe20000000a00 */
[----:B------:R-:W-:Y:S01]  /*15ed0*/  ISETP.GE.OR P0, PT, R3, UR12, P1 ;  /* 0x0000000c03007c0c */ /* 0x000fe20008f06670 */
[----:B------:R-:W-:Y:S01]  /*15ee0*/  VIADD R2, R19, 0x20 ;  /* 0x0000002013027836 */ /* 0x000fe20000000000 */
[----:B------:R-:W-:Y:S01]  /*15ef0*/  SHF.R.S32.HI R3, RZ, 0x1f, R14 ;  /* 0x0000001fff037819 */ /* 0x000fe2000001140e */
[----:B------:R-:W-:Y:S01]  /*15f00*/  BSSY B0, `(.L_x_964) ;  /* 0x000001b000007945 */ /* 0x000fe20003800000 */
[----:B------:R-:W-:-:S02]  /*15f10*/  ISETP.GE.OR P5, PT, R0, UR12, P1 ;  /* 0x0000000c00007c0c */ /* 0x000fc40008fa6670 */
[----:B------:R-:W-:Y:S01]  /*15f20*/  IADD3 R0, R19, 0x50, RZ ;  /* 0x0000005013007810 */ /* 0x000fe20007ffe0ff */
[----:B------:R-:W-:Y:S01]  /*15f30*/  IMAD R3, R3, UR4, RZ ;  /* 0x0000000403037c24 */ /* 0x000fe2000f8e02ff */
[----:B------:R-:W-:Y:S02]  /*15f40*/  IADD3.X R5, R215, UR6, RZ, P2, !PT ;  /* 0x00000006d7057c10 */ /* 0x000fe400097fe4ff */
[----:B------:R-:W-:Y:S01]  /*15f50*/  ISETP.GE.OR P3, PT, R0, UR12, P1 ;  /* 0x0000000c00007c0c */ /* 0x000fe20008f66670 */
[C---:B------:R-:W-:Y:S01]  /*15f60*/  IMAD R0, R14.reuse, UR5, R3 ;  /* 0x000000050e007c24 */ /* 0x040fe2000f8e0203 */
[C---:B------:R-:W-:Y:S01]  /*15f70*/  ISETP.GE.OR P2, PT, R19.reuse, UR12, P1 ;  /* 0x0000000c13007c0c */ /* 0x040fe20008f46670 */
[----:B------:R-:W-:Y:S01]  /*15f80*/  IMAD.WIDE.U32 R14, R14, UR4, R4 ;  /* 0x000000040e0e7c25 */ /* 0x000fe2000f8e0004 */
[----:B------:R-:W-:Y:S01]  /*15f90*/  ISETP.GE.OR P6, PT, R2, UR12, P1 ;  /* 0x0000000c02007c0c */ /* 0x000fe20008fc6670 */
[----:B------:R1:W2:Y:S02]  /*15fa0*/  LDS.128 R4, [R208] ;  /* 0x00000000d0047984 */ /* 0x0002a40000000c00 */
[----:B------:R-:W-:Y:S01]  /*15fb0*/  VIADD R2, R19, 0x40 ;  /* 0x0000004013027836 */ /* 0x000fe20000000000 */
[----:B------:R-:W-:-:S04]  /*15fc0*/  IADD3 R13, R15, R0, RZ ;  /* 0x000000000f0d7210 */ /* 0x000fc80007ffe0ff */
[----:B------:R-:W-:Y:S01]  /*15fd0*/  ISETP.GE.OR P4, PT, R2, UR12, P1 ;  /* 0x0000000c02007c0c */ /* 0x000fe20008f86670 */
[C---:B------:R-:W-:Y:S02]  /*15fe0*/  VIADD R2, R19.reuse, 0x60 ;  /* 0x0000006013027836 */ /* 0x040fe40000000000 */
[----:B------:R-:W-:Y:S01]  /*15ff0*/  VIADD R19, R19, 0x70 ;  /* 0x0000007013137836 */ /* 0x000fe20000000000 */
        /* <DEDUP_REMOVED lines=11> */
.L_x_965:
[----:B------:R-:W-:Y:S05]  /*160b0*/  BSYNC B0 ;  /* 0x0000000000007941 */ /* 0x000fea0003800000 */
.L_x_964:
[----:B--2-4-:R2:W4:Y:S01]  /*160c0*/  LDS.128 R4, [R208+0x800] ;  /* 0x00080000d0047984 */ /* 0x0145220000000c00 */
[----:B------:R-:W-:Y:S01]  /*160d0*/  BSSY B0, `(.L_x_966) ;  /* 0x0000011000007945 */ /* 0x000fe20003800000 */
[----:B------:R-:W-:Y:S02]  /*160e0*/  ISETP.GE.OR P2, PT, R2, UR12, P1 ;  /* 0x0000000c02007c0c */ /* 0x000fe40008f46670 */
[----:B------:R-:W-:Y:S01]  /*160f0*/  ISETP.GE.OR P1, PT, R19, UR12, P1 ;  /* 0x0000000c13007c0c */ /* 0x000fe20008f26670 */
[----:B------:R-:W-:-:S12]  /*16100*/  @P0 BRA `(.L_x_967) ;  /* 0x0000000000340947 */ /* 0x000fd80003800000 */
        /* <DEDUP_REMOVED lines=12> */
[----:B----4-:R4:W-:Y:S02]  /*161d0*/  STG.E.128 desc[UR16][R2.64], R4 ;  /* 0x0000000402007986 */ /* 0x0109e4000c101d10 */
.L_x_967:
[----:B------:R-:W-:Y:S05]  /*161e0*/  BSYNC B0 ;  /* 0x0000000000007941 */ /* 0x000fea0003800000 */
.L_x_966:
[----:B----4-:R4:W1:Y:S01]  /*161f0*/  LDS.128 R4, [R208+0x1000] ;  /* 0x00100000d0047984 */ /* 0x0108620000000c00 */
        /* <DEDUP_REMOVED lines=15> */
.L_x_969:
[----:B------:R-:W-:Y:S05]  /*162f0*/  BSYNC B0 ;  /* 0x0000000000007941 */ /* 0x000fea0003800000 */
.L_x_968:
        /* <DEDUP_REMOVED lines=16> */
.L_x_971:
[----:B------:R-:W-:Y:S05]  /*16400*/  BSYNC B0 ;  /* 0x0000000000007941 */ /* 0x000fea0003800000 */
.L_x_970:
        /* <DEDUP_REMOVED lines=16> */
.L_x_973:
[----:B------:R-:W-:Y:S05]  /*16510*/  BSYNC B0 ;  /* 0x0000000000007941 */ /* 0x000fea0003800000 */
.L_x_972:
        /* <DEDUP_REMOVED lines=16> */
.L_x_975:
[----:B------:R-:W-:Y:S05]  /*16620*/  BSYNC B0 ;  /* 0x0000000000007941 */ /* 0x000fea0003800000 */
.L_x_974:
[----:B-12-4-:R-:W1:Y:S01]  /*16630*/  LDS.128 R208, [R208+0x3000] ;  /* 0x00300000d0d07984 */ /* 0x016e620000000c00 */
        /* <DEDUP_REMOVED lines=15> */
.L_x_977:
[----:B------:R-:W-:Y:S05]  /*16730*/  BSYNC B0 ;  /* 0x0000000000007941 */ /* 0x000fea0003800000 */
.L_x_976:
[----:B------:R-:W-:Y:S05]  /*16740*/  @P1 EXIT ;  /* 0x000000000000194d */ /* 0x000fea0003800000 */
[----:B------:R-:W-:Y:S01]  /*16750*/  IADD3 R0, P0, R218, 0x70, RZ ;  /* 0x00000070da007810 */ /* 0x000fe20007f1e0ff */
[----:B------:R-:W-:Y:S01]  /*16760*/  ULDC.64 UR4, c[0x0][0x298] ;  /* 0x0000a60000047ab9 */ /* 0x000fe20000000a00 */
[----:B--2---:R-:W-:Y:S01]  /*16770*/  MOV R3, R13 ;  /* 0x0000000d00037202 */ /* 0x004fe20000000f00 */
        /* <DEDUP_REMOVED lines=9> */
[----:B---3--:R-:W-:Y:S01]  /*16810*/  STG.E.128 desc[UR16][R4.64], R8 ;  /* 0x0000000804007986 */ /* 0x008fe2000c101d10 */
[----:B------:R-:W-:Y:S05]  /*16820*/  EXIT ;  /* 0x000000000000794d */ /* 0x000fea0003800000 */
.L_x_909:
[----:B------:R-:W-:Y:S01]  /*16830*/  UISETP.NE.AND UP3, UPT, UR13, -0x1, UPT ;  /* 0xffffffff0d00788c */ /* 0x000fe2000bf65270 */
[----:B------:R-:W-:Y:S01]  /*16840*/  LEA.HI R10, R10, R127, RZ, 0x3 ;  /* 0x0000007f0a0a7211 */ /* 0x000fe200078f18ff */
[----:B------:R-:W-:Y:S01]  /*16850*/  ULDC.U8 UR10, c[0x0][0x3d9] ;  /* 0x0000f640000a7ab9 */ /* 0x000fe20000000000 */
[----:B------:R-:W1:Y:S01]  /*16860*/  S2R R12, SR_CTAID.X ;  /* 0x00000000000c7919 */ /* 0x000e620000002500 */
[----:B------:R-:W-:Y:S01]  /*16870*/  UISETP.NE.AND UP2, UPT, UR10, URZ, UPT ;  /* 0x0000003f0a00728c */ /* 0x000fe2000bf45270 */
[----:B------:R-:W-:Y:S01]  /*16880*/  LOP3.LUT R0, R10, 0xfffffff8, RZ, 0xc0, !PT ;  /* 0xfffffff80a007812 */ /* 0x000fe200078ec0ff */
[----:B------:R-:W-:Y:S01]  /*16890*/  UIADD3 UR20, -UR18, UR20, URZ ;  /* 0x0000001412147290 */ /* 0x000fe2000fffe13f */
[----:B------:R-:W-:Y:S01]  /*168a0*/  SHF.R.S32.HI R14, RZ, 0x3, R10 ;  /* 0x00000003ff0e7819 */ /* 0x000fe2000001140a */
[----:B------:R-:W-:Y:S02]  /*168b0*/  BSSY B0, `(.L_x_978) ;  /* 0x000004e000007945 */ /* 0x000fe40003800000 */
[----:B------:R-:W-:Y:S01]  /*168c0*/  IMAD.IADD R127, R127, 0x1, -R0 ;  /* 0x000000017f7f7824 */ /* 0x000fe200078e0a00 */
[----:B------:R-:W-:Y:S01]  /*168d0*/  @!UP3 USHF.R.S32.HI UR12, URZ, 0x1f, UR25 ;  /* 0x0000001f3f0cb899 */ /* 0x000fe20008011419 */
[--C-:B------:R-:W-:Y:S01]  /*168e0*/  SHF.R.S32.HI R15, RZ, 0x1f, R14.reuse ;  /* 0x0000001fff0f7819 */ /* 0x100fe2000001140e */
[----:B------:R-:W-:Y:S01]  /*168f0*/  @!UP3 ULDC.64 UR6, c[0x0][0x290] ;  /* 0x0000a4000006bab9 */ /* 0x000fe20000000a00 */
[----:B------:R-:W-:Y:S01]  /*16900*/  @UP3 ULDC.64 UR8, c[0x0][0x298] ;  /* 0x0000a60000083ab9 */ /* 0x000fe20000000a00 */
[----:B------:R-:W-:Y:S01]  /*16910*/  @!UP3 UIMAD UR12, UR12, UR6, URZ ;  /* 0x000000060c0cb2a4 */ /* 0x000fe2000f8e023f */
[----:B------:R-:W-:Y:S01]  /*16920*/  IMAD.SHL.U32 R0, R127, 0x8, RZ ;  /* 0x000000087f007824 */ /* 0x000fe200078e00ff */
[----:B------:R-:W-:Y:S01]  /*16930*/  @UP3 UIMAD.WIDE.U32 UR14, UR13, UR8, URZ ;  /* 0x000000080d0e32a5 */ /* 0x000fe2000f8e003f */
[C---:B------:R-:W-:Y:S01]  /*16940*/  VIADD R9, R14.reuse, 0x10 ;  /* 0x000000100e097836 */ /* 0x040fe20000000000 */
[----:B------:R-:W-:Y:S01]  /*16950*/  @UP2 ULDC.64 UR4, c[0x0][0x2c0] ;  /* 0x0000b00000042ab9 */ /* 0x000fe20000000a00 */
[----:B------:R-:W-:Y:S01]  /*16960*/  @!UP3 UIMAD.WIDE.U32 UR22, UR25, UR6, URZ ;  /* 0x000000061916b2a5 */ /* 0x000fe2000f8e003f */
[C---:B------:R-:W-:Y:S01]  /*16970*/  VIADD R8, R14.reuse, 0x20 ;  /* 0x000000200e087836 */ /* 0x040fe20000000000 */
[----:B------:R-:W-:Y:S01]  /*16980*/  @UP3 UIMAD UR9, UR13, UR9, UR15 ;  /* 0x000000090d0932a4 */ /* 0x000fe2000f8e020f */
[C---:B------:R-:W-:Y:S01]  /*16990*/  VIADD R6, R14.reuse, 0x40 ;  /* 0x000000400e067836 */ /* 0x040fe20000000000 */
[----:B------:R-:W-:Y:S01]  /*169a0*/  @!UP3 UIMAD UR15, UR25, UR7, UR12 ;  /* 0x00000007190fb2a4 */ /* 0x000fe2000f8e020c */
[C---:B------:R-:W-:Y:S01]  /*169b0*/  VIADD R7, R14.reuse, 0x30 ;  /* 0x000000300e077836 */ /* 0x040fe20000000000 */
[----:B------:R-:W-:Y:S01]  /*169c0*/  USHF.R.S32.HI UR6, URZ, 0x1f, UR26 ;  /* 0x0000001f3f067899 */ /* 0x000fe2000801141a */
[----:B------:R-:W-:Y:S01]  /*169d0*/  VIADD R5, R14, 0x50 ;  /* 0x000000500e057836 */ /* 0x000fe20000000000 */
[----:B------:R-:W-:Y:S01]  /*169e0*/  ULDC.U8 UR12, c[0x0][0x3d8] ;  /* 0x0000f600000c7ab9 */ /* 0x000fe20000000000 */
[----:B------:R-:W-:Y:S01]  /*169f0*/  @UP2 UIMAD UR8, UR5, UR4, URZ ;  /* 0x00000004050822a4 */ /* 0x000fe2000f8e023f */
[----:B------:R-:W-:Y:S01]  /*16a00*/  ISETP.GE.AND P4, PT, R6, UR20, PT ;  /* 0x0000001406007c0c */ /* 0x000fe2000bf86270 */
[----:B------:R-:W-:Y:S01]  /*16a10*/  UISETP.NE.AND UP0, UPT, UR12, URZ, !UP2 ;  /* 0x0000003f0c00728c */ /* 0x000fe2000d705270 */
[----:B------:R-:W-:Y:S01]  /*16a20*/  VIADD R4, R14, 0x60 ;  /* 0x000000600e047836 */ /* 0x000fe20000000000 */
[----:B------:R-:W-:Y:S01]  /*16a30*/  UISETP.NE.AND UP1, UPT, UR12, URZ, UPT ;  /* 0x0000003f0c00728c */ /* 0x000fe2000bf25270 */
[----:B------:R-:W-:Y:S01]  /*16a40*/  ULDC.64 UR4, c[0x0][0x2a0] ;  /* 0x0000a80000047ab9 */ /* 0x000fe20000000a00 */
[----:B------:R-:W-:Y:S01]  /*16a50*/  @!UP3 UIADD3 UR9, UR23, UR15, URZ ;  /* 0x0000000f1709b290 */ /* 0x000fe2000fffe03f */
[----:B------:R-:W-:Y:S01]  /*16a60*/  IMAD.U32 R16, RZ, RZ, UR4 ;  /* 0x00000004ff107e24 */ /* 0x000fe2000f8e00ff */
[----:B------:R-:W-:Y:S01]  /*16a70*/  UISETP.EQ.AND UP1, UPT, UR10, URZ, UP1 ;  /* 0x0000003f0a00728c */ /* 0x000fe20008f22270 */
[----:B-1----:R-:W-:Y:S01]  /*16a80*/  IMAD.WIDE R12, R12, 0x80, R14 ;  /* 0x000000800c0c7825 */ /* 0x002fe200078e020e */
[----:B------:R-:W-:Y:S01]  /*16a90*/  UIMAD UR6, UR6, UR4, URZ ;  /* 0x00000004060672a4 */ /* 0x000fe2000f8e023f */
[----:B------:R-:W-:-:S02]  /*16aa0*/  @!UP3 UMOV UR14, UR22 ;  /* 0x00000016000ebc82 */ /* 0x000fc40008000000 */
[----:B------:R-:W-:Y:S01]  /*16ab0*/  @!UP2 ULDC UR4, c[0x0][0x2c4] ;  /* 0x0000b1000004aab9 */ /* 0x000fe20000000800 */
[----:B------:R-:W-:Y:S01]  /*16ac0*/  @UP0 ULDC UR4, c[0x0][0x2e4] ;  /* 0x0000b90000040ab9 */ /* 0x000fe20000000800 */
[----:B------:R-:W-:Y:S01]  /*16ad0*/  UISETP.NE.OR UP0, UPT, UR13, -0x1, !UP1 ;  /* 0xffffffff0d00788c */ /* 0x000fe2000cf05670 */
[C---:B------:R-:W-:Y:S01]  /*16ae0*/  IADD3 R2, P1, R0.reuse, UR14, RZ ;  /* 0x0000000e00027c10 */ /* 0x040fe2000ff3e0ff */
[----:B------:R-:W-:Y:S01]  /*16af0*/  @UP2 UMOV UR10, 0x1 ;  /* 0x00000001000a2882 */ /* 0x000fe20000000000 */
[----:B------:R-:W-:Y:S01]  /*16b00*/  @!UP2 UIMAD UR10, UR4, UR11, URZ ;  /* 0x0000000b040aa2a4 */ /* 0x000fe2000f8e023f */
[----:B------:R-:W-:Y:S01]  /*16b10*/  ULDC UR7, c[0x0][0x2d0] ;  /* 0x0000b40000077ab9 */ /* 0x000fe20000000800 */
[C---:B------:R-:W-:Y:S02]  /*16b20*/  LEA.HI.X.SX32 R3, R0.reuse, UR9, 0x1, P1 ;  /* 0x0000000900037c11 */ /* 0x040fe400088f0eff */
[----:B------:R-:W-:Y:S01]  /*16b30*/  UIMAD UR9, UR25, UR10, URZ ;  /* 0x0000000a190972a4 */ /* 0x000fe2000f8e023f */
[----:B------:R-:W-:Y:S01]  /*16b40*/  ISETP.GE.AND P0, PT, R0, UR7, PT ;  /* 0x0000000700007c0c */ /* 0x000fe2000bf06270 */
[----:B------:R-:W-:Y:S01]  /*16b50*/  @UP1 ULDC UR12, c[0x0][0x2c4] ;  /* 0x0000b100000c1ab9 */ /* 0x000fe20000000800 */
[----:B------:R-:W-:Y:S01]  /*16b60*/  UIMAD UR5, UR26, UR5, UR6 ;  /* 0x000000051a0572a4 */ /* 0x000fe2000f8e0206 */
[----:B------:R-:W-:Y:S01]  /*16b70*/  IMAD.WIDE.U32 R16, R16, UR26, R2 ;  /* 0x0000001a10107c25 */ /* 0x000fe2000f8e0002 */
[----:B------:R-:W-:Y:S01]  /*16b80*/  @!UP0 UIMAD UR13, UR25, UR12, URZ ;  /* 0x0000000c190d82a4 */ /* 0x000fe2000f8e023f */
[----:B------:R-:W-:Y:S01]  /*16b90*/  ISETP.GE.OR P2, PT, R14, UR20, P0 ;  /* 0x000000140e007c0c */ /* 0x000fe20008746670 */
[----:B------:R-:W-:Y:S01]  /*16ba0*/  @UP2 ULDC UR6, c[0x0][0x2c0] ;  /* 0x0000b00000062ab9 */ /* 0x000fe20000000800 */
[----:B------:R-:W-:Y:S01]  /*16bb0*/  USEL UR9, UR9, URZ, !UP1 ;  /* 0x0000003f09097287 */ /* 0x000fe2000c800000 */
[----:B------:R-:W-:Y:S01]  /*16bc0*/  VIADD R19, R17, UR5 ;  /* 0x0000000511137c36 */ /* 0x000fe20008000000 */
[----:B------:R-:W-:Y:S01]  /*16bd0*/  @!UP2 UMOV UR6, 0x1 ;  /* 0x000000010006a882 */ /* 0x000fe20000000000 */
[----:B------:R-:W-:Y:S01]  /*16be0*/  @!UP2 UMOV UR8, UR4 ;  /* 0x000000040008ac82 */ /* 0x000fe20008000000 */
[----:B------:R-:W-:Y:S01]  /*16bf0*/  UIMAD UR7, UR18, UR6, URZ ;  /* 0x00000006120772a4 */ /* 0x000fe2000f8e023f */
[----:B------:R-:W-:Y:S01]  /*16c00*/  ISETP.GE.OR P1, PT, R9, UR20, P0 ;  /* 0x0000001409007c0c */ /* 0x000fe20008726670 */
[----:B------:R-:W-:Y:S01]  /*16c10*/  UIMAD UR9, UR26, UR8, UR9 ;  /* 0x000000081a0972a4 */ /* 0x000fe2000f8e0209 */
[----:B------:R-:W-:Y:S01]  /*16c20*/  ISETP.GE.OR P6, PT, R8, UR20, P0 ;  /* 0x0000001408007c0c */ /* 0x000fe200087c6670 */
[----:B------:R-:W-:Y:S01]  /*16c30*/  @!UP1 UMOV UR14, URZ ;  /* 0x0000003f000e9c82 */ /* 0x000fe20008000000 */
[----:B------:R-:W-:Y:S01]  /*16c40*/  @!UP1 UMOV UR15, URZ ;  /* 0x0000003f000f9c82 */ /* 0x000fe20008000000 */
[----:B------:R-:W-:Y:S01]  /*16c50*/  @UP1 UMOV UR14, UR13 ;  /* 0x0000000d000e1c82 */ /* 0x000fe20008000000 */
[----:B------:R-:W-:Y:S01]  /*16c60*/  @UP1 USHF.R.S32.HI UR15, URZ, 0x1f, UR13 ;  /* 0x0000001f3f0f1899 */ /* 0x000fe2000801140d */
[----:B------:R-:W-:Y:S01]  /*16c70*/  ISETP.GE.OR P5, PT, R7, UR20, P0 ;  /* 0x0000001407007c0c */ /* 0x000fe200087a6670 */
[----:B------:R-:W-:Y:S01]  /*16c80*/  USHF.R.S32.HI UR4, URZ, 0x1f, UR7 ;  /* 0x0000001f3f047899 */ /* 0x000fe20008011407 */
[----:B------:R-:W-:Y:S01]  /*16c90*/  ISETP.GE.OR P3, PT, R6, UR20, P0 ;  /* 0x0000001406007c0c */ /* 0x000fe20008766670 */
[----:B------:R-:W-:Y:S01]  /*16ca0*/  USHF.R.S32.HI UR8, URZ, 0x1f, UR9 ;  /* 0x0000001f3f087899 */ /* 0x000fe20008011409 */
[----:B------:R-:W-:Y:S01]  /*16cb0*/  VIADD R0, R14, 0x70 ;  /* 0x000000700e007836 */ /* 0x000fe20000000000 */
        /* <DEDUP_REMOVED lines=13> */
.L_x_979:
[----:B------:R-:W-:Y:S05]  /*16d90*/  BSYNC B0 ;  /* 0x0000000000007941 */ /* 0x000fea0003800000 */
.L_x_978:
[----:B------:R-:W-:Y:S01]  /*16da0*/  BSSY B0, `(.L_x_980) ;  /* 0x0000010000007945 */ /* 0x000fe20003800000 */
[----:B------:R-:W-:-:S03]  /*16db0*/  ISETP.GE.AND P2, PT, R14, UR20, PT ;  /* 0x000000140e007c0c */ /* 0x000fc6000bf46270 */
        /* <DEDUP_REMOVED lines=10> */
[----:B-1----:R-:W-:Y:S02]  /*16e60*/  LEA R20, P1, R10, UR4, 0x1 ;  /* 0x000000040a147c11 */ /* 0x002fe4000f8208ff */
[----:B------:R-:W-:-:S04]  /*16e70*/  IADD3 R2, R2, R11, RZ ;  /* 0x0000000b02027210 */ /* 0x000fc80007ffe0ff */
[----:B------:R-:W-:-:S05]  /*16e80*/  LEA.HI.X R21, R10, UR5, R2, 0x1, P1 ;  /* 0x000000050a157c11 */ /* 0x000fca00088f0c02 */
[----:B------:R2:W-:Y:S02]  /*16e90*/  STG.E.128 desc[UR16][R20.64], RZ ;  /* 0x000000ff14007986 */ /* 0x0005e4000c101d10 */
.L_x_981:
[----:B------:R-:W-:Y:S05]  /*16ea0*/  BSYNC B0 ;  /* 0x0000000000007941 */ /* 0x000fea0003800000 */
.L_x_980:
        /* <DEDUP_REMOVED lines=12> */
[----:B-12---:R-:W-:Y:S02]  /*16f70*/  LEA R20, P6, R10, UR4, 0x1 ;  /* 0x000000040a147c11 */ /* 0x006fe4000f8c08ff */
[----:B------:R-:W-:-:S04]  /*16f80*/  IADD3 R2, R2, R11, RZ ;  /* 0x0000000b02027210 */ /* 0x000fc80007ffe0ff */
[----:B------:R-:W-:-:S05]  /*16f90*/  LEA.HI.X R21, R10, UR5, R2, 0x1, P6 ;  /* 0x000000050a157c11 */ /* 0x000fca000b0f0c02 */
[----:B------:R3:W-:Y:S02]  /*16fa0*/  STG.E.128 desc[UR16][R20.64], RZ ;  /* 0x000000ff14007986 */ /* 0x0007e4000c101d10 */
.L_x_983:
[----:B------:R-:W-:Y:S05]  /*16fb0*/  BSYNC B0 ;  /* 0x0000000000007941 */ /* 0x000fea0003800000 */
.L_x_982:
        /* <DEDUP_REMOVED lines=12> */
[----:B-123--:R-:W-:Y:S02]  /*17080*/  LEA R20, P5, R10, UR4, 0x1 ;  /* 0x000000040a147c11 */ /* 0x00efe4000f8a08ff */
[----:B------:R-:W-:-:S04]  /*17090*/  IADD3 R2, R2, R11, RZ ;  /* 0x0000000b02027210 */ /* 0x000fc80007ffe0ff */
[----:B------:R-:W-:-:S05]  /*170a0*/  LEA.HI.X R21, R10, UR5, R2, 0x1, P5 ;  /* 0x000000050a157c11 */ /* 0x000fca000a8f0c02 */
[----:B------:R4:W-:Y:S02]  /*170b0*/  STG.E.128 desc[UR16][R20.64], RZ ;  /* 0x000000ff14007986 */ /* 0x0009e4000c101d10 */
.L_x_985:
[----:B------:R-:W-:Y:S05]  /*170c0*/  BSYNC B0 ;  /* 0x0000000000007941 */ /* 0x000fea0003800000 */
.L_x_984:
        /* <DEDUP_REMOVED lines=12> */
[----:B-1234-:R-:W-:Y:S02]  /*17190*/  LEA R20, P3, R10, UR4, 0x1 ;  /* 0x000000040a147c11 */ /* 0x01efe4000f8608ff */
[----:B------:R-:W-:-:S04]  /*171a0*/  IADD3 R2, R2, R11, RZ ;  /* 0x0000000b02027210 */ /* 0x000fc80007ffe0ff */
[----:B------:R-:W-:-:S05]  /*171b0*/  LEA.HI.X R21, R10, UR5, R2, 0x1, P3 ;  /* 0x000000050a157c11 */ /* 0x000fca00098f0c02 */
[----:B------:R1:W-:Y:S02]  /*171c0*/  STG.E.128 desc[UR16][R20.64], RZ ;  /* 0x000000ff14007986 */ /* 0x0003e4000c101d10 */
.L_x_987:
[----:B------:R-:W-:Y:S05]  /*171d0*/  BSYNC B0 ;  /* 0x0000000000007941 */ /* 0x000fea0003800000 */
.L_x_986:
[----:B------:R-:W-:Y:S01]  /*171e0*/  ISETP.NE.OR P1, PT, R127, RZ, P1 ;  /* 0x000000ff7f00720c */ /* 0x000fe20000f25670 */
        /* <DEDUP_REMOVED lines=13> */
[----:B-1234-:R-:W-:Y:S01]  /*172c0*/  MOV R21, R19 ;  /* 0x0000001300157202 */ /* 0x01efe20000000f00 */
        /* <DEDUP_REMOVED lines=10> */
.L_x_989:
[----:B------:R-:W-:Y:S05]  /*17370*/  BSYNC B0 ;  /* 0x0000000000007941 */ /* 0x000fea0003800000 */
.L_x_988:
        /* <DEDUP_REMOVED lines=19> */
.L_x_991:
[----:B------:R-:W-:Y:S05]  /*174b0*/  BSYNC B0 ;  /* 0x0000000000007941 */ /* 0x000fea0003800000 */
.L_x_990:
[----:B------:R-:W-:Y:S01]  /*174c0*/  ISETP.GE.AND P1, PT, R0, UR20, PT ;  /* 0x0000001400007c0c */ /* 0x000fe2000bf26270 */
[----:B------:R-:W-:Y:S03]  /*174d0*/  BSSY B0, `(.L_x_992) ;  /* 0x0000010000007945 */ /* 0x000fe60003800000 */
[----:B------:R-:W-:Y:S01]  /*174e0*/  ISETP.NE.OR P1, PT, R127, RZ, P1 ;  /* 0x000000ff7f00720c */ /* 0x000fe20000f25670 */
[----:B------:R-:W-:-:S12]  /*174f0*/  @P0 BRA `(.L_x_993) ;  /* 0x0000000000340947 */ /* 0x000fd80003800000 */
[----:B------:R-:W-:Y:S01]  /*17500*/  IADD3 R2, P0, R12, 0x70, RZ ;  /* 0x000000700c027810 */ /* 0x000fe20007f1e0ff */
[----:B------:R-:W-:Y:S01]  /*17510*/  ULDC.64 UR4, c[0x0][0x298] ;  /* 0x0000a60000047ab9 */ /* 0x000fe20000000a00 */
[----:B------:R-:W-:-:S03]  /*17520*/  IMAD.MOV.U32 R12, RZ, RZ, R16 ;  /* 0x000000ffff0c7224 */ /* 0x000fc600078e0010 */
[----:B------:R-:W-:Y:S01]  /*17530*/  IMAD.X R3, RZ, RZ, R13, P0 ;  /* 0x000000ffff037224 */ /* 0x000fe200000e060d */
[----:B------:R-:W-:-:S03]  /*17540*/  MOV R13, R19 ;  /* 0x00000013000d7202 */ /* 0x000fc60000000f00 */
[----:B------:R-:W-:Y:S02]  /*17550*/  IMAD R3, R3, UR4, RZ ;  /* 0x0000000403037c24 */ /* 0x000fe4000f8e02ff */
[----:B------:R-:W-:-:S04]  /*17560*/  IMAD.WIDE.U32 R12, R2, UR4, R12 ;  /* 0x00000004020c7c25 */ /* 0x000fc8000f8e000c */
[----:B------:R-:W-:Y:S01]  /*17570*/  IMAD R3, R2, UR5, R3 ;  /* 0x0000000502037c24 */ /* 0x000fe2000f8e0203 */
[----:B------:R-:W-:Y:S02]  /*17580*/  ULDC.64 UR4, c[0x0][0x280] ;  /* 0x0000a00000047ab9 */ /* 0x000fe40000000a00 */
[----:B------:R-:W-:Y:S02]  /*17590*/  LEA R2, P0, R12, UR4, 0x1 ;  /* 0x000000040c027c11 */ /* 0x000fe4000f8008ff */
[----:B------:R-:W-:-:S04]  /*175a0*/  IADD3 R3, R3, R13, RZ ;  /* 0x0000000d03037210 */ /* 0x000fc80007ffe0ff */
[----:B------:R-:W-:-:S05]  /*175b0*/  LEA.HI.X R3, R12, UR5, R3, 0x1, P0 ;  /* 0x000000050c037c11 */ /* 0x000fca00080f0c03 */
[----:B------:R1:W-:Y:S02]  /*175c0*/  STG.E.128 desc[UR16][R2.64], RZ ;  /* 0x000000ff02007986 */ /* 0x0003e4000c101d10 */
.L_x_993:
[----:B------:R-:W-:Y:S05]  /*175d0*/  BSYNC B0 ;  /* 0x0000000000007941 */ /* 0x000fea0003800000 */
.L_x_992:
        /* <DEDUP_REMOVED lines=11> */
.L_x_995:
[----:B------:R-:W-:Y:S05]  /*17690*/  BSYNC B0 ;  /* 0x0000000000007941 */ /* 0x000fea0003800000 */
.L_x_994:
        /* <DEDUP_REMOVED lines=11> */
.L_x_997:
[----:B------:R-:W-:Y:S05]  /*17750*/  BSYNC B0 ;  /* 0x0000000000007941 */ /* 0x000fea0003800000 */
.L_x_996:
        /* <DEDUP_REMOVED lines=10> */
.L_x_999:
[----:B------:R-:W-:Y:S05]  /*17800*/  BSYNC B0 ;  /* 0x0000000000007941 */ /* 0x000fea0003800000 */
.L_x_998:
        /* <DEDUP_REMOVED lines=10> */
.L_x_1001:
[----:B------:R-:W-:Y:S05]  /*178b0*/  BSYNC B0 ;  /* 0x0000000000007941 */ /* 0x000fea0003800000 */
.L_x_1000:
        /* <DEDUP_REMOVED lines=10> */
.L_x_1003:
[----:B------:R-:W-:Y:S05]  /*17960*/  BSYNC B0 ;  /* 0x0000000000007941 */ /* 0x000fea0003800000 */
.L_x_1002:
        /* <DEDUP_REMOVED lines=10> */
.L_x_1005:
[----:B------:R-:W-:Y:S05]  /*17a10*/  BSYNC B0 ;  /* 0x0000000000007941 */ /* 0x000fea0003800000 */
.L_x_1004:
        /* <DEDUP_REMOVED lines=10> */
.L_x_1007:
[----:B------:R-:W-:Y:S05]  /*17ac0*/  BSYNC B0 ;  /* 0x0000000000007941 */ /* 0x000fea0003800000 */
.L_x_1006:
[----:B------:R-:W-:Y:S05]  /*17ad0*/  @P1 EXIT ;  /* 0x000000000000194d */ /* 0x000fea0003800000 */
[----:B------:R-:W-:Y:S01]  /*17ae0*/  IMAD R0, R0, UR6, RZ ;  /* 0x0000000600007c24 */ /* 0x000fe2000f8e02ff */
[----:B------:R-:W-:-:S04]  /*17af0*/  ULDC.64 UR4, c[0x0][0x2b0] ;  /* 0x0000ac0000047ab9 */ /* 0x000fc80000000a00 */
[----:B-1----:R-:W-:-:S04]  /*17b00*/  IADD3 R2, P0, R0, UR7, RZ ;  /* 0x0000000700027c10 */ /* 0x002fc8000ff1e0ff */
[----:B------:R-:W-:Y:S02]  /*17b10*/  LEA.HI.X.SX32 R0, R0, UR14, 0x1, P0 ;  /* 0x0000000e00007c11 */ /* 0x000fe400080f0eff */
[----:B------:R-:W-:-:S04]  /*17b20*/  LEA R4, P0, R2, UR4, 0x2 ;  /* 0x0000000402047c11 */ /* 0x000fc8000f8010ff */
[----:B------:R-:W-:Y:S01]  /*17b30*/  LEA.HI.X R5, R2, UR5, R0, 0x2, P0 ;  /* 0x0000000502057c11 */ /* 0x000fe200080f1400 */
[----:B------:R-:W-:-:S05]  /*17b40*/  IMAD.MOV.U32 R0, RZ, RZ, 0x7f800000 ;  /* 0x7f800000ff007424 */ /* 0x000fca00078e00ff */
[----:B------:R-:W-:Y:S01]  /*17b50*/  STG.E desc[UR16][R4.64], R0 ;  /* 0x0000000004007986 */ /* 0x000fe2000c101910 */
[----:B------:R-:W-:Y:S05]  /*17b60*/  EXIT ;  /* 0x000000000000794d */ /* 0x000fea0003800000 */
.L_x_1008:
        /* <DEDUP_REMOVED lines=9> */
.L_x_1428:


//--------------------- .text._ZN5flash16flash_fwd_kernelI23Flash_fwd_kernel_traitsILi64ELi128ELi64ELi4ELb0ELb0EN7cutlass10bfloat16_tE19Flash_kernel_traitsILi64ELi128ELi64ELi4ES3_EELb1ELb1ELb0ELb0ELb0ELb0ELb0ELb1EEEvNS_16Flash_fwd_paramsE --------------------------
	.section	.text._ZN5flash16flash_fwd_kernelI23Flash_fwd_kernel_traitsILi64ELi128ELi64ELi4ELb0ELb0EN7cutlass10bfloat16_tE19Flash_kernel_traitsILi64ELi128ELi64ELi4ES3_EELb1ELb1ELb0ELb0ELb0ELb0ELb0ELb1EEEvNS_16Flash_fwd_paramsE,"ax",@progbits
	.align	128
        .global         _ZN5flash16flash_fwd_kernelI23Flash_fwd_kernel_traitsILi64ELi128ELi64ELi4ELb0ELb0EN7cutlass10bfloat16_tE19Flash_kernel_traitsILi64ELi128ELi64ELi4ES3_EELb1ELb1ELb0ELb0ELb0ELb0ELb0ELb1EEEvNS_16Flash_fwd_paramsE
        .type           _ZN5flash16flash_fwd_kernelI23Flash_fwd_kernel_traitsILi64ELi128ELi64ELi4ELb0ELb0EN7cutlass10bfloat16_tE19Flash_kernel_traitsILi64ELi128ELi64ELi4ES3_EELb1ELb1ELb0ELb0ELb0ELb0ELb0ELb1EEEvNS_16Flash_fwd_paramsE,@function
        .size           _ZN5flash16flash_fwd_kernelI23Flash_fwd_kernel_traitsILi64ELi128ELi64ELi4ELb0ELb0EN7cutlass10bfloat16_tE19Flash_kernel_traitsILi64ELi128ELi64ELi4ES3_EELb1ELb1ELb0ELb0ELb0ELb0ELb0ELb1EEEvNS_16Flash_fwd_paramsE,(.L_x_1429 - _ZN5flash16flash_fwd_kernelI23Flash_fwd_kernel_traitsILi64ELi128ELi64ELi4ELb0ELb0EN7cutlass10bfloat16_tE19Flash_kernel_traitsILi64ELi128ELi64ELi4ES3_EELb1ELb1ELb0ELb0ELb0ELb0ELb0ELb1EEEvNS_16Flash_fwd_paramsE)
        .other          _ZN5flash16flash_fwd_kernelI23Flash_fwd_kernel_traitsILi64ELi128ELi64ELi4ELb0ELb0EN7cutlass10bfloat16_tE19Flash_kernel_traitsILi64ELi128ELi64ELi4ES3_EELb1ELb1ELb0ELb0ELb0ELb0ELb0ELb1EEEvNS_16Flash_fwd_paramsE,@"STO_CUDA_ENTRY STV_DEFAULT"
_ZN5flash16flash_fwd_kernelI23Flash_fwd_kernel_traitsILi64ELi128ELi64ELi4ELb0ELb0EN7cutlass10bfloat16_tE19Flash_kernel_traitsILi64ELi128ELi64ELi4ES3_EELb1ELb1ELb0ELb0ELb0ELb0ELb0ELb1EEEvNS_16Flash_fwd_paramsE:
.text._ZN5flash16flash_fwd_kernelI23Flash_fwd_kernel_traitsILi64ELi128ELi64ELi4ELb0ELb0EN7cutlass10bfloat16_tE19Flash_kernel_traitsILi64ELi128ELi64ELi4ES3_EELb1ELb1ELb0ELb0ELb0ELb0ELb0ELb1EEEvNS_16Flash_fwd_paramsE:
        /* <DEDUP_REMOVED lines=9> */
[----:B------:R-:W4:Y:S01]  /*0090*/  S2R R164, SR_TID.X ;  /* 0x0000000000a47919 */ /* 0x000f220000002100 */
[----:B------:R-:W-:Y:S01]  /*00a0*/  ULDC.64 UR6, c[0x0][0x2f0] ;  /* 0x0000bc0000067ab9 */ /* 0x000fe20000000a00 */
[----:B------:R-:W-:Y:S01]  /*00b0*/  ULDC.64 UR8, c[0x0][0x2f0] ;  /* 0x0000bc0000087ab9 */ /* 0x000fe20000000a00 */
[----:B-1----:R-:W-:-:S04]  /*00c0*/  VIADD R1, R1, 0xfffffe18 ;  /* 0xfffffe1801017836 */ /* 0x002fc80000000000 */
[----:B------:R-:W-:Y:S01]  /*00d0*/  S2UR UR14, SR_CTAID.X ;  /* 0x00000000000e79c3 */ /* 0x000fe20000002500 */
[----:B------:R2:W5:Y:S07]  /*00e0*/  @P2 LDG.E.64 R4, desc[UR26][R2.64] ;  /* 0x0000001a02042981 */ /* 0x00056e000c1e1b00 */
[----:B------:R-:W1:Y:S08]  /*00f0*/  S2UR UR17, SR_CTAID.Y ;  /* 0x00000000001179c3 */ /* 0x000e700000002600 */
[----:B------:R-:W4:Y:S01]  /*0100*/  S2UR UR16, SR_CTAID.Z ;  /* 0x00000000001079c3 */ /* 0x000f220000002700 */
[----:B------:R-:W-:Y:S01]  /*0110*/  UMOV UR13, 0xffffffff ;  /* 0xffffffff000d7882 */ /* 0x000fe20000000000 */
[----:B------:R-:W-:Y:S01]  /*0120*/  UMOV UR33, URZ ;  /* 0x0000003f00217c82 */ /* 0x000fe20008000000 */
[----:B------:R-:W-:-:S05]  /*0130*/  ULDC.U8 UR12, c[0x0][0x388] ;  /* 0x0000e200000c7ab9 */ /* 0x000fca0000000000 */
[----:B------:R-:W5:Y:S01]  /*0140*/  @P2 LDC R0, c[0x0][0x3b0] ;  /* 0x0000ec00ff002b82 */ /* 0x000f620000000800 */
[----:B--2---:R-:W-:Y:S02]  /*0150*/  @P2 IMAD.MOV.U32 R2, RZ, RZ, R8 ;  /* 0x000000ffff022224 */ /* 0x004fe400078e0008 */
[----:B---3--:R-:W-:-:S06]  /*0160*/  @P2 IMAD.MOV.U32 R3, RZ, RZ, R9 ;  /* 0x000000ffff032224 */ /* 0x008fcc00078e0009 */
[----:B------:R-:W2:Y:S01]  /*0170*/  @P2 LDG.E.64 R2, desc[UR26][R2.64] ;  /* 0x0000001a02022981 */ /* 0x000ea2000c1e1b00 */
[----:B------:R-:W-:Y:S02]  /*0180*/  UISETP.NE.U32.AND UP2, UPT, UR6, URZ, UPT ;  /* 0x0000003f0600728c */ /* 0x000fe4000bf45070 */
[----:B-1----:R-:W-:Y:S02]  /*0190*/  UIMAD.WIDE UR8, UR17, 0x4, UR8 ;  /* 0x00000004110878a5 */ /* 0x002fe4000f8e0208 */
[----:B------:R-:W-:Y:S02]  /*01a0*/  UISETP.NE.AND.EX UP2, UPT, UR7, URZ, UPT, UP2 ;  /* 0x0000003f0700728c */ /* 0x000fe4000bf45320 */
[----:B----4-:R-:W-:Y:S01]  /*01b0*/  ULOP3.LUT UR4, UR16, UR14, UR17, 0xfe, !UPT ;  /* 0x0000000e10047292 */ /* 0x010fe2000f8efe11 */
[----:B------:R-:W-:-:S03]  /*01c0*/  ULDC.U8 UR6, c[0x0][0x3c2] ;  /* 0x0000f08000067ab9 */ /* 0x000fc60000000000 */
[----:B------:R-:W-:Y:S01]  /*01d0*/  PLOP3.LUT P0, PT, PT, PT, UP2, 0x80, 0x0 ;  /* 0x000000000000781c */ /* 0x000fe20003f0f028 */
[----:B------:R-:W-:Y:S01]  /*01e0*/  UISETP.NE.AND UP3, UPT, UR6, URZ, UPT ;  /* 0x0000003f0600728c */ /* 0x000fe2000bf65270 */
[----:B------:R-:W-:Y:S01]  /*01f0*/  LOP3.LUT P3, RZ, R164, UR4, RZ, 0xfc, !PT ;  /* 0x00000004a4ff7c12 */ /* 0x000fe2000f86fcff */
[----:B------:R-:W-:Y:S01]  /*0200*/  ULDC.64 UR4, c[0x0][0x300] ;  /* 0x0000c00000047ab9 */ /* 0x000fe20000000a00 */
[----:B------:R-:W-:Y:S01]  /*0210*/  ULDC.64 UR6, c[0x0][0x2f8] ;  /* 0x0000be0000067ab9 */ /* 0x000fe20000000a00 */
[----:B------:R-:W-:-:S04]  /*0220*/  UISETP.NE.U32.AND UP1, UPT, UR4, URZ, UPT ;  /* 0x0000003f0400728c */ /* 0x000fc8000bf25070 */
[----:B------:R-:W-:-:S03]  /*0230*/  UISETP.NE.AND.EX UP1, UPT, UR5, URZ, UPT, UP1 ;  /* 0x0000003f0500728c */ /* 0x000fc6000bf25310 */
[----:B------:R-:W-:Y:S02]  /*0240*/  ULDC.64 UR4, c[0x0][0x2f8] ;  /* 0x0000be0000047ab9 */ /* 0x000fe40000000a00 */
[----:B------:R-:W-:Y:S01]  /*0250*/  UISETP.EQ.U32.AND UP0, UPT, UR4, URZ, UPT ;  /* 0x0000003f0400728c */ /* 0x000fe2000bf02070 */
[----:B------:R-:W1:Y:S03]  /*0260*/  @!P3 LDC.64 R6, c[0x0][0x3b8] ;  /* 0x0000ee00ff06bb82 */ /* 0x000e660000000a00 */
[----:B------:R-:W-:Y:S02]  /*0270*/  UISETP.EQ.OR.EX UP0, UPT, UR5, URZ, !UP3, UP0 ;  /* 0x0000003f0500728c */ /* 0x000fe4000df02700 */
[----:B------:R-:W-:Y:S01]  /*0280*/  UIMAD.WIDE UR6, UR17, 0x4, UR6 ;  /* 0x00000004110678a5 */ /* 0x000fe2000f8e0206 */
[----:B-----5:R-:W-:Y:S02]  /*0290*/  @P2 R2UR UR30, R4 ;  /* 0x00000000041e22ca */ /* 0x020fe400000e0000 */
[----:B------:R-:W-:-:S11]  /*02a0*/  @P2 R2UR UR31, R5 ;  /* 0x00000000051f22ca */ /* 0x000fd600000e0000 */
[----:B------:R-:W-:Y:S02]  /*02b0*/  IMAD.U32 R4, RZ, RZ, UR30 ;  /* 0x0000001eff047e24 */ /* 0x000fe4000f8e00ff */
[----:B------:R-:W-:-:S05]  /*02c0*/  IMAD.U32 R5, RZ, RZ, UR31 ;  /* 0x0000001fff057e24 */ /* 0x000fca000f8e00ff */
[----:B-1----:R1:W-:Y:S01]  /*02d0*/  @!P3 STG.E.64 desc[UR26][R6.64], R4 ;  /* 0x000000040600b986 */ /* 0x0023e2000c101b1a */
[----:B--2---:R-:W-:Y:S01]  /*02e0*/  @P2 IADD3 R8, P1, R2, R0, RZ ;  /* 0x0000000002082210 */ /* 0x004fe20007f3e0ff */
[----:B------:R-:W-:-:S04]  /*02f0*/  IMAD.U32 R2, RZ, RZ, UR8 ;  /* 0x00000008ff027e24 */ /* 0x000fc8000f8e00ff */
[----:B------:R-:W-:Y:S01]  /*0300*/  @P2 IMAD.X R9, RZ, RZ, R3, P1 ;  /* 0x000000ffff092224 */ /* 0x000fe200008e0603 */
[----:B------:R-:W-:Y:S01]  /*0310*/  PLOP3.LUT P1, PT, PT, PT, UP1, 0x80, 0x0 ;  /* 0x000000000000781c */ /* 0x000fe20003f2f018 */
[----:B------:R-:W-:Y:S01]  /*0320*/  IMAD.U32 R3, RZ, RZ, UR9 ;  /* 0x00000009ff037e24 */ /* 0x000fe2000f8e00ff */
[----:B------:R-:W-:Y:S02]  /*0330*/  @UP1 ULDC.64 UR8, c[0x0][0x300] ;  /* 0x0000c00000081ab9 */ /* 0x000fe40000000a00 */
[----:B------:R-:W-:Y:S01]  /*0340*/  @UP1 UIMAD.WIDE UR8, UR17, 0x4, UR8 ;  /* 0x00000004110818a5 */ /* 0x000fe2000f8e0208 */
[----:B-1----:R-:W-:Y:S02]  /*0350*/  @!P3 IMAD.MOV.U32 R4, RZ, RZ, R8 ;  /* 0x000000ffff04b224 */ /* 0x002fe400078e0008 */
[----:B------:R-:W-:-:S05]  /*0360*/  @!P3 IMAD.MOV.U32 R5, RZ, RZ, R9 ;  /* 0x000000ffff05b224 */ /* 0x000fca00078e0009 */
[----:B------:R1:W-:Y:S01]  /*0370*/  @!P3 STG.E.64 desc[UR26][R6.64+0x8], R4 ;  /* 0x000008040600b986 */ /* 0x0003e2000c101b1a */
[----:B------:R-:W-:-:S03]  /*0380*/  PLOP3.LUT P2, PT, PT, PT, UP0, 0x80, 0x0 ;  /* 0x000000000000781c */ /* 0x000fc60003f4f008 */
[----:B-1----:R-:W2:Y:S04]  /*0390*/  @P0 LDG.E R6, desc[UR26][R2.64] ;  /* 0x0000001a02060981 */ /* 0x002ea8000c1e1900 */
[----:B------:R1:W3:Y:S02]  /*03a0*/  @P0 LDG.E R5, desc[UR26][R2.64+0x4] ;  /* 0x0000041a02050981 */ /* 0x0002e4000c1e1900 */
[----:B-1----:R-:W-:Y:S02]  /*03b0*/  IMAD.U32 R2, RZ, RZ, UR8 ;  /* 0x00000008ff027e24 */ /* 0x002fe4000f8e00ff */
[----:B------:R-:W-:-:S05]  /*03c0*/  IMAD.U32 R3, RZ, RZ, UR9 ;  /* 0x00000009ff037e24 */ /* 0x000fca000f8e00ff */
[----:B------:R1:W4:Y:S02]  /*03d0*/  @P1 LDG.E R0, desc[UR26][R2.64] ;  /* 0x0000001a02001981 */ /* 0x000324000c1e1900 */
[----:B-1----:R-:W-:Y:S02]  /*03e0*/  IMAD.U32 R2, RZ, RZ, UR6 ;  /* 0x00000006ff027e24 */ /* 0x002fe4000f8e00ff */
[----:B------:R-:W-:-:S05]  /*03f0*/  IMAD.U32 R3, RZ, RZ, UR7 ;  /* 0x00000007ff037e24 */ /* 0x000fca000f8e00ff */
[----:B------:R-:W5:Y:S01]  /*0400*/  @!P2 LDG.E R4, desc[UR26][R2.64] ;  /* 0x0000001a0204a981 */ /* 0x000f62000c1e1900 */
[----:B------:R-:W-:Y:S01]  /*0410*/  SHF.R.S32.HI R15, RZ, 0x1f, R164 ;  /* 0x0000001fff0f7819 */ /* 0x000fe200000114a4 */
[----:B------:R-:W-:-:S03]  /*0420*/  UMOV UR8, 0xffffffff ;  /* 0xffffffff00087882 */ /* 0x000fc60000000000 */
[----:B------:R-:W-:Y:S02]  /*0430*/  LEA.HI R163, R15, R164, RZ, 0x5 ;  /* 0x000000a40fa37211 */ /* 0x000fe400078f28ff */
[----:B--2---:R-:W-:Y:S02]  /*0440*/  @P0 R2UR UR13, R6 ;  /* 0x00000000060d02ca */ /* 0x004fe400000e0000 */
[----:B---3--:R-:W-:Y:S02]  /*0450*/  @P0 R2UR UR15, R5 ;  /* 0x00000000050f02ca */ /* 0x008fe400000e0000 */
[----:B------:R-:W-:-:S04]  /*0460*/  ISETP.NE.U32.AND P0, PT, RZ, UR4, PT ;  /* 0x00000004ff007c0c */ /* 0x000fc8000bf05070 */
[----:B------:R-:W-:-:S07]  /*0470*/  ISETP.NE.AND.EX P0, PT, RZ, UR5, PT, P0 ;  /* 0x00000005ff007c0c */ /* 0x000fce000bf05300 */
[----:B------:R-:W-:-:S07]  /*0480*/  @UP2 UIADD3 UR15, UR15, -UR13, URZ ;  /* 0x8000000d0f0f2290 */ /* 0x000fce000fffe03f */
[----:B------:R-:W-:Y:S01]  /*0490*/  @!UP2 ULDC UR15, c[0x0][0x2c4] ;  /* 0x0000b100000faab9 */ /* 0x000fe20000000800 */
[----:B----4-:R-:W-:Y:S02]  /*04a0*/  @P1 R2UR UR33, R0 ;  /* 0x00000000002112ca */ /* 0x010fe400000e0000 */
[----:B------:R-:W-:-:S05]  /*04b0*/  LOP3.LUT R0, R163, 0xffffffe0, RZ, 0xc0, !PT ;  /* 0xffffffe0a3007812 */ /* 0x000fca00078ec0ff */
[----:B------:R-:W-:Y:S01]  /*04c0*/  IMAD.IADD R74, R164, 0x1, -R0 ;  /* 0x00000001a44a7824 */ /* 0x000fe200078e0a00 */
[----:B-----5:R-:W-:Y:S01]  /*04d0*/  @!P2 R2UR UR8, R4 ;  /* 0x000000000408a2ca */ /* 0x020fe200000e0000 */
[----:B------:R-:W-:-:S14]  /*04e0*/  @!P0 BRA `(.L_x_1009) ;  /* 0x00000000001c8947 */ /* 0x000fdc0003800000 */
[----:B------:R-:W-:-:S13]  /*04f0*/  PLOP3.LUT P0, PT, PT, PT, UP3, 0x80, 0x0 ;  /* 0x000000000000781c */ /* 0x000fda0003f0f038 */
[----:B------:R-:W2:Y:S04]  /*0500*/  @P0 LDG.E R0, desc[UR26][R2.64+0x4] ;  /* 0x0000041a02000981 */ /* 0x000ea8000c1e1900 */
[----:B------:R-:W3:Y:S01]  /*0510*/  @!P0 LDG.E R2, desc[UR26][R2.64] ;  /* 0x0000001a02028981 */ /* 0x000ee2000c1e1900 */
[----:B--2---:R-:W-:-:S13]  /*0520*/  @P0 R2UR UR6, R0 ;  /* 0x00000000000602ca */ /* 0x004fda00000e0000 */
[----:B------:R-:W-:-:S07]  /*0530*/  @UP3 UIADD3 UR6, UR6, -UR8, URZ ;  /* 0x8000000806063290 */ /* 0x000fce000fffe03f */
[----:B---3--:R-:W-:Y:S01]  /*0540*/  @!P0 R2UR UR6, R2 ;  /* 0x00000000020682ca */ /* 0x008fe200000e0000 */
[----:B------:R-:W-:-:S14]  /*0550*/  BRA `(.L_x_1010) ;  /* 0x0000000000047947 */ /* 0x000fdc0003800000 */
.L_x_1009:
[----:B------:R-:W-:-:S05]  /*0560*/  ULDC UR6, c[0x0][0x2c8] ;  /* 0x0000b20000067ab9 */ /* 0x000fca0000000800 */
.L_x_1010:
        /* <DEDUP_REMOVED lines=37> */
[----:B------:R-:W-:Y:S01]  /*07c0*/  UISETP.NE.AND UP1, UPT, UR13, -0x1, UPT ;  /* 0xffffffff0d00788c */ /* 0x000fe2000bf25270 */
[----:B------:R-:W-:Y:S01]  /*07d0*/  LEA.HI R7, R15, R164, RZ, 0x3 ;  /* 0x000000a40f077211 */ /* 0x000fe200078f18ff */
[----:B------:R-:W-:Y:S01]  /*07e0*/  ULDC UR9, c[0x0][0x270] ;  /* 0x00009c0000097ab9 */ /* 0x000fe20000000800 */
[----:B------:R-:W2:Y:S01]  /*07f0*/  S2R R17, SR_CTAID.Z ;  /* 0x0000000000117919 */ /* 0x000ea20000002700 */
[----:B------:R-:W-:Y:S01]  /*0800*/  UIMAD UR9, UR17, UR9, UR16 ;  /* 0x00000009110972a4 */ /* 0x000fe2000f8e0210 */
[----:B------:R-:W-:Y:S01]  /*0810*/  SHF.R.S32.HI R6, RZ, 0x3, R7 ;  /* 0x00000003ff067819 */ /* 0x000fe20000011407 */
[----:B------:R-:W-:Y:S01]  /*0820*/  UISETP.NE.AND UP0, UPT, UR8, -0x1, UPT ;  /* 0xffffffff0800788c */ /* 0x000fe2000bf05270 */
[----:B------:R-:W-:Y:S01]  /*0830*/  SHF.R.S32.HI R4, RZ, 0x1f, R74 ;  /* 0x0000001fff047819 */ /* 0x000fe2000001144a */
[----:B------:R-:W-:-:S03]  /*0840*/  USHF.L.U32 UR19, UR9, 0x5, URZ ;  /* 0x0000000509137899 */ /* 0x000fc6000800063f */
[----:B------:R-:W-:Y:S01]  /*0850*/  @UP1 ULDC.64 UR4, c[0x0][0x240] ;  /* 0x0000900000041ab9 */ /* 0x000fe20000000a00 */
[----:B------:R-:W-:Y:S02]  /*0860*/  @!UP1 USHF.R.S32.HI UR10, URZ, 0x1f, UR17 ;  /* 0x0000001f3f0a9899 */ /* 0x000fe40008011411 */
[----:B------:R-:W-:Y:S01]  /*0870*/  @UP1 UIMAD.WIDE.U32 UR22, UR13, UR4, URZ ;  /* 0x000000040d1612a5 */ /* 0x000fe2000f8e003f */
[----:B------:R-:W-:Y:S01]  /*0880*/  IADD3 R168, P2, P0, R8, UR19, R74 ;  /* 0x0000001308a87c10 */ /* 0x000fe2000f85e04a */
[----:B------:R-:W-:Y:S02]  /*0890*/  USHF.R.S32.HI UR11, URZ, 0x1f, UR19 ;  /* 0x0000001f3f0b7899 */ /* 0x000fe40008011413 */
[----:B------:R-:W-:Y:S02]  /*08a0*/  @UP1 UIMAD UR4, UR13, UR5, UR23 ;  /* 0x000000050d0412a4 */ /* 0x000fe4000f8e0217 */
[----:B------:R-:W-:Y:S01]  /*08b0*/  UIADD3 UR5, -UR28, UR15, URZ ;  /* 0x0000000f1c057290 */ /* 0x000fe2000fffe13f */
[----:B------:R3:W-:Y:S01]  /*08c0*/  STL [R1+0x110], R168 ;  /* 0x000110a801007387 */ /* 0x0007e20000100800 */
[----:B------:R-:W-:Y:S01]  /*08d0*/  @!UP1 ULDC.64 UR6, c[0x0][0x228] ;  /* 0x00008a0000069ab9 */ /* 0x000fe20000000a00 */
[----:B-1----:R-:W-:Y:S01]  /*08e0*/  IABS R0, R23 ;  /* 0x0000001700007213 */ /* 0x002fe20000000000 */
[----:B------:R-:W-:Y:S01]  /*08f0*/  @!UP1 UIMAD UR10, UR10, UR6, URZ ;  /* 0x000000060a0a92a4 */ /* 0x000fe2000f8e023f */
[----:B------:R-:W-:Y:S01]  /*0900*/  IADD3.X R166, R9, UR11, R4, P2, P0 ;  /* 0x0000000b09a67c10 */ /* 0x000fe200097e0404 */
[----:B------:R-:W-:Y:S01]  /*0910*/  @UP0 UIADD3 UR21, UR33, UR8, URZ ;  /* 0x0000000821150290 */ /* 0x000fe2000fffe03f */
[----:B------:R-:W-:Y:S01]  /*0920*/  PLOP3.LUT P0, PT, PT, PT, UP0, 0x80, 0x0 ;  /* 0x000000000000781c */ /* 0x000fe20003f0f008 */
[----:B------:R-:W-:Y:S01]  /*0930*/  IMAD.MOV.U32 R22, RZ, RZ, R0 ;  /* 0x000000ffff167224 */ /* 0x000fe200078e0000 */
[----:B------:R-:W-:Y:S01]  /*0940*/  @!UP1 UIMAD UR7, UR17, UR7, UR10 ;  /* 0x00000007110792a4 */ /* 0x000fe2000f8e020a */
[----:B------:R-:W-:Y:S01]  /*0950*/  VIADD R0, R6, 0x40 ;  /* 0x0000004006007836 */ /* 0x000fe20000000000 */
[----:B------:R-:W-:Y:S01]  /*0960*/  @!UP1 UIMAD.WIDE.U32 UR34, UR17, UR6, URZ ;  /* 0x00000006112292a5 */ /* 0x000fe2000f8e003f */
[----:B------:R-:W1:Y:S01]  /*0970*/  I2F.RP R2, R22 ;  /* 0x0000001600027306 */ /* 0x000e620000209400 */
[----:B------:R-:W-:Y:S01]  /*0980*/  @UP0 ULDC.64 UR10, c[0x0][0x248] ;  /* 0x00009200000a0ab9 */ /* 0x000fe20000000a00 */
[----:B------:R-:W-:Y:S01]  /*0990*/  ULDC UR6, c[0x0][0x2d4] ;  /* 0x0000b50000067ab9 */ /* 0x000fe20000000800 */
[----:B------:R-:W-:Y:S01]  /*09a0*/  ISETP.GE.AND P6, PT, R0, UR5, PT ;  /* 0x0000000500007c0c */ /* 0x000fe2000bfc6270 */
[----:B------:R-:W-:Y:S01]  /*09b0*/  @UP0 UIMAD.WIDE.U32 UR36, UR21, UR10, URZ ;  /* 0x0000000a152402a5 */ /* 0x000fe2000f8e003f */
[----:B--2---:R-:W-:Y:S01]  /*09c0*/  IABS R17, R17 ;  /* 0x0000001100117213 */ /* 0x004fe20000000000 */
[----:B------:R-:W-:-:S02]  /*09d0*/  UIMAD UR6, UR9, UR6, UR28 ;  /* 0x00000006090672a4 */ /* 0x000fc4000f8e021c */
[----:B------:R-:W-:Y:S01]  /*09e0*/  @UP0 UIMAD UR21, UR21, UR11, URZ ;  /* 0x0000000b151502a4 */ /* 0x000fe2000f8e023f */
[----:B------:R-:W-:Y:S01]  /*09f0*/  ULDC UR19, c[0x0][0x2d8] ;  /* 0x0000b60000137ab9 */ /* 0x000fe20000000800 */
[----:B------:R-:W-:Y:S01]  /*0a00*/  @UP1 UMOV UR32, UR22 ;  /* 0x0000001600201c82 */ /* 0x000fe20008000000 */
[----:B------:R-:W-:Y:S02]  /*0a10*/  UIMAD UR25, UR6, UR19, URZ ;  /* 0x00000013061972a4 */ /* 0x000fe4000f8e023f */
[----:B------:R-:W-:Y:S01]  /*0a20*/  @UP0 UIADD3 UR21, UR37, UR21, URZ ;  /* 0x0000001525150290 */ /* 0x000fe2000fffe03f */
[----:B-1----:R-:W1:Y:S01]  /*0a30*/  MUFU.RCP R2, R2 ;  /* 0x0000000200027308 */ /* 0x002e620000001000 */
[----:B------:R-:W-:Y:S01]  /*0a40*/  @UP0 UMOV UR22, UR36 ;  /* 0x0000002400160c82 */ /* 0x000fe20008000000 */
[----:B------:R-:W-:Y:S01]  /*0a50*/  @!UP1 UIADD3 UR4, UR35, UR7, URZ ;  /* 0x0000000723049290 */ /* 0x000fe2000fffe03f */
[----:B------:R-:W-:Y:S01]  /*0a60*/  @!UP1 UMOV UR32, UR34 ;  /* 0x0000002200209c82 */ /* 0x000fe20008000000 */
[----:B-1----:R-:W-:-:S04]  /*0a70*/  VIADD R2, R2, 0xffffffe ;  /* 0x0ffffffe02027836 */ /* 0x002fc80000000000 */
[----:B------:R1:W2:Y:S02]  /*0a80*/  F2I.FTZ.U32.TRUNC.NTZ R3, R2 ;  /* 0x0000000200037305 */ /* 0x0002a4000021f000 */
[----:B-1----:R-:W-:Y:S02]  /*0a90*/  VIADD R2, R6, 0x50 ;  /* 0x0000005006027836 */ /* 0x002fe40000000000 */
[----:B--2---:R-:W-:-:S03]  /*0aa0*/  IMAD.MOV R0, RZ, RZ, -R3 ;  /* 0x000000ffff007224 */ /* 0x004fc600078e0a03 */
[----:B------:R-:W-:Y:S01]  /*0ab0*/  ISETP.GE.AND P1, PT, R2, UR5, PT ;  /* 0x0000000502007c0c */ /* 0x000fe2000bf26270 */
[----:B------:R-:W-:Y:S02]  /*0ac0*/  IMAD R0, R0, R22, RZ ;  /* 0x0000001600007224 */ /* 0x000fe400078e02ff */
[----:B------:R-:W-:-:S04]  /*0ad0*/  IMAD.MOV.U32 R2, RZ, RZ, RZ ;  /* 0x000000ffff027224 */ /* 0x000fc800078e00ff */
[----:B------:R-:W-:Y:S01]  /*0ae0*/  IMAD.HI.U32 R5, R3, R0, R2 ;  /* 0x0000000003057227 */ /* 0x000fe200078e0002 */
[----:B------:R-:W-:-:S03]  /*0af0*/  LOP3.LUT R2, R7, 0xfffffff8, RZ, 0xc0, !PT ;  /* 0xfffffff807027812 */ /* 0x000fc600078ec0ff */
[----:B------:R-:W-:Y:S02]  /*0b00*/  IMAD.SHL.U32 R0, R6, 0x40, RZ ;  /* 0x0000004006007824 */ /* 0x000fe400078e00ff */
[----:B------:R-:W-:Y:S02]  /*0b10*/  IMAD.IADD R73, R164, 0x1, -R2 ;  /* 0x00000001a4497824 */ /* 0x000fe400078e0a02 */
[----:B------:R-:W-:Y:S01]  /*0b20*/  VIADD R3, R6, 0x60 ;  /* 0x0000006006037836 */ /* 0x000fe20000000000 */
[----:B------:R-:W-:Y:S01]  /*0b30*/  LOP3.LUT R0, R0, 0x1c0, RZ, 0xc0, !PT ;  /* 0x000001c000007812 */ /* 0x000fe200078ec0ff */
[----:B------:R-:W-:Y:S02]  /*0b40*/  IMAD.SHL.U32 R240, R73, 0x8, RZ ;  /* 0x0000000849f07824 */ /* 0x000fe400078e00ff */
[----:B------:R-:W-:Y:S01]  /*0b50*/  IMAD.HI.U32 R18, R5, R17, RZ ;  /* 0x0000001105127227 */ /* 0x000fe200078e00ff */
[----:B------:R-:W-:Y:S02]  /*0b60*/  SHF.R.U32.HI R4, RZ, 0x3, R0 ;  /* 0x00000003ff047819 */ /* 0x000fe40000011600 */
[----:B------:R-:W-:Y:S01]  /*0b70*/  LOP3.LUT R2, R0, 0x38, R240, 0xf8, !PT ;  /* 0x0000003800027812 */ /* 0x000fe200078ef8f0 */
[----:B---3--:R-:W-:Y:S06]  /*0b80*/  @P0 BRA `(.L_x_1012) ;  /* 0x0000000000300947 */ /* 0x008fec0003800000 */
        /* <DEDUP_REMOVED lines=12> */
.L_x_1012:
[----:B------:R-:W-:Y:S01]  /*0c50*/  @UP0 UIADD3 UR23, UR33, UR8, URZ ;  /* 0x0000000821170290 */ /* 0x000fe2000fffe03f */
[----:B------:R-:W-:Y:S01]  /*0c60*/  IMAD.MOV R0, RZ, RZ, -R18 ;  /* 0x000000ffff007224 */ /* 0x000fe200078e0a12 */
[----:B------:R-:W-:Y:S01]  /*0c70*/  USHF.R.S32.HI UR34, URZ, 0x1f, UR16 ;  /* 0x0000001f3f227899 */ /* 0x000fe20008011410 */
[----:B------:R-:W-:Y:S01]  /*0c80*/  LOP3.LUT R16, R23, UR16, RZ, 0x3c, !PT ;  /* 0x0000001017107c12 */ /* 0x000fe2000f8e3cff */
[----:B------:R-:W-:Y:S01]  /*0c90*/  @UP0 ULDC.64 UR8, c[0x0][0x250] ;  /* 0x0000940000080ab9 */ /* 0x000fe20000000a00 */
[----:B------:R-:W-:Y:S01]  /*0ca0*/  ISETP.GE.AND P4, PT, R3, UR5, PT ;  /* 0x0000000503007c0c */ /* 0x000fe2000bf86270 */
[----:B------:R-:W-:Y:S01]  /*0cb0*/  @UP0 UIMAD.WIDE.U32 UR6, UR23, UR8, URZ ;  /* 0x00000008170602a5 */ /* 0x000fe2000f8e003f */
[----:B------:R-:W-:Y:S01]  /*0cc0*/  LOP3.LUT R2, R2, R4, RZ, 0x3c, !PT ;  /* 0x0000000402027212 */ /* 0x000fe200078e3cff */
[----:B------:R-:W-:Y:S01]  /*0cd0*/  @UP0 UIMAD UR23, UR23, UR9, URZ ;  /* 0x00000009171702a4 */ /* 0x000fe2000f8e023f */
[----:B------:R-:W-:Y:S01]  /*0ce0*/  IMAD R17, R22, R0, R17 ;  /* 0x0000000016117224 */ /* 0x000fe200078e0211 */
[----:B------:R-:W-:-:S02]  /*0cf0*/  LEA.HI R3, R15, R164, RZ, 0x6 ;  /* 0x000000a40f037211 */ /* 0x000fc400078f30ff */
        /* <DEDUP_REMOVED lines=16> */
.L_x_1013:
[----:B------:R-:W1:Y:S01]  /*0e00*/  S2UR UR33, SR_CgaCtaId ;  /* 0x00000000002179c3 */ /* 0x000e620000008800 */
[----:B------:R-:W-:Y:S01]  /*0e10*/  VIADD R0, R6, 0x70 ;  /* 0x0000007006007836 */ /* 0x000fe20000000000 */
[----:B------:R-:W-:Y:S01]  /*0e20*/  SHF.R.S32.HI R241, RZ, 0x1f, R240 ;  /* 0x0000001ffff17819 */ /* 0x000fe200000114f0 */
[----:B------:R-:W-:Y:S01]  /*0e30*/  ULDC.64 UR6, c[0x0][0x258] ;  /* 0x0000960000067ab9 */ /* 0x000fe20000000a00 */
[----:B------:R-:W-:Y:S01]  /*0e40*/  IADD3 R8, P0, R240, UR32, RZ ;  /* 0x00000020f0087c10 */ /* 0x000fe2000ff1e0ff */
[----:B------:R-:W-:Y:S01]  /*0e50*/  UIMAD UR34, UR34, UR6, URZ ;  /* 0x00000006222272a4 */ /* 0x000fe2000f8e023f */
[----:B------:R-:W-:Y:S01]  /*0e60*/  ISETP.GE.AND P5, PT, R6, UR5, PT ;  /* 0x0000000506007c0c */ /* 0x000fe2000bfa6270 */
[----:B------:R-:W-:Y:S01]  /*0e70*/  IMAD.SHL.U32 R3, R3, 0x8, RZ ;  /* 0x0000000803037824 */ /* 0x000fe200078e00ff */
[----:B------:R-:W-:Y:S01]  /*0e80*/  ISETP.GT.U32.AND P3, PT, R22, R17, PT ;  /* 0x000000111600720c */ /* 0x000fe20003f64070 */
[----:B------:R-:W-:Y:S01]  /*0e90*/  UIMAD UR7, UR16, UR7, UR34 ;  /* 0x00000007100772a4 */ /* 0x000fe2000f8e0222 */
[----:B------:R-:W-:Y:S01]  /*0ea0*/  ISETP.GE.AND P2, PT, R0, UR5, PT ;  /* 0x0000000500007c0c */ /* 0x000fe2000bf46270 */
[----:B------:R-:W-:Y:S01]  /*0eb0*/  IMAD.U32 R0, RZ, RZ, UR6 ;  /* 0x00000006ff007e24 */ /* 0x000fe2000f8e00ff */
[----:B------:R-:W-:Y:S01]  /*0ec0*/  IADD3.X R9, R241, UR4, RZ, P0, !PT ;  /* 0x00000004f1097c10 */ /* 0x000fe200087fe4ff */
[----:B------:R-:W-:Y:S01]  /*0ed0*/  UMOV UR4, 0x400 ;  /* 0x0000040000047882 */ /* 0x000fe20000000000 */
[----:B------:R-:W-:Y:S01]  /*0ee0*/  LOP3.LUT R4, R2, 0xfffffe00, R3, 0xf8, !PT ;  /* 0xfffffe0002047812 */ /* 0x000fe200078ef803 */
[----:B------:R-:W-:Y:S01]  /*0ef0*/  VIADD R14, R6, 0x10 ;  /* 0x00000010060e7836 */ /* 0x000fe20000000000 */
[----:B------:R-:W-:Y:S01]  /*0f00*/  SHF.R.S32.HI R7, RZ, 0x1f, R6 ;  /* 0x0000001fff077819 */ /* 0x000fe20000011406 */
[----:B------:R-:W-:Y:S01]  /*0f10*/  IMAD.WIDE.U32 R8, R0, UR16, R8 ;  /* 0x0000001000087c25 */ /* 0x000fe2000f8e0008 */
[C---:B------:R-:W-:Y:S01]  /*0f20*/  IADD3 R19, R6.reuse, 0x20, RZ ;  /* 0x0000002006137810 */ /* 0x040fe20007ffe0ff */
[----:B------:R-:W-:Y:S01]  /*0f30*/  UIADD3 UR17, UR18, -0x1, URZ ;  /* 0xffffffff12117890 */ /* 0x000fe2000fffe03f */
[----:B------:R-:W-:Y:S01]  /*0f40*/  BSSY B0, `(.L_x_1014) ;  /* 0x000001d000007945 */ /* 0x000fe20003800000 */
[----:B------:R-:W-:Y:S01]  /*0f50*/  IMAD.U32 R2, RZ, RZ, UR14 ;  /* 0x0000000eff027e24 */ /* 0x000fe2000f8e00ff */
[----:B------:R-:W-:Y:S01]  /*0f60*/  ISETP.GE.AND P0, PT, R19, UR5, PT ;  /* 0x0000000513007c0c */ /* 0x000fe2000bf06270 */
[----:B------:R-:W-:Y:S01]  /*0f70*/  VIADD R5, R9, UR7 ;  /* 0x0000000709057c36 */ /* 0x000fe20008000000 */
[----:B-1----:R-:W-:Y:S01]  /*0f80*/  ULEA UR4, UR33, UR4, 0x18 ;  /* 0x0000000421047291 */ /* 0x002fe2000f8ec03f */
[----:B------:R-:W-:Y:S01]  /*0f90*/  @!P3 IMAD.IADD R17, R17, 0x1, -R22 ;  /* 0x000000011111b824 */ /* 0x000fe200078e0a16 */
[----:B------:R-:W-:Y:S01]  /*0fa0*/  IADD3 R21, R6, 0x30, RZ ;  /* 0x0000003006157810 */ /* 0x000fe20007ffe0ff */
[----:B------:R-:W-:Y:S01]  /*0fb0*/  @!P3 VIADD R18, R18, 0x1 ;  /* 0x000000011212b836 */ /* 0x000fe20000000000 */
[----:B------:R-:W-:Y:S01]  /*0fc0*/  ISETP.GE.AND P3, PT, R14, UR5, PT ;  /* 0x000000050e007c0c */ /* 0x000fe2000bf66270 */
[----:B------:R-:W-:Y:S01]  /*0fd0*/  IMAD.WIDE R2, R2, 0x80, R6 ;  /* 0x0000008002027825 */ /* 0x000fe200078e0206 */
[----:B------:R-:W-:Y:S01]  /*0fe0*/  LEA R191, R4, UR4, 0x1 ;  /* 0x0000000404bf7c11 */ /* 0x000fe2000f8e08ff */
        /* <DEDUP_REMOVED lines=18> */
.L_x_1015:
[----:B------:R-:W-:Y:S05]  /*1110*/  BSYNC B0 ;  /* 0x0000000000007941 */ /* 0x000fea0003800000 */
.L_x_1014:
[----:B------:R-:W-:Y:S01]  /*1120*/  UIMAD UR16, UR17, -0x40, UR29 ;  /* 0xffffffc0111078a4 */ /* 0x000fe2000f8e021d */
        /* <DEDUP_REMOVED lines=23> */
.L_x_1017:
[----:B------:R-:W-:Y:S05]  /*12a0*/  BSYNC B0 ;  /* 0x0000000000007941 */ /* 0x000fea0003800000 */
.L_x_1016:
        /* <DEDUP_REMOVED lines=24> */
.L_x_1019:
[----:B------:R-:W-:Y:S05]  /*1430*/  BSYNC B0 ;  /* 0x0000000000007941 */ /* 0x000fea0003800000 */
.L_x_1018:
[----:B------:R-:W-:Y:S01]  /*1440*/  ISETP.GE.AND P0, PT, R14, UR16, PT ;  /* 0x000000100e007c0c */ /* 0x000fe2000bf06270 */
[----:B------:R-:W-:Y:S01]  /*1450*/  BSSY B0, `(.L_x_1020) ;  /* 0x0000018000007945 */ /* 0x000fe20003800000 */
[----:B------:R-:W-:-:S05]  /*1460*/  LOP3.LUT R14, R15, 0xfffffff0, RZ, 0xc0, !PT ;  /* 0xfffffff00f0e7812 */ /* 0x000fca00078ec0ff */
[----:B------:R-:W-:Y:S01]  /*1470*/  IMAD.IADD R14, R164, 0x1, -R14 ;  /* 0x00000001a40e7824 */ /* 0x000fe200078e0a0e */
        /* <DEDUP_REMOVED lines=21> */
.L_x_1021:
[----:B------:R-:W-:Y:S05]  /*15d0*/  BSYNC B0 ;  /* 0x0000000000007941 */ /* 0x000fea0003800000 */
.L_x_1020:
[----:B------:R-:W-:Y:S01]  /*15e0*/  ISETP.GE.AND P5, PT, R16, RZ, PT ;  /* 0x000000ff1000720c */ /* 0x000fe20003fa6270 */
[----:B------:R-:W-:Y:S01]  /*15f0*/  BSSY B0, `(.L_x_1022) ;  /* 0x000001a000007945 */ /* 0x000fe20003800000 */
[----:B------:R-:W-:Y:S02]  /*1600*/  SHF.R.S32.HI R16, RZ, 0x4, R15 ;  /* 0x00000004ff107819 */ /* 0x000fe4000001140f */
[----:B------:R-:W-:Y:S02]  /*1610*/  SHF.R.S32.HI R0, RZ, 0x1f, R14 ;  /* 0x0000001fff007819 */ /* 0x000fe4000001140e */
[----:B------:R-:W-:Y:S02]  /*1620*/  LEA.HI R15, R15, R16, RZ, 0x1 ;  /* 0x000000100f0f7211 */ /* 0x000fe400078f08ff */
        /* <DEDUP_REMOVED lines=22> */
.L_x_1023:
[----:B------:R-:W-:Y:S05]  /*1790*/  BSYNC B0 ;  /* 0x0000000000007941 */ /* 0x000fea0003800000 */
.L_x_1022:
[----:B------:R-:W-:Y:S01]  /*17a0*/  LOP3.LUT R15, R15, 0xfffffffe, RZ, 0xc0, !PT ;  /* 0xfffffffe0f0f7812 */ /* 0x000fe200078ec0ff */
[----:B------:R-:W-:Y:S01]  /*17b0*/  BSSY B0, `(.L_x_1024) ;  /* 0x000001a000007945 */ /* 0x000fe20003800000 */
[----:B------:R-:W-:Y:S02]  /*17c0*/  LOP3.LUT R0, R20, 0xfffffff8, RZ, 0xc0, !PT ;  /* 0xfffffff814007812 */ /* 0x000fe400078ec0ff */
[----:B------:R-:W-:Y:S01]  /*17d0*/  ISETP.GE.U32.AND P6, PT, R17, R22, PT ;  /* 0x000000161100720c */ /* 0x000fe20003fc6070 */
[----:B------:R-:W-:Y:S02]  /*17e0*/  IMAD.IADD R17, R16, 0x1, -R15 ;  /* 0x0000000110117824 */ /* 0x000fe400078e0a0f */
        /* <DEDUP_REMOVED lines=22> */
.L_x_1025:
[----:B------:R-:W-:Y:S05]  /*1950*/  BSYNC B0 ;  /* 0x0000000000007941 */ /* 0x000fea0003800000 */
.L_x_1024:
        /* <DEDUP_REMOVED lines=22> */
.L_x_1027:
[----:B------:R-:W-:Y:S05]  /*1ac0*/  BSYNC B0 ;  /* 0x0000000000007941 */ /* 0x000fea0003800000 */
.L_x_1026:
        /* <DEDUP_REMOVED lines=21> */
.L_x_1029:
[----:B------:R-:W-:Y:S05]  /*1c20*/  BSYNC B0 ;  /* 0x0000000000007941 */ /* 0x000fea0003800000 */
.L_x_1028:
[----:B------:R-:W-:Y:S01]  /*1c30*/  ISETP.NE.AND P1, PT, R23, RZ, PT ;  /* 0x000000ff1700720c */ /* 0x000fe20003f25270 */
[----:B------:R-:W-:Y:S01]  /*1c40*/  @P6 VIADD R18, R18, 0x1 ;  /* 0x0000000112126836 */ /* 0x000fe20000000000 */
[----:B------:R-:W-:Y:S01]  /*1c50*/  SHF.L.U32 R8, R17, 0x3, RZ ;  /* 0x0000000311087819 */ /* 0x000fe200000006ff */
[----:B------:R-:W-:Y:S01]  /*1c60*/  IMAD.SHL.U32 R9, R14, 0x40, RZ ;  /* 0x000000400e097824 */ /* 0x000fe200078e00ff */
[----:B------:R-:W-:Y:S01]  /*1c70*/  ULDC.64 UR6, c[0x0][0x260] ;  /* 0x0000980000067ab9 */ /* 0x000fe20000000a00 */
[----:B------:R-:W-:Y:S01]  /*1c80*/  IMAD.MOV.U32 R0, RZ, RZ, R18 ;  /* 0x000000ffff007224 */ /* 0x000fe200078e0012 */
[----:B------:R-:W-:Y:S01]  /*1c90*/  ISETP.GE.AND P4, PT, R19, UR16, PT ;  /* 0x0000001013007c0c */ /* 0x000fe2000bf86270 */
[----:B------:R-:W-:Y:S01]  /*1ca0*/  IMAD R4, R7, UR10, RZ ;  /* 0x0000000a07047c24 */ /* 0x000fe2000f8e02ff */
[----:B------:R-:W-:Y:S01]  /*1cb0*/  LOP3.LUT R9, R9, 0x1c0, RZ, 0xc0, !PT ;  /* 0x000001c009097812 */ /* 0x000fe200078ec0ff */
[C---:B-1----:R-:W-:Y:S01]  /*1cc0*/  IMAD.WIDE.U32 R2, R6.reuse, UR10, R240 ;  /* 0x0000000a06027c25 */ /* 0x042fe2000f8e00f0 */
[----:B------:R-:W-:Y:S01]  /*1cd0*/  ISETP.GE.AND P6, PT, R19, UR16, PT ;  /* 0x0000001013007c0c */ /* 0x000fe2000bfc6270 */
[----:B------:R-:W-:Y:S01]  /*1ce0*/  USHF.R.S32.HI UR34, URZ, 0x1f, UR17 ;  /* 0x0000001f3f227899 */ /* 0x000fe20008011411 */
[----:B--2-4-:R-:W-:Y:S01]  /*1cf0*/  LOP3.LUT R12, R9, 0x8, R8, 0xf8, !PT ;  /* 0x00000008090c7812 */ /* 0x014fe200078ef808 */
[----:B------:R-:W-:Y:S01]  /*1d00*/  @!P5 IMAD.MOV R0, RZ, RZ, -R0 ;  /* 0x000000ffff00d224 */ /* 0x000fe200078e0a00 */
[----:B------:R-:W-:Y:S01]  /*1d10*/  @!P1 LOP3.LUT R0, RZ, R23, RZ, 0x33, !PT ;  /* 0x00000017ff009212 */ /* 0x000fe200078e33ff */
[----:B------:R-:W-:Y:S01]  /*1d20*/  IMAD R5, R6, UR11, R4 ;  /* 0x0000000b06057c24 */ /* 0x000fe2000f8e0204 */
[----:B------:R-:W-:Y:S01]  /*1d30*/  IADD3 R4, P2, R2, UR22, RZ ;  /* 0x0000001602047c10 */ /* 0x000fe2000ff5e0ff */
[----:B------:R-:W-:Y:S01]  /*1d40*/  IMAD R10, R7, UR8, RZ ;  /* 0x00000008070a7c24 */ /* 0x000fe2000f8e02ff */
[----:B------:R-:W-:Y:S01]  /*1d50*/  SHF.R.S32.HI R8, RZ, 0x1f, R0 ;  /* 0x0000001fff087819 */ /* 0x000fe20000011400 */
[----:B------:R-:W-:Y:S01]  /*1d60*/  USHF.L.U32 UR22, UR10, 0x6, URZ ;  /* 0x000000060a167899 */ /* 0x000fe2000800063f */
[----:B------:R-:W-:Y:S01]  /*1d70*/  IADD3.X R5, R3, UR21, R5, P2, !PT ;  /* 0x0000001503057c10 */ /* 0x000fe200097fe405 */
[C---:B------:R-:W-:Y:S01]  /*1d80*/  IMAD.WIDE.U32 R2, R6.reuse, UR8, R240 ;  /* 0x0000000806027c25 */ /* 0x040fe2000f8e00f0 */
[----:B------:R-:W-:Y:S01]  /*1d90*/  SHF.R.U32.HI R11, RZ, 0x3, R9 ;  /* 0x00000003ff0b7819 */ /* 0x000fe20000011609 */
[----:B------:R-:W-:Y:S01]  /*1da0*/  USHF.L.U64.HI UR21, UR10, 0x6, UR11 ;  /* 0x000000060a157899 */ /* 0x000fe2000801020b */
[----:B------:R-:W-:Y:S01]  /*1db0*/  BSSY B0, `(.L_x_1030) ;  /* 0x000002a000007945 */ /* 0x000fe20003800000 */
[----:B------:R-:W-:Y:S01]  /*1dc0*/  IMAD R10, R6, UR9, R10 ;  /* 0x00000009060a7c24 */ /* 0x000fe2000f8e020a */
[----:B------:R-:W-:Y:S01]  /*1dd0*/  IADD3 R2, P5, R2, UR24, RZ ;  /* 0x0000001802027c10 */ /* 0x000fe2000ffbe0ff */
[----:B------:R-:W-:Y:S01]  /*1de0*/  IMAD R9, R8, UR6, RZ ;  /* 0x0000000608097c24 */ /* 0x000fe2000f8e02ff */
[----:B------:R-:W-:Y:S01]  /*1df0*/  LOP3.LUT R161, R12, R11, RZ, 0x3c, !PT ;  /* 0x0000000b0ca17212 */ /* 0x000fe200078e3cff */
[----:B------:R-:W-:Y:S01]  /*1e00*/  IMAD.WIDE.U32 R24, R0, UR6, R4 ;  /* 0x0000000600187c25 */ /* 0x000fe2000f8e0004 */
[----:B------:R-:W-:Y:S01]  /*1e10*/  IADD3.X R3, R3, UR23, R10, P5, !PT ;  /* 0x0000001703037c10 */ /* 0x000fe2000affe40a */
[----:B------:R-:W-:Y:S01]  /*1e20*/  UIMAD UR23, UR21, UR17, URZ ;  /* 0x00000011151772a4 */ /* 0x000fe2000f8e023f */
[----:B------:R-:W-:Y:S01]  /*1e30*/  R2P PR, R14, 0x6 ;  /* 0x000000060e007804 */ /* 0x000fe20000000000 */
[C---:B------:R-:W-:Y:S01]  /*1e40*/  IMAD R9, R0.reuse, UR7, R9 ;  /* 0x0000000700097c24 */ /* 0x040fe2000f8e0209 */
[----:B------:R-:W-:Y:S01]  /*1e50*/  ULDC.64 UR6, c[0x0][0x268] ;  /* 0x00009a0000067ab9 */ /* 0x000fe20000000a00 */
[----:B------:R-:W-:Y:S01]  /*1e60*/  IMAD.MOV.U32 R172, RZ, RZ, R24 ;  /* 0x000000ffffac7224 */ /* 0x000fe200078e0018 */
[----:B------:R1:W-:Y:S01]  /*1e70*/  STL.64 [R1+0x158], R24 ;  /* 0x0001581801007387 */ /* 0x0003e20000100a00 */
[----:B------:R-:W-:Y:S01]  /*1e80*/  IMAD.WIDE.U32 R22, R0, UR6, R2 ;  /* 0x0000000600167c25 */ /* 0x000fe2000f8e0002 */
[----:B------:R-:W-:Y:S01]  /*1e90*/  IADD3 R173, R25, R9, RZ ;  /* 0x0000000919ad7210 */ /* 0x000fe20007ffe0ff */
[----:B------:R-:W-:Y:S01]  /*1ea0*/  UIMAD UR23, UR34, UR22, UR23 ;  /* 0x00000016221772a4 */ /* 0x000fe2000f8e0217 */
[----:B------:R-:W-:Y:S01]  /*1eb0*/  ISETP.GE.AND P5, PT, R6, UR16, PT ;  /* 0x0000001006007c0c */ /* 0x000fe2000bfa6270 */
[----:B------:R-:W-:Y:S01]  /*1ec0*/  IMAD R8, R8, UR6, RZ ;  /* 0x0000000608087c24 */ /* 0x000fe2000f8e02ff */
[----:B------:R-:W-:Y:S01]  /*1ed0*/  MOV R4, 0x20 ;  /* 0x0000002000047802 */ /* 0x000fe20000000f00 */
[----:B------:R1:W-:Y:S01]  /*1ee0*/  STL.64 [R1+0x150], R172 ;  /* 0x000150ac01007387 */ /* 0x0003e20000100a00 */
[----:B------:R-:W-:Y:S01]  /*1ef0*/  IMAD.U32 R14, RZ, RZ, UR17 ;  /* 0x00000011ff0e7e24 */ /* 0x000fe2000f8e00ff */
[----:B------:R-:W-:Y:S01]  /*1f00*/  SHF.R.S32.HI R165, RZ, 0x5, R163 ;  /* 0x00000005ffa57819 */ /* 0x000fe200000114a3 */
[----:B------:R-:W-:Y:S01]  /*1f10*/  IMAD R15, R0, UR7, R8 ;  /* 0x00000007000f7c24 */ /* 0x000fe2000f8e0208 */
[----:B------:R1:W-:Y:S01]  /*1f20*/  STL.64 [R1+0x108], R22 ;  /* 0x0001081601007387 */ /* 0x0003e20000100a00 */
[----:B------:R-:W-:Y:S01]  /*1f30*/  IMAD.WIDE.U32 R8, R14, UR22, R172 ;  /* 0x000000160e087c25 */ /* 0x000fe2000f8e00ac */
[----:B------:R-:W-:-:S02]  /*1f40*/  SEL R4, R4, 0xffffffe0, !P2 ;  /* 0xffffffe004047807 */ /* 0x000fc40005000000 */
[----:B------:R-:W-:Y:S01]  /*1f50*/  ISETP.GE.AND P2, PT, R21, UR16, PT ;  /* 0x0000001015007c0c */ /* 0x000fe2000bf46270 */
[----:B------:R-:W-:Y:S01]  /*1f60*/  IMAD.MOV.U32 R18, RZ, RZ, 0x10 ;  /* 0x00000010ff127424 */ /* 0x000fe200078e00ff */
[----:B------:R-:W-:-:S04]  /*1f70*/  IADD3 R11, R9, UR23, RZ ;  /* 0x00000017090b7c10 */ /* 0x000fc8000fffe0ff */
        /* <DEDUP_REMOVED lines=13> */
.L_x_1031:
[----:B------:R-:W-:Y:S05]  /*2050*/  BSYNC B0 ;  /* 0x0000000000007941 */ /* 0x000fea0003800000 */
.L_x_1030:
[----:B------:R-:W-:Y:S01]  /*2060*/  USHF.L.U64.HI UR32, UR10, 0x4, UR11 ;  /* 0x000000040a207899 */ /* 0x000fe2000801020b */
[----:B------:R-:W-:Y:S01]  /*2070*/  BSSY B0, `(.L_x_1032) ;  /* 0x0000011000007945 */ /* 0x000fe20003800000 */
[----:B------:R-:W-:Y:S01]  /*2080*/  USHF.L.U32 UR33, UR10, 0x4, URZ ;  /* 0x000000040a217899 */ /* 0x000fe2000800063f */
[----:B------:R-:W-:Y:S02]  /*2090*/  SHF.R.S32.HI R16, RZ, 0x1f, R74 ;  /* 0x0000001fff107819 */ /* 0x000fe4000001144a */
        /* <DEDUP_REMOVED lines=8> */
[----:B----4-:R-:W-:-:S04]  /*2120*/  LEA R12, P1, R0, UR6, 0x1 ;  /* 0x00000006000c7c11 */ /* 0x010fc8000f8208ff */
[----:B------:R-:W-:-:S05]  /*2130*/  LEA.HI.X R13, R0, UR7, R2, 0x1, P1 ;  /* 0x00000007000d7c11 */ /* 0x000fca00088f0c02 */
[----:B------:R-:W-:Y:S01]  /*2140*/  @!PT LDS RZ, [RZ] ;  /* 0x00000000fffff984 */ /* 0x000fe20000000800 */
[----:B------:R-:W-:Y:S01]  /*2150*/  @!PT LDS RZ, [RZ] ;  /* 0x00000000fffff984 */ /* 0x000fe20000000800 */
[----:B------:R-:W-:Y:S01]  /*2160*/  @!PT LDS RZ, [RZ] ;  /* 0x00000000fffff984 */ /* 0x000fe20000000800 */
[----:B------:R4:W-:Y:S04]  /*2170*/  LDGSTS.E.BYPASS.LTC128B.128 [R191+0x4800], desc[UR26][R12.64] ;  /* 0x048000000cbf7fae */ /* 0x0009e8000b901d5a */
.L_x_1033:
[----:B------:R-:W-:Y:S05]  /*2180*/  BSYNC B0 ;  /* 0x0000000000007941 */ /* 0x000fea0003800000 */
.L_x_1032:
        /* <DEDUP_REMOVED lines=12> */
[----:B----4-:R-:W-:-:S04]  /*2250*/  LEA R12, P1, R0, UR6, 0x1 ;  /* 0x00000006000c7c11 */ /* 0x010fc8000f8208ff */
[----:B------:R-:W-:-:S05]  /*2260*/  LEA.HI.X R13, R0, UR7, R2, 0x1, P1 ;  /* 0x00000007000d7c11 */ /* 0x000fca00088f0c02 */
[----:B------:R-:W-:Y:S01]  /*2270*/  @!PT LDS RZ, [RZ] ;  /* 0x00000000fffff984 */ /* 0x000fe20000000800 */
[----:B------:R-:W-:Y:S01]  /*2280*/  @!PT LDS RZ, [RZ] ;  /* 0x00000000fffff984 */ /* 0x000fe20000000800 */
[----:B------:R-:W-:Y:S01]  /*2290*/  @!PT LDS RZ, [RZ] ;  /* 0x00000000fffff984 */ /* 0x000fe20000000800 */
[----:B------:R4:W-:Y:S04]  /*22a0*/  LDGSTS.E.BYPASS.LTC128B.128 [R191+0x5000], desc[UR26][R12.64] ;  /* 0x050000000cbf7fae */ /* 0x0009e8000b901d5a */
.L_x_1035:
[----:B------:R-:W-:Y:S05]  /*22b0*/  BSYNC B0 ;  /* 0x0000000000007941 */ /* 0x000fea0003800000 */
.L_x_1034:
        /* <DEDUP_REMOVED lines=18> */
.L_x_1037:
[----:B------:R-:W-:Y:S05]  /*23e0*/  BSYNC B0 ;  /* 0x0000000000007941 */ /* 0x000fea0003800000 */
.L_x_1036:
[----:B------:R-:W0:Y:S01]  /*23f0*/  LDGDEPBAR ;  /* 0x00000000000079af */ /* 0x000e220000000000 */
[----:B------:R-:W-:Y:S01]  /*2400*/  ISETP.GE.AND P1, PT, R6, UR16, PT ;  /* 0x0000001006007c0c */ /* 0x000fe2000bf26270 */
[----:B------:R-:W-:Y:S01]  /*2410*/  IMAD.IADD R11, R23, 0x1, R15 ;  /* 0x00000001170b7824 */ /* 0x000fe200078e020f */
[----:B------:R-:W-:Y:S01]  /*2420*/  LEA.HI R162, R16, R74, RZ, 0x2 ;  /* 0x0000004a10a27211 */ /* 0x000fe200078f10ff */
[----:B------:R-:W-:Y:S01]  /*2430*/  IMAD.MOV.U32 R10, RZ, RZ, R22 ;  /* 0x000000ffff0a7224 */ /* 0x000fe200078e0016 */
[----:B------:R-:W-:Y:S01]  /*2440*/  USHF.L.U64.HI UR23, UR8, 0x6, UR9 ;  /* 0x0000000608177899 */ /* 0x000fe20008010209 */
[----:B------:R-:W-:Y:S01]  /*2450*/  IMAD.SHL.U32 R0, R73, 0x40, RZ ;  /* 0x0000004049007824 */ /* 0x000fe200078e00ff */
[----:B------:R-:W-:Y:S01]  /*2460*/  LEA R5, R165, UR28, 0x4 ;  /* 0x0000001ca5057c11 */ /* 0x000fe2000f8e20ff */
[----:B------:R-:W-:Y:S01]  /*2470*/  IMAD.SHL.U32 R2, R20, 0x40, RZ ;  /* 0x0000004014027824 */ /* 0x000fe200078e00ff */
[----:B------:R1:W-:Y:S01]  /*2480*/  STL.64 [R1+0x100], R10 ;  /* 0x0001000a01007387 */ /* 0x0003e20000100a00 */
[----:B------:R-:W-:Y:S01]  /*2490*/  IMAD.SHL.U32 R6, R6, 0x8, RZ ;  /* 0x0000000806067824 */ /* 0x000fe200078e00ff */
[----:B------:R-:W-:Y:S01]  /*24a0*/  LOP3.LUT R0, R0, 0x1c0, RZ, 0xc0, !PT ;  /* 0x000001c000007812 */ /* 0x000fe200078ec0ff */
[----:B------:R-:W-:Y:S01]  /*24b0*/  IMAD.U32 R7, RZ, RZ, UR29 ;  /* 0x0000001dff077e24 */ /* 0x000fe2000f8e00ff */
[----:B------:R-:W-:Y:S01]  /*24c0*/  SHF.R.S32.HI R160, RZ, 0x2, R162 ;  /* 0x00000002ffa07819 */ /* 0x000fe200000114a2 */
[----:B------:R-:W-:Y:S01]  /*24d0*/  USHF.L.U32 UR24, UR8, 0x6, URZ ;  /* 0x0000000608187899 */ /* 0x000fe2000800063f */
[----:B------:R-:W-:Y:S01]  /*24e0*/  LOP3.LUT R75, R2, 0xfffffe00, RZ, 0xc0, !PT ;  /* 0xfffffe00024b7812 */ /* 0x000fe200078ec0ff */
[----:B------:R-:W-:Y:S01]  /*24f0*/  UIMAD UR6, UR23, UR17, URZ ;  /* 0x00000011170672a4 */ /* 0x000fe2000f8e023f */
[----:B------:R-:W-:Y:S01]  /*2500*/  LOP3.LUT R6, R0, 0x8, R6, 0xf8, !PT ;  /* 0x0000000800067812 */ /* 0x000fe200078ef806 */
[----:B------:R-:W-:Y:S01]  /*2510*/  BSSY B0, `(.L_x_1038) ;  /* 0x000001d000007945 */ /* 0x000fe20003800000 */
[----:B------:R-:W-:Y:S01]  /*2520*/  IADD3 R5, R5, 0x1, R160 ;  /* 0x0000000105057810 */ /* 0x000fe20007ffe0a0 */
[----:B------:R-:W-:Y:S01]  /*2530*/  IMAD R2, R165, 0x400, R75 ;  /* 0x00000400a5027824 */ /* 0x000fe200078e024b */
[----:B------:R-:W-:Y:S01]  /*2540*/  SHF.R.U32.HI R0, RZ, 0x3, R0 ;  /* 0x00000003ff007819 */ /* 0x000fe20000011600 */
[----:B------:R-:W-:Y:S01]  /*2550*/  UIMAD UR6, UR34, UR24, UR6 ;  /* 0x00000018220672a4 */ /* 0x000fe2000f8e0206 */
[----:B------:R-:W-:Y:S01]  /*2560*/  IADD3 R5, R7, -UR15, R5 ;  /* 0x8000000f07057c10 */ /* 0x000fe2000fffe005 */
[----:B------:R-:W-:-:S04]  /*2570*/  DEPBAR.LE SB0, 0x0 ;  /* 0x000080000000791a */ /* 0x000fc80000000000 */
[----:B------:R-:W-:Y:S01]  /*2580*/  BAR.SYNC.DEFER_BLOCKING 0x0 ;  /* 0x0000000000007b1d */ /* 0x000fe20000010000 */
[----:B------:R-:W-:Y:S01]  /*2590*/  LOP3.LUT R0, R6, R0, RZ, 0x3c, !PT ;  /* 0x0000000006007212 */ /* 0x000fe200078e3cff */
[----:B------:R-:W-:Y:S01]  /*25a0*/  IMAD.WIDE.U32 R6, R14, UR24, R10 ;  /* 0x000000180e067c25 */ /* 0x000fe2000f8e000a */
[----:B------:R-:W-:-:S03]  /*25b0*/  ISETP.GE.AND P2, PT, R21, UR16, PT ;  /* 0x0000001015007c0c */ /* 0x000fc6000bf46270 */
[----:B------:R-:W-:Y:S02]  /*25c0*/  IMAD.IADD R2, R161, 0x1, R2 ;  /* 0x00000001a1027824 */ /* 0x000fe400078e0202 */
[----:B-1----:R-:W-:Y:S02]  /*25d0*/  VIADD R9, R7, UR6 ;  /* 0x0000000607097c36 */ /* 0x002fe40008000000 */
[----:B------:R-:W-:Y:S01]  /*25e0*/  IMAD R0, R17, 0x200, R0 ;  /* 0x0000020011007824 */ /* 0x000fe200078e0200 */
[----:B------:R-:W-:Y:S01]  /*25f0*/  LEA R183, R2, UR4, 0x1 ;  /* 0x0000000402b77c11 */ /* 0x000fe2000f8e08ff */
[----:B------:R-:W-:Y:S01]  /*2600*/  VIADD R72, R5, UR20 ;  /* 0x0000001405487c36 */ /* 0x000fe20008000000 */
        /* <DEDUP_REMOVED lines=13> */
.L_x_1039:
[----:B------:R-:W-:Y:S05]  /*26e0*/  BSYNC B0 ;  /* 0x0000000000007941 */ /* 0x000fea0003800000 */
.L_x_1038:
        /* <DEDUP_REMOVED lines=19> */
.L_x_1041:
[----:B------:R-:W-:Y:S05]  /*2820*/  BSYNC B0 ;  /* 0x0000000000007941 */ /* 0x000fea0003800000 */
.L_x_1040:
        /* <DEDUP_REMOVED lines=19> */
.L_x_1043:
[----:B------:R-:W-:Y:S05]  /*2960*/  BSYNC B0 ;  /* 0x0000000000007941 */ /* 0x000fea0003800000 */
.L_x_1042:
        /* <DEDUP_REMOVED lines=19> */
.L_x_1045:
[----:B------:R-:W-:Y:S05]  /*2aa0*/  BSYNC B0 ;  /* 0x0000000000007941 */ /* 0x000fea0003800000 */
.L_x_1044:
[----:B----4-:R-:W-:Y:S01]  /*2ab0*/  LDSM.16.M88.4 R12, [R183] ;  /* 0x00000000b70c783b */ /* 0x010fe20000000200 */
[----:B------:R-:W-:Y:S01]  /*2ac0*/  LOP3.LUT P0, RZ, R73, 0x2, RZ, 0xc0, !PT ;  /* 0x0000000249ff7812 */ /* 0x000fe2000780c0ff */
[----:B------:R-:W-:Y:S01]  /*2ad0*/  IMAD R186, R3, 0x2, R183 ;  /* 0x0000000203ba7824 */ /* 0x000fe200078e02b7 */
[----:B------:R-:W-:Y:S01]  /*2ae0*/  LEA R184, R4, R183, 0x1 ;  /* 0x000000b704b87211 */ /* 0x000fe200078e08ff */
[----:B------:R-:W4:Y:S01]  /*2af0*/  LDSM.16.M88.4 R20, [R176+0x4000] ;  /* 0x00400000b014783b */ /* 0x000f220000000200 */
[----:B------:R-:W-:Y:S01]  /*2b00*/  SEL R0, R18, 0xfffffff0, !P0 ;  /* 0xfffffff012007807 */ /* 0x000fe20004000000 */
[C---:B------:R-:W-:Y:S01]  /*2b10*/  VIADD R2, R176.reuse, 0x4000 ;  /* 0x00004000b0027836 */ /* 0x040fe20000000000 */
[----:B------:R-:W-:Y:S01]  /*2b20*/  LOP3.LUT P0, RZ, R73, 0x4, RZ, 0xc0, !PT ;  /* 0x0000000449ff7812 */ /* 0x000fe2000780c0ff */
[----:B-1----:R-:W1:Y:S01]  /*2b30*/  LDSM.16.M88.4 R8, [R183+0x2000] ;  /* 0x00200000b708783b */ /* 0x002e620000000200 */
[----:B------:R-:W-:Y:S01]  /*2b40*/  VIADD R187, R176, 0x4040 ;  /* 0x00004040b0bb7836 */ /* 0x000fe20000000000 */
[----:B------:R-:W-:Y:S01]  /*2b50*/  UISETP.GE.AND UP0, UPT, UR18, 0x2, UPT ;  /* 0x000000021200788c */ /* 0x000fe2000bf06270 */
[----:B------:R-:W-:Y:S01]  /*2b60*/  IMAD R182, R0, 0x2, R176 ;  /* 0x0000000200b67824 */ /* 0x000fe200078e02b0 */
[----:B------:R-:W5:Y:S01]  /*2b70*/  LDSM.16.M88.4 R28, [R176+0x4800] ;  /* 0x00480000b01c783b */ /* 0x000f620000000200 */
[----:B------:R-:W-:Y:S01]  /*2b80*/  IMAD R185, R3, 0x2, R184 ;  /* 0x0000000203b97824 */ /* 0x000fe200078e02b8 */
[----:B------:R-:W-:Y:S01]  /*2b90*/  UIADD3 UR34, UR31, 0x646e171e, URZ ;  /* 0x646e171e1f227890 */ /* 0x000fe2000fffe03f */
[----:B------:R-:W-:Y:S01]  /*2ba0*/  IMAD.SHL.U32 R164, R164, 0x2, RZ ;  /* 0x00000002a4a47824 */ /* 0x000fe200078e00ff */
[----:B------:R-:W2:Y:S01]  /*2bb0*/  LDSM.16.M88.4 R36, [R176+0x5000] ;  /* 0x00500000b024783b */ /* 0x000ea20000000200 */
[----:B------:R-:W-:-:S03]  /*2bc0*/  UIADD3 UR16, UR30, -0x4ab325aa, URZ ;  /* 0xb54cda561e107890 */ /* 0x000fc6000fffe03f */
[----:B------:R-:W3:Y:S01]  /*2bd0*/  LDSM.16.M88.4 R32, [R176+0x5800] ;  /* 0x00580000b020783b */ /* 0x000ee20000000200 */
[----:B------:R-:W-:Y:S01]  /*2be0*/  @P0 VIADD R187, R2, 0xffffffc0 ;  /* 0xffffffc002bb0836 */ /* 0x000fe20000000000 */
[----:B------:R-:W-:Y:S02]  /*2bf0*/  MOV R2, UR14 ;  /* 0x0000000e00027c02 */ /* 0x000fe40008000f00 */
[----:B------:R-:W-:Y:S01]  /*2c00*/  LDSM.16.M88.4 R48, [R182+0x4000] ;  /* 0x00400000b630783b */ /* 0x000fe20000000200 */
[----:B------:R-:W-:Y:S01]  /*2c10*/  IMAD R181, R0, 0x2, R187 ;  /* 0x0000000200b57824 */ /* 0x000fe200078e02bb */
[----:B------:R-:W-:Y:S01]  /*2c20*/  SHF.R.S32.HI R0, RZ, 0x1f, R163 ;  /* 0x0000001fff007819 */ /* 0x000fe200000114a3 */
[----:B------:R-:W-:Y:S01]  /*2c30*/  IMAD R169, R2, 0x8, R165 ;  /* 0x0000000802a97824 */ /* 0x000fe200078e02a5 */
[----:B------:R-:W3:Y:S01]  /*2c40*/  LDSM.16.M88.4 R16, [R186+0x2000] ;  /* 0x00200000ba10783b */ /* 0x000ee20000000200 */
[----:B------:R-:W-:Y:S01]  /*2c50*/  PLOP3.LUT P0, PT, PT, PT, UP0, 0x80, 0x0 ;  /* 0x000000000000781c */ /* 0x000fe20003f0f008 */
[----:B------:R-:W-:Y:S01]  /*2c60*/  IMAD.U32 R2, RZ, RZ, UR29 ;  /* 0x0000001dff027e24 */ /* 0x000fe2000f8e00ff */
[----:B------:R-:W-:Y:S01]  /*2c70*/  LEA.HI R0, R0, R165, RZ, 0x2 ;  /* 0x000000a500007211 */ /* 0x000fe200078f10ff */
[----:B------:R-:W3:Y:S01]  /*2c80*/  LDSM.16.M88.4 R44, [R182+0x4800] ;  /* 0x00480000b62c783b */ /* 0x000ee20000000200 */
[----:B------:R-:W-:Y:S01]  /*2c90*/  LOP3.LUT R170, R164, 0x6, RZ, 0xc0, !PT ;  /* 0x00000006a4aa7812 */ /* 0x000fe200078ec0ff */
[C---:B------:R-:W-:Y:S01]  /*2ca0*/  VIADD R190, R187.reuse, 0x800 ;  /* 0x00000800bbbe7836 */ /* 0x040fe20000000000 */
[----:B------:R-:W-:Y:S01]  /*2cb0*/  LOP3.LUT R0, R0, 0xffffffc, RZ, 0xc0, !PT ;  /* 0x0ffffffc00007812 */ /* 0x000fe200078ec0ff */
[----:B------:R-:W3:Y:S01]  /*2cc0*/  LDSM.16.M88.4 R60, [R182+0x5000] ;  /* 0x00500000b63c783b */ /* 0x000ee20000000200 */
[C---:B------:R-:W-:Y:S01]  /*2cd0*/  IADD3 R189, R187.reuse, 0x1000, RZ ;  /* 0x00001000bbbd7810 */ /* 0x040fe20007ffe0ff */
[----:B------:R-:W-:-:S02]  /*2ce0*/  VIADD R188, R187, 0x1800 ;  /* 0x00001800bbbc7836 */ /* 0x000fc40000000000 */
[----:B------:R-:W3:Y:S01]  /*2cf0*/  LDSM.16.M88.4 R80, [R182+0x5800] ;  /* 0x00580000b650783b */ /* 0x000ee20000000200 */
[----:B------:R-:W-:Y:S01]  /*2d00*/  IMAD.IADD R0, R165, 0x1, -R0 ;  /* 0x00000001a5007824 */ /* 0x000fe200078e0a00 */
[-C--:B----4-:R-:W-:Y:S02]  /*2d10*/  HMMA.16816.F32.BF16 R104, R12, R20.reuse, RZ ;  /* 0x000000140c68723c */ /* 0x090fe400000418ff */
[----:B------:R-:W4:Y:S04]  /*2d20*/  LDSM.16.M88.4 R24, [R186] ;  /* 0x00000000ba18783b */ /* 0x000f280000000200 */
[----:B------:R-:W0:Y:S01]  /*2d30*/  LDGDEPBAR ;  /* 0x00000000000079af */ /* 0x000e220000000000 */
[C---:B-1----:R-:W-:Y:S03]  /*2d40*/  HMMA.16816.F32.BF16 R76, R8.reuse, R20, RZ ;  /* 0x00000014084c723c */ /* 0x042fe600000418ff */
[----:B------:R-:W-:Y:S03]  /*2d50*/  STL [R1+0xc8], R169 ;  /* 0x0000c8a901007387 */ /* 0x000fe60000100800 */
[-C--:B------:R-:W-:Y:S06]  /*2d60*/  HMMA.16816.F32.BF16 R68, R8, R22.reuse, RZ ;  /* 0x000000160844723c */ /* 0x080fec00000418ff */
[----:B------:R-:W-:Y:S06]  /*2d70*/  HMMA.16816.F32.BF16 R100, R12, R22, RZ ;  /* 0x000000160c64723c */ /* 0x000fec00000418ff */
[C---:B-----5:R-:W-:Y:S06]  /*2d80*/  HMMA.16816.F32.BF16 R56, R8.reuse, R28, RZ ;  /* 0x0000001c0838723c */ /* 0x060fec00000418ff */
[C---:B--2---:R-:W-:Y:S06]  /*2d90*/  HMMA.16816.F32.BF16 R40, R8.reuse, R36, RZ ;  /* 0x000000240828723c */ /* 0x044fec00000418ff */
[C---:B---3--:R-:W-:Y:S06]  /*2da0*/  HMMA.16816.F32.BF16 R20, R8.reuse, R32, RZ ;  /* 0x000000200814723c */ /* 0x048fec00000418ff */
[C---:B------:R-:W-:Y:S06]  /*2db0*/  HMMA.16816.F32.BF16 R52, R8.reuse, R30, RZ ;  /* 0x0000001e0834723c */ /* 0x040fec00000418ff */
[C---:B------:R-:W-:Y:S06]  /*2dc0*/  HMMA.16816.F32.BF16 R64, R8.reuse, R38, RZ ;  /* 0x000000260840723c */ /* 0x040fec00000418ff */
[----:B------:R-:W-:Y:S06]  /*2dd0*/  HMMA.16816.F32.BF16 R8, R8, R34, RZ ;  /* 0x000000220808723c */ /* 0x000fec00000418ff */
[C---:B------:R-:W-:Y:S06]  /*2de0*/  HMMA.16816.F32.BF16 R92, R12.reuse, R28, RZ ;  /* 0x0000001c0c5c723c */ /* 0x040fec00000418ff */
[C---:B------:R-:W-:Y:S06]  /*2df0*/  HMMA.16816.F32.BF16 R88, R12.reuse, R36, RZ ;  /* 0x000000240c58723c */ /* 0x040fec00000418ff */
[C---:B------:R-:W-:Y:S01]  /*2e00*/  HMMA.16816.F32.BF16 R96, R12.reuse, R30, RZ ;  /* 0x0000001e0c60723c */ /* 0x040fe200000418ff */
[----:B------:R-:W-:Y:S05]  /*2e10*/  LDSM.16.M88.4 R28, [R187+0x1800] ;  /* 0x00180000bb1c783b */ /* 0x000fea0000000200 */
[C---:B------:R-:W-:Y:S01]  /*2e20*/  HMMA.16816.F32.BF16 R108, R12.reuse, R38, RZ ;  /* 0x000000260c6c723c */ /* 0x040fe200000418ff */
[----:B------:R-:W-:Y:S05]  /*2e30*/  LDSM.16.M88.4 R36, [R187+0x800] ;  /* 0x00080000bb24783b */ /* 0x000fea0000000200 */
[C---:B------:R-:W-:Y:S06]  /*2e40*/  HMMA.16816.F32.BF16 R84, R12.reuse, R32, RZ ;  /* 0x000000200c54723c */ /* 0x040fec00000418ff */
[----:B------:R-:W-:Y:S01]  /*2e50*/  HMMA.16816.F32.BF16 R12, R12, R34, RZ ;  /* 0x000000220c0c723c */ /* 0x000fe200000418ff */
[----:B------:R-:W-:Y:S05]  /*2e60*/  LDSM.16.M88.4 R32, [R187+0x1000] ;  /* 0x00100000bb20783b */ /* 0x000fea0000000200 */
[C---:B------:R-:W-:Y:S06]  /*2e70*/  HMMA.16816.F32.BF16 R112, R16.reuse, R48, R76 ;  /* 0x000000301070723c */ /* 0x040fec000004184c */
[C---:B------:R-:W-:Y:S01]  /*2e80*/  HMMA.16816.F32.BF16 R156, R16.reuse, R44, R56 ;  /* 0x0000002c109c723c */ /* 0x040fe20000041838 */
[----:B------:R-:W-:Y:S05]  /*2e90*/  LDSM.16.M88.4 R56, [R181+0x1800] ;  /* 0x00180000b538783b */ /* 0x000fea0000000200 */
[C---:B------:R-:W-:Y:S01]  /*2ea0*/  HMMA.16816.F32.BF16 R152, R16.reuse, R60, R40 ;  /* 0x0000003c1098723c */ /* 0x040fe20000041828 */
[----:B------:R-:W-:Y:S05]  /*2eb0*/  LDSM.16.M88.4 R40, [R187] ;  /* 0x00000000bb28783b */ /* 0x000fea0000000200 */
[C---:B------:R-:W-:Y:S01]  /*2ec0*/  HMMA.16816.F32.BF16 R136, R16.reuse, R80, R20 ;  /* 0x000000501088723c */ /* 0x040fe20000041814 */
[----:B------:R-:W-:Y:S05]  /*2ed0*/  LDSM.16.M88.4 R20, [R184] ;  /* 0x00000000b814783b */ /* 0x000fea0000000200 */
[C---:B------:R-:W-:Y:S06]  /*2ee0*/  HMMA.16816.F32.BF16 R148, R16.reuse, R50, R68 ;  /* 0x000000321094723c */ /* 0x040fec0000041844 */
[C---:B------:R-:W-:Y:S01]  /*2ef0*/  HMMA.16816.F32.BF16 R144, R16.reuse, R46, R52 ;  /* 0x0000002e1090723c */ /* 0x040fe20000041834 */
[----:B------:R-:W-:Y:S05]  /*2f00*/  LDSM.16.M88.4 R52, [R181] ;  /* 0x00000000b534783b */ /* 0x000fea0000000200 */
[C---:B------:R-:W-:Y:S06]  /*2f10*/  HMMA.16816.F32.BF16 R140, R16.reuse, R62, R64 ;  /* 0x0000003e108c723c */ /* 0x040fec0000041840 */
[----:B------:R-:W-:Y:S01]  /*2f20*/  HMMA.16816.F32.BF16 R120, R16, R82, R8 ;  /* 0x000000521078723c */ /* 0x000fe20000041808 */
[----:B------:R-:W1:Y:S04]  /*2f30*/  LDSM.16.M88.4 R16, [R184+0x2000] ;  /* 0x00200000b810783b */ /* 0x000e680000000200 */
[----:B------:R-:W2:Y:S01]  /*2f40*/  LDSM.16.M88.4 R8, [R185+0x2000] ;  /* 0x00200000b908783b */ /* 0x000ea20000000200 */
[C---:B----4-:R-:W-:Y:S06]  /*2f50*/  HMMA.16816.F32.BF16 R116, R24.reuse, R48, R104 ;  /* 0x000000301874723c */ /* 0x050fec0000041868 */
[C---:B------:R-:W-:Y:S01]  /*2f60*/  HMMA.16816.F32.BF16 R64, R24.reuse, R50, R100 ;  /* 0x000000321840723c */ /* 0x040fe20000041864 */
[----:B------:R-:W-:Y:S05]  /*2f70*/  LDSM.16.M88.4 R48, [R181+0x800] ;  /* 0x00080000b530783b */ /* 0x000fea0000000200 */
[C---:B------:R-:W-:Y:S06]  /*2f80*/  HMMA.16816.F32.BF16 R124, R24.reuse, R44, R92 ;  /* 0x0000002c187c723c */ /* 0x040fec000004185c */
[C---:B------:R-:W-:Y:S06]  /*2f90*/  HMMA.16816.F32.BF16 R128, R24.reuse, R60, R88 ;  /* 0x0000003c1880723c */ /* 0x040fec0000041858 */
[C---:B------:R-:W-:Y:S06]  /*2fa0*/  HMMA.16816.F32.BF16 R132, R24.reuse, R80, R84 ;  /* 0x000000501884723c */ /* 0x040fec0000041854 */
[C---:B------:R-:W-:Y:S01]  /*2fb0*/  HMMA.16816.F32.BF16 R68, R24.reuse, R46, R96 ;  /* 0x0000002e1844723c */ /* 0x040fe20000041860 */
[----:B------:R-:W-:Y:S05]  /*2fc0*/  LDSM.16.M88.4 R44, [R181+0x1000] ;  /* 0x00100000b52c783b */ /* 0x000fea0000000200 */
[C---:B------:R-:W-:Y:S06]  /*2fd0*/  HMMA.16816.F32.BF16 R76, R24.reuse, R62, R108 ;  /* 0x0000003e184c723c */ /* 0x040fec000004186c */
[----:B------:R-:W-:Y:S01]  /*2fe0*/  HMMA.16816.F32.BF16 R84, R24, R82, R12 ;  /* 0x000000521854723c */ /* 0x000fe2000004180c */
[----:B------:R-:W3:Y:S01]  /*2ff0*/  LDSM.16.M88.4 R12, [R185] ;  /* 0x00000000b90c783b */ /* 0x000ee20000000200 */
[----:B------:R-:W-:-:S04]  /*3000*/  DEPBAR.LE SB0, 0x0 ;  /* 0x000080000000791a */ /* 0x000fc80000000000 */
[C---:B-1----:R-:W-:Y:S06]  /*3010*/  HMMA.16816.F32.BF16 R112, R16.reuse, R40, R112 ;  /* 0x000000281070723c */ /* 0x042fec0000041870 */
[----:B------:R-:W-:Y:S06]  /*3020*/  HMMA.16816.F32.BF16 R108, R16, R42, R148 ;  /* 0x0000002a106c723c */ /* 0x000fec0000041894 */
[C---:B------:R-:W-:Y:S06]  /*3030*/  HMMA.16816.F32.BF16 R60, R20.reuse, R40, R116 ;  /* 0x00000028143c723c */ /* 0x040fec0000041874 */
[----:B------:R-:W-:Y:S06]  /*3040*/  HMMA.16816.F32.BF16 R64, R20, R42, R64 ;  /* 0x0000002a1440723c */ /* 0x000fec0000041840 */
        /* <DEDUP_REMOVED lines=12> */
[C---:B--2---:R-:W-:Y:S06]  /*3110*/  HMMA.16816.F32.BF16 R112, R8.reuse, R52, R112 ;  /* 0x000000340870723c */ /* 0x044fec0000041870 */
[----:B------:R-:W-:Y:S06]  /*3120*/  HMMA.16816.F32.BF16 R108, R8, R54, R108 ;  /* 0x00000036086c723c */ /* 0x000fec000004186c */
[C---:B---3--:R-:W-:Y:S06]  /*3130*/  HMMA.16816.F32.BF16 R60, R12.reuse, R52, R60 ;  /* 0x000000340c3c723c */ /* 0x048fec000004183c */
[----:B------:R-:W-:Y:S06]  /*3140*/  HMMA.16816.F32.BF16 R64, R12, R54, R64 ;  /* 0x000000360c40723c */ /* 0x000fec0000041840 */
[C---:B------:R-:W-:Y:S06]  /*3150*/  HMMA.16816.F32.BF16 R104, R8.reuse, R48, R104 ;  /* 0x000000300868723c */ /* 0x040fec0000041868 */
[----:B------:R-:W-:Y:S06]  /*3160*/  HMMA.16816.F32.BF16 R100, R8, R50, R100 ;  /* 0x000000320864723c */ /* 0x000fec0000041864 */
[----:B------:R-:W-:Y:S06]  /*3170*/  HMMA.16816.F32.BF16 R52, R12, R48, R40 ;  /* 0x000000300c34723c */ /* 0x000fec0000041828 */
[----:B------:R-:W-:Y:S01]  /*3180*/  HMMA.16816.F32.BF16 R88, R8, R56, R88 ;  /* 0x000000380858723c */ /* 0x000fe20000041858 */
[----:B------:R-:W-:-:S02]  /*3190*/  VIADDMNMX R41, R72, 0x8, R2, PT ;  /* 0x0000000848297846 */ /* 0x000fc40003800102 */
[C-C-:B------:R-:W-:Y:S02]  /*31a0*/  VIADDMNMX R42, R72.reuse, 0x40, R2.reuse, PT ;  /* 0x00000040482a7846 */ /* 0x140fe40003800102 */
[C---:B------:R-:W-:Y:S01]  /*31b0*/  VIADDMNMX R43, R72.reuse, 0x48, R2, PT ;  /* 0x00000048482b7846 */ /* 0x040fe20003800102 */
[----:B------:R-:W-:Y:S01]  /*31c0*/  HMMA.16816.F32.BF16 R84, R8, R58, R80 ;  /* 0x0000003a0854723c */ /* 0x000fe20000041850 */
[----:B------:R-:W-:-:S05]  /*31d0*/  VIMNMX R40, R72, UR29, PT ;  /* 0x0000001d48287c48 */ /* 0x000fca000bfe0100 */
[C---:B------:R-:W-:Y:S06]  /*31e0*/  HMMA.16816.F32.BF16 R48, R12.reuse, R50, R36 ;  /* 0x000000320c30723c */ /* 0x040fec0000041824 */
[----:B------:R-:W-:Y:S06]  /*31f0*/  HMMA.16816.F32.BF16 R28, R12, R56, R16 ;  /* 0x000000380c1c723c */ /* 0x000fec0000041810 */
[----:B------:R-:W-:Y:S01]  /*3200*/  HMMA.16816.F32.BF16 R96, R8, R44, R96 ;  /* 0x0000002c0860723c */ /* 0x000fe20000041860 */
[----:B------:R-:W-:Y:S01]  /*3210*/  IMAD R17, R0, 0x10, R160 ;  /* 0x0000001000117824 */ /* 0x000fe200078e02a0 */
[----:B------:R-:W-:-:S04]  /*3220*/  IADD3 R0, R75, R161, RZ ;  /* 0x000000a14b007210 */ /* 0x000fc80007ffe0ff */
[----:B------:R-:W-:Y:S06]  /*3230*/  HMMA.16816.F32.BF16 R92, R8, R46, R92 ;  /* 0x0000002e085c723c */ /* 0x000fec000004185c */
[C---:B------:R-:W-:Y:S06]  /*3240*/  HMMA.16816.F32.BF16 R36, R12.reuse, R44, R24 ;  /* 0x0000002c0c24723c */ /* 0x040fec0000041818 */
[C---:B------:R-:W-:Y:S06]  /*3250*/  HMMA.16816.F32.BF16 R32, R12.reuse, R46, R32 ;  /* 0x0000002e0c20723c */ /* 0x040fec0000041820 */
[----:B------:R-:W-:Y:S01]  /*3260*/  HMMA.16816.F32.BF16 R56, R12, R58, R20 ;  /* 0x0000003a0c38723c */ /* 0x000fe20000041814 */
[----:B------:R-:W-:Y:S06]  /*3270*/  BAR.SYNC.DEFER_BLOCKING 0x0 ;  /* 0x0000000000007b1d */ /* 0x000fec0000010000 */
[----:B------:R-:W-:-:S02]  /*3280*/  NOP ;  /* 0x0000000000007918 */ /* 0x000fc40000000000 */
[----:B------:R-:W-:-:S15]  /*3290*/  @!P0 BRA `(.L_x_1046) ;  /* 0x0000000000e48947 */ /* 0x000fde0003800000 */
[----:B------:R-:W-:Y:S01]  /*32a0*/  ULDC UR6, c[0x0][0x2d0] ;  /* 0x0000b40000067ab9 */ /* 0x000fe20000000800 */
[----:B------:R-:W-:Y:S01]  /*32b0*/  IMAD.U32 R10, RZ, RZ, UR10 ;  /* 0x0000000aff0a7e24 */ /* 0x000fe2000f8e00ff */
[----:B------:R-:W-:Y:S01]  /*32c0*/  ISETP.GE.AND P1, PT, R240, UR6, PT ;  /* 0x00000006f0007c0c */ /* 0x000fe2000bf26270 */
[----:B------:R-:W-:Y:S01]  /*32d0*/  UIADD3 UR6, UR18, -0x2, URZ ;  /* 0xfffffffe12067890 */ /* 0x000fe2000fffe03f */
[----:B------:R-:W-:Y:S01]  /*32e0*/  IMAD.U32 R8, RZ, RZ, UR11 ;  /* 0x0000000bff087e24 */ /* 0x000fe2000f8e00ff */
[----:B------:R-:W-:Y:S02]  /*32f0*/  BSSY B0, `(.L_x_1047) ;  /* 0x0000032000007945 */ /* 0x000fe40003800000 */
[----:B------:R-:W-:Y:S02]  /*3300*/  USHF.R.S32.HI UR7, URZ, 0x1f, UR6 ;  /* 0x0000001f3f077899 */ /* 0x000fe40008011406 */
[----:B------:R-:W-:Y:S01]  /*3310*/  IMAD.U32 R2, RZ, RZ, UR6 ;  /* 0x00000006ff027e24 */ /* 0x000fe2000f8e00ff */
[----:B------:R-:W-:-:S03]  /*3320*/  UIMAD UR6, UR21, UR6, URZ ;  /* 0x00000006150672a4 */ /* 0x000fc6000f8e023f */
[----:B------:R-:W-:Y:S01]  /*3330*/  IMAD.WIDE.U32 R6, R2, UR22, R172 ;  /* 0x0000001602067c25 */ /* 0x000fe2000f8e00ac */
[----:B------:R-:W-:Y:S01]  /*3340*/  UIMAD UR6, UR7, UR22, UR6 ;  /* 0x00000016070672a4 */ /* 0x000fe2000f8e0206 */
[----:B------:R-:W1:Y:S01]  /*3350*/  @!P1 LDC.64 R14, c[0x0][0x218] ;  /* 0x00008600ff0e9b82 */ /* 0x000e620000000a00 */
[----:B------:R2:W-:Y:S01]  /*3360*/  @P1 STS.128 [R191+0x4000], RZ ;  /* 0x004000ffbf001388 */ /* 0x0005e20000000c00 */
[----:B------:R-:W-:-:S03]  /*3370*/  IMAD.U32 R2, RZ, RZ, UR10 ;  /* 0x0000000aff027e24 */ /* 0x000fc6000f8e00ff */
[----:B------:R-:W-:Y:S02]  /*3380*/  VIADD R9, R7, UR6 ;  /* 0x0000000607097c36 */ /* 0x000fe40008000000 */
[----:B------:R-:W-:Y:S01]  /*3390*/  @!P1 LEA R5, P3, R2, R6, 0x5 ;  /* 0x0000000602059211 */ /* 0x000fe200078628ff */
[----:B------:R-:W3:Y:S01]  /*33a0*/  @!P1 LDC.64 R12, c[0x0][0x218] ;  /* 0x00008600ff0c9b82 */ /* 0x000ee20000000a00 */
[----:B------:R-:W-:Y:S02]  /*33b0*/  @!P1 IADD3 R2, P2, R6, UR33, RZ ;  /* 0x0000002106029c10 */ /* 0x000fe4000ff5e0ff */
[----:B------:R-:W-:Y:S02]  /*33c0*/  @!P1 LEA.HI.X R16, R10, R9, R8, 0x5, P3 ;  /* 0x000000090a109211 */ /* 0x000fe400018f2c08 */
[----:B------:R-:W-:-:S03]  /*33d0*/  @!P1 IADD3.X R11, R9, UR32, RZ, P2, !PT ;  /* 0x00000020090b9c10 */ /* 0x000fc600097fe4ff */
        /* <DEDUP_REMOVED lines=35> */
.L_x_1048:
[----:B------:R-:W-:Y:S05]  /*3610*/  BSYNC B0 ;  /* 0x0000000000007941 */ /* 0x000fea0003800000 */
.L_x_1047:
[----:B------:R-:W0:Y:S02]  /*3620*/  LDGDEPBAR ;  /* 0x00000000000079af */ /* 0x000e240000000000 */
.L_x_1046:
[----:B------:R-:W-:Y:S01]  /*3630*/  IMAD.U32 R2, RZ, RZ, UR17 ;  /* 0x00000011ff027e24 */ /* 0x000fe2000f8e00ff */
[----:B------:R-:W-:Y:S01]  /*3640*/  LOP3.LUT R6, R162, 0x7ffffffc, RZ, 0xc0, !PT ;  /* 0x7ffffffca2067812 */ /* 0x000fe200078ec0ff */
[----:B------:R-:W-:Y:S01]  /*3650*/  STL [R1+0x16c], R183 ;  /* 0x00016cb701007387 */ /* 0x000fe20000100800 */
[C---:B------:R-:W-:Y:S01]  /*3660*/  IMAD.WIDE.U32 R24, R169.reuse, -0x326172a9, RZ ;  /* 0xcd9e8d57a9187825 */ /* 0x040fe200078e00ff */
[----:B--2---:R-:W-:Y:S01]  /*3670*/  LOP3.LUT R10, R166, UR30, RZ, 0x3c, !PT ;  /* 0x0000001ea60a7c12 */ /* 0x004fe2000f8e3cff */
[----:B------:R-:W-:Y:S01]  /*3680*/  USHF.L.U32 UR6, UR17, 0x1, URZ ;  /* 0x0000000111067899 */ /* 0x000fe2000800063f */
[----:B------:R-:W-:Y:S01]  /*3690*/  STL [R1+0x168], R182 ;  /* 0x000168b601007387 */ /* 0x000fe20000100800 */
[----:B------:R-:W-:Y:S01]  /*36a0*/  IMAD R2, R2, 0x40, R170 ;  /* 0x0000004002027824 */ /* 0x000fe200078e02aa */
[----:B------:R-:W-:Y:S01]  /*36b0*/  UIADD3 UR40, UR31, -0x4498517b, URZ ;  /* 0xbb67ae851f287890 */ /* 0x000fe2000fffe03f */
[----:B------:R-:W-:Y:S01]  /*36c0*/  IMAD.IADD R7, R74, 0x1, -R6 ;  /* 0x000000014a077824 */ /* 0x000fe200078e0a06 */
[----:B------:R2:W-:Y:S01]  /*36d0*/  STL [R1+0x164], R181 ;  /* 0x000164b501007387 */ /* 0x0005e20000100800 */
[C---:B------:R-:W-:Y:S01]  /*36e0*/  VIADD R5, R2.reuse, 0x1 ;  /* 0x0000000102057836 */ /* 0x040fe20000000000 */
[CC--:B------:R-:W-:Y:S01]  /*36f0*/  ISETP.GE.AND P3, PT, R2.reuse, R41.reuse, PT ;  /* 0x000000290200720c */ /* 0x0c0fe20003f66270 */
[C---:B------:R-:W-:Y:S01]  /*3700*/  VIADD R6, R2.reuse, 0x8 ;  /* 0x0000000802067836 */ /* 0x040fe20000000000 */
[CC--:B------:R-:W-:Y:S01]  /*3710*/  ISETP.GE.AND P6, PT, R2.reuse, R40.reuse, PT ;  /* 0x000000280200720c */ /* 0x0c0fe20003fc6270 */
[----:B-1----:R-:W-:Y:S01]  /*3720*/  VIADD R9, R169, 0x4 ;  /* 0x00000004a9097836 */ /* 0x002fe20000000000 */
[C---:B------:R-:W-:Y:S01]  /*3730*/  ISETP.GE.AND P1, PT, R5.reuse, R41, PT ;  /* 0x000000290500720c */ /* 0x040fe20003f26270 */
[----:B------:R-:W-:Y:S01]  /*3740*/  ULOP3.LUT UR7, UR6, UR31, URZ, 0x3c, !UPT ;  /* 0x0000001f06077292 */ /* 0x000fe2000f8e3c3f */
[----:B------:R-:W-:Y:S01]  /*3750*/  ISETP.GE.AND P5, PT, R5, R40, PT ;  /* 0x000000280500720c */ /* 0x000fe20003fa6270 */
[----:B------:R-:W-:Y:S01]  /*3760*/  IMAD.WIDE.U32 R12, R9, -0x326172a9, RZ ;  /* 0xcd9e8d57090c7825 */ /* 0x000fe200078e00ff */
[CC--:B------:R-:W-:Y:S01]  /*3770*/  ISETP.GE.AND P2, PT, R5.reuse, R42.reuse, PT ;  /* 0x0000002a0500720c */ /* 0x0c0fe20003f46270 */
[----:B------:R-:W-:Y:S01]  /*3780*/  STL [R1+0x160], R176 ;  /* 0x000160b001007387 */ /* 0x000fe20000100800 */
[-C--:B------:R-:W-:Y:S01]  /*3790*/  ISETP.GE.AND P4, PT, R5, R43.reuse, PT ;  /* 0x0000002b0500720c */ /* 0x080fe20003f86270 */
[----:B------:R-:W-:Y:S01]  /*37a0*/  VIADD R5, R2, 0x9 ;  /* 0x0000000902057836 */ /* 0x000fe20000000000 */
[----:B------:R-:W-:Y:S01]  /*37b0*/  FSEL R45, R62, -INF , !P3 ;  /* 0xff8000003e2d7808 */ /* 0x000fe20005800000 */
[----:B------:R-:W-:Y:S01]  /*37c0*/  IMAD.WIDE.U32 R14, R9, -0x326172a9, RZ ;  /* 0xcd9e8d57090e7825 */ /* 0x000fe200078e00ff */
[----:B------:R-:W-:Y:S01]  /*37d0*/  FSEL R46, R63, -INF , !P1 ;  /* 0xff8000003f2e7808 */ /* 0x000fe20004800000 */
[----:B------:R-:W-:Y:S01]  /*37e0*/  UIADD3 UR6, UR6, 0x1, URZ ;  /* 0x0000000106067890 */ /* 0x000fe2000fffe03f */
[----:B------:R-:W-:Y:S01]  /*37f0*/  FSEL R20, R61, -INF , !P5 ;  /* 0xff8000003d147808 */ /* 0x000fe20006800000 */
[----:B------:R-:W-:Y:S01]  /*3800*/  STL [R1+0xe8], R10 ;  /* 0x0000e80a01007387 */ /* 0x000fe20000100800 */
[C---:B------:R-:W-:Y:S01]  /*3810*/  ISETP.GE.AND P3, PT, R2.reuse, R42, PT ;  /* 0x0000002a0200720c */ /* 0x040fe20003f66270 */
[----:B------:R-:W-:Y:S01]  /*3820*/  ULOP3.LUT UR6, UR6, UR31, URZ, 0x3c, !UPT ;  /* 0x0000001f06067292 */ /* 0x000fe2000f8e3c3f */
[----:B------:R-:W-:Y:S01]  /*3830*/  ISETP.GE.AND P1, PT, R2, R43, PT ;  /* 0x0000002b0200720c */ /* 0x000fe20003f26270 */
[----:B------:R1:W-:Y:S01]  /*3840*/  STL [R1+0xfc], R9 ;  /* 0x0000fc0901007387 */ /* 0x0003e20000100800 */
[-C--:B------:R-:W-:Y:S01]  /*3850*/  ISETP.GE.AND P5, PT, R6, R40.reuse, PT ;  /* 0x000000280600720c */ /* 0x080fe20003fa6270 */
[----:B------:R-:W-:Y:S01]  /*3860*/  UIADD3 UR39, UR30, 0x3c6ef372, URZ ;  /* 0x3c6ef3721e277890 */ /* 0x000fe2000fffe03f */
[----:B------:R-:W-:Y:S01]  /*3870*/  FSEL R62, R113, -INF , !P2 ;  /* 0xff800000713e7808 */ /* 0x000fe20005000000 */
[----:B------:R-:W-:Y:S01]  /*3880*/  ULDC UR42, c[0x0][0x2ec] ;  /* 0x0000bb00002a7ab9 */ /* 0x000fe20000000800 */
[C---:B------:R-:W-:Y:S01]  /*3890*/  ISETP.GE.AND P2, PT, R5.reuse, R40, PT ;  /* 0x000000280500720c */ /* 0x040fe20003f46270 */
[----:B------:R-:W-:Y:S01]  /*38a0*/  UIADD3 UR41, UR30, -0x61c88647, URZ ;  /* 0x9e3779b91e297890 */ /* 0x000fe2000fffe03f */
[----:B------:R-:W-:Y:S01]  /*38b0*/  FSEL R18, R60, -INF , !P6 ;  /* 0xff8000003c127808 */ /* 0x000fe20007000000 */
[----:B------:R-:W-:Y:S01]  /*38c0*/  UIADD3 UR38, UR31, 0x76cf5d0a, URZ ;  /* 0x76cf5d0a1f267890 */ /* 0x000fe2000fffe03f */
[----:B------:R-:W-:Y:S01]  /*38d0*/  FSEL R61, R112, -INF , !P3 ;  /* 0xff800000703d7808 */ /* 0x000fe20005800000 */
[----:B------:R-:W-:Y:S01]  /*38e0*/  UIADD3 UR36, UR31, 0x32370b8f, URZ ;  /* 0x32370b8f1f247890 */ /* 0x000fe2000fffe03f */
[----:B------:R-:W-:Y:S01]  /*38f0*/  FSEL R72, R114, -INF , !P1 ;  /* 0xff80000072487808 */ /* 0x000fe20004800000 */
[----:B------:R-:W-:Y:S01]  /*3900*/  UIADD3 UR35, UR30, 0x78dde6e4, URZ ;  /* 0x78dde6e41e237890 */ /* 0x000fe2000fffe03f */
[C---:B------:R-:W-:Y:S01]  /*3910*/  ISETP.GE.AND P6, PT, R6.reuse, R41, PT ;  /* 0x000000290600720c */ /* 0x040fe20003fc6270 */
[----:B------:R-:W-:Y:S01]  /*3920*/  UIADD3 UR37, UR30, -0x255992d5, URZ ;  /* 0xdaa66d2b1e257890 */ /* 0x000fe2000fffe03f */
[C---:B------:R-:W-:Y:S01]  /*3930*/  ISETP.GE.AND P3, PT, R6.reuse, R42, PT ;  /* 0x0000002a0600720c */ /* 0x040fe20003f66270 */
[----:B------:R-:W-:Y:S01]  /*3940*/  UIADD3 UR29, UR31, -0x56f99767, URZ ;  /* 0xa90668991f1d7890 */ /* 0x000fe2000fffe03f */
[----:B------:R-:W-:Y:S01]  /*3950*/  ISETP.GE.AND P1, PT, R6, R43, PT ;  /* 0x0000002b0600720c */ /* 0x000fe20003f26270 */
[----:B------:R-:W-:Y:S01]  /*3960*/  VIADD R6, R2, 0x10 ;  /* 0x0000001002067836 */ /* 0x000fe20000000000 */
[----:B------:R-:W-:Y:S01]  /*3970*/  FSEL R21, R64, -INF , !P5 ;  /* 0xff80000040157808 */ /* 0x000fe20006800000 */
[----:B------:R-:W-:Y:S01]  /*3980*/  UIADD3 UR33, UR31, -0x126145ec, URZ ;  /* 0xed9eba141f217890 */ /* 0x000fe2000fffe03f */
[----:B------:R-:W-:Y:S01]  /*3990*/  ISETP.GE.AND P5, PT, R5, R41, PT ;  /* 0x000000290500720c */ /* 0x000fe20003fa6270 */
[----:B------:R-:W-:Y:S01]  /*39a0*/  UIADD3 UR32, UR30, 0x1715609d, URZ ;  /* 0x1715609d1e207890 */ /* 0x000fe2000fffe03f */
[----:B------:R-:W-:-:S02]  /*39b0*/  FSEL R73, R115, -INF , !P4 ;  /* 0xff80000073497808 */ /* 0x000fc40006000000 */
[----:B------:R-:W-:Y:S02]  /*39c0*/  FSEL R22, R65, -INF , !P2 ;  /* 0xff80000041167808 */ /* 0x000fe40005000000 */
[C---:B------:R-:W-:Y:S02]  /*39d0*/  ISETP.GE.AND P2, PT, R5.reuse, R42, PT ;  /* 0x0000002a0500720c */ /* 0x040fe40003f46270 */
[----:B------:R-:W-:Y:S01]  /*39e0*/  ISETP.GE.AND P4, PT, R5, R43, PT ;  /* 0x0000002b0500720c */ /* 0x000fe20003f86270 */
[----:B------:R-:W-:Y:S01]  /*39f0*/  VIADD R5, R2, 0x11 ;  /* 0x0000001102057836 */ /* 0x000fe20000000000 */
[----:B------:R-:W-:Y:S02]  /*3a00*/  FSEL R60, R67, -INF , !P5 ;  /* 0xff800000433c7808 */ /* 0x000fe40006800000 */
[----:B------:R-:W-:Y:S02]  /*3a10*/  ISETP.GE.AND P5, PT, R6, R40, PT ;  /* 0x000000280600720c */ /* 0x000fe40003fa6270 */
[----:B------:R-:W-:-:S02]  /*3a20*/  FSEL R64, R109, -INF , !P2 ;  /* 0xff8000006d407808 */ /* 0x000fc40005000000 */
[----:B------:R-:W-:Y:S02]  /*3a30*/  FSEL R47, R66, -INF , !P6 ;  /* 0xff800000422f7808 */ /* 0x000fe40007000000 */
[----:B------:R-:W-:Y:S02]  /*3a40*/  FSEL R63, R108, -INF , !P3 ;  /* 0xff8000006c3f7808 */ /* 0x000fe40005800000 */
[----:B------:R-:W-:Y:S02]  /*3a50*/  FSEL R65, R110, -INF , !P1 ;  /* 0xff8000006e417808 */ /* 0x000fe40004800000 */
[----:B------:R-:W-:Y:S02]  /*3a60*/  ISETP.GE.AND P2, PT, R5, R40, PT ;  /* 0x000000280500720c */ /* 0x000fe40003f46270 */
[C---:B------:R-:W-:Y:S02]  /*3a70*/  ISETP.GE.AND P6, PT, R6.reuse, R41, PT ;  /* 0x000000290600720c */ /* 0x040fe40003fc6270 */
[----:B------:R-:W-:-:S02]  /*3a80*/  ISETP.GE.AND P3, PT, R6, R42, PT ;  /* 0x0000002a0600720c */ /* 0x000fc40003f66270 */
[----:B------:R-:W-:Y:S01]  /*3a90*/  ISETP.GE.AND P1, PT, R6, R43, PT ;  /* 0x0000002b0600720c */ /* 0x000fe20003f26270 */
[----:B------:R-:W-:Y:S01]  /*3aa0*/  VIADD R6, R2, 0x18 ;  /* 0x0000001802067836 */ /* 0x000fe20000000000 */
[----:B------:R-:W-:Y:S02]  /*3ab0*/  FSEL R23, R52, -INF , !P5 ;  /* 0xff80000034177808 */ /* 0x000fe40006800000 */
[----:B------:R-:W-:Y:S02]  /*3ac0*/  ISETP.GE.AND P5, PT, R5, R41, PT ;  /* 0x000000290500720c */ /* 0x000fe40003fa6270 */
[----:B------:R-:W-:Y:S02]  /*3ad0*/  FSEL R82, R111, -INF , !P4 ;  /* 0xff8000006f527808 */ /* 0x000fe40006000000 */
[----:B------:R-:W-:Y:S02]  /*3ae0*/  FSEL R26, R53, -INF , !P2 ;  /* 0xff800000351a7808 */ /* 0x000fe40005000000 */
[----:B------:R-:W-:-:S02]  /*3af0*/  ISETP.GE.AND P2, PT, R5, R42, PT ;  /* 0x0000002a0500720c */ /* 0x000fc40003f46270 */
[----:B------:R-:W-:Y:S01]  /*3b00*/  ISETP.GE.AND P4, PT, R5, R43, PT ;  /* 0x0000002b0500720c */ /* 0x000fe20003f86270 */
[----:B------:R-:W-:Y:S01]  /*3b10*/  VIADD R5, R2, 0x19 ;  /* 0x0000001902057836 */ /* 0x000fe20000000000 */
[----:B------:R-:W-:Y:S02]  /*3b20*/  FSEL R55, R55, -INF , !P5 ;  /* 0xff80000037377808 */ /* 0x000fe40006800000 */
[----:B------:R-:W-:Y:S02]  /*3b30*/  ISETP.GE.AND P5, PT, R6, R40, PT ;  /* 0x000000280600720c */ /* 0x000fe40003fa6270 */
[----:B------:R-:W-:Y:S02]  /*3b40*/  FSEL R54, R54, -INF , !P6 ;  /* 0xff80000036367808 */ /* 0x000fe40007000000 */
[----:B------:R-:W-:Y:S02]  /*3b50*/  FSEL R52, R104, -INF , !P3 ;  /* 0xff80000068347808 */ /* 0x000fe40005800000 */
[----:B------:R-:W-:-:S02]  /*3b60*/  FSEL R67, R106, -INF , !P1 ;  /* 0xff8000006a437808 */ /* 0x000fc40004800000 */
[----:B------:R-:W-:Y:S02]  /*3b70*/  FSEL R53, R105, -INF , !P2 ;  /* 0xff80000069357808 */ /* 0x000fe40005000000 */
[C---:B------:R-:W-:Y:S02]  /*3b80*/  ISETP.GE.AND P6, PT, R6.reuse, R41, PT ;  /* 0x000000290600720c */ /* 0x040fe40003fc6270 */
[C---:B------:R-:W-:Y:S02]  /*3b90*/  ISETP.GE.AND P3, PT, R6.reuse, R42, PT ;  /* 0x0000002a0600720c */ /* 0x040fe40003f66270 */
[----:B------:R-:W-:Y:S01]  /*3ba0*/  ISETP.GE.AND P1, PT, R6, R43, PT ;  /* 0x0000002b0600720c */ /* 0x000fe20003f26270 */
[----:B------:R-:W-:Y:S01]  /*3bb0*/  VIADD R6, R2, 0x20 ;  /* 0x0000002002067836 */ /* 0x000fe20000000000 */
[----:B------:R-:W-:Y:S02]  /*3bc0*/  ISETP.GE.AND P2, PT, R5, R40, PT ;  /* 0x000000280500720c */ /* 0x000fe40003f46270 */
[----:B------:R-:W-:-:S02]  /*3bd0*/  FSEL R27, R48, -INF , !P5 ;  /* 0xff800000301b7808 */ /* 0x000fc40006800000 */
[----:B------:R-:W-:Y:S02]  /*3be0*/  ISETP.GE.AND P5, PT, R5, R41, PT ;  /* 0x000000290500720c */ /* 0x000fe40003fa6270 */
[----:B------:R-:W-:Y:S02]  /*3bf0*/  FSEL R75, R107, -INF , !P4 ;  /* 0xff8000006b4b7808 */ /* 0x000fe40006000000 */
[----:B------:R-:W-:Y:S02]  /*3c00*/  FSEL R44, R49, -INF , !P2 ;  /* 0xff800000312c7808 */ /* 0x000fe40005000000 */
        /* <DEDUP_REMOVED lines=9> */
[----:B------:R-:W-:-:S02]  /*3ca0*/  ISETP.GE.AND P6, PT, R6, R41, PT ;  /* 0x000000290600720c */ /* 0x000fc40003fc6270 */
[C---:B------:R-:W-:Y:S02]  /*3cb0*/  ISETP.GE.AND P3, PT, R6.reuse, R42, PT ;  /* 0x0000002a0600720c */ /* 0x040fe40003f66270 */
[----:B------:R-:W-:Y:S01]  /*3cc0*/  ISETP.GE.AND P1, PT, R6, R43, PT ;  /* 0x0000002b0600720c */ /* 0x000fe20003f26270 */
[----:B------:R-:W-:Y:S01]  /*3cd0*/  VIADD R6, R2, 0x28 ;  /* 0x0000002802067836 */ /* 0x000fe20000000000 */
[----:B------:R-:W-:Y:S02]  /*3ce0*/  FSEL R101, R36, -INF , !P5 ;  /* 0xff80000024657808 */ /* 0x000fe40006800000 */
[C---:B------:R-:W-:Y:S02]  /*3cf0*/  ISETP.GE.AND P5, PT, R5.reuse, R41, PT ;  /* 0x000000290500720c */ /* 0x040fe40003fa6270 */
[----:B------:R-:W-:Y:S02]  /*3d00*/  ISETP.GE.AND P2, PT, R5, R40, PT ;  /* 0x000000280500720c */ /* 0x000fe40003f46270 */
[----:B------:R-:W-:-:S02]  /*3d10*/  FSEL R74, R103, -INF , !P4 ;  /* 0xff800000674a7808 */ /* 0x000fc40006000000 */
[----:B------:R-:W-:Y:S02]  /*3d20*/  FSEL R102, R38, -INF , !P6 ;  /* 0xff80000026667808 */ /* 0x000fe40007000000 */
[----:B------:R-:W-:Y:S02]  /*3d30*/  FSEL R103, R39, -INF , !P5 ;  /* 0xff80000027677808 */ /* 0x000fe40006800000 */
[----:B------:R-:W-:Y:S02]  /*3d40*/  FSEL R147, R96, -INF , !P3 ;  /* 0xff80000060937808 */ /* 0x000fe40005800000 */
[----:B------:R-:W-:Y:S02]  /*3d50*/  FSEL R149, R98, -INF , !P1 ;  /* 0xff80000062957808 */ /* 0x000fe40004800000 */
[C---:B------:R-:W-:Y:S02]  /*3d60*/  ISETP.GE.AND P5, PT, R6.reuse, R40, PT ;  /* 0x000000280600720c */ /* 0x040fe40003fa6270 */
[----:B------:R-:W-:-:S02]  /*3d70*/  ISETP.GE.AND P6, PT, R6, R41, PT ;  /* 0x000000290600720c */ /* 0x000fc40003fc6270 */
[C---:B------:R-:W-:Y:S02]  /*3d80*/  ISETP.GE.AND P3, PT, R6.reuse, R42, PT ;  /* 0x0000002a0600720c */ /* 0x040fe40003f66270 */
[-C--:B------:R-:W-:Y:S02]  /*3d90*/  ISETP.GE.AND P1, PT, R6, R43.reuse, PT ;  /* 0x0000002b0600720c */ /* 0x080fe40003f26270 */
[----:B------:R-:W-:Y:S02]  /*3da0*/  FSEL R100, R37, -INF , !P2 ;  /* 0xff80000025647808 */ /* 0x000fe40005000000 */
[----:B------:R-:W-:Y:S02]  /*3db0*/  FMNMX.FTZ R6, R18, R20, !PT ;  /* 0x0000001412067209 */ /* 0x000fe40007810000 */
[C---:B------:R-:W-:Y:S02]  /*3dc0*/  ISETP.GE.AND P2, PT, R5.reuse, R42, PT ;  /* 0x0000002a0500720c */ /* 0x040fe40003f46270 */
[----:B------:R-:W-:Y:S01]  /*3dd0*/  ISETP.GE.AND P4, PT, R5, R43, PT ;  /* 0x0000002b0500720c */ /* 0x000fe20003f86270 */
[----:B------:R-:W-:Y:S01]  /*3de0*/  VIADD R5, R2, 0x29 ;  /* 0x0000002902057836 */ /* 0x000fe20000000000 */
[----:B------:R-:W-:-:S02]  /*3df0*/  FMNMX.FTZ R6, R21, R6, !PT ;  /* 0x0000000615067209 */ /* 0x000fc40007810000 */
[----:B------:R-:W-:Y:S02]  /*3e00*/  FSEL R146, R97, -INF , !P2 ;  /* 0xff80000061927808 */ /* 0x000fe40005000000 */
[----:B------:R-:W-:Y:S02]  /*3e10*/  ISETP.GE.AND P2, PT, R5, R40, PT ;  /* 0x000000280500720c */ /* 0x000fe40003f46270 */
[----:B------:R-:W-:Y:S02]  /*3e20*/  FMNMX.FTZ R6, R22, R6, !PT ;  /* 0x0000000616067209 */ /* 0x000fe40007810000 */
[----:B------:R-:W-:Y:S02]  /*3e30*/  FSEL R148, R99, -INF , !P4 ;  /* 0xff80000063947808 */ /* 0x000fe40006000000 */
[----:B------:R-:W-:Y:S02]  /*3e40*/  FSEL R111, R32, -INF , !P5 ;  /* 0xff800000206f7808 */ /* 0x000fe40006800000 */
[----:B------:R-:W-:-:S02]  /*3e50*/  FSEL R114, R33, -INF , !P2 ;  /* 0xff80000021727808 */ /* 0x000fc40005000000 */
[C---:B------:R-:W-:Y:S02]  /*3e60*/  ISETP.GE.AND P5, PT, R5.reuse, R41, PT ;  /* 0x000000290500720c */ /* 0x040fe40003fa6270 */
[C---:B------:R-:W-:Y:S02]  /*3e70*/  ISETP.GE.AND P4, PT, R5.reuse, R42, PT ;  /* 0x0000002a0500720c */ /* 0x040fe40003f86270 */
[----:B------:R-:W-:Y:S01]  /*3e80*/  ISETP.GE.AND P2, PT, R5, R43, PT ;  /* 0x0000002b0500720c */ /* 0x000fe20003f46270 */
[----:B------:R-:W-:Y:S01]  /*3e90*/  VIADD R5, R2, 0x30 ;  /* 0x0000003002057836 */ /* 0x000fe20000000000 */
[----:B------:R-:W-:Y:S02]  /*3ea0*/  FMNMX.FTZ R6, R23, R6, !PT ;  /* 0x0000000617067209 */ /* 0x000fe40007810000 */
[----:B------:R-:W-:Y:S02]  /*3eb0*/  FSEL R117, R34, -INF , !P6 ;  /* 0xff80000022757808 */ /* 0x000fe40007000000 */
[----:B------:R-:W-:-:S02]  /*3ec0*/  FMNMX.FTZ R6, R26, R6, !PT ;  /* 0x000000061a067209 */ /* 0x000fc40007810000 */
        /* <DEDUP_REMOVED lines=10> */
[----:B------:R-:W-:Y:S02]  /*3f70*/  ISETP.GE.AND P2, PT, R5, R40, PT ;  /* 0x000000280500720c */ /* 0x000fe40003f46270 */
[----:B------:R-:W-:Y:S02]  /*3f80*/  FMNMX.FTZ R6, R44, R6, !PT ;  /* 0x000000062c067209 */ /* 0x000fe40007810000 */
[----:B------:R-:W-:-:S02]  /*3f90*/  FSEL R170, R93, -INF , !P4 ;  /* 0xff8000005daa7808 */ /* 0x000fc40006000000 */
[----:B------:R-:W-:Y:S02]  /*3fa0*/  FSEL R113, R28, -INF , !P6 ;  /* 0xff8000001c717808 */ /* 0x000fe40007000000 */
[----:B------:R-:W-:Y:S02]  /*3fb0*/  FSEL R112, R29, -INF , !P2 ;  /* 0xff8000001d707808 */ /* 0x000fe40005000000 */
[----:B------:R-:W-:Y:S02]  /*3fc0*/  FMNMX.FTZ R6, R101, R6, !PT ;  /* 0x0000000665067209 */ /* 0x000fe40007810000 */
[C---:B------:R-:W-:Y:S02]  /*3fd0*/  ISETP.GE.AND P6, PT, R5.reuse, R41, PT ;  /* 0x000000290500720c */ /* 0x040fe40003fc6270 */
[C---:B------:R-:W-:Y:S02]  /*3fe0*/  ISETP.GE.AND P4, PT, R5.reuse, R42, PT ;  /* 0x0000002a0500720c */ /* 0x040fe40003f86270 */
[----:B------:R-:W-:Y:S01]  /*3ff0*/  ISETP.GE.AND P2, PT, R5, R43, PT ;  /* 0x0000002b0500720c */ /* 0x000fe20003f46270 */
[----:B------:R-:W-:Y:S01]  /*4000*/  VIADD R5, R2, 0x38 ;  /* 0x0000003802057836 */ /* 0x000fe20000000000 */
[----:B------:R-:W-:Y:S01]  /*4010*/  FMNMX.FTZ R6, R100, R6, !PT ;  /* 0x0000000664067209 */ /* 0x000fe20007810000 */
        /* <DEDUP_REMOVED lines=9> */
[----:B------:R-:W-:Y:S01]  /*40b0*/  FMNMX.FTZ R5, R111, R6, !PT ;  /* 0x000000066f057209 */ /* 0x000fe20007810000 */
[----:B------:R-:W-:Y:S01]  /*40c0*/  IMAD.SHL.U32 R6, R7, 0x2, RZ ;  /* 0x0000000207067824 */ /* 0x000fe200078e00ff */
[----:B--2---:R-:W-:Y:S02]  /*40d0*/  FSEL R181, R91, -INF , !P2 ;  /* 0xff8000005bb57808 */ /* 0x004fe40005000000 */
[----:B------:R-:W-:Y:S01]  /*40e0*/  FMNMX.FTZ R5, R114, R5, !PT ;  /* 0x0000000572057209 */ /* 0x000fe20007810000 */
[----:B------:R-:W-:Y:S01]  /*40f0*/  IMAD R124, R17, UR19, R6 ;  /* 0x00000013117c7c24 */ /* 0x000fe2000f8e0206 */
[----:B------:R-:W-:Y:S01]  /*4100*/  ISETP.GE.AND P2, PT, R2, R40, PT ;  /* 0x000000280200720c */ /* 0x000fe20003f46270 */
[----:B------:R-:W-:Y:S01]  /*4110*/  IMAD.WIDE.U32 R6, R168, -0x2daee0ad, RZ ;  /* 0xd2511f53a8067825 */ /* 0x000fe200078e00ff */
[----:B------:R-:W-:-:S02]  /*4120*/  FMNMX.FTZ R5, R113, R5, !PT ;  /* 0x0000000571057209 */ /* 0x000fc40007810000 */
[----:B------:R-:W-:Y:S02]  /*4130*/  FSEL R116, R56, -INF , !P6 ;  /* 0xff80000038747808 */ /* 0x000fe40007000000 */
[----:B------:R-:W-:Y:S02]  /*4140*/  FMNMX.FTZ R5, R112, R5, !PT ;  /* 0x0000000570057209 */ /* 0x000fe40007810000 */
[----:B------:R-:W-:Y:S02]  /*4150*/  FSEL R175, R89, -INF , !P4 ;  /* 0xff80000059af7808 */ /* 0x000fe40006000000 */
[----:B------:R-:W-:Y:S02]  /*4160*/  FSEL R115, R57, -INF , !P2 ;  /* 0xff80000039737808 */ /* 0x000fe40005000000 */
[C---:B------:R-:W-:Y:S02]  /*4170*/  ISETP.GE.AND P6, PT, R2.reuse, R41, PT ;  /* 0x000000290200720c */ /* 0x040fe40003fc6270 */
[----:B------:R-:W-:-:S02]  /*4180*/  ISETP.GE.AND P4, PT, R2, R42, PT ;  /* 0x0000002a0200720c */ /* 0x000fc40003f86270 */
[----:B------:R-:W-:Y:S02]  /*4190*/  ISETP.GE.AND P2, PT, R2, R43, PT ;  /* 0x0000002b0200720c */ /* 0x000fe40003f46270 */
[----:B------:R-:W-:Y:S02]  /*41a0*/  FMNMX.FTZ R2, R116, R5, !PT ;  /* 0x0000000574027209 */ /* 0x000fe40007810000 */
[----:B------:R-:W-:Y:S02]  /*41b0*/  LOP3.LUT R5, R25, R10, RZ, 0x3c, !PT ;  /* 0x0000000a19057212 */ /* 0x000fe400078e3cff */
[----:B------:R-:W-:Y:S02]  /*41c0*/  FMNMX.FTZ R2, R115, R2, !PT ;  /* 0x0000000273027209 */ /* 0x000fe40007810000 */
[----:B------:R-:W-:Y:S01]  /*41d0*/  FMNMX.FTZ R8, R45, R46, !PT ;  /* 0x0000002e2d087209 */ /* 0x000fe20007810000 */
[----:B------:R-:W-:Y:S01]  /*41e0*/  IMAD.WIDE.U32 R242, R5, -0x2daee0ad, RZ ;  /* 0xd2511f5305f27825 */ /* 0x000fe200078e00ff */
[----:B-1----:R-:W-:Y:S01]  /*41f0*/  LOP3.LUT R9, R15, R10, RZ, 0x3c, !PT ;  /* 0x0000000a0f097212 */ /* 0x002fe200078e3cff */
[----:B------:R-:W1:Y:S01]  /*4200*/  SHFL.BFLY PT, R11, R2, 0x2, 0x1f ;  /* 0x0c401f00020b7f89 */ /* 0x000e6200000e0000 */
[----:B------:R-:W-:-:S02]  /*4210*/  FMNMX.FTZ R5, R47, R8, !PT ;  /* 0x000000082f057209 */ /* 0x000fc40007810000 */
[----:B------:R-:W-:Y:S01]  /*4220*/  LOP3.LUT R8, R13, R10, RZ, 0x3c, !PT ;  /* 0x0000000a0d087212 */ /* 0x000fe200078e3cff */
[----:B------:R-:W-:Y:S01]  /*4230*/  IMAD.WIDE.U32 R76, R9, -0x2daee0ad, RZ ;  /* 0xd2511f53094c7825 */ /* 0x000fe200078e00ff */
[----:B------:R-:W-:Y:S02]  /*4240*/  FMNMX.FTZ R5, R60, R5, !PT ;  /* 0x000000053c057209 */ /* 0x000fe40007810000 */
[----:B------:R-:W-:Y:S01]  /*4250*/  FSEL R109, R58, -INF , !P5 ;  /* 0xff8000003a6d7808 */ /* 0x000fe20006800000 */
[----:B------:R-:W-:Y:S01]  /*4260*/  IMAD.WIDE.U32 R80, R8, -0x2daee0ad, RZ ;  /* 0xd2511f5308507825 */ /* 0x000fe200078e00ff */
[----:B------:R-:W-:Y:S02]  /*4270*/  FMNMX.FTZ R5, R54, R5, !PT ;  /* 0x0000000536057209 */ /* 0x000fe40007810000 */
[----:B------:R-:W-:Y:S02]  /*4280*/  LOP3.LUT R10, R7, UR7, RZ, 0x3c, !PT ;  /* 0x00000007070a7c12 */ /* 0x000fe4000f8e3cff */
[----:B------:R-:W-:-:S02]  /*4290*/  FMNMX.FTZ R5, R55, R5, !PT ;  /* 0x0000000537057209 */ /* 0x000fc40007810000 */
[--C-:B------:R-:W-:Y:S02]  /*42a0*/  LOP3.LUT R16, R243, UR40, R6.reuse, 0x96, !PT ;  /* 0x00000028f3107c12 */ /* 0x100fe4000f8e9606 */
[----:B------:R-:W-:Y:S02]  /*42b0*/  FMNMX.FTZ R5, R50, R5, !PT ;  /* 0x0000000532057209 */ /* 0x000fe40007810000 */
[----:B------:R-:W-:Y:S01]  /*42c0*/  LOP3.LUT R13, R7, UR6, RZ, 0x3c, !PT ;  /* 0x00000006070d7c12 */ /* 0x000fe2000f8e3cff */
[----:B------:R-:W-:Y:S01]  /*42d0*/  IMAD.WIDE.U32 R92, R16, -0x326172a9, RZ ;  /* 0xcd9e8d57105c7825 */ /* 0x000fe200078e00ff */
[----:B------:R-:W-:Y:S02]  /*42e0*/  FMNMX.FTZ R5, R51, R5, !PT ;  /* 0x0000000533057209 */ /* 0x000fe40007810000 */
[----:B------:R-:W-:Y:S02]  /*42f0*/  LOP3.LUT R17, R81, UR40, R6, 0x96, !PT ;  /* 0x0000002851117c12 */ /* 0x000fe4000f8e9606 */
[----:B-1----:R-:W-:-:S02]  /*4300*/  FMNMX.FTZ R2, R2, R11, !PT ;  /* 0x0000000b02027209 */ /* 0x002fc40007810000 */
[----:B------:R-:W-:Y:S01]  /*4310*/  FMNMX.FTZ R5, R102, R5, !PT ;  /* 0x0000000566057209 */ /* 0x000fe20007810000 */
[----:B------:R-:W-:Y:S01]  /*4320*/  IMAD.WIDE.U32 R78, R17, -0x326172a9, RZ ;  /* 0xcd9e8d57114e7825 */ /* 0x000fe200078e00ff */
[----:B------:R-:W-:Y:S01]  /*4330*/  FSEL R108, R59, -INF , !P6 ;  /* 0xff8000003b6c7808 */ /* 0x000fe20007000000 */
[----:B------:R-:W1:Y:S01]  /*4340*/  SHFL.BFLY PT, R71, R2, 0x1, 0x1f ;  /* 0x0c201f0002477f89 */ /* 0x000e6200000e0000 */
[----:B------:R-:W-:Y:S02]  /*4350*/  FMNMX.FTZ R5, R103, R5, !PT ;  /* 0x0000000567057209 */ /* 0x000fe40007810000 */
[----:B------:R-:W-:Y:S01]  /*4360*/  LOP3.LUT R8, R7, UR6, RZ, 0x3c, !PT ;  /* 0x0000000607087c12 */ /* 0x000fe2000f8e3cff */
[----:B------:R-:W-:Y:S01]  /*4370*/  ULDC.64 UR6, c[0x0][0x2a8] ;  /* 0x0000aa0000067ab9 */ /* 0x000fe20000000a00 */
[----:B------:R-:W-:Y:S02]  /*4380*/  FMNMX.FTZ R5, R117, R5, !PT ;  /* 0x0000000575057209 */ /* 0x000fe40007810000 */
[----:B------:R-:W-:Y:S01]  /*4390*/  LOP3.LUT R15, R77, UR40, R6, 0x96, !PT ;  /* 0x000000284d0f7c12 */ /* 0x000fe2000f8e9606 */
[----:B------:R-:W-:Y:S01]  /*43a0*/  IMAD.WIDE.U32 R6, R10, -0x326172a9, RZ ;  /* 0xcd9e8d570a067825 */ /* 0x000fe200078e00ff */
[----:B------:R-:W-:-:S02]  /*43b0*/  FMNMX.FTZ R5, R119, R5, !PT ;  /* 0x0000000577057209 */ /* 0x000fc40007810000 */
[----:B------:R-:W-:Y:S01]  /*43c0*/  FSEL R176, R86, -INF , !P1 ;  /* 0xff80000056b07808 */ /* 0x000fe20004800000 */
        /* <DEDUP_REMOVED lines=8> */
[----:B------:R-:W-:Y:S02]  /*4450*/  LOP3.LUT R79, R79, UR39, R10, 0x96, !PT ;  /* 0x000000274f4f7c12 */ /* 0x000fe4000f8e960a */
[----:B-1----:R-:W-:Y:S02]  /*4460*/  FMNMX.FTZ R71, R2, R71, !PT ;  /* 0x0000004702477209 */ /* 0x002fe40007810000 */
[----:B------:R-:W-:Y:S02]  /*4470*/  FMNMX.FTZ R2, R108, R5, !PT ;  /* 0x000000056c027209 */ /* 0x000fe40007810000 */
[C---:B------:R-:W-:Y:S01]  /*4480*/  FSETP.NEU.FTZ.AND P1, PT, R71.reuse, -INF , PT ;  /* 0xff8000004700780b */ /* 0x040fe20003f3d000 */
[----:B------:R-:W-:Y:S01]  /*4490*/  FMUL.FTZ R5, R71, UR42 ;  /* 0x0000002a47057c20 */ /* 0x000fe20008410000 */
[----:B------:R-:W-:Y:S01]  /*44a0*/  FMNMX.FTZ R10, R61, R62, !PT ;  /* 0x0000003e3d0a7209 */ /* 0x000fe20007810000 */
[----:B------:R-:W1:Y:S01]  /*44b0*/  SHFL.BFLY PT, R70, R2, 0x2, 0x1f ;  /* 0x0c401f0002467f89 */ /* 0x000e6200000e0000 */
[----:B------:R-:W-:-:S02]  /*44c0*/  LOP3.LUT R81, R7, UR41, R14, 0x96, !PT ;  /* 0x0000002907517c12 */ /* 0x000fc4000f8e960e */
[----:B------:R-:W-:Y:S02]  /*44d0*/  FSEL R19, R5, RZ, P1 ;  /* 0x000000ff05137208 */ /* 0x000fe40000800000 */
[----:B------:R-:W-:Y:S02]  /*44e0*/  FMNMX.FTZ R5, R63, R10, !PT ;  /* 0x0000000a3f057209 */ /* 0x000fe40007810000 */
[C---:B------:R-:W-:Y:S02]  /*44f0*/  LOP3.LUT R134, R9.reuse, UR41, R14, 0x96, !PT ;  /* 0x0000002909867c12 */ /* 0x040fe4000f8e960e */
[----:B------:R-:W-:Y:S02]  /*4500*/  FMNMX.FTZ R5, R64, R5, !PT ;  /* 0x0000000540057209 */ /* 0x000fe40007810000 */
[----:B------:R-:W-:Y:S02]  /*4510*/  LOP3.LUT R94, R9, UR41, R24, 0x96, !PT ;  /* 0x00000029095e7c12 */ /* 0x000fe4000f8e9618 */
[----:B------:R-:W-:-:S02]  /*4520*/  FMNMX.FTZ R5, R52, R5, !PT ;  /* 0x0000000534057209 */ /* 0x000fc40007810000 */
[C---:B------:R-:W-:Y:S02]  /*4530*/  LOP3.LUT R95, R11.reuse, UR41, R24, 0x96, !PT ;  /* 0x000000290b5f7c12 */ /* 0x040fe4000f8e9618 */
[--C-:B------:R-:W-:Y:S02]  /*4540*/  LOP3.LUT R152, R11, UR41, R12.reuse, 0x96, !PT ;  /* 0x000000290b987c12 */ /* 0x100fe4000f8e960c */
[----:B------:R-:W-:Y:S02]  /*4550*/  FMNMX.FTZ R5, R53, R5, !PT ;  /* 0x0000000535057209 */ /* 0x000fe40007810000 */
[----:B------:R-:W-:Y:S02]  /*4560*/  LOP3.LUT R9, R7, UR41, R12, 0x96, !PT ;  /* 0x0000002907097c12 */ /* 0x000fe4000f8e960c */
[--C-:B------:R-:W-:Y:S02]  /*4570*/  LOP3.LUT R11, R93, UR39, R6.reuse, 0x96, !PT ;  /* 0x000000275d0b7c12 */ /* 0x100fe4000f8e9606 */
[----:B------:R-:W-:Y:S01]  /*4580*/  LOP3.LUT R14, R39, UR39, R6, 0x96, !PT ;  /* 0x00000027270e7c12 */ /* 0x000fe2000f8e9606 */
[----:B------:R-:W-:Y:S01]  /*4590*/  IMAD.WIDE.U32 R6, R13, -0x2daee0ad, RZ ;  /* 0xd2511f530d067825 */ /* 0x000fe200078e00ff */
[----:B------:R-:W-:-:S02]  /*45a0*/  FMNMX.FTZ R5, R48, R5, !PT ;  /* 0x0000000530057209 */ /* 0x000fc40007810000 */
[--C-:B------:R-:W-:Y:S01]  /*45b0*/  LOP3.LUT R77, R93, UR39, R8.reuse, 0x96, !PT ;  /* 0x000000275d4d7c12 */ /* 0x100fe2000f8e9608 */
[----:B------:R-:W-:Y:S01]  /*45c0*/  IMAD.WIDE.U32 R36, R14, -0x2daee0ad, RZ ;  /* 0xd2511f530e247825 */ /* 0x000fe200078e00ff */
[----:B------:R-:W-:Y:S02]  /*45d0*/  LOP3.LUT R128, R39, UR39, R8, 0x96, !PT ;  /* 0x0000002727807c12 */ /* 0x000fe4000f8e9608 */
[----:B-1----:R-:W-:Y:S01]  /*45e0*/  FMNMX.FTZ R70, R2, R70, !PT ;  /* 0x0000004602467209 */ /* 0x002fe20007810000 */
[----:B------:R-:W-:Y:S01]  /*45f0*/  IMAD.WIDE.U32 R8, R9, -0x2daee0ad, RZ ;  /* 0xd2511f5309087825 */ /* 0x000fe200078e00ff */
[----:B------:R-:W-:-:S03]  /*4600*/  LOP3.LUT R10, R7, UR38, R242, 0x96, !PT ;  /* 0x00000026070a7c12 */ /* 0x000fc6000f8e96f2 */
[--C-:B------:R-:W-:Y:S01]  /*4610*/  FFMA.FTZ R2, R21, UR42, -R19.reuse ;  /* 0x0000002a15027c23 */ /* 0x100fe20008010813 */
[----:B------:R-:W-:Y:S01]  /*4620*/  FMNMX.FTZ R5, R49, R5, !PT ;  /* 0x0000000531057209 */ /* 0x000fe20007810000 */
[----:B------:R-:W-:Y:S01]  /*4630*/  IMAD.WIDE.U32 R16, R11, -0x2daee0ad, RZ ;  /* 0xd2511f530b107825 */ /* 0x000fe200078e00ff */
[----:B------:R-:W-:Y:S01]  /*4640*/  LOP3.LUT R14, R9, UR38, R80, 0x96, !PT ;  /* 0x00000026090e7c12 */ /* 0x000fe2000f8e9650 */
[----:B------:R1:W-:Y:S01]  /*4650*/  MUFU.EX2 R173, R2 ;  /* 0x0000000200ad7308 */ /* 0x0003e20000000800 */
[----:B------:R-:W-:Y:S01]  /*4660*/  LOP3.LUT R15, R37, UR36, R8, 0x96, !PT ;  /* 0x00000024250f7c12 */ /* 0x000fe2000f8e9608 */
[----:B------:R-:W-:Y:S01]  /*4670*/  IMAD.WIDE.U32 R8, R10, -0x326172a9, RZ ;  /* 0xcd9e8d570a087825 */ /* 0x000fe200078e00ff */
[----:B------:R-:W-:Y:S01]  /*4680*/  LOP3.LUT R12, R7, UR38, R242, 0x96, !PT ;  /* 0x00000026070c7c12 */ /* 0x000fe2000f8e96f2 */
[----:B------:R-:W2:Y:S01]  /*4690*/  SHFL.BFLY PT, R10, R70, 0x1, 0x1f ;  /* 0x0c201f00460a7f89 */ /* 0x000ea200000e0000 */
[C-C-:B------:R-:W-:Y:S01]  /*46a0*/  LOP3.LUT R11, R17.reuse, UR36, R6.reuse, 0x96, !PT ;  /* 0x00000024110b7c12 */ /* 0x140fe2000f8e9606 */
[--C-:B------:R-:W-:Y:S01]  /*46b0*/  FFMA.FTZ R7, R18, UR42, -R19.reuse ;  /* 0x0000002a12077c23 */ /* 0x100fe20008010813 */
[----:B------:R-:W-:Y:S01]  /*46c0*/  LOP3.LUT R13, R17, UR36, R6, 0x96, !PT ;  /* 0x00000024110d7c12 */ /* 0x000fe2000f8e9606 */
[----:B------:R-:W-:Y:S01]  /*46d0*/  FFMA.FTZ R6, R20, UR42, -R19 ;  /* 0x0000002a14067c23 */ /* 0x000fe20008010813 */
[----:B------:R-:W-:Y:S01]  /*46e0*/  FSEL R252, R84, -INF , !P3 ;  /* 0xff80000054fc7808 */ /* 0x000fe20005800000 */
[----:B------:R-:W-:Y:S01]  /*46f0*/  MUFU.EX2 R179, R7 ;  /* 0x0000000700b37308 */ /* 0x000fe20000000800 */
[----:B------:R-:W-:Y:S01]  /*4700*/  FSEL R234, R85, -INF , !P4 ;  /* 0xff80000055ea7808 */ /* 0x000fe20006000000 */
[----:B------:R-:W-:Y:S01]  /*4710*/  IMAD.WIDE.U32 R24, R13, -0x326172a9, RZ ;  /* 0xcd9e8d570d187825 */ /* 0x000fe200078e00ff */
[----:B------:R-:W-:-:S02]  /*4720*/  LOP3.LUT R9, R9, UR37, R92, 0x96, !PT ;  /* 0x0000002509097c12 */ /* 0x000fc4000f8e965c */
[----:B------:R-:W-:Y:S01]  /*4730*/  FSEL R244, R87, -INF , !P2 ;  /* 0xff80000057f47808 */ /* 0x000fe20005000000 */
[----:B------:R-:W-:Y:S01]  /*4740*/  IMAD.WIDE.U32 R84, R11, -0x326172a9, RZ ;  /* 0xcd9e8d570b547825 */ /* 0x000fe200078e00ff */
[----:B-1----:R-:W-:-:S03]  /*4750*/  FMNMX.FTZ R2, R147, R5, !PT ;  /* 0x0000000593027209 */ /* 0x002fc60007810000 */
[----:B------:R-:W-:Y:S01]  /*4760*/  FFMA.FTZ R5, R22, UR42, -R19 ;  /* 0x0000002a16057c23 */ /* 0x000fe20008010813 */
[----:B------:R1:W-:Y:S01]  /*4770*/  MUFU.EX2 R172, R6 ;  /* 0x0000000600ac7308 */ /* 0x0003e20000000800 */
[----:B------:R-:W-:Y:S02]  /*4780*/  LEA R177, R0, UR4, 0x1 ;  /* 0x0000000400b17c11 */ /* 0x000fe4000f8e08ff */
[----:B------:R-:W-:Y:S02]  /*4790*/  FMNMX.FTZ R2, R146, R2, !PT ;  /* 0x0000000292027209 */ /* 0x000fe40007810000 */
[----:B------:R-:W-:Y:S01]  /*47a0*/  LOP3.LUT R20, R85, UR35, R8, 0x96, !PT ;  /* 0x0000002355147c12 */ /* 0x000fe2000f8e9608 */
[----:B------:R-:W-:Y:S01]  /*47b0*/  IMAD.WIDE.U32 R8, R9, -0x2daee0ad, RZ ;  /* 0xd2511f5309087825 */ /* 0x000fe200078e00ff */
[----:B------:R-:W-:Y:S01]  /*47c0*/  LDSM.16.MT88.4 R96, [R177+0x6000] ;  /* 0x00600000b160783b */ /* 0x000fe20000004200 */
[----:B------:R3:W-:Y:S01]  /*47d0*/  MUFU.EX2 R232, R5 ;  /* 0x0000000500e87308 */ /* 0x0007e20000000800 */
[----:B--2---:R-:W-:Y:S01]  /*47e0*/  FMNMX.FTZ R70, R70, R10, !PT ;  /* 0x0000000a46467209 */ /* 0x004fe20007810000 */
[----:B------:R-:W-:Y:S01]  /*47f0*/  IMAD.WIDE.U32 R86, R20, -0x2daee0ad, RZ ;  /* 0xd2511f5314567825 */ /* 0x000fe200078e00ff */
[----:B------:R-:W-:-:S03]  /*4800*/  LOP3.LUT R39, R9, UR33, R16, 0x96, !PT ;  /* 0x0000002109277c12 */ /* 0x000fc6000f8e9610 */
[----:B------:R-:W-:Y:S01]  /*4810*/  FFMA.FTZ R9, R44, UR42, -R19 ;  /* 0x0000002a2c097c23 */ /* 0x000fe20008010813 */
[----:B------:R-:W-:Y:S01]  /*4820*/  FSETP.NEU.FTZ.AND P1, PT, R70, -INF , PT ;  /* 0xff8000004600780b */ /* 0x000fe20003f3d000 */
[----:B------:R-:W-:Y:S01]  /*4830*/  LDSM.16.MT88.4 R88, [R177+0x6800] ;  /* 0x00680000b158783b */ /* 0x000fe20000004200 */
[----:B------:R-:W-:Y:S01]  /*4840*/  LOP3.LUT R35, R87, UR29, R8, 0x96, !PT ;  /* 0x0000001d57237c12 */ /* 0x000fe2000f8e9608 */
[----:B------:R2:W-:Y:S01]  /*4850*/  MUFU.EX2 R183, R9 ;  /* 0x0000000900b77308 */ /* 0x0005e20000000800 */
[----:B-1----:R-:W-:-:S04]  /*4860*/  IMAD.WIDE.U32 R6, R12, -0x326172a9, RZ ;  /* 0xcd9e8d570c067825 */ /* 0x002fc800078e00ff */
[----:B------:R-:W-:Y:S01]  /*4870*/  IMAD.MOV.U32 R87, RZ, RZ, R124 ;  /* 0x000000ffff577224 */ /* 0x000fe200078e007c */
[----:B------:R-:W-:Y:S02]  /*4880*/  LOP3.LUT R11, R25, UR35, R6, 0x96, !PT ;  /* 0x00000023190b7c12 */ /* 0x000fe4000f8e9606 */
[----:B------:R-:W-:Y:S02]  /*4890*/  FMNMX.FTZ R6, R72, R73, !PT ;  /* 0x0000004948067209 */ /* 0x000fe40007810000 */
[----:B---3--:R-:W-:Y:S01]  /*48a0*/  FMNMX.FTZ R5, R171, R2, !PT ;  /* 0x00000002ab057209 */ /* 0x008fe20007810000 */
[----:B------:R-:W-:Y:S01]  /*48b0*/  FFMA.FTZ R2, R23, UR42, -R19 ;  /* 0x0000002a17027c23 */ /* 0x000fe20008010813 */
[----:B------:R-:W-:Y:S01]  /*48c0*/  FMNMX.FTZ R10, R65, R6, !PT ;  /* 0x00000006410a7209 */ /* 0x000fe20007810000 */
[----:B------:R-:W-:Y:S01]  /*48d0*/  IMAD.WIDE.U32 R22, R11, -0x2daee0ad, RZ ;  /* 0xd2511f530b167825 */ /* 0x000fe200078e00ff */
[----:B------:R-:W-:Y:S01]  /*48e0*/  FMNMX.FTZ R5, R170, R5, !PT ;  /* 0x00000005aa057209 */ /* 0x000fe20007810000 */
[----:B------:R1:W-:Y:S01]  /*48f0*/  MUFU.EX2 R239, R2 ;  /* 0x0000000200ef7308 */ /* 0x0003e20000000800 */
[----:B------:R-:W-:Y:S01]  /*4900*/  LOP3.LUT R12, R7, UR37, R92, 0x96, !PT ;  /* 0x00000025070c7c12 */ /* 0x000fe2000f8e965c */
[----:B------:R-:W-:Y:S01]  /*4910*/  IMAD.WIDE.U32 R6, R14, -0x326172a9, RZ ;  /* 0xcd9e8d570e067825 */ /* 0x000fe200078e00ff */
[----:B------:R-:W-:-:S03]  /*4920*/  FMNMX.FTZ R5, R233, R5, !PT ;  /* 0x00000005e9057209 */ /* 0x000fc60007810000 */
[----:B------:R-:W-:Y:S01]  /*4930*/  IMAD.WIDE.U32 R12, R12, -0x2daee0ad, RZ ;  /* 0xd2511f530c0c7825 */ /* 0x000fe200078e00ff */
[----:B------:R-:W-:Y:S02]  /*4940*/  FMNMX.FTZ R5, R175, R5, !PT ;  /* 0x00000005af057209 */ /* 0x000fe40007810000 */
[----:B--2---:R-:W-:Y:S01]  /*4950*/  LOP3.LUT R9, R7, UR37, R78, 0x96, !PT ;  /* 0x0000002507097c12 */ /* 0x004fe2000f8e964e */
[----:B------:R-:W-:Y:S01]  /*4960*/  IMAD.WIDE.U32 R14, R15, -0x326172a9, RZ ;  /* 0xcd9e8d570f0e7825 */ /* 0x000fe200078e00ff */
[----:B------:R-:W-:-:S04]  /*4970*/  LOP3.LUT R13, R13, UR33, R16, 0x96, !PT ;  /* 0x000000210d0d7c12 */ /* 0x000fc8000f8e9610 */
[----:B------:R-:W-:Y:S01]  /*4980*/  LOP3.LUT R16, R15, UR35, R6, 0x96, !PT ;  /* 0x000000230f107c12 */ /* 0x000fe2000f8e9606 */
[----:B-1----:R-:W-:Y:S01]  /*4990*/  FFMA.FTZ R2, R26, UR42, -R19 ;  /* 0x0000002a1a027c23 */ /* 0x002fe20008010813 */
[----:B------:R-:W-:-:S03]  /*49a0*/  LOP3.LUT R15, R23, UR29, R12, 0x96, !PT ;  /* 0x0000001d170f7c12 */ /* 0x000fc6000f8e960c */
[----:B------:R1:W-:Y:S02]  /*49b0*/  MUFU.EX2 R238, R2 ;  /* 0x0000000200ee7308 */ /* 0x0003e40000000800 */
[----:B-1----:R-:W-:Y:S01]  /*49c0*/  FMNMX.FTZ R2, R252, R5, !PT ;  /* 0x00000005fc027209 */ /* 0x002fe20007810000 */
[----:B------:R-:W-:-:S03]  /*49d0*/  FFMA.FTZ R5, R27, UR42, -R19 ;  /* 0x0000002a1b057c23 */ /* 0x000fc60008010813 */
[----:B------:R-:W-:Y:S02]  /*49e0*/  FMNMX.FTZ R2, R234, R2, !PT ;  /* 0x00000002ea027209 */ /* 0x000fe40007810000 */
[----:B------:R1:W2:Y:S03]  /*49f0*/  MUFU.EX2 R29, R5 ;  /* 0x00000005001d7308 */ /* 0x0002a60000000800 */
[----:B------:R-:W3:Y:S01]  /*4a00*/  SHFL.BFLY PT, R17, R2, 0x2, 0x1f ;  /* 0x0c401f0002117f89 */ /* 0x000ee200000e0000 */
[----:B-1----:R-:W-:-:S05]  /*4a10*/  FMUL.FTZ R5, R70, UR42 ;  /* 0x0000002a46057c20 */ /* 0x002fca0008410000 */
[----:B------:R-:W-:Y:S02]  /*4a20*/  FSEL R18, R5, RZ, P1 ;  /* 0x000000ff05127208 */ /* 0x000fe40000800000 */
[----:B------:R-:W-:Y:S01]  /*4a30*/  FMNMX.FTZ R5, R82, R10, !PT ;  /* 0x0000000a52057209 */ /* 0x000fe20007810000 */
[----:B------:R-:W-:-:S04]  /*4a40*/  IMAD.WIDE.U32 R10, R13, -0x326172a9, RZ ;  /* 0xcd9e8d570d0a7825 */ /* 0x000fc800078e00ff */
[--C-:B------:R-:W-:Y:S01]  /*4a50*/  FFMA.FTZ R7, R45, UR42, -R18.reuse ;  /* 0x0000002a2d077c23 */ /* 0x100fe20008010812 */
[----:B------:R-:W-:Y:S01]  /*4a60*/  FMNMX.FTZ R5, R67, R5, !PT ;  /* 0x0000000543057209 */ /* 0x000fe20007810000 */
[----:B------:R-:W-:Y:S01]  /*4a70*/  FFMA.FTZ R6, R46, UR42, -R18 ;  /* 0x0000002a2e067c23 */ /* 0x000fe20008010812 */
[----:B---3--:R-:W-:Y:S01]  /*4a80*/  FMNMX.FTZ R2, R2, R17, !PT ;  /* 0x0000001102027209 */ /* 0x008fe20007810000 */
[----:B------:R-:W-:Y:S01]  /*4a90*/  MUFU.EX2 R168, R7 ;  /* 0x0000000700a87308 */ /* 0x000fe20000000800 */
[----:B------:R-:W-:Y:S01]  /*4aa0*/  FMNMX.FTZ R5, R75, R5, !PT ;  /* 0x000000054b057209 */ /* 0x000fe20007810000 */
[----:B------:R-:W-:Y:S01]  /*4ab0*/  IMAD.WIDE.U32 R16, R16, -0x2daee0ad, RZ ;  /* 0xd2511f5310107825 */ /* 0x000fe200078e00ff */
[----:B------:R-:W-:Y:S01]  /*4ac0*/  LOP3.LUT R20, R11, UR32, R24, 0x96, !PT ;  /* 0x000000200b147c12 */ /* 0x000fe2000f8e9618 */
[----:B------:R-:W1:Y:S01]  /*4ad0*/  SHFL.BFLY PT, R69, R2, 0x1, 0x1f ;  /* 0x0c201f0002457f89 */ /* 0x000e6200000e0000 */
[----:B------:R-:W-:Y:S01]  /*4ae0*/  FMNMX.FTZ R5, R66, R5, !PT ;  /* 0x0000000542057209 */ /* 0x000fe20007810000 */
[----:B--2---:R-:W-:-:S02]  /*4af0*/  IMAD.MOV.U32 R45, RZ, RZ, R29 ;  /* 0x000000ffff2d7224 */ /* 0x004fc400078e001d */
[----:B------:R2:W-:Y:S01]  /*4b00*/  MUFU.EX2 R141, R6 ;  /* 0x00000006008d7308 */ /* 0x0005e20000000800 */
[----:B------:R-:W-:Y:S01]  /*4b10*/  FMNMX.FTZ R8, R74, R5, !PT ;  /* 0x000000054a087209 */ /* 0x000fe20007810000 */
[----:B------:R-:W-:-:S03]  /*4b20*/  FFMA.FTZ R5, R47, UR42, -R18 ;  /* 0x0000002a2f057c23 */ /* 0x000fc60008010812 */
[----:B------:R-:W-:-:S03]  /*4b30*/  FMNMX.FTZ R8, R149, R8, !PT ;  /* 0x0000000895087209 */ /* 0x000fc60007810000 */
[----:B------:R3:W-:Y:S01]  /*4b40*/  MUFU.EX2 R139, R5 ;  /* 0x00000005008b7308 */ /* 0x0007e20000000800 */
[----:B------:R-:W-:-:S04]  /*4b50*/  FMNMX.FTZ R68, R148, R8, !PT ;  /* 0x0000000894447209 */ /* 0x000fc80007810000 */
[----:B------:R-:W-:-:S04]  /*4b60*/  FMNMX.FTZ R68, R178, R68, !PT ;  /* 0x00000044b2447209 */ /* 0x000fc80007810000 */
[----:B------:R-:W-:Y:S01]  /*4b70*/  FMNMX.FTZ R68, R174, R68, !PT ;  /* 0x00000044ae447209 */ /* 0x000fe20007810000 */
[----:B--2---:R-:W-:Y:S01]  /*4b80*/  IMAD.WIDE.U32 R6, R9, -0x2daee0ad, RZ ;  /* 0xd2511f5309067825 */ /* 0x004fe200078e00ff */
[----:B-1----:R-:W-:-:S03]  /*4b90*/  FMNMX.FTZ R69, R2, R69, !PT ;  /* 0x0000004502457209 */ /* 0x002fc60007810000 */
[----:B------:R-:W-:Y:S01]  /*4ba0*/  FFMA.FTZ R2, R50, UR42, -R18 ;  /* 0x0000002a32027c23 */ /* 0x000fe20008010812 */
[----:B------:R-:W-:Y:S01]  /*4bb0*/  FMNMX.FTZ R68, R236, R68, !PT ;  /* 0x00000044ec447209 */ /* 0x000fe20007810000 */
[----:B------:R-:W-:Y:S01]  /*4bc0*/  IMAD.WIDE.U32 R8, R15, -0x326172a9, RZ ;  /* 0xcd9e8d570f087825 */ /* 0x000fe200078e00ff */
[----:B------:R-:W-:-:S03]  /*4bd0*/  LOP3.LUT R12, R7, UR33, R36, 0x96, !PT ;  /* 0x00000021070c7c12 */ /* 0x000fc6000f8e9624 */
[----:B---3--:R-:W-:Y:S01]  /*4be0*/  FFMA.FTZ R5, R60, UR42, -R18 ;  /* 0x0000002a3c057c23 */ /* 0x008fe20008010812 */
[----:B------:R-:W-:Y:S01]  /*4bf0*/  FMNMX.FTZ R68, R181, R68, !PT ;  /* 0x00000044b5447209 */ /* 0x000fe20007810000 */
[----:B------:R1:W-:Y:S01]  /*4c00*/  MUFU.EX2 R237, R2 ;  /* 0x0000000200ed7308 */ /* 0x0003e20000000800 */
[----:B------:R-:W-:Y:S01]  /*4c10*/  FSETP.NEU.FTZ.AND P1, PT, R69, -INF , PT ;  /* 0xff8000004500780b */ /* 0x000fe20003f3d000 */
[----:B------:R-:W-:Y:S01]  /*4c20*/  IMAD.WIDE.U32 R12, R12, -0x326172a9, RZ ;  /* 0xcd9e8d570c0c7825 */ /* 0x000fe200078e00ff */
[----:B------:R-:W-:Y:S02]  /*4c30*/  FMNMX.FTZ R68, R176, R68, !PT ;  /* 0x00000044b0447209 */ /* 0x000fe40007810000 */
[----:B------:R-:W-:Y:S01]  /*4c40*/  LOP3.LUT R15, R17, UR29, R6, 0x96, !PT ;  /* 0x0000001d110f7c12 */ /* 0x000fe2000f8e9606 */
[----:B------:R-:W-:Y:S01]  /*4c50*/  IMAD.WIDE.U32 R6, R20, -0x2daee0ad, RZ ;  /* 0xd2511f5314067825 */ /* 0x000fe200078e00ff */
[----:B------:R-:W-:Y:S01]  /*4c60*/  FMNMX.FTZ R68, R244, R68, !PT ;  /* 0x00000044f4447209 */ /* 0x000fe20007810000 */
[----:B------:R2:W-:Y:S01]  /*4c70*/  MUFU.EX2 R140, R5 ;  /* 0x00000005008c7308 */ /* 0x0005e20000000800 */
[----:B------:R-:W-:-:S02]  /*4c80*/  LOP3.LUT R14, R13, UR32, R14, 0x96, !PT ;  /* 0x000000200d0e7c12 */ /* 0x000fc4000f8e960e */
[----:B------:R-:W-:Y:S01]  /*4c90*/  LOP3.LUT R11, R9, UR16, R10, 0x96, !PT ;  /* 0x00000010090b7c12 */ /* 0x000fe2000f8e960a */
[----:B------:R-:W3:Y:S01]  /*4ca0*/  SHFL.BFLY PT, R13, R68, 0x2, 0x1f ;  /* 0x0c401f00440d7f89 */ /* 0x000ee200000e0000 */
[C---:B------:R-:W-:Y:S02]  /*4cb0*/  LOP3.LUT R17, R8.reuse, 0xffff, RZ, 0xc0, !PT ;  /* 0x0000ffff08117812 */ /* 0x040fe400078ec0ff */
[----:B------:R-:W-:Y:S01]  /*4cc0*/  LOP3.LUT R31, R8, 0xff, RZ, 0xc0, !PT ;  /* 0x000000ff081f7812 */ /* 0x000fe200078ec0ff */
[----:B-1----:R-:W-:Y:S01]  /*4cd0*/  FMUL.FTZ R2, R69, UR42 ;  /* 0x0000002a45027c20 */ /* 0x002fe20008410000 */
[--C-:B------:R-:W-:Y:S02]  /*4ce0*/  SHF.R.U32.HI R32, RZ, 0x10, R8.reuse ;  /* 0x00000010ff207819 */ /* 0x100fe40000011608 */
[----:B------:R-:W-:Y:S01]  /*4cf0*/  SHF.R.U32.HI R33, RZ, 0x18, R8 ;  /* 0x00000018ff217819 */ /* 0x000fe20000011608 */
[----:B------:R-:W-:Y:S01]  /*4d00*/  IMAD.WIDE.U32 R8, R15, -0x326172a9, RZ ;  /* 0xcd9e8d570f087825 */ /* 0x000fe200078e00ff */
[----:B------:R-:W-:-:S02]  /*4d10*/  FSEL R24, R2, RZ, P1 ;  /* 0x000000ff02187208 */ /* 0x000fc40000800000 */
[----:B------:R-:W-:Y:S01]  /*4d20*/  LOP3.LUT R10, R7, UR34, R22, 0x96, !PT ;  /* 0x00000022070a7c12 */ /* 0x000fe2000f8e9616 */
[----:B--2---:R-:W-:Y:S01]  /*4d30*/  FFMA.FTZ R5, R54, UR42, -R18 ;  /* 0x0000002a36057c23 */ /* 0x004fe20008010812 */
[C---:B------:R-:W-:Y:S01]  /*4d40*/  LOP3.LUT R25, R6.reuse, 0xffff, RZ, 0xc0, !PT ;  /* 0x0000ffff06197812 */ /* 0x040fe200078ec0ff */
[----:B------:R-:W-:Y:S01]  /*4d50*/  FFMA.FTZ R2, R61, UR42, -R24 ;  /* 0x0000002a3d027c23 */ /* 0x000fe20008010818 */
[----:B------:R-:W-:Y:S01]  /*4d60*/  LOP3.LUT R28, R6, 0xff, RZ, 0xc0, !PT ;  /* 0x000000ff061c7812 */ /* 0x000fe200078ec0ff */
[----:B------:R1:W-:Y:S01]  /*4d70*/  MUFU.EX2 R169, R5 ;  /* 0x0000000500a97308 */ /* 0x0003e20000000800 */
[--C-:B------:R-:W-:Y:S02]  /*4d80*/  SHF.R.U32.HI R27, RZ, 0x10, R6.reuse ;  /* 0x00000010ff1b7819 */ /* 0x100fe40000011606 */
[----:B------:R-:W-:Y:S01]  /*4d90*/  SHF.R.U32.HI R29, RZ, 0x18, R6 ;  /* 0x00000018ff1d7819 */ /* 0x000fe20000011606 */
[----:B------:R-:W-:Y:S01]  /*4da0*/  IMAD.WIDE.U32 R6, R14, -0x2daee0ad, RZ ;  /* 0xd2511f530e067825 */ /* 0x000fe200078e00ff */
[----:B------:R-:W-:-:S02]  /*4db0*/  LOP3.LUT R20, R8, 0xffff, RZ, 0xc0, !PT ;  /* 0x0000ffff08147812 */ /* 0x000fc400078ec0ff */
[----:B---3--:R-:W-:Y:S01]  /*4dc0*/  FMNMX.FTZ R68, R68, R13, !PT ;  /* 0x0000000d44447209 */ /* 0x008fe20007810000 */
[----:B------:R2:W-:Y:S01]  /*4dd0*/  MUFU.EX2 R127, R2 ;  /* 0x00000002007f7308 */ /* 0x0005e20000000800 */
[----:B------:R-:W-:Y:S02]  /*4de0*/  LOP3.LUT R23, R8, 0xff, RZ, 0xc0, !PT ;  /* 0x000000ff08177812 */ /* 0x000fe400078ec0ff */
[--C-:B------:R-:W-:Y:S01]  /*4df0*/  SHF.R.U32.HI R21, RZ, 0x10, R8.reuse ;  /* 0x00000010ff157819 */ /* 0x100fe20000011608 */
[----:B------:R-:W3:Y:S01]  /*4e00*/  SHFL.BFLY PT, R15, R68, 0x1, 0x1f ;  /* 0x0c201f00440f7f89 */ /* 0x000ee200000e0000 */
[----:B------:R-:W-:Y:S02]  /*4e10*/  SHF.R.U32.HI R22, RZ, 0x18, R8 ;  /* 0x00000018ff167819 */ /* 0x000fe40000011608 */
[----:B------:R-:W-:Y:S01]  /*4e20*/  SHF.R.U32.HI R8, RZ, 0x8, R17 ;  /* 0x00000008ff087819 */ /* 0x000fe20000011611 */
[----:B-1----:R-:W-:Y:S01]  /*4e30*/  FFMA.FTZ R5, R55, UR42, -R18 ;  /* 0x0000002a37057c23 */ /* 0x002fe20008010812 */
[----:B------:R-:W-:-:S02]  /*4e40*/  LOP3.LUT R17, R6, 0xff, RZ, 0xc0, !PT ;  /* 0x000000ff06117812 */ /* 0x000fc400078ec0ff */
[----:B------:R-:W-:Y:S01]  /*4e50*/  SHF.R.U32.HI R26, RZ, 0x10, R6 ;  /* 0x00000010ff1a7819 */ /* 0x000fe20000011606 */
[----:B------:R1:W4:Y:S01]  /*4e60*/  MUFU.EX2 R30, R5 ;  /* 0x00000005001e7308 */ /* 0x0003220000000800 */
[----:B------:R-:W-:Y:S02]  /*4e70*/  PRMT R34, R31, 0x5410, R8 ;  /* 0x000054101f227816 */ /* 0x000fe40000000008 */
[----:B------:R-:W-:Y:S02]  /*4e80*/  LOP3.LUT R14, R32, 0xff, RZ, 0xc0, !PT ;  /* 0x000000ff200e7812 */ /* 0x000fe400078ec0ff */
[----:B--2---:R-:W-:Y:S02]  /*4e90*/  LOP3.LUT R2, R7, UR34, R16, 0x96, !PT ;  /* 0x0000002207027c12 */ /* 0x004fe4000f8e9610 */
[----:B------:R-:W-:Y:S01]  /*4ea0*/  LOP3.LUT R16, R6, 0xffff, RZ, 0xc0, !PT ;  /* 0x0000ffff06107812 */ /* 0x000fe200078ec0ff */
[----:B------:R-:W-:Y:S01]  /*4eb0*/  FFMA.FTZ R7, R62, UR42, -R24 ;  /* 0x0000002a3e077c23 */ /* 0x000fe20008010818 */
[----:B------:R-:W-:-:S02]  /*4ec0*/  LOP3.LUT R13, R11, 0xff, RZ, 0xc0, !PT ;  /* 0x000000ff0b0d7812 */ /* 0x000fc400078ec0ff */
[----:B------:R-:W-:Y:S01]  /*4ed0*/  PRMT R33, R14, 0x5410, R33 ;  /* 0x000054100e217816 */ /* 0x000fe20000000021 */
[----:B------:R2:W-:Y:S01]  /*4ee0*/  MUFU.EX2 R124, R7 ;  /* 0x00000007007c7308 */ /* 0x0005e20000000800 */
[----:B------:R-:W-:Y:S02]  /*4ef0*/  SHF.R.U32.HI R14, RZ, 0x18, R10 ;  /* 0x00000018ff0e7819 */ /* 0x000fe4000001160a */
[----:B---3--:R-:W-:Y:S01]  /*4f00*/  FMNMX.FTZ R68, R68, R15, !PT ;  /* 0x0000000f44447209 */ /* 0x008fe20007810000 */
[----:B-1----:R-:W-:Y:S01]  /*4f10*/  FFMA.FTZ R5, R51, UR42, -R18 ;  /* 0x0000002a33057c23 */ /* 0x002fe20008010812 */
[----:B----4-:R-:W-:Y:S01]  /*4f20*/  IMAD.MOV.U32 R51, RZ, RZ, R30 ;  /* 0x000000ffff337224 */ /* 0x010fe200078e001e */
[----:B------:R-:W-:Y:S02]  /*4f30*/  SHF.R.U32.HI R30, RZ, 0x18, R6 ;  /* 0x00000018ff1e7819 */ /* 0x000fe40000011606 */
[----:B------:R-:W-:Y:S01]  /*4f40*/  LOP3.LUT R6, R11, 0xffff, RZ, 0xc0, !PT ;  /* 0x0000ffff0b067812 */ /* 0x000fe200078ec0ff */
[----:B------:R1:W-:Y:S01]  /*4f50*/  MUFU.EX2 R251, R5 ;  /* 0x0000000500fb7308 */ /* 0x0003e20000000800 */
[----:B------:R-:W-:-:S02]  /*4f60*/  FSETP.NEU.FTZ.AND P1, PT, R68, -INF , PT ;  /* 0xff8000004400780b */ /* 0x000fc40003f3d000 */
[----:B------:R-:W-:Y:S02]  /*4f70*/  SHF.R.U32.HI R8, RZ, 0x8, R6 ;  /* 0x00000008ff087819 */ /* 0x000fe40000011606 */
[----:B------:R-:W-:Y:S01]  /*4f80*/  SHF.R.U32.HI R6, RZ, 0x8, R25 ;  /* 0x00000008ff067819 */ /* 0x000fe20000011619 */
[----:B--2---:R-:W-:Y:S01]  /*4f90*/  FFMA.FTZ R7, R63, UR42, -R24 ;  /* 0x0000002a3f077c23 */ /* 0x004fe20008010818 */
[----:B------:R-:W-:Y:S02]  /*4fa0*/  PRMT R31, R13, 0x5410, R8 ;  /* 0x000054100d1f7816 */ /* 0x000fe40000000008 */
[----:B------:R-:W-:Y:S01]  /*4fb0*/  PRMT R32, R28, 0x5410, R6 ;  /* 0x000054101c207816 */ /* 0x000fe20000000006 */
[----:B------:R-:W-:Y:S01]  /*4fc0*/  FFMA.FTZ R6, R52, UR42, -R24 ;  /* 0x0000002a34067c23 */ /* 0x000fe20008010818 */
[----:B------:R2:W-:Y:S01]  /*4fd0*/  MUFU.EX2 R126, R7 ;  /* 0x00000007007e7308 */ /* 0x0005e20000000800 */
[----:B------:R-:W-:Y:S02]  /*4fe0*/  LOP3.LUT R8, R27, 0xff, RZ, 0xc0, !PT ;  /* 0x000000ff1b087812 */ /* 0x000fe400078ec0ff */
[----:B------:R-:W-:-:S02]  /*4ff0*/  LOP3.LUT R15, R10, 0xff, RZ, 0xc0, !PT ;  /* 0x000000ff0a0f7812 */ /* 0x000fc400078ec0ff */
[----:B-1----:R-:W-:Y:S01]  /*5000*/  LOP3.LUT R5, R9, UR16, R12, 0x96, !PT ;  /* 0x0000001009057c12 */ /* 0x002fe2000f8e960c */
[----:B------:R-:W-:Y:S01]  /*5010*/  FFMA.FTZ R9, R64, UR42, -R24 ;  /* 0x0000002a40097c23 */ /* 0x000fe20008010818 */
[--C-:B------:R-:W-:Y:S01]  /*5020*/  SHF.R.U32.HI R12, RZ, 0x10, R11.reuse ;  /* 0x00000010ff0c7819 */ /* 0x100fe2000001160b */
[----:B------:R1:W-:Y:S01]  /*5030*/  MUFU.EX2 R132, R6 ;  /* 0x0000000600847308 */ /* 0x0003e20000000800 */
[----:B------:R-:W-:Y:S02]  /*5040*/  SHF.R.U32.HI R11, RZ, 0x18, R11 ;  /* 0x00000018ff0b7819 */ /* 0x000fe4000001160b */
[----:B------:R-:W-:Y:S02]  /*5050*/  PRMT R27, R8, 0x5410, R29 ;  /* 0x00005410081b7816 */ /* 0x000fe4000000001d */
[C---:B------:R-:W-:Y:S02]  /*5060*/  LOP3.LUT R8, R5.reuse, 0xffff, RZ, 0xc0, !PT ;  /* 0x0000ffff05087812 */ /* 0x040fe400078ec0ff */
[----:B------:R-:W-:Y:S01]  /*5070*/  LOP3.LUT R13, R5, 0xff, RZ, 0xc0, !PT ;  /* 0x000000ff050d7812 */ /* 0x000fe200078ec0ff */
[----:B------:R3:W-:Y:S01]  /*5080*/  MUFU.EX2 R125, R9 ;  /* 0x00000009007d7308 */ /* 0x0007e20000000800 */
[----:B--2---:R-:W-:-:S02]  /*5090*/  LOP3.LUT R7, R12, 0xff, RZ, 0xc0, !PT ;  /* 0x000000ff0c077812 */ /* 0x004fc400078ec0ff */
[----:B------:R-:W-:Y:S02]  /*50a0*/  LOP3.LUT R12, R26, 0xff, RZ, 0xc0, !PT ;  /* 0x000000ff1a0c7812 */ /* 0x000fe400078ec0ff */
[----:B------:R-:W-:Y:S02]  /*50b0*/  PRMT R25, R7, 0x5410, R11 ;  /* 0x0000541007197816 */ /* 0x000fe4000000000b */
[----:B------:R-:W-:Y:S02]  /*50c0*/  SHF.R.U32.HI R7, RZ, 0x8, R20 ;  /* 0x00000008ff077819 */ /* 0x000fe40000011614 */
[----:B-1----:R-:W-:Y:S02]  /*50d0*/  SHF.R.U32.HI R6, RZ, 0x8, R16 ;  /* 0x00000008ff067819 */ /* 0x002fe40000011610 */
[----:B------:R-:W-:Y:S01]  /*50e0*/  PRMT R16, R23, 0x5410, R7 ;  /* 0x0000541017107816 */ /* 0x000fe20000000007 */
[----:B------:R-:W-:Y:S01]  /*50f0*/  FFMA.FTZ R7, R53, UR42, -R24 ;  /* 0x0000002a35077c23 */ /* 0x000fe20008010818 */
[----:B------:R-:W-:Y:S01]  /*5100*/  PRMT R28, R17, 0x5410, R6 ;  /* 0x00005410111c7816 */ /* 0x000fe20000000006 */
[----:B------:R-:W-:Y:S01]  /*5110*/  FFMA.FTZ R6, R48, UR42, -R24 ;  /* 0x0000002a30067c23 */ /* 0x000fe20008010818 */
[----:B------:R-:W-:Y:S01]  /*5120*/  SHF.R.U32.HI R11, RZ, 0x10, R10 ;  /* 0x00000010ff0b7819 */ /* 0x000fe2000001160a */
[----:B------:R1:W2:Y:S01]  /*5130*/  MUFU.EX2 R50, R7 ;  /* 0x0000000700327308 */ /* 0x0002a20000000800 */
[----:B---3--:R-:W-:-:S02]  /*5140*/  LOP3.LUT R9, R21, 0xff, RZ, 0xc0, !PT ;  /* 0x000000ff15097812 */ /* 0x008fc400078ec0ff */
[----:B------:R-:W-:Y:S02]  /*5150*/  PRMT R26, R12, 0x5410, R30 ;  /* 0x000054100c1a7816 */ /* 0x000fe4000000001e */
[----:B------:R-:W-:Y:S02]  /*5160*/  PRMT R22, R9, 0x5410, R22 ;  /* 0x0000541009167816 */ /* 0x000fe40000000016 */
[----:B------:R-:W-:Y:S01]  /*5170*/  LOP3.LUT R9, R10, 0xffff, RZ, 0xc0, !PT ;  /* 0x0000ffff0a097812 */ /* 0x000fe200078ec0ff */
[----:B------:R3:W-:Y:S01]  /*5180*/  MUFU.EX2 R247, R6 ;  /* 0x0000000600f77308 */ /* 0x0007e20000000800 */
[----:B------:R-:W-:Y:S02]  /*5190*/  LOP3.LUT R10, R11, 0xff, RZ, 0xc0, !PT ;  /* 0x000000ff0b0a7812 */ /* 0x000fe400078ec0ff */
[----:B------:R-:W-:Y:S02]  /*51a0*/  SHF.R.U32.HI R9, RZ, 0x8, R9 ;  /* 0x00000008ff097819 */ /* 0x000fe40000011609 */
[----:B------:R-:W-:-:S02]  /*51b0*/  PRMT R14, R10, 0x5410, R14 ;  /* 0x000054100a0e7816 */ /* 0x000fc4000000000e */
[----:B------:R-:W-:Y:S01]  /*51c0*/  SHF.R.U32.HI R10, RZ, 0x18, R5 ;  /* 0x00000018ff0a7819 */ /* 0x000fe20000011605 */
[----:B-1----:R-:W-:Y:S01]  /*51d0*/  FFMA.FTZ R7, R49, UR42, -R24 ;  /* 0x0000002a31077c23 */ /* 0x002fe20008010818 */
[----:B------:R-:W-:Y:S02]  /*51e0*/  PRMT R15, R15, 0x5410, R9 ;  /* 0x000054100f0f7816 */ /* 0x000fe40000000009 */
[----:B------:R-:W-:Y:S01]  /*51f0*/  LOP3.LUT R11, R2, 0xff, RZ, 0xc0, !PT ;  /* 0x000000ff020b7812 */ /* 0x000fe200078ec0ff */
[----:B------:R1:W4:Y:S01]  /*5200*/  MUFU.EX2 R44, R7 ;  /* 0x00000007002c7308 */ /* 0x0003220000000800 */
[----:B--2---:R-:W-:Y:S01]  /*5210*/  F2FP.BF16.F32.PACK_AB R0, R50, R132 ;  /* 0x000000843200723e */ /* 0x004fe200000010ff */
[----:B---3--:R-:W-:-:S03]  /*5220*/  FMUL.FTZ R6, R68, UR42 ;  /* 0x0000002a44067c20 */ /* 0x008fc60008410000 */
[C---:B------:R-:W-:Y:S02]  /*5230*/  PRMT R209, R0.reuse, 0x7610, R209 ;  /* 0x0000761000d17816 */ /* 0x040fe400000000d1 */
[----:B------:R-:W-:Y:S02]  /*5240*/  PRMT R208, R0, 0x7632, R208 ;  /* 0x0000763200d07816 */ /* 0x000fe400000000d0 */
[----:B------:R-:W-:Y:S02]  /*5250*/  FSEL R17, R6, RZ, P1 ;  /* 0x000000ff06117208 */ /* 0x000fe40000800000 */
[----:B------:R-:W-:Y:S02]  /*5260*/  SHF.R.U32.HI R6, RZ, 0x8, R8 ;  /* 0x00000008ff067819 */ /* 0x000fe40000011608 */
[----:B------:R-:W-:Y:S02]  /*5270*/  SHF.R.U32.HI R8, RZ, 0x10, R5 ;  /* 0x00000010ff087819 */ /* 0x000fe40000011605 */
[----:B------:R-:W-:Y:S01]  /*5280*/  LOP3.LUT R5, R2, 0xffff, RZ, 0xc0, !PT ;  /* 0x0000ffff02057812 */ /* 0x000fe200078ec0ff */
[----:B-1----:R-:W-:Y:S01]  /*5290*/  FFMA.FTZ R7, R72, UR42, -R17 ;  /* 0x0000002a48077c23 */ /* 0x002fe20008010811 */
[----:B------:R-:W-:Y:S01]  /*52a0*/  LOP3.LUT R9, R8, 0xff, RZ, 0xc0, !PT ;  /* 0x000000ff08097812 */ /* 0x000fe200078ec0ff */
[----:B----4-:R-:W-:Y:S01]  /*52b0*/  IMAD.MOV.U32 R93, RZ, RZ, R44 ;  /* 0x000000ffff5d7224 */ /* 0x010fe200078e002c */
[----:B------:R-:W-:Y:S01]  /*52c0*/  SHF.R.U32.HI R8, RZ, 0x8, R5 ;  /* 0x00000008ff087819 */ /* 0x000fe20000011605 */
[----:B------:R1:W-:Y:S01]  /*52d0*/  MUFU.EX2 R107, R7 ;  /* 0x00000007006b7308 */ /* 0x0003e20000000800 */
[----:B------:R-:W-:-:S02]  /*52e0*/  SHF.R.U32.HI R5, RZ, 0x18, R2 ;  /* 0x00000018ff057819 */ /* 0x000fc40000011602 */
[----:B------:R-:W-:Y:S01]  /*52f0*/  PRMT R13, R13, 0x5410, R6 ;  /* 0x000054100d0d7816 */ /* 0x000fe20000000006 */
[----:B------:R-:W-:Y:S01]  /*5300*/  FFMA.FTZ R6, R73, UR42, -R17 ;  /* 0x0000002a49067c23 */ /* 0x000fe20008010811 */
[----:B------:R-:W-:Y:S02]  /*5310*/  PRMT R9, R9, 0x5410, R10 ;  /* 0x0000541009097816 */ /* 0x000fe4000000000a */
[----:B------:R-:W-:Y:S01]  /*5320*/  PRMT R8, R11, 0x5410, R8 ;  /* 0x000054100b087816 */ /* 0x000fe20000000008 */
[----:B------:R2:W3:Y:S01]  /*5330*/  MUFU.EX2 R106, R6 ;  /* 0x00000006006a7308 */ /* 0x0004e20000000800 */
[----:B-1----:R-:W-:-:S04]  /*5340*/  SHF.R.U32.HI R7, RZ, 0x10, R2 ;  /* 0x00000010ff077819 */ /* 0x002fc80000011602 */
[----:B------:R-:W-:Y:S02]  /*5350*/  LOP3.LUT R2, R7, 0xff, RZ, 0xc0, !PT ;  /* 0x000000ff07027812 */ /* 0x000fe400078ec0ff */
[----:B------:R-:W-:Y:S02]  /*5360*/  F2FP.BF16.F32.PACK_AB R7, R172, R179 ;  /* 0x000000b3ac07723e */ /* 0x000fe400000010ff */
[----:B------:R-:W-:Y:S01]  /*5370*/  PRMT R10, R2, 0x5410, R5 ;  /* 0x00005410020a7816 */ /* 0x000fe20000000005 */
[--C-:B------:R-:W-:Y:S01]  /*5380*/  FFMA.FTZ R5, R82, UR42, -R17.reuse ;  /* 0x0000002a52057c23 */ /* 0x100fe20008010811 */
[----:B------:R-:W-:Y:S01]  /*5390*/  F2FP.BF16.F32.PACK_AB R2, R141, R168 ;  /* 0x000000a88d02723e */ /* 0x000fe200000010ff */
[----:B--2---:R-:W-:Y:S01]  /*53a0*/  FFMA.FTZ R6, R65, UR42, -R17 ;  /* 0x0000002a41067c23 */ /* 0x004fe20008010811 */
[----:B------:R-:W-:Y:S01]  /*53b0*/  PRMT R195, R7, 0x7610, R195 ;  /* 0x0000761007c37816 */ /* 0x000fe200000000c3 */
[----:B------:R1:W-:Y:S01]  /*53c0*/  MUFU.EX2 R110, R5 ;  /* 0x00000005006e7308 */ /* 0x0003e20000000800 */
[----:B------:R-:W-:-:S02]  /*53d0*/  PRMT R207, R2, 0x7632, R207 ;  /* 0x0000763202cf7816 */ /* 0x000fc400000000cf */
[----:B------:R-:W-:Y:S02]  /*53e0*/  PRMT R200, R2, 0x7610, R200 ;  /* 0x0000761002c87816 */ /* 0x000fe400000000c8 */
[----:B------:R-:W-:Y:S02]  /*53f0*/  F2FP.BF16.F32.PACK_AB R2, R140, R139 ;  /* 0x0000008b8c02723e */ /* 0x000fe400000010ff */
[----:B------:R-:W-:Y:S01]  /*5400*/  PRMT R194, R7, 0x7632, R194 ;  /* 0x0000763207c27816 */ /* 0x000fe200000000c2 */
[----:B------:R2:W4:Y:S01]  /*5410*/  MUFU.EX2 R105, R6 ;  /* 0x0000000600697308 */ /* 0x0005220000000800 */
[C---:B------:R-:W-:Y:S02]  /*5420*/  PRMT R224, R2.reuse, 0x7632, R224 ;  /* 0x0000763202e07816 */ /* 0x040fe400000000e0 */
[----:B------:R-:W-:Y:S02]  /*5430*/  PRMT R222, R2, 0x7610, R222 ;  /* 0x0000761002de7816 */ /* 0x000fe400000000de */
[----:B------:R-:W-:Y:S01]  /*5440*/  F2FP.BF16.F32.PACK_AB R2, R51, R169 ;  /* 0x000000a93302723e */ /* 0x000fe200000010ff */
[----:B-1----:R-:W-:-:S03]  /*5450*/  FFMA.FTZ R5, R67, UR42, -R17 ;  /* 0x0000002a43057c23 */ /* 0x002fc60008010811 */
[C---:B------:R-:W-:Y:S02]  /*5460*/  PRMT R220, R2.reuse, 0x7632, R220 ;  /* 0x0000763202dc7816 */ /* 0x040fe400000000dc */
[----:B------:R-:W-:Y:S01]  /*5470*/  PRMT R218, R2, 0x7610, R218 ;  /* 0x0000761002da7816 */ /* 0x000fe200000000da */
[----:B------:R1:W-:Y:S01]  /*5480*/  MUFU.EX2 R249, R5 ;  /* 0x0000000500f97308 */ /* 0x0003e20000000800 */
[----:B------:R-:W-:Y:S02]  /*5490*/  F2FP.BF16.F32.PACK_AB R2, R251, R237 ;  /* 0x000000edfb02723e */ /* 0x000fe400000010ff */
[----:B--2---:R-:W-:Y:S02]  /*54a0*/  F2FP.BF16.F32.PACK_AB R6, R232, R173 ;  /* 0x000000ade806723e */ /* 0x004fe400000010ff */
[C---:B------:R-:W-:Y:S02]  /*54b0*/  PRMT R215, R2.reuse, 0x7632, R215 ;  /* 0x0000763202d77816 */ /* 0x040fe400000000d7 */
[----:B------:R-:W-:-:S02]  /*54c0*/  PRMT R214, R2, 0x7610, R214 ;  /* 0x0000761002d67816 */ /* 0x000fc400000000d6 */
[----:B---3--:R-:W-:Y:S02]  /*54d0*/  F2FP.BF16.F32.PACK_AB R2, R106, R107 ;  /* 0x0000006b6a02723e */ /* 0x008fe400000010ff */
[C---:B------:R-:W-:Y:S02]  /*54e0*/  PRMT R221, R6.reuse, 0x7610, R221 ;  /* 0x0000761006dd7816 */ /* 0x040fe400000000dd */
[----:B------:R-:W-:Y:S02]  /*54f0*/  PRMT R219, R6, 0x7632, R219 ;  /* 0x0000763206db7816 */ /* 0x000fe400000000db */
[----:B------:R-:W-:Y:S01]  /*5500*/  F2FP.BF16.F32.PACK_AB R6, R238, R239 ;  /* 0x000000efee06723e */ /* 0x000fe200000010ff */
[----:B-1----:R-:W-:Y:S01]  /*5510*/  FFMA.FTZ R5, R75, UR42, -R17 ;  /* 0x0000002a4b057c23 */ /* 0x002fe20008010811 */
[C---:B------:R-:W-:Y:S02]  /*5520*/  PRMT R204, R2.reuse, 0x7610, R204 ;  /* 0x0000761002cc7816 */ /* 0x040fe400000000cc */
[----:B------:R-:W-:Y:S01]  /*5530*/  PRMT R202, R2, 0x7632, R202 ;  /* 0x0000763202ca7816 */ /* 0x000fe200000000ca */
[----:B------:R1:W2:Y:S01]  /*5540*/  MUFU.EX2 R250, R5 ;  /* 0x0000000500fa7308 */ /* 0x0002a20000000800 */
[----:B----4-:R-:W-:-:S02]  /*5550*/  F2FP.BF16.F32.PACK_AB R2, R110, R105 ;  /* 0x000000696e02723e */ /* 0x010fc400000010ff */
[C---:B------:R-:W-:Y:S02]  /*5560*/  PRMT R226, R6.reuse, 0x7610, R226 ;  /* 0x0000761006e27816 */ /* 0x040fe400000000e2 */
[----:B------:R-:W-:Y:S02]  /*5570*/  PRMT R225, R6, 0x7632, R225 ;  /* 0x0000763206e17816 */ /* 0x000fe400000000e1 */
[----:B------:R-:W-:Y:S02]  /*5580*/  F2FP.BF16.F32.PACK_AB R6, R183, R45 ;  /* 0x0000002db706723e */ /* 0x000fe400000010ff */
[C---:B------:R-:W-:Y:S02]  /*5590*/  PRMT R211, R2.reuse, 0x7610, R211 ;  /* 0x0000761002d37816 */ /* 0x040fe400000000d3 */
[----:B------:R-:W-:Y:S01]  /*55a0*/  PRMT R210, R2, 0x7632, R210 ;  /* 0x0000763202d27816 */ /* 0x000fe200000000d2 */
[----:B------:R-:W-:Y:S01]  /*55b0*/  IMAD.U32 R2, RZ, RZ, UR12 ;  /* 0x0000000cff027e24 */ /* 0x000fe2000f8e00ff */
[----:B------:R-:W-:-:S02]  /*55c0*/  PRMT R217, R6, 0x7610, R217 ;  /* 0x0000761006d97816 */ /* 0x000fc400000000d9 */
[----:B------:R-:W-:Y:S01]  /*55d0*/  PRMT R216, R6, 0x7632, R216 ;  /* 0x0000763206d87816 */ /* 0x000fe200000000d8 */
[----:B-1----:R-:W-:Y:S01]  /*55e0*/  FFMA.FTZ R5, R66, UR42, -R17 ;  /* 0x0000002a42057c23 */ /* 0x002fe20008010811 */
[----:B------:R-:W-:Y:S02]  /*55f0*/  F2FP.BF16.F32.PACK_AB R6, R124, R127 ;  /* 0x0000007f7c06723e */ /* 0x000fe400000010ff */
[----:B------:R-:W-:Y:S01]  /*5600*/  LEA R0, R2, UR12, 0x10 ;  /* 0x0000000c02007c11 */ /* 0x000fe2000f8e80ff */
[----:B------:R1:W-:Y:S01]  /*5610*/  MUFU.EX2 R235, R5 ;  /* 0x0000000500eb7308 */ /* 0x0003e20000000800 */
[C---:B------:R-:W-:Y:S02]  /*5620*/  PRMT R197, R6.reuse, 0x7610, R197 ;  /* 0x0000761006c57816 */ /* 0x040fe400000000c5 */
[----:B------:R-:W-:Y:S02]  /*5630*/  PRMT R196, R6, 0x7632, R196 ;  /* 0x0000763206c47816 */ /* 0x000fe400000000c4 */
[----:B------:R-:W-:-:S02]  /*5640*/  F2FP.BF16.F32.PACK_AB R2, R44, R247 ;  /* 0x000000f72c02723e */ /* 0x000fc400000010ff */
[----:B------:R-:W-:Y:S02]  /*5650*/  F2FP.BF16.F32.PACK_AB R6, R125, R126 ;  /* 0x0000007e7d06723e */ /* 0x000fe400000010ff */
[C---:B------:R-:W-:Y:S02]  /*5660*/  PRMT R203, R2.reuse, 0x7610, R203 ;  /* 0x0000761002cb7816 */ /* 0x040fe400000000cb */
[----:B------:R-:W-:Y:S02]  /*5670*/  PRMT R201, R2, 0x7632, R201 ;  /* 0x0000763202c97816 */ /* 0x000fe400000000c9 */
[C---:B------:R-:W-:Y:S02]  /*5680*/  PRMT R213, R6.reuse, 0x7610, R213 ;  /* 0x0000761006d57816 */ /* 0x040fe400000000d5 */
[----:B------:R-:W-:Y:S01]  /*5690*/  PRMT R212, R6, 0x7632, R212 ;  /* 0x0000763206d47816 */ /* 0x000fe200000000d4 */
[----:B-1----:R-:W-:Y:S01]  /*56a0*/  FFMA.FTZ R5, R74, UR42, -R17 ;  /* 0x0000002a4a057c23 */ /* 0x002fe20008010811 */
[----:B------:R-:W-:-:S02]  /*56b0*/  HSET2.LE.AND R2, R31, R0, PT ;  /* 0x000000001f027233 */ /* 0x000fc40003803000 */
[----:B------:R-:W-:Y:S01]  /*56c0*/  PRMT R6, R195, 0x5410, R194 ;  /* 0x00005410c3067816 */ /* 0x000fe200000000c2 */
[----:B------:R2:W1:Y:S03]  /*56d0*/  MUFU.EX2 R248, R5 ;  /* 0x0000000500f87308 */ /* 0x0004660000000800 */
[----:B------:R-:W-:Y:S02]  /*56e0*/  LOP3.LUT R72, R2, R6, RZ, 0xc0, !PT ;  /* 0x0000000602487212 */ /* 0x000fe400078ec0ff */
[----:B------:R-:W-:Y:S02]  /*56f0*/  PRMT R6, R200, 0x5410, R207 ;  /* 0x00005410c8067816 */ /* 0x000fe400000000cf */
[----:B------:R-:W-:Y:S02]  /*5700*/  HSET2.LE.AND R2, R34, R0, PT ;  /* 0x0000000022027233 */ /* 0x000fe40003803000 */
[----:B--2---:R-:W-:-:S04]  /*5710*/  F2FP.BF16.F32.PACK_AB R5, R250, R249 ;  /* 0x000000f9fa05723e */ /* 0x004fc800000010ff */
[C---:B------:R-:W-:Y:S02]  /*5720*/  PRMT R206, R5.reuse, 0x7610, R206 ;  /* 0x0000761005ce7816 */ /* 0x040fe400000000ce */
[----:B------:R-:W-:Y:S02]  /*5730*/  PRMT R205, R5, 0x7632, R205 ;  /* 0x0000763205cd7816 */ /* 0x000fe400000000cd */
[----:B-1----:R-:W-:-:S04]  /*5740*/  F2FP.BF16.F32.PACK_AB R5, R248, R235 ;  /* 0x000000ebf805723e */ /* 0x002fc800000010ff */
[C---:B------:R-:W-:Y:S02]  /*5750*/  PRMT R199, R5.reuse, 0x7610, R199 ;  /* 0x0000761005c77816 */ /* 0x040fe400000000c7 */
[----:B------:R-:W-:Y:S02]  /*5760*/  PRMT R198, R5, 0x7632, R198 ;  /* 0x0000763205c67816 */ /* 0x000fe400000000c6 */
[----:B------:R-:W-:-:S05]  /*5770*/  HSET2.LE.AND R5, R25, R0, PT ;  /* 0x0000000019057233 */ /* 0x000fca0003803000 */
[----:B------:R-:W-:Y:S02]  /*5780*/  LOP3.LUT R73, R5, R6, RZ, 0xc0, !PT ;  /* 0x0000000605497212 */ /* 0x000fe400078ec0ff */
[----:B------:R-:W-:Y:S02]  /*5790*/  PRMT R6, R221, 0x5410, R219 ;  /* 0x00005410dd067816 */ /* 0x000fe400000000db */
[--C-:B------:R-:W-:Y:S02]  /*57a0*/  HSET2.LE.AND R5, R33, R0.reuse, PT ;  /* 0x0000000021057233 */ /* 0x100fe40003803000 */
[----:B------:R-:W-:Y:S02]  /*57b0*/  LOP3.LUT R74, R2, R6, RZ, 0xc0, !PT ;  /* 0x00000006024a7212 */ /* 0x000fe400078ec0ff */
[----:B------:R-:W-:Y:S02]  /*57c0*/  PRMT R6, R222, 0x5410, R224 ;  /* 0x00005410de067816 */ /* 0x000fe400000000e0 */
[----:B------:R-:W-:-:S02]  /*57d0*/  HSET2.LE.AND R2, R15, R0, PT ;  /* 0x000000000f027233 */ /* 0x000fc40003803000 */
[----:B------:R-:W-:Y:S02]  /*57e0*/  LOP3.LUT R75, R5, R6, RZ, 0xc0, !PT ;  /* 0x00000006054b7212 */ /* 0x000fe400078ec0ff */
[----:B------:R-:W-:Y:S02]  /*57f0*/  PRMT R6, R226, 0x5410, R225 ;  /* 0x00005410e2067816 */ /* 0x000fe400000000e1 */
[--C-:B------:R-:W-:Y:S02]  /*5800*/  HSET2.LE.AND R5, R16, R0.reuse, PT ;  /* 0x0000000010057233 */ /* 0x100fe40003803000 */
[----:B------:R-:W-:Y:S02]  /*5810*/  LOP3.LUT R64, R2, R6, RZ, 0xc0, !PT ;  /* 0x0000000602407212 */ /* 0x000fe400078ec0ff */
[----:B------:R-:W-:Y:S02]  /*5820*/  PRMT R6, R213, 0x5410, R212 ;  /* 0x00005410d5067816 */ /* 0x000fe400000000d4 */
[----:B------:R-:W-:-:S02]  /*5830*/  HSET2.LE.AND R2, R22, R0, PT ;  /* 0x0000000016027233 */ /* 0x000fc40003803000 */
[----:B------:R-:W-:Y:S01]  /*5840*/  LOP3.LUT R58, R5, R6, RZ, 0xc0, !PT ;  /* 0x00000006053a7212 */ /* 0x000fe200078ec0ff */
[----:B------:R-:W-:Y:S01]  /*5850*/  HMMA.16816.F32.BF16 R20, R72, R96, RZ ;  /* 0x000000604814723c */ /* 0x000fe200000418ff */
        /* <DEDUP_REMOVED lines=21> */
[----:B------:R-:W-:Y:S01]  /*59b0*/  LOP3.LUT R54, R5, R6, RZ, 0xc0, !PT ;  /* 0x0000000605367212 */ /* 0x000fe200078ec0ff */
[----:B------:R-:W-:Y:S01]  /*59c0*/  HMMA.16816.F32.BF16 R20, R64, R88, R20 ;  /* 0x000000584014723c */ /* 0x000fe20000041814 */
[----:B------:R-:W-:Y:S02]  /*59d0*/  PRMT R6, R199, 0x5410, R198 ;  /* 0x00005410c7067816 */ /* 0x000fe400000000c6 */
[----:B------:R-:W-:Y:S01]  /*59e0*/  HSET2.LE.AND R5, R8, R0, PT ;  /* 0x0000000008057233 */ /* 0x000fe20003803000 */
[----:B------:R-:W-:Y:S01]  /*59f0*/  IMAD.WIDE.U32 R8, R39, -0x326172a9, RZ ;  /* 0xcd9e8d5727087825 */ /* 0x000fe200078e00ff */
[----:B------:R-:W-:-:S02]  /*5a00*/  LOP3.LUT R55, R2, R6, RZ, 0xc0, !PT ;  /* 0x0000000602377212 */ /* 0x000fc400078ec0ff */
[----:B------:R-:W-:Y:S02]  /*5a10*/  PRMT R6, R209, 0x5410, R208 ;  /* 0x00005410d1067816 */ /* 0x000fe400000000d0 */
[----:B------:R-:W-:Y:S01]  /*5a20*/  HSET2.LE.AND R2, R10, R0, PT ;  /* 0x000000000a027233 */ /* 0x000fe20003803000 */
[----:B------:R-:W-:Y:S01]  /*5a30*/  IMAD.WIDE.U32 R10, R81, -0x2daee0ad, RZ ;  /* 0xd2511f53510a7825 */ /* 0x000fe200078e00ff */
[----:B------:R-:W-:Y:S02]  /*5a40*/  LOP3.LUT R52, R5, R6, RZ, 0xc0, !PT ;  /* 0x0000000605347212 */ /* 0x000fe400078ec0ff */
[----:B------:R-:W-:Y:S01]  /*5a50*/  PRMT R5, R206, 0x5410, R205 ;  /* 0x00005410ce057816 */ /* 0x000fe200000000cd */
[----:B------:R-:W-:Y:S01]  /*5a60*/  IMAD.WIDE.U32 R6, R35, -0x326172a9, RZ ;  /* 0xcd9e8d5723067825 */ /* 0x000fe200078e00ff */
[----:B------:R-:W-:Y:S02]  /*5a70*/  LOP3.LUT R27, R9, UR32, R84, 0x96, !PT ;  /* 0x00000020091b7c12 */ /* 0x000fe4000f8e9654 */
[----:B------:R-:W-:-:S02]  /*5a80*/  LOP3.LUT R53, R2, R5, RZ, 0xc0, !PT ;  /* 0x0000000502357212 */ /* 0x000fc400078ec0ff */
[----:B------:R-:W-:Y:S01]  /*5a90*/  LOP3.LUT R16, R7, UR16, R8, 0x96, !PT ;  /* 0x0000001007107c12 */ /* 0x000fe2000f8e9608 */
[----:B------:R-:W-:Y:S01]  /*5aa0*/  IMAD.WIDE.U32 R8, R94, -0x2daee0ad, RZ ;  /* 0xd2511f535e087825 */ /* 0x000fe200078e00ff */
[C---:B------:R-:W-:Y:S02]  /*5ab0*/  LOP3.LUT R26, R6.reuse, 0xff, RZ, 0xc0, !PT ;  /* 0x000000ff061a7812 */ /* 0x040fe400078ec0ff */
[----:B------:R-:W-:Y:S01]  /*5ac0*/  LOP3.LUT R39, R6, 0xffff, RZ, 0xc0, !PT ;  /* 0x0000ffff06277812 */ /* 0x000fe200078ec0ff */
[----:B------:R-:W-:Y:S01]  /*5ad0*/  HMMA.16816.F32.BF16 R12, R52, R88, R12 ;  /* 0x00000058340c723c */ /* 0x000fe2000004180c */
[----:B------:R-:W-:Y:S01]  /*5ae0*/  IMAD.MOV.U32 R62, RZ, RZ, R22 ;  /* 0x000000ffff3e7224 */ /* 0x000fe200078e0016 */
[----:B------:R-:W-:Y:S01]  /*5af0*/  LOP3.LUT R22, R37, UR36, R10, 0x96, !PT ;  /* 0x0000002425167c12 */ /* 0x000fe2000f8e960a */
[----:B------:R-:W-:Y:S01]  /*5b00*/  IMAD.MOV.U32 R61, RZ, RZ, R23 ;  /* 0x000000ffff3d7224 */ /* 0x000fe200078e0017 */
[----:B------:R-:W-:Y:S01]  /*5b10*/  LOP3.LUT R23, R11, UR38, R76, 0x96, !PT ;  /* 0x000000260b177c12 */ /* 0x000fe2000f8e964c */
[----:B------:R-:W-:Y:S01]  /*5b20*/  IMAD.WIDE.U32 R10, R77, -0x2daee0ad, RZ ;  /* 0xd2511f534d0a7825 */ /* 0x000fe200078e00ff */
[----:B------:R-:W-:-:S02]  /*5b30*/  SHF.R.U32.HI R46, RZ, 0x10, R6 ;  /* 0x00000010ff2e7819 */ /* 0x000fc40000011606 */
[----:B------:R-:W-:Y:S01]  /*5b40*/  SHF.R.U32.HI R25, RZ, 0x18, R6 ;  /* 0x00000018ff197819 */ /* 0x000fe20000011606 */
[----:B------:R-:W-:Y:S01]  /*5b50*/  IMAD.MOV.U32 R63, RZ, RZ, R21 ;  /* 0x000000ffff3f7224 */ /* 0x000fe200078e0015 */
[----:B------:R-:W-:Y:S01]  /*5b60*/  LOP3.LUT R9, R9, UR38, R242, 0x96, !PT ;  /* 0x0000002609097c12 */ /* 0x000fe2000f8e96f2 */
[----:B------:R-:W-:Y:S01]  /*5b70*/  IMAD.MOV.U32 R182, RZ, RZ, R20 ;  /* 0x000000ffffb67224 */ /* 0x000fe200078e0014 */
[----:B------:R-:W-:Y:S01]  /*5b80*/  LOP3.LUT R8, R11, UR36, R8, 0x96, !PT ;  /* 0x000000240b087c12 */ /* 0x000fe2000f8e9608 */
[----:B------:R-:W-:Y:S01]  /*5b90*/  IMAD.WIDE.U32 R6, R95, -0x2daee0ad, RZ ;  /* 0xd2511f535f067825 */ /* 0x000fe200078e00ff */
[----:B------:R-:W-:Y:S02]  /*5ba0*/  ISETP.LE.U32.AND P3, PT, R25, UR12, PT ;  /* 0x0000000c19007c0c */ /* 0x000fe4000bf63070 */
[----:B------:R-:W-:Y:S01]  /*5bb0*/  ISETP.LE.U32.AND P5, PT, R26, UR12, PT ;  /* 0x0000000c1a007c0c */ /* 0x000fe2000bfa3070 */
[----:B------:R-:W-:Y:S01]  /*5bc0*/  IMAD.WIDE.U32 R20, R83, -0x2daee0ad, RZ ;  /* 0xd2511f5353147825 */ /* 0x000fe200078e00ff */
[----:B------:R-:W-:-:S03]  /*5bd0*/  LOP3.LUT R5, R7, UR38, R242, 0x96, !PT ;  /* 0x0000002607057c12 */ /* 0x000fc6000f8e96f2 */
[----:B------:R-:W-:Y:S01]  /*5be0*/  IMAD.MOV.U32 R83, RZ, RZ, R45 ;  /* 0x000000ffff537224 */ /* 0x000fe200078e002d */
[----:B------:R-:W-:Y:S01]  /*5bf0*/  LOP3.LUT R2, R21, UR36, R6, 0x96, !PT ;  /* 0x0000002415027c12 */ /* 0x000fe2000f8e9606 */
[----:B------:R-:W-:-:S04]  /*5c00*/  IMAD.WIDE.U32 R6, R9, -0x326172a9, RZ ;  /* 0xcd9e8d5709067825 */ /* 0x000fc800078e00ff */
[----:B------:R-:W-:Y:S01]  /*5c10*/  IMAD.MOV.U32 R246, RZ, RZ, R15 ;  /* 0x000000fffff67224 */ /* 0x000fe200078e000f */
[----:B------:R-:W-:Y:S01]  /*5c20*/  LOP3.LUT R9, R7, UR37, R92, 0x96, !PT ;  /* 0x0000002507097c12 */ /* 0x000fe2000f8e965c */
[----:B------:R-:W-:Y:S02]  /*5c30*/  IMAD.MOV.U32 R82, RZ, RZ, R14 ;  /* 0x000000ffff527224 */ /* 0x000fe400078e000e */
[----:B------:R-:W-:Y:S02]  /*5c40*/  @!P5 HFMA2.BF16_V2 R130, -RZ.H0_H0, RZ.H0_H0, -R221.H0_H0 ;  /* 0x200000ffff82d231 */ /* 0x000fe400003409dd */
[----:B------:R-:W-:-:S04]  /*5c50*/  IMAD.WIDE.U32 R14, R8, -0x326172a9, RZ ;  /* 0xcd9e8d57080e7825 */ /* 0x000fc800078e00ff */
[----:B------:R-:W-:Y:S02]  /*5c60*/  @!P3 HFMA2.BF16_V2 R131, -RZ.H0_H0, RZ.H0_H0, -R224.H0_H0 ;  /* 0x200000ffff83b231 */ /* 0x000fe400003409e0 */
[----:B------:R-:W-:Y:S01]  /*5c70*/  IMAD.MOV.U32 R245, RZ, RZ, R12 ;  /* 0x000000fffff57224 */ /* 0x000fe200078e000c */
[----:B------:R-:W-:Y:S01]  /*5c80*/  LOP3.LUT R8, R15, UR35, R6, 0x96, !PT ;  /* 0x000000230f087c12 */ /* 0x000fe2000f8e9606 */
[----:B------:R-:W-:Y:S01]  /*5c90*/  IMAD.MOV.U32 R97, RZ, RZ, R13 ;  /* 0x000000ffff617224 */ /* 0x000fe200078e000d */
[----:B------:R-:W-:Y:S01]  /*5ca0*/  @!P5 PRMT R221, R130, 0x5410, RZ ;  /* 0x0000541082ddd816 */ /* 0x000fe200000000ff */
[----:B------:R-:W-:Y:S01]  /*5cb0*/  IMAD.WIDE.U32 R6, R5, -0x326172a9, RZ ;  /* 0xcd9e8d5705067825 */ /* 0x000fe200078e00ff */
[----:B------:R-:W-:-:S03]  /*5cc0*/  @!P3 PRMT R224, R131, 0x5410, RZ ;  /* 0x0000541083e0b816 */ /* 0x000fc600000000ff */
[----:B------:R-:W-:Y:S01]  /*5cd0*/  IMAD.WIDE.U32 R12, R2, -0x326172a9, RZ ;  /* 0xcd9e8d57020c7825 */ /* 0x000fe200078e00ff */
[----:B------:R-:W-:-:S03]  /*5ce0*/  LOP3.LUT R5, R7, UR37, R92, 0x96, !PT ;  /* 0x0000002507057c12 */ /* 0x000fc6000f8e965c */
[----:B------:R-:W-:Y:S01]  /*5cf0*/  IMAD.WIDE.U32 R34, R8, -0x2daee0ad, RZ ;  /* 0xd2511f5308227825 */ /* 0x000fe200078e00ff */
[----:B------:R-:W-:-:S03]  /*5d00*/  LOP3.LUT R2, R13, UR35, R6, 0x96, !PT ;  /* 0x000000230d027c12 */ /* 0x000fc6000f8e9606 */
[----:B------:R-:W-:-:S04]  /*5d10*/  IMAD.WIDE.U32 R6, R9, -0x2daee0ad, RZ ;  /* 0xd2511f5309067825 */ /* 0x000fc800078e00ff */
[----:B------:R-:W-:Y:S01]  /*5d20*/  IMAD.WIDE.U32 R84, R2, -0x2daee0ad, RZ ;  /* 0xd2511f5302547825 */ /* 0x000fe200078e00ff */
[----:B------:R-:W-:Y:S02]  /*5d30*/  LOP3.LUT R8, R7, UR33, R10, 0x96, !PT ;  /* 0x0000002107087c12 */ /* 0x000fe4000f8e960a */
[----:B------:R-:W-:Y:S01]  /*5d40*/  LOP3.LUT R10, R35, UR29, R6, 0x96, !PT ;  /* 0x0000001d230a7c12 */ /* 0x000fe2000f8e9606 */
[----:B------:R-:W-:-:S04]  /*5d50*/  IMAD.WIDE.U32 R6, R5, -0x2daee0ad, RZ ;  /* 0xd2511f5305067825 */ /* 0x000fc800078e00ff */
[----:B------:R-:W-:Y:S01]  /*5d60*/  IMAD.WIDE.U32 R8, R8, -0x326172a9, RZ ;  /* 0xcd9e8d5708087825 */ /* 0x000fe200078e00ff */
[----:B------:R-:W-:Y:S02]  /*5d70*/  LOP3.LUT R5, R7, UR33, R20, 0x96, !PT ;  /* 0x0000002107057c12 */ /* 0x000fe4000f8e9614 */
[----:B------:R-:W-:Y:S01]  /*5d80*/  LOP3.LUT R2, R85, UR29, R6, 0x96, !PT ;  /* 0x0000001d55027c12 */ /* 0x000fe2000f8e9606 */
[----:B------:R-:W-:Y:S01]  /*5d90*/  IMAD.WIDE.U32 R6, R10, -0x326172a9, RZ ;  /* 0xcd9e8d570a067825 */ /* 0x000fe200078e00ff */
[----:B------:R-:W-:-:S03]  /*5da0*/  LOP3.LUT R37, R9, UR32, R14, 0x96, !PT ;  /* 0x0000002009257c12 */ /* 0x000fc6000f8e960e */
[----:B------:R-:W-:Y:S01]  /*5db0*/  IMAD.MOV.U32 R94, RZ, RZ, R87 ;  /* 0x000000ffff5e7224 */ /* 0x000fe200078e0057 */
[----:B------:R-:W-:Y:S01]  /*5dc0*/  LOP3.LUT R20, R7, UR16, R8, 0x96, !PT ;  /* 0x0000001007147c12 */ /* 0x000fe2000f8e9608 */
[----:B------:R-:W-:Y:S01]  /*5dd0*/  IMAD.WIDE.U32 R8, R5, -0x326172a9, RZ ;  /* 0xcd9e8d5705087825 */ /* 0x000fe200078e00ff */
[C---:B------:R-:W-:Y:S02]  /*5de0*/  LOP3.LUT R21, R6.reuse, 0xff, RZ, 0xc0, !PT ;  /* 0x000000ff06157812 */ /* 0x040fe400078ec0ff */
[----:B------:R-:W-:Y:S01]  /*5df0*/  LOP3.LUT R60, R6, 0xffff, RZ, 0xc0, !PT ;  /* 0x0000ffff063c7812 */ /* 0x000fe200078ec0ff */
[----:B------:R-:W-:Y:S01]  /*5e00*/  IMAD.WIDE.U32 R10, R22, -0x326172a9, RZ ;  /* 0xcd9e8d57160a7825 */ /* 0x000fe200078e00ff */
[--C-:B------:R-:W-:Y:S02]  /*5e10*/  SHF.R.U32.HI R45, RZ, 0x10, R6.reuse ;  /* 0x00000010ff2d7819 */ /* 0x100fe40000011606 */
[----:B------:R-:W-:Y:S01]  /*5e20*/  SHF.R.U32.HI R13, RZ, 0x18, R6 ;  /* 0x00000018ff0d7819 */ /* 0x000fe20000011606 */
[----:B------:R-:W-:Y:S01]  /*5e30*/  IMAD.WIDE.U32 R6, R2, -0x326172a9, RZ ;  /* 0xcd9e8d5702067825 */ /* 0x000fe200078e00ff */
[----:B------:R-:W-:-:S02]  /*5e40*/  LOP3.LUT R92, R9, UR32, R12, 0x96, !PT ;  /* 0x00000020095c7c12 */ /* 0x000fc4000f8e960c */
[----:B------:R-:W-:Y:S01]  /*5e50*/  ISETP.LE.U32.AND P1, PT, R21, UR12, PT ;  /* 0x0000000c15007c0c */ /* 0x000fe2000bf23070 */
[----:B------:R-:W-:Y:S01]  /*5e60*/  IMAD.MOV.U32 R130, RZ, RZ, R239 ;  /* 0x000000ffff827224 */ /* 0x000fe200078e00ef */
[----:B------:R-:W-:Y:S02]  /*5e70*/  LOP3.LUT R30, R7, UR16, R8, 0x96, !PT ;  /* 0x00000010071e7c12 */ /* 0x000fe4000f8e9608 */
[C---:B------:R-:W-:Y:S02]  /*5e80*/  LOP3.LUT R87, R6.reuse, 0xffff, RZ, 0xc0, !PT ;  /* 0x0000ffff06577812 */ /* 0x040fe400078ec0ff */
[----:B------:R-:W-:Y:S02]  /*5e90*/  LOP3.LUT R96, R6, 0xff, RZ, 0xc0, !PT ;  /* 0x000000ff06607812 */ /* 0x000fe400078ec0ff */
[--C-:B------:R-:W-:Y:S02]  /*5ea0*/  SHF.R.U32.HI R88, RZ, 0x10, R6.reuse ;  /* 0x00000010ff587819 */ /* 0x100fe40000011606 */
[----:B------:R-:W-:Y:S01]  /*5eb0*/  SHF.R.U32.HI R95, RZ, 0x18, R6 ;  /* 0x00000018ff5f7819 */ /* 0x000fe20000011606 */
[----:B------:R-:W-:Y:S01]  /*5ec0*/  IMAD.WIDE.U32 R6, R23, -0x326172a9, RZ ;  /* 0xcd9e8d5717067825 */ /* 0x000fe200078e00ff */
[----:B------:R-:W-:-:S03]  /*5ed0*/  ISETP.LE.U32.AND P2, PT, R13, UR12, PT ;  /* 0x0000000c0d007c0c */ /* 0x000fc6000bf43070 */
[----:B------:R-:W-:Y:S01]  /*5ee0*/  IMAD.WIDE.U32 R12, R128, -0x2daee0ad, RZ ;  /* 0xd2511f53800c7825 */ /* 0x000fe200078e00ff */
[----:B------:R-:W-:Y:S02]  /*5ef0*/  LOP3.LUT R5, R7, UR37, R38, 0x96, !PT ;  /* 0x0000002507057c12 */ /* 0x000fe4000f8e9626 */
[----:B------:R-:W-:Y:S01]  /*5f00*/  LOP3.LUT R2, R11, UR35, R6, 0x96, !PT ;  /* 0x000000230b027c12 */ /* 0x000fe2000f8e9606 */
[----:B------:R-:W-:-:S04]  /*5f10*/  IMAD.WIDE.U32 R6, R27, -0x2daee0ad, RZ ;  /* 0xd2511f531b067825 */ /* 0x000fc800078e00ff */
[----:B------:R-:W-:Y:S01]  /*5f20*/  IMAD.WIDE.U32 R8, R5, -0x2daee0ad, RZ ;  /* 0xd2511f5305087825 */ /* 0x000fe200078e00ff */
[C---:B------:R-:W-:Y:S02]  /*5f30*/  LOP3.LUT R31, R6.reuse, 0xff, RZ, 0xc0, !PT ;  /* 0x000000ff061f7812 */ /* 0x040fe400078ec0ff */
[----:B------:R-:W-:Y:S01]  /*5f40*/  LOP3.LUT R32, R6, 0xffff, RZ, 0xc0, !PT ;  /* 0x0000ffff06207812 */ /* 0x000fe200078ec0ff */
[----:B------:R-:W-:Y:S01]  /*5f50*/  IMAD.WIDE.U32 R14, R2, -0x2daee0ad, RZ ;  /* 0xd2511f53020e7825 */ /* 0x000fe200078e00ff */
[----:B------:R-:W-:Y:S02]  /*5f60*/  LOP3.LUT R5, R9, UR33, R36, 0x96, !PT ;  /* 0x0000002109057c12 */ /* 0x000fe4000f8e9624 */
[----:B------:R-:W-:Y:S01]  /*5f70*/  SHF.R.U32.HI R33, RZ, 0x10, R6 ;  /* 0x00000010ff217819 */ /* 0x000fe20000011606 */
[----:B------:R-:W-:Y:S01]  /*5f80*/  IMAD.MOV.U32 R128, RZ, RZ, R236 ;  /* 0x000000ffff807224 */ /* 0x000fe200078e00ec */
[----:B------:R-:W-:Y:S01]  /*5f90*/  LOP3.LUT R2, R15, UR29, R8, 0x96, !PT ;  /* 0x0000001d0f027c12 */ /* 0x000fe2000f8e9608 */
[----:B------:R-:W-:Y:S01]  /*5fa0*/  IMAD.WIDE.U32 R8, R5, -0x326172a9, RZ ;  /* 0xcd9e8d5705087825 */ /* 0x000fe200078e00ff */
[----:B------:R-:W-:-:S02]  /*5fb0*/  LOP3.LUT R15, R7, UR34, R86, 0x96, !PT ;  /* 0x00000022070f7c12 */ /* 0x000fc4000f8e9656 */
[----:B------:R-:W-:Y:S01]  /*5fc0*/  SHF.R.U32.HI R25, RZ, 0x18, R6 ;  /* 0x00000018ff197819 */ /* 0x000fe20000011606 */
[----:B------:R-:W-:Y:S01]  /*5fd0*/  IMAD.WIDE.U32 R6, R2, -0x326172a9, RZ ;  /* 0xcd9e8d5702067825 */ /* 0x000fe200078e00ff */
[----:B------:R-:W-:Y:S02]  /*5fe0*/  LOP3.LUT R2, R16, 0xff, RZ, 0xc0, !PT ;  /* 0x000000ff10027812 */ /* 0x000fe400078ec0ff */
[----:B------:R-:W-:Y:S02]  /*5ff0*/  LOP3.LUT R11, R9, UR32, R10, 0x96, !PT ;  /* 0x00000020090b7c12 */ /* 0x000fe4000f8e960a */
[----:B------:R-:W-:Y:S02]  /*6000*/  LOP3.LUT R21, R7, UR16, R8, 0x96, !PT ;  /* 0x0000001007157c12 */ /* 0x000fe4000f8e9608 */
[C---:B------:R-:W-:Y:S02]  /*6010*/  LOP3.LUT R36, R6.reuse, 0xff, RZ, 0xc0, !PT ;  /* 0x000000ff06247812 */ /* 0x040fe400078ec0ff */
[----:B------:R-:W-:-:S02]  /*6020*/  LOP3.LUT R49, R6, 0xffff, RZ, 0xc0, !PT ;  /* 0x0000ffff06317812 */ /* 0x000fc400078ec0ff */
[--C-:B------:R-:W-:Y:S02]  /*6030*/  SHF.R.U32.HI R77, RZ, 0x10, R6.reuse ;  /* 0x00000010ff4d7819 */ /* 0x100fe40000011606 */
[----:B------:R-:W-:Y:S01]  /*6040*/  SHF.R.U32.HI R35, RZ, 0x18, R6 ;  /* 0x00000018ff237819 */ /* 0x000fe20000011606 */
[----:B------:R-:W-:Y:S01]  /*6050*/  IMAD.WIDE.U32 R6, R134, -0x2daee0ad, RZ ;  /* 0xd2511f5386067825 */ /* 0x000fe200078e00ff */
[----:B------:R-:W-:Y:S02]  /*6060*/  ISETP.LE.U32.AND P4, PT, R2, UR12, PT ;  /* 0x0000000c02007c0c */ /* 0x000fe4000bf83070 */
[----:B------:R-:W-:Y:S01]  /*6070*/  LOP3.LUT R2, R16, 0xffff, RZ, 0xc0, !PT ;  /* 0x0000ffff10027812 */ /* 0x000fe200078ec0ff */
[----:B------:R-:W-:Y:S01]  /*6080*/  IMAD.MOV.U32 R134, RZ, RZ, R249 ;  /* 0x000000ffff867224 */ /* 0x000fe200078e00f9 */
[----:B------:R-:W-:Y:S02]  /*6090*/  LOP3.LUT R5, R7, UR38, R76, 0x96, !PT ;  /* 0x0000002607057c12 */ /* 0x000fe4000f8e964c */
[----:B------:R-:W-:Y:S01]  /*60a0*/  LOP3.LUT R10, R13, UR36, R6, 0x96, !PT ;  /* 0x000000240d0a7c12 */ /* 0x000fe2000f8e9606 */
[----:B------:R-:W-:Y:S01]  /*60b0*/  IMAD.WIDE.U32 R6, R11, -0x2daee0ad, RZ ;  /* 0xd2511f530b067825 */ /* 0x000fe200078e00ff */
[----:B------:R-:W-:-:S03]  /*60c0*/  SHF.R.U32.HI R2, RZ, 0x8, R2 ;  /* 0x00000008ff027819 */ /* 0x000fc60000011602 */
[----:B------:R-:W-:Y:S01]  /*60d0*/  IMAD.WIDE.U32 R8, R5, -0x326172a9, RZ ;  /* 0xcd9e8d5705087825 */ /* 0x000fe200078e00ff */
[----:B------:R-:W-:-:S03]  /*60e0*/  LOP3.LUT R2, R2, 0xffff, RZ, 0xc0, !PT ;  /* 0x0000ffff02027812 */ /* 0x000fc600078ec0ff */
[----:B------:R-:W-:Y:S01]  /*60f0*/  @!P4 HFMA2.BF16_V2 R104, -RZ.H0_H0, RZ.H0_H0, -R195.H0_H0 ;  /* 0x200000ffff68c231 */ /* 0x000fe200003409c3 */
[----:B------:R-:W-:Y:S01]  /*6100*/  LOP3.LUT R23, R7, UR34, R14, 0x96, !PT ;  /* 0x0000002207177c12 */ /* 0x000fe2000f8e960e */
[----:B------:R-:W-:Y:S01]  /*6110*/  IMAD.WIDE.U32 R10, R10, -0x326172a9, RZ ;  /* 0xcd9e8d570a0a7825 */ /* 0x000fe200078e00ff */
[----:B------:R-:W-:Y:S02]  /*6120*/  LOP3.LUT R5, R9, UR37, R38, 0x96, !PT ;  /* 0x0000002509057c12 */ /* 0x000fe4000f8e9626 */
[C---:B------:R-:W-:Y:S02]  /*6130*/  LOP3.LUT R48, R6.reuse, 0xff, RZ, 0xc0, !PT ;  /* 0x000000ff06307812 */ /* 0x040fe400078ec0ff */
[----:B------:R-:W-:Y:S02]  /*6140*/  LOP3.LUT R76, R6, 0xffff, RZ, 0xc0, !PT ;  /* 0x0000ffff064c7812 */ /* 0x000fe400078ec0ff */
[--C-:B------:R-:W-:Y:S02]  /*6150*/  SHF.R.U32.HI R86, RZ, 0x10, R6.reuse ;  /* 0x00000010ff567819 */ /* 0x100fe40000011606 */
[----:B------:R-:W-:Y:S01]  /*6160*/  SHF.R.U32.HI R47, RZ, 0x18, R6 ;  /* 0x00000018ff2f7819 */ /* 0x000fe20000011606 */
[----:B------:R-:W-:Y:S01]  /*6170*/  IMAD.WIDE.U32 R6, R5, -0x2daee0ad, RZ ;  /* 0xd2511f5305067825 */ /* 0x000fe200078e00ff */
[----:B------:R-:W-:-:S02]  /*6180*/  ISETP.LE.U32.AND P6, PT, R2, UR12, PT ;  /* 0x0000000c02007c0c */ /* 0x000fc4000bfc3070 */
[----:B------:R-:W-:Y:S02]  /*6190*/  LOP3.LUT R5, R11, UR35, R8, 0x96, !PT ;  /* 0x000000230b057c12 */ /* 0x000fe4000f8e9608 */
[----:B------:R-:W-:Y:S02]  /*61a0*/  SHF.R.U32.HI R2, RZ, 0x18, R16 ;  /* 0x00000018ff027819 */ /* 0x000fe40000011610 */
[----:B------:R-:W-:Y:S01]  /*61b0*/  @!P4 PRMT R195, R104, 0x5410, RZ ;  /* 0x0000541068c3c816 */ /* 0x000fe200000000ff */
[----:B------:R-:W-:Y:S01]  /*61c0*/  IMAD.WIDE.U32 R28, R5, -0x2daee0ad, RZ ;  /* 0xd2511f53051c7825 */ /* 0x000fe200078e00ff */
[----:B------:R-:W-:Y:S02]  /*61d0*/  LOP3.LUT R7, R7, UR33, R12, 0x96, !PT ;  /* 0x0000002107077c12 */ /* 0x000fe4000f8e960c */
[----:B------:R-:W-:Y:S02]  /*61e0*/  ISETP.LE.U32.AND P4, PT, R2, UR12, PT ;  /* 0x0000000c02007c0c */ /* 0x000fe4000bf83070 */
[----:B------:R-:W-:Y:S01]  /*61f0*/  SHF.R.U32.HI R2, RZ, 0x10, R16 ;  /* 0x00000010ff027819 */ /* 0x000fe20000011610 */
[----:B------:R-:W-:Y:S01]  /*6200*/  @!P6 HFMA2.BF16_V2 R121, -RZ.H0_H0, RZ.H0_H0, -R194.H0_H0 ;  /* 0x200000ffff79e231 */ /* 0x000fe200003409c2 */
[----:B------:R-:W-:Y:S01]  /*6210*/  LOP3.LUT R6, R29, UR29, R6, 0x96, !PT ;  /* 0x0000001d1d067c12 */ /* 0x000fe2000f8e9606 */
[----:B------:R-:W-:Y:S01]  /*6220*/  IMAD.WIDE.U32 R8, R7, -0x326172a9, RZ ;  /* 0xcd9e8d5707087825 */ /* 0x000fe200078e00ff */
[----:B------:R-:W-:-:S02]  /*6230*/  LOP3.LUT R2, R2, 0xff, RZ, 0xc0, !PT ;  /* 0x000000ff02027812 */ /* 0x000fc400078ec0ff */
[----:B------:R-:W-:Y:S01]  /*6240*/  @!P6 PRMT R194, R121, 0x5410, RZ ;  /* 0x0000541079c2e816 */ /* 0x000fe200000000ff */
[----:B------:R-:W-:Y:S01]  /*6250*/  IMAD.WIDE.U32 R6, R6, -0x326172a9, RZ ;  /* 0xcd9e8d5706067825 */ /* 0x000fe200078e00ff */
[----:B------:R-:W-:Y:S02]  /*6260*/  ISETP.LE.U32.AND P6, PT, R2, UR12, PT ;  /* 0x0000000c02007c0c */ /* 0x000fe4000bfc3070 */
[----:B------:R-:W-:Y:S01]  /*6270*/  SHF.R.U32.HI R2, RZ, 0x8, R39 ;  /* 0x00000008ff027819 */ /* 0x000fe20000011627 */
[----:B------:R-:W-:Y:S01]  /*6280*/  @!P4 HFMA2.BF16_V2 R122, -RZ.H0_H0, RZ.H0_H0, -R207.H0_H0 ;  /* 0x200000ffff7ac231 */ /* 0x000fe200003409cf */
[----:B------:R-:W-:Y:S01]  /*6290*/  LOP3.LUT R22, R7, UR16, R8, 0x96, !PT ;  /* 0x0000001007167c12 */ /* 0x000fe2000f8e9608 */
[----:B------:R-:W-:Y:S01]  /*62a0*/  IMAD.MOV.U32 R121, RZ, RZ, R61 ;  /* 0x000000ffff797224 */ /* 0x000fe200078e003d */
[C---:B------:R-:W-:Y:S02]  /*62b0*/  LOP3.LUT R39, R6.reuse, 0xff, RZ, 0xc0, !PT ;  /* 0x000000ff06277812 */ /* 0x040fe400078ec0ff */
[----:B------:R-:W-:-:S02]  /*62c0*/  LOP3.LUT R89, R6, 0xffff, RZ, 0xc0, !PT ;  /* 0x0000ffff06597812 */ /* 0x000fc400078ec0ff */
[--C-:B------:R-:W-:Y:S02]  /*62d0*/  SHF.R.U32.HI R85, RZ, 0x10, R6.reuse ;  /* 0x00000010ff557819 */ /* 0x100fe40000011606 */
[----:B------:R-:W-:Y:S01]  /*62e0*/  SHF.R.U32.HI R38, RZ, 0x18, R6 ;  /* 0x00000018ff267819 */ /* 0x000fe20000011606 */
[----:B------:R-:W-:Y:S01]  /*62f0*/  IMAD.WIDE.U32 R6, R152, -0x2daee0ad, RZ ;  /* 0xd2511f5398067825 */ /* 0x000fe200078e00ff */
[----:B------:R-:W-:-:S03]  /*6300*/  LOP3.LUT R2, R2, 0xffff, RZ, 0xc0, !PT ;  /* 0x0000ffff02027812 */ /* 0x000fc600078ec0ff */
[----:B------:R-:W-:Y:S01]  /*6310*/  @!P6 HFMA2.BF16_V2 R123, -RZ.H0_H0, RZ.H0_H0, -R200.H0_H0 ;  /* 0x200000ffff7be231 */ /* 0x000fe200003409c8 */
[----:B------:R-:W-:Y:S01]  /*6320*/  @!P4 PRMT R207, R122, 0x5410, RZ ;  /* 0x000054107acfc816 */ /* 0x000fe200000000ff */
[----:B------:R-:W-:Y:S01]  /*6330*/  IMAD.MOV.U32 R122, RZ, RZ, R62 ;  /* 0x000000ffff7a7224 */ /* 0x000fe200078e003e */
[----:B------:R-:W-:Y:S02]  /*6340*/  LOP3.LUT R5, R7, UR38, R80, 0x96, !PT ;  /* 0x0000002607057c12 */ /* 0x000fe4000f8e9650 */
[----:B------:R1:W2:Y:S01]  /*6350*/  LDL.LU.S16 R80, [R1] ;  /* 0x0000000001507983 */ /* 0x0002a20000300600 */
[----:B------:R-:W-:Y:S02]  /*6360*/  ISETP.LE.U32.AND P4, PT, R2, UR12, PT ;  /* 0x0000000c02007c0c */ /* 0x000fe4000bf83070 */
[----:B------:R-:W-:Y:S02]  /*6370*/  LOP3.LUT R2, R46, 0xff, RZ, 0xc0, !PT ;  /* 0x000000ff2e027812 */ /* 0x000fe400078ec0ff */
[----:B------:R-:W-:Y:S01]  /*6380*/  @!P6 PRMT R200, R123, 0x5410, RZ ;  /* 0x000054107bc8e816 */ /* 0x000fe200000000ff */
[----:B------:R-:W-:Y:S01]  /*6390*/  IMAD.MOV.U32 R123, RZ, RZ, R63 ;  /* 0x000000ffff7b7224 */ /* 0x000fe200078e003f */
[----:B------:R-:W-:-:S02]  /*63a0*/  ISETP.LE.U32.AND P6, PT, R2, UR12, PT ;  /* 0x0000000c02007c0c */ /* 0x000fc4000bfc3070 */
[----:B------:R-:W-:Y:S02]  /*63b0*/  LOP3.LUT R2, R15, 0xffff, RZ, 0xc0, !PT ;  /* 0x0000ffff0f027812 */ /* 0x000fe400078ec0ff */
[----:B------:R-:W-:Y:S01]  /*63c0*/  LOP3.LUT R44, R9, UR32, R10, 0x96, !PT ;  /* 0x00000020092c7c12 */ /* 0x000fe2000f8e960a */
[----:B------:R-:W-:Y:S01]  /*63d0*/  IMAD.WIDE.U32 R10, R79, -0x2daee0ad, RZ ;  /* 0xd2511f534f0a7825 */ /* 0x000fe200078e00ff */
[----:B------:R-:W-:-:S03]  /*63e0*/  SHF.R.U32.HI R2, RZ, 0x8, R2 ;  /* 0x00000008ff027819 */ /* 0x000fc60000011602 */
[----:B------:R-:W-:Y:S02]  /*63f0*/  @!P4 HFMA2.BF16_V2 R129, -RZ.H0_H0, RZ.H0_H0, -R219.H0_H0 ;  /* 0x200000ffff81c231 */ /* 0x000fe400003409db */
[----:B------:R-:W-:Y:S01]  /*6400*/  IMAD.WIDE.U32 R8, R5, -0x326172a9, RZ ;  /* 0xcd9e8d5705087825 */ /* 0x000fe200078e00ff */
[----:B------:R-:W-:Y:S02]  /*6410*/  LOP3.LUT R2, R2, 0xffff, RZ, 0xc0, !PT ;  /* 0x0000ffff02027812 */ /* 0x000fe400078ec0ff */
[----:B------:R-:W-:Y:S01]  /*6420*/  @!P4 PRMT R219, R129, 0x5410, RZ ;  /* 0x0000541081dbc816 */ /* 0x000fe200000000ff */
[----:B------:R-:W-:Y:S01]  /*6430*/  @!P6 HFMA2.BF16_V2 R133, -RZ.H0_H0, RZ.H0_H0, -R222.H0_H0 ;  /* 0x200000ffff85e231 */ /* 0x000fe200003409de */
[----:B------:R-:W-:Y:S01]  /*6440*/  ISETP.LE.U32.AND P5, PT, R2, UR12, PT ;  /* 0x0000000c02007c0c */ /* 0x000fe2000bfa3070 */
[----:B------:R-:W-:Y:S01]  /*6450*/  IMAD.MOV.U32 R129, RZ, RZ, R244 ;  /* 0x000000ffff817224 */ /* 0x000fe200078e00f4 */
[----:B------:R-:W-:Y:S02]  /*6460*/  LOP3.LUT R2, R15, 0xff, RZ, 0xc0, !PT ;  /* 0x000000ff0f027812 */ /* 0x000fe400078ec0ff */
[----:B------:R-:W-:Y:S01]  /*6470*/  LOP3.LUT R7, R11, UR36, R6, 0x96, !PT ;  /* 0x000000240b077c12 */ /* 0x000fe2000f8e9606 */
[----:B------:R-:W-:Y:S01]  /*6480*/  IMAD.MOV.U32 R11, RZ, RZ, R93 ;  /* 0x000000ffff0b7224 */ /* 0x000fe200078e005d */
[----:B------:R-:W-:-:S02]  /*6490*/  ISETP.LE.U32.AND P4, PT, R2, UR12, PT ;  /* 0x0000000c02007c0c */ /* 0x000fc4000bf83070 */
[--C-:B------:R-:W-:Y:S01]  /*64a0*/  SHF.R.U32.HI R2, RZ, 0x18, R15.reuse ;  /* 0x00000018ff027819 */ /* 0x100fe2000001160f */
[----:B------:R-:W-:Y:S01]  /*64b0*/  IMAD.WIDE.U32 R12, R7, -0x326172a9, RZ ;  /* 0xcd9e8d57070c7825 */ /* 0x000fe200078e00ff */
[----:B------:R-:W-:Y:S02]  /*64c0*/  @!P6 PRMT R222, R133, 0x5410, RZ ;  /* 0x0000541085dee816 */ /* 0x000fe400000000ff */
[----:B------:R-:W-:Y:S01]  /*64d0*/  ISETP.LE.U32.AND P3, PT, R2, UR12, PT ;  /* 0x0000000c02007c0c */ /* 0x000fe2000bf63070 */
[----:B------:R-:W-:Y:S01]  /*64e0*/  @!P5 HFMA2.BF16_V2 R135, -RZ.H0_H0, RZ.H0_H0, -R225.H0_H0 ;  /* 0x200000ffff87d231 */ /* 0x000fe200003409e1 */
[----:B------:R-:W-:Y:S01]  /*64f0*/  SHF.R.U32.HI R2, RZ, 0x10, R15 ;  /* 0x00000010ff027819 */ /* 0x000fe2000001160f */
[----:B------:R-:W-:Y:S01]  /*6500*/  IMAD.MOV.U32 R133, RZ, RZ, R238 ;  /* 0x000000ffff857224 */ /* 0x000fe200078e00ee */
[----:B------:R-:W-:Y:S01]  /*6510*/  LOP3.LUT R6, R9, UR37, R78, 0x96, !PT ;  /* 0x0000002509067c12 */ /* 0x000fe2000f8e964e */
[----:B------:R-:W-:Y:S01]  /*6520*/  IMAD.MOV.U32 R78, RZ, RZ, R235 ;  /* 0x000000ffff4e7224 */ /* 0x000fe200078e00eb */
[----:B------:R-:W-:Y:S01]  /*6530*/  LOP3.LUT R2, R2, 0xff, RZ, 0xc0, !PT ;  /* 0x000000ff02027812 */ /* 0x000fe200078ec0ff */
[----:B------:R-:W-:Y:S01]  /*6540*/  @!P4 HFMA2.BF16_V2 R136, -RZ.H0_H0, RZ.H0_H0, -R226.H0_H0 ;  /* 0x200000ffff88c231 */ /* 0x000fe200003409e2 */
[----:B------:R-:W-:Y:S01]  /*6550*/  LOP3.LUT R5, R13, UR35, R8, 0x96, !PT ;  /* 0x000000230d057c12 */ /* 0x000fe2000f8e9608 */
[----:B------:R-:W-:Y:S01]  /*6560*/  IMAD.WIDE.U32 R6, R6, -0x2daee0ad, RZ ;  /* 0xd2511f5306067825 */ /* 0x000fe200078e00ff */
[----:B------:R-:W-:-:S02]  /*6570*/  ISETP.LE.U32.AND P6, PT, R2, UR12, PT ;  /* 0x0000000c02007c0c */ /* 0x000fc4000bfc3070 */
[----:B------:R-:W-:Y:S01]  /*6580*/  LOP3.LUT R2, R45, 0xff, RZ, 0xc0, !PT ;  /* 0x000000ff2d027812 */ /* 0x000fe200078ec0ff */
[----:B------:R-:W-:Y:S01]  /*6590*/  @!P3 HFMA2.BF16_V2 R138, -RZ.H0_H0, RZ.H0_H0, -R220.H0_H0 ;  /* 0x200000ffff8ab231 */ /* 0x000fe200003409dc */
[----:B------:R-:W-:Y:S01]  /*65a0*/  @!P4 PRMT R226, R136, 0x5410, RZ ;  /* 0x0000541088e2c816 */ /* 0x000fe200000000ff */
[----:B------:R-:W-:Y:S01]  /*65b0*/  IMAD.WIDE.U32 R26, R5, -0x2daee0ad, RZ ;  /* 0xd2511f53051a7825 */ /* 0x000fe200078e00ff */
[----:B------:R-:W-:Y:S02]  /*65c0*/  ISETP.LE.U32.AND P4, PT, R31, UR12, PT ;  /* 0x0000000c1f007c0c */ /* 0x000fe4000bf83070 */
[----:B------:R-:W-:Y:S01]  /*65d0*/  @!P3 PRMT R220, R138, 0x5410, RZ ;  /* 0x000054108adcb816 */ /* 0x000fe200000000ff */
[----:B------:R-:W-:Y:S01]  /*65e0*/  IMAD.MOV.U32 R13, RZ, RZ, R51 ;  /* 0x000000ffff0d7224 */ /* 0x000fe200078e0033 */
[----:B------:R-:W-:Y:S01]  /*65f0*/  ISETP.LE.U32.AND P3, PT, R2, UR12, PT ;  /* 0x0000000c02007c0c */ /* 0x000fe2000bf63070 */
[----:B------:R-:W-:Y:S01]  /*6600*/  IMAD.MOV.U32 R31, RZ, RZ, R251 ;  /* 0x000000ffff1f7224 */ /* 0x000fe200078e00fb */
[----:B------:R-:W-:Y:S01]  /*6610*/  SHF.R.U32.HI R2, RZ, 0x8, R32 ;  /* 0x00000008ff027819 */ /* 0x000fe20000011620 */
[----:B------:R-:W-:Y:S01]  /*6620*/  @!P6 HFMA2.BF16_V2 R137, -RZ.H0_H0, RZ.H0_H0, -R218.H0_H0 ;  /* 0x200000ffff89e231 */ /* 0x000fe200003409da */
[----:B------:R-:W-:Y:S01]  /*6630*/  LOP3.LUT R7, R7, UR33, R10, 0x96, !PT ;  /* 0x0000002107077c12 */ /* 0x000fe2000f8e960a */
[----:B------:R-:W-:Y:S01]  /*6640*/  IMAD.MOV.U32 R138, RZ, RZ, R250 ;  /* 0x000000ffff8a7224 */ /* 0x000fe200078e00fa */
[----:B------:R-:W-:Y:S01]  /*6650*/  LOP3.LUT R2, R2, 0xffff, RZ, 0xc0, !PT ;  /* 0x0000ffff02027812 */ /* 0x000fe200078ec0ff */
[----:B------:R-:W-:Y:S01]  /*6660*/  IMAD.MOV.U32 R45, RZ, RZ, R247 ;  /* 0x000000ffff2d7224 */ /* 0x000fe200078e00f7 */
[----:B------:R-:W-:Y:S01]  /*6670*/  LOP3.LUT R6, R27, UR29, R6, 0x96, !PT ;  /* 0x0000001d1b067c12 */ /* 0x000fe2000f8e9606 */
[----:B------:R-:W-:Y:S01]  /*6680*/  IMAD.WIDE.U32 R8, R7, -0x326172a9, RZ ;  /* 0xcd9e8d5707087825 */ /* 0x000fe200078e00ff */
[----:B------:R-:W-:-:S02]  /*6690*/  @!P6 PRMT R218, R137, 0x5410, RZ ;  /* 0x0000541089dae816 */ /* 0x000fc400000000ff */
[----:B------:R-:W-:Y:S01]  /*66a0*/  ISETP.LE.U32.AND P6, PT, R2, UR12, PT ;  /* 0x0000000c02007c0c */ /* 0x000fe2000bfc3070 */
[----:B------:R-:W-:-:S04]  /*66b0*/  IMAD.WIDE.U32 R6, R6, -0x326172a9, RZ ;  /* 0xcd9e8d5706067825 */ /* 0x000fc800078e00ff */
[----:B------:R-:W-:Y:S01]  /*66c0*/  @!P4 HFMA2.BF16_V2 R142, -RZ.H0_H0, RZ.H0_H0, -R217.H0_H0 ;  /* 0x200000ffff8ec231 */ /* 0x000fe200003409d9 */
[----:B------:R-:W-:Y:S02]  /*66d0*/  LOP3.LUT R29, R9, UR32, R12, 0x96, !PT ;  /* 0x00000020091d7c12 */ /* 0x000fe4000f8e960c */
[----:B------:R-:W-:Y:S01]  /*66e0*/  LOP3.LUT R5, R33, 0xff, RZ, 0xc0, !PT ;  /* 0x000000ff21057812 */ /* 0x000fe200078ec0ff */
[----:B------:R-:W-:Y:S01]  /*66f0*/  IMAD.MOV.U32 R12, RZ, RZ, R50 ;  /* 0x000000ffff0c7224 */ /* 0x000fe200078e0032 */
[----:B------:R-:W-:Y:S01]  /*6700*/  LOP3.LUT R16, R7, UR16, R8, 0x96, !PT ;  /* 0x0000001007107c12 */ /* 0x000fe2000f8e9608 */
[----:B------:R-:W-:Y:S01]  /*6710*/  IMAD.MOV.U32 R27, RZ, RZ, R245 ;  /* 0x000000ffff1b7224 */ /* 0x000fe200078e00f5 */
[C---:B------:R-:W-:Y:S01]  /*6720*/  LOP3.LUT R46, R6.reuse, 0xffff, RZ, 0xc0, !PT ;  /* 0x0000ffff062e7812 */ /* 0x040fe200078ec0ff */
[----:B------:R-:W-:Y:S01]  /*6730*/  IMAD.MOV.U32 R137, RZ, RZ, R248 ;  /* 0x000000ffff897224 */ /* 0x000fe200078e00f8 */
[----:B------:R-:W-:Y:S01]  /*6740*/  LOP3.LUT R79, R6, 0xff, RZ, 0xc0, !PT ;  /* 0x000000ff064f7812 */ /* 0x000fe200078ec0ff */
[----:B------:R-:W-:Y:S01]  /*6750*/  IMAD.MOV.U32 R32, RZ, RZ, R237 ;  /* 0x000000ffff207224 */ /* 0x000fe200078e00ed */
[--C-:B------:R-:W-:Y:S01]  /*6760*/  SHF.R.U32.HI R50, RZ, 0x10, R6.reuse ;  /* 0x00000010ff327819 */ /* 0x100fe20000011606 */
[----:B------:R-:W-:Y:S01]  /*6770*/  @!P6 HFMA2.BF16_V2 R143, -RZ.H0_H0, RZ.H0_H0, -R216.H0_H0 ;  /* 0x200000ffff8fe231 */ /* 0x000fe200003409d8 */
[----:B------:R-:W-:Y:S01]  /*6780*/  SHF.R.U32.HI R51, RZ, 0x18, R6 ;  /* 0x00000018ff337819 */ /* 0x000fe20000011606 */
[----:B------:R-:W-:Y:S01]  /*6790*/  IMAD.WIDE.U32 R6, R37, -0x2daee0ad, RZ ;  /* 0xd2511f5325067825 */ /* 0x000fe200078e00ff */
[----:B------:R-:W-:Y:S01]  /*67a0*/  @!P4 PRMT R217, R142, 0x5410, RZ ;  /* 0x000054108ed9c816 */ /* 0x000fe200000000ff */
[----:B------:R1:W3:Y:S01]  /*67b0*/  LDL.LU.S16 R33, [R1+0x24] ;  /* 0x0000240001217983 */ /* 0x0002e20000300600 */
[----:B------:R-:W-:Y:S01]  /*67c0*/  ISETP.LE.U32.AND P4, PT, R5, UR12, PT ;  /* 0x0000000c05007c0c */ /* 0x000fe2000bf83070 */
[----:B------:R-:W-:Y:S01]  /*67d0*/  FFMA.FTZ R5, R101, UR42, -R19 ;  /* 0x0000002a65057c23 */ /* 0x000fe20008010813 */
[----:B------:R-:W-:Y:S01]  /*67e0*/  @!P5 PRMT R225, R135, 0x5410, RZ ;  /* 0x0000541087e1d816 */ /* 0x000fe200000000ff */
[----:B------:R-:W-:Y:S01]  /*67f0*/  IMAD.MOV.U32 R135, RZ, RZ, R252 ;  /* 0x000000ffff877224 */ /* 0x000fe200078e00fc */
[----:B------:R-:W-:Y:S01]  /*6800*/  ISETP.LE.U32.AND P5, PT, R25, UR12, PT ;  /* 0x0000000c19007c0c */ /* 0x000fe2000bfa3070 */
[----:B------:R4:W-:Y:S01]  /*6810*/  MUFU.EX2 R14, R5 ;  /* 0x00000005000e7308 */ /* 0x0009e20000000800 */
[----:B------:R-:W-:Y:S01]  /*6820*/  LOP3.LUT R2, R7, UR34, R34, 0x96, !PT ;  /* 0x0000002207027c12 */ /* 0x000fe2000f8e9622 */
[----:B------:R-:W-:Y:S01]  /*6830*/  IMAD.MOV.U32 R25, RZ, RZ, R246 ;  /* 0x000000ffff197224 */ /* 0x000fe200078e00f6 */
[C---:B------:R-:W-:Y:S01]  /*6840*/  LOP3.LUT R10, R6.reuse, 0xffff, RZ, 0xc0, !PT ;  /* 0x0000ffff060a7812 */ /* 0x040fe200078ec0ff */
[----:B------:R-:W-:Y:S01]  /*6850*/  IMAD.MOV.U32 R37, RZ, RZ, R97 ;  /* 0x000000ffff257224 */ /* 0x000fe200078e0061 */
[----:B------:R-:W-:Y:S01]  /*6860*/  LOP3.LUT R8, R6, 0xff, RZ, 0xc0, !PT ;  /* 0x000000ff06087812 */ /* 0x000fe200078ec0ff */
[----:B------:R-:W-:Y:S01]  /*6870*/  IMAD.MOV.U32 R136, RZ, RZ, R94 ;  /* 0x000000ffff887224 */ /* 0x000fe200078e005e */
[--C-:B------:R-:W-:Y:S01]  /*6880*/  SHF.R.U32.HI R9, RZ, 0x10, R6.reuse ;  /* 0x00000010ff097819 */ /* 0x100fe20000011606 */
[----:B------:R-:W-:Y:S01]  /*6890*/  IMAD.MOV.U32 R15, RZ, RZ, R83 ;  /* 0x000000ffff0f7224 */ /* 0x000fe200078e0053 */
[----:B------:R-:W-:Y:S01]  /*68a0*/  SHF.R.U32.HI R7, RZ, 0x18, R6 ;  /* 0x00000018ff077819 */ /* 0x000fe20000011606 */
[----:B------:R-:W-:Y:S01]  /*68b0*/  FFMA.FTZ R6, R100, UR42, -R19 ;  /* 0x0000002a64067c23 */ /* 0x000fe20008010813 */
[----:B------:R-:W-:Y:S01]  /*68c0*/  @!P6 PRMT R216, R143, 0x5410, RZ ;  /* 0x000054108fd8e816 */ /* 0x000fe200000000ff */
[----:B------:R-:W-:-:S02]  /*68d0*/  @!P5 HFMA2.BF16_V2 R144, -RZ.H0_H0, RZ.H0_H0, -R215.H0_H0 ;  /* 0x200000ffff90d231 */ /* 0x000fc400003409d7 */
[----:B------:R-:W-:Y:S01]  /*68e0*/  IMAD.MOV.U32 R34, RZ, RZ, R82 ;  /* 0x000000ffff227224 */ /* 0x000fe200078e0052 */
[C---:B----4-:R-:W-:Y:S01]  /*68f0*/  LOP3.LUT R5, R20.reuse, 0xff, RZ, 0xc0, !PT ;  /* 0x000000ff14057812 */ /* 0x050fe200078ec0ff */
[----:B------:R4:W1:Y:S03]  /*6900*/  MUFU.EX2 R131, R6 ;  /* 0x0000000600837308 */ /* 0x0008660000000800 */
[----:B------:R-:W-:Y:S02]  /*6910*/  ISETP.LE.U32.AND P6, PT, R5, UR12, PT ;  /* 0x0000000c05007c0c */ /* 0x000fe4000bfc3070 */
[----:B------:R-:W-:-:S04]  /*6920*/  LOP3.LUT R5, R20, 0xffff, RZ, 0xc0, !PT ;  /* 0x0000ffff14057812 */ /* 0x000fc800078ec0ff */
[----:B------:R-:W-:-:S04]  /*6930*/  SHF.R.U32.HI R5, RZ, 0x8, R5 ;  /* 0x00000008ff057819 */ /* 0x000fc80000011605 */
[----:B------:R-:W-:Y:S02]  /*6940*/  LOP3.LUT R5, R5, 0xffff, RZ, 0xc0, !PT ;  /* 0x0000ffff05057812 */ /* 0x000fe400078ec0ff */
[----:B------:R-:W-:Y:S01]  /*6950*/  @!P5 PRMT R215, R144, 0x5410, RZ ;  /* 0x0000541090d7d816 */ /* 0x000fe200000000ff */
[--C-:B----4-:R-:W-:Y:S01]  /*6960*/  FFMA.FTZ R6, R102, UR42, -R18.reuse ;  /* 0x0000002a66067c23 */ /* 0x110fe20008010812 */
[----:B------:R-:W-:Y:S01]  /*6970*/  ISETP.LE.U32.AND P5, PT, R5, UR12, PT ;  /* 0x0000000c05007c0c */ /* 0x000fe2000bfa3070 */
[----:B------:R-:W-:Y:S01]  /*6980*/  FFMA.FTZ R5, R103, UR42, -R18 ;  /* 0x0000002a67057c23 */ /* 0x000fe20008010812 */
[----:B------:R-:W-:Y:S01]  /*6990*/  @!P4 HFMA2.BF16_V2 R145, -RZ.H0_H0, RZ.H0_H0, -R214.H0_H0 ;  /* 0x200000ffff91c231 */ /* 0x000fe200003409d6 */
[----:B------:R1:W-:Y:S04]  /*69a0*/  MUFU.EX2 R251, R6 ;  /* 0x0000000600fb7308 */ /* 0x0003e80000000800 */
[----:B------:R-:W-:-:S04]  /*69b0*/  @!P4 PRMT R214, R145, 0x5410, RZ ;  /* 0x0000541091d6c816 */ /* 0x000fc800000000ff */
[----:B------:R4:W4:Y:S01]  /*69c0*/  MUFU.EX2 R252, R5 ;  /* 0x0000000500fc7308 */ /* 0x0009220000000800 */
[----:B-1----:R-:W-:-:S04]  /*69d0*/  F2FP.BF16.F32.PACK_AB R6, R131, R14 ;  /* 0x0000000e8306723e */ /* 0x002fc800000010ff */
[----:B------:R-:W-:Y:S02]  /*69e0*/  PRMT R167, R6, 0x7610, R167 ;  /* 0x0000761006a77816 */ /* 0x000fe400000000a7 */
[----:B----4-:R-:W-:-:S03]  /*69f0*/  SHF.R.U32.HI R5, RZ, 0x18, R20 ;  /* 0x00000018ff057819 */ /* 0x010fc60000011614 */
[----:B------:R-:W-:Y:S01]  /*6a00*/  @!P6 HFMA2.BF16_V2 R150, -RZ.H0_H0, RZ.H0_H0, -R167.H0_H0 ;  /* 0x200000ffff96e231 */ /* 0x000fe200003409a7 */
[----:B------:R-:W-:Y:S02]  /*6a10*/  ISETP.LE.U32.AND P4, PT, R5, UR12, PT ;  /* 0x0000000c05007c0c */ /* 0x000fe4000bf83070 */
[----:B------:R-:W-:Y:S02]  /*6a20*/  SHF.R.U32.HI R5, RZ, 0x10, R20 ;  /* 0x00000010ff057819 */ /* 0x000fe40000011614 */
[----:B------:R-:W-:Y:S02]  /*6a30*/  PRMT R166, R6, 0x7632, R166 ;  /* 0x0000763206a67816 */ /* 0x000fe400000000a6 */
[----:B------:R-:W-:Y:S02]  /*6a40*/  LOP3.LUT R5, R5, 0xff, RZ, 0xc0, !PT ;  /* 0x000000ff05057812 */ /* 0x000fe400078ec0ff */
[----:B------:R-:W-:Y:S02]  /*6a50*/  PRMT R104, R167, 0x5410, R166 ;  /* 0x00005410a7687816 */ /* 0x000fe400000000a6 */
[----:B------:R-:W-:-:S02]  /*6a60*/  @!P6 PRMT R167, R150, 0x5410, RZ ;  /* 0x0000541096a7e816 */ /* 0x000fc400000000ff */
[----:B------:R-:W-:Y:S01]  /*6a70*/  ISETP.LE.U32.AND P6, PT, R5, UR12, PT ;  /* 0x0000000c05007c0c */ /* 0x000fe2000bfc3070 */
[----:B------:R-:W-:Y:S01]  /*6a80*/  FFMA.FTZ R5, R111, UR42, -R19 ;  /* 0x0000002a6f057c23 */ /* 0x000fe20008010813 */
[----:B------:R-:W-:-:S03]  /*6a90*/  F2FP.BF16.F32.PACK_AB R6, R252, R251 ;  /* 0x000000fbfc06723e */ /* 0x000fc600000010ff */
[----:B------:R1:W-:Y:S01]  /*6aa0*/  MUFU.EX2 R250, R5 ;  /* 0x0000000500fa7308 */ /* 0x0003e20000000800 */
[C---:B------:R-:W-:Y:S02]  /*6ab0*/  PRMT R164, R6.reuse, 0x7610, R164 ;  /* 0x0000761006a47816 */ /* 0x040fe400000000a4 */
[----:B------:R-:W-:-:S05]  /*6ac0*/  PRMT R165, R6, 0x7632, R165 ;  /* 0x0000763206a57816 */ /* 0x000fca00000000a5 */
[----:B------:R-:W-:Y:S02]  /*6ad0*/  @!P6 HFMA2.BF16_V2 R154, -RZ.H0_H0, RZ.H0_H0, -R164.H0_H0 ;  /* 0x200000ffff9ae231 */ /* 0x000fe400003409a4 */
[----:B-1----:R-:W-:-:S04]  /*6ae0*/  FFMA.FTZ R5, R114, UR42, -R19 ;  /* 0x0000002a72057c23 */ /* 0x002fc80008010813 */
[----:B------:R1:W4:Y:S01]  /*6af0*/  MUFU.EX2 R249, R5 ;  /* 0x0000000500f97308 */ /* 0x0003220000000800 */
[----:B------:R-:W-:Y:S02]  /*6b00*/  PRMT R103, R164, 0x5410, R165 ;  /* 0x00005410a4677816 */ /* 0x000fe400000000a5 */
[----:B------:R-:W-:Y:S02]  /*6b10*/  @!P6 PRMT R164, R154, 0x5410, RZ ;  /* 0x000054109aa4e816 */ /* 0x000fe400000000ff */
[----:B-1----:R-:W-:-:S04]  /*6b20*/  SHF.R.U32.HI R5, RZ, 0x8, R60 ;  /* 0x00000008ff057819 */ /* 0x002fc8000001163c */
[----:B------:R-:W-:-:S04]  /*6b30*/  LOP3.LUT R5, R5, 0xffff, RZ, 0xc0, !PT ;  /* 0x0000ffff05057812 */ /* 0x000fc800078ec0ff */
[----:B------:R-:W-:Y:S01]  /*6b40*/  ISETP.LE.U32.AND P6, PT, R5, UR12, PT ;  /* 0x0000000c05007c0c */ /* 0x000fe2000bfc3070 */
[----:B------:R-:W-:-:S04]  /*6b50*/  FFMA.FTZ R5, R117, UR42, -R18 ;  /* 0x0000002a75057c23 */ /* 0x000fc80008010812 */
[----:B------:R1:W-:Y:S01]  /*6b60*/  MUFU.EX2 R246, R5 ;  /* 0x0000000500f67308 */ /* 0x0003e20000000800 */
[----:B----4-:R-:W-:Y:S01]  /*6b70*/  F2FP.BF16.F32.PACK_AB R6, R249, R250 ;  /* 0x000000faf906723e */ /* 0x010fe200000010ff */
[----:B-1----:R-:W-:-:S06]  /*6b80*/  FFMA.FTZ R5, R119, UR42, -R18 ;  /* 0x0000002a77057c23 */ /* 0x002fcc0008010812 */
[----:B------:R1:W4:Y:S01]  /*6b90*/  MUFU.EX2 R245, R5 ;  /* 0x0000000500f57308 */ /* 0x0003220000000800 */
[C---:B------:R-:W-:Y:S02]  /*6ba0*/  PRMT R163, R6.reuse, 0x7610, R163 ;  /* 0x0000761006a37816 */ /* 0x040fe400000000a3 */
[----:B------:R-:W-:Y:S01]  /*6bb0*/  PRMT R162, R6, 0x7632, R162 ;  /* 0x0000763206a27816 */ /* 0x000fe200000000a2 */
[----:B-1----:R-:W-:Y:S01]  /*6bc0*/  FFMA.FTZ R5, R113, UR42, -R19 ;  /* 0x0000002a71057c23 */ /* 0x002fe20008010813 */
[----:B----4-:R-:W-:-:S03]  /*6bd0*/  F2FP.BF16.F32.PACK_AB R6, R245, R246 ;  /* 0x000000f6f506723e */ /* 0x010fc600000010ff */
[----:B------:R1:W-:Y:S01]  /*6be0*/  MUFU.EX2 R247, R5 ;  /* 0x0000000500f77308 */ /* 0x0003e20000000800 */
[C---:B------:R-:W-:Y:S02]  /*6bf0*/  PRMT R160, R6.reuse, 0x7610, R160 ;  /* 0x0000761006a07816 */ /* 0x040fe400000000a0 */
[----:B------:R-:W-:-:S03]  /*6c00*/  PRMT R161, R6, 0x7632, R161 ;  /* 0x0000763206a17816 */ /* 0x000fc600000000a1 */
[----:B------:R-:W-:Y:S02]  /*6c10*/  @!P3 HFMA2.BF16_V2 R158, -RZ.H0_H0, RZ.H0_H0, -R160.H0_H0 ;  /* 0x200000ffff9eb231 */ /* 0x000fe400003409a0 */
[----:B-1----:R-:W-:-:S04]  /*6c20*/  FFMA.FTZ R5, R112, UR42, -R19 ;  /* 0x0000002a70057c23 */ /* 0x002fc80008010813 */
[----:B------:R1:W4:Y:S01]  /*6c30*/  MUFU.EX2 R248, R5 ;  /* 0x0000000500f87308 */ /* 0x0003220000000800 */
[----:B------:R-:W-:Y:S01]  /*6c40*/  @!P2 HFMA2.BF16_V2 R157, -RZ.H0_H0, RZ.H0_H0, -R161.H0_H0 ;  /* 0x200000ffff9da231 */ /* 0x000fe200003409a1 */
[----:B------:R-:W-:Y:S02]  /*6c50*/  PRMT R101, R160, 0x5410, R161 ;  /* 0x00005410a0657816 */ /* 0x000fe400000000a1 */
[----:B------:R-:W-:Y:S02]  /*6c60*/  @!P3 PRMT R160, R158, 0x5410, RZ ;  /* 0x000054109ea0b816 */ /* 0x000fe400000000ff */
[----:B-1----:R-:W-:-:S04]  /*6c70*/  LOP3.LUT R5, R2, 0xffff, RZ, 0xc0, !PT ;  /* 0x0000ffff02057812 */ /* 0x002fc800078ec0ff */
[----:B------:R-:W-:-:S04]  /*6c80*/  SHF.R.U32.HI R5, RZ, 0x8, R5 ;  /* 0x00000008ff057819 */ /* 0x000fc80000011605 */
[----:B------:R-:W-:Y:S02]  /*6c90*/  LOP3.LUT R5, R5, 0xffff, RZ, 0xc0, !PT ;  /* 0x0000ffff05057812 */ /* 0x000fe400078ec0ff */
[----:B------:R-:W-:Y:S02]  /*6ca0*/  LOP3.LUT R6, R2, 0xff, RZ, 0xc0, !PT ;  /* 0x000000ff02067812 */ /* 0x000fe400078ec0ff */
[----:B------:R-:W-:Y:S01]  /*6cb0*/  ISETP.LE.U32.AND P3, PT, R5, UR12, PT ;  /* 0x0000000c05007c0c */ /* 0x000fe2000bf63070 */
[----:B------:R-:W-:Y:S01]  /*6cc0*/  FFMA.FTZ R5, R118, UR42, -R18 ;  /* 0x0000002a76057c23 */ /* 0x000fe20008010812 */
[----:B------:R-:W-:Y:S02]  /*6cd0*/  @!P2 PRMT R161, R157, 0x5410, RZ ;  /* 0x000054109da1a816 */ /* 0x000fe400000000ff */
[----:B------:R-:W-:Y:S01]  /*6ce0*/  ISETP.LE.U32.AND P2, PT, R6, UR12, PT ;  /* 0x0000000c06007c0c */ /* 0x000fe2000bf43070 */
[----:B------:R1:W-:Y:S01]  /*6cf0*/  MUFU.EX2 R239, R5 ;  /* 0x0000000500ef7308 */ /* 0x0003e20000000800 */
[----:B----4-:R-:W-:-:S04]  /*6d00*/  F2FP.BF16.F32.PACK_AB R6, R248, R247 ;  /* 0x000000f7f806723e */ /* 0x010fc800000010ff */
[C---:B------:R-:W-:Y:S02]  /*6d10*/  PRMT R159, R6.reuse, 0x7610, R159 ;  /* 0x00007610069f7816 */ /* 0x040fe4000000009f */
[----:B------:R-:W-:Y:S01]  /*6d20*/  PRMT R158, R6, 0x7632, R158 ;  /* 0x00007632069e7816 */ /* 0x000fe2000000009e */
[----:B-1----:R-:W-:-:S04]  /*6d30*/  FFMA.FTZ R5, R120, UR42, -R18 ;  /* 0x0000002a78057c23 */ /* 0x002fc80008010812 */
[----:B------:R1:W4:Y:S01]  /*6d40*/  MUFU.EX2 R244, R5 ;  /* 0x0000000500f47308 */ /* 0x0003220000000800 */
[----:B------:R-:W-:Y:S01]  /*6d50*/  @!P2 HFMA2.BF16_V2 R180, -RZ.H0_H0, RZ.H0_H0, -R159.H0_H0 ;  /* 0x200000ffffb4a231 */ /* 0x000fe2000034099f */
[----:B------:R-:W-:Y:S01]  /*6d60*/  PRMT R100, R159, 0x5410, R158 ;  /* 0x000054109f647816 */ /* 0x000fe2000000009e */
[----:B------:R-:W-:-:S03]  /*6d70*/  @!P3 HFMA2.BF16_V2 R192, -RZ.H0_H0, RZ.H0_H0, -R158.H0_H0 ;  /* 0x200000ffffc0b231 */ /* 0x000fc6000034099e */
[----:B------:R-:W-:Y:S02]  /*6d80*/  @!P2 PRMT R159, R180, 0x5410, RZ ;  /* 0x00005410b49fa816 */ /* 0x000fe400000000ff */
[----:B------:R-:W-:Y:S02]  /*6d90*/  @!P3 PRMT R158, R192, 0x5410, RZ ;  /* 0x00005410c09eb816 */ /* 0x000fe400000000ff */
[--C-:B-1----:R-:W-:Y:S02]  /*6da0*/  SHF.R.U32.HI R5, RZ, 0x18, R2.reuse ;  /* 0x00000018ff057819 */ /* 0x102fe40000011602 */
[----:B------:R-:W-:Y:S02]  /*6db0*/  SHF.R.U32.HI R2, RZ, 0x10, R2 ;  /* 0x00000010ff027819 */ /* 0x000fe40000011602 */
[----:B------:R-:W-:Y:S02]  /*6dc0*/  ISETP.LE.U32.AND P2, PT, R5, UR12, PT ;  /* 0x0000000c05007c0c */ /* 0x000fe4000bf43070 */
[----:B------:R-:W-:Y:S01]  /*6dd0*/  LOP3.LUT R2, R2, 0xff, RZ, 0xc0, !PT ;  /* 0x000000ff02027812 */ /* 0x000fe200078ec0ff */
[----:B------:R-:W-:-:S03]  /*6de0*/  FFMA.FTZ R6, R116, UR42, -R19 ;  /* 0x0000002a74067c23 */ /* 0x000fc60008010813 */
[----:B------:R-:W-:Y:S02]  /*6df0*/  ISETP.LE.U32.AND P3, PT, R2, UR12, PT ;  /* 0x0000000c02007c0c */ /* 0x000fe4000bf63070 */
[----:B----4-:R-:W-:Y:S01]  /*6e00*/  F2FP.BF16.F32.PACK_AB R2, R244, R239 ;  /* 0x000000eff402723e */ /* 0x010fe200000010ff */
[----:B------:R-:W-:Y:S01]  /*6e10*/  FFMA.FTZ R5, R115, UR42, -R19 ;  /* 0x0000002a73057c23 */ /* 0x000fe20008010813 */
[----:B------:R-:W-:Y:S02]  /*6e20*/  @!P6 HFMA2.BF16_V2 R156, -RZ.H0_H0, RZ.H0_H0, -R162.H0_H0 ;  /* 0x200000ffff9ce231 */ /* 0x000fe400003409a2 */
[----:B------:R-:W-:Y:S01]  /*6e30*/  PRMT R157, R2, 0x7632, R157 ;  /* 0x00007632029d7816 */ /* 0x000fe2000000009d */
[----:B------:R-:W-:Y:S01]  /*6e40*/  MUFU.EX2 R237, R6 ;  /* 0x0000000600ed7308 */ /* 0x000fe20000000800 */
[----:B------:R-:W-:Y:S02]  /*6e50*/  PRMT R102, R163, 0x5410, R162 ;  /* 0x00005410a3667816 */ /* 0x000fe400000000a2 */
[----:B------:R-:W-:Y:S01]  /*6e60*/  @!P6 PRMT R162, R156, 0x5410, RZ ;  /* 0x000054109ca2e816 */ /* 0x000fe200000000ff */
[----:B------:R-:W-:Y:S01]  /*6e70*/  @!P2 HFMA2.BF16_V2 R193, -RZ.H0_H0, RZ.H0_H0, -R157.H0_H0 ;  /* 0x200000ffffc1a231 */ /* 0x000fe2000034099d */
[----:B------:R-:W-:-:S03]  /*6e80*/  PRMT R156, R2, 0x7610, R156 ;  /* 0x00007610029c7816 */ /* 0x000fc6000000009c */
[----:B------:R1:W4:Y:S01]  /*6e90*/  MUFU.EX2 R238, R5 ;  /* 0x0000000500ee7308 */ /* 0x0003220000000800 */
[----:B------:R-:W-:Y:S01]  /*6ea0*/  LOP3.LUT R2, R9, 0xff, RZ, 0xc0, !PT ;  /* 0x000000ff09027812 */ /* 0x000fe200078ec0ff */
[----:B------:R-:W-:Y:S01]  /*6eb0*/  @!P1 HFMA2.BF16_V2 R155, -RZ.H0_H0, RZ.H0_H0, -R163.H0_H0 ;  /* 0x200000ffff9b9231 */ /* 0x000fe200003409a3 */
[----:B------:R-:W-:Y:S02]  /*6ec0*/  PRMT R97, R156, 0x5410, R157 ;  /* 0x000054109c617816 */ /* 0x000fe4000000009d */
[----:B------:R-:W-:Y:S02]  /*6ed0*/  @!P2 PRMT R157, R193, 0x5410, RZ ;  /* 0x00005410c19da816 */ /* 0x000fe400000000ff */
[----:B------:R-:W-:Y:S02]  /*6ee0*/  ISETP.LE.U32.AND P2, PT, R2, UR12, PT ;  /* 0x0000000c02007c0c */ /* 0x000fe4000bf43070 */
[----:B------:R-:W-:Y:S01]  /*6ef0*/  SHF.R.U32.HI R2, RZ, 0x8, R10 ;  /* 0x00000008ff027819 */ /* 0x000fe2000001160a */
[----:B------:R-:W-:Y:S01]  /*6f00*/  @!P3 HFMA2.BF16_V2 R223, -RZ.H0_H0, RZ.H0_H0, -R156.H0_H0 ;  /* 0x200000ffffdfb231 */ /* 0x000fe2000034099c */
[----:B------:R-:W-:-:S02]  /*6f10*/  @!P1 PRMT R163, R155, 0x5410, RZ ;  /* 0x000054109ba39816 */ /* 0x000fc400000000ff */
[----:B------:R-:W-:Y:S02]  /*6f20*/  ISETP.LE.U32.AND P1, PT, R8, UR12, PT ;  /* 0x0000000c08007c0c */ /* 0x000fe4000bf23070 */
[----:B------:R-:W-:Y:S01]  /*6f30*/  LOP3.LUT R2, R2, 0xffff, RZ, 0xc0, !PT ;  /* 0x0000ffff02027812 */ /* 0x000fe200078ec0ff */
[----:B------:R2:W3:Y:S01]  /*6f40*/  LDL.LU.S16 R8, [R1+0x20] ;  /* 0x0000200001087983 */ /* 0x0004e20000300600 */
[----:B-1----:R-:W-:Y:S01]  /*6f50*/  FFMA.FTZ R5, R109, UR42, -R18 ;  /* 0x0000002a6d057c23 */ /* 0x002fe20008010812 */
[----:B------:R-:W-:-:S03]  /*6f60*/  @!P3 PRMT R156, R223, 0x5410, RZ ;  /* 0x00005410df9cb816 */ /* 0x000fc600000000ff */
[----:B------:R4:W-:Y:S01]  /*6f70*/  MUFU.EX2 R235, R5 ;  /* 0x0000000500eb7308 */ /* 0x0009e20000000800 */
[----:B------:R-:W-:Y:S02]  /*6f80*/  ISETP.LE.U32.AND P3, PT, R2, UR12, PT ;  /* 0x0000000c02007c0c */ /* 0x000fe4000bf63070 */
[----:B------:R-:W-:-:S04]  /*6f90*/  LOP3.LUT R2, R21, 0xffff, RZ, 0xc0, !PT ;  /* 0x0000ffff15027812 */ /* 0x000fc800078ec0ff */
[----:B------:R-:W-:Y:S02]  /*6fa0*/  SHF.R.U32.HI R2, RZ, 0x8, R2 ;  /* 0x00000008ff027819 */ /* 0x000fe40000011602 */
[----:B----4-:R-:W-:-:S04]  /*6fb0*/  F2FP.BF16.F32.PACK_AB R5, R238, R237 ;  /* 0x000000edee05723e */ /* 0x010fc800000010ff */
[C---:B------:R-:W-:Y:S02]  /*6fc0*/  PRMT R155, R5.reuse, 0x7610, R155 ;  /* 0x00007610059b7816 */ /* 0x040fe4000000009b */
[----:B------:R-:W-:-:S03]  /*6fd0*/  PRMT R154, R5, 0x7632, R154 ;  /* 0x00007632059a7816 */ /* 0x000fc6000000009a */
[----:B------:R-:W-:Y:S01]  /*6fe0*/  @!P1 HFMA2.BF16_V2 R227, -RZ.H0_H0, RZ.H0_H0, -R155.H0_H0 ;  /* 0x200000ffffe39231 */ /* 0x000fe2000034099b */
[----:B------:R-:W-:Y:S01]  /*6ff0*/  LOP3.LUT R2, R2, 0xffff, RZ, 0xc0, !PT ;  /* 0x0000ffff02027812 */ /* 0x000fe200078ec0ff */
[----:B------:R-:W-:Y:S01]  /*7000*/  @!P3 HFMA2.BF16_V2 R228, -RZ.H0_H0, RZ.H0_H0, -R154.H0_H0 ;  /* 0x200000ffffe4b231 */ /* 0x000fe2000034099a */
[----:B------:R-:W-:Y:S02]  /*7010*/  PRMT R94, R155, 0x5410, R154 ;  /* 0x000054109b5e7816 */ /* 0x000fe4000000009a */
[----:B------:R-:W-:Y:S02]  /*7020*/  @!P1 PRMT R155, R227, 0x5410, RZ ;  /* 0x00005410e39b9816 */ /* 0x000fe400000000ff */
[----:B------:R-:W-:Y:S02]  /*7030*/  ISETP.LE.U32.AND P1, PT, R2, UR12, PT ;  /* 0x0000000c02007c0c */ /* 0x000fe4000bf23070 */
[----:B------:R-:W-:Y:S02]  /*7040*/  LOP3.LUT R2, R21, 0xff, RZ, 0xc0, !PT ;  /* 0x000000ff15027812 */ /* 0x000fe400078ec0ff */
[----:B------:R-:W-:-:S02]  /*7050*/  @!P3 PRMT R154, R228, 0x5410, RZ ;  /* 0x00005410e49ab816 */ /* 0x000fc400000000ff */
[----:B------:R-:W-:Y:S02]  /*7060*/  ISETP.LE.U32.AND P3, PT, R2, UR12, PT ;  /* 0x0000000c02007c0c */ /* 0x000fe4000bf63070 */
[----:B------:R-:W-:-:S11]  /*7070*/  ISETP.LE.U32.AND P6, PT, R7, UR12, PT ;  /* 0x0000000c07007c0c */ /* 0x000fd6000bfc3070 */
[----:B--2---:R-:W-:-:S05]  /*7080*/  @!P3 HFMA2.BF16_V2 R80, -RZ.H0_H0, RZ.H0_H0, -R197.H0_H0 ;  /* 0x200000ffff50b231 */ /* 0x004fca00003409c5 */
[----:B------:R-:W-:-:S04]  /*7090*/  PRMT R7, R80, 0x7610, R7 ;  /* 0x0000761050077816 */ /* 0x000fc80000000007 */
[----:B------:R-:W-:Y:S02]  /*70a0*/  @!P3 PRMT R197, R7, 0x5410, RZ ;  /* 0x0000541007c5b816 */ /* 0x000fe400000000ff */
[----:B------:R1:W2:Y:S01]  /*70b0*/  LDL.LU.S16 R7, [R1+0x18] ;  /* 0x0000180001077983 */ /* 0x0002a20000300600 */
[----:B------:R-:W-:-:S04]  /*70c0*/  FFMA.FTZ R6, R108, UR42, -R18 ;  /* 0x0000002a6c067c23 */ /* 0x000fc80008010812 */
[----:B------:R-:W4:Y:S01]  /*70d0*/  MUFU.EX2 R236, R6 ;  /* 0x0000000600ec7308 */ /* 0x000f220000000800 */
[----:B------:R-:W-:Y:S02]  /*70e0*/  IMAD R180, R3, 0x2, R177 ;  /* 0x0000000203b47824 */ /* 0x000fe400078e02b1 */
[----:B------:R-:W-:-:S03]  /*70f0*/  @!P4 HFMA2.BF16_V2 R153, -RZ.H0_H0, RZ.H0_H0, -R165.H0_H0 ;  /* 0x200000ffff99c231 */ /* 0x000fc600003409a5 */
[----:B------:R-:W1:Y:S02]  /*7100*/  LDSM.16.MT88.4 R60, [R180+0x6000] ;  /* 0x00600000b43c783b */ /* 0x000e640000004200 */
[----:B------:R-:W-:Y:S01]  /*7110*/  @!P4 PRMT R165, R153, 0x5410, RZ ;  /* 0x0000541099a5c816 */ /* 0x000fe200000000ff */
[----:B------:R-:W-:Y:S01]  /*7120*/  @!P5 HFMA2.BF16_V2 R151, -RZ.H0_H0, RZ.H0_H0, -R166.H0_H0 ;  /* 0x200000ffff97d231 */ /* 0x000fe200003409a6 */
[----:B------:R-:W-:Y:S01]  /*7130*/  SHF.R.U32.HI R2, RZ, 0x18, R21 ;  /* 0x00000018ff027819 */ /* 0x000fe20000011615 */
[----:B------:R-:W1:Y:S01]  /*7140*/  LDSM.16.MT88.4 R80, [R180+0x6800] ;  /* 0x00680000b450783b */ /* 0x000e620000004200 */
[----:B----4-:R-:W-:-:S04]  /*7150*/  F2FP.BF16.F32.PACK_AB R5, R236, R235 ;  /* 0x000000ebec05723e */ /* 0x010fc800000010ff */
[C---:B------:R-:W-:Y:S02]  /*7160*/  PRMT R153, R5.reuse, 0x7610, R153 ;  /* 0x0000761005997816 */ /* 0x040fe40000000099 */
[----:B------:R-:W-:-:S03]  /*7170*/  PRMT R152, R5, 0x7632, R152 ;  /* 0x0000763205987816 */ /* 0x000fc60000000098 */
[----:B------:R-:W-:Y:S01]  /*7180*/  @!P2 HFMA2.BF16_V2 R229, -RZ.H0_H0, RZ.H0_H0, -R153.H0_H0 ;  /* 0x200000ffffe5a231 */ /* 0x000fe20000340999 */
[----:B------:R-:W-:Y:S02]  /*7190*/  @!P5 PRMT R166, R151, 0x5410, RZ ;  /* 0x0000541097a6d816 */ /* 0x000fe400000000ff */
[----:B------:R-:W-:Y:S02]  /*71a0*/  ISETP.LE.U32.AND P5, PT, R36, UR12, PT ;  /* 0x0000000c24007c0c */ /* 0x000fe4000bfa3070 */
[----:B------:R-:W-:Y:S02]  /*71b0*/  PRMT R93, R153, 0x5410, R152 ;  /* 0x00005410995d7816 */ /* 0x000fe40000000098 */
[----:B------:R-:W-:Y:S02]  /*71c0*/  @!P2 PRMT R153, R229, 0x5410, RZ ;  /* 0x00005410e599a816 */ /* 0x000fe400000000ff */
[----:B------:R-:W-:Y:S02]  /*71d0*/  ISETP.LE.U32.AND P2, PT, R2, UR12, PT ;  /* 0x0000000c02007c0c */ /* 0x000fe4000bf43070 */
[----:B------:R-:W-:Y:S01]  /*71e0*/  SHF.R.U32.HI R2, RZ, 0x10, R21 ;  /* 0x00000010ff027819 */ /* 0x000fe20000011615 */
[----:B------:R-:W-:-:S03]  /*71f0*/  @!P6 HFMA2.BF16_V2 R230, -RZ.H0_H0, RZ.H0_H0, -R152.H0_H0 ;  /* 0x200000ffffe6e231 */ /* 0x000fc60000340998 */
[----:B------:R-:W-:Y:S02]  /*7200*/  LOP3.LUT R2, R2, 0xff, RZ, 0xc0, !PT ;  /* 0x000000ff02027812 */ /* 0x000fe400078ec0ff */
[----:B------:R-:W-:Y:S02]  /*7210*/  @!P6 PRMT R152, R230, 0x5410, RZ ;  /* 0x00005410e698e816 */ /* 0x000fe400000000ff */
[----:B------:R-:W-:Y:S02]  /*7220*/  ISETP.LE.U32.AND P6, PT, R2, UR12, PT ;  /* 0x0000000c02007c0c */ /* 0x000fe4000bfc3070 */
[----:B------:R-:W-:Y:S01]  /*7230*/  SHF.R.U32.HI R2, RZ, 0x8, R49 ;  /* 0x00000008ff027819 */ /* 0x000fe20000011631 */
[----:B------:R-:W-:-:S03]  /*7240*/  IMAD.MOV.U32 R112, RZ, RZ, R137 ;  /* 0x000000ffff707224 */ /* 0x000fc600078e0089 */
[----:B------:R-:W-:Y:S01]  /*7250*/  LOP3.LUT R2, R2, 0xffff, RZ, 0xc0, !PT ;  /* 0x0000ffff02027812 */ /* 0x000fe200078ec0ff */
[----:B------:R-:W-:Y:S02]  /*7260*/  IMAD.MOV.U32 R117, RZ, RZ, R138 ;  /* 0x000000ffff757224 */ /* 0x000fe400078e008a */
[----:B------:R-:W-:Y:S01]  /*7270*/  IMAD.MOV.U32 R113, RZ, RZ, R136 ;  /* 0x000000ffff717224 */ /* 0x000fe200078e0088 */
[----:B------:R-:W-:Y:S01]  /*7280*/  ISETP.LE.U32.AND P3, PT, R2, UR12, PT ;  /* 0x0000000c02007c0c */ /* 0x000fe2000bf63070 */
[----:B------:R-:W-:Y:S02]  /*7290*/  IMAD.MOV.U32 R137, RZ, RZ, R12 ;  /* 0x000000ffff897224 */ /* 0x000fe400078e000c */
[----:B------:R-:W-:Y:S02]  /*72a0*/  IMAD.MOV.U32 R138, RZ, RZ, R15 ;  /* 0x000000ffff8a7224 */ /* 0x000fe400078e000f */
[----:B------:R-:W-:Y:S02]  /*72b0*/  IMAD.MOV.U32 R20, RZ, RZ, R14 ;  /* 0x000000ffff147224 */ /* 0x000fe400078e000e */
[----:B------:R-:W-:-:S02]  /*72c0*/  IMAD.MOV.U32 R136, RZ, RZ, R11 ;  /* 0x000000ffff887224 */ /* 0x000fc400078e000b */
[----:B------:R-:W-:Y:S02]  /*72d0*/  @!P1 HFMA2.BF16_V2 R231, -RZ.H0_H0, RZ.H0_H0, -R196.H0_H0 ;  /* 0x200000ffffe79231 */ /* 0x000fe400003409c4 */
[----:B------:R-:W-:Y:S02]  /*72e0*/  IMAD.MOV.U32 R114, RZ, RZ, R37 ;  /* 0x000000ffff727224 */ /* 0x000fe400078e0025 */
[----:B------:R-:W-:Y:S01]  /*72f0*/  IMAD.MOV.U32 R120, RZ, RZ, R32 ;  /* 0x000000ffff787224 */ /* 0x000fe200078e0020 */
[----:B------:R-:W-:Y:S01]  /*7300*/  @!P1 PRMT R196, R231, 0x5410, RZ ;  /* 0x00005410e7c49816 */ /* 0x000fe200000000ff */
[----:B------:R-:W-:Y:S02]  /*7310*/  IMAD.MOV.U32 R118, RZ, RZ, R131 ;  /* 0x000000ffff767224 */ /* 0x000fe400078e0083 */
[----:B------:R-:W-:Y:S02]  /*7320*/  IMAD.MOV.U32 R32, RZ, RZ, R129 ;  /* 0x000000ffff207224 */ /* 0x000fe400078e0081 */
[----:B------:R-:W-:-:S02]  /*7330*/  IMAD.MOV.U32 R119, RZ, RZ, R130 ;  /* 0x000000ffff777224 */ /* 0x000fc400078e0082 */
[----:B------:R-:W-:Y:S02]  /*7340*/  IMAD.MOV.U32 R37, RZ, RZ, R128 ;  /* 0x000000ffff257224 */ /* 0x000fe400078e0080 */
[----:B---3--:R-:W-:-:S05]  /*7350*/  @!P2 HFMA2.BF16_V2 R8, -RZ.H0_H0, RZ.H0_H0, -R202.H0_H0 ;  /* 0x200000ffff08a231 */ /* 0x008fca00003409ca */
[----:B------:R-:W-:Y:S02]  /*7360*/  PRMT R2, R8, 0x7610, R2 ;  /* 0x0000761008027816 */ /* 0x000fe40000000002 */
[----:B-1----:R-:W-:Y:S02]  /*7370*/  HMMA.16816.F32.BF16 R8, R56, R60, RZ ;  /* 0x0000003c3808723c */ /* 0x002fe400000418ff */
[----:B------:R-:W-:Y:S02]  /*7380*/  @!P2 PRMT R202, R2, 0x5410, RZ ;  /* 0x0000541002caa816 */ /* 0x000fe400000000ff */
[----:B------:R1:W3:-:S15]  /*7390*/  LDL.LU.S16 R2, [R1+0x1c] ;  /* 0x00001c0001027983 */ /* 0x0002de0000300600 */
[----:B------:R-:W-:-:S05]  /*73a0*/  NOP ;  /* 0x0000000000007918 */ /* 0x000fca0000000000 */
[----:B------:R-:W-:Y:S01]  /*73b0*/  HMMA.16816.F32.BF16 R128, R52, R80, R8 ;  /* 0x000000503480723c */ /* 0x000fe20000041808 */
[----:B--2---:R-:W-:-:S05]  /*73c0*/  @!P5 HFMA2.BF16_V2 R7, -RZ.H0_H0, RZ.H0_H0, -R213.H0_H0 ;  /* 0x200000ffff07d231 */ /* 0x004fca00003409d5 */
[----:B------:R-:W-:Y:S01]  /*73d0*/  PRMT R6, R7, 0x7610, R6 ;  /* 0x0000761007067816 */ /* 0x000fe20000000006 */
[----:B------:R-:W-:Y:S02]  /*73e0*/  IMAD.MOV.U32 R7, RZ, RZ, R135 ;  /* 0x000000ffff077224 */ /* 0x000fe400078e0087 */
[----:B------:R-:W-:Y:S02]  /*73f0*/  IMAD.MOV.U32 R135, RZ, RZ, R13 ;  /* 0x000000ffff877224 */ /* 0x000fe400078e000d */
[----:B------:R-:W-:-:S15]  /*7400*/  HMMA.16816.F32.BF16 R12, R72, R60, RZ ;  /* 0x0000003c480c723c */ /* 0x000fde00000418ff */
[----:B------:R-:W-:-:S09]  /*7410*/  NOP ;  /* 0x0000000000007918 */ /* 0x000fd20000000000 */
[----:B------:R-:W-:Y:S01]  /*7420*/  HMMA.16816.F32.BF16 R228, R64, R80, R12 ;  /* 0x0000005040e4723c */ /* 0x000fe2000004180c */
[----:B------:R1:W2:Y:S04]  /*7430*/  LDL.LU.S16 R12, [R1+0x2c] ;  /* 0x00002c00010c7983 */ /* 0x0002a80000300600 */
[----:B------:R1:W4:Y:S01]  /*7440*/  LDL.LU.S16 R11, [R1+0x28] ;  /* 0x00002800010b7983 */ /* 0x0003220000300600 */
[----:B------:R-:W-:Y:S01]  /*7450*/  ISETP.LE.U32.AND P4, PT, R35, UR12, PT ;  /* 0x0000000c23007c0c */ /* 0x000fe2000bf83070 */
[----:B------:R-:W-:Y:S01]  /*7460*/  IMAD.MOV.U32 R111, RZ, RZ, R34 ;  /* 0x000000ffff6f7224 */ /* 0x000fe200078e0022 */
[----:B------:R-:W-:Y:S01]  /*7470*/  @!P5 PRMT R213, R6, 0x5410, RZ ;  /* 0x0000541006d5d816 */ /* 0x000fe200000000ff */
[----:B------:R-:W-:Y:S01]  /*7480*/  IMAD.MOV.U32 R19, RZ, RZ, R7 ;  /* 0x000000ffff137224 */ /* 0x000fe200078e0007 */
[----:B------:R1:W2:Y:S01]  /*7490*/  LDL.LU.S16 R21, [R1+0x34] ;  /* 0x0000340001157983 */ /* 0x0002a20000300600 */
[----:B------:R-:W-:-:S04]  /*74a0*/  IMAD.WIDE.U32 R6, R44, -0x2daee0ad, RZ ;  /* 0xd2511f532c067825 */ /* 0x000fc800078e00ff */
[----:B------:R-:W-:Y:S02]  /*74b0*/  IMAD.MOV.U32 R116, RZ, RZ, R112 ;  /* 0x000000ffff747224 */ /* 0x000fe400078e0070 */
[----:B------:R-:W-:Y:S02]  /*74c0*/  IMAD.MOV.U32 R192, RZ, RZ, R113 ;  /* 0x000000ffffc07224 */ /* 0x000fe400078e0071 */
[----:B------:R-:W-:Y:S02]  /*74d0*/  IMAD.MOV.U32 R112, RZ, RZ, R114 ;  /* 0x000000ffff707224 */ /* 0x000fe400078e0072 */
[----:B------:R-:W-:Y:S01]  /*74e0*/  IMAD.MOV.U32 R113, RZ, RZ, R111 ;  /* 0x000000ffff717224 */ /* 0x000fe200078e006f */
[C---:B------:R-:W-:Y:S01]  /*74f0*/  LOP3.LUT R9, R6.reuse, 0xff, RZ, 0xc0, !PT ;  /* 0x000000ff06097812 */ /* 0x040fe200078ec0ff */
[----:B------:R-:W-:Y:S01]  /*7500*/  IMAD.MOV.U32 R111, RZ, RZ, R25 ;  /* 0x000000ffff6f7224 */ /* 0x000fe200078e0019 */
[----:B------:R-:W-:Y:S01]  /*7510*/  SHF.R.U32.HI R25, RZ, 0x10, R6 ;  /* 0x00000010ff197819 */ /* 0x000fe20000011606 */
[----:B------:R-:W-:Y:S01]  /*7520*/  IMAD.MOV.U32 R114, RZ, RZ, R27 ;  /* 0x000000ffff727224 */ /* 0x000fe200078e001b */
[----:B------:R-:W-:-:S02]  /*7530*/  LOP3.LUT R27, R6, 0xffff, RZ, 0xc0, !PT ;  /* 0x0000ffff061b7812 */ /* 0x000fc400078ec0ff */
[----:B------:R-:W-:Y:S01]  /*7540*/  SHF.R.U32.HI R8, RZ, 0x18, R6 ;  /* 0x00000018ff087819 */ /* 0x000fe20000011606 */
[----:B------:R-:W-:Y:S01]  /*7550*/  IMAD.MOV.U32 R115, RZ, RZ, R19 ;  /* 0x000000ffff737224 */ /* 0x000fe200078e0013 */
[----:B------:R-:W-:Y:S01]  /*7560*/  ISETP.LE.U32.AND P2, PT, R39, UR12, PT ;  /* 0x0000000c27007c0c */ /* 0x000fe2000bf43070 */
[----:B----4-:R-:W-:-:S05]  /*7570*/  @!P4 HFMA2.BF16_V2 R11, -RZ.H0_H0, RZ.H0_H0, -R210.H0_H0 ;  /* 0x200000ffff0bc231 */ /* 0x010fca00003409d2 */
[----:B------:R-:W-:Y:S02]  /*7580*/  PRMT R6, R11, 0x7610, R6 ;  /* 0x000076100b067816 */ /* 0x000fe40000000006 */
[----:B------:R1:W4:Y:S04]  /*7590*/  LDL.LU.S16 R11, [R1+0x38] ;  /* 0x00003800010b7983 */ /* 0x0003280000300600 */
[----:B------:R1:W4:Y:S04]  /*75a0*/  LDL.LU.S16 R19, [R1+0x40] ;  /* 0x0000400001137983 */ /* 0x0003280000300600 */
[----:B------:R1:W4:Y:S01]  /*75b0*/  LDL.LU.S16 R39, [R1+0x44] ;  /* 0x0000440001277983 */ /* 0x0003220000300600 */
[----:B---3--:R-:W-:-:S05]  /*75c0*/  @!P3 HFMA2.BF16_V2 R2, -RZ.H0_H0, RZ.H0_H0, -R212.H0_H0 ;  /* 0x200000ffff02b231 */ /* 0x008fca00003409d4 */
[----:B------:R-:W-:Y:S02]  /*75d0*/  PRMT R5, R2, 0x7610, R5 ;  /* 0x0000761002057816 */ /* 0x000fe40000000005 */
[----:B------:R-:W-:Y:S02]  /*75e0*/  LOP3.LUT R2, R77, 0xff, RZ, 0xc0, !PT ;  /* 0x000000ff4d027812 */ /* 0x000fe400078ec0ff */
[----:B------:R-:W-:Y:S02]  /*75f0*/  @!P3 PRMT R212, R5, 0x5410, RZ ;  /* 0x0000541005d4b816 */ /* 0x000fe400000000ff */
[----:B------:R-:W-:Y:S02]  /*7600*/  ISETP.LE.U32.AND P3, PT, R2, UR12, PT ;  /* 0x0000000c02007c0c */ /* 0x000fe4000bf63070 */
[----:B------:R-:W-:Y:S02]  /*7610*/  LOP3.LUT R2, R88, 0xff, RZ, 0xc0, !PT ;  /* 0x000000ff58027812 */ /* 0x000fe400078ec0ff */
[----:B------:R-:W-:-:S02]  /*7620*/  SHF.R.U32.HI R5, RZ, 0x8, R87 ;  /* 0x00000008ff057819 */ /* 0x000fc40000011657 */
[----:B------:R-:W-:Y:S02]  /*7630*/  PRMT R87, R2, 0x5410, R95 ;  /* 0x0000541002577816 */ /* 0x000fe4000000005f */
[----:B------:R-:W-:-:S05]  /*7640*/  LOP3.LUT R10, R7, UR34, R28, 0x96, !PT ;  /* 0x00000022070a7c12 */ /* 0x000fca000f8e961c */
[----:B--2---:R-:W-:Y:S01]  /*7650*/  @!P3 HFMA2.BF16_V2 R12, -RZ.H0_H0, RZ.H0_H0, -R211.H0_H0 ;  /* 0x200000ffff0cb231 */ /* 0x004fe200003409d3 */
[C---:B------:R-:W-:Y:S02]  /*7660*/  LOP3.LUT R2, R23.reuse, 0xffff, RZ, 0xc0, !PT ;  /* 0x0000ffff17027812 */ /* 0x040fe400078ec0ff */
[----:B------:R-:W-:Y:S02]  /*7670*/  PRMT R88, R96, 0x5410, R5 ;  /* 0x0000541060587816 */ /* 0x000fe40000000005 */
[----:B------:R-:W-:Y:S02]  /*7680*/  PRMT R7, R12, 0x7610, R7 ;  /* 0x000076100c077816 */ /* 0x000fe40000000007 */
[----:B------:R-:W-:Y:S02]  /*7690*/  LOP3.LUT R5, R23, 0xff, RZ, 0xc0, !PT ;  /* 0x000000ff17057812 */ /* 0x000fe400078ec0ff */
[----:B------:R-:W-:Y:S02]  /*76a0*/  SHF.R.U32.HI R2, RZ, 0x8, R2 ;  /* 0x00000008ff027819 */ /* 0x000fe40000011602 */
[----:B------:R-:W-:-:S02]  /*76b0*/  @!P3 PRMT R211, R7, 0x5410, RZ ;  /* 0x0000541007d3b816 */ /* 0x000fc400000000ff */
[----:B------:R-:W-:Y:S02]  /*76c0*/  ISETP.LE.U32.AND P3, PT, R5, UR12, PT ;  /* 0x0000000c05007c0c */ /* 0x000fe4000bf63070 */
[----:B------:R-:W-:Y:S02]  /*76d0*/  LOP3.LUT R2, R2, 0xffff, RZ, 0xc0, !PT ;  /* 0x0000ffff02027812 */ /* 0x000fe400078ec0ff */
[----:B------:R-:W-:Y:S02]  /*76e0*/  @!P4 PRMT R210, R6, 0x5410, RZ ;  /* 0x0000541006d2c816 */ /* 0x000fe400000000ff */
[----:B------:R-:W-:Y:S01]  /*76f0*/  ISETP.LE.U32.AND P4, PT, R2, UR12, PT ;  /* 0x0000000c02007c0c */ /* 0x000fe2000bf83070 */
[----:B------:R-:W-:-:S04]  /*7700*/  IMAD.WIDE.U32 R6, R92, -0x2daee0ad, RZ ;  /* 0xd2511f535c067825 */ /* 0x000fc800078e00ff */
[----:B------:R-:W-:Y:S01]  /*7710*/  @!P6 HFMA2.BF16_V2 R33, -RZ.H0_H0, RZ.H0_H0, -R204.H0_H0 ;  /* 0x200000ffff21e231 */ /* 0x000fe200003409cc */
[----:B------:R-:W-:Y:S01]  /*7720*/  SHF.R.U32.HI R2, RZ, 0x10, R23 ;  /* 0x00000010ff027819 */ /* 0x000fe20000011617 */
[----:B------:R-:W-:Y:S01]  /*7730*/  @!P3 HFMA2.BF16_V2 R21, -RZ.H0_H0, RZ.H0_H0, -R209.H0_H0 ;  /* 0x200000ffff15b231 */ /* 0x000fe200003409d1 */
[----:B------:R-:W-:Y:S02]  /*7740*/  LOP3.LUT R12, R7, UR34, R84, 0x96, !PT ;  /* 0x00000022070c7c12 */ /* 0x000fe4000f8e9654 */
[----:B------:R-:W-:Y:S02]  /*7750*/  LOP3.LUT R13, R6, 0xffff, RZ, 0xc0, !PT ;  /* 0x0000ffff060d7812 */ /* 0x000fe400078ec0ff */
[----:B------:R-:W-:Y:S02]  /*7760*/  PRMT R18, R33, 0x7610, R18 ;  /* 0x0000761021127816 */ /* 0x000fe40000000012 */
[----:B------:R-:W-:Y:S02]  /*7770*/  PRMT R7, R21, 0x7610, R7 ;  /* 0x0000761015077816 */ /* 0x000fe40000000007 */
[----:B------:R-:W-:-:S02]  /*7780*/  LOP3.LUT R2, R2, 0xff, RZ, 0xc0, !PT ;  /* 0x000000ff02027812 */ /* 0x000fc400078ec0ff */
[----:B------:R-:W-:Y:S02]  /*7790*/  @!P6 PRMT R204, R18, 0x5410, RZ ;  /* 0x0000541012cce816 */ /* 0x000fe400000000ff */
[----:B------:R-:W-:Y:S02]  /*77a0*/  @!P3 PRMT R209, R7, 0x5410, RZ ;  /* 0x0000541007d1b816 */ /* 0x000fe400000000ff */
[----:B------:R-:W-:Y:S02]  /*77b0*/  LOP3.LUT R18, R6, 0xff, RZ, 0xc0, !PT ;  /* 0x000000ff06127812 */ /* 0x000fe400078ec0ff */
[--C-:B------:R-:W-:Y:S02]  /*77c0*/  SHF.R.U32.HI R15, RZ, 0x10, R6.reuse ;  /* 0x00000010ff0f7819 */ /* 0x100fe40000011606 */
[----:B------:R-:W-:Y:S02]  /*77d0*/  SHF.R.U32.HI R14, RZ, 0x18, R6 ;  /* 0x00000018ff0e7819 */ /* 0x000fe40000011606 */
[----:B------:R-:W-:-:S02]  /*77e0*/  ISETP.LE.U32.AND P3, PT, R2, UR12, PT ;  /* 0x0000000c02007c0c */ /* 0x000fc4000bf63070 */
[----:B------:R-:W-:Y:S01]  /*77f0*/  SHF.R.U32.HI R2, RZ, 0x18, R23 ;  /* 0x00000018ff027819 */ /* 0x000fe20000011617 */
[----:B----4-:R-:W-:-:S05]  /*7800*/  @!P4 HFMA2.BF16_V2 R11, -RZ.H0_H0, RZ.H0_H0, -R208.H0_H0 ;  /* 0x200000ffff0bc231 */ /* 0x010fca00003409d0 */
[----:B------:R-:W-:-:S04]  /*7810*/  PRMT R6, R11, 0x7610, R6 ;  /* 0x000076100b067816 */ /* 0x000fc80000000006 */
[----:B------:R-:W-:Y:S02]  /*7820*/  @!P4 PRMT R208, R6, 0x5410, RZ ;  /* 0x0000541006d0c816 */ /* 0x000fe400000000ff */
[----:B------:R-:W-:Y:S01]  /*7830*/  ISETP.LE.U32.AND P4, PT, R2, UR12, PT ;  /* 0x0000000c02007c0c */ /* 0x000fe2000bf83070 */
[----:B------:R-:W-:-:S05]  /*7840*/  @!P3 HFMA2.BF16_V2 R19, -RZ.H0_H0, RZ.H0_H0, -R206.H0_H0 ;  /* 0x200000ffff13b231 */ /* 0x000fca00003409ce */
[----:B------:R-:W-:Y:S01]  /*7850*/  PRMT R5, R19, 0x7610, R5 ;  /* 0x0000761013057816 */ /* 0x000fe20000000005 */
[----:B------:R-:W-:-:S06]  /*7860*/  IMAD.WIDE.U32 R6, R29, -0x2daee0ad, RZ ;  /* 0xd2511f531d067825 */ /* 0x000fcc00078e00ff */
[----:B------:R-:W-:Y:S01]  /*7870*/  @!P4 HFMA2.BF16_V2 R39, -RZ.H0_H0, RZ.H0_H0, -R205.H0_H0 ;  /* 0x200000ffff27c231 */ /* 0x000fe200003409cd */
[----:B------:R-:W-:Y:S02]  /*7880*/  @!P3 PRMT R206, R5, 0x5410, RZ ;  /* 0x0000541005ceb816 */ /* 0x000fe400000000ff */
[----:B------:R1:W2:Y:S02]  /*7890*/  LDL.LU.S16 R5, [R1+0x48] ;  /* 0x0000480001057983 */ /* 0x0002a40000300600 */
[----:B------:R-:W-:-:S04]  /*78a0*/  PRMT R29, R39, 0x7610, R29 ;  /* 0x00007610271d7816 */ /* 0x000fc8000000001d */
[----:B------:R-:W-:Y:S02]  /*78b0*/  @!P4 PRMT R205, R29, 0x5410, RZ ;  /* 0x000054101dcdc816 */ /* 0x000fe400000000ff */
[----:B------:R1:W3:Y:S01]  /*78c0*/  LDL.LU.S16 R29, [R1+0x4c] ;  /* 0x00004c00011d7983 */ /* 0x0002e20000300600 */
[----:B------:R-:W-:Y:S02]  /*78d0*/  SHF.R.U32.HI R2, RZ, 0x8, R76 ;  /* 0x00000008ff027819 */ /* 0x000fe4000001164c */
[----:B------:R-:W-:Y:S02]  /*78e0*/  ISETP.LE.U32.AND P1, PT, R48, UR12, PT ;  /* 0x0000000c30007c0c */ /* 0x000fe4000bf23070 */
[----:B------:R-:W-:-:S04]  /*78f0*/  LOP3.LUT R2, R2, 0xffff, RZ, 0xc0, !PT ;  /* 0x0000ffff02027812 */ /* 0x000fc800078ec0ff */
[----:B------:R-:W-:Y:S02]  /*7900*/  ISETP.LE.U32.AND P3, PT, R2, UR12, PT ;  /* 0x0000000c02007c0c */ /* 0x000fe4000bf63070 */
[----:B------:R-:W-:Y:S01]  /*7910*/  ISETP.LE.U32.AND P5, PT, R38, UR12, PT ;  /* 0x0000000c26007c0c */ /* 0x000fe2000bfa3070 */
[----:B------:R-:W-:-:S04]  /*7920*/  IMAD.MOV.U32 R34, RZ, RZ, R230 ;  /* 0x000000ffff227224 */ /* 0x000fc800078e00e6 */
[----:B--2---:R-:W-:-:S05]  /*7930*/  @!P1 HFMA2.BF16_V2 R5, -RZ.H0_H0, RZ.H0_H0, -R203.H0_H0 ;  /* 0x200000ffff059231 */ /* 0x004fca00003409cb */
[----:B------:R-:W-:Y:S01]  /*7940*/  PRMT R38, R5, 0x7610, R38 ;  /* 0x0000761005267816 */ /* 0x000fe20000000026 */
[----:B------:R-:W-:Y:S01]  /*7950*/  FFMA.FTZ R5, R147, UR42, -R24 ;  /* 0x0000002a93057c23 */ /* 0x000fe20008010818 */
[----:B---3--:R-:W-:-:S03]  /*7960*/  @!P3 HFMA2.BF16_V2 R29, -RZ.H0_H0, RZ.H0_H0, -R201.H0_H0 ;  /* 0x200000ffff1db231 */ /* 0x008fc600003409c9 */
[----:B------:R2:W-:Y:S02]  /*7970*/  MUFU.EX2 R230, R5 ;  /* 0x0000000500e67308 */ /* 0x0005e40000000800 */
[----:B--2---:R-:W-:Y:S02]  /*7980*/  PRMT R5, R29, 0x7610, R5 ;  /* 0x000076101d057816 */ /* 0x004fe40000000005 */
[----:B------:R1:W2:Y:S01]  /*7990*/  LDL.LU.S16 R29, [R1+0x54] ;  /* 0x00005400011d7983 */ /* 0x0002a20000300600 */
[----:B------:R-:W-:-:S04]  /*79a0*/  LOP3.LUT R2, R86, 0xff, RZ, 0xc0, !PT ;  /* 0x000000ff56027812 */ /* 0x000fc800078ec0ff */
[----:B------:R-:W-:Y:S02]  /*79b0*/  ISETP.LE.U32.AND P4, PT, R2, UR12, PT ;  /* 0x0000000c02007c0c */ /* 0x000fe4000bf83070 */
[----:B------:R-:W-:-:S04]  /*79c0*/  SHF.R.U32.HI R2, RZ, 0x10, R22 ;  /* 0x00000010ff027819 */ /* 0x000fc80000011616 */
[----:B------:R-:W-:Y:S02]  /*79d0*/  LOP3.LUT R2, R2, 0xff, RZ, 0xc0, !PT ;  /* 0x000000ff02027812 */ /* 0x000fe400078ec0ff */
[----:B------:R-:W-:Y:S02]  /*79e0*/  @!P1 PRMT R203, R38, 0x5410, RZ ;  /* 0x0000541026cb9816 */ /* 0x000fe400000000ff */
[----:B------:R-:W-:Y:S01]  /*79f0*/  ISETP.LE.U32.AND P1, PT, R2, UR12, PT ;  /* 0x0000000c02007c0c */ /* 0x000fe2000bf23070 */
[----:B------:R-:W-:Y:S01]  /*7a00*/  FFMA.FTZ R2, R146, UR42, -R24 ;  /* 0x0000002a92027c23 */ /* 0x000fe20008010818 */
[----:B------:R-:W-:-:S03]  /*7a10*/  IMAD.MOV.U32 R33, RZ, RZ, R231 ;  /* 0x000000ffff217224 */ /* 0x000fc600078e00e7 */
[----:B------:R3:W4:Y:S01]  /*7a20*/  MUFU.EX2 R231, R2 ;  /* 0x0000000200e77308 */ /* 0x0007220000000800 */
[----:B------:R-:W-:Y:S02]  /*7a30*/  @!P3 PRMT R201, R5, 0x5410, RZ ;  /* 0x0000541005c9b816 */ /* 0x000fe400000000ff */
[----:B---3--:R-:W-:-:S04]  /*7a40*/  LOP3.LUT R2, R22, 0xff, RZ, 0xc0, !PT ;  /* 0x000000ff16027812 */ /* 0x008fc800078ec0ff */
[----:B------:R-:W-:Y:S02]  /*7a50*/  ISETP.LE.U32.AND P3, PT, R2, UR12, PT ;  /* 0x0000000c02007c0c */ /* 0x000fe4000bf63070 */
[----:B------:R-:W-:-:S04]  /*7a60*/  LOP3.LUT R2, R22, 0xffff, RZ, 0xc0, !PT ;  /* 0x0000ffff16027812 */ /* 0x000fc800078ec0ff */
[----:B------:R-:W-:-:S04]  /*7a70*/  SHF.R.U32.HI R2, RZ, 0x8, R2 ;  /* 0x00000008ff027819 */ /* 0x000fc80000011602 */
[----:B------:R-:W-:Y:S01]  /*7a80*/  LOP3.LUT R2, R2, 0xffff, RZ, 0xc0, !PT ;  /* 0x0000ffff02027812 */ /* 0x000fe200078ec0ff */
[----:B--2---:R-:W-:-:S05]  /*7a90*/  @!P4 HFMA2.BF16_V2 R29, -RZ.H0_H0, RZ.H0_H0, -R199.H0_H0 ;  /* 0x200000ffff1dc231 */ /* 0x004fca00003409c7 */
[----:B------:R-:W-:Y:S02]  /*7aa0*/  PRMT R28, R29, 0x7610, R28 ;  /* 0x000076101d1c7816 */ /* 0x000fe4000000001c */
[----:B------:R1:W2:Y:S02]  /*7ab0*/  LDL.LU.S16 R29, [R1+0x58] ;  /* 0x00005800011d7983 */ /* 0x0002a40000300600 */
[----:B------:R-:W-:Y:S02]  /*7ac0*/  @!P4 PRMT R199, R28, 0x5410, RZ ;  /* 0x000054101cc7c816 */ /* 0x000fe400000000ff */
[----:B------:R1:W3:Y:S01]  /*7ad0*/  LDL.LU.S16 R28, [R1+0x5c] ;  /* 0x00005c00011c7983 */ /* 0x0002e20000300600 */
[----:B------:R-:W-:Y:S02]  /*7ae0*/  ISETP.LE.U32.AND P4, PT, R2, UR12, PT ;  /* 0x0000000c02007c0c */ /* 0x000fe4000bf83070 */
[----:B------:R-:W-:Y:S02]  /*7af0*/  SHF.R.U32.HI R2, RZ, 0x18, R22 ;  /* 0x00000018ff027819 */ /* 0x000fe40000011616 */
[----:B------:R1:W2:Y:S01]  /*7b00*/  LDL.LU.S16 R22, [R1+0x64] ;  /* 0x0000640001167983 */ /* 0x0002a20000300600 */
[----:B------:R-:W-:Y:S01]  /*7b10*/  FFMA.FTZ R5, R149, UR42, -R17 ;  /* 0x0000002a95057c23 */ /* 0x000fe20008010811 */
[----:B------:R-:W-:-:S03]  /*7b20*/  IMAD.MOV.U32 R36, RZ, RZ, R228 ;  /* 0x000000ffff247224 */ /* 0x000fc600078e00e4 */
[----:B------:R4:W-:Y:S01]  /*7b30*/  MUFU.EX2 R228, R5 ;  /* 0x0000000500e47308 */ /* 0x0009e20000000800 */
[----:B------:R-:W-:Y:S02]  /*7b40*/  IMAD.MOV.U32 R35, RZ, RZ, R229 ;  /* 0x000000ffff237224 */ /* 0x000fe400078e00e5 */
[----:B----4-:R-:W-:-:S05]  /*7b50*/  FFMA.FTZ R5, R148, UR42, -R17 ;  /* 0x0000002a94057c23 */ /* 0x010fca0008010811 */
[----:B------:R4:W1:Y:S01]  /*7b60*/  MUFU.EX2 R229, R5 ;  /* 0x0000000500e57308 */ /* 0x0008620000000800 */
[----:B------:R-:W-:Y:S02]  /*7b70*/  LOP3.LUT R11, R7, UR34, R26, 0x96, !PT ;  /* 0x00000022070b7c12 */ /* 0x000fe4000f8e961a */
[----:B------:R-:W-:Y:S02]  /*7b80*/  LOP3.LUT R19, R6, 0xffff, RZ, 0xc0, !PT ;  /* 0x0000ffff06137812 */ /* 0x000fe400078ec0ff */
[----:B----4-:R-:W-:-:S04]  /*7b90*/  F2FP.BF16.F32.PACK_AB R5, R231, R230 ;  /* 0x000000e6e705723e */ /* 0x010fc800000010ff */
[C---:B------:R-:W-:Y:S02]  /*7ba0*/  PRMT R151, R5.reuse, 0x7610, R151 ;  /* 0x0000761005977816 */ /* 0x040fe40000000097 */
[----:B------:R-:W-:-:S04]  /*7bb0*/  PRMT R150, R5, 0x7632, R150 ;  /* 0x0000763205967816 */ /* 0x000fc80000000096 */
[----:B------:R-:W-:Y:S01]  /*7bc0*/  PRMT R86, R151, 0x5410, R150 ;  /* 0x0000541097567816 */ /* 0x000fe20000000096 */
[----:B------:R-:W-:Y:S02]  /*7bd0*/  IMAD.MOV.U32 R193, RZ, RZ, R116 ;  /* 0x000000ffffc17224 */ /* 0x000fe400078e0074 */
[----:B------:R-:W-:Y:S01]  /*7be0*/  IMAD.MOV.U32 R116, RZ, RZ, R120 ;  /* 0x000000ffff747224 */ /* 0x000fe200078e0078 */
[----:B------:R-:W-:Y:S01]  /*7bf0*/  LOP3.LUT R23, R6, 0xff, RZ, 0xc0, !PT ;  /* 0x000000ff06177812 */ /* 0x000fe200078ec0ff */
[----:B------:R-:W-:Y:S01]  /*7c00*/  IMAD.MOV.U32 R120, RZ, RZ, R20 ;  /* 0x000000ffff787224 */ /* 0x000fe200078e0014 */
[--C-:B------:R-:W-:Y:S02]  /*7c10*/  SHF.R.U32.HI R21, RZ, 0x10, R6.reuse ;  /* 0x00000010ff157819 */ /* 0x100fe40000011606 */
[----:B------:R-:W-:Y:S01]  /*7c20*/  SHF.R.U32.HI R20, RZ, 0x18, R6 ;  /* 0x00000018ff147819 */ /* 0x000fe20000011606 */
[----:B---3--:R-:W-:-:S05]  /*7c30*/  @!P3 HFMA2.BF16_V2 R28, -RZ.H0_H0, RZ.H0_H0, -R151.H0_H0 ;  /* 0x200000ffff1cb231 */ /* 0x008fca0000340997 */
[----:B------:R-:W-:-:S04]  /*7c40*/  PRMT R7, R28, 0x7610, R7 ;  /* 0x000076101c077816 */ /* 0x000fc80000000007 */
[----:B------:R-:W-:Y:S02]  /*7c50*/  @!P3 PRMT R151, R7, 0x5410, RZ ;  /* 0x000054100797b816 */ /* 0x000fe400000000ff */
[----:B------:R3:W4:Y:S01]  /*7c60*/  LDL.LU.S16 R7, [R1+0x60] ;  /* 0x0000600001077983 */ /* 0x0007220000300600 */
[----:B--2---:R-:W-:-:S05]  /*7c70*/  @!P4 HFMA2.BF16_V2 R22, -RZ.H0_H0, RZ.H0_H0, -R150.H0_H0 ;  /* 0x200000ffff16c231 */ /* 0x004fca0000340996 */
[----:B------:R-:W-:-:S04]  /*7c80*/  PRMT R6, R22, 0x7610, R6 ;  /* 0x0000761016067816 */ /* 0x000fc80000000006 */
[----:B------:R-:W-:Y:S02]  /*7c90*/  @!P4 PRMT R150, R6, 0x5410, RZ ;  /* 0x000054100696c816 */ /* 0x000fe400000000ff */
[----:B------:R-:W-:Y:S02]  /*7ca0*/  ISETP.LE.U32.AND P4, PT, R9, UR12, PT ;  /* 0x0000000c09007c0c */ /* 0x000fe4000bf83070 */
[----:B------:R3:W2:Y:S01]  /*7cb0*/  LDL.LU.S16 R9, [R1+0x68] ;  /* 0x0000680001097983 */ /* 0x0006a20000300600 */
[----:B------:R-:W-:-:S13]  /*7cc0*/  ISETP.LE.U32.AND P6, PT, R47, UR12, PT ;  /* 0x0000000c2f007c0c */ /* 0x000fda000bfc3070 */
[----:B------:R-:W-:-:S05]  /*7cd0*/  @!P6 HFMA2.BF16_V2 R29, -RZ.H0_H0, RZ.H0_H0, -R198.H0_H0 ;  /* 0x200000ffff1de231 */ /* 0x000fca00003409c6 */
[----:B------:R-:W-:-:S04]  /*7ce0*/  PRMT R26, R29, 0x7610, R26 ;  /* 0x000076101d1a7816 */ /* 0x000fc8000000001a */
[----:B------:R-:W-:Y:S02]  /*7cf0*/  @!P6 PRMT R198, R26, 0x5410, RZ ;  /* 0x000054101ac6e816 */ /* 0x000fe400000000ff */
[----:B------:R-:W-:Y:S02]  /*7d00*/  ISETP.LE.U32.AND P6, PT, R2, UR12, PT ;  /* 0x0000000c02007c0c */ /* 0x000fe4000bfc3070 */
[----:B-1----:R-:W-:-:S04]  /*7d10*/  F2FP.BF16.F32.PACK_AB R2, R229, R228 ;  /* 0x000000e4e502723e */ /* 0x002fc800000010ff */
[C---:B------:R-:W-:Y:S02]  /*7d20*/  PRMT R149, R2.reuse, 0x7610, R149 ;  /* 0x0000761002957816 */ /* 0x040fe40000000095 */
[----:B------:R-:W-:Y:S02]  /*7d30*/  LOP3.LUT R5, R85, 0xff, RZ, 0xc0, !PT ;  /* 0x000000ff55057812 */ /* 0x000fe400078ec0ff */
[----:B------:R-:W-:Y:S02]  /*7d40*/  PRMT R148, R2, 0x7632, R148 ;  /* 0x0000763202947816 */ /* 0x000fe40000000094 */
[----:B------:R-:W-:Y:S02]  /*7d50*/  ISETP.LE.U32.AND P3, PT, R5, UR12, PT ;  /* 0x0000000c05007c0c */ /* 0x000fe4000bf63070 */
[----:B------:R-:W-:Y:S02]  /*7d60*/  LOP3.LUT R2, R30, 0xffff, RZ, 0xc0, !PT ;  /* 0x0000ffff1e027812 */ /* 0x000fe400078ec0ff */
[----:B------:R-:W-:Y:S01]  /*7d70*/  PRMT R85, R149, 0x5410, R148 ;  /* 0x0000541095557816 */ /* 0x000fe20000000094 */
[----:B------:R-:W-:Y:S01]  /*7d80*/  FFMA.FTZ R6, R171, UR42, -R24 ;  /* 0x0000002aab067c23 */ /* 0x000fe20008010818 */
[----:B------:R-:W-:-:S02]  /*7d90*/  IMAD.MOV.U32 R109, RZ, RZ, R116 ;  /* 0x000000ffff6d7224 */ /* 0x000fc400078e0074 */
[----:B------:R-:W-:Y:S01]  /*7da0*/  IMAD.MOV.U32 R116, RZ, RZ, R120 ;  /* 0x000000ffff747224 */ /* 0x000fe200078e0078 */
[----:B------:R-:W-:Y:S01]  /*7db0*/  MUFU.EX2 R223, R6 ;  /* 0x0000000600df7308 */ /* 0x000fe20000000800 */
[----:B------:R-:W-:Y:S02]  /*7dc0*/  IMAD.MOV.U32 R120, RZ, RZ, R119 ;  /* 0x000000ffff787224 */ /* 0x000fe400078e0077 */
[----:B------:R-:W-:Y:S02]  /*7dd0*/  IMAD.MOV.U32 R119, RZ, RZ, R117 ;  /* 0x000000ffff777224 */ /* 0x000fe400078e0075 */
[----:B------:R-:W-:Y:S02]  /*7de0*/  IMAD.MOV.U32 R117, RZ, RZ, R138 ;  /* 0x000000ffff757224 */ /* 0x000fe400078e008a */
[----:B------:R-:W-:Y:S02]  /*7df0*/  IMAD.MOV.U32 R138, RZ, RZ, R136 ;  /* 0x000000ffff8a7224 */ /* 0x000fe400078e0088 */
[----:B------:R-:W-:-:S02]  /*7e00*/  IMAD.MOV.U32 R136, RZ, RZ, R78 ;  /* 0x000000ffff887224 */ /* 0x000fc400078e004e */
[----:B----4-:R-:W-:-:S05]  /*7e10*/  @!P1 HFMA2.BF16_V2 R7, -RZ.H0_H0, RZ.H0_H0, -R149.H0_H0 ;  /* 0x200000ffff079231 */ /* 0x010fca0000340995 */
[----:B------:R-:W-:-:S04]  /*7e20*/  PRMT R5, R7, 0x7610, R5 ;  /* 0x0000761007057816 */ /* 0x000fc80000000005 */
[----:B------:R-:W-:Y:S02]  /*7e30*/  @!P1 PRMT R149, R5, 0x5410, RZ ;  /* 0x0000541005959816 */ /* 0x000fe400000000ff */
[----:B------:R-:W-:Y:S02]  /*7e40*/  SHF.R.U32.HI R5, RZ, 0x8, R2 ;  /* 0x00000008ff057819 */ /* 0x000fe40000011602 */
[----:B------:R-:W-:-:S04]  /*7e50*/  LOP3.LUT R2, R30, 0xff, RZ, 0xc0, !PT ;  /* 0x000000ff1e027812 */ /* 0x000fc800078ec0ff */
[----:B------:R-:W-:Y:S01]  /*7e60*/  PRMT R81, R2, 0x5410, R5 ;  /* 0x0000541002517816 */ /* 0x000fe20000000005 */
[----:B------:R-:W-:Y:S01]  /*7e70*/  FFMA.FTZ R5, R170, UR42, -R24 ;  /* 0x0000002aaa057c23 */ /* 0x000fe20008010818 */
[----:B--2---:R-:W-:-:S03]  /*7e80*/  @!P6 HFMA2.BF16_V2 R9, -RZ.H0_H0, RZ.H0_H0, -R148.H0_H0 ;  /* 0x200000ffff09e231 */ /* 0x004fc60000340994 */
[----:B------:R1:W2:Y:S01]  /*7e90*/  MUFU.EX2 R227, R5 ;  /* 0x0000000500e37308 */ /* 0x0002a20000000800 */
[----:B------:R-:W-:Y:S02]  /*7ea0*/  SHF.R.U32.HI R2, RZ, 0x10, R30 ;  /* 0x00000010ff027819 */ /* 0x000fe4000001161e */
[----:B-1----:R-:W-:-:S04]  /*7eb0*/  SHF.R.U32.HI R5, RZ, 0x8, R46 ;  /* 0x00000008ff057819 */ /* 0x002fc8000001162e */
[--C-:B------:R-:W-:Y:S02]  /*7ec0*/  PRMT R79, R79, 0x5410, R5.reuse ;  /* 0x000054104f4f7816 */ /* 0x100fe40000000005 */
[----:B------:R-:W-:-:S04]  /*7ed0*/  PRMT R5, R9, 0x7610, R5 ;  /* 0x0000761009057816 */ /* 0x000fc80000000005 */
[----:B------:R-:W-:Y:S02]  /*7ee0*/  @!P6 PRMT R148, R5, 0x5410, RZ ;  /* 0x000054100594e816 */ /* 0x000fe400000000ff */
[----:B------:R3:W4:Y:S01]  /*7ef0*/  LDL.LU.S16 R5, [R1+0x70] ;  /* 0x0000700001057983 */ /* 0x0007220000300600 */
[----:B------:R-:W-:Y:S02]  /*7f00*/  LOP3.LUT R6, R2, 0xff, RZ, 0xc0, !PT ;  /* 0x000000ff02067812 */ /* 0x000fe400078ec0ff */
[----:B------:R-:W-:-:S04]  /*7f10*/  LOP3.LUT R2, R50, 0xff, RZ, 0xc0, !PT ;  /* 0x000000ff32027812 */ /* 0x000fc800078ec0ff */
[----:B------:R-:W-:Y:S02]  /*7f20*/  PRMT R78, R2, 0x5410, R51 ;  /* 0x00005410024e7816 */ /* 0x000fe40000000033 */
[----:B------:R-:W-:-:S04]  /*7f30*/  SHF.R.U32.HI R2, RZ, 0x8, R89 ;  /* 0x00000008ff027819 */ /* 0x000fc80000011659 */
[----:B------:R-:W-:-:S04]  /*7f40*/  LOP3.LUT R2, R2, 0xffff, RZ, 0xc0, !PT ;  /* 0x0000ffff02027812 */ /* 0x000fc800078ec0ff */
[----:B------:R-:W-:Y:S02]  /*7f50*/  ISETP.LE.U32.AND P6, PT, R2, UR12, PT ;  /* 0x0000000c02007c0c */ /* 0x000fe4000bfc3070 */
[----:B--2---:R-:W-:-:S04]  /*7f60*/  F2FP.BF16.F32.PACK_AB R2, R227, R223 ;  /* 0x000000dfe302723e */ /* 0x004fc800000010ff */
[C---:B------:R-:W-:Y:S02]  /*7f70*/  PRMT R147, R2.reuse, 0x7610, R147 ;  /* 0x0000761002937816 */ /* 0x040fe40000000093 */
[----:B------:R-:W-:Y:S02]  /*7f80*/  PRMT R146, R2, 0x7632, R146 ;  /* 0x0000763202927816 */ /* 0x000fe40000000092 */
[----:B------:R-:W-:Y:S02]  /*7f90*/  SHF.R.U32.HI R2, RZ, 0x8, R13 ;  /* 0x00000008ff027819 */ /* 0x000fe4000001160d */
[----:B------:R3:W2:Y:S01]  /*7fa0*/  LDL.LU.S16 R13, [R1+0x7c] ;  /* 0x00007c00010d7983 */ /* 0x0006a20000300600 */
[----:B------:R-:W-:-:S04]  /*7fb0*/  SHF.R.U32.HI R7, RZ, 0x18, R30 ;  /* 0x00000018ff077819 */ /* 0x000fc8000001161e */
[----:B------:R-:W-:Y:S02]  /*7fc0*/  PRMT R80, R6, 0x5410, R7 ;  /* 0x0000541006507816 */ /* 0x000fe40000000007 */
[----:B------:R-:W-:Y:S01]  /*7fd0*/  PRMT R84, R147, 0x5410, R146 ;  /* 0x0000541093547816 */ /* 0x000fe20000000092 */
[----:B------:R-:W-:Y:S02]  /*7fe0*/  IMAD.MOV.U32 R61, RZ, RZ, R115 ;  /* 0x000000ffff3d7224 */ /* 0x000fe400078e0073 */
[----:B------:R-:W-:Y:S01]  /*7ff0*/  IMAD.MOV.U32 R115, RZ, RZ, R192 ;  /* 0x000000ffff737224 */ /* 0x000fe200078e00c0 */
[----:B------:R-:W-:Y:S02]  /*8000*/  ISETP.LE.U32.AND P1, PT, R8, UR12, PT ;  /* 0x0000000c08007c0c */ /* 0x000fe4000bf23070 */
[----:B------:R-:W-:Y:S02]  /*8010*/  PRMT R77, R18, 0x5410, R2 ;  /* 0x00005410124d7816 */ /* 0x000fe40000000002 */
[----:B------:R-:W-:-:S02]  /*8020*/  LOP3.LUT R2, R15, 0xff, RZ, 0xc0, !PT ;  /* 0x000000ff0f027812 */ /* 0x000fc400078ec0ff */
[----:B------:R-:W-:Y:S02]  /*8030*/  SHF.R.U32.HI R8, RZ, 0x18, R16 ;  /* 0x00000018ff087819 */ /* 0x000fe40000011610 */
[----:B------:R-:W-:Y:S02]  /*8040*/  PRMT R76, R2, 0x5410, R14 ;  /* 0x00005410024c7816 */ /* 0x000fe4000000000e */
[C---:B------:R-:W-:Y:S02]  /*8050*/  LOP3.LUT R2, R16.reuse, 0xffff, RZ, 0xc0, !PT ;  /* 0x0000ffff10027812 */ /* 0x040fe400078ec0ff */
[----:B------:R-:W-:Y:S02]  /*8060*/  LOP3.LUT R9, R16, 0xff, RZ, 0xc0, !PT ;  /* 0x000000ff10097812 */ /* 0x000fe400078ec0ff */
[----:B------:R-:W-:-:S04]  /*8070*/  SHF.R.U32.HI R7, RZ, 0x8, R2 ;  /* 0x00000008ff077819 */ /* 0x000fc80000011602 */
[----:B------:R-:W-:Y:S01]  /*8080*/  PRMT R51, R9, 0x5410, R7 ;  /* 0x0000541009337816 */ /* 0x000fe20000000007 */
[----:B----4-:R-:W-:-:S05]  /*8090*/  @!P2 HFMA2.BF16_V2 R5, -RZ.H0_H0, RZ.H0_H0, -R147.H0_H0 ;  /* 0x200000ffff05a231 */ /* 0x010fca0000340993 */
[----:B------:R-:W-:Y:S02]  /*80a0*/  PRMT R6, R5, 0x7610, R6 ;  /* 0x0000761005067816 */ /* 0x000fe40000000006 */
[----:B------:R-:W-:Y:S02]  /*80b0*/  LOP3.LUT R5, R25, 0xff, RZ, 0xc0, !PT ;  /* 0x000000ff19057812 */ /* 0x000fe400078ec0ff */
[----:B------:R-:W-:Y:S02]  /*80c0*/  @!P2 PRMT R147, R6, 0x5410, RZ ;  /* 0x000054100693a816 */ /* 0x000fe400000000ff */
[----:B------:R-:W-:Y:S01]  /*80d0*/  ISETP.LE.U32.AND P2, PT, R5, UR12, PT ;  /* 0x0000000c05007c0c */ /* 0x000fe2000bf43070 */
[----:B------:R-:W-:-:S04]  /*80e0*/  FFMA.FTZ R5, R178, UR42, -R17 ;  /* 0x0000002ab2057c23 */ /* 0x000fc80008010811 */
[----:B------:R1:W-:Y:S01]  /*80f0*/  MUFU.EX2 R192, R5 ;  /* 0x0000000500c07308 */ /* 0x0003e20000000800 */
[----:B------:R-:W-:Y:S01]  /*8100*/  FFMA.FTZ R6, R174, UR42, -R17 ;  /* 0x0000002aae067c23 */ /* 0x000fe20008010811 */
[----:B-1----:R-:W-:-:S04]  /*8110*/  SHF.R.U32.HI R5, RZ, 0x10, R16 ;  /* 0x00000010ff057819 */ /* 0x002fc80000011610 */
[----:B------:R-:W-:-:S04]  /*8120*/  LOP3.LUT R5, R5, 0xff, RZ, 0xc0, !PT ;  /* 0x000000ff05057812 */ /* 0x000fc800078ec0ff */
[----:B------:R-:W-:Y:S01]  /*8130*/  PRMT R50, R5, 0x5410, R8 ;  /* 0x0000541005327816 */ /* 0x000fe20000000008 */
[----:B------:R-:W-:Y:S01]  /*8140*/  FFMA.FTZ R5, R233, UR42, -R24 ;  /* 0x0000002ae9057c23 */ /* 0x000fe20008010818 */
[----:B--2---:R-:W-:-:S03]  /*8150*/  @!P6 HFMA2.BF16_V2 R13, -RZ.H0_H0, RZ.H0_H0, -R146.H0_H0 ;  /* 0x200000ffff0de231 */ /* 0x004fc60000340992 */
[----:B------:R1:W-:Y:S02]  /*8160*/  MUFU.EX2 R174, R5 ;  /* 0x0000000500ae7308 */ /* 0x0003e40000000800 */
[----:B------:R-:W-:-:S04]  /*8170*/  PRMT R9, R13, 0x7610, R9 ;  /* 0x000076100d097816 */ /* 0x000fc80000000009 */
[----:B------:R-:W-:Y:S01]  /*8180*/  @!P6 PRMT R146, R9, 0x5410, RZ ;  /* 0x000054100992e816 */ /* 0x000fe200000000ff */
[----:B-1----:R3:W2:Y:S04]  /*8190*/  LDL.LU.S16 R5, [R1+0x80] ;  /* 0x0000800001057983 */ /* 0x0026a80000300600 */
[----:B------:R3:W4:Y:S01]  /*81a0*/  LDL.LU.S16 R9, [R1+0x84] ;  /* 0x0000840001097983 */ /* 0x0007220000300600 */
[----:B------:R-:W-:Y:S02]  /*81b0*/  IMAD.MOV.U32 R108, RZ, RZ, R193 ;  /* 0x000000ffff6c7224 */ /* 0x000fe400078e00c1 */
[----:B------:R-:W1:Y:S02]  /*81c0*/  MUFU.EX2 R193, R6 ;  /* 0x0000000600c17308 */ /* 0x000e640000000800 */
[----:B-1----:R-:W-:-:S04]  /*81d0*/  F2FP.BF16.F32.PACK_AB R6, R193, R192 ;  /* 0x000000c0c106723e */ /* 0x002fc800000010ff */
[C---:B------:R-:W-:Y:S02]  /*81e0*/  PRMT R145, R6.reuse, 0x7610, R145 ;  /* 0x0000761006917816 */ /* 0x040fe40000000091 */
[----:B------:R-:W-:Y:S01]  /*81f0*/  PRMT R144, R6, 0x7632, R144 ;  /* 0x0000763206907816 */ /* 0x000fe20000000090 */
[----:B------:R-:W-:-:S03]  /*8200*/  IMAD.MOV.U32 R60, RZ, RZ, R61 ;  /* 0x000000ffff3c7224 */ /* 0x000fc600078e003d */
[----:B------:R-:W-:Y:S01]  /*8210*/  PRMT R61, R145, 0x5410, R144 ;  /* 0x00005410913d7816 */ /* 0x000fe20000000090 */
[----:B--2---:R-:W-:-:S05]  /*8220*/  @!P3 HFMA2.BF16_V2 R5, -RZ.H0_H0, RZ.H0_H0, -R145.H0_H0 ;  /* 0x200000ffff05b231 */ /* 0x004fca0000340991 */
[----:B------:R-:W-:Y:S01]  /*8230*/  PRMT R8, R5, 0x7610, R8 ;  /* 0x0000761005087816 */ /* 0x000fe20000000008 */
[----:B----4-:R-:W-:-:S03]  /*8240*/  @!P5 HFMA2.BF16_V2 R9, -RZ.H0_H0, RZ.H0_H0, -R144.H0_H0 ;  /* 0x200000ffff09d231 */ /* 0x010fc60000340990 */
[----:B------:R-:W-:Y:S02]  /*8250*/  @!P3 PRMT R145, R8, 0x5410, RZ ;  /* 0x000054100891b816 */ /* 0x000fe400000000ff */
[----:B------:R3:W2:Y:S01]  /*8260*/  LDL.LU.S16 R8, [R1+0x88] ;  /* 0x0000880001087983 */ /* 0x0006a20000300600 */
[----:B------:R-:W-:-:S04]  /*8270*/  PRMT R6, R9, 0x7610, R6 ;  /* 0x0000761009067816 */ /* 0x000fc80000000006 */
[----:B------:R-:W-:Y:S02]  /*8280*/  @!P5 PRMT R144, R6, 0x5410, RZ ;  /* 0x000054100690d816 */ /* 0x000fe400000000ff */
[----:B------:R3:W4:Y:S01]  /*8290*/  LDL.LU.S16 R6, [R1+0x8c] ;  /* 0x00008c0001067983 */ /* 0x0007220000300600 */
[----:B------:R-:W-:-:S04]  /*82a0*/  SHF.R.U32.HI R2, RZ, 0x8, R19 ;  /* 0x00000008ff027819 */ /* 0x000fc80000011613 */
[----:B------:R-:W-:Y:S02]  /*82b0*/  PRMT R19, R23, 0x5410, R2 ;  /* 0x0000541017137816 */ /* 0x000fe40000000002 */
[----:B------:R-:W-:-:S04]  /*82c0*/  LOP3.LUT R2, R21, 0xff, RZ, 0xc0, !PT ;  /* 0x000000ff15027812 */ /* 0x000fc800078ec0ff */
[----:B------:R-:W-:Y:S01]  /*82d0*/  PRMT R49, R2, 0x5410, R20 ;  /* 0x0000541002317816 */ /* 0x000fe20000000014 */
[----:B------:R-:W-:-:S04]  /*82e0*/  FFMA.FTZ R2, R175, UR42, -R24 ;  /* 0x0000002aaf027c23 */ /* 0x000fc80008010818 */
[----:B------:R1:W3:Y:S01]  /*82f0*/  MUFU.EX2 R175, R2 ;  /* 0x0000000200af7308 */ /* 0x0002e20000000800 */
[----:B------:R-:W-:-:S04]  /*8300*/  LOP3.LUT R5, R10, 0xff, RZ, 0xc0, !PT ;  /* 0x000000ff0a057812 */ /* 0x000fc800078ec0ff */
[----:B------:R-:W-:Y:S02]  /*8310*/  ISETP.LE.U32.AND P6, PT, R5, UR12, PT ;  /* 0x0000000c05007c0c */ /* 0x000fe4000bfc3070 */
[----:B-1----:R-:W-:-:S04]  /*8320*/  LOP3.LUT R2, R10, 0xffff, RZ, 0xc0, !PT ;  /* 0x0000ffff0a027812 */ /* 0x002fc800078ec0ff */
[----:B------:R-:W-:Y:S02]  /*8330*/  SHF.R.U32.HI R2, RZ, 0x8, R2 ;  /* 0x00000008ff027819 */ /* 0x000fe40000011602 */
[----:B---3--:R-:W-:Y:S02]  /*8340*/  F2FP.BF16.F32.PACK_AB R5, R175, R174 ;  /* 0x000000aeaf05723e */ /* 0x008fe400000010ff */
[----:B------:R-:W-:Y:S01]  /*8350*/  LOP3.LUT R2, R2, 0xffff, RZ, 0xc0, !PT ;  /* 0x0000ffff02027812 */ /* 0x000fe200078ec0ff */
[----:B------:R-:W-:Y:S01]  /*8360*/  IMAD R178, R4, 0x2, R177 ;  /* 0x0000000204b27824 */ /* 0x000fe200078e02b1 */
[----:B------:R-:W-:Y:S02]  /*8370*/  PRMT R143, R5, 0x7610, R143 ;  /* 0x00007610058f7816 */ /* 0x000fe4000000008f */
[----:B------:R-:W-:Y:S02]  /*8380*/  ISETP.LE.U32.AND P3, PT, R2, UR12, PT ;  /* 0x0000000c02007c0c */ /* 0x000fe4000bf63070 */
[----:B------:R-:W-:Y:S01]  /*8390*/  SHF.R.U32.HI R2, RZ, 0x18, R10 ;  /* 0x00000018ff027819 */ /* 0x000fe2000001160a */
[----:B------:R-:W-:-:S02]  /*83a0*/  IMAD.MOV.U32 R22, RZ, RZ, R36 ;  /* 0x000000ffff167224 */ /* 0x000fc400078e0024 */
[----:B------:R-:W-:Y:S01]  /*83b0*/  IMAD.MOV.U32 R92, RZ, RZ, R37 ;  /* 0x000000ffff5c7224 */ /* 0x000fe200078e0025 */
[----:B------:R-:W-:Y:S01]  /*83c0*/  ISETP.LE.U32.AND P5, PT, R2, UR12, PT ;  /* 0x0000000c02007c0c */ /* 0x000fe2000bfa3070 */
[----:B------:R-:W1:Y:S01]  /*83d0*/  LDSM.16.MT88.4 R36, [R178+0x6000] ;  /* 0x00600000b224783b */ /* 0x000e620000004200 */
[----:B------:R-:W-:Y:S02]  /*83e0*/  SHF.R.U32.HI R2, RZ, 0x10, R10 ;  /* 0x00000010ff027819 */ /* 0x000fe4000001160a */
[----:B------:R-:W-:Y:S01]  /*83f0*/  PRMT R142, R5, 0x7632, R142 ;  /* 0x00007632058e7816 */ /* 0x000fe2000000008e */
[----:B------:R-:W-:Y:S01]  /*8400*/  IMAD.MOV.U32 R48, RZ, RZ, R60 ;  /* 0x000000ffff307224 */ /* 0x000fe200078e003c */
[----:B------:R-:W-:Y:S02]  /*8410*/  LOP3.LUT R2, R2, 0xff, RZ, 0xc0, !PT ;  /* 0x000000ff02027812 */ /* 0x000fe400078ec0ff */
[----:B------:R-:W-:Y:S01]  /*8420*/  PRMT R60, R143, 0x5410, R142 ;  /* 0x000054108f3c7816 */ /* 0x000fe2000000008e */
[----:B------:R-:W-:-:S02]  /*8430*/  IMAD.MOV.U32 R95, RZ, RZ, R45 ;  /* 0x000000ffff5f7224 */ /* 0x000fc400078e002d */
[----:B------:R-:W3:Y:S01]  /*8440*/  LDSM.16.MT88.4 R44, [R178+0x6800] ;  /* 0x00680000b22c783b */ /* 0x000ee20000004200 */
[----:B------:R-:W-:Y:S01]  /*8450*/  IMAD.MOV.U32 R171, RZ, RZ, R48 ;  /* 0x000000ffffab7224 */ /* 0x000fe200078e0030 */
[----:B------:R-:W-:Y:S01]  /*8460*/  SHF.R.U32.HI R9, RZ, 0x18, R12 ;  /* 0x00000018ff097819 */ /* 0x000fe2000001160c */
[----:B------:R-:W-:Y:S02]  /*8470*/  IMAD.MOV.U32 R26, RZ, RZ, R35 ;  /* 0x000000ffff1a7224 */ /* 0x000fe400078e0023 */
[----:B------:R-:W-:Y:S02]  /*8480*/  IMAD.MOV.U32 R29, RZ, RZ, R34 ;  /* 0x000000ffff1d7224 */ /* 0x000fe400078e0022 */
[----:B------:R-:W-:Y:S02]  /*8490*/  IMAD.MOV.U32 R96, RZ, RZ, R33 ;  /* 0x000000ffff607224 */ /* 0x000fe400078e0021 */
[----:B------:R-:W-:Y:S02]  /*84a0*/  IMAD.MOV.U32 R23, RZ, RZ, R22 ;  /* 0x000000ffff177224 */ /* 0x000fe400078e0016 */
[----:B------:R-:W-:-:S02]  /*84b0*/  IMAD.MOV.U32 R18, RZ, RZ, R26 ;  /* 0x000000ffff127224 */ /* 0x000fc400078e001a */
[----:B------:R-:W-:Y:S02]  /*84c0*/  IMAD.MOV.U32 R28, RZ, RZ, R183 ;  /* 0x000000ffff1c7224 */ /* 0x000fe400078e00b7 */
[----:B------:R-:W-:Y:S02]  /*84d0*/  IMAD.MOV.U32 R21, RZ, RZ, R23 ;  /* 0x000000ffff157224 */ /* 0x000fe400078e0017 */
[----:B------:R-:W-:Y:S01]  /*84e0*/  FFMA.FTZ R15, R171, UR42, -R24 ;  /* 0x0000002aab0f7c23 */ /* 0x000fe20008010818 */
[----:B------:R-:W-:Y:S02]  /*84f0*/  IMAD.MOV.U32 R23, RZ, RZ, R18 ;  /* 0x000000ffff177224 */ /* 0x000fe400078e0012 */
[----:B------:R-:W-:Y:S02]  /*8500*/  IMAD.MOV.U32 R170, RZ, RZ, R118 ;  /* 0x000000ffffaa7224 */ /* 0x000fe400078e0076 */
[----:B------:R-:W-:Y:S02]  /*8510*/  IMAD.MOV.U32 R25, RZ, RZ, R108 ;  /* 0x000000ffff197224 */ /* 0x000fe400078e006c */
[----:B------:R-:W-:-:S02]  /*8520*/  IMAD.MOV.U32 R30, RZ, RZ, R115 ;  /* 0x000000ffff1e7224 */ /* 0x000fc400078e0073 */
[----:B------:R-:W-:Y:S01]  /*8530*/  FFMA.FTZ R32, R32, UR42, -R17 ;  /* 0x0000002a20207c23 */ /* 0x000fe20008010811 */
[----:B------:R-:W-:Y:S02]  /*8540*/  IMAD.MOV.U32 R16, RZ, RZ, R28 ;  /* 0x000000ffff107224 */ /* 0x000fe400078e001c */
[----:B------:R-:W-:Y:S01]  /*8550*/  FFMA.FTZ R14, R234, UR42, -R24 ;  /* 0x0000002aea0e7c23 */ /* 0x000fe20008010818 */
[----:B------:R-:W-:Y:S01]  /*8560*/  IMAD.MOV.U32 R28, RZ, RZ, R109 ;  /* 0x000000ffff1c7224 */ /* 0x000fe200078e006d */
[----:B------:R-:W-:Y:S01]  /*8570*/  HSET2.LE.AND R19, R19, R0, PT ;  /* 0x0000000013137233 */ /* 0x000fe20003803000 */
[----:B------:R-:W-:Y:S01]  /*8580*/  IMAD.MOV.U32 R109, RZ, RZ, R116 ;  /* 0x000000ffff6d7224 */ /* 0x000fe200078e0074 */
[----:B------:R1:W5:Y:S01]  /*8590*/  LDL.LU R183, [R1+0x16c] ;  /* 0x00016c0001b77983 */ /* 0x0003620000300800 */
        /* <DEDUP_REMOVED lines=13> */
[--C-:B------:R-:W-:Y:S01]  /*8670*/  FFMA.FTZ R18, R181, UR42, -R17.reuse ;  /* 0x0000002ab5127c23 */ /* 0x100fe20008010811 */
[--C-:B------:R-:W-:Y:S01]  /*8680*/  FFMA.FTZ R31, R176, UR42, -R17.reuse ;  /* 0x0000002ab01f7c23 */ /* 0x100fe20008010811 */
[----:B------:R-:W-:Y:S01]  /*8690*/  FFMA.FTZ R13, R13, UR42, -R17 ;  /* 0x0000002a0d0d7c23 */ /* 0x000fe20008010811 */
[----:B------:R-:W-:-:S02]  /*86a0*/  IMAD.MOV.U32 R17, RZ, RZ, R170 ;  /* 0x000000ffff117224 */ /* 0x000fc400078e00aa */
[----:B------:R-:W-:Y:S02]  /*86b0*/  IMAD.MOV.U32 R170, RZ, RZ, R26 ;  /* 0x000000ffffaa7224 */ /* 0x000fe400078e001a */
[----:B------:R-:W-:Y:S02]  /*86c0*/  IMAD.MOV.U32 R234, RZ, RZ, R171 ;  /* 0x000000ffffea7224 */ /* 0x000fe400078e00ab */
[----:B------:R-:W-:Y:S02]  /*86d0*/  IMAD.MOV.U32 R92, RZ, RZ, R136 ;  /* 0x000000ffff5c7224 */ /* 0x000fe400078e0088 */
[----:B------:R-:W-:Y:S02]  /*86e0*/  IMAD.MOV.U32 R171, RZ, RZ, R29 ;  /* 0x000000ffffab7224 */ /* 0x000fe400078e001d */
[----:B--2---:R-:W-:-:S05]  /*86f0*/  @!P6 HFMA2.BF16_V2 R8, -RZ.H0_H0, RZ.H0_H0, -R143.H0_H0 ;  /* 0x200000ffff08e231 */ /* 0x004fca000034098f */
[----:B------:R-:W-:Y:S01]  /*8700*/  PRMT R7, R8, 0x7610, R7 ;  /* 0x0000761008077816 */ /* 0x000fe20000000007 */
[----:B----4-:R-:W-:-:S03]  /*8710*/  @!P3 HFMA2.BF16_V2 R6, -RZ.H0_H0, RZ.H0_H0, -R142.H0_H0 ;  /* 0x200000ffff06b231 */ /* 0x010fc6000034098e */
[----:B------:R-:W-:Y:S02]  /*8720*/  @!P6 PRMT R143, R7, 0x5410, RZ ;  /* 0x00005410078fe816 */ /* 0x000fe400000000ff */
[----:B------:R-:W-:Y:S02]  /*8730*/  ISETP.LE.U32.AND P6, PT, R2, UR12, PT ;  /* 0x0000000c02007c0c */ /* 0x000fe4000bfc3070 */
[----:B------:R-:W-:Y:S02]  /*8740*/  SHF.R.U32.HI R2, RZ, 0x8, R27 ;  /* 0x00000008ff027819 */ /* 0x000fe4000001161b */
[----:B------:R-:W-:Y:S02]  /*8750*/  PRMT R5, R6, 0x7610, R5 ;  /* 0x0000761006057816 */ /* 0x000fe40000000005 */
[----:B------:R-:W-:Y:S02]  /*8760*/  LOP3.LUT R2, R2, 0xffff, RZ, 0xc0, !PT ;  /* 0x0000ffff02027812 */ /* 0x000fe400078ec0ff */
[----:B------:R-:W-:-:S02]  /*8770*/  @!P3 PRMT R142, R5, 0x5410, RZ ;  /* 0x00005410058eb816 */ /* 0x000fc400000000ff */
[----:B------:R-:W-:Y:S02]  /*8780*/  ISETP.LE.U32.AND P3, PT, R2, UR12, PT ;  /* 0x0000000c02007c0c */ /* 0x000fe4000bf63070 */
[----:B------:R-:W-:-:S04]  /*8790*/  LOP3.LUT R2, R12, 0xffff, RZ, 0xc0, !PT ;  /* 0x0000ffff0c027812 */ /* 0x000fc800078ec0ff */
[----:B------:R-:W-:Y:S02]  /*87a0*/  SHF.R.U32.HI R4, RZ, 0x8, R2 ;  /* 0x00000008ff047819 */ /* 0x000fe40000011602 */
[----:B------:R-:W-:-:S04]  /*87b0*/  LOP3.LUT R2, R12, 0xff, RZ, 0xc0, !PT ;  /* 0x000000ff0c027812 */ /* 0x000fc800078ec0ff */
[----:B------:R-:W-:Y:S02]  /*87c0*/  PRMT R48, R2, 0x5410, R4 ;  /* 0x0000541002307816 */ /* 0x000fe40000000004 */
[----:B------:R-:W-:Y:S02]  /*87d0*/  SHF.R.U32.HI R4, RZ, 0x10, R12 ;  /* 0x00000010ff047819 */ /* 0x000fe4000001160c */
[----:B------:R-:W-:Y:S02]  /*87e0*/  LOP3.LUT R2, R11, 0xffff, RZ, 0xc0, !PT ;  /* 0x0000ffff0b027812 */ /* 0x000fe400078ec0ff */
[----:B------:R-:W-:Y:S02]  /*87f0*/  SHF.R.U32.HI R5, RZ, 0x10, R11 ;  /* 0x00000010ff057819 */ /* 0x000fe4000001160b */
[----:B------:R-:W-:Y:S02]  /*8800*/  LOP3.LUT R6, R4, 0xff, RZ, 0xc0, !PT ;  /* 0x000000ff04067812 */ /* 0x000fe400078ec0ff */
[----:B------:R-:W-:-:S02]  /*8810*/  SHF.R.U32.HI R4, RZ, 0x8, R2 ;  /* 0x00000008ff047819 */ /* 0x000fc40000011602 */
[----:B------:R-:W-:Y:S02]  /*8820*/  LOP3.LUT R8, R11, 0xff, RZ, 0xc0, !PT ;  /* 0x000000ff0b087812 */ /* 0x000fe400078ec0ff */
[----:B------:R-:W-:Y:S02]  /*8830*/  SHF.R.U32.HI R7, RZ, 0x18, R11 ;  /* 0x00000018ff077819 */ /* 0x000fe4000001160b */
[----:B------:R-:W-:Y:S02]  /*8840*/  LOP3.LUT R2, R5, 0xff, RZ, 0xc0, !PT ;  /* 0x000000ff05027812 */ /* 0x000fe400078ec0ff */
[----:B------:R-:W-:Y:S02]  /*8850*/  PRMT R35, R6, 0x5410, R9 ;  /* 0x0000541006237816 */ /* 0x000fe40000000009 */
[----:B------:R-:W-:Y:S02]  /*8860*/  PRMT R34, R8, 0x5410, R4 ;  /* 0x0000541008227816 */ /* 0x000fe40000000004 */
[----:B------:R-:W-:-:S02]  /*8870*/  PRMT R33, R2, 0x5410, R7 ;  /* 0x0000541002217816 */ /* 0x000fc40000000007 */
[-C--:B-1----:R-:W-:Y:S06]  /*8880*/  HMMA.16816.F32.BF16 R4, R56, R36.reuse, RZ ;  /* 0x000000243804723c */ /* 0x082fec00000418ff */
[----:B------:R-:W-:-:S15]  /*8890*/  HMMA.16816.F32.BF16 R8, R72, R36, RZ ;  /* 0x000000244808723c */ /* 0x000fde00000418ff */
[----:B------:R-:W-:-:S03]  /*88a0*/  NOP ;  /* 0x0000000000007918 */ /* 0x000fc60000000000 */
[-C--:B---3--:R-:W-:Y:S07]  /*88b0*/  HMMA.16816.F32.BF16 R116, R52, R44.reuse, R4 ;  /* 0x0000002c3474723c */ /* 0x088fee0000041804 */
[----:B------:R-:W-:Y:S01]  /*88c0*/  FADD.FTZ R4, R179, R172 ;  /* 0x000000acb3047221 */ /* 0x000fe20000010000 */
[----:B------:R-:W-:Y:S01]  /*88d0*/  IMAD R179, R3, 0x2, R178 ;  /* 0x0000000203b37824 */ /* 0x000fe200078e02b2 */
[----:B------:R-:W-:Y:S01]  /*88e0*/  HMMA.16816.F32.BF16 R120, R64, R44, R8 ;  /* 0x0000002c4078723c */ /* 0x000fe20000041808 */
[----:B------:R-:W-:Y:S01]  /*88f0*/  FADD.FTZ R3, R168, R141 ;  /* 0x0000008da8037221 */ /* 0x000fe20000010000 */
[----:B------:R-:W-:-:S02]  /*8900*/  IMAD.MOV.U32 R141, RZ, RZ, R16 ;  /* 0x000000ffff8d7224 */ /* 0x000fc400078e0010 */
[----:B------:R-:W-:-:S03]  /*8910*/  IMAD.MOV.U32 R16, RZ, RZ, R22 ;  /* 0x000000ffff107224 */ /* 0x000fc600078e0016 */
[----:B------:R-:W-:Y:S02]  /*8920*/  IMAD.MOV.U32 R45, RZ, RZ, R233 ;  /* 0x000000ffff2d7224 */ /* 0x000fe400078e00e9 */
[----:B------:R-:W-:Y:S02]  /*8930*/  IMAD.MOV.U32 R233, RZ, RZ, R21 ;  /* 0x000000ffffe97224 */ /* 0x000fe400078e0015 */
[----:B------:R-:W-:Y:S02]  /*8940*/  IMAD.MOV.U32 R44, RZ, RZ, R23 ;  /* 0x000000ffff2c7224 */ /* 0x000fe400078e0017 */
[----:B------:R-:W1:Y:S01]  /*8950*/  LDSM.16.MT88.4 R20, [R179+0x6000] ;  /* 0x00600000b314783b */ /* 0x000e620000004200 */
[----:B------:R-:W-:-:S03]  /*8960*/  IMAD.MOV.U32 R168, RZ, RZ, R25 ;  /* 0x000000ffffa87224 */ /* 0x000fc600078e0019 */
[----:B------:R-:W2:Y:S01]  /*8970*/  LDSM.16.MT88.4 R24, [R179+0x6800] ;  /* 0x00680000b318783b */ /* 0x000ea20000004200 */
[----:B------:R-:W-:Y:S01]  /*8980*/  FADD.FTZ R5, R107, R106 ;  /* 0x0000006a6b057221 */ /* 0x000fe20000010000 */
[----:B------:R-:W-:Y:S01]  /*8990*/  FADD.FTZ R4, R173, R4 ;  /* 0x00000004ad047221 */ /* 0x000fe20000010000 */
[----:B------:R-:W-:Y:S02]  /*89a0*/  IMAD.MOV.U32 R172, RZ, RZ, R30 ;  /* 0x000000ffffac7224 */ /* 0x000fe400078e001e */
[----:B------:R-:W-:Y:S01]  /*89b0*/  FADD.FTZ R12, R105, R5 ;  /* 0x00000005690c7221 */ /* 0x000fe20000010000 */
[----:B------:R-:W-:Y:S01]  /*89c0*/  FADD.FTZ R30, R232, R4 ;  /* 0x00000004e81e7221 */ /* 0x000fe20000010000 */
[----:B------:R-:W-:Y:S01]  /*89d0*/  FADD.FTZ R2, R127, R124 ;  /* 0x0000007c7f027221 */ /* 0x000fe20000010000 */
[----:B------:R-:W-:-:S03]  /*89e0*/  IMAD.MOV.U32 R232, RZ, RZ, R28 ;  /* 0x000000ffffe87224 */ /* 0x000fc600078e001c */
[----:B------:R-:W-:Y:S01]  /*89f0*/  FADD.FTZ R2, R126, R2 ;  /* 0x000000027e027221 */ /* 0x000fe20000010000 */
[-C--:B-1----:R-:W-:Y:S06]  /*8a00*/  HMMA.16816.F32.BF16 R8, R72, R20.reuse, RZ ;  /* 0x000000144808723c */ /* 0x082fec00000418ff */
[----:B------:R-:W-:Y:S01]  /*8a10*/  HMMA.16816.F32.BF16 R4, R56, R20, RZ ;  /* 0x000000143804723c */ /* 0x000fe200000418ff */
[----:B------:R-:W-:Y:S01]  /*8a20*/  FADD.FTZ R28, R125, R2 ;  /* 0x000000027d1c7221 */ /* 0x000fe20000010000 */
[----:B------:R-:W-:Y:S01]  /*8a30*/  FADD.FTZ R3, R139, R3 ;  /* 0x000000038b037221 */ /* 0x000fe20000010000 */
[----:B------:R-:W-:-:S02]  /*8a40*/  IMAD.MOV.U32 R139, RZ, RZ, R92 ;  /* 0x000000ffff8b7224 */ /* 0x000fc400078e005c */
[----:B------:R-:W-:Y:S02]  /*8a50*/  IMAD.MOV.U32 R107, RZ, RZ, R95 ;  /* 0x000000ffff6b7224 */ /* 0x000fe400078e005f */
[----:B------:R-:W-:Y:S02]  /*8a60*/  IMAD.MOV.U32 R21, RZ, RZ, R172 ;  /* 0x000000ffff157224 */ /* 0x000fe400078e00ac */
[----:B------:R-:W-:Y:S02]  /*8a70*/  IMAD.MOV.U32 R95, RZ, RZ, R115 ;  /* 0x000000ffff5f7224 */ /* 0x000fe400078e0073 */
[----:B------:R-:W-:-:S07]  /*8a80*/  IMAD.MOV.U32 R92, RZ, RZ, R113 ;  /* 0x000000ffff5c7224 */ /* 0x000fce00078e0071 */
[----:B--2---:R-:W-:Y:S07]  /*8a90*/  HMMA.16816.F32.BF16 R124, R64, R24, R8 ;  /* 0x00000018407c723c */ /* 0x004fee0000041808 */
[----:B------:R-:W-:Y:S02]  /*8aa0*/  IMAD.MOV.U32 R10, RZ, RZ, R234 ;  /* 0x000000ffff0a7224 */ /* 0x000fe400078e00ea */
[----:B------:R-:W-:Y:S02]  /*8ab0*/  IMAD.MOV.U32 R8, RZ, RZ, R109 ;  /* 0x000000ffff087224 */ /* 0x000fe400078e006d */
[----:B------:R-:W-:-:S02]  /*8ac0*/  IMAD.MOV.U32 R234, RZ, RZ, R108 ;  /* 0x000000ffffea7224 */ /* 0x000fc400078e006c */
[----:B------:R-:W-:Y:S02]  /*8ad0*/  IMAD.MOV.U32 R109, RZ, RZ, R112 ;  /* 0x000000ffff6d7224 */ /* 0x000fe400078e0070 */
[----:B------:R-:W-:Y:S02]  /*8ae0*/  IMAD.MOV.U32 R108, RZ, RZ, R114 ;  /* 0x000000ffff6c7224 */ /* 0x000fe400078e0072 */
[----:B------:R-:W-:Y:S01]  /*8af0*/  IMAD.MOV.U32 R9, RZ, RZ, R170 ;  /* 0x000000ffff097224 */ /* 0x000fe200078e00aa */
[----:B------:R-:W-:Y:S01]  /*8b00*/  HMMA.16816.F32.BF16 R112, R52, R24, R4 ;  /* 0x000000183470723c */ /* 0x000fe20000041804 */
[----:B------:R-:W-:Y:S02]  /*8b10*/  IMAD.MOV.U32 R105, RZ, RZ, R171 ;  /* 0x000000ffff697224 */ /* 0x000fe400078e00ab */
[----:B------:R-:W-:-:S04]  /*8b20*/  FADD.FTZ R29, R140, R3 ;  /* 0x000000038c1d7221 */ /* 0x000fc80000010000 */
[----:B------:R-:W-:Y:S02]  /*8b30*/  IMAD.MOV.U32 R24, RZ, RZ, R8 ;  /* 0x000000ffff187224 */ /* 0x000fe400078e0008 */
[----:B------:R-:W-:Y:S02]  /*8b40*/  IMAD.MOV.U32 R8, RZ, RZ, R10 ;  /* 0x000000ffff087224 */ /* 0x000fe400078e000a */
[----:B------:R-:W-:Y:S02]  /*8b50*/  IMAD.MOV.U32 R10, RZ, RZ, R21 ;  /* 0x000000ffff0a7224 */ /* 0x000fe400078e0015 */
[----:B------:R-:W-:Y:S02]  /*8b60*/  IMAD.MOV.U32 R25, RZ, RZ, R9 ;  /* 0x000000ffff197224 */ /* 0x000fe400078e0009 */
[----:B------:R-:W-:Y:S01]  /*8b70*/  IMAD.MOV.U32 R21, RZ, RZ, R168 ;  /* 0x000000ffff157224 */ /* 0x000fe200078e00a8 */
[----:B------:R-:W-:Y:S01]  /*8b80*/  MUFU.EX2 R171, R13 ;  /* 0x0000000d00ab7308 */ /* 0x000fe20000000800 */
[----:B------:R-:W-:Y:S01]  /*8b90*/  IMAD.MOV.U32 R168, RZ, RZ, R44 ;  /* 0x000000ffffa87224 */ /* 0x000fe200078e002c */
[----:B------:R-:W-:Y:S01]  /*8ba0*/  HSET2.LE.AND R4, R81, R0, PT ;  /* 0x0000000051047233 */ /* 0x000fe20003803000 */
[----:B------:R-:W-:-:S02]  /*8bb0*/  IMAD.MOV.U32 R44, RZ, RZ, R45 ;  /* 0x000000ffff2c7224 */ /* 0x000fc400078e002d */
[----:B------:R-:W-:-:S03]  /*8bc0*/  IMAD.MOV.U32 R81, RZ, RZ, R25 ;  /* 0x000000ffff517224 */ /* 0x000fc600078e0019 */
[----:B------:R-:W1:Y:S01]  /*8bd0*/  MUFU.EX2 R170, R18 ;  /* 0x0000001200aa7308 */ /* 0x000e620000000800 */
[----:B------:R-:W-:Y:S02]  /*8be0*/  IMAD.MOV.U32 R45, RZ, RZ, R233 ;  /* 0x000000ffff2d7224 */ /* 0x000fe400078e00e9 */
[----:B------:R-:W-:Y:S01]  /*8bf0*/  FADD.FTZ R233, R169, R29 ;  /* 0x0000001da9e97221 */ /* 0x000fe20000010000 */
[----:B------:R-:W-:Y:S02]  /*8c00*/  IMAD.MOV.U32 R25, RZ, RZ, R21 ;  /* 0x000000ffff197224 */ /* 0x000fe400078e0015 */
[----:B------:R-:W-:Y:S02]  /*8c10*/  IMAD.MOV.U32 R21, RZ, RZ, R168 ;  /* 0x000000ffff157224 */ /* 0x000fe400078e00a8 */
[----:B------:R-:W-:Y:S01]  /*8c20*/  MUFU.EX2 R169, R31 ;  /* 0x0000001f00a97308 */ /* 0x000fe20000000800 */
[----:B------:R-:W-:-:S07]  /*8c30*/  HSET2.LE.AND R2, R88, R0, PT ;  /* 0x0000000058027233 */ /* 0x000fce0003803000 */
[----:B------:R-:W2:Y:S01]  /*8c40*/  MUFU.EX2 R168, R32 ;  /* 0x0000002000a87308 */ /* 0x000ea20000000800 */
[----:B------:R-:W-:-:S07]  /*8c50*/  IMAD.MOV.U32 R11, RZ, RZ, R17 ;  /* 0x000000ffff0b7224 */ /* 0x000fce00078e0011 */
[----:B------:R3:W-:Y:S01]  /*8c60*/  MUFU.EX2 R173, R15 ;  /* 0x0000000f00ad7308 */ /* 0x0007e20000000800 */
[----:B------:R-:W-:-:S07]  /*8c70*/  FADD.FTZ R140, R110, R12 ;  /* 0x0000000c6e8c7221 */ /* 0x000fce0000010000 */
[----:B------:R4:W2:Y:S01]  /*8c80*/  MUFU.EX2 R172, R14 ;  /* 0x0000000e00ac7308 */ /* 0x0008a20000000800 */
[----:B------:R-:W-:Y:S01]  /*8c90*/  IMAD.MOV.U32 R110, RZ, RZ, R10 ;  /* 0x000000ffff6e7224 */ /* 0x000fe200078e000a */
[----:B------:R-:W-:Y:S01]  /*8ca0*/  LOP3.LUT R10, R2, R102, RZ, 0xc0, !PT ;  /* 0x00000066020a7212 */ /* 0x000fe200078ec0ff */
[----:B------:R-:W-:Y:S01]  /*8cb0*/  IMAD.MOV.U32 R9, RZ, RZ, R11 ;  /* 0x000000ffff097224 */ /* 0x000fe200078e000b */
[----:B-1----:R-:W-:Y:S01]  /*8cc0*/  F2FP.BF16.F32.PACK_AB R2, R170, R171 ;  /* 0x000000abaa02723e */ /* 0x002fe200000010ff */
[----:B------:R-:W-:Y:S01]  /*8cd0*/  IMAD.MOV.U32 R11, RZ, RZ, R232 ;  /* 0x000000ffff0b7224 */ /* 0x000fe200078e00e8 */
[--C-:B------:R-:W-:Y:S01]  /*8ce0*/  HSET2.LE.AND R3, R87, R0.reuse, PT ;  /* 0x0000000057037233 */ /* 0x100fe20003803000 */
[----:B------:R-:W-:Y:S01]  /*8cf0*/  FADD.FTZ R232, R132, R28 ;  /* 0x0000001c84e87221 */ /* 0x000fe20000010000 */
[----:B------:R-:W-:Y:S01]  /*8d00*/  IMAD.MOV.U32 R132, RZ, RZ, R24 ;  /* 0x000000ffff847224 */ /* 0x000fe200078e0018 */
[----:B---3--:R-:W-:Y:S01]  /*8d10*/  HSET2.LE.AND R15, R50, R0, PT ;  /* 0x00000000320f7233 */ /* 0x008fe20003803000 */
[----:B------:R-:W-:Y:S01]  /*8d20*/  IMAD.MOV.U32 R24, RZ, RZ, R11 ;  /* 0x000000ffff187224 */ /* 0x000fe200078e000b */
[----:B------:R-:W-:Y:S01]  /*8d30*/  PRMT R50, R2, 0x7632, R50 ;  /* 0x0000763202327816 */ /* 0x000fe20000000032 */
[----:B------:R-:W-:Y:S01]  /*8d40*/  IMAD.MOV.U32 R106, RZ, RZ, R16 ;  /* 0x000000ffff6a7224 */ /* 0x000fe200078e0010 */
[----:B------:R-:W-:-:S02]  /*8d50*/  LOP3.LUT R11, R3, R101, RZ, 0xc0, !PT ;  /* 0x00000065030b7212 */ /* 0x000fc400078ec0ff */
[--C-:B----4-:R-:W-:Y:S02]  /*8d60*/  HSET2.LE.AND R14, R51, R0.reuse, PT ;  /* 0x00000000330e7233 */ /* 0x110fe40003803000 */
[----:B------:R-:W-:Y:S02]  /*8d70*/  PRMT R51, R2, 0x7610, R51 ;  /* 0x0000761002337816 */ /* 0x000fe40000000033 */
[----:B--2---:R-:W-:Y:S02]  /*8d80*/  F2FP.BF16.F32.PACK_AB R2, R168, R169 ;  /* 0x000000a9a802723e */ /* 0x004fe400000010ff */
[----:B------:R-:W-:Y:S02]  /*8d90*/  F2FP.BF16.F32.PACK_AB R3, R172, R173 ;  /* 0x000000adac03723e */ /* 0x000fe400000010ff */
[--C-:B------:R-:W-:Y:S02]  /*8da0*/  HSET2.LE.AND R5, R80, R0.reuse, PT ;  /* 0x0000000050057233 */ /* 0x100fe40003803000 */
[----:B------:R-:W-:-:S02]  /*8db0*/  HSET2.LE.AND R16, R79, R0, PT ;  /* 0x000000004f107233 */ /* 0x000fc40003803000 */
[--C-:B------:R-:W-:Y:S02]  /*8dc0*/  HSET2.LE.AND R17, R78, R0.reuse, PT ;  /* 0x000000004e117233 */ /* 0x100fe40003803000 */
[--C-:B------:R-:W-:Y:S02]  /*8dd0*/  HSET2.LE.AND R12, R77, R0.reuse, PT ;  /* 0x000000004d0c7233 */ /* 0x100fe40003803000 */
[--C-:B------:R-:W-:Y:S02]  /*8de0*/  HSET2.LE.AND R13, R76, R0.reuse, PT ;  /* 0x000000004c0d7233 */ /* 0x100fe40003803000 */
[--C-:B------:R-:W-:Y:S02]  /*8df0*/  HSET2.LE.AND R20, R49, R0.reuse, PT ;  /* 0x0000000031147233 */ /* 0x100fe40003803000 */
[--C-:B------:R-:W-:Y:S02]  /*8e00*/  HSET2.LE.AND R7, R48, R0.reuse, PT ;  /* 0x0000000030077233 */ /* 0x100fe40003803000 */
[----:B------:R-:W-:-:S02]  /*8e10*/  HSET2.LE.AND R6, R35, R0, PT ;  /* 0x0000000023067233 */ /* 0x000fc40003803000 */
[--C-:B------:R-:W-:Y:S02]  /*8e20*/  HSET2.LE.AND R18, R34, R0.reuse, PT ;  /* 0x0000000022127233 */ /* 0x100fe40003803000 */
[----:B------:R-:W-:Y:S02]  /*8e30*/  HSET2.LE.AND R0, R33, R0, PT ;  /* 0x0000000021007233 */ /* 0x000fe40003803000 */
[C---:B------:R-:W-:Y:S02]  /*8e40*/  PRMT R37, R2.reuse, 0x7610, R37 ;  /* 0x0000761002257816 */ /* 0x040fe40000000025 */
[----:B------:R-:W-:Y:S02]  /*8e50*/  PRMT R36, R2, 0x7632, R36 ;  /* 0x0000763202247816 */ /* 0x000fe40000000024 */
[----:B------:R-:W-:Y:S02]  /*8e60*/  PRMT R2, R51, 0x5410, R50 ;  /* 0x0000541033027816 */ /* 0x000fe40000000032 */
[----:B------:R-:W-:-:S02]  /*8e70*/  PRMT R49, R3, 0x7610, R49 ;  /* 0x0000761003317816 */ /* 0x000fc40000000031 */
[----:B------:R-:W-:Y:S02]  /*8e80*/  PRMT R48, R3, 0x7632, R48 ;  /* 0x0000763203307816 */ /* 0x000fe40000000030 */
[----:B------:R-:W-:Y:S02]  /*8e90*/  LOP3.LUT R77, R0, R2, RZ, 0xc0, !PT ;  /* 0x00000002004d7212 */ /* 0x000fe400078ec0ff */
[----:B------:R-:W-:Y:S01]  /*8ea0*/  PRMT R0, R49, 0x5410, R48 ;  /* 0x0000541031007816 */ /* 0x000fe20000000030 */
[----:B------:R-:W-:Y:S01]  /*8eb0*/  IMAD.MOV.U32 R87, RZ, RZ, R8 ;  /* 0x000000ffff577224 */ /* 0x000fe200078e0008 */
[----:B------:R-:W-:Y:S01]  /*8ec0*/  LOP3.LUT R100, R7, R100, RZ, 0xc0, !PT ;  /* 0x0000006407647212 */ /* 0x000fe200078ec0ff */
[----:B------:R-:W-:Y:S01]  /*8ed0*/  IMAD.MOV.U32 R88, RZ, RZ, R9 ;  /* 0x000000ffff587224 */ /* 0x000fe200078e0009 */
[----:B------:R-:W-:Y:S01]  /*8ee0*/  LOP3.LUT R101, R6, R97, RZ, 0xc0, !PT ;  /* 0x0000006106657212 */ /* 0x000fe200078ec0ff */
[----:B------:R-:W-:Y:S01]  /*8ef0*/  FADD.FTZ R234, R234, R30 ;  /* 0x0000001eeaea7221 */ /* 0x000fe20000010000 */
[----:B------:R-:W-:Y:S01]  /*8f00*/  LOP3.LUT R8, R4, R104, RZ, 0xc0, !PT ;  /* 0x0000006804087212 */ /* 0x000fe200078ec0ff */
[----:B------:R-:W-:Y:S01]  /*8f10*/  HMMA.16816.F32.BF16 R32, R56, R98, RZ ;  /* 0x000000623820723c */ /* 0x000fe200000418ff */
[----:B------:R-:W-:-:S02]  /*8f20*/  LOP3.LUT R9, R5, R103, RZ, 0xc0, !PT ;  /* 0x0000006705097212 */ /* 0x000fc400078ec0ff */
[----:B------:R-:W-:Y:S02]  /*8f30*/  LOP3.LUT R6, R16, R84, RZ, 0xc0, !PT ;  /* 0x0000005410067212 */ /* 0x000fe400078ec0ff */
[----:B------:R-:W-:Y:S01]  /*8f40*/  LOP3.LUT R7, R17, R61, RZ, 0xc0, !PT ;  /* 0x0000003d11077212 */ /* 0x000fe200078ec0ff */
[C---:B------:R-:W-:Y:S01]  /*8f50*/  HMMA.16816.F32.BF16 R28, R56.reuse, R62, RZ ;  /* 0x0000003e381c723c */ /* 0x040fe200000418ff */
[----:B------:R-:W-:Y:S02]  /*8f60*/  LOP3.LUT R76, R18, R60, RZ, 0xc0, !PT ;  /* 0x0000003c124c7212 */ /* 0x000fe400078ec0ff */
[----:B------:R-:W-:Y:S02]  /*8f70*/  LOP3.LUT R78, R19, R0, RZ, 0xc0, !PT ;  /* 0x00000000134e7212 */ /* 0x000fe400078ec0ff */
[----:B------:R-:W-:Y:S01]  /*8f80*/  LOP3.LUT R102, R12, R94, RZ, 0xc0, !PT ;  /* 0x0000005e0c667212 */ /* 0x000fe200078ec0ff */
[----:B------:R-:W-:Y:S01]  /*8f90*/  HMMA.16816.F32.BF16 R16, R56, R38, RZ ;  /* 0x000000263810723c */ /* 0x000fe200000418ff */
[----:B------:R-:W-:-:S02]  /*8fa0*/  LOP3.LUT R103, R13, R93, RZ, 0xc0, !PT ;  /* 0x0000005d0d677212 */ /* 0x000fc400078ec0ff */
[----:B------:R-:W-:Y:S02]  /*8fb0*/  LOP3.LUT R4, R14, R86, RZ, 0xc0, !PT ;  /* 0x000000560e047212 */ /* 0x000fe400078ec0ff */
[----:B------:R-:W-:Y:S02]  /*8fc0*/  LOP3.LUT R5, R15, R85, RZ, 0xc0, !PT ;  /* 0x000000550f057212 */ /* 0x000fe400078ec0ff */
[----:B------:R-:W-:Y:S01]  /*8fd0*/  HMMA.16816.F32.BF16 R12, R56, R22, RZ ;  /* 0x00000016380c723c */ /* 0x000fe200000418ff */
[----:B------:R-:W-:Y:S01]  /*8fe0*/  PRMT R0, R37, 0x5410, R36 ;  /* 0x0000541025007816 */ /* 0x000fe20000000024 */
[----:B------:R-:W-:Y:S02]  /*8ff0*/  IMAD.MOV.U32 R60, RZ, RZ, R81 ;  /* 0x000000ffff3c7224 */ /* 0x000fe400078e0051 */
[----:B------:R-:W-:Y:S01]  /*9000*/  IMAD.MOV.U32 R97, RZ, RZ, R24 ;  /* 0x000000ffff617224 */ /* 0x000fe200078e0018 */
[----:B------:R-:W-:Y:S01]  /*9010*/  LOP3.LUT R79, R20, R0, RZ, 0xc0, !PT ;  /* 0x00000000144f7212 */ /* 0x000fe200078ec0ff */
[----:B------:R-:W-:-:S02]  /*9020*/  IMAD.MOV.U32 R61, RZ, RZ, R88 ;  /* 0x000000ffff3d7224 */ /* 0x000fc400078e0058 */
[----:B------:R-:W-:Y:S02]  /*9030*/  IMAD.MOV.U32 R0, RZ, RZ, R110 ;  /* 0x000000ffff007224 */ /* 0x000fe400078e006e */
[----:B------:R-:W-:Y:S02]  /*9040*/  IMAD.MOV.U32 R80, RZ, RZ, R25 ;  /* 0x000000ffff507224 */ /* 0x000fe400078e0019 */
[----:B------:R-:W-:Y:S02]  /*9050*/  IMAD.MOV.U32 R81, RZ, RZ, R21 ;  /* 0x000000ffff517224 */ /* 0x000fe400078e0015 */
        /* <DEDUP_REMOVED lines=8> */
[----:B------:R-:W-:-:S05]  /*90e0*/  IMAD.MOV.U32 R139, RZ, RZ, R95 ;  /* 0x000000ffff8b7224 */ /* 0x000fca00078e005f */
[C---:B------:R-:W-:Y:S06]  /*90f0*/  HMMA.16816.F32.BF16 R92, R52.reuse, R82, R28 ;  /* 0x00000052345c723c */ /* 0x040fec000004181c */
[----:B------:R-:W-:Y:S06]  /*9100*/  HMMA.16816.F32.BF16 R52, R52, R26, R12 ;  /* 0x0000001a3434723c */ /* 0x000fec000004180c */
[C---:B------:R-:W-:Y:S06]  /*9110*/  HMMA.16816.F32.BF16 R12, R72.reuse, R98, RZ ;  /* 0x00000062480c723c */ /* 0x040fec00000418ff */
[----:B------:R-:W-:-:S15]  /*9120*/  HMMA.16816.F32.BF16 R16, R72, R38, RZ ;  /* 0x000000264810723c */ /* 0x000fde00000418ff */
[----:B------:R-:W-:-:S03]  /*9130*/  NOP ;  /* 0x0000000000007918 */ /* 0x000fc60000000000 */
[----:B------:R-:W-:Y:S01]  /*9140*/  HMMA.16816.F32.BF16 R32, R64, R90, R12 ;  /* 0x0000005a4020723c */ /* 0x000fe2000004180c */
[----:B------:R-:W1:Y:S01]  /*9150*/  LDSM.16.MT88.4 R12, [R177+0x7000] ;  /* 0x00700000b10c783b */ /* 0x000e620000004200 */
[----:B------:R-:W-:-:S04]  /*9160*/  IMAD.MOV.U32 R39, RZ, RZ, R21 ;  /* 0x000000ffff277224 */ /* 0x000fc800078e0015 */
[C---:B------:R-:W-:Y:S01]  /*9170*/  HMMA.16816.F32.BF16 R20, R72.reuse, R22, RZ ;  /* 0x000000164814723c */ /* 0x040fe200000418ff */
[----:B------:R-:W-:Y:S02]  /*9180*/  IMAD.MOV.U32 R136, RZ, RZ, R182 ;  /* 0x000000ffff887224 */ /* 0x000fe400078e00b6 */
[----:B------:R-:W-:Y:S01]  /*9190*/  IMAD.MOV.U32 R56, RZ, RZ, R24 ;  /* 0x000000ffff387224 */ /* 0x000fe200078e0018 */
[----:B------:R2:W5:Y:S02]  /*91a0*/  LDL.LU R182, [R1+0x168] ;  /* 0x0001680001b67983 */ /* 0x0005640000300800 */
[----:B------:R-:W-:Y:S01]  /*91b0*/  HMMA.16816.F32.BF16 R28, R72, R62, RZ ;  /* 0x0000003e481c723c */ /* 0x000fe200000418ff */
[----:B------:R-:W-:Y:S01]  /*91c0*/  IMAD.MOV.U32 R59, RZ, RZ, R80 ;  /* 0x000000ffff3b7224 */ /* 0x000fe200078e0050 */
[----:B------:R2:W5:Y:S01]  /*91d0*/  LDL.LU R181, [R1+0x164] ;  /* 0x0001640001b57983 */ /* 0x0005620000300800 */
[----:B------:R-:W-:Y:S02]  /*91e0*/  IMAD.MOV.U32 R57, RZ, RZ, R81 ;  /* 0x000000ffff397224 */ /* 0x000fe400078e0051 */
[----:B------:R-:W-:Y:S01]  /*91f0*/  IMAD.MOV.U32 R58, RZ, RZ, R88 ;  /* 0x000000ffff3a7224 */ /* 0x000fe200078e0058 */
[----:B------:R2:W5:Y:S01]  /*9200*/  LDL.LU R176, [R1+0x160] ;  /* 0x0001600001b07983 */ /* 0x0005620000300800 */
[----:B------:R-:W-:-:S02]  /*9210*/  IMAD.MOV.U32 R63, RZ, RZ, R25 ;  /* 0x000000ffff3f7224 */ /* 0x000fc400078e0019 */
[----:B------:R-:W-:Y:S02]  /*9220*/  IMAD.MOV.U32 R72, RZ, RZ, R44 ;  /* 0x000000ffff487224 */ /* 0x000fe400078e002c */
[----:B------:R-:W-:Y:S02]  /*9230*/  IMAD.MOV.U32 R73, RZ, RZ, R45 ;  /* 0x000000ffff497224 */ /* 0x000fe400078e002d */
[C---:B------:R-:W-:Y:S01]  /*9240*/  HMMA.16816.F32.BF16 R44, R64.reuse, R46, R16 ;  /* 0x0000002e402c723c */ /* 0x040fe20000041810 */
[----:B------:R-:W-:Y:S05]  /*9250*/  LDSM.16.MT88.4 R16, [R178+0x7000] ;  /* 0x00700000b210783b */ /* 0x000fea0000004200 */
[----:B------:R-:W-:Y:S01]  /*9260*/  HMMA.16816.F32.BF16 R24, R64, R26, R20 ;  /* 0x0000001a4018723c */ /* 0x000fe20000041814 */
[----:B------:R-:W3:Y:S05]  /*9270*/  LDSM.16.MT88.4 R20, [R180+0x7000] ;  /* 0x00700000b414783b */ /* 0x000eea0000004200 */
[-C--:B-1----:R-:W-:Y:S06]  /*9280*/  HMMA.16816.F32.BF16 R136, R8, R12.reuse, R136 ;  /* 0x0000000c0888723c */ /* 0x082fec0000041888 */
[C---:B------:R-:W-:Y:S06]  /*9290*/  HMMA.16816.F32.BF16 R108, R4.reuse, R12, R108 ;  /* 0x0000000c046c723c */ /* 0x040fec000004186c */
[-C--:B------:R-:W-:Y:S06]  /*92a0*/  HMMA.16816.F32.BF16 R104, R4, R14.reuse, R104 ;  /* 0x0000000e0468723c */ /* 0x080fec0000041868 */
[----:B------:R-:W-:Y:S01]  /*92b0*/  HMMA.16816.F32.BF16 R32, R8, R14, R32 ;  /* 0x0000000e0820723c */ /* 0x000fe20000041820 */
[----:B------:R-:W1:Y:S01]  /*92c0*/  LDSM.16.MT88.4 R12, [R179+0x7000] ;  /* 0x00700000b30c783b */ /* 0x000e620000004200 */
[----:B------:R-:W-:-:S02]  /*92d0*/  IMAD.MOV.U32 R62, RZ, RZ, R97 ;  /* 0x000000ffff3e7224 */ /* 0x000fc400078e0061 */
[----:B------:R-:W-:Y:S02]  /*92e0*/  IMAD.MOV.U32 R74, RZ, RZ, R89 ;  /* 0x000000ffff4a7224 */ /* 0x000fe400078e0059 */
[----:B------:R-:W-:Y:S01]  /*92f0*/  IMAD.MOV.U32 R75, RZ, RZ, R96 ;  /* 0x000000ffff4b7224 */ /* 0x000fe200078e0060 */
[----:B------:R-:W-:Y:S06]  /*9300*/  HMMA.16816.F32.BF16 R28, R64, R82, R28 ;  /* 0x00000052401c723c */ /* 0x000fec000004181c */
[C---:B---3--:R-:W-:Y:S06]  /*9310*/  HMMA.16816.F32.BF16 R96, R4.reuse, R20, R128 ;  /* 0x000000140460723c */ /* 0x048fec0000041880 */
[C---:B------:R-:W-:Y:S01]  /*9320*/  HMMA.16816.F32.BF16 R88, R4.reuse, R16, R116 ;  /* 0x000000100458723c */ /* 0x040fe20000041874 */
[----:B------:R-:W-:Y:S01]  /*9330*/  IMAD.MOV.U32 R38, RZ, RZ, R3 ;  /* 0x000000ffff267224 */ /* 0x000fe200078e0003 */
[----:B------:R-:W3:Y:S04]  /*9340*/  LDSM.16.MT88.4 R116, [R178+0x7800] ;  /* 0x00780000b274783b */ /* 0x000ee80000004200 */
[C---:B------:R-:W-:Y:S06]  /*9350*/  HMMA.16816.F32.BF16 R92, R4.reuse, R22, R92 ;  /* 0x00000016045c723c */ /* 0x040fec000004185c */
[C---:B------:R-:W-:Y:S06]  /*9360*/  HMMA.16816.F32.BF16 R84, R4.reuse, R18, R84 ;  /* 0x000000120454723c */ /* 0x040fec0000041854 */
[C---:B-1----:R-:W-:Y:S06]  /*9370*/  HMMA.16816.F32.BF16 R80, R4.reuse, R12, R112 ;  /* 0x0000000c0450723c */ /* 0x042fec0000041870 */
[----:B------:R-:W-:Y:S01]  /*9380*/  HMMA.16816.F32.BF16 R4, R4, R14, R52 ;  /* 0x0000000e0404723c */ /* 0x000fe20000041834 */
[----:B------:R2:W4:Y:S04]  /*9390*/  LDL.LU.S16 R55, [R1+0xd0] ;  /* 0x0000d00001377983 */ /* 0x0005280000300600 */
[----:B------:R2:W2:Y:S04]  /*93a0*/  LDL.LU.S16 R54, [R1+0xcc] ;  /* 0x0000cc0001367983 */ /* 0x0004a80000300600 */
[----:B------:R1:W4:Y:S04]  /*93b0*/  LDL.LU.S16 R53, [R1+0xa4] ;  /* 0x0000a40001357983 */ /* 0x0003280000300600 */
[----:B------:R1:W2:Y:S01]  /*93c0*/  LDL.LU.S16 R52, [R1+0xa0] ;  /* 0x0000a00001347983 */ /* 0x0002a20000300600 */
[C---:B------:R-:W-:Y:S03]  /*93d0*/  HMMA.16816.F32.BF16 R128, R8.reuse, R20, R72 ;  /* 0x000000140880723c */ /* 0x040fe60000041848 */
[----:B------:R1:W2:Y:S04]  /*93e0*/  LDL.LU.S16 R21, [R1+0xd8] ;  /* 0x0000d80001157983 */ /* 0x0002a80000300600 */
[----:B------:R1:W2:Y:S01]  /*93f0*/  LDL.LU.S16 R20, [R1+0xd4] ;  /* 0x0000d40001147983 */ /* 0x0002a20000300600 */
[----:B------:R-:W-:Y:S01]  /*9400*/  IMAD.MOV.U32 R75, RZ, RZ, R60 ;  /* 0x000000ffff4b7224 */ /* 0x000fe200078e003c */
[----:B------:R-:W-:Y:S01]  /*9410*/  HMMA.16816.F32.BF16 R28, R8, R22, R28 ;  /* 0x00000016081c723c */ /* 0x000fe2000004181c */
[----:B------:R-:W-:-:S02]  /*9420*/  IMAD.MOV.U32 R60, RZ, RZ, R132 ;  /* 0x000000ffff3c7224 */ /* 0x000fc400078e0084 */
[----:B------:R-:W-:Y:S02]  /*9430*/  IMAD.MOV.U32 R74, RZ, RZ, R135 ;  /* 0x000000ffff4a7224 */ /* 0x000fe400078e0087 */
[----:B------:R-:W-:Y:S01]  /*9440*/  IMAD.MOV.U32 R73, RZ, RZ, R133 ;  /* 0x000000ffff497224 */ /* 0x000fe200078e0085 */
[C---:B------:R-:W-:Y:S01]  /*9450*/  HMMA.16816.F32.BF16 R120, R8.reuse, R16, R120 ;  /* 0x000000100878723c */ /* 0x040fe20000041878 */
[----:B------:R-:W-:Y:S02]  /*9460*/  IMAD.MOV.U32 R3, RZ, RZ, R134 ;  /* 0x000000ffff037224 */ /* 0x000fe400078e0086 */
[----:B------:R-:W1:Y:S03]  /*9470*/  LDSM.16.MT88.4 R132, [R177+0x7800] ;  /* 0x00780000b184783b */ /* 0x000e660000004200 */
[C---:B------:R-:W-:Y:S06]  /*9480*/  HMMA.16816.F32.BF16 R44, R8.reuse, R18, R44 ;  /* 0x00000012082c723c */ /* 0x040fec000004182c */
[C---:B------:R-:W-:Y:S01]  /*9490*/  HMMA.16816.F32.BF16 R112, R8.reuse, R12, R124 ;  /* 0x0000000c0870723c */ /* 0x040fe2000004187c */
[----:B------:R-:W1:Y:S05]  /*94a0*/  LDSM.16.MT88.4 R124, [R180+0x7800] ;  /* 0x00780000b47c783b */ /* 0x000e6a0000004200 */
[----:B------:R-:W-:Y:S01]  /*94b0*/  HMMA.16816.F32.BF16 R24, R8, R14, R24 ;  /* 0x0000000e0818723c */ /* 0x000fe20000041818 */
[----:B------:R-:W1:Y:S01]  /*94c0*/  LDSM.16.MT88.4 R8, [R179+0x7800] ;  /* 0x00780000b308783b */ /* 0x000e620000004200 */
[----:B------:R-:W-:-:S04]  /*94d0*/  ULEA UR4, UR18, UR25, 0x6 ;  /* 0x0000001912047291 */ /* 0x000fc8000f8e303f */
[----:B---3--:R-:W-:Y:S01]  /*94e0*/  HMMA.16816.F32.BF16 R88, R76, R116, R88 ;  /* 0x000000744c58723c */ /* 0x008fe20000041858 */
[----:B------:R-:W-:-:S05]  /*94f0*/  UIADD3 UR4, UR4, -0x40, URZ ;  /* 0xffffffc004047890 */ /* 0x000fca000fffe03f */
[----:B------:R-:W-:Y:S01]  /*9500*/  HMMA.16816.F32.BF16 R84, R76, R118, R84 ;  /* 0x000000764c54723c */ /* 0x000fe20000041854 */
[----:B------:R-:W-:Y:S02]  /*9510*/  IMAD.MOV.U32 R72, RZ, RZ, R73 ;  /* 0x000000ffff487224 */ /* 0x000fe400078e0049 */
[----:B------:R-:W-:-:S03]  /*9520*/  IMAD.MOV.U32 R73, RZ, RZ, R74 ;  /* 0x000000ffff497224 */ /* 0x000fc600078e004a */
[C---:B-1----:R-:W-:Y:S06]  /*9530*/  HMMA.16816.F32.BF16 R108, R76.reuse, R132, R108 ;  /* 0x000000844c6c723c */ /* 0x042fec000004186c */
[C---:B------:R-:W-:Y:S06]  /*9540*/  HMMA.16816.F32.BF16 R104, R76.reuse, R134, R104 ;  /* 0x000000864c68723c */ /* 0x040fec0000041868 */
[C---:B------:R-:W-:Y:S06]  /*9550*/  HMMA.16816.F32.BF16 R96, R76.reuse, R124, R96 ;  /* 0x0000007c4c60723c */ /* 0x040fec0000041860 */
[C---:B------:R-:W-:Y:S06]  /*9560*/  HMMA.16816.F32.BF16 R92, R76.reuse, R126, R92 ;  /* 0x0000007e4c5c723c */ /* 0x040fec000004185c */
[C---:B------:R-:W-:Y:S06]  /*9570*/  HMMA.16816.F32.BF16 R80, R76.reuse, R8, R80 ;  /* 0x000000084c50723c */ /* 0x040fec0000041850 */
[----:B------:R-:W-:Y:S01]  /*9580*/  HMMA.16816.F32.BF16 R76, R76, R10, R4 ;  /* 0x0000000a4c4c723c */ /* 0x000fe20000041804 */
[----:B------:R-:W-:-:S02]  /*9590*/  IMAD.MOV.U32 R74, RZ, RZ, R75 ;  /* 0x000000ffff4a7224 */ /* 0x000fc400078e004b */
[----:B------:R-:W-:Y:S01]  /*95a0*/  FADD.FTZ R3, R3, R140 ;  /* 0x0000008c03037221 */ /* 0x000fe20000010000 */
[----:B------:R-:W-:Y:S02]  /*95b0*/  IMAD.MOV.U32 R75, RZ, RZ, R38 ;  /* 0x000000ffff4b7224 */ /* 0x000fe400078e0026 */
[----:B------:R-:W-:Y:S02]  /*95c0*/  IMAD.MOV.U32 R38, RZ, RZ, R39 ;  /* 0x000000ffff267224 */ /* 0x000fe400078e0027 */
[----:B------:R-:W-:Y:S02]  /*95d0*/  IMAD.MOV.U32 R39, RZ, RZ, R62 ;  /* 0x000000ffff277224 */ /* 0x000fe400078e003e */
[----:B------:R-:W-:Y:S02]  /*95e0*/  IMAD.MOV.U32 R62, RZ, RZ, R63 ;  /* 0x000000ffff3e7224 */ /* 0x000fe400078e003f */
[----:B------:R-:W-:Y:S02]  /*95f0*/  IMAD.MOV.U32 R63, RZ, RZ, R56 ;  /* 0x000000ffff3f7224 */ /* 0x000fe400078e0038 */
[----:B------:R-:W-:Y:S01]  /*9600*/  IMAD.MOV.U32 R56, RZ, RZ, R141 ;  /* 0x000000ffff387224 */ /* 0x000fe200078e008d */
[----:B------:R-:W-:Y:S01]  /*9610*/  UIMAD UR45, UR19, 0x48, URZ ;  /* 0x00000048132d78a4 */ /* 0x000fe2000f8e023f */
[----:B------:R-:W-:-:S04]  /*9620*/  FADD.FTZ R3, R75, R3 ;  /* 0x000000034b037221 */ /* 0x000fc80000010000 */
[----:B------:R-:W-:Y:S01]  /*9630*/  FADD.FTZ R3, R63, R3 ;  /* 0x000000033f037221 */ /* 0x000fe20000010000 */
        /* <DEDUP_REMOVED lines=8> */
[----:B----4-:R-:W-:-:S02]  /*96c0*/  @!P4 HFMA2.BF16_V2 R53, -RZ.H0_H0, RZ.H0_H0, -R49.H0_H0 ;  /* 0x200000ffff35c231 */ /* 0x010fc40000340931 */
[----:B--2---:R-:W-:-:S03]  /*96d0*/  @!P3 HFMA2.BF16_V2 R52, -RZ.H0_H0, RZ.H0_H0, -R48.H0_H0 ;  /* 0x200000ffff34b231 */ /* 0x004fc60000340930 */
[----:B------:R-:W-:Y:S02]  /*96e0*/  PRMT R4, R53, 0x7610, R4 ;  /* 0x0000761035047816 */ /* 0x000fe40000000004 */
[----:B------:R-:W-:Y:S02]  /*96f0*/  PRMT R2, R52, 0x7610, R2 ;  /* 0x0000761034027816 */ /* 0x000fe40000000002 */
[----:B------:R-:W-:Y:S01]  /*9700*/  @!P4 PRMT R49, R4, 0x5410, RZ ;  /* 0x000054100431c816 */ /* 0x000fe200000000ff */
[----:B------:R-:W-:Y:S01]  /*9710*/  IMAD.U32 R4, RZ, RZ, UR4 ;  /* 0x00000004ff047e24 */ /* 0x000fe2000f8e00ff */
[----:B------:R-:W-:Y:S02]  /*9720*/  @!P3 PRMT R48, R2, 0x5410, RZ ;  /* 0x000054100230b816 */ /* 0x000fe400000000ff */
[----:B------:R-:W-:Y:S01]  /*9730*/  SHF.R.S32.HI R2, RZ, 0x1f, R0 ;  /* 0x0000001fff027819 */ /* 0x000fe20000011400 */
[----:B------:R-:W-:Y:S01]  /*9740*/  @!P1 HFMA2.BF16_V2 R20, -RZ.H0_H0, RZ.H0_H0, -R36.H0_H0 ;  /* 0x200000ffff149231 */ /* 0x000fe20000340924 */
[----:B------:R-:W-:Y:S01]  /*9750*/  IADD3 R0, P3, R0, UR4, RZ ;  /* 0x0000000400007c10 */ /* 0x000fe2000ff7e0ff */
[----:B------:R-:W-:Y:S01]  /*9760*/  @!P6 HFMA2.BF16_V2 R55, -RZ.H0_H0, RZ.H0_H0, -R51.H0_H0 ;  /* 0x200000ffff37e231 */ /* 0x000fe20000340933 */
[----:B------:R-:W-:Y:S01]  /*9770*/  USHF.L.U32 UR4, UR19, 0x3, URZ ;  /* 0x0000000313047899 */ /* 0x000fe2000800063f */
[----:B------:R-:W-:Y:S01]  /*9780*/  @!P5 HFMA2.BF16_V2 R54, -RZ.H0_H0, RZ.H0_H0, -R50.H0_H0 ;  /* 0x200000ffff36d231 */ /* 0x000fe20000340932 */
[----:B------:R-:W-:-:S02]  /*9790*/  LEA.HI.X.SX32 R2, R4, R2, 0x1, P3 ;  /* 0x0000000204027211 */ /* 0x000fc400018f0eff */
[----:B------:R-:W-:Y:S02]  /*97a0*/  LEA R140, P3, R0, UR6, 0x1 ;  /* 0x00000006008c7c11 */ /* 0x000fe4000f8608ff */
[----:B------:R-:W-:Y:S01]  /*97b0*/  PRMT R4, R20, 0x7610, R4 ;  /* 0x0000761014047816 */ /* 0x000fe20000000004 */
[----:B------:R-:W-:Y:S01]  /*97c0*/  @!P2 HFMA2.BF16_V2 R21, -RZ.H0_H0, RZ.H0_H0, -R37.H0_H0 ;  /* 0x200000ffff15a231 */ /* 0x000fe20000340925 */
[----:B------:R-:W-:Y:S02]  /*97d0*/  PRMT R7, R55, 0x7610, R7 ;  /* 0x0000761037077816 */ /* 0x000fe40000000007 */
[----:B------:R-:W-:Y:S02]  /*97e0*/  PRMT R6, R54, 0x7610, R6 ;  /* 0x0000761036067816 */ /* 0x000fe40000000006 */
[----:B------:R-:W-:Y:S01]  /*97f0*/  LEA.HI.X R141, R0, UR7, R2, 0x1, P3 ;  /* 0x00000007008d7c11 */ /* 0x000fe200098f0c02 */
[----:B------:R-:W-:Y:S01]  /*9800*/  IMAD.U32 R2, RZ, RZ, UR4 ;  /* 0x00000004ff027e24 */ /* 0x000fe2000f8e00ff */
[----:B------:R-:W-:Y:S01]  /*9810*/  @!P1 PRMT R36, R4, 0x5410, RZ ;  /* 0x0000541004249816 */ /* 0x000fe200000000ff */
[----:B------:R-:W-:Y:S01]  /*9820*/  FADD.FTZ R4, R73, R233 ;  /* 0x000000e949047221 */ /* 0x000fe20000010000 */
[----:B------:R-:W-:Y:S01]  /*9830*/  @!P6 PRMT R51, R7, 0x5410, RZ ;  /* 0x000054100733e816 */ /* 0x000fe200000000ff */
[----:B------:R-:W-:Y:S01]  /*9840*/  USHF.L.U32 UR4, UR19, 0x6, URZ ;  /* 0x0000000613047899 */ /* 0x000fe2000800063f */
[----:B------:R-:W-:Y:S01]  /*9850*/  @!P5 PRMT R50, R6, 0x5410, RZ ;  /* 0x000054100632d816 */ /* 0x000fe200000000ff */
[----:B------:R-:W-:Y:S01]  /*9860*/  FADD.FTZ R0, R72, R234 ;  /* 0x000000ea48007221 */ /* 0x000fe20000010000 */
[----:B------:R-:W-:Y:S01]  /*9870*/  PRMT R5, R21, 0x7610, R5 ;  /* 0x0000761015057816 */ /* 0x000fe20000000005 */
[----:B------:R-:W-:-:S04]  /*9880*/  IMAD.WIDE R6, R2, 0x2, R140 ;  /* 0x0000000202067825 */ /* 0x000fc800078e028c */
[----:B------:R-:W-:Y:S01]  /*9890*/  FADD.FTZ R2, R39, R4 ;  /* 0x0000000427027221 */ /* 0x000fe20000010000 */
[----:B------:R-:W-:Y:S01]  /*98a0*/  FADD.FTZ R12, R38, R0 ;  /* 0x00000000260c7221 */ /* 0x000fe20000010000 */
[----:B------:R-:W-:Y:S01]  /*98b0*/  @!P2 PRMT R37, R5, 0x5410, RZ ;  /* 0x000054100525a816 */ /* 0x000fe200000000ff */
[----:B------:R-:W-:Y:S01]  /*98c0*/  FADD.FTZ R5, R74, R232 ;  /* 0x000000e84a057221 */ /* 0x000fe20000010000 */
[----:B------:R-:W-:Y:S02]  /*98d0*/  IMAD.U32 R0, RZ, RZ, UR4 ;  /* 0x00000004ff007e24 */ /* 0x000fe4000f8e00ff */
[----:B------:R-:W-:Y:S01]  /*98e0*/  FADD.FTZ R14, R57, R2 ;  /* 0x00000002390e7221 */ /* 0x000fe20000010000 */
[----:B------:R-:W-:Y:S02]  /*98f0*/  IMAD.U32 R2, RZ, RZ, UR45 ;  /* 0x0000002dff027e24 */ /* 0x000fe4000f8e00ff */
[----:B------:R-:W-:Y:S01]  /*9900*/  FADD.FTZ R13, R62, R5 ;  /* 0x000000053e0d7221 */ /* 0x000fe20000010000 */
[----:B------:R-:W-:Y:S01]  /*9910*/  FADD.FTZ R15, R56, R12 ;  /* 0x0000000c380f7221 */ /* 0x000fe20000010000 */
[----:B------:R-:W-:-:S04]  /*9920*/  IMAD.WIDE R4, R0, 0x2, R140 ;  /* 0x0000000200047825 */ /* 0x000fc800078e028c */
[----:B------:R-:W-:Y:S01]  /*9930*/  FADD.FTZ R12, R59, R3 ;  /* 0x000000033b0c7221 */ /* 0x000fe20000010000 */
[----:B------:R-:W-:Y:S01]  /*9940*/  STG.E.U16 desc[UR26][R140.64], R195 ;  /* 0x000000c38c007986 */ /* 0x000fe2000c10151a */
[----:B------:R-:W-:-:S03]  /*9950*/  IMAD.WIDE R2, R2, 0x2, R140 ;  /* 0x0000000202027825 */ /* 0x000fc600078e028c */
[----:B------:R-:W-:Y:S04]  /*9960*/  STG.E.U16 desc[UR26][R140.64+0x2], R194 ;  /* 0x000002c28c007986 */ /* 0x000fe8000c10151a */
        /* <DEDUP_REMOVED lines=15> */
[----:B------:R-:W-:Y:S01]  /*9a60*/  STG.E.U16 desc[UR26][R140.64+0x22], R225 ;  /* 0x000022e18c007986 */ /* 0x000fe2000c10151a */
[----:B------:R-:W-:-:S03]  /*9a70*/  FADD.FTZ R0, R58, R13 ;  /* 0x0000000d3a007221 */ /* 0x000fc60000010000 */
[----:B------:R-:W-:Y:S04]  /*9a80*/  STG.E.U16 desc[UR26][R6.64+0x20], R218 ;  /* 0x000020da06007986 */ /* 0x000fe8000c10151a */
[----:B------:R-:W-:Y:S04]  /*9a90*/  STG.E.U16 desc[UR26][R6.64+0x22], R220 ;  /* 0x000022dc06007986 */ /* 0x000fe8000c10151a */
[----:B------:R-:W-:Y:S04]  /*9aa0*/  STG.E.U16 desc[UR26][R4.64+0x20], R209 ;  /* 0x000020d104007986 */ /* 0x000fe8000c10151a */
[----:B------:R-:W-:Y:S01]  /*9ab0*/  STG.E.U16 desc[UR26][R4.64+0x22], R208 ;  /* 0x000022d004007986 */ /* 0x000fe2000c10151a */
[----:B------:R-:W-:-:S03]  /*9ac0*/  FADD.FTZ R9, R60, R15 ;  /* 0x0000000f3c097221 */ /* 0x000fc60000010000 */
        /* <DEDUP_REMOVED lines=12> */
[----:B------:R1:W-:Y:S04]  /*9b90*/  STG.E.U16 desc[UR26][R2.64+0x30], R199 ;  /* 0x000030c702007986 */ /* 0x0003e8000c10151a */
[----:B------:R2:W-:Y:S01]  /*9ba0*/  STG.E.U16 desc[UR26][R2.64+0x32], R198 ;  /* 0x000032c602007986 */ /* 0x0005e2000c10151a */
        /* <DEDUP_REMOVED lines=18> */
[----:B------:R-:W-:Y:S01]  /*9cd0*/  STG.E.U16 desc[UR26][R4.64+0x50], R147 ;  /* 0x0000509304007986 */ /* 0x000fe2000c10151a */
[----:B------:R-:W-:-:S03]  /*9ce0*/  FADD.FTZ R0, R192, R0 ;  /* 0x00000000c0007221 */ /* 0x000fc60000010000 */
        /* <DEDUP_REMOVED lines=20> */
[----:B------:R-:W-:Y:S01]  /*9e30*/  STG.E.U16 desc[UR26][R4.64+0x70], R49 ;  /* 0x0000703104007986 */ /* 0x000fe2000c10151a */
[----:B------:R-:W-:-:S03]  /*9e40*/  FADD.FTZ R0, R174, R9 ;  /* 0x00000009ae007221 */ /* 0x000fc60000010000 */
[----:B------:R3:W-:Y:S04]  /*9e50*/  STG.E.U16 desc[UR26][R4.64+0x72], R48 ;  /* 0x0000723004007986 */ /* 0x0007e8000c10151a */
[----:B------:R-:W-:Y:S04]  /*9e60*/  STG.E.U16 desc[UR26][R2.64+0x70], R37 ;  /* 0x0000702502007986 */ /* 0x000fe8000c10151a */
[----:B------:R4:W-:Y:S01]  /*9e70*/  STG.E.U16 desc[UR26][R2.64+0x72], R36 ;  /* 0x0000722402007986 */ /* 0x0009e2000c10151a */
[----:B------:R-:W-:Y:S01]  /*9e80*/  FADD.FTZ R0, R175, R0 ;  /* 0x00000000af007221 */ /* 0x000fe20000010000 */
[----:B-1----:R-:W-:-:S03]  /*9e90*/  IADD3 R199, P1, R140, -0x80, RZ ;  /* 0xffffff808cc77810 */ /* 0x002fc60007f3e0ff */
[----:B------:R-:W-:Y:S01]  /*9ea0*/  FADD.FTZ R0, R173, R0 ;  /* 0x00000000ad007221 */ /* 0x000fe20000010000 */
[----:B--2---:R-:W-:Y:S01]  /*9eb0*/  IADD3.X R198, R141, -0x1, RZ, P1, !PT ;  /* 0xffffffff8dc67810 */ /* 0x004fe20000ffe4ff */
[----:B---3--:R-:W-:Y:S01]  /*9ec0*/  FADD.FTZ R5, R248, R11 ;  /* 0x0000000bf8057221 */ /* 0x008fe20000010000 */
[----:B----4-:R-:W-:Y:S01]  /*9ed0*/  FADD.FTZ R2, R239, R10 ;  /* 0x0000000aef027221 */ /* 0x010fe20000010000 */
[----:B------:R-:W-:-:S03]  /*9ee0*/  FADD.FTZ R3, R171, R8 ;  /* 0x00000008ab037221 */ /* 0x000fc60000010000 */
        /* <DEDUP_REMOVED lines=9> */
[----:B------:R-:W-:Y:S06]  /*9f80*/  @!P0 BRA `(.L_x_1049) ;  /* 0x000000f000e88947 */ /* 0x000fec0003800000 */
[----:B------:R-:W2:Y:S01]  /*9f90*/  LDL.64 R60, [R1+0x100] ;  /* 0x00010000013c7983 */ /* 0x000ea20000100a00 */
[----:B------:R-:W-:Y:S01]  /*9fa0*/  ULDC UR4, c[0x0][0x2d0] ;  /* 0x0000b40000047ab9 */ /* 0x000fe20000000800 */
[----:B------:R-:W-:Y:S01]  /*9fb0*/  UIADD3 UR6, UR18, -0x2, URZ ;  /* 0xfffffffe12067890 */ /* 0x000fe2000fffe03f */
[----:B------:R-:W-:Y:S01]  /*9fc0*/  ISETP.GE.AND P1, PT, R240, UR4, PT ;  /* 0x00000004f0007c0c */ /* 0x000fe2000bf26270 */
[----:B------:R-:W-:-:S04]  /*9fd0*/  DEPBAR.LE SB0, 0x0 ;  /* 0x000080000000791a */ /* 0x000fc80000000000 */
[----:B------:R-:W-:Y:S01]  /*9fe0*/  USHF.R.S32.HI UR4, URZ, 0x1f, UR6 ;  /* 0x0000001f3f047899 */ /* 0x000fe20008011406 */
[----:B------:R-:W-:Y:S01]  /*9ff0*/  BAR.SYNC.DEFER_BLOCKING 0x0 ;  /* 0x0000000000007b1d */ /* 0x000fe20000010000 */
[----:B------:R-:W-:Y:S01]  /*a000*/  UIMAD UR7, UR23, UR6, URZ ;  /* 0x00000006170772a4 */ /* 0x000fe2000f8e023f */
[----:B------:R-:W-:Y:S01]  /*a010*/  IMAD.U32 R2, RZ, RZ, UR6 ;  /* 0x00000006ff027e24 */ /* 0x000fe2000f8e00ff */
[----:B------:R-:W-:Y:S01]  /*a020*/  USHF.L.U32 UR6, UR9, 0x5, URZ ;  /* 0x0000000509067899 */ /* 0x000fe2000800063f */
[----:B------:R-:W-:Y:S01]  /*a030*/  IMAD.U32 R5, RZ, RZ, UR8 ;  /* 0x00000008ff057e24 */ /* 0x000fe2000f8e00ff */
[----:B------:R-:W-:-:S03]  /*a040*/  UIMAD UR4, UR4, UR24, UR7 ;  /* 0x00000018040472a4 */ /* 0x000fc6000f8e0207 */
[----:B------:R-:W1:Y:S01]  /*a050*/  @!P1 LDC.64 R10, c[0x0][0x220] ;  /* 0x00008800ff0a9b82 */ /* 0x000e620000000a00 */
[----:B------:R-:W-:Y:S01]  /*a060*/  UIMAD.WIDE.U32 UR46, UR8, 0x20, URZ ;  /* 0x00000020082e78a5 */ /* 0x000fe2000f8e003f */
[----:B------:R-:W-:Y:S01]  /*a070*/  IMAD.U32 R4, RZ, RZ, UR6 ;  /* 0x00000006ff047e24 */ /* 0x000fe2000f8e00ff */
[----:B------:R-:W-:Y:S01]  /*a080*/  VOTEU.ALL UP0, P1 ;  /* 0x00000000003f7886 */ /* 0x000fe20000800000 */
[----:B------:R-:W-:-:S04]  /*a090*/  UISETP.GE.AND UP1, UPT, UR18, 0x3, UPT ;  /* 0x000000031200788c */ /* 0x000fc8000bf26270 */
[----:B------:R-:W3:Y:S08]  /*a0a0*/  @!P1 LDC.64 R8, c[0x0][0x220] ;  /* 0x00008800ff089b82 */ /* 0x000ef00000000a00 */
[----:B------:R-:W4:Y:S01]  /*a0b0*/  @!P1 LDC.64 R12, c[0x0][0x220] ;  /* 0x00008800ff0c9b82 */ /* 0x000f220000000a00 */
[----:B------:R-:W-:Y:S07]  /*a0c0*/  @P1 STS.128 [R191+0x6000], RZ ;  /* 0x006000ffbf001388 */ /* 0x000fee0000000c00 */
[----:B------:R-:W4:Y:S01]  /*a0d0*/  @!P1 LDC.64 R16, c[0x0][0x220] ;  /* 0x00008800ff109b82 */ /* 0x000f220000000a00 */
[----:B--2---:R-:W-:-:S04]  /*a0e0*/  IMAD.WIDE.U32 R2, R2, UR24, R60 ;  /* 0x0000001802027c25 */ /* 0x004fc8000f8e003c */
[----:B------:R-:W-:Y:S01]  /*a0f0*/  VIADD R3, R3, UR4 ;  /* 0x0000000403037c36 */ /* 0x000fe20008000000 */
[C---:B------:R-:W-:Y:S01]  /*a100*/  @!P1 IADD3 R0, P2, R2.reuse, UR28, RZ ;  /* 0x0000001c02009c10 */ /* 0x040fe2000ff5e0ff */
[----:B------:R-:W-:Y:S01]  /*a110*/  @!UP0 UIMAD UR4, UR9, 0x30, URZ ;  /* 0x00000030090488a4 */ /* 0x000fe2000f8e023f */
[C---:B------:R-:W-:Y:S02]  /*a120*/  @!P1 IADD3 R7, P0, R2.reuse, UR46, RZ ;  /* 0x0000002e02079c10 */ /* 0x040fe4000ff1e0ff */
[C---:B------:R-:W-:Y:S02]  /*a130*/  @!P1 IADD3.X R14, R3.reuse, UR20, RZ, P2, !PT ;  /* 0x00000014030e9c10 */ /* 0x040fe400097fe4ff */
[----:B-1----:R-:W-:Y:S02]  /*a140*/  @!P1 LEA R10, P3, R2, R10, 0x1 ;  /* 0x0000000a020a9211 */ /* 0x002fe400078608ff */
[----:B------:R-:W-:Y:S01]  /*a150*/  @!P1 IADD3.X R15, R3, UR47, R4, P0, !PT ;  /* 0x0000002f030f9c10 */ /* 0x000fe200087fe404 */
[----:B------:R-:W-:Y:S01]  /*a160*/  @!P1 IMAD.WIDE.U32 R4, R5, 0x30, R2 ;  /* 0x0000003005049825 */ /* 0x000fe200078e0002 */
[----:B---3--:R-:W-:-:S02]  /*a170*/  @!P1 LEA R8, P2, R0, R8, 0x1 ;  /* 0x0000000800089211 */ /* 0x008fc400078408ff */
[----:B----4-:R-:W-:Y:S02]  /*a180*/  @!P1 LEA R6, P0, R7, R12, 0x1 ;  /* 0x0000000c07069211 */ /* 0x010fe400078008ff */
[----:B------:R-:W-:Y:S02]  /*a190*/  @!P1 LEA.HI.X R11, R2, R11, R3, 0x1, P3 ;  /* 0x0000000b020b9211 */ /* 0x000fe400018f0c03 */
[----:B------:R-:W-:Y:S01]  /*a1a0*/  @!P1 LEA.HI.X R9, R0, R9, R14, 0x1, P2 ;  /* 0x0000000900099211 */ /* 0x000fe200010f0c0e */
[----:B------:R-:W-:Y:S01]  /*a1b0*/  @!P1 VIADD R0, R5, UR4 ;  /* 0x0000000405009c36 */ /* 0x000fe20008000000 */
[----:B------:R-:W-:Y:S01]  /*a1c0*/  @!P1 LEA.HI.X R7, R7, R13, R15, 0x1, P0 ;  /* 0x0000000d07079211 */ /* 0x000fe200000f0c0f */
[----:B------:R-:W-:Y:S01]  /*a1d0*/  @!PT LDS RZ, [RZ] ;  /* 0x00000000fffff984 */ /* 0x000fe20000000800 */
[----:B------:R-:W-:Y:S01]  /*a1e0*/  @!PT LDS RZ, [RZ] ;  /* 0x00000000fffff984 */ /* 0x000fe20000000800 */
[----:B------:R-:W-:Y:S01]  /*a1f0*/  @!PT LDS RZ, [RZ] ;  /* 0x00000000fffff984 */ /* 0x000fe20000000800 */
[----:B------:R-:W-:Y:S01]  /*a200*/  @!P1 LDGSTS.E.BYPASS.LTC128B.128 [R191+0x6000], desc[UR26][R10.64] ;  /* 0x060000000abf9fae */ /* 0x000fe2000b901d5a */
[----:B------:R-:W-:-:S03]  /*a210*/  @!P1 LEA R2, P0, R4, R16, 0x1 ;  /* 0x0000001004029211 */ /* 0x000fc600078008ff */
[----:B------:R-:W-:Y:S01]  /*a220*/  @P1 STS.128 [R191+0x6800], RZ ;  /* 0x006800ffbf001388 */ /* 0x000fe20000000c00 */
[----:B------:R-:W-:Y:S02]  /*a230*/  @!P1 LEA.HI.X R3, R4, R17, R0, 0x1, P0 ;  /* 0x0000001104039211 */ /* 0x000fe400000f0c00 */
[----:B------:R-:W-:Y:S01]  /*a240*/  PLOP3.LUT P0, PT, PT, PT, UP1, 0x80, 0x0 ;  /* 0x000000000000781c */ /* 0x000fe20003f0f018 */
        /* <DEDUP_REMOVED lines=14> */
[----:B-----5:R-:W-:Y:S04]  /*a330*/  LDSM.16.M88.4 R12, [R176+0x4000] ;  /* 0x00400000b00c783b */ /* 0x020fe80000000200 */
[----:B------:R-:W-:Y:S04]  /*a340*/  LDSM.16.M88.4 R32, [R176+0x4800] ;  /* 0x00480000b020783b */ /* 0x000fe80000000200 */
[----:B-1----:R-:W1:Y:S04]  /*a350*/  LDSM.16.M88.4 R8, [R183] ;  /* 0x00000000b708783b */ /* 0x002e680000000200 */
[----:B------:R-:W-:Y:S04]  /*a360*/  LDSM.16.M88.4 R28, [R176+0x5000] ;  /* 0x00500000b01c783b */ /* 0x000fe80000000200 */
[----:B--2---:R-:W2:Y:S04]  /*a370*/  LDSM.16.M88.4 R4, [R183+0x2000] ;  /* 0x00200000b704783b */ /* 0x004ea80000000200 */
[----:B------:R-:W4:Y:S04]  /*a380*/  LDSM.16.M88.4 R16, [R176+0x5800] ;  /* 0x00580000b010783b */ /* 0x000f280000000200 */
[----:B------:R-:W-:Y:S04]  /*a390*/  LDSM.16.M88.4 R60, [R182+0x4000] ;  /* 0x00400000b63c783b */ /* 0x000fe80000000200 */
[----:B------:R-:W3:Y:S04]  /*a3a0*/  LDSM.16.M88.4 R20, [R186+0x2000] ;  /* 0x00200000ba14783b */ /* 0x000ee80000000200 */
[----:B------:R-:W3:Y:S04]  /*a3b0*/  LDSM.16.M88.4 R36, [R182+0x4800] ;  /* 0x00480000b624783b */ /* 0x000ee80000000200 */
[----:B------:R-:W3:Y:S04]  /*a3c0*/  LDSM.16.M88.4 R24, [R186] ;  /* 0x00000000ba18783b */ /* 0x000ee80000000200 */
[----:B------:R-:W3:Y:S04]  /*a3d0*/  LDSM.16.M88.4 R64, [R182+0x5000] ;  /* 0x00500000b640783b */ /* 0x000ee80000000200 */
[----:B------:R-:W3:Y:S01]  /*a3e0*/  LDSM.16.M88.4 R72, [R182+0x5800] ;  /* 0x00580000b648783b */ /* 0x000ee20000000200 */
[C---:B-1----:R-:W-:Y:S03]  /*a3f0*/  HMMA.16816.F32.BF16 R200, R8.reuse, R12, RZ ;  /* 0x0000000c08c8723c */ /* 0x042fe600000418ff */
[----:B------:R-:W-:Y:S04]  /*a400*/  LDSM.16.M88.4 R56, [R187] ;  /* 0x00000000bb38783b */ /* 0x000fe80000000200 */
[----:B------:R-:W-:Y:S01]  /*a410*/  LDSM.16.M88.4 R52, [R190] ;  /* 0x00000000be34783b */ /* 0x000fe20000000200 */
[----:B------:R-:W-:Y:S03]  /*a420*/  HMMA.16816.F32.BF16 R192, R8, R14, RZ ;  /* 0x0000000e08c0723c */ /* 0x000fe600000418ff */
[----:B------:R-:W-:Y:S03]  /*a430*/  LDSM.16.M88.4 R48, [R189] ;  /* 0x00000000bd30783b */ /* 0x000fe60000000200 */
[C---:B--2---:R-:W-:Y:S01]  /*a440*/  HMMA.16816.F32.BF16 R44, R4.reuse, R12, RZ ;  /* 0x0000000c042c723c */ /* 0x044fe200000418ff */
[----:B------:R-:W0:Y:S05]  /*a450*/  LDGDEPBAR ;  /* 0x00000000000079af */ /* 0x000e2a0000000000 */
[C---:B------:R-:W-:Y:S01]  /*a460*/  HMMA.16816.F32.BF16 R196, R4.reuse, R14, RZ ;  /* 0x0000000e04c4723c */ /* 0x040fe200000418ff */
[----:B------:R-:W1:Y:S05]  /*a470*/  LDSM.16.M88.4 R12, [R184+0x2000] ;  /* 0x00200000b80c783b */ /* 0x000e6a0000000200 */
[C---:B------:R-:W-:Y:S06]  /*a480*/  HMMA.16816.F32.BF16 R164, R4.reuse, R32, RZ ;  /* 0x0000002004a4723c */ /* 0x040fec00000418ff */
[C---:B------:R-:W-:Y:S06]  /*a490*/  HMMA.16816.F32.BF16 R156, R4.reuse, R28, RZ ;  /* 0x0000001c049c723c */ /* 0x040fec00000418ff */
[----:B------:R-:W-:Y:S06]  /*a4a0*/  HMMA.16816.F32.BF16 R172, R4, R34, RZ ;  /* 0x0000002204ac723c */ /* 0x000fec00000418ff */
[C---:B------:R-:W-:Y:S06]  /*a4b0*/  HMMA.16816.F32.BF16 R144, R8.reuse, R32, RZ ;  /* 0x000000200890723c */ /* 0x040fec00000418ff */
[----:B------:R-:W-:Y:S06]  /*a4c0*/  HMMA.16816.F32.BF16 R160, R8, R34, RZ ;  /* 0x0000002208a0723c */ /* 0x000fec00000418ff */
[C---:B----4-:R-:W-:Y:S06]  /*a4d0*/  HMMA.16816.F32.BF16 R152, R4.reuse, R16, RZ ;  /* 0x000000100498723c */ /* 0x050fec00000418ff */
[C---:B------:R-:W-:Y:S06]  /*a4e0*/  HMMA.16816.F32.BF16 R168, R4.reuse, R30, RZ ;  /* 0x0000001e04a8723c */ /* 0x040fec00000418ff */
[----:B------:R-:W-:Y:S06]  /*a4f0*/  HMMA.16816.F32.BF16 R148, R4, R18, RZ ;  /* 0x000000120494723c */ /* 0x000fec00000418ff */
[C---:B------:R-:W-:Y:S06]  /*a500*/  HMMA.16816.F32.BF16 R32, R8.reuse, R28, RZ ;  /* 0x0000001c0820723c */ /* 0x040fec00000418ff */
[C---:B------:R-:W-:Y:S06]  /*a510*/  HMMA.16816.F32.BF16 R28, R8.reuse, R30, RZ ;  /* 0x0000001e081c723c */ /* 0x040fec00000418ff */
[C---:B------:R-:W-:Y:S06]  /*a520*/  HMMA.16816.F32.BF16 R4, R8.reuse, R16, RZ ;  /* 0x000000100804723c */ /* 0x040fec00000418ff */
[----:B------:R-:W-:Y:S01]  /*a530*/  HMMA.16816.F32.BF16 R8, R8, R18, RZ ;  /* 0x000000120808723c */ /* 0x000fe200000418ff */
[----:B------:R-:W2:Y:S05]  /*a540*/  LDSM.16.M88.4 R16, [R184] ;  /* 0x00000000b810783b */ /* 0x000eaa0000000200 */
[C---:B---3--:R-:W-:Y:S01]  /*a550*/  HMMA.16816.F32.BF16 R236, R20.reuse, R60, R44 ;  /* 0x0000003c14ec723c */ /* 0x048fe2000004182c */
[----:B------:R-:W3:Y:S05]  /*a560*/  LDSM.16.M88.4 R44, [R188] ;  /* 0x00000000bc2c783b */ /* 0x000eea0000000200 */
[C---:B------:R-:W-:Y:S06]  /*a570*/  HMMA.16816.F32.BF16 R228, R20.reuse, R36, R164 ;  /* 0x0000002414e4723c */ /* 0x040fec00000418a4 */
[----:B------:R-:W-:Y:S06]  /*a580*/  HMMA.16816.F32.BF16 R232, R20, R62, R196 ;  /* 0x0000003e14e8723c */ /* 0x000fec00000418c4 */
[----:B------:R-:W-:Y:S06]  /*a590*/  HMMA.16816.F32.BF16 R200, R24, R60, R200 ;  /* 0x0000003c18c8723c */ /* 0x000fec00000418c8 */
[----:B------:R-:W-:Y:S06]  /*a5a0*/  HMMA.16816.F32.BF16 R164, R20, R64, R156 ;  /* 0x0000004014a4723c */ /* 0x000fec000004189c */
[----:B------:R-:W-:Y:S06]  /*a5b0*/  HMMA.16816.F32.BF16 R60, R24, R62, R192 ;  /* 0x0000003e183c723c */ /* 0x000fec00000418c0 */
[C---:B------:R-:W-:Y:S06]  /*a5c0*/  HMMA.16816.F32.BF16 R156, R20.reuse, R72, R152 ;  /* 0x00000048149c723c */ /* 0x040fec0000041898 */
[C---:B------:R-:W-:Y:S06]  /*a5d0*/  HMMA.16816.F32.BF16 R224, R20.reuse, R38, R172 ;  /* 0x0000002614e0723c */ /* 0x040fec00000418ac */
[C---:B------:R-:W-:Y:S06]  /*a5e0*/  HMMA.16816.F32.BF16 R220, R20.reuse, R66, R168 ;  /* 0x0000004214dc723c */ /* 0x040fec00000418a8 */
[----:B------:R-:W-:Y:S01]  /*a5f0*/  HMMA.16816.F32.BF16 R204, R20, R74, R148 ;  /* 0x0000004a14cc723c */ /* 0x000fe20000041894 */
[----:B------:R-:W-:Y:S05]  /*a600*/  LDSM.16.M88.4 R20, [R181+0x1800] ;  /* 0x00180000b514783b */ /* 0x000fea0000000200 */
[C---:B------:R-:W-:Y:S06]  /*a610*/  HMMA.16816.F32.BF16 R208, R24.reuse, R36, R144 ;  /* 0x0000002418d0723c */ /* 0x040fec0000041890 */
[C---:B------:R-:W-:Y:S01]  /*a620*/  HMMA.16816.F32.BF16 R212, R24.reuse, R64, R32 ;  /* 0x0000004018d4723c */ /* 0x040fe20000041820 */
[----:B------:R-:W-:Y:S05]  /*a630*/  LDSM.16.M88.4 R32, [R181+0x800] ;  /* 0x00080000b520783b */ /* 0x000fea0000000200 */
[C---:B------:R-:W-:Y:S01]  /*a640*/  HMMA.16816.F32.BF16 R216, R24.reuse, R72, R4 ;  /* 0x0000004818d8723c */ /* 0x040fe20000041804 */
[----:B------:R-:W4:Y:S05]  /*a650*/  LDSM.16.M88.4 R4, [R185+0x2000] ;  /* 0x00200000b904783b */ /* 0x000f2a0000000200 */
[C---:B------:R-:W-:Y:S01]  /*a660*/  HMMA.16816.F32.BF16 R144, R24.reuse, R38, R160 ;  /* 0x000000261890723c */ /* 0x040fe200000418a0 */
[----:B------:R-:W4:Y:S05]  /*a670*/  LDSM.16.M88.4 R36, [R181] ;  /* 0x00000000b524783b */ /* 0x000f2a0000000200 */
[C---:B------:R-:W-:Y:S01]  /*a680*/  HMMA.16816.F32.BF16 R148, R24.reuse, R66, R28 ;  /* 0x000000421894723c */ /* 0x040fe2000004181c */
[----:B------:R-:W-:Y:S05]  /*a690*/  LDSM.16.M88.4 R28, [R181+0x1000] ;  /* 0x00100000b51c783b */ /* 0x000fea0000000200 */
[----:B------:R-:W-:Y:S01]  /*a6a0*/  HMMA.16816.F32.BF16 R152, R24, R74, R8 ;  /* 0x0000004a1898723c */ /* 0x000fe20000041808 */
[----:B------:R-:W4:Y:S01]  /*a6b0*/  LDSM.16.M88.4 R8, [R185] ;  /* 0x00000000b908783b */ /* 0x000f220000000200 */
[----:B------:R-:W-:-:S04]  /*a6c0*/  DEPBAR.LE SB0, 0x0 ;  /* 0x000080000000791a */ /* 0x000fc80000000000 */
[C---:B-1----:R-:W-:Y:S06]  /*a6d0*/  HMMA.16816.F32.BF16 R196, R12.reuse, R56, R236 ;  /* 0x000000380cc4723c */ /* 0x042fec00000418ec */
[----:B------:R-:W-:Y:S06]  /*a6e0*/  HMMA.16816.F32.BF16 R192, R12, R58, R232 ;  /* 0x0000003a0cc0723c */ /* 0x000fec00000418e8 */
[C---:B--2---:R-:W-:Y:S06]  /*a6f0*/  HMMA.16816.F32.BF16 R64, R16.reuse, R56, R200 ;  /* 0x000000381040723c */ /* 0x044fec00000418c8 */
[----:B------:R-:W-:Y:S06]  /*a700*/  HMMA.16816.F32.BF16 R60, R16, R58, R60 ;  /* 0x0000003a103c723c */ /* 0x000fec000004183c */
[C---:B------:R-:W-:Y:S06]  /*a710*/  HMMA.16816.F32.BF16 R172, R12.reuse, R52, R228 ;  /* 0x000000340cac723c */ /* 0x040fec00000418e4 */
        /* <DEDUP_REMOVED lines=11> */
[C---:B----4-:R-:W-:Y:S06]  /*a7d0*/  HMMA.16816.F32.BF16 R204, R4.reuse, R22, R72 ;  /* 0x0000001604cc723c */ /* 0x050fec0000041848 */
[C---:B------:R-:W-:Y:S06]  /*a7e0*/  HMMA.16816.F32.BF16 R200, R4.reuse, R36, R196 ;  /* 0x0000002404c8723c */ /* 0x040fec00000418c4 */
[----:B------:R-:W-:Y:S06]  /*a7f0*/  HMMA.16816.F32.BF16 R192, R4, R38, R192 ;  /* 0x0000002604c0723c */ /* 0x000fec00000418c0 */
[C---:B------:R-:W-:Y:S06]  /*a800*/  HMMA.16816.F32.BF16 R72, R8.reuse, R36, R64 ;  /* 0x000000240848723c */ /* 0x040fec0000041840 */
[----:B------:R-:W-:Y:S06]  /*a810*/  HMMA.16816.F32.BF16 R60, R8, R38, R60 ;  /* 0x00000026083c723c */ /* 0x000fec000004183c */
        /* <DEDUP_REMOVED lines=10> */
[----:B------:R-:W-:Y:S01]  /*a8c0*/  HMMA.16816.F32.BF16 R64, R8, R22, R16 ;  /* 0x000000160840723c */ /* 0x000fe20000041810 */
[----:B------:R-:W-:Y:S06]  /*a8d0*/  BAR.SYNC.DEFER_BLOCKING 0x0 ;  /* 0x0000000000007b1d */ /* 0x000fec0000010000 */
[----:B------:R-:W-:-:S02]  /*a8e0*/  NOP ;  /* 0x0000000000007918 */ /* 0x000fc40000000000 */
[----:B------:R-:W-:-:S15]  /*a8f0*/  @!P0 BRA `(.L_x_1050) ;  /* 0x0000000000f88947 */ /* 0x000fde0003800000 */
[----:B------:R-:W2:Y:S01]  /*a900*/  LDL.64 R142, [R1+0x150] ;  /* 0x00015000018e7983 */ /* 0x000ea20000100a00 */
[----:B------:R-:W1:Y:S03]  /*a910*/  @!P1 LDC.64 R10, c[0x0][0x218] ;  /* 0x00008600ff0a9b82 */ /* 0x000e660000000a00 */
[----:B------:R-:W3:Y:S01]  /*a920*/  LDL.64 R250, [R1+0x158] ;  /* 0x0001580001fa7983 */ /* 0x000ee20000100a00 */
[----:B------:R-:W-:Y:S01]  /*a930*/  UIADD3 UR6, UR18, -0x3, URZ ;  /* 0xfffffffd12067890 */ /* 0x000fe2000fffe03f */
[----:B------:R-:W-:Y:S01]  /*a940*/  IMAD.U32 R7, RZ, RZ, UR10 ;  /* 0x0000000aff077e24 */ /* 0x000fe2000f8e00ff */
[----:B------:R-:W-:Y:S01]  /*a950*/  MOV R4, UR11 ;  /* 0x0000000b00047c02 */ /* 0x000fe20008000f00 */
[----:B------:R-:W-:Y:S01]  /*a960*/  IMAD.U32 R6, RZ, RZ, UR10 ;  /* 0x0000000aff067e24 */ /* 0x000fe2000f8e00ff */
[----:B------:R-:W4:Y:S01]  /*a970*/  @!P1 LDC.64 R14, c[0x0][0x218] ;  /* 0x00008600ff0e9b82 */ /* 0x000f220000000a00 */
[----:B------:R-:W-:Y:S01]  /*a980*/  USHF.R.S32.HI UR4, URZ, 0x1f, UR6 ;  /* 0x0000001f3f047899 */ /* 0x000fe20008011406 */
[----:B------:R-:W-:Y:S01]  /*a990*/  IMAD.U32 R0, RZ, RZ, UR6 ;  /* 0x00000006ff007e24 */ /* 0x000fe2000f8e00ff */
[----:B------:R-:W-:Y:S01]  /*a9a0*/  UIMAD UR6, UR21, UR6, URZ ;  /* 0x00000006150672a4 */ /* 0x000fe2000f8e023f */
[----:B------:R-:W-:Y:S01]  /*a9b0*/  IMAD.U32 R9, RZ, RZ, UR10 ;  /* 0x0000000aff097e24 */ /* 0x000fe2000f8e00ff */
[----:B------:R1:W-:Y:S01]  /*a9c0*/  @P1 STS.128 [R191+0x4000], RZ ;  /* 0x004000ffbf001388 */ /* 0x0003e20000000c00 */
[----:B------:R-:W-:Y:S01]  /*a9d0*/  IMAD.U32 R8, RZ, RZ, UR11 ;  /* 0x0000000bff087e24 */ /* 0x000fe2000f8e00ff */
[----:B------:R-:W-:Y:S01]  /*a9e0*/  UIMAD UR4, UR4, UR22, UR6 ;  /* 0x00000016040472a4 */ /* 0x000fe2000f8e0206 */
[----:B------:R-:W5:Y:S01]  /*a9f0*/  @!P1 LDC.64 R16, c[0x0][0x218] ;  /* 0x00008600ff109b82 */ /* 0x000f620000000a00 */
[----:B------:R-:W-:Y:S01]  /*aa00*/  BSSY B0, `(.L_x_1051) ;  /* 0x000002c000007945 */ /* 0x000fe20003800000 */
[----:B--2---:R-:W-:-:S02]  /*aa10*/  IMAD.MOV.U32 R3, RZ, RZ, R143 ;  /* 0x000000ffff037224 */ /* 0x004fc400078e008f */
[----:B---3--:R-:W-:-:S04]  /*aa20*/  IMAD.MOV.U32 R2, RZ, RZ, R250 ;  /* 0x000000ffff027224 */ /* 0x008fc800078e00fa */
[----:B------:R-:W-:-:S04]  /*aa30*/  IMAD.WIDE.U32 R2, R0, UR22, R2 ;  /* 0x0000001600027c25 */ /* 0x000fc8000f8e0002 */
[----:B------:R-:W-:Y:S01]  /*aa40*/  IMAD.U32 R0, RZ, RZ, UR10 ;  /* 0x0000000aff007e24 */ /* 0x000fe2000f8e00ff */
[----:B------:R-:W-:Y:S02]  /*aa50*/  IADD3 R5, R3, UR4, RZ ;  /* 0x0000000403057c10 */ /* 0x000fe4000fffe0ff */
[-C--:B------:R-:W-:Y:S02]  /*aa60*/  @!P1 LEA R7, P2, R7, R2.reuse, 0x5 ;  /* 0x0000000207079211 */ /* 0x080fe400078428ff */
[----:B------:R-:W-:Y:S02]  /*aa70*/  @!P1 LEA R0, P3, R0, R2, 0x4 ;  /* 0x0000000200009211 */ /* 0x000fe400078620ff */
[----:B-1----:R-:W-:Y:S02]  /*aa80*/  @!P1 LEA R10, P4, R2, R10, 0x1 ;  /* 0x0000000a020a9211 */ /* 0x002fe400078808ff */
[-C--:B------:R-:W-:Y:S02]  /*aa90*/  @!P1 LEA.HI.X R13, R6, R5.reuse, R4, 0x4, P3 ;  /* 0x00000005060d9211 */ /* 0x080fe400018f2404 */
[----:B------:R-:W-:-:S02]  /*aaa0*/  @!P1 LEA.HI.X R12, R9, R5, R8, 0x5, P2 ;  /* 0x00000005090c9211 */ /* 0x000fc400010f2c08 */
[----:B----4-:R-:W-:Y:S02]  /*aab0*/  @!P1 LEA R8, P3, R0, R14, 0x1 ;  /* 0x0000000e00089211 */ /* 0x010fe400078608ff */
[C---:B-----5:R-:W-:Y:S02]  /*aac0*/  @!P1 LEA R6, P2, R7.reuse, R16, 0x1 ;  /* 0x0000001007069211 */ /* 0x060fe400078408ff */
        /* <DEDUP_REMOVED lines=31> */
.L_x_1052:
[----:B------:R-:W-:Y:S05]  /*acc0*/  BSYNC B0 ;  /* 0x0000000000007941 */ /* 0x000fea0003800000 */
.L_x_1051:
[----:B------:R-:W0:Y:S02]  /*acd0*/  LDGDEPBAR ;  /* 0x00000000000079af */ /* 0x000e240000000000 */
.L_x_1050:
[----:B------:R-:W3:Y:S01]  /*ace0*/  LDL R2, [R1+0xe8] ;  /* 0x0000e80001027983 */ /* 0x000ee20000100800 */
[----:B------:R-:W-:-:S03]  /*acf0*/  UIADD3 UR17, UR18, -0x2, URZ ;  /* 0xfffffffe12117890 */ /* 0x000fc6000fffe03f */
[----:B------:R-:W-:Y:S03]  /*ad00*/  STL.64 [R1+0x1e0], R140 ;  /* 0x0001e08c01007387 */ /* 0x000fe60000100a00 */
[----:B------:R-:W-:Y:S01]  /*ad10*/  IMAD.U32 R0, RZ, RZ, UR17 ;  /* 0x00000011ff007e24 */ /* 0x000fe2000f8e00ff */
        /* <DEDUP_REMOVED lines=18> */
[----:B-1----:R-:W4:Y:S04]  /*ae40*/  LDL R6, [R1+0x110] ;  /* 0x0001100001067983 */ /* 0x002f280000100800 */
[----:B------:R-:W4:Y:S01]  /*ae50*/  LDL R9, [R1+0xc8] ;  /* 0x0000c80001097983 */ /* 0x000f220000100800 */
[----:B------:R-:W1:Y:S02]  /*ae60*/  S2R R3, SR_TID.X ;  /* 0x0000000000037919 */ /* 0x000e640000002100 */
[----:B-1----:R-:W-:-:S05]  /*ae70*/  IMAD.SHL.U32 R3, R3, 0x2, RZ ;  /* 0x0000000203037824 */ /* 0x002fca00078e00ff */
[----:B------:R-:W-:-:S05]  /*ae80*/  LOP3.LUT R3, R3, 0x6, RZ, 0xc0, !PT ;  /* 0x0000000603037812 */ /* 0x000fca00078ec0ff */
[----:B------:R-:W-:-:S04]  /*ae90*/  IMAD R0, R0, 0x40, R3 ;  /* 0x0000004000007824 */ /* 0x000fc800078e0203 */
[----:B------:R-:W-:-:S05]  /*aea0*/  VIADD R3, R0, 0x8 ;  /* 0x0000000800037836 */ /* 0x000fca0000000000 */
[C---:B------:R-:W-:Y:S02]  /*aeb0*/  ISETP.GE.AND P6, PT, R3.reuse, R40, PT ;  /* 0x000000280300720c */ /* 0x040fe40003fc6270 */
[C---:B------:R-:W-:Y:S02]  /*aec0*/  ISETP.GE.AND P3, PT, R3.reuse, R41, PT ;  /* 0x000000290300720c */ /* 0x040fe40003f66270 */
[----:B------:R-:W-:Y:S02]  /*aed0*/  FSEL R28, R60, -INF , !P6 ;  /* 0xff8000003c1c7808 */ /* 0x000fe40007000000 */
[----:B------:R-:W-:Y:S02]  /*aee0*/  FSEL R30, R62, -INF , !P3 ;  /* 0xff8000003e1e7808 */ /* 0x000fe40005800000 */
[C---:B------:R-:W-:Y:S02]  /*aef0*/  ISETP.GE.AND P5, PT, R3.reuse, R42, PT ;  /* 0x0000002a0300720c */ /* 0x040fe40003fa6270 */
[----:B------:R-:W-:Y:S01]  /*af00*/  ISETP.GE.AND P4, PT, R3, R43, PT ;  /* 0x0000002b0300720c */ /* 0x000fe20003f86270 */
[----:B------:R-:W-:-:S03]  /*af10*/  VIADD R3, R0, 0x10 ;  /* 0x0000001000037836 */ /* 0x000fc60000000000 */
[----:B------:R-:W-:Y:S02]  /*af20*/  FSEL R194, R194, -INF , !P4 ;  /* 0xff800000c2c27808 */ /* 0x000fe40006000000 */
[C---:B------:R-:W-:Y:S02]  /*af30*/  ISETP.GE.AND P4, PT, R3.reuse, R41, PT ;  /* 0x000000290300720c */ /* 0x040fe40003f86270 */
[----:B------:R-:W-:Y:S02]  /*af40*/  FSEL R192, R192, -INF , !P5 ;  /* 0xff800000c0c07808 */ /* 0x000fe40006800000 */
[----:B------:R-:W-:Y:S02]  /*af50*/  FSEL R46, R46, -INF , !P4 ;  /* 0xff8000002e2e7808 */ /* 0x000fe40006000000 */
[----:B------:R-:W-:-:S04]  /*af60*/  ISETP.GE.AND P5, PT, R3, R42, PT ;  /* 0x0000002a0300720c */ /* 0x000fc80003fa6270 */
[----:B------:R-:W-:Y:S01]  /*af70*/  FSEL R172, R172, -INF , !P5 ;  /* 0xff800000acac7808 */ /* 0x000fe20006800000 */
[----:B---3--:R-:W-:Y:S02]  /*af80*/  IMAD.MOV.U32 R8, RZ, RZ, R2 ;  /* 0x000000ffff087224 */ /* 0x008fe400078e0002 */
[----:B------:R-:W-:-:S05]  /*af90*/  VIADD R2, R0, 0x9 ;  /* 0x0000000900027836 */ /* 0x000fca0000000000 */
[C---:B------:R-:W-:Y:S02]  /*afa0*/  ISETP.GE.AND P2, PT, R2.reuse, R40, PT ;  /* 0x000000280200720c */ /* 0x040fe40003f46270 */
[C---:B------:R-:W-:Y:S02]  /*afb0*/  ISETP.GE.AND P6, PT, R2.reuse, R41, PT ;  /* 0x000000290200720c */ /* 0x040fe40003fc6270 */
[----:B------:R-:W-:Y:S02]  /*afc0*/  FSEL R29, R61, -INF , !P2 ;  /* 0xff8000003d1d7808 */ /* 0x000fe40005000000 */
[C---:B------:R-:W-:Y:S02]  /*afd0*/  ISETP.GE.AND P3, PT, R2.reuse, R42, PT ;  /* 0x0000002a0200720c */ /* 0x040fe40003f66270 */
        /* <DEDUP_REMOVED lines=9> */
[----:B------:R-:W-:Y:S01]  /*b070*/  ISETP.GE.AND P3, PT, R3, R43, PT ;  /* 0x0000002b0300720c */ /* 0x000fe20003f66270 */
[----:B------:R-:W-:Y:S01]  /*b080*/  VIADD R3, R0, 0x18 ;  /* 0x0000001800037836 */ /* 0x000fe20000000000 */
[C---:B------:R-:W-:Y:S02]  /*b090*/  ISETP.GE.AND P6, PT, R2.reuse, R41, PT ;  /* 0x000000290200720c */ /* 0x040fe40003fc6270 */
[C---:B------:R-:W-:Y:S02]  /*b0a0*/  ISETP.GE.AND P4, PT, R2.reuse, R42, PT ;  /* 0x0000002a0200720c */ /* 0x040fe40003f86270 */
[----:B------:R-:W-:Y:S01]  /*b0b0*/  ISETP.GE.AND P2, PT, R2, R43, PT ;  /* 0x0000002b0200720c */ /* 0x000fe20003f46270 */
[----:B------:R-:W-:Y:S01]  /*b0c0*/  VIADD R2, R0, 0x19 ;  /* 0x0000001900027836 */ /* 0x000fe20000000000 */
[----:B------:R-:W-:Y:S02]  /*b0d0*/  FSEL R47, R47, -INF , !P6 ;  /* 0xff8000002f2f7808 */ /* 0x000fe40007000000 */
[----:B------:R-:W-:-:S02]  /*b0e0*/  FSEL R174, R174, -INF , !P3 ;  /* 0xff800000aeae7808 */ /* 0x000fc40005800000 */
[----:B------:R-:W-:Y:S02]  /*b0f0*/  FSEL R175, R175, -INF , !P2 ;  /* 0xff800000afaf7808 */ /* 0x000fe40005000000 */
[CC--:B------:R-:W-:Y:S02]  /*b100*/  ISETP.GE.AND P6, PT, R3.reuse, R40.reuse, PT ;  /* 0x000000280300720c */ /* 0x0c0fe40003fc6270 */
[----:B------:R-:W-:Y:S02]  /*b110*/  ISETP.GE.AND P3, PT, R3, R41, PT ;  /* 0x000000290300720c */ /* 0x000fe40003f66270 */
[----:B------:R-:W-:Y:S02]  /*b120*/  ISETP.GE.AND P2, PT, R2, R40, PT ;  /* 0x000000280200720c */ /* 0x000fe40003f46270 */
[----:B------:R-:W-:Y:S02]  /*b130*/  FSEL R52, R52, -INF , !P6 ;  /* 0xff80000034347808 */ /* 0x000fe40007000000 */
[----:B------:R-:W-:-:S02]  /*b140*/  FSEL R54, R54, -INF , !P3 ;  /* 0xff80000036367808 */ /* 0x000fc40005800000 */
[----:B------:R-:W-:Y:S02]  /*b150*/  FSEL R53, R53, -INF , !P2 ;  /* 0xff80000035357808 */ /* 0x000fe40005000000 */
[C---:B------:R-:W-:Y:S02]  /*b160*/  ISETP.GE.AND P6, PT, R2.reuse, R41, PT ;  /* 0x000000290200720c */ /* 0x040fe40003fc6270 */
[CC--:B------:R-:W-:Y:S02]  /*b170*/  ISETP.GE.AND P3, PT, R2.reuse, R42.reuse, PT ;  /* 0x0000002a0200720c */ /* 0x0c0fe40003f66270 */
[----:B------:R-:W-:Y:S01]  /*b180*/  ISETP.GE.AND P2, PT, R2, R43, PT ;  /* 0x0000002b0200720c */ /* 0x000fe20003f46270 */
[----:B------:R-:W-:Y:S01]  /*b190*/  VIADD R2, R0, 0x20 ;  /* 0x0000002000027836 */ /* 0x000fe20000000000 */
        /* <DEDUP_REMOVED lines=34> */
[----:B------:R-:W-:Y:S02]  /*b3c0*/  ISETP.GE.AND P2, PT, R3, R40, PT ;  /* 0x000000280300720c */ /* 0x000fe40003f46270 */
[----:B------:R-:W-:-:S02]  /*b3d0*/  FSEL R147, R50, -INF , !P6 ;  /* 0xff80000032937808 */ /* 0x000fc40007000000 */
[----:B------:R-:W-:Y:S02]  /*b3e0*/  FSEL R23, R75, -INF , !P3 ;  /* 0xff8000004b177808 */ /* 0x000fe40005800000 */
[-C--:B------:R-:W-:Y:S02]  /*b3f0*/  ISETP.GE.AND P6, PT, R0, R40.reuse, PT ;  /* 0x000000280000720c */ /* 0x080fe40003fc6270 */
[----:B------:R-:W-:Y:S02]  /*b400*/  FSEL R75, R48, -INF , !P2 ;  /* 0xff800000304b7808 */ /* 0x000fe40005000000 */
[C---:B------:R-:W-:Y:S02]  /*b410*/  ISETP.GE.AND P3, PT, R2.reuse, R40, PT ;  /* 0x000000280200720c */ /* 0x040fe40003f66270 */
[----:B------:R-:W-:Y:S02]  /*b420*/  ISETP.GE.AND P2, PT, R2, R41, PT ;  /* 0x000000290200720c */ /* 0x000fe40003f46270 */
[----:B------:R-:W-:-:S02]  /*b430*/  FSEL R19, R72, -INF , !P6 ;  /* 0xff80000048137808 */ /* 0x000fc40007000000 */
[----:B------:R-:W-:Y:S02]  /*b440*/  FSEL R142, R49, -INF , !P3 ;  /* 0xff800000318e7808 */ /* 0x000fe40005800000 */
[----:B------:R-:W-:Y:S02]  /*b450*/  FSEL R149, R51, -INF , !P2 ;  /* 0xff80000033957808 */ /* 0x000fe40005000000 */
[C---:B------:R-:W-:Y:S02]  /*b460*/  ISETP.GE.AND P3, PT, R3.reuse, R42, PT ;  /* 0x0000002a0300720c */ /* 0x040fe40003f66270 */
[----:B------:R-:W-:Y:S02]  /*b470*/  ISETP.GE.AND P2, PT, R3, R43, PT ;  /* 0x0000002b0300720c */ /* 0x000fe40003f46270 */
[----:B------:R-:W-:Y:S02]  /*b480*/  FMNMX.FTZ R3, R71, R19, !PT ;  /* 0x0000001347037209 */ /* 0x000fe40007810000 */
[----:B------:R-:W-:-:S02]  /*b490*/  FSEL R158, R162, -INF , !P2 ;  /* 0xff800000a29e7808 */ /* 0x000fc40005000000 */
[----:B------:R-:W-:Y:S02]  /*b4a0*/  FMNMX.FTZ R3, R21, R3, !PT ;  /* 0x0000000315037209 */ /* 0x000fe40007810000 */
[C---:B------:R-:W-:Y:S02]  /*b4b0*/  ISETP.GE.AND P6, PT, R2.reuse, R42, PT ;  /* 0x0000002a0200720c */ /* 0x040fe40003fc6270 */
[----:B------:R-:W-:Y:S01]  /*b4c0*/  ISETP.GE.AND P2, PT, R2, R43, PT ;  /* 0x0000002b0200720c */ /* 0x000fe20003f46270 */
[----:B------:R-:W-:Y:S01]  /*b4d0*/  VIADD R2, R0, 0x30 ;  /* 0x0000003000027836 */ /* 0x000fe20000000000 */
[----:B--2---:R-:W-:Y:S02]  /*b4e0*/  FMNMX.FTZ R4, R28, R3, !PT ;  /* 0x000000031c047209 */ /* 0x004fe40007810000 */
[----:B------:R-:W-:Y:S01]  /*b4f0*/  FSEL R154, R160, -INF , !P3 ;  /* 0xff800000a09a7808 */ /* 0x000fe20005800000 */
[C---:B------:R-:W-:Y:S01]  /*b500*/  VIADD R3, R0.reuse, 0x31 ;  /* 0x0000003100037836 */ /* 0x040fe20000000000 */
[----:B------:R-:W-:-:S02]  /*b510*/  ISETP.GE.AND P3, PT, R0, R41, PT ;  /* 0x000000290000720c */ /* 0x000fc40003f66270 */
[----:B------:R-:W-:Y:S02]  /*b520*/  FSEL R156, R163, -INF , !P2 ;  /* 0xff800000a39c7808 */ /* 0x000fe40005000000 */
[----:B------:R-:W-:Y:S02]  /*b530*/  ISETP.GE.AND P2, PT, R2, R41, PT ;  /* 0x000000290200720c */ /* 0x000fe40003f46270 */
[----:B------:R-:W-:Y:S02]  /*b540*/  FMNMX.FTZ R4, R29, R4, !PT ;  /* 0x000000041d047209 */ /* 0x000fe40007810000 */
[----:B------:R-:W-:Y:S02]  /*b550*/  FSEL R20, R74, -INF , !P3 ;  /* 0xff8000004a147808 */ /* 0x000fe40005800000 */
[----:B------:R-:W-:Y:S02]  /*b560*/  FSEL R146, R38, -INF , !P2 ;  /* 0xff80000026927808 */ /* 0x000fe40005000000 */
[----:B------:R-:W-:-:S02]  /*b570*/  FMNMX.FTZ R5, R44, R4, !PT ;  /* 0x000000042c057209 */ /* 0x000fc40007810000 */
[-C--:B------:R-:W-:Y:S02]  /*b580*/  ISETP.GE.AND P3, PT, R2, R40.reuse, PT ;  /* 0x000000280200720c */ /* 0x080fe40003f66270 */
[----:B------:R-:W-:Y:S02]  /*b590*/  ISETP.GE.AND P2, PT, R3, R40, PT ;  /* 0x000000280300720c */ /* 0x000fe40003f46270 */
[----:B------:R-:W-:Y:S02]  /*b5a0*/  FMNMX.FTZ R4, R70, R20, !PT ;  /* 0x0000001446047209 */ /* 0x000fe40007810000 */
[----:B------:R-:W-:Y:S02]  /*b5b0*/  FMNMX.FTZ R5, R45, R5, !PT ;  /* 0x000000052d057209 */ /* 0x000fe40007810000 */
[----:B------:R-:W-:Y:S02]  /*b5c0*/  FSEL R74, R36, -INF , !P3 ;  /* 0xff800000244a7808 */ /* 0x000fe40005800000 */
[----:B------:R-:W-:-:S02]  /*b5d0*/  FSEL R72, R37, -INF , !P2 ;  /* 0xff80000025487808 */ /* 0x000fc40005000000 */
[C---:B------:R-:W-:Y:S02]  /*b5e0*/  ISETP.GE.AND P3, PT, R2.reuse, R42, PT ;  /* 0x0000002a0200720c */ /* 0x040fe40003f66270 */
[----:B------:R-:W-:Y:S02]  /*b5f0*/  ISETP.GE.AND P2, PT, R2, R43, PT ;  /* 0x0000002b0200720c */ /* 0x000fe40003f46270 */
        /* <DEDUP_REMOVED lines=10> */
[----:B------:R-:W-:Y:S01]  /*b6a0*/  VIADD R2, R0, 0x38 ;  /* 0x0000003800027836 */ /* 0x000fe20000000000 */
[----:B------:R-:W-:-:S02]  /*b6b0*/  FMNMX.FTZ R4, R54, R4, !PT ;  /* 0x0000000436047209 */ /* 0x000fc40007810000 */
[----:B------:R-:W-:Y:S02]  /*b6c0*/  FMNMX.FTZ R5, R142, R5, !PT ;  /* 0x000000058e057209 */ /* 0x000fe40007810000 */
[----:B------:R-:W-:Y:S02]  /*b6d0*/  FSEL R145, R201, -INF , !P4 ;  /* 0xff800000c9917808 */ /* 0x000fe40006000000 */
[----:B------:R-:W-:Y:S02]  /*b6e0*/  FSEL R150, R203, -INF , !P5 ;  /* 0xff800000cb967808 */ /* 0x000fe40006800000 */
[C---:B------:R-:W-:Y:S02]  /*b6f0*/  ISETP.GE.AND P4, PT, R0.reuse, R42, PT ;  /* 0x0000002a0000720c */ /* 0x040fe40003f86270 */
[C---:B------:R-:W-:Y:S01]  /*b700*/  ISETP.GE.AND P5, PT, R0.reuse, R43, PT ;  /* 0x0000002b0000720c */ /* 0x040fe20003fa6270 */
[----:B------:R-:W-:Y:S01]  /*b710*/  VIADD R0, R0, 0x39 ;  /* 0x0000003900007836 */ /* 0x000fe20000000000 */
[----:B------:R-:W-:-:S02]  /*b720*/  FSEL R144, R196, -INF , !P3 ;  /* 0xff800000c4907808 */ /* 0x000fc40005800000 */
[----:B------:R-:W-:Y:S02]  /*b730*/  ISETP.GE.AND P3, PT, R2, R40, PT ;  /* 0x000000280200720c */ /* 0x000fe40003f66270 */
[----:B------:R-:W-:Y:S02]  /*b740*/  FMNMX.FTZ R4, R55, R4, !PT ;  /* 0x0000000437047209 */ /* 0x000fe40007810000 */
[----:B------:R-:W-:Y:S02]  /*b750*/  FMNMX.FTZ R5, R74, R5, !PT ;  /* 0x000000054a057209 */ /* 0x000fe40007810000 */
[----:B------:R-:W-:Y:S02]  /*b760*/  FSEL R61, R64, -INF , !P3 ;  /* 0xff800000403d7808 */ /* 0x000fe40005800000 */
[----:B------:R-:W-:Y:S02]  /*b770*/  FMNMX.FTZ R4, R59, R4, !PT ;  /* 0x000000043b047209 */ /* 0x000fe40007810000 */
[----:B------:R-:W-:-:S02]  /*b780*/  FSEL R152, R161, -INF , !P6 ;  /* 0xff800000a1987808 */ /* 0x000fc40007000000 */
[----:B------:R-:W-:Y:S02]  /*b790*/  ISETP.GE.AND P3, PT, R0, R40, PT ;  /* 0x000000280000720c */ /* 0x000fe40003f66270 */
[----:B------:R-:W-:Y:S02]  /*b7a0*/  FMNMX.FTZ R5, R72, R5, !PT ;  /* 0x0000000548057209 */ /* 0x000fe40007810000 */
[----:B------:R-:W-:Y:S02]  /*b7b0*/  ISETP.GE.AND P6, PT, R3, R41, PT ;  /* 0x000000290300720c */ /* 0x000fe40003fc6270 */
[----:B------:R-:W-:Y:S02]  /*b7c0*/  FMNMX.FTZ R4, R58, R4, !PT ;  /* 0x000000043a047209 */ /* 0x000fe40007810000 */
[----:B------:R-:W-:Y:S02]  /*b7d0*/  FSEL R60, R65, -INF , !P3 ;  /* 0xff800000413c7808 */ /* 0x000fe40005800000 */
[----:B------:R-:W-:-:S02]  /*b7e0*/  FMNMX.FTZ R5, R61, R5, !PT ;  /* 0x000000053d057209 */ /* 0x000fc40007810000 */
[----:B------:R-:W-:Y:S02]  /*b7f0*/  FSEL R143, R39, -INF , !P6 ;  /* 0xff800000278f7808 */ /* 0x000fe40007000000 */
[----:B------:R-:W-:Y:S02]  /*b800*/  FSEL R148, R198, -INF , !P2 ;  /* 0xff800000c6947808 */ /* 0x000fe40005000000 */
[C---:B------:R-:W-:Y:S02]  /*b810*/  ISETP.GE.AND P6, PT, R3.reuse, R42, PT ;  /* 0x0000002a0300720c */ /* 0x040fe40003fc6270 */
[----:B------:R-:W-:Y:S02]  /*b820*/  ISETP.GE.AND P2, PT, R2, R41, PT ;  /* 0x000000290200720c */ /* 0x000fe40003f46270 */
[----:B------:R-:W-:Y:S02]  /*b830*/  ISETP.GE.AND P3, PT, R3, R43, PT ;  /* 0x0000002b0300720c */ /* 0x000fe40003f66270 */
[----:B------:R-:W-:-:S02]  /*b840*/  FMNMX.FTZ R3, R147, R4, !PT ;  /* 0x0000000493037209 */ /* 0x000fc40007810000 */
[----:B------:R-:W-:Y:S02]  /*b850*/  FMNMX.FTZ R4, R60, R5, !PT ;  /* 0x000000053c047209 */ /* 0x000fe40007810000 */
[----:B------:R-:W-:Y:S02]  /*b860*/  FSEL R66, R66, -INF , !P2 ;  /* 0xff80000042427808 */ /* 0x000fe40005000000 */
[----:B------:R-:W-:Y:S01]  /*b870*/  ISETP.GE.AND P2, PT, R0, R41, PT ;  /* 0x000000290000720c */ /* 0x000fe20003f46270 */
[----:B------:R-:W1:Y:S01]  /*b880*/  SHFL.BFLY PT, R7, R4, 0x2, 0x1f ;  /* 0x0c401f0004077f89 */ /* 0x000e6200000e0000 */
[----:B------:R-:W-:Y:S02]  /*b890*/  FMNMX.FTZ R3, R149, R3, !PT ;  /* 0x0000000395037209 */ /* 0x000fe40007810000 */
[----:B------:R-:W-:Y:S02]  /*b8a0*/  FSEL R62, R67, -INF , !P2 ;  /* 0xff800000433e7808 */ /* 0x000fe40005000000 */
[----:B------:R-:W-:-:S02]  /*b8b0*/  FSEL R64, R197, -INF , !P6 ;  /* 0xff800000c5407808 */ /* 0x000fc40007000000 */
[C---:B------:R-:W-:Y:S02]  /*b8c0*/  ISETP.GE.AND P2, PT, R2.reuse, R42, PT ;  /* 0x0000002a0200720c */ /* 0x040fe40003f46270 */
[----:B------:R-:W-:Y:S02]  /*b8d0*/  ISETP.GE.AND P6, PT, R2, R43, PT ;  /* 0x0000002b0200720c */ /* 0x000fe40003fc6270 */
[----:B------:R-:W-:Y:S01]  /*b8e0*/  FMNMX.FTZ R2, R146, R3, !PT ;  /* 0x0000000392027209 */ /* 0x000fe20007810000 */
[----:B------:R-:W-:Y:S01]  /*b8f0*/  USHF.L.U32 UR6, UR17, 0x1, URZ ;  /* 0x0000000111067899 */ /* 0x000fe2000800063f */
[----:B----4-:R-:W-:Y:S01]  /*b900*/  IMAD.WIDE.U32 R220, R6, -0x2daee0ad, RZ ;  /* 0xd2511f5306dc7825 */ /* 0x010fe200078e00ff */
[----:B------:R-:W-:Y:S01]  /*b910*/  ULEA UR4, UR17, 0x1, 0x1 ;  /* 0x0000000111047891 */ /* 0x000fe2000f8e083f */
[----:B------:R-:W-:Y:S02]  /*b920*/  FMNMX.FTZ R2, R143, R2, !PT ;  /* 0x000000028f027209 */ /* 0x000fe40007810000 */
[----:B------:R-:W-:-:S02]  /*b930*/  IMAD.U32 R5, RZ, RZ, UR31 ;  /* 0x0000001fff057e24 */ /* 0x000fc4000f8e00ff */
[----:B------:R-:W-:Y:S01]  /*b940*/  IMAD.U32 R3, RZ, RZ, UR31 ;  /* 0x0000001fff037e24 */ /* 0x000fe2000f8e00ff */
[----:B------:R-:W-:Y:S02]  /*b950*/  FMNMX.FTZ R2, R66, R2, !PT ;  /* 0x0000000242027209 */ /* 0x000fe40007810000 */
[----:B------:R-:W-:Y:S02]  /*b960*/  LOP3.LUT R238, R221, UR6, R5, 0x96, !PT ;  /* 0x00000006ddee7c12 */ /* 0x000fe4000f8e9605 */
[----:B------:R-:W-:Y:S02]  /*b970*/  LOP3.LUT R5, R243, UR40, R220, 0x96, !PT ;  /* 0x00000028f3057c12 */ /* 0x000fe4000f8e96dc */
[----:B------:R-:W-:Y:S01]  /*b980*/  LOP3.LUT R6, R221, UR4, R3, 0x96, !PT ;  /* 0x00000004dd067c12 */ /* 0x000fe2000f8e9603 */
[----:B------:R-:W-:Y:S01]  /*b990*/  IMAD R189, R9, -0x326172a9, RZ ;  /* 0xcd9e8d5709bd7824 */ /* 0x000fe200078e02ff */
[----:B------:R-:W-:Y:S01]  /*b9a0*/  FMNMX.FTZ R16, R62, R2, !PT ;  /* 0x000000023e107209 */ /* 0x000fe20007810000 */
[----:B------:R-:W-:-:S04]  /*b9b0*/  IMAD.WIDE.U32 R24, R238, -0x326172a9, RZ ;  /* 0xcd9e8d57ee187825 */ /* 0x000fc800078e00ff */
[----:B------:R-:W-:Y:S01]  /*b9c0*/  IMAD.WIDE.U32 R2, R5, -0x326172a9, RZ ;  /* 0xcd9e8d5705027825 */ /* 0x000fe200078e00ff */
[----:B------:R-:W2:Y:S03]  /*b9d0*/  SHFL.BFLY PT, R17, R16, 0x2, 0x1f ;  /* 0x0c401f0010117f89 */ /* 0x000ea600000e0000 */
[----:B------:R-:W-:Y:S01]  /*b9e0*/  IMAD.WIDE.U32 R140, R6, -0x326172a9, RZ ;  /* 0xcd9e8d57068c7825 */ /* 0x000fe200078e00ff */
[--C-:B------:R-:W-:Y:S02]  /*b9f0*/  LOP3.LUT R6, R25, UR41, R189.reuse, 0x96, !PT ;  /* 0x0000002919067c12 */ /* 0x100fe4000f8e96bd */
[----:B------:R-:W-:Y:S01]  /*ba00*/  LOP3.LUT R5, R3, UR39, R24, 0x96, !PT ;  /* 0x0000002703057c12 */ /* 0x000fe2000f8e9618 */
[----:B------:R-:W-:Y:S01]  /*ba10*/  IMAD.MOV.U32 R153, RZ, RZ, R8 ;  /* 0x000000ffff997224 */ /* 0x000fe200078e0008 */
[----:B-1----:R-:W-:Y:S02]  /*ba20*/  FMNMX.FTZ R18, R4, R7, !PT ;  /* 0x0000000704127209 */ /* 0x002fe40007810000 */
[----:B------:R-:W-:Y:S01]  /*ba30*/  LOP3.LUT R8, R141, UR41, R189, 0x96, !PT ;  /* 0x000000298d087c12 */ /* 0x000fe2000f8e96bd */
[----:B------:R-:W-:Y:S01]  /*ba40*/  IMAD.WIDE.U32 R6, R6, -0x2daee0ad, RZ ;  /* 0xd2511f5306067825 */ /* 0x000fe200078e00ff */
[----:B------:R-:W-:Y:S01]  /*ba50*/  LOP3.LUT R3, R3, UR39, R140, 0x96, !PT ;  /* 0x0000002703037c12 */ /* 0x000fe2000f8e968c */
[----:B------:R-:W1:Y:S02]  /*ba60*/  SHFL.BFLY PT, R22, R18, 0x1, 0x1f ;  /* 0x0c201f0012167f89 */ /* 0x000e6400000e0000 */
[----:B------:R-:W-:Y:S01]  /*ba70*/  IMAD.WIDE.U32 R12, R5, -0x2daee0ad, RZ ;  /* 0xd2511f53050c7825 */ /* 0x000fe200078e00ff */
[----:B------:R-:W-:-:S03]  /*ba80*/  LOP3.LUT R7, R7, UR38, R242, 0x96, !PT ;  /* 0x0000002607077c12 */ /* 0x000fc6000f8e96f2 */
[----:B------:R-:W-:-:S04]  /*ba90*/  IMAD.WIDE.U32 R4, R8, -0x2daee0ad, RZ ;  /* 0xd2511f5308047825 */ /* 0x000fc800078e00ff */
[----:B------:R-:W-:Y:S01]  /*baa0*/  IMAD.WIDE.U32 R8, R3, -0x2daee0ad, RZ ;  /* 0xd2511f5303087825 */ /* 0x000fe200078e00ff */
[----:B------:R-:W-:Y:S02]  /*bab0*/  LOP3.LUT R3, R13, UR36, R6, 0x96, !PT ;  /* 0x000000240d037c12 */ /* 0x000fe4000f8e9606 */
[----:B------:R-:W-:Y:S02]  /*bac0*/  LOP3.LUT R6, R5, UR38, R242, 0x96, !PT ;  /* 0x0000002605067c12 */ /* 0x000fe4000f8e96f2 */
[----:B------:R-:W-:Y:S01]  /*bad0*/  LOP3.LUT R9, R9, UR36, R4, 0x96, !PT ;  /* 0x0000002409097c12 */ /* 0x000fe2000f8e9604 */
[----:B------:R-:W-:-:S04]  /*bae0*/  IMAD.WIDE.U32 R4, R7, -0x326172a9, RZ ;  /* 0xcd9e8d5707047825 */ /* 0x000fc800078e00ff */
[----:B------:R-:W-:Y:S01]  /*baf0*/  IMAD.WIDE.U32 R10, R3, -0x326172a9, RZ ;  /* 0xcd9e8d57030a7825 */ /* 0x000fe200078e00ff */
[----:B------:R-:W-:-:S03]  /*bb00*/  LOP3.LUT R3, R5, UR37, R2, 0x96, !PT ;  /* 0x0000002505037c12 */ /* 0x000fc6000f8e9602 */
[----:B------:R-:W-:Y:S01]  /*bb10*/  IMAD.WIDE.U32 R6, R6, -0x326172a9, RZ ;  /* 0xcd9e8d5706067825 */ /* 0x000fe200078e00ff */
[----:B------:R-:W-:Y:S02]  /*bb20*/  FSEL R65, R199, -INF , !P3 ;  /* 0xff800000c7417808 */ /* 0x000fe40005800000 */
[----:B------:R-:W-:Y:S02]  /*bb30*/  FSEL R50, R204, -INF , !P2 ;  /* 0xff800000cc327808 */ /* 0x000fe40005000000 */
[----:B------:R-:W-:Y:S01]  /*bb40*/  LOP3.LUT R4, R11, UR35, R4, 0x96, !PT ;  /* 0x000000230b047c12 */ /* 0x000fe2000f8e9604 */
[----:B------:R-:W-:Y:S01]  /*bb50*/  IMAD.WIDE.U32 R14, R9, -0x326172a9, RZ ;  /* 0xcd9e8d57090e7825 */ /* 0x000fe200078e00ff */
[C---:B------:R-:W-:Y:S02]  /*bb60*/  ISETP.GE.AND P3, PT, R0.reuse, R42, PT ;  /* 0x0000002a0000720c */ /* 0x040fe40003f66270 */
[----:B------:R-:W-:Y:S02]  /*bb70*/  ISETP.GE.AND P2, PT, R0, R43, PT ;  /* 0x0000002b0000720c */ /* 0x000fe40003f46270 */
[----:B--2---:R-:W-:-:S02]  /*bb80*/  FMNMX.FTZ R11, R16, R17, !PT ;  /* 0x00000011100b7209 */ /* 0x004fc40007810000 */
[----:B------:R-:W-:Y:S01]  /*bb90*/  LOP3.LUT R0, R7, UR37, R2, 0x96, !PT ;  /* 0x0000002507007c12 */ /* 0x000fe2000f8e9602 */
[----:B------:R-:W-:Y:S01]  /*bba0*/  IMAD.WIDE.U32 R2, R3, -0x2daee0ad, RZ ;  /* 0xd2511f5303027825 */ /* 0x000fe200078e00ff */
[----:B------:R-:W-:Y:S01]  /*bbb0*/  LOP3.LUT R6, R15, UR35, R6, 0x96, !PT ;  /* 0x000000230f067c12 */ /* 0x000fe2000f8e9606 */
[----:B------:R-:W2:Y:S02]  /*bbc0*/  SHFL.BFLY PT, R13, R11, 0x1, 0x1f ;  /* 0x0c201f000b0d7f89 */ /* 0x000ea400000e0000 */
[----:B------:R-:W-:Y:S01]  /*bbd0*/  IMAD.WIDE.U32 R16, R4, -0x2daee0ad, RZ ;  /* 0xd2511f5304107825 */ /* 0x000fe200078e00ff */
[----:B-1----:R-:W-:-:S03]  /*bbe0*/  FMNMX.FTZ R251, R18, R22, !PT ;  /* 0x0000001612fb7209 */ /* 0x002fc60007810000 */
[----:B------:R-:W-:Y:S01]  /*bbf0*/  IMAD.WIDE.U32 R4, R0, -0x2daee0ad, RZ ;  /* 0xd2511f5300047825 */ /* 0x000fe200078e00ff */
[----:B------:R-:W-:Y:S02]  /*bc00*/  LOP3.LUT R0, R3, UR33, R12, 0x96, !PT ;  /* 0x0000002103007c12 */ /* 0x000fe4000f8e960c */
[----:B------:R-:W-:Y:S01]  /*bc10*/  LOP3.LUT R2, R17, UR29, R2, 0x96, !PT ;  /* 0x0000001d11027c12 */ /* 0x000fe2000f8e9602 */
[----:B------:R-:W-:Y:S01]  /*bc20*/  IMAD.WIDE.U32 R26, R6, -0x2daee0ad, RZ ;  /* 0xd2511f53061a7825 */ /* 0x000fe200078e00ff */
[----:B------:R-:W-:-:S03]  /*bc30*/  FSEL R39, R206, -INF , !P6 ;  /* 0xff800000ce277808 */ /* 0x000fc60007000000 */
[----:B------:R-:W-:-:S04]  /*bc40*/  IMAD.WIDE.U32 R6, R0, -0x326172a9, RZ ;  /* 0xcd9e8d5700067825 */ /* 0x000fc800078e00ff */
[C---:B------:R-:W-:Y:S01]  /*bc50*/  FMUL.FTZ R0, R251.reuse, UR42 ;  /* 0x0000002afb007c20 */ /* 0x040fe20008410000 */
[----:B------:R-:W-:Y:S01]  /*bc60*/  FSETP.NEU.FTZ.AND P6, PT, R251, -INF , PT ;  /* 0xff800000fb00780b */ /* 0x000fe20003fdd000 */
[----:B------:R-:W-:-:S03]  /*bc70*/  IMAD.WIDE.U32 R2, R2, -0x326172a9, RZ ;  /* 0xcd9e8d5702027825 */ /* 0x000fc600078e00ff */
[----:B------:R-:W-:Y:S02]  /*bc80*/  FSEL R0, R0, RZ, P6 ;  /* 0x000000ff00007208 */ /* 0x000fe40003000000 */
[----:B------:R-:W-:Y:S02]  /*bc90*/  LOP3.LUT R6, R3, UR16, R6, 0x96, !PT ;  /* 0x0000001003067c12 */ /* 0x000fe4000f8e9606 */
[----:B------:R-:W-:Y:S01]  /*bca0*/  LOP3.LUT R15, R2, 0xffff, RZ, 0xc0, !PT ;  /* 0x0000ffff020f7812 */ /* 0x000fe200078ec0ff */
[----:B------:R-:W-:Y:S01]  /*bcb0*/  FFMA.FTZ R3, R19, UR42, -R0 ;  /* 0x0000002a13037c23 */ /* 0x000fe20008010800 */
[----:B------:R-:W-:-:S03]  /*bcc0*/  LOP3.LUT R5, R5, UR33, R8, 0x96, !PT ;  /* 0x0000002105057c12 */ /* 0x000fc6000f8e9608 */
[----:B------:R1:W-:Y:S01]  /*bcd0*/  MUFU.EX2 R48, R3 ;  /* 0x0000000300307308 */ /* 0x0003e20000000800 */
[----:B------:R-:W-:Y:S02]  /*bce0*/  LOP3.LUT R4, R27, UR29, R4, 0x96, !PT ;  /* 0x0000001d1b047c12 */ /* 0x000fe4000f8e9604 */
[----:B--2---:R-:W-:Y:S01]  /*bcf0*/  FMNMX.FTZ R250, R11, R13, !PT ;  /* 0x0000000d0bfa7209 */ /* 0x004fe20007810000 */
[----:B------:R-:W-:Y:S01]  /*bd00*/  IMAD.WIDE.U32 R8, R5, -0x326172a9, RZ ;  /* 0xcd9e8d5705087825 */ /* 0x000fe200078e00ff */
[----:B------:R-:W-:Y:S02]  /*bd10*/  LOP3.LUT R18, R7, UR32, R10, 0x96, !PT ;  /* 0x0000002007127c12 */ /* 0x000fe4000f8e960a */
[----:B------:R-:W-:Y:S01]  /*bd20*/  LOP3.LUT R10, R2, 0xff, RZ, 0xc0, !PT ;  /* 0x000000ff020a7812 */ /* 0x000fe200078ec0ff */
[----:B------:R-:W-:Y:S01]  /*bd30*/  IMAD.WIDE.U32 R4, R4, -0x326172a9, RZ ;  /* 0xcd9e8d5704047825 */ /* 0x000fe200078e00ff */
[--C-:B------:R-:W-:Y:S02]  /*bd40*/  SHF.R.U32.HI R17, RZ, 0x10, R2.reuse ;  /* 0x00000010ff117819 */ /* 0x100fe40000011602 */
[----:B------:R-:W-:Y:S01]  /*bd50*/  SHF.R.U32.HI R12, RZ, 0x18, R2 ;  /* 0x00000018ff0c7819 */ /* 0x000fe20000011602 */
[----:B-1----:R-:W-:Y:S01]  /*bd60*/  FFMA.FTZ R3, R21, UR42, -R0 ;  /* 0x0000002a15037c23 */ /* 0x002fe20008010800 */
[----:B------:R-:W-:Y:S01]  /*bd70*/  FSEL R22, R200, -INF , !P4 ;  /* 0xff800000c8167808 */ /* 0x000fe20006000000 */
[----:B------:R-:W-:-:S02]  /*bd80*/  FMUL.FTZ R2, R250, UR42 ;  /* 0x0000002afa027c20 */ /* 0x000fc40008410000 */
[----:B------:R1:W2:Y:S01]  /*bd90*/  MUFU.EX2 R51, R3 ;  /* 0x0000000300337308 */ /* 0x0002a20000000800 */
[----:B------:R-:W-:Y:S02]  /*bda0*/  FSETP.NEU.FTZ.AND P4, PT, R250, -INF , PT ;  /* 0xff800000fa00780b */ /* 0x000fe40003f9d000 */
[----:B------:R-:W-:Y:S02]  /*bdb0*/  LOP3.LUT R155, R9, UR32, R14, 0x96, !PT ;  /* 0x00000020099b7c12 */ /* 0x000fe4000f8e960e */
[----:B------:R-:W-:Y:S02]  /*bdc0*/  LOP3.LUT R7, R5, UR16, R8, 0x96, !PT ;  /* 0x0000001005077c12 */ /* 0x000fe4000f8e9608 */
[----:B------:R-:W-:Y:S02]  /*bdd0*/  FSEL R2, R2, RZ, P4 ;  /* 0x000000ff02027208 */ /* 0x000fe40002000000 */
[C---:B------:R-:W-:Y:S02]  /*bde0*/  LOP3.LUT R8, R4.reuse, 0xff, RZ, 0xc0, !PT ;  /* 0x000000ff04087812 */ /* 0x040fe400078ec0ff */
[----:B------:R-:W-:-:S02]  /*bdf0*/  LOP3.LUT R19, R4, 0xffff, RZ, 0xc0, !PT ;  /* 0x0000ffff04137812 */ /* 0x000fc400078ec0ff */
[--C-:B------:R-:W-:Y:S02]  /*be00*/  SHF.R.U32.HI R14, RZ, 0x10, R4.reuse ;  /* 0x00000010ff0e7819 */ /* 0x100fe40000011604 */
[----:B------:R-:W-:Y:S02]  /*be10*/  SHF.R.U32.HI R13, RZ, 0x18, R4 ;  /* 0x00000018ff0d7819 */ /* 0x000fe40000011604 */
[C---:B-1----:R-:W-:Y:S02]  /*be20*/  LOP3.LUT R3, R6.reuse, 0xffff, RZ, 0xc0, !PT ;  /* 0x0000ffff06037812 */ /* 0x042fe400078ec0ff */
[----:B------:R-:W-:Y:S02]  /*be30*/  LOP3.LUT R4, R6, 0xff, RZ, 0xc0, !PT ;  /* 0x000000ff06047812 */ /* 0x000fe400078ec0ff */
[----:B------:R-:W-:Y:S01]  /*be40*/  SHF.R.U32.HI R3, RZ, 0x8, R3 ;  /* 0x00000008ff037819 */ /* 0x000fe20000011603 */
[----:B------:R-:W-:Y:S01]  /*be50*/  FFMA.FTZ R5, R20, UR42, -R2 ;  /* 0x0000002a14057c23 */ /* 0x000fe20008010802 */
[----:B------:R-:W-:-:S02]  /*be60*/  FSEL R36, R202, -INF , !P5 ;  /* 0xff800000ca247808 */ /* 0x000fc40006800000 */
[----:B------:R-:W-:Y:S02]  /*be70*/  ISETP.LE.U32.AND P5, PT, R4, UR12, PT ;  /* 0x0000000c04007c0c */ /* 0x000fe4000bfa3070 */
[----:B------:R-:W-:Y:S01]  /*be80*/  LOP3.LUT R3, R3, 0xffff, RZ, 0xc0, !PT ;  /* 0x0000ffff03037812 */ /* 0x000fe200078ec0ff */
[----:B------:R2:W-:Y:S01]  /*be90*/  MUFU.EX2 R38, R5 ;  /* 0x0000000500267308 */ /* 0x0005e20000000800 */
[----:B------:R-:W-:Y:S02]  /*bea0*/  FSEL R27, R205, -INF , !P3 ;  /* 0xff800000cd1b7808 */ /* 0x000fe40005800000 */
[----:B------:R-:W-:Y:S02]  /*beb0*/  ISETP.LE.U32.AND P3, PT, R3, UR12, PT ;  /* 0x0000000c03007c0c */ /* 0x000fe4000bf63070 */
[----:B------:R-:W-:Y:S02]  /*bec0*/  SHF.R.U32.HI R3, RZ, 0x18, R6 ;  /* 0x00000018ff037819 */ /* 0x000fe40000011606 */
[----:B------:R-:W-:-:S02]  /*bed0*/  FSEL R202, R251, RZ, P6 ;  /* 0x000000fffbca7208 */ /* 0x000fc40003000000 */
[----:B------:R-:W-:Y:S02]  /*bee0*/  ISETP.LE.U32.AND P6, PT, R3, UR12, PT ;  /* 0x0000000c03007c0c */ /* 0x000fe4000bfc3070 */
[----:B--2---:R-:W-:-:S04]  /*bef0*/  F2FP.BF16.F32.PACK_AB R5, R51, R48 ;  /* 0x000000303305723e */ /* 0x004fc800000010ff */
[----:B------:R-:W-:Y:S02]  /*bf00*/  PRMT R35, R5, 0x7610, R35 ;  /* 0x0000761005237816 */ /* 0x000fe40000000023 */
[----:B------:R-:W-:Y:S01]  /*bf10*/  SHF.R.U32.HI R3, RZ, 0x10, R6 ;  /* 0x00000010ff037819 */ /* 0x000fe20000011606 */
[----:B------:R-:W-:Y:S01]  /*bf20*/  FFMA.FTZ R4, R23, UR42, -R2 ;  /* 0x0000002a17047c23 */ /* 0x000fe20008010802 */
[----:B------:R-:W-:Y:S01]  /*bf30*/  PRMT R33, R5, 0x7632, R33 ;  /* 0x0000763205217816 */ /* 0x000fe20000000021 */
[----:B------:R-:W-:Y:S01]  /*bf40*/  @!P5 HFMA2.BF16_V2 R31, -RZ.H0_H0, RZ.H0_H0, -R35.H0_H0 ;  /* 0x200000ffff1fd231 */ /* 0x000fe20000340923 */
[----:B------:R-:W-:Y:S01]  /*bf50*/  LOP3.LUT R3, R3, 0xff, RZ, 0xc0, !PT ;  /* 0x000000ff03037812 */ /* 0x000fe200078ec0ff */
[----:B------:R-:W1:Y:S01]  /*bf60*/  MUFU.EX2 R49, R4 ;  /* 0x0000000400317308 */ /* 0x000e620000000800 */
[----:B------:R-:W-:Y:S02]  /*bf70*/  PRMT R5, R35, 0x5410, R33 ;  /* 0x0000541023057816 */ /* 0x000fe40000000021 */
[----:B------:R-:W-:-:S02]  /*bf80*/  @!P5 PRMT R35, R31, 0x5410, RZ ;  /* 0x000054101f23d816 */ /* 0x000fc400000000ff */
[----:B------:R-:W-:Y:S01]  /*bf90*/  ISETP.LE.U32.AND P5, PT, R3, UR12, PT ;  /* 0x0000000c03007c0c */ /* 0x000fe2000bfa3070 */
[----:B------:R-:W-:-:S04]  /*bfa0*/  FFMA.FTZ R3, R28, UR42, -R0 ;  /* 0x0000002a1c037c23 */ /* 0x000fc80008010800 */
[----:B------:R2:W-:Y:S01]  /*bfb0*/  MUFU.EX2 R73, R3 ;  /* 0x0000000300497308 */ /* 0x0005e20000000800 */
[----:B------:R-:W-:Y:S01]  /*bfc0*/  IMAD.MOV.U32 R239, RZ, RZ, R153 ;  /* 0x000000ffffef7224 */ /* 0x000fe200078e0099 */
[----:B-1----:R-:W-:Y:S01]  /*bfd0*/  F2FP.BF16.F32.PACK_AB R4, R49, R38 ;  /* 0x000000263104723e */ /* 0x002fe200000010ff */
[----:B--2---:R-:W-:-:S05]  /*bfe0*/  FFMA.FTZ R3, R29, UR42, -R0 ;  /* 0x0000002a1d037c23 */ /* 0x004fca0008010800 */
[----:B------:R1:W2:Y:S01]  /*bff0*/  MUFU.EX2 R153, R3 ;  /* 0x0000000300997308 */ /* 0x0002a20000000800 */
[C---:B------:R-:W-:Y:S02]  /*c000*/  PRMT R31, R4.reuse, 0x7610, R31 ;  /* 0x00007610041f7816 */ /* 0x040fe4000000001f */
[----:B------:R-:W-:-:S03]  /*c010*/  PRMT R32, R4, 0x7632, R32 ;  /* 0x0000763204207816 */ /* 0x000fc60000000020 */
[----:B------:R-:W-:Y:S01]  /*c020*/  @!P5 HFMA2.BF16_V2 R63, -RZ.H0_H0, RZ.H0_H0, -R31.H0_H0 ;  /* 0x200000ffff3fd231 */ /* 0x000fe2000034091f */
[----:B------:R-:W-:Y:S01]  /*c030*/  PRMT R190, R31, 0x5410, R32 ;  /* 0x000054101fbe7816 */ /* 0x000fe20000000020 */
[----:B------:R-:W-:Y:S01]  /*c040*/  @!P3 HFMA2.BF16_V2 R151, -RZ.H0_H0, RZ.H0_H0, -R33.H0_H0 ;  /* 0x200000ffff97b231 */ /* 0x000fe20000340921 */
[----:B------:R-:W-:Y:S01]  /*c050*/  FSEL R37, R207, -INF , !P2 ;  /* 0xff800000cf257808 */ /* 0x000fe20005000000 */
[----:B------:R-:W-:Y:S01]  /*c060*/  @!P6 HFMA2.BF16_V2 R67, -RZ.H0_H0, RZ.H0_H0, -R32.H0_H0 ;  /* 0x200000ffff43e231 */ /* 0x000fe20000340920 */
[----:B-1----:R-:W-:Y:S02]  /*c070*/  SHF.R.U32.HI R3, RZ, 0x8, R15 ;  /* 0x00000008ff037819 */ /* 0x002fe4000001160f */
[----:B--2---:R-:W-:Y:S02]  /*c080*/  F2FP.BF16.F32.PACK_AB R4, R153, R73 ;  /* 0x000000499904723e */ /* 0x004fe400000010ff */
[----:B------:R-:W-:Y:S02]  /*c090*/  LOP3.LUT R3, R3, 0xffff, RZ, 0xc0, !PT ;  /* 0x0000ffff03037812 */ /* 0x000fe400078ec0ff */
[----:B------:R-:W-:Y:S01]  /*c0a0*/  @!P5 PRMT R31, R63, 0x5410, RZ ;  /* 0x000054103f1fd816 */ /* 0x000fe200000000ff */
[----:B------:R-:W-:Y:S01]  /*c0b0*/  STL [R1+0x1a4], R40 ;  /* 0x0001a42801007387 */ /* 0x000fe20000100800 */
[----:B------:R-:W-:Y:S01]  /*c0c0*/  ISETP.LE.U32.AND P5, PT, R3, UR12, PT ;  /* 0x0000000c03007c0c */ /* 0x000fe2000bfa3070 */
[----:B------:R-:W-:Y:S01]  /*c0d0*/  FFMA.FTZ R3, R30, UR42, -R2 ;  /* 0x0000002a1e037c23 */ /* 0x000fe20008010802 */
[----:B------:R-:W-:-:S02]  /*c0e0*/  PRMT R63, R4, 0x7610, R63 ;  /* 0x00007610043f7816 */ /* 0x000fc4000000003f */
[----:B------:R-:W-:Y:S01]  /*c0f0*/  PRMT R231, R4, 0x7632, R231 ;  /* 0x0000763204e77816 */ /* 0x000fe200000000e7 */
[----:B------:R-:W-:Y:S01]  /*c100*/  FFMA.FTZ R4, R34, UR42, -R2 ;  /* 0x0000002a22047c23 */ /* 0x000fe20008010802 */
[----:B------:R-:W-:Y:S01]  /*c110*/  ISETP.LE.U32.AND P2, PT, R10, UR12, PT ;  /* 0x0000000c0a007c0c */ /* 0x000fe2000bf43070 */
[----:B------:R-:W-:Y:S01]  /*c120*/  STL [R1+0x1ac], R41 ;  /* 0x0001ac2901007387 */ /* 0x000fe20000100800 */
[----:B------:R-:W-:Y:S02]  /*c130*/  @!P3 PRMT R33, R151, 0x5410, RZ ;  /* 0x000054109721b816 */ /* 0x000fe400000000ff */
[----:B------:R-:W-:Y:S01]  /*c140*/  @!P6 PRMT R32, R67, 0x5410, RZ ;  /* 0x000054104320e816 */ /* 0x000fe200000000ff */
[----:B------:R1:W-:Y:S01]  /*c150*/  STL [R1+0x1dc], R238 ;  /* 0x0001dcee01007387 */ /* 0x0003e20000100800 */
[----:B------:R2:W-:Y:S03]  /*c160*/  MUFU.EX2 R67, R3 ;  /* 0x0000000300437308 */ /* 0x0005e60000000800 */
[----:B------:R-:W-:Y:S04]  /*c170*/  STL [R1+0x114], R189 ;  /* 0x000114bd01007387 */ /* 0x000fe80000100800 */
[----:B------:R-:W-:Y:S01]  /*c180*/  STL [R1+0x1b0], R42 ;  /* 0x0001b02a01007387 */ /* 0x000fe20000100800 */
[----:B------:R3:W4:Y:S03]  /*c190*/  MUFU.EX2 R151, R4 ;  /* 0x0000000400977308 */ /* 0x0007260000000800 */
[----:B------:R-:W-:Y:S04]  /*c1a0*/  STL [R1+0x1b4], R43 ;  /* 0x0001b42b01007387 */ /* 0x000fe80000100800 */
[----:B------:R-:W-:Y:S04]  /*c1b0*/  STL [R1+0x1b8], R251 ;  /* 0x0001b8fb01007387 */ /* 0x000fe80000100800 */
[----:B------:R3:W-:Y:S01]  /*c1c0*/  STL [R1+0xf0], R5 ;  /* 0x0000f00501007387 */ /* 0x0007e20000100800 */
[----:B------:R-:W-:Y:S01]  /*c1d0*/  ISETP.LE.U32.AND P6, PT, R8, UR12, PT ;  /* 0x0000000c08007c0c */ /* 0x000fe2000bfc3070 */
[----:B------:R-:W-:Y:S01]  /*c1e0*/  @!P2 HFMA2.BF16_V2 R160, -RZ.H0_H0, RZ.H0_H0, -R63.H0_H0 ;  /* 0x200000ffffa0a231 */ /* 0x000fe2000034093f */
[----:B--2---:R-:W-:-:S02]  /*c1f0*/  LOP3.LUT R3, R17, 0xff, RZ, 0xc0, !PT ;  /* 0x000000ff11037812 */ /* 0x004fc400078ec0ff */
[----:B------:R-:W-:Y:S02]  /*c200*/  ISETP.LE.U32.AND P3, PT, R12, UR12, PT ;  /* 0x0000000c0c007c0c */ /* 0x000fe4000bf63070 */
[----:B-1----:R-:W-:Y:S02]  /*c210*/  PRMT R238, R63, 0x5410, R231 ;  /* 0x000054103fee7816 */ /* 0x002fe400000000e7 */
[----:B------:R-:W-:Y:S02]  /*c220*/  @!P2 PRMT R63, R160, 0x5410, RZ ;  /* 0x00005410a03fa816 */ /* 0x000fe400000000ff */
[----:B------:R-:W-:Y:S01]  /*c230*/  ISETP.LE.U32.AND P2, PT, R3, UR12, PT ;  /* 0x0000000c03007c0c */ /* 0x000fe2000bf43070 */
[----:B---3--:R-:W-:-:S03]  /*c240*/  IMAD.WIDE.U32 R4, R18, -0x2daee0ad, RZ ;  /* 0xd2511f5312047825 */ /* 0x008fc600078e00ff */
[C---:B------:R-:W-:Y:S02]  /*c250*/  LOP3.LUT R10, R4.reuse, 0xff, RZ, 0xc0, !PT ;  /* 0x000000ff040a7812 */ /* 0x040fe400078ec0ff */
[----:B------:R-:W-:Y:S02]  /*c260*/  LOP3.LUT R9, R4, 0xffff, RZ, 0xc0, !PT ;  /* 0x0000ffff04097812 */ /* 0x000fe400078ec0ff */
[--C-:B------:R-:W-:Y:S02]  /*c270*/  SHF.R.U32.HI R11, RZ, 0x10, R4.reuse ;  /* 0x00000010ff0b7819 */ /* 0x100fe40000011604 */
[----:B------:R-:W-:Y:S01]  /*c280*/  SHF.R.U32.HI R8, RZ, 0x18, R4 ;  /* 0x00000018ff087819 */ /* 0x000fe20000011604 */
[----:B------:R-:W-:Y:S01]  /*c290*/  FFMA.FTZ R4, R44, UR42, -R0 ;  /* 0x0000002a2c047c23 */ /* 0x000fe20008010800 */
[----:B------:R-:W-:-:S03]  /*c2a0*/  LOP3.LUT R3, R5, UR34, R16, 0x96, !PT ;  /* 0x0000002205037c12 */ /* 0x000fc6000f8e9610 */
[----:B------:R1:W-:Y:S01]  /*c2b0*/  MUFU.EX2 R163, R4 ;  /* 0x0000000400a37308 */ /* 0x0003e20000000800 */
[----:B----4-:R-:W-:-:S04]  /*c2c0*/  F2FP.BF16.F32.PACK_AB R5, R151, R67 ;  /* 0x000000439705723e */ /* 0x010fc800000010ff */
[----:B------:R-:W-:Y:S01]  /*c2d0*/  PRMT R228, R5, 0x7632, R228 ;  /* 0x0000763205e47816 */ /* 0x000fe200000000e4 */
[----:B-1----:R-:W-:-:S04]  /*c2e0*/  FFMA.FTZ R4, R45, UR42, -R0 ;  /* 0x0000002a2d047c23 */ /* 0x002fc80008010800 */
[----:B------:R1:W2:Y:S01]  /*c2f0*/  MUFU.EX2 R196, R4 ;  /* 0x0000000400c47308 */ /* 0x0002a20000000800 */
[----:B------:R-:W-:Y:S01]  /*c300*/  @!P3 HFMA2.BF16_V2 R164, -RZ.H0_H0, RZ.H0_H0, -R228.H0_H0 ;  /* 0x200000ffffa4b231 */ /* 0x000fe200003409e4 */
[----:B------:R-:W-:Y:S01]  /*c310*/  PRMT R226, R5, 0x7610, R226 ;  /* 0x0000761005e27816 */ /* 0x000fe200000000e2 */
[----:B------:R-:W-:Y:S01]  /*c320*/  @!P5 HFMA2.BF16_V2 R161, -RZ.H0_H0, RZ.H0_H0, -R231.H0_H0 ;  /* 0x200000ffffa1d231 */ /* 0x000fe200003409e7 */
[C---:B------:R-:W-:Y:S02]  /*c330*/  LOP3.LUT R5, R3.reuse, 0xff, RZ, 0xc0, !PT ;  /* 0x000000ff03057812 */ /* 0x040fe400078ec0ff */
[----:B------:R-:W-:Y:S02]  /*c340*/  PRMT R12, R226, 0x5410, R228 ;  /* 0x00005410e20c7816 */ /* 0x000fe400000000e4 */
[----:B-1----:R-:W-:-:S04]  /*c350*/  LOP3.LUT R4, R3, 0xffff, RZ, 0xc0, !PT ;  /* 0x0000ffff03047812 */ /* 0x002fc800078ec0ff */
[----:B------:R-:W-:-:S04]  /*c360*/  SHF.R.U32.HI R4, RZ, 0x8, R4 ;  /* 0x00000008ff047819 */ /* 0x000fc80000011604 */
[----:B------:R-:W-:Y:S02]  /*c370*/  LOP3.LUT R4, R4, 0xffff, RZ, 0xc0, !PT ;  /* 0x0000ffff04047812 */ /* 0x000fe400078ec0ff */
[----:B------:R-:W-:Y:S01]  /*c380*/  @!P3 PRMT R228, R164, 0x5410, RZ ;  /* 0x00005410a4e4b816 */ /* 0x000fe200000000ff */
[--C-:B------:R-:W-:Y:S01]  /*c390*/  FFMA.FTZ R6, R46, UR42, -R2.reuse ;  /* 0x0000002a2e067c23 */ /* 0x100fe20008010802 */
[----:B------:R-:W-:Y:S01]  /*c3a0*/  ISETP.LE.U32.AND P3, PT, R4, UR12, PT ;  /* 0x0000000c04007c0c */ /* 0x000fe2000bf63070 */
[----:B------:R-:W-:Y:S01]  /*c3b0*/  FFMA.FTZ R4, R47, UR42, -R2 ;  /* 0x0000002a2f047c23 */ /* 0x000fe20008010802 */
[----:B------:R-:W-:Y:S02]  /*c3c0*/  @!P5 PRMT R231, R161, 0x5410, RZ ;  /* 0x00005410a1e7d816 */ /* 0x000fe400000000ff */
[----:B------:R-:W-:Y:S01]  /*c3d0*/  ISETP.LE.U32.AND P5, PT, R5, UR12, PT ;  /* 0x0000000c05007c0c */ /* 0x000fe2000bfa3070 */
[----:B------:R-:W-:Y:S01]  /*c3e0*/  MUFU.EX2 R162, R6 ;  /* 0x0000000600a27308 */ /* 0x000fe20000000800 */
[----:B--2---:R-:W-:-:S07]  /*c3f0*/  F2FP.BF16.F32.PACK_AB R5, R196, R163 ;  /* 0x000000a3c405723e */ /* 0x004fce00000010ff */
[----:B------:R1:W2:Y:S01]  /*c400*/  MUFU.EX2 R197, R4 ;  /* 0x0000000400c57308 */ /* 0x0002a20000000800 */
[C---:B------:R-:W-:Y:S02]  /*c410*/  PRMT R227, R5.reuse, 0x7610, R227 ;  /* 0x0000761005e37816 */ /* 0x040fe400000000e3 */
[----:B------:R-:W-:-:S03]  /*c420*/  PRMT R225, R5, 0x7632, R225 ;  /* 0x0000763205e17816 */ /* 0x000fc600000000e1 */
[----:B------:R-:W-:Y:S01]  /*c430*/  @!P5 HFMA2.BF16_V2 R198, -RZ.H0_H0, RZ.H0_H0, -R227.H0_H0 ;  /* 0x200000ffffc6d231 */ /* 0x000fe200003409e3 */
[----:B------:R-:W-:Y:S01]  /*c440*/  PRMT R186, R227, 0x5410, R225 ;  /* 0x00005410e3ba7816 */ /* 0x000fe200000000e1 */
[----:B------:R-:W-:Y:S01]  /*c450*/  @!P2 HFMA2.BF16_V2 R165, -RZ.H0_H0, RZ.H0_H0, -R226.H0_H0 ;  /* 0x200000ffffa5a231 */ /* 0x000fe200003409e2 */
[--C-:B-1----:R-:W-:Y:S02]  /*c460*/  SHF.R.U32.HI R4, RZ, 0x18, R3.reuse ;  /* 0x00000018ff047819 */ /* 0x102fe40000011603 */
[----:B------:R-:W-:-:S04]  /*c470*/  SHF.R.U32.HI R3, RZ, 0x10, R3 ;  /* 0x00000010ff037819 */ /* 0x000fc80000011603 */
[----:B------:R-:W-:Y:S02]  /*c480*/  LOP3.LUT R3, R3, 0xff, RZ, 0xc0, !PT ;  /* 0x000000ff03037812 */ /* 0x000fe400078ec0ff */
[----:B------:R-:W-:Y:S02]  /*c490*/  @!P5 PRMT R227, R198, 0x5410, RZ ;  /* 0x00005410c6e3d816 */ /* 0x000fe400000000ff */
[----:B------:R-:W-:Y:S02]  /*c4a0*/  ISETP.LE.U32.AND P5, PT, R3, UR12, PT ;  /* 0x0000000c03007c0c */ /* 0x000fe4000bfa3070 */
[----:B--2---:R-:W-:Y:S01]  /*c4b0*/  F2FP.BF16.F32.PACK_AB R3, R197, R162 ;  /* 0x000000a2c503723e */ /* 0x004fe200000010ff */
[----:B------:R-:W-:Y:S01]  /*c4c0*/  @!P3 HFMA2.BF16_V2 R201, -RZ.H0_H0, RZ.H0_H0, -R225.H0_H0 ;  /* 0x200000ffffc9b231 */ /* 0x000fe200003409e1 */
[----:B------:R-:W-:Y:S02]  /*c4d0*/  @!P2 PRMT R226, R165, 0x5410, RZ ;  /* 0x00005410a5e2a816 */ /* 0x000fe400000000ff */
[----:B------:R-:W-:Y:S01]  /*c4e0*/  ISETP.LE.U32.AND P2, PT, R4, UR12, PT ;  /* 0x0000000c04007c0c */ /* 0x000fe2000bf43070 */
[----:B------:R-:W-:Y:S01]  /*c4f0*/  FFMA.FTZ R4, R52, UR42, -R0 ;  /* 0x0000002a34047c23 */ /* 0x000fe20008010800 */
[----:B------:R-:W-:-:S02]  /*c500*/  PRMT R224, R3, 0x7632, R224 ;  /* 0x0000763203e07816 */ /* 0x000fc400000000e0 */
[----:B------:R-:W-:Y:S01]  /*c510*/  PRMT R223, R3, 0x7610, R223 ;  /* 0x0000761003df7816 */ /* 0x000fe200000000df */
[----:B------:R-:W-:Y:S01]  /*c520*/  FFMA.FTZ R3, R53, UR42, -R0 ;  /* 0x0000002a35037c23 */ /* 0x000fe20008010800 */
[----:B------:R-:W-:Y:S01]  /*c530*/  @!P3 PRMT R225, R201, 0x5410, RZ ;  /* 0x00005410c9e1b816 */ /* 0x000fe200000000ff */
[----:B------:R-:W-:Y:S01]  /*c540*/  MUFU.EX2 R198, R4 ;  /* 0x0000000400c67308 */ /* 0x000fe20000000800 */
[----:B------:R-:W-:Y:S04]  /*c550*/  STL [R1+0x1bc], R231 ;  /* 0x0001bce701007387 */ /* 0x000fe80000100800 */
[----:B------:R-:W-:Y:S03]  /*c560*/  STL [R1+0xd0], R12 ;  /* 0x0000d00c01007387 */ /* 0x000fe60000100800 */
[----:B------:R1:W2:Y:S01]  /*c570*/  MUFU.EX2 R201, R3 ;  /* 0x0000000300c97308 */ /* 0x0002a20000000800 */
[----:B------:R-:W-:Y:S04]  /*c580*/  STL [R1+0x1c0], R228 ;  /* 0x0001c0e401007387 */ /* 0x000fe80000100800 */
[----:B------:R-:W-:Y:S04]  /*c590*/  STL [R1+0x1c4], R226 ;  /* 0x0001c4e201007387 */ /* 0x000fe80000100800 */
[----:B------:R-:W-:Y:S04]  /*c5a0*/  STL [R1+0x1c8], R227 ;  /* 0x0001c8e301007387 */ /* 0x000fe80000100800 */
[----:B------:R-:W-:Y:S01]  /*c5b0*/  STL [R1+0x1cc], R225 ;  /* 0x0001cce101007387 */ /* 0x000fe20000100800 */
[----:B-1----:R-:W-:Y:S01]  /*c5c0*/  PRMT R3, R223, 0x5410, R224 ;  /* 0x00005410df037816 */ /* 0x002fe200000000e0 */
[----:B------:R-:W-:-:S04]  /*c5d0*/  @!P5 HFMA2.BF16_V2 R199, -RZ.H0_H0, RZ.H0_H0, -R223.H0_H0 ;  /* 0x200000ffffc7d231 */ /* 0x000fc800003409df */
[----:B------:R1:W-:Y:S01]  /*c5e0*/  STL [R1+0xe0], R3 ;  /* 0x0000e00301007387 */ /* 0x0003e20000100800 */
[----:B------:R-:W-:Y:S01]  /*c5f0*/  FFMA.FTZ R4, R54, UR42, -R2 ;  /* 0x0000002a36047c23 */ /* 0x000fe20008010802 */
[----:B------:R-:W-:Y:S01]  /*c600*/  ISETP.LE.U32.AND P3, PT, R10, UR12, PT ;  /* 0x0000000c0a007c0c */ /* 0x000fe2000bf63070 */
[----:B------:R-:W-:Y:S01]  /*c610*/  @!P2 HFMA2.BF16_V2 R200, -RZ.H0_H0, RZ.H0_H0, -R224.H0_H0 ;  /* 0x200000ffffc8a231 */ /* 0x000fe200003409e0 */
[----:B------:R-:W-:Y:S01]  /*c620*/  @!P5 PRMT R223, R199, 0x5410, RZ ;  /* 0x00005410c7dfd816 */ /* 0x000fe200000000ff */
[----:B------:R3:W-:Y:S03]  /*c630*/  MUFU.EX2 R52, R4 ;  /* 0x0000000400347308 */ /* 0x0007e60000000800 */
[----:B------:R-:W-:Y:S02]  /*c640*/  @!P2 PRMT R224, R200, 0x5410, RZ ;  /* 0x00005410c8e0a816 */ /* 0x000fe400000000ff */
[----:B-1----:R-:W-:-:S04]  /*c650*/  SHF.R.U32.HI R3, RZ, 0x8, R9 ;  /* 0x00000008ff037819 */ /* 0x002fc80000011609 */
[----:B------:R-:W-:Y:S01]  /*c660*/  LOP3.LUT R3, R3, 0xffff, RZ, 0xc0, !PT ;  /* 0x0000ffff03037812 */ /* 0x000fe200078ec0ff */
[----:B---3--:R-:W-:-:S03]  /*c670*/  FFMA.FTZ R4, R55, UR42, -R2 ;  /* 0x0000002a37047c23 */ /* 0x008fc60008010802 */
[----:B------:R-:W-:Y:S02]  /*c680*/  ISETP.LE.U32.AND P5, PT, R3, UR12, PT ;  /* 0x0000000c03007c0c */ /* 0x000fe4000bfa3070 */
[----:B--2---:R-:W-:Y:S01]  /*c690*/  F2FP.BF16.F32.PACK_AB R3, R201, R198 ;  /* 0x000000c6c903723e */ /* 0x004fe200000010ff */
[----:B------:R1:W2:Y:S03]  /*c6a0*/  MUFU.EX2 R200, R4 ;  /* 0x0000000400c87308 */ /* 0x0002a60000000800 */
[C---:B------:R-:W-:Y:S02]  /*c6b0*/  PRMT R219, R3.reuse, 0x7610, R219 ;  /* 0x0000761003db7816 */ /* 0x040fe400000000db */
[----:B------:R-:W-:-:S03]  /*c6c0*/  PRMT R218, R3, 0x7632, R218 ;  /* 0x0000763203da7816 */ /* 0x000fc600000000da */
[----:B------:R-:W-:Y:S01]  /*c6d0*/  @!P3 HFMA2.BF16_V2 R203, -RZ.H0_H0, RZ.H0_H0, -R219.H0_H0 ;  /* 0x200000ffffcbb231 */ /* 0x000fe200003409db */
[----:B------:R-:W-:Y:S02]  /*c6e0*/  LOP3.LUT R3, R11, 0xff, RZ, 0xc0, !PT ;  /* 0x000000ff0b037812 */ /* 0x000fe400078ec0ff */
[----:B------:R-:W-:Y:S02]  /*c6f0*/  PRMT R179, R219, 0x5410, R218 ;  /* 0x00005410dbb37816 */ /* 0x000fe400000000da */
[----:B------:R-:W-:Y:S02]  /*c700*/  @!P3 PRMT R219, R203, 0x5410, RZ ;  /* 0x00005410cbdbb816 */ /* 0x000fe400000000ff */
[----:B------:R-:W-:Y:S01]  /*c710*/  ISETP.LE.U32.AND P3, PT, R3, UR12, PT ;  /* 0x0000000c03007c0c */ /* 0x000fe2000bf63070 */
[--C-:B------:R-:W-:Y:S01]  /*c720*/  FFMA.FTZ R3, R56, UR42, -R0.reuse ;  /* 0x0000002a38037c23 */ /* 0x100fe20008010800 */
[----:B-1----:R-:W-:-:S03]  /*c730*/  FFMA.FTZ R4, R57, UR42, -R0 ;  /* 0x0000002a39047c23 */ /* 0x002fc60008010800 */
[----:B------:R2:W-:Y:S01]  /*c740*/  MUFU.EX2 R199, R3 ;  /* 0x0000000300c77308 */ /* 0x0005e20000000800 */
[----:B------:R-:W-:-:S07]  /*c750*/  @!P5 HFMA2.BF16_V2 R204, -RZ.H0_H0, RZ.H0_H0, -R218.H0_H0 ;  /* 0x200000ffffccd231 */ /* 0x000fce00003409da */
[----:B------:R1:W3:Y:S01]  /*c760*/  MUFU.EX2 R251, R4 ;  /* 0x0000000400fb7308 */ /* 0x0002e20000000800 */
[----:B--2---:R-:W-:-:S04]  /*c770*/  F2FP.BF16.F32.PACK_AB R3, R200, R52 ;  /* 0x00000034c803723e */ /* 0x004fc800000010ff */
[C---:B------:R-:W-:Y:S02]  /*c780*/  PRMT R217, R3.reuse, 0x7610, R217 ;  /* 0x0000761003d97816 */ /* 0x040fe400000000d9 */
[----:B------:R-:W-:Y:S02]  /*c790*/  PRMT R216, R3, 0x7632, R216 ;  /* 0x0000763203d87816 */ /* 0x000fe400000000d8 */
[C---:B------:R-:W-:Y:S01]  /*c7a0*/  LOP3.LUT R3, R7.reuse, 0xffff, RZ, 0xc0, !PT ;  /* 0x0000ffff07037812 */ /* 0x040fe200078ec0ff */
[----:B------:R-:W-:Y:S01]  /*c7b0*/  @!P3 HFMA2.BF16_V2 R207, -RZ.H0_H0, RZ.H0_H0, -R217.H0_H0 ;  /* 0x200000ffffcfb231 */ /* 0x000fe200003409d9 */
[----:B-1----:R-:W-:Y:S02]  /*c7c0*/  LOP3.LUT R4, R7, 0xff, RZ, 0xc0, !PT ;  /* 0x000000ff07047812 */ /* 0x002fe400078ec0ff */
[----:B------:R-:W-:Y:S01]  /*c7d0*/  SHF.R.U32.HI R3, RZ, 0x8, R3 ;  /* 0x00000008ff037819 */ /* 0x000fe20000011603 */
[----:B------:R-:W-:Y:S01]  /*c7e0*/  STL [R1+0x1d0], R224 ;  /* 0x0001d0e001007387 */ /* 0x000fe20000100800 */
[----:B------:R-:W-:-:S02]  /*c7f0*/  @!P5 PRMT R218, R204, 0x5410, RZ ;  /* 0x00005410ccdad816 */ /* 0x000fc400000000ff */
[----:B------:R-:W-:Y:S01]  /*c800*/  LOP3.LUT R3, R3, 0xffff, RZ, 0xc0, !PT ;  /* 0x0000ffff03037812 */ /* 0x000fe200078ec0ff */
[----:B------:R1:W-:Y:S01]  /*c810*/  STL [R1+0x1d4], R223 ;  /* 0x0001d4df01007387 */ /* 0x0003e20000100800 */
[----:B------:R-:W-:-:S03]  /*c820*/  ISETP.LE.U32.AND P5, PT, R4, UR12, PT ;  /* 0x0000000c04007c0c */ /* 0x000fc6000bfa3070 */
[----:B------:R-:W-:Y:S04]  /*c830*/  STL [R1+0x1d8], R219 ;  /* 0x0001d8db01007387 */ /* 0x000fe80000100800 */
[----:B------:R-:W2:Y:S01]  /*c840*/  LDL R226, [R1+0xfc] ;  /* 0x0000fc0001e27983 */ /* 0x000ea20000100800 */
[----:B-1----:R-:W-:Y:S02]  /*c850*/  PRMT R223, R217, 0x5410, R216 ;  /* 0x00005410d9df7816 */ /* 0x002fe400000000d8 */
[----:B------:R-:W-:Y:S02]  /*c860*/  @!P3 PRMT R217, R207, 0x5410, RZ ;  /* 0x00005410cfd9b816 */ /* 0x000fe400000000ff */
[----:B------:R-:W-:Y:S02]  /*c870*/  ISETP.LE.U32.AND P3, PT, R3, UR12, PT ;  /* 0x0000000c03007c0c */ /* 0x000fe4000bf63070 */
[----:B---3--:R-:W-:-:S04]  /*c880*/  F2FP.BF16.F32.PACK_AB R3, R251, R199 ;  /* 0x000000c7fb03723e */ /* 0x008fc800000010ff */
        /* <DEDUP_REMOVED lines=8> */
[----:B------:R-:W-:Y:S02]  /*c910*/  SHF.R.U32.HI R3, RZ, 0x18, R7 ;  /* 0x00000018ff037819 */ /* 0x000fe40000011607 */
[----:B------:R-:W-:-:S02]  /*c920*/  FMNMX.FTZ R4, R69, R22, !PT ;  /* 0x0000001645047209 */ /* 0x000fc40007810000 */
[----:B------:R-:W-:Y:S02]  /*c930*/  @!P3 PRMT R214, R206, 0x5410, RZ ;  /* 0x00005410ced6b816 */ /* 0x000fe400000000ff */
[----:B------:R-:W-:Y:S02]  /*c940*/  ISETP.LE.U32.AND P3, PT, R3, UR12, PT ;  /* 0x0000000c03007c0c */ /* 0x000fe4000bf63070 */
[----:B------:R-:W-:Y:S02]  /*c950*/  SHF.R.U32.HI R3, RZ, 0x10, R7 ;  /* 0x00000010ff037819 */ /* 0x000fe40000011607 */
[----:B------:R-:W-:Y:S02]  /*c960*/  FMNMX.FTZ R4, R145, R4, !PT ;  /* 0x0000000491047209 */ /* 0x000fe40007810000 */
[----:B------:R-:W-:Y:S02]  /*c970*/  LOP3.LUT R3, R3, 0xff, RZ, 0xc0, !PT ;  /* 0x000000ff03037812 */ /* 0x000fe400078ec0ff */
[----:B------:R-:W-:-:S02]  /*c980*/  FMNMX.FTZ R4, R192, R4, !PT ;  /* 0x00000004c0047209 */ /* 0x000fc40007810000 */
[----:B------:R-:W-:Y:S02]  /*c990*/  FSEL R23, R250, RZ, P4 ;  /* 0x000000fffa177208 */ /* 0x000fe40002000000 */
[----:B------:R-:W-:Y:S02]  /*c9a0*/  ISETP.LE.U32.AND P4, PT, R3, UR12, PT ;  /* 0x0000000c03007c0c */ /* 0x000fe4000bf83070 */
[----:B------:R-:W-:Y:S01]  /*c9b0*/  FMNMX.FTZ R3, R193, R4, !PT ;  /* 0x00000004c1037209 */ /* 0x000fe20007810000 */
[----:B------:R-:W-:-:S03]  /*c9c0*/  FFMA.FTZ R4, R59, UR42, -R2 ;  /* 0x0000002a3b047c23 */ /* 0x000fc60008010802 */
[----:B------:R-:W-:Y:S01]  /*c9d0*/  FMNMX.FTZ R3, R172, R3, !PT ;  /* 0x00000003ac037209 */ /* 0x000fe20007810000 */
[----:B------:R1:W-:Y:S03]  /*c9e0*/  MUFU.EX2 R57, R4 ;  /* 0x0000000400397308 */ /* 0x0003e60000000800 */
[----:B------:R-:W-:-:S04]  /*c9f0*/  FMNMX.FTZ R3, R173, R3, !PT ;  /* 0x00000003ad037209 */ /* 0x000fc80007810000 */
[----:B------:R-:W-:Y:S01]  /*ca00*/  FMNMX.FTZ R3, R168, R3, !PT ;  /* 0x00000003a8037209 */ /* 0x000fe20007810000 */
[----:B-1----:R-:W-:-:S04]  /*ca10*/  FFMA.FTZ R4, R58, UR42, -R2 ;  /* 0x0000002a3a047c23 */ /* 0x002fc80008010802 */
[----:B------:R1:W3:Y:S02]  /*ca20*/  MUFU.EX2 R184, R4 ;  /* 0x0000000400b87308 */ /* 0x0002e40000000800 */
[----:B-1----:R-:W-:Y:S02]  /*ca30*/  FMNMX.FTZ R4, R169, R3, !PT ;  /* 0x00000003a9047209 */ /* 0x002fe40007810000 */
        /* <DEDUP_REMOVED lines=10> */
[----:B---3--:R-:W-:Y:S02]  /*cae0*/  F2FP.BF16.F32.PACK_AB R6, R184, R57 ;  /* 0x00000039b806723e */ /* 0x008fe400000010ff */
[----:B------:R-:W-:Y:S02]  /*caf0*/  FMNMX.FTZ R3, R175, R3, !PT ;  /* 0x00000003af037209 */ /* 0x000fe40007810000 */
[----:B------:R-:W-:Y:S02]  /*cb00*/  FMNMX.FTZ R5, R64, R4, !PT ;  /* 0x0000000440057209 */ /* 0x000fe40007810000 */
[----:B------:R-:W-:Y:S02]  /*cb10*/  PRMT R208, R6, 0x7632, R208 ;  /* 0x0000763206d07816 */ /* 0x000fe400000000d0 */
[----:B------:R-:W-:Y:S02]  /*cb20*/  FMNMX.FTZ R4, R170, R3, !PT ;  /* 0x00000003aa047209 */ /* 0x000fe40007810000 */
[----:B------:R-:W-:-:S02]  /*cb30*/  FMNMX.FTZ R5, R50, R5, !PT ;  /* 0x0000000532057209 */ /* 0x000fc40007810000 */
[----:B------:R-:W-:Y:S01]  /*cb40*/  SHF.R.U32.HI R3, RZ, 0x8, R19 ;  /* 0x00000008ff037819 */ /* 0x000fe20000011613 */
[----:B------:R-:W-:Y:S01]  /*cb50*/  @!P3 HFMA2.BF16_V2 R209, -RZ.H0_H0, RZ.H0_H0, -R208.H0_H0 ;  /* 0x200000ffffd1b231 */ /* 0x000fe200003409d0 */
[----:B------:R-:W-:Y:S02]  /*cb60*/  PRMT R207, R6, 0x7610, R207 ;  /* 0x0000761006cf7816 */ /* 0x000fe400000000cf */
[----:B------:R-:W-:Y:S02]  /*cb70*/  FMNMX.FTZ R6, R27, R5, !PT ;  /* 0x000000051b067209 */ /* 0x000fe40007810000 */
[----:B------:R-:W-:Y:S02]  /*cb80*/  LOP3.LUT R3, R3, 0xffff, RZ, 0xc0, !PT ;  /* 0x0000ffff03037812 */ /* 0x000fe400078ec0ff */
[----:B------:R-:W-:Y:S02]  /*cb90*/  FMNMX.FTZ R4, R171, R4, !PT ;  /* 0x00000004ab047209 */ /* 0x000fe40007810000 */
[----:B------:R-:W-:Y:S01]  /*cba0*/  PRMT R231, R207, 0x5410, R208 ;  /* 0x00005410cfe77816 */ /* 0x000fe200000000d0 */
[----:B------:R-:W1:Y:S01]  /*cbb0*/  SHFL.BFLY PT, R9, R6, 0x2, 0x1f ;  /* 0x0c401f0006097f89 */ /* 0x000e6200000e0000 */
[----:B------:R-:W-:-:S02]  /*cbc0*/  @!P3 PRMT R208, R209, 0x5410, RZ ;  /* 0x00005410d1d0b816 */ /* 0x000fc400000000ff */
[----:B------:R-:W-:Y:S02]  /*cbd0*/  ISETP.LE.U32.AND P3, PT, R3, UR12, PT ;  /* 0x0000000c03007c0c */ /* 0x000fe4000bf63070 */
[----:B------:R-:W-:-:S04]  /*cbe0*/  FMNMX.FTZ R3, R166, R4, !PT ;  /* 0x00000004a6037209 */ /* 0x000fc80007810000 */
[----:B------:R-:W-:-:S04]  /*cbf0*/  FMNMX.FTZ R3, R167, R3, !PT ;  /* 0x00000003a7037209 */ /* 0x000fc80007810000 */
[----:B------:R-:W-:-:S04]  /*cc00*/  FMNMX.FTZ R3, R158, R3, !PT ;  /* 0x000000039e037209 */ /* 0x000fc80007810000 */
[----:B------:R-:W-:Y:S02]  /*cc10*/  FMNMX.FTZ R7, R156, R3, !PT ;  /* 0x000000039c077209 */ /* 0x000fe40007810000 */
[----:B------:R-:W-:Y:S01]  /*cc20*/  ISETP.LE.U32.AND P2, PT, R8, UR12, PT ;  /* 0x0000000c08007c0c */ /* 0x000fe2000bf43070 */
[----:B------:R-:W-:Y:S01]  /*cc30*/  IMAD.WIDE.U32 R4, R155, -0x2daee0ad, RZ ;  /* 0xd2511f539b047825 */ /* 0x000fe200078e00ff */
[----:B------:R-:W-:-:S03]  /*cc40*/  FMNMX.FTZ R8, R148, R7, !PT ;  /* 0x0000000794087209 */ /* 0x000fc60007810000 */
[----:B------:R-:W-:Y:S01]  /*cc50*/  FFMA.FTZ R7, R75, UR42, -R0 ;  /* 0x0000002a4b077c23 */ /* 0x000fe20008010800 */
[----:B------:R-:W-:Y:S02]  /*cc60*/  FMNMX.FTZ R8, R65, R8, !PT ;  /* 0x0000000841087209 */ /* 0x000fe40007810000 */
[----:B------:R-:W-:Y:S02]  /*cc70*/  LOP3.LUT R3, R5, UR34, R26, 0x96, !PT ;  /* 0x0000002205037c12 */ /* 0x000fe4000f8e961a */
[----:B-1----:R-:W-:Y:S01]  /*cc80*/  FMNMX.FTZ R6, R6, R9, !PT ;  /* 0x0000000906067209 */ /* 0x002fe20007810000 */
[----:B------:R1:W-:Y:S01]  /*cc90*/  MUFU.EX2 R176, R7 ;  /* 0x0000000700b07308 */ /* 0x0003e20000000800 */
[----:B------:R-:W-:Y:S01]  /*cca0*/  FMNMX.FTZ R9, R39, R8, !PT ;  /* 0x0000000827097209 */ /* 0x000fe20007810000 */
[----:B------:R-:W-:-:S06]  /*ccb0*/  FFMA.FTZ R8, R142, UR42, -R0 ;  /* 0x0000002a8e087c23 */ /* 0x000fcc0008010800 */
[----:B------:R3:W4:Y:S01]  /*ccc0*/  MUFU.EX2 R185, R8 ;  /* 0x0000000800b97308 */ /* 0x0007220000000800 */
[----:B-1----:R-:W-:Y:S01]  /*ccd0*/  LOP3.LUT R7, R3, 0xffff, RZ, 0xc0, !PT ;  /* 0x0000ffff03077812 */ /* 0x002fe200078ec0ff */
[----:B------:R-:W1:Y:S03]  /*cce0*/  SHFL.BFLY PT, R10, R6, 0x1, 0x1f ;  /* 0x0c201f00060a7f89 */ /* 0x000e6600000e0000 */
[----:B---3--:R-:W-:Y:S02]  /*ccf0*/  SHF.R.U32.HI R8, RZ, 0x8, R7 ;  /* 0x00000008ff087819 */ /* 0x008fe40000011607 */
[----:B------:R-:W-:-:S05]  /*cd00*/  FMNMX.FTZ R7, R37, R9, !PT ;  /* 0x0000000925077209 */ /* 0x000fca0007810000 */
[----:B------:R-:W3:Y:S01]  /*cd10*/  SHFL.BFLY PT, R9, R7, 0x2, 0x1f ;  /* 0x0c401f0007097f89 */ /* 0x000ee200000e0000 */
[--C-:B------:R-:W-:Y:S01]  /*cd20*/  FFMA.FTZ R16, R74, UR42, -R0.reuse ;  /* 0x0000002a4a107c23 */ /* 0x100fe20008010800 */
[--C-:B------:R-:W-:Y:S01]  /*cd30*/  FFMA.FTZ R15, R72, UR42, -R0.reuse ;  /* 0x0000002a480f7c23 */ /* 0x100fe20008010800 */
[--C-:B------:R-:W-:Y:S01]  /*cd40*/  FFMA.FTZ R14, R61, UR42, -R0.reuse ;  /* 0x0000002a3d0e7c23 */ /* 0x100fe20008010800 */
[----:B------:R-:W-:Y:S01]  /*cd50*/  FFMA.FTZ R17, R60, UR42, -R0 ;  /* 0x0000002a3c117c23 */ /* 0x000fe20008010800 */
[----:B------:R-:W-:Y:S01]  /*cd60*/  @!P2 HFMA2.BF16_V2 R205, -RZ.H0_H0, RZ.H0_H0, -R216.H0_H0 ;  /* 0x200000ffffcda231 */ /* 0x000fe200003409d8 */
[----:B----4-:R-:W-:Y:S02]  /*cd70*/  F2FP.BF16.F32.PACK_AB R0, R185, R176 ;  /* 0x000000b0b900723e */ /* 0x010fe400000010ff */
[----:B-1----:R-:W-:Y:S02]  /*cd80*/  FMNMX.FTZ R248, R6, R10, !PT ;  /* 0x0000000a06f87209 */ /* 0x002fe40007810000 */
[----:B------:R-:W-:-:S02]  /*cd90*/  PRMT R206, R0, 0x7610, R206 ;  /* 0x0000761000ce7816 */ /* 0x000fc400000000ce */
[----:B------:R-:W-:Y:S01]  /*cda0*/  @!P2 PRMT R216, R205, 0x5410, RZ ;  /* 0x00005410cdd8a816 */ /* 0x000fe200000000ff */
[--C-:B------:R-:W-:Y:S01]  /*cdb0*/  FFMA.FTZ R11, R146, UR42, -R2.reuse ;  /* 0x0000002a920b7c23 */ /* 0x100fe20008010802 */
[----:B------:R-:W-:Y:S02]  /*cdc0*/  ISETP.LE.U32.AND P2, PT, R13, UR12, PT ;  /* 0x0000000c0d007c0c */ /* 0x000fe4000bf43070 */
[----:B---3--:R-:W-:Y:S01]  /*cdd0*/  FMNMX.FTZ R6, R7, R9, !PT ;  /* 0x0000000907067209 */ /* 0x008fe20007810000 */
[--C-:B------:R-:W-:Y:S01]  /*cde0*/  FFMA.FTZ R7, R147, UR42, -R2.reuse ;  /* 0x0000002a93077c23 */ /* 0x100fe20008010802 */
[----:B------:R-:W-:-:S03]  /*cdf0*/  FFMA.FTZ R13, R143, UR42, -R2 ;  /* 0x0000002a8f0d7c23 */ /* 0x000fc60008010802 */
[----:B------:R1:W-:Y:S01]  /*ce00*/  MUFU.EX2 R181, R7 ;  /* 0x0000000700b57308 */ /* 0x0003e20000000800 */
[--C-:B------:R-:W-:Y:S01]  /*ce10*/  FFMA.FTZ R12, R66, UR42, -R2.reuse ;  /* 0x0000002a420c7c23 */ /* 0x100fe20008010802 */
[----:B------:R-:W-:Y:S01]  /*ce20*/  FFMA.FTZ R19, R62, UR42, -R2 ;  /* 0x0000002a3e137c23 */ /* 0x000fe20008010802 */
[----:B------:R-:W-:Y:S01]  /*ce30*/  @!P6 HFMA2.BF16_V2 R211, -RZ.H0_H0, RZ.H0_H0, -R206.H0_H0 ;  /* 0x200000ffffd3e231 */ /* 0x000fe200003409ce */
[----:B------:R-:W-:Y:S01]  /*ce40*/  PRMT R205, R0, 0x7632, R205 ;  /* 0x0000763200cd7816 */ /* 0x000fe200000000cd */
[----:B------:R-:W-:-:S03]  /*ce50*/  FMUL.FTZ R0, R248, UR42 ;  /* 0x0000002af8007c20 */ /* 0x000fc60008410000 */
[----:B------:R-:W-:Y:S01]  /*ce60*/  PRMT R227, R206, 0x5410, R205 ;  /* 0x00005410cee37816 */ /* 0x000fe200000000cd */
[----:B-1----:R-:W-:Y:S02]  /*ce70*/  FFMA.FTZ R7, R149, UR42, -R2 ;  /* 0x0000002a95077c23 */ /* 0x002fe40008010802 */
[----:B------:R-:W1:Y:S02]  /*ce80*/  SHFL.BFLY PT, R2, R6, 0x1, 0x1f ;  /* 0x0c201f0006027f89 */ /* 0x000e6400000e0000 */
[----:B------:R-:W3:Y:S01]  /*ce90*/  MUFU.EX2 R182, R7 ;  /* 0x0000000700b67308 */ /* 0x000ee20000000800 */
[----:B------:R-:W-:Y:S02]  /*cea0*/  @!P6 PRMT R206, R211, 0x5410, RZ ;  /* 0x00005410d3cee816 */ /* 0x000fe400000000ff */
[----:B------:R-:W-:-:S04]  /*ceb0*/  FSETP.NEU.FTZ.AND P6, PT, R248, -INF , PT ;  /* 0xff800000f800780b */ /* 0x000fc80003fdd000 */
[----:B------:R-:W-:-:S05]  /*cec0*/  FSEL R0, R0, RZ, P6 ;  /* 0x000000ff00007208 */ /* 0x000fca0003000000 */
        /* <DEDUP_REMOVED lines=16> */
[----:B---3--:R-:W-:Y:S01]  /*cfd0*/  F2FP.BF16.F32.PACK_AB R0, R182, R181 ;  /* 0x000000b5b600723e */ /* 0x008fe200000010ff */
[----:B------:R-:W-:Y:S01]  /*cfe0*/  @!P3 HFMA2.BF16_V2 R212, -RZ.H0_H0, RZ.H0_H0, -R205.H0_H0 ;  /* 0x200000ffffd4b231 */ /* 0x000fe200003409cd */
[----:B-1----:R-:W-:-:S02]  /*cff0*/  FMNMX.FTZ R246, R6, R2, !PT ;  /* 0x0000000206f67209 */ /* 0x002fc40007810000 */
[C---:B------:R-:W-:Y:S02]  /*d000*/  PRMT R204, R0.reuse, 0x7610, R204 ;  /* 0x0000761000cc7816 */ /* 0x040fe400000000cc */
[----:B------:R-:W-:Y:S01]  /*d010*/  PRMT R203, R0, 0x7632, R203 ;  /* 0x0000763200cb7816 */ /* 0x000fe200000000cb */
[----:B------:R-:W-:Y:S02]  /*d020*/  FMUL.FTZ R2, R246, UR42 ;  /* 0x0000002af6027c20 */ /* 0x000fe40008410000 */
[----:B------:R-:W-:Y:S01]  /*d030*/  @!P5 HFMA2.BF16_V2 R213, -RZ.H0_H0, RZ.H0_H0, -R204.H0_H0 ;  /* 0x200000ffffd5d231 */ /* 0x000fe200003409cc */
[----:B------:R-:W-:Y:S02]  /*d040*/  @!P3 PRMT R205, R212, 0x5410, RZ ;  /* 0x00005410d4cdb816 */ /* 0x000fe400000000ff */
[----:B------:R-:W-:Y:S02]  /*d050*/  LOP3.LUT R0, R4, 0xff, RZ, 0xc0, !PT ;  /* 0x000000ff04007812 */ /* 0x000fe400078ec0ff */
[----:B------:R-:W-:-:S02]  /*d060*/  FSETP.NEU.FTZ.AND P3, PT, R246, -INF , PT ;  /* 0xff800000f600780b */ /* 0x000fc40003f7d000 */
[----:B------:R-:W-:Y:S02]  /*d070*/  PRMT R219, R204, 0x5410, R203 ;  /* 0x00005410ccdb7816 */ /* 0x000fe400000000cb */
[----:B------:R-:W-:Y:S02]  /*d080*/  @!P5 PRMT R204, R213, 0x5410, RZ ;  /* 0x00005410d5ccd816 */ /* 0x000fe400000000ff */
[----:B------:R-:W-:Y:S02]  /*d090*/  ISETP.LE.U32.AND P5, PT, R0, UR12, PT ;  /* 0x0000000c00007c0c */ /* 0x000fe4000bfa3070 */
[----:B------:R-:W-:Y:S01]  /*d0a0*/  FSEL R0, R2, RZ, P3 ;  /* 0x000000ff02007208 */ /* 0x000fe20001800000 */
[----:B------:R-:W-:Y:S01]  /*d0b0*/  MUFU.EX2 R183, R16 ;  /* 0x0000001000b77308 */ /* 0x000fe20000000800 */
[----:B------:R-:W-:-:S03]  /*d0c0*/  @!P2 HFMA2.BF16_V2 R222, -RZ.H0_H0, RZ.H0_H0, -R203.H0_H0 ;  /* 0x200000ffffdea231 */ /* 0x000fc600003409cb */
[----:B------:R-:W-:-:S04]  /*d0d0*/  FFMA.FTZ R9, R36, UR42, -R0 ;  /* 0x0000002a24097c23 */ /* 0x000fc80008010800 */
[----:B------:R-:W1:Y:S01]  /*d0e0*/  MUFU.EX2 R241, R15 ;  /* 0x0000000f00f17308 */ /* 0x000e620000000800 */
        /* <DEDUP_REMOVED lines=15> */
[----:B------:R-:W-:Y:S01]  /*d1e0*/  LOP3.LUT R0, R3, 0xff, RZ, 0xc0, !PT ;  /* 0x000000ff03007812 */ /* 0x000fe200078ec0ff */
[----:B------:R-:W-:Y:S01]  /*d1f0*/  @!P4 HFMA2.BF16_V2 R210, -RZ.H0_H0, RZ.H0_H0, -R207.H0_H0 ;  /* 0x200000ffffd2c231 */ /* 0x000fe200003409cf */
[----:B------:R-:W-:-:S02]  /*d200*/  @!P2 PRMT R203, R222, 0x5410, RZ ;  /* 0x00005410decba816 */ /* 0x000fc400000000ff */
[----:B------:R-:W-:Y:S02]  /*d210*/  LOP3.LUT R8, R8, 0xffff, RZ, 0xc0, !PT ;  /* 0x0000ffff08087812 */ /* 0x000fe400078ec0ff */
[----:B------:R-:W-:Y:S02]  /*d220*/  ISETP.LE.U32.AND P2, PT, R0, UR12, PT ;  /* 0x0000000c00007c0c */ /* 0x000fe4000bf43070 */
[----:B------:R-:W-:Y:S01]  /*d230*/  SHF.R.U32.HI R0, RZ, 0x18, R3 ;  /* 0x00000018ff007819 */ /* 0x000fe20000011603 */
[----:B------:R3:W-:Y:S01]  /*d240*/  MUFU.EX2 R225, R14 ;  /* 0x0000000e00e17308 */ /* 0x0007e20000000800 */
[----:B------:R-:W-:Y:S02]  /*d250*/  @!P4 PRMT R207, R210, 0x5410, RZ ;  /* 0x00005410d2cfc816 */ /* 0x000fe400000000ff */
[----:B------:R-:W-:Y:S02]  /*d260*/  ISETP.LE.U32.AND P4, PT, R8, UR12, PT ;  /* 0x0000000c08007c0c */ /* 0x000fe4000bf83070 */
[----:B-1----:R-:W-:-:S03]  /*d270*/  F2FP.BF16.F32.PACK_AB R2, R241, R183 ;  /* 0x000000b7f102723e */ /* 0x002fc600000010ff */
[----:B------:R-:W-:Y:S01]  /*d280*/  MUFU.EX2 R224, R11 ;  /* 0x0000000b00e07308 */ /* 0x000fe20000000800 */
[----:B------:R-:W-:Y:S02]  /*d290*/  LOP3.LUT R8, R4, 0xffff, RZ, 0xc0, !PT ;  /* 0x0000ffff04087812 */ /* 0x000fe400078ec0ff */
[----:B---3--:R-:W-:Y:S02]  /*d2a0*/  FSEL R14, R248, RZ, P6 ;  /* 0x000000fff80e7208 */ /* 0x008fe40003000000 */
[----:B------:R-:W-:-:S03]  /*d2b0*/  ISETP.LE.U32.AND P6, PT, R0, UR12, PT ;  /* 0x0000000c00007c0c */ /* 0x000fc6000bfc3070 */
[----:B------:R-:W1:Y:S01]  /*d2c0*/  MUFU.EX2 R177, R13 ;  /* 0x0000000d00b17308 */ /* 0x000e620000000800 */
[----:B------:R-:W-:Y:S02]  /*d2d0*/  SHF.R.U32.HI R0, RZ, 0x10, R3 ;  /* 0x00000010ff007819 */ /* 0x000fe40000011603 */
[----:B------:R-:W-:Y:S02]  /*d2e0*/  PRMT R194, R2, 0x7632, R194 ;  /* 0x0000763202c27816 */ /* 0x000fe400000000c2 */
[----:B------:R-:W-:Y:S02]  /*d2f0*/  LOP3.LUT R0, R0, 0xff, RZ, 0xc0, !PT ;  /* 0x000000ff00007812 */ /* 0x000fe400078ec0ff */
[----:B------:R-:W-:Y:S02]  /*d300*/  FSEL R6, R246, RZ, P3 ;  /* 0x000000fff6067208 */ /* 0x000fe40001800000 */
[----:B------:R-:W-:Y:S02]  /*d310*/  ISETP.LE.U32.AND P3, PT, R0, UR12, PT ;  /* 0x0000000c00007c0c */ /* 0x000fe4000bf63070 */
[----:B------:R-:W-:Y:S01]  /*d320*/  SHF.R.U32.HI R0, RZ, 0x8, R8 ;  /* 0x00000008ff007819 */ /* 0x000fe20000011608 */
[----:B------:R-:W-:Y:S01]  /*d330*/  @!P4 HFMA2.BF16_V2 R229, -RZ.H0_H0, RZ.H0_H0, -R194.H0_H0 ;  /* 0x200000ffffe5c231 */ /* 0x000fe200003409c2 */
[----:B------:R-:W-:-:S02]  /*d340*/  PRMT R195, R2, 0x7610, R195 ;  /* 0x0000761002c37816 */ /* 0x000fc400000000c3 */
[----:B------:R-:W-:Y:S01]  /*d350*/  LOP3.LUT R2, R0, 0xffff, RZ, 0xc0, !PT ;  /* 0x0000ffff00027812 */ /* 0x000fe200078ec0ff */
[----:B------:R-:W-:Y:S01]  /*d360*/  FADD.FTZ R7, R70, -R23 ;  /* 0x8000001746077221 */ /* 0x000fe20000010000 */
[----:B------:R-:W-:Y:S02]  /*d370*/  PRMT R252, R195, 0x5410, R194 ;  /* 0x00005410c3fc7816 */ /* 0x000fe400000000c2 */
[----:B------:R-:W-:Y:S02]  /*d380*/  @!P4 PRMT R194, R229, 0x5410, RZ ;  /* 0x00005410e5c2c816 */ /* 0x000fe400000000ff */
[----:B------:R-:W-:Y:S02]  /*d390*/  ISETP.LE.U32.AND P4, PT, R2, UR12, PT ;  /* 0x0000000c02007c0c */ /* 0x000fe4000bf83070 */
[----:B-1----:R-:W-:Y:S01]  /*d3a0*/  F2FP.BF16.F32.PACK_AB R2, R177, R224 ;  /* 0x000000e0b102723e */ /* 0x002fe200000010ff */
[----:B------:R-:W-:Y:S01]  /*d3b0*/  FMUL.FTZ R7, R7, UR42 ;  /* 0x0000002a07077c20 */ /* 0x000fe20008410000 */
[----:B------:R-:W-:-:S02]  /*d3c0*/  SHF.R.U32.HI R10, RZ, 0x10, R4 ;  /* 0x00000010ff0a7819 */ /* 0x000fc40000011604 */
[----:B------:R-:W-:Y:S01]  /*d3d0*/  SHF.R.U32.HI R5, RZ, 0x18, R4 ;  /* 0x00000018ff057819 */ /* 0x000fe20000011604 */
[----:B------:R-:W-:Y:S01]  /*d3e0*/  FADD.FTZ R4, R71, -R202 ;  /* 0x800000ca47047221 */ /* 0x000fe20000010000 */
[C---:B------:R-:W-:Y:S02]  /*d3f0*/  PRMT R193, R2.reuse, 0x7610, R193 ;  /* 0x0000761002c17816 */ /* 0x040fe400000000c1 */
[----:B------:R-:W-:Y:S01]  /*d400*/  PRMT R192, R2, 0x7632, R192 ;  /* 0x0000763202c07816 */ /* 0x000fe200000000c0 */
[----:B------:R-:W-:Y:S01]  /*d410*/  MUFU.EX2 R41, R19 ;  /* 0x0000001300297308 */ /* 0x000fe20000000800 */
[----:B------:R-:W-:Y:S01]  /*d420*/  FMUL.FTZ R4, R4, UR42 ;  /* 0x0000002a04047c20 */ /* 0x000fe20008410000 */
[----:B------:R-:W-:-:S06]  /*d430*/  @!P3 HFMA2.BF16_V2 R232, -RZ.H0_H0, RZ.H0_H0, -R193.H0_H0 ;  /* 0x200000ffffe8b231 */ /* 0x000fcc00003409c1 */
[----:B------:R-:W1:Y:S01]  /*d440*/  MUFU.EX2 R2, R7 ;  /* 0x0000000700027308 */ /* 0x000e620000000800 */
[----:B------:R-:W-:Y:S02]  /*d450*/  LOP3.LUT R3, R10, 0xff, RZ, 0xc0, !PT ;  /* 0x000000ff0a037812 */ /* 0x000fe400078ec0ff */
[----:B------:R-:W-:-:S05]  /*d460*/  PRMT R228, R193, 0x5410, R192 ;  /* 0x00005410c1e47816 */ /* 0x000fca00000000c0 */
[----:B------:R-:W3:Y:S01]  /*d470*/  MUFU.EX2 R240, R17 ;  /* 0x0000001100f07308 */ /* 0x000ee20000000800 */
[----:B------:R-:W-:Y:S01]  /*d480*/  @!P3 PRMT R193, R232, 0x5410, RZ ;  /* 0x00005410e8c1b816 */ /* 0x000fe200000000ff */
[----:B------:R-:W-:Y:S01]  /*d490*/  @!P2 HFMA2.BF16_V2 R230, -RZ.H0_H0, RZ.H0_H0, -R195.H0_H0 ;  /* 0x200000ffffe6a231 */ /* 0x000fe200003409c3 */
[----:B------:R-:W-:-:S05]  /*d4a0*/  ISETP.LE.U32.AND P3, PT, R3, UR12, PT ;  /* 0x0000000c03007c0c */ /* 0x000fca000bf63070 */
[----:B------:R-:W4:Y:S08]  /*d4b0*/  MUFU.EX2 R191, R12 ;  /* 0x0000000c00bf7308 */ /* 0x000f300000000800 */
[----:B------:R2:W-:Y:S01]  /*d4c0*/  MUFU.EX2 R0, R4 ;  /* 0x0000000400007308 */ /* 0x0005e20000000800 */
[----:B------:R-:W-:Y:S01]  /*d4d0*/  @!P2 PRMT R195, R230, 0x5410, RZ ;  /* 0x00005410e6c3a816 */ /* 0x000fe200000000ff */
[----:B-1----:R-:W-:Y:S01]  /*d4e0*/  FFMA.FTZ R8, R249, R2, R38 ;  /* 0x00000002f9087223 */ /* 0x002fe20000010026 */
[----:B------:R-:W-:Y:S01]  /*d4f0*/  ISETP.LE.U32.AND P2, PT, R5, UR12, PT ;  /* 0x0000000c05007c0c */ /* 0x000fe2000bf43070 */
[----:B------:R-:W-:-:S02]  /*d500*/  IMAD.MOV.U32 R249, RZ, RZ, R41 ;  /* 0x000000fffff97224 */ /* 0x000fc400078e0029 */
[----:B--2---:R-:W-:-:S04]  /*d510*/  FADD.FTZ R4, R68, -R6 ;  /* 0x8000000644047221 */ /* 0x004fc80000010000 */
[----:B------:R-:W-:Y:S01]  /*d520*/  FMUL.FTZ R3, R4, UR42 ;  /* 0x0000002a04037c20 */ /* 0x000fe20008410000 */
[----:B------:R-:W-:Y:S01]  /*d530*/  MUFU.EX2 R5, R9 ;  /* 0x0000000900057308 */ /* 0x000fe20000000800 */
[----:B---3--:R-:W-:Y:S02]  /*d540*/  F2FP.BF16.F32.PACK_AB R7, R240, R225 ;  /* 0x000000e1f007723e */ /* 0x008fe400000010ff */
[----:B----4-:R-:W-:-:S05]  /*d550*/  F2FP.BF16.F32.PACK_AB R6, R249, R191 ;  /* 0x000000bff906723e */ /* 0x010fca00000010ff */
[----:B------:R-:W1:Y:S01]  /*d560*/  MUFU.EX2 R3, R3 ;  /* 0x0000000300037308 */ /* 0x000e620000000800 */
[----:B------:R-:W-:Y:S02]  /*d570*/  PRMT R174, R7, 0x7632, R174 ;  /* 0x0000763207ae7816 */ /* 0x000fe400000000ae */
[----:B------:R-:W-:-:S05]  /*d580*/  PRMT R172, R6, 0x7632, R172 ;  /* 0x0000763206ac7816 */ /* 0x000fca00000000ac */
[----:B------:R-:W2:Y:S01]  /*d590*/  MUFU.EX2 R4, R18 ;  /* 0x0000001200047308 */ /* 0x000ea20000000800 */
[----:B------:R-:W-:Y:S01]  /*d5a0*/  PRMT R175, R7, 0x7610, R175 ;  /* 0x0000761007af7816 */ /* 0x000fe200000000af */
[----:B------:R-:W-:Y:S01]  /*d5b0*/  @!P4 HFMA2.BF16_V2 R237, -RZ.H0_H0, RZ.H0_H0, -R174.H0_H0 ;  /* 0x200000ffffedc231 */ /* 0x000fe200003409ae */
[----:B------:R-:W-:Y:S01]  /*d5c0*/  PRMT R173, R6, 0x7610, R173 ;  /* 0x0000761006ad7816 */ /* 0x000fe200000000ad */
[----:B------:R-:W-:Y:S01]  /*d5d0*/  FADD.FTZ R6, R69, -R14 ;  /* 0x8000000e45067221 */ /* 0x000fe20000010000 */
[----:B------:R-:W-:Y:S02]  /*d5e0*/  @!P2 HFMA2.BF16_V2 R235, -RZ.H0_H0, RZ.H0_H0, -R172.H0_H0 ;  /* 0x200000ffffeba231 */ /* 0x000fe400003409ac */
[----:B------:R-:W-:Y:S02]  /*d5f0*/  IMAD.MOV.U32 R180, RZ, RZ, R239 ;  /* 0x000000ffffb47224 */ /* 0x000fe400078e00ef */
[----:B------:R-:W-:Y:S01]  /*d600*/  @!P5 HFMA2.BF16_V2 R234, -RZ.H0_H0, RZ.H0_H0, -R175.H0_H0 ;  /* 0x200000ffffead231 */ /* 0x000fe200003409af */
[----:B------:R-:W-:Y:S01]  /*d610*/  PRMT R239, R175, 0x5410, R174 ;  /* 0x00005410afef7816 */ /* 0x000fe200000000ae */
[----:B-1----:R-:W-:Y:S01]  /*d620*/  FFMA.FTZ R245, R245, R3, R5 ;  /* 0x00000003f5f57223 */ /* 0x002fe20000010005 */
[----:B------:R-:W-:Y:S01]  /*d630*/  @!P4 PRMT R174, R237, 0x5410, RZ ;  /* 0x00005410edaec816 */ /* 0x000fe200000000ff */
[----:B------:R-:W-:Y:S01]  /*d640*/  FMUL.FTZ R6, R6, UR42 ;  /* 0x0000002a06067c20 */ /* 0x000fe20008410000 */
[----:B------:R-:W-:-:S02]  /*d650*/  PRMT R237, R173, 0x5410, R172 ;  /* 0x00005410aded7816 */ /* 0x000fc400000000ac */
[----:B------:R-:W-:Y:S01]  /*d660*/  @!P2 PRMT R172, R235, 0x5410, RZ ;  /* 0x00005410ebaca816 */ /* 0x000fe200000000ff */
[----:B------:R-:W-:Y:S01]  /*d670*/  IMAD.MOV.U32 R235, RZ, RZ, R180 ;  /* 0x000000ffffeb7224 */ /* 0x000fe200078e00b4 */
[----:B------:R-:W-:Y:S01]  /*d680*/  @!P5 PRMT R175, R234, 0x5410, RZ ;  /* 0x00005410eaafd816 */ /* 0x000fe200000000ff */
[-C--:B------:R-:W-:Y:S01]  /*d690*/  FFMA.FTZ R9, R247, R0.reuse, R48 ;  /* 0x00000000f7097223 */ /* 0x080fe20000010030 */
[C---:B--2---:R-:W-:Y:S01]  /*d6a0*/  FADD.FTZ R27, R4.reuse, R245 ;  /* 0x000000f5041b7221 */ /* 0x044fe20000010000 */
[----:B------:R-:W-:Y:S01]  /*d6b0*/  F2FP.BF16.F32.PACK_AB R26, R4, R5 ;  /* 0x00000005041a723e */ /* 0x000fe200000010ff */
        /* <DEDUP_REMOVED lines=16> */
[----:B------:R-:W-:Y:S08]  /*d7c0*/  MUFU.EX2 R4, R20 ;  /* 0x0000001400047308 */ /* 0x000ff00000000800 */
[----:B------:R1:W2:Y:S01]  /*d7d0*/  MUFU.EX2 R0, R6 ;  /* 0x0000000600007308 */ /* 0x0002a20000000800 */
[----:B------:R-:W-:-:S02]  /*d7e0*/  @!P6 HFMA2.BF16_V2 R233, -RZ.H0_H0, RZ.H0_H0, -R192.H0_H0 ;  /* 0x200000ffffe9e231 */ /* 0x000fc400003409c0 */
[----:B------:R-:W-:Y:S02]  /*d7f0*/  @!P3 HFMA2.BF16_V2 R236, -RZ.H0_H0, RZ.H0_H0, -R173.H0_H0 ;  /* 0x200000ffffecb231 */ /* 0x000fe400003409ad */
[-C--:B------:R-:W-:Y:S01]  /*d800*/  FMUL.FTZ R42, R138, R2.reuse ;  /* 0x000000028a2a7220 */ /* 0x080fe20000410000 */
[-C--:B------:R-:W-:Y:S01]  /*d810*/  FMUL.FTZ R41, R139, R2.reuse ;  /* 0x000000028b297220 */ /* 0x080fe20000410000 */
[----:B------:R-:W-:Y:S01]  /*d820*/  @!P6 PRMT R192, R233, 0x5410, RZ ;  /* 0x00005410e9c0e816 */ /* 0x000fe200000000ff */
[----:B------:R-:W-:Y:S01]  /*d830*/  IMAD.MOV.U32 R139, RZ, RZ, R224 ;  /* 0x000000ffff8b7224 */ /* 0x000fe200078e00e0 */
[----:B------:R-:W-:Y:S01]  /*d840*/  @!P3 PRMT R173, R236, 0x5410, RZ ;  /* 0x00005410ecadb816 */ /* 0x000fe200000000ff */
        /* <DEDUP_REMOVED lines=8> */
[----:B------:R-:W-:Y:S02]  /*d8d0*/  IMAD.MOV.U32 R236, RZ, RZ, R240 ;  /* 0x000000ffffec7224 */ /* 0x000fe400078e00f0 */
[----:B------:R-:W-:Y:S01]  /*d8e0*/  FMUL.FTZ R179, R126, R2 ;  /* 0x000000027eb37220 */ /* 0x000fe20000410000 */
[----:B------:R-:W-:-:S02]  /*d8f0*/  IMAD.MOV.U32 R245, RZ, RZ, R191 ;  /* 0x000000fffff57224 */ /* 0x000fc400078e00bf */
[-C--:B------:R-:W-:Y:S01]  /*d900*/  FMUL.FTZ R241, R127, R2.reuse ;  /* 0x000000027ff17220 */ /* 0x080fe20000410000 */
[-C--:B------:R-:W-:Y:S01]  /*d910*/  FMUL.FTZ R5, R122, R2.reuse ;  /* 0x000000027a057220 */ /* 0x080fe20000410000 */
[-C--:B-1----:R-:W-:Y:S01]  /*d920*/  FMUL.FTZ R6, R123, R2.reuse ;  /* 0x000000027b067220 */ /* 0x082fe20000410000 */
[-C--:B------:R-:W-:Y:S01]  /*d930*/  FMUL.FTZ R186, R118, R2.reuse ;  /* 0x0000000276ba7220 */ /* 0x080fe20000410000 */
[-C--:B------:R-:W-:Y:S01]  /*d940*/  FMUL.FTZ R247, R119, R2.reuse ;  /* 0x0000000277f77220 */ /* 0x080fe20000410000 */
[-C--:B------:R-:W-:Y:S01]  /*d950*/  FMUL.FTZ R212, R114, R2.reuse ;  /* 0x0000000272d47220 */ /* 0x080fe20000410000 */
[-C--:B------:R-:W-:Y:S01]  /*d960*/  FMUL.FTZ R211, R115, R2.reuse ;  /* 0x0000000273d37220 */ /* 0x080fe20000410000 */
[-C--:B------:R-:W-:Y:S01]  /*d970*/  FMUL.FTZ R224, R102, R2.reuse ;  /* 0x0000000266e07220 */ /* 0x080fe20000410000 */
[----:B------:R-:W-:Y:S01]  /*d980*/  FMUL.FTZ R230, R103, R2 ;  /* 0x0000000267e67220 */ /* 0x000fe20000410000 */
[-C--:B--2---:R-:W-:Y:S01]  /*d990*/  FFMA.FTZ R2, R244, R0.reuse, R4 ;  /* 0x00000000f4027223 */ /* 0x084fe20000010004 */
        /* <DEDUP_REMOVED lines=15> */
[----:B------:R-:W-:-:S02]  /*da90*/  FMUL.FTZ R132, R77, R0 ;  /* 0x000000004d847220 */ /* 0x000fc40000410000 */
[----:B------:R-:W1:Y:S01]  /*daa0*/  MUFU.EX2 R0, R21 ;  /* 0x0000001500007308 */ /* 0x000e620000000800 */
[----:B------:R-:W-:Y:S01]  /*dab0*/  IMAD.WIDE.U32 R22, R226, -0x326172a9, RZ ;  /* 0xcd9e8d57e2167825 */ /* 0x000fe200078e00ff */
[----:B-1----:R-:W-:-:S03]  /*dac0*/  F2FP.BF16.F32.PACK_AB R16, R0, R4 ;  /* 0x000000040010723e */ /* 0x002fc600000010ff */
[----:B------:R-:W-:Y:S01]  /*dad0*/  FADD.FTZ R20, R0, R2 ;  /* 0x0000000200147221 */ /* 0x000fe20000010000 */
[----:B------:R-:W-:-:S05]  /*dae0*/  LOP3.LUT R0, R23, R235, RZ, 0x3c, !PT ;  /* 0x000000eb17007212 */ /* 0x000fca00078e3cff */
[----:B------:R-:W-:-:S05]  /*daf0*/  IMAD.WIDE.U32 R12, R0, -0x2daee0ad, RZ ;  /* 0xd2511f53000c7825 */ /* 0x000fca00078e00ff */
[----:B------:R-:W-:Y:S01]  /*db00*/  LOP3.LUT R0, R13, UR40, R220, 0x96, !PT ;  /* 0x000000280d007c12 */ /* 0x000fe2000f8e96dc */
[----:B------:R-:W-:-:S04]  /*db10*/  IMAD.MOV.U32 R115, RZ, RZ, R10 ;  /* 0x000000ffff737224 */ /* 0x000fc800078e000a */
[----:B------:R-:W-:Y:S01]  /*db20*/  IMAD.WIDE.U32 R10, R0, -0x326172a9, RZ ;  /* 0xcd9e8d57000a7825 */ /* 0x000fe200078e00ff */
[--C-:B------:R-:W-:Y:S02]  /*db30*/  LOP3.LUT R2, R25, UR41, R22.reuse, 0x96, !PT ;  /* 0x0000002919027c12 */ /* 0x100fe4000f8e9616 */
[----:B------:R-:W-:Y:S02]  /*db40*/  LOP3.LUT R21, R141, UR41, R22, 0x96, !PT ;  /* 0x000000298d157c12 */ /* 0x000fe4000f8e9616 */
[----:B------:R-:W-:Y:S02]  /*db50*/  LOP3.LUT R22, R11, UR39, R140, 0x96, !PT ;  /* 0x000000270b167c12 */ /* 0x000fe4000f8e968c */
[----:B------:R-:W2:Y:S01]  /*db60*/  LDL.LU.64 R140, [R1+0x1e0] ;  /* 0x0001e000018c7983 */ /* 0x000ea20000300a00 */
[----:B------:R-:W-:Y:S02]  /*db70*/  IMAD.MOV.U32 R112, RZ, RZ, R190 ;  /* 0x000000ffff707224 */ /* 0x000fe400078e00be */
[----:B------:R-:W-:Y:S01]  /*db80*/  FMUL.FTZ R110, R110, R3 ;  /* 0x000000036e6e7220 */ /* 0x000fe20000410000 */
[----:B------:R-:W-:-:S02]  /*db90*/  IMAD.MOV.U32 R142, RZ, RZ, R189 ;  /* 0x000000ffff8e7224 */ /* 0x000fc400078e00bd */
        /* <DEDUP_REMOVED lines=15> */
[----:B------:R-:W-:-:S04]  /*dc90*/  IMAD.WIDE.U32 R2, R2, -0x2daee0ad, RZ ;  /* 0xd2511f5302027825 */ /* 0x000fc800078e00ff */
[----:B------:R-:W-:Y:S01]  /*dca0*/  FADD.FTZ R15, R51, R9 ;  /* 0x00000009330f7221 */ /* 0x000fe20000010000 */
[----:B------:R-:W-:Y:S02]  /*dcb0*/  LOP3.LUT R0, R3, UR38, R12, 0x96, !PT ;  /* 0x0000002603007c12 */ /* 0x000fe4000f8e960c */
[----:B------:R-:W-:Y:S01]  /*dcc0*/  LOP3.LUT R3, R11, UR39, R24, 0x96, !PT ;  /* 0x000000270b037c12 */ /* 0x000fe2000f8e9618 */
[----:B------:R-:W-:Y:S02]  /*dcd0*/  IMAD.MOV.U32 R51, RZ, RZ, R5 ;  /* 0x000000ffff337224 */ /* 0x000fe400078e0005 */
[----:B------:R-:W-:Y:S02]  /*dce0*/  FADD.FTZ R18, R49, R8 ;  /* 0x0000000831127221 */ /* 0x000fe40000010000 */
[----:B------:R-:W-:-:S04]  /*dcf0*/  IMAD.WIDE.U32 R4, R3, -0x2daee0ad, RZ ;  /* 0xd2511f5303047825 */ /* 0x000fc800078e00ff */
[----:B------:R-:W-:Y:S01]  /*dd00*/  IMAD.WIDE.U32 R8, R0, -0x326172a9, RZ ;  /* 0xcd9e8d5700087825 */ /* 0x000fe200078e00ff */
[----:B------:R-:W-:-:S03]  /*dd10*/  LOP3.LUT R0, R5, UR36, R2, 0x96, !PT ;  /* 0x0000002405007c12 */ /* 0x000fc6000f8e9602 */
[----:B------:R-:W-:Y:S02]  /*dd20*/  IMAD.MOV.U32 R244, RZ, RZ, R7 ;  /* 0x000000fffff47224 */ /* 0x000fe400078e0007 */
[----:B------:R-:W-:Y:S02]  /*dd30*/  IMAD.MOV.U32 R49, RZ, RZ, R6 ;  /* 0x000000ffff317224 */ /* 0x000fe400078e0006 */
[----:B------:R-:W-:Y:S01]  /*dd40*/  IMAD.WIDE.U32 R6, R0, -0x326172a9, RZ ;  /* 0xcd9e8d5700067825 */ /* 0x000fe200078e00ff */
[----:B------:R-:W-:-:S04]  /*dd50*/  LOP3.LUT R3, R9, UR37, R10, 0x96, !PT ;  /* 0x0000002509037c12 */ /* 0x000fc8000f8e960a */
[----:B------:R-:W-:Y:S01]  /*dd60*/  LOP3.LUT R0, R7, UR35, R8, 0x96, !PT ;  /* 0x0000002307007c12 */ /* 0x000fe2000f8e9608 */
[----:B------:R-:W-:-:S04]  /*dd70*/  IMAD.WIDE.U32 R2, R3, -0x2daee0ad, RZ ;  /* 0xd2511f5303027825 */ /* 0x000fc800078e00ff */
[----:B------:R-:W-:Y:S01]  /*dd80*/  IMAD.WIDE.U32 R8, R0, -0x2daee0ad, RZ ;  /* 0xd2511f5300087825 */ /* 0x000fe200078e00ff */
[----:B------:R-:W-:-:S04]  /*dd90*/  LOP3.LUT R3, R3, UR33, R4, 0x96, !PT ;  /* 0x0000002103037c12 */ /* 0x000fc8000f8e9604 */
[----:B------:R-:W-:Y:S01]  /*dda0*/  LOP3.LUT R2, R9, UR29, R2, 0x96, !PT ;  /* 0x0000001d09027c12 */ /* 0x000fe2000f8e9602 */
[----:B------:R-:W-:-:S04]  /*ddb0*/  IMAD.WIDE.U32 R4, R3, -0x326172a9, RZ ;  /* 0xcd9e8d5703047825 */ /* 0x000fc800078e00ff */
[----:B------:R-:W-:Y:S01]  /*ddc0*/  FADD.FTZ R11, R73, R15 ;  /* 0x0000000f490b7221 */ /* 0x000fe20000010000 */
[----:B------:R-:W-:Y:S01]  /*ddd0*/  FADD.FTZ R15, R67, R18 ;  /* 0x00000012430f7221 */ /* 0x000fe20000010000 */
[----:B------:R-:W-:-:S04]  /*dde0*/  IMAD.WIDE.U32 R2, R2, -0x326172a9, RZ ;  /* 0xcd9e8d5702027825 */ /* 0x000fc800078e00ff */
[----:B------:R-:W-:Y:S02]  /*ddf0*/  IMAD.MOV.U32 R67, RZ, RZ, R233 ;  /* 0x000000ffff437224 */ /* 0x000fe400078e00e9 */
[----:B------:R1:W-:Y:S01]  /*de00*/  MUFU.EX2 R233, R59 ;  /* 0x0000003b00e97308 */ /* 0x0003e20000000800 */
[----:B------:R-:W-:-:S04]  /*de10*/  LOP3.LUT R0, R3, UR16, R4, 0x96, !PT ;  /* 0x0000001003007c12 */ /* 0x000fc8000f8e9604 */
[----:B------:R-:W-:Y:S01]  /*de20*/  LOP3.LUT R4, R0, 0xff, RZ, 0xc0, !PT ;  /* 0x000000ff00047812 */ /* 0x000fe200078ec0ff */
[----:B-1----:R-:W-:Y:S02]  /*de30*/  IMAD.MOV.U32 R59, RZ, RZ, R238 ;  /* 0x000000ffff3b7224 */ /* 0x002fe400078e00ee */
[----:B------:R-:W3:Y:S01]  /*de40*/  LDL.LU R238, [R1+0x1dc] ;  /* 0x0001dc0001ee7983 */ /* 0x000ee20000300800 */
[----:B------:R-:W-:Y:S02]  /*de50*/  ISETP.LE.U32.AND P4, PT, R4, UR12, PT ;  /* 0x0000000c04007c0c */ /* 0x000fe4000bf83070 */
[----:B------:R-:W-:-:S04]  /*de60*/  LOP3.LUT R4, R0, 0xffff, RZ, 0xc0, !PT ;  /* 0x0000ffff00047812 */ /* 0x000fc800078ec0ff */
[----:B------:R-:W-:-:S04]  /*de70*/  SHF.R.U32.HI R4, RZ, 0x8, R4 ;  /* 0x00000008ff047819 */ /* 0x000fc80000011604 */
[----:B------:R-:W-:-:S04]  /*de80*/  LOP3.LUT R4, R4, 0xffff, RZ, 0xc0, !PT ;  /* 0x0000ffff04047812 */ /* 0x000fc800078ec0ff */
[----:B------:R-:W-:Y:S02]  /*de90*/  ISETP.LE.U32.AND P2, PT, R4, UR12, PT ;  /* 0x0000000c04007c0c */ /* 0x000fe4000bf43070 */
[--C-:B------:R-:W-:Y:S02]  /*dea0*/  SHF.R.U32.HI R4, RZ, 0x10, R0.reuse ;  /* 0x00000010ff047819 */ /* 0x100fe40000011600 */
[----:B------:R-:W-:-:S04]  /*deb0*/  SHF.R.U32.HI R0, RZ, 0x18, R0 ;  /* 0x00000018ff007819 */ /* 0x000fc80000011600 */
[----:B------:R-:W-:Y:S02]  /*dec0*/  ISETP.LE.U32.AND P3, PT, R0, UR12, PT ;  /* 0x0000000c00007c0c */ /* 0x000fe4000bf63070 */
[----:B------:R-:W-:Y:S02]  /*ded0*/  LOP3.LUT R0, R2, 0xff, RZ, 0xc0, !PT ;  /* 0x000000ff02007812 */ /* 0x000fe400078ec0ff */
[----:B------:R-:W-:Y:S01]  /*dee0*/  LOP3.LUT R4, R4, 0xff, RZ, 0xc0, !PT ;  /* 0x000000ff04047812 */ /* 0x000fe200078ec0ff */
[----:B------:R1:W-:Y:S01]  /*def0*/  MUFU.EX2 R7, R34 ;  /* 0x0000002200077308 */ /* 0x0003e20000000800 */
[----:B------:R-:W-:Y:S02]  /*df00*/  ISETP.LE.U32.AND P5, PT, R0, UR12, PT ;  /* 0x0000000c00007c0c */ /* 0x000fe4000bfa3070 */
[----:B------:R-:W-:Y:S02]  /*df10*/  LOP3.LUT R3, R2, 0xffff, RZ, 0xc0, !PT ;  /* 0x0000ffff02037812 */ /* 0x000fe400078ec0ff */
[----:B------:R-:W-:-:S03]  /*df20*/  PRMT R17, R16, 0x7632, R17 ;  /* 0x0000763210117816 */ /* 0x000fc60000000011 */
[----:B------:R-:W4:Y:S01]  /*df30*/  MUFU.EX2 R0, R28 ;  /* 0x0000001c00007308 */ /* 0x000f220000000800 */
[----:B------:R-:W-:Y:S02]  /*df40*/  LOP3.LUT R14, R5, UR32, R6, 0x96, !PT ;  /* 0x00000020050e7c12 */ /* 0x000fe4000f8e9606 */
[----:B------:R-:W-:Y:S02]  /*df50*/  ISETP.LE.U32.AND P6, PT, R4, UR12, PT ;  /* 0x0000000c04007c0c */ /* 0x000fe4000bfc3070 */
[--C-:B------:R-:W-:Y:S02]  /*df60*/  SHF.R.U32.HI R6, RZ, 0x10, R2.reuse ;  /* 0x00000010ff067819 */ /* 0x100fe40000011602 */
[----:B------:R-:W-:Y:S02]  /*df70*/  SHF.R.U32.HI R4, RZ, 0x18, R2 ;  /* 0x00000018ff047819 */ /* 0x000fe40000011602 */
[----:B------:R-:W-:Y:S01]  /*df80*/  SHF.R.U32.HI R2, RZ, 0x8, R3 ;  /* 0x00000008ff027819 */ /* 0x000fe20000011603 */
[----:B------:R-:W-:Y:S01]  /*df90*/  @!P2 HFMA2.BF16_V2 R69, -RZ.H0_H0, RZ.H0_H0, -R17.H0_H0 ;  /* 0x200000ffff45a231 */ /* 0x000fe20000340911 */
[----:B------:R-:W-:Y:S01]  /*dfa0*/  PRMT R13, R16, 0x7610, R13 ;  /* 0x00007610100d7816 */ /* 0x000fe2000000000d */
[----:B-1----:R-:W-:Y:S01]  /*dfb0*/  IMAD.MOV.U32 R34, RZ, RZ, R51 ;  /* 0x000000ffff227224 */ /* 0x002fe200078e0033 */
[----:B------:R-:W-:-:S02]  /*dfc0*/  LOP3.LUT R2, R2, 0xffff, RZ, 0xc0, !PT ;  /* 0x0000ffff02027812 */ /* 0x000fc400078ec0ff */
[----:B------:R-:W-:Y:S01]  /*dfd0*/  PRMT R51, R13, 0x5410, R17 ;  /* 0x000054100d337816 */ /* 0x000fe20000000011 */
[----:B------:R-:W-:Y:S01]  /*dfe0*/  @!P4 HFMA2.BF16_V2 R68, -RZ.H0_H0, RZ.H0_H0, -R13.H0_H0 ;  /* 0x200000ffff44c231 */ /* 0x000fe2000034090d */
[----:B------:R-:W-:Y:S02]  /*dff0*/  @!P2 PRMT R17, R69, 0x5410, RZ ;  /* 0x000054104511a816 */ /* 0x000fe400000000ff */
[----:B------:R-:W-:Y:S01]  /*e000*/  ISETP.LE.U32.AND P2, PT, R2, UR12, PT ;  /* 0x0000000c02007c0c */ /* 0x000fe2000bf43070 */
[----:B------:R-:W-:Y:S01]  /*e010*/  IMAD.WIDE.U32 R2, R14, -0x2daee0ad, RZ ;  /* 0xd2511f530e027825 */ /* 0x000fe200078e00ff */
[----:B------:R-:W-:-:S03]  /*e020*/  @!P4 PRMT R13, R68, 0x5410, RZ ;  /* 0x00005410440dc816 */ /* 0x000fc600000000ff */
[----:B----4-:R-:W-:Y:S01]  /*e030*/  FADD.FTZ R9, R0, R20 ;  /* 0x0000001400097221 */ /* 0x010fe20000010000 */
[----:B------:R-:W-:Y:S01]  /*e040*/  F2FP.BF16.F32.PACK_AB R5, R7, R0 ;  /* 0x000000000705723e */ /* 0x000fe200000010ff */
[----:B------:R-:W-:Y:S01]  /*e050*/  MUFU.EX2 R14, R30 ;  /* 0x0000001e000e7308 */ /* 0x000fe20000000800 */
[----:B------:R-:W-:Y:S02]  /*e060*/  ISETP.LE.U32.AND P4, PT, R4, UR12, PT ;  /* 0x0000000c04007c0c */ /* 0x000fe4000bf83070 */
[----:B------:R-:W-:Y:S02]  /*e070*/  LOP3.LUT R0, R3, UR34, R8, 0x96, !PT ;  /* 0x0000002203007c12 */ /* 0x000fe4000f8e9608 */
[----:B------:R-:W-:-:S03]  /*e080*/  PRMT R19, R26, 0x7632, R19 ;  /* 0x000076321a137816 */ /* 0x000fc60000000013 */
[----:B------:R-:W1:Y:S01]  /*e090*/  MUFU.EX2 R4, R29 ;  /* 0x0000001d00047308 */ /* 0x000e620000000800 */
[----:B------:R-:W-:Y:S02]  /*e0a0*/  PRMT R18, R26, 0x7610, R18 ;  /* 0x000076101a127816 */ /* 0x000fe40000000012 */
[C---:B------:R-:W-:Y:S02]  /*e0b0*/  PRMT R171, R5.reuse, 0x7610, R171 ;  /* 0x0000761005ab7816 */ /* 0x040fe400000000ab */
[----:B------:R-:W-:Y:S02]  /*e0c0*/  PRMT R170, R5, 0x7632, R170 ;  /* 0x0000763205aa7816 */ /* 0x000fe400000000aa */
[----:B------:R-:W-:Y:S01]  /*e0d0*/  SHF.R.U32.HI R5, RZ, 0x10, R0 ;  /* 0x00000010ff057819 */ /* 0x000fe20000011600 */
[----:B------:R-:W-:Y:S02]  /*e0e0*/  @!P3 HFMA2.BF16_V2 R70, -RZ.H0_H0, RZ.H0_H0, -R19.H0_H0 ;  /* 0x200000ffff46b231 */ /* 0x000fe40000340913 */
[----:B------:R-:W-:-:S02]  /*e0f0*/  IMAD.MOV.U32 R73, RZ, RZ, R49 ;  /* 0x000000ffff497224 */ /* 0x000fc400078e0031 */
[----:B------:R-:W-:Y:S01]  /*e100*/  @!P6 HFMA2.BF16_V2 R71, -RZ.H0_H0, RZ.H0_H0, -R18.H0_H0 ;  /* 0x200000ffff47e231 */ /* 0x000fe20000340912 */
[----:B------:R-:W-:Y:S01]  /*e110*/  LOP3.LUT R5, R5, 0xff, RZ, 0xc0, !PT ;  /* 0x000000ff05057812 */ /* 0x000fe200078ec0ff */
[----:B------:R-:W-:Y:S01]  /*e120*/  @!P5 HFMA2.BF16_V2 R76, -RZ.H0_H0, RZ.H0_H0, -R171.H0_H0 ;  /* 0x200000ffff4cd231 */ /* 0x000fe200003409ab */
[----:B------:R-:W-:Y:S02]  /*e130*/  PRMT R49, R18, 0x5410, R19 ;  /* 0x0000541012317816 */ /* 0x000fe40000000013 */
[----:B------:R-:W-:Y:S02]  /*e140*/  @!P3 PRMT R19, R70, 0x5410, RZ ;  /* 0x000054104613b816 */ /* 0x000fe400000000ff */
[----:B------:R-:W-:Y:S02]  /*e150*/  ISETP.LE.U32.AND P3, PT, R5, UR12, PT ;  /* 0x0000000c05007c0c */ /* 0x000fe4000bf63070 */
[----:B------:R-:W-:Y:S01]  /*e160*/  @!P6 PRMT R18, R71, 0x5410, RZ ;  /* 0x000054104712e816 */ /* 0x000fe200000000ff */
[----:B------:R-:W-:Y:S01]  /*e170*/  IMAD.MOV.U32 R71, RZ, RZ, R48 ;  /* 0x000000ffff477224 */ /* 0x000fe200078e0030 */
[----:B------:R-:W-:-:S02]  /*e180*/  LOP3.LUT R5, R0, 0xff, RZ, 0xc0, !PT ;  /* 0x000000ff00057812 */ /* 0x000fc400078ec0ff */
[----:B------:R-:W-:Y:S01]  /*e190*/  PRMT R48, R171, 0x5410, R170 ;  /* 0x00005410ab307816 */ /* 0x000fe200000000aa */
[----:B------:R4:W-:Y:S01]  /*e1a0*/  MUFU.EX2 R20, R45 ;  /* 0x0000002d00147308 */ /* 0x0009e20000000800 */
[----:B------:R-:W-:Y:S02]  /*e1b0*/  @!P5 PRMT R171, R76, 0x5410, RZ ;  /* 0x000054104cabd816 */ /* 0x000fe400000000ff */
[----:B------:R-:W-:Y:S01]  /*e1c0*/  ISETP.LE.U32.AND P5, PT, R5, UR12, PT ;  /* 0x0000000c05007c0c */ /* 0x000fe2000bfa3070 */
[----:B-1----:R-:W-:Y:S01]  /*e1d0*/  FADD.FTZ R28, R4, R27 ;  /* 0x0000001b041c7221 */ /* 0x002fe20000010000 */
[----:B------:R-:W-:-:S03]  /*e1e0*/  F2FP.BF16.F32.PACK_AB R5, R14, R4 ;  /* 0x000000040e05723e */ /* 0x000fc600000010ff */
[----:B------:R-:W1:Y:S01]  /*e1f0*/  MUFU.EX2 R25, R46 ;  /* 0x0000002e00197308 */ /* 0x000e620000000800 */
[----:B------:R-:W-:Y:S01]  /*e200*/  SHF.R.U32.HI R4, RZ, 0x18, R0 ;  /* 0x00000018ff047819 */ /* 0x000fe20000011600 */
[----:B------:R-:W-:Y:S01]  /*e210*/  @!P2 HFMA2.BF16_V2 R77, -RZ.H0_H0, RZ.H0_H0, -R170.H0_H0 ;  /* 0x200000ffff4da231 */ /* 0x000fe200003409aa */
[----:B------:R-:W-:Y:S02]  /*e220*/  LOP3.LUT R0, R0, 0xffff, RZ, 0xc0, !PT ;  /* 0x0000ffff00007812 */ /* 0x000fe400078ec0ff */
[----:B------:R-:W-:Y:S02]  /*e230*/  PRMT R169, R5, 0x7632, R169 ;  /* 0x0000763205a97816 */ /* 0x000fe400000000a9 */
[----:B------:R-:W-:Y:S01]  /*e240*/  LOP3.LUT R6, R6, 0xff, RZ, 0xc0, !PT ;  /* 0x000000ff06067812 */ /* 0x000fe200078ec0ff */
[----:B------:R-:W-:Y:S01]  /*e250*/  MUFU.EX2 R16, R36 ;  /* 0x0000002400107308 */ /* 0x000fe20000000800 */
[----:B------:R-:W-:Y:S01]  /*e260*/  SHF.R.U32.HI R0, RZ, 0x8, R0 ;  /* 0x00000008ff007819 */ /* 0x000fe20000011600 */
[----:B------:R-:W-:Y:S01]  /*e270*/  @!P4 HFMA2.BF16_V2 R78, -RZ.H0_H0, RZ.H0_H0, -R169.H0_H0 ;  /* 0x200000ffff4ec231 */ /* 0x000fe200003409a9 */
[----:B------:R-:W-:-:S05]  /*e280*/  ISETP.LE.U32.AND P6, PT, R6, UR12, PT ;  /* 0x0000000c06007c0c */ /* 0x000fca000bfc3070 */
[----:B------:R-:W1:Y:S01]  /*e290*/  MUFU.EX2 R24, R44 ;  /* 0x0000002c00187308 */ /* 0x000e620000000800 */
[----:B------:R-:W-:Y:S01]  /*e2a0*/  @!P2 PRMT R170, R77, 0x5410, RZ ;  /* 0x000054104daaa816 */ /* 0x000fe200000000ff */
[----:B------:R-:W-:Y:S01]  /*e2b0*/  FADD.FTZ R29, R7, R9 ;  /* 0x00000009071d7221 */ /* 0x000fe20000010000 */
[----:B------:R-:W-:Y:S01]  /*e2c0*/  PRMT R168, R5, 0x7610, R168 ;  /* 0x0000761005a87816 */ /* 0x000fe200000000a8 */
[----:B------:R-:W-:Y:S01]  /*e2d0*/  IMAD.WIDE.U32 R6, R21, -0x2daee0ad, RZ ;  /* 0xd2511f5315067825 */ /* 0x000fe200078e00ff */
[----:B------:R-:W-:Y:S02]  /*e2e0*/  ISETP.LE.U32.AND P2, PT, R4, UR12, PT ;  /* 0x0000000c04007c0c */ /* 0x000fe4000bf43070 */
[----:B------:R-:W-:Y:S01]  /*e2f0*/  LOP3.LUT R0, R0, 0xffff, RZ, 0xc0, !PT ;  /* 0x0000ffff00007812 */ /* 0x000fe200078ec0ff */
[----:B------:R-:W-:Y:S01]  /*e300*/  IMAD.WIDE.U32 R4, R22, -0x2daee0ad, RZ ;  /* 0xd2511f5316047825 */ /* 0x000fe200078e00ff */
[----:B----4-:R-:W-:Y:S02]  /*e310*/  PRMT R45, R168, 0x5410, R169 ;  /* 0x00005410a82d7816 */ /* 0x010fe400000000a9 */
[----:B------:R-:W-:-:S02]  /*e320*/  @!P4 PRMT R169, R78, 0x5410, RZ ;  /* 0x000054104ea9c816 */ /* 0x000fc400000000ff */
[----:B------:R-:W-:Y:S02]  /*e330*/  ISETP.LE.U32.AND P4, PT, R0, UR12, PT ;  /* 0x0000000c00007c0c */ /* 0x000fe4000bf83070 */
[----:B------:R-:W-:Y:S02]  /*e340*/  LOP3.LUT R7, R7, UR38, R12, 0x96, !PT ;  /* 0x0000002607077c12 */ /* 0x000fe4000f8e960c */
[----:B-1----:R-:W-:Y:S02]  /*e350*/  F2FP.BF16.F32.PACK_AB R0, R25, R20 ;  /* 0x000000141900723e */ /* 0x002fe400000010ff */
[----:B------:R-:W-:Y:S01]  /*e360*/  LOP3.LUT R6, R5, UR36, R6, 0x96, !PT ;  /* 0x0000002405067c12 */ /* 0x000fe2000f8e9606 */
[----:B------:R-:W-:Y:S01]  /*e370*/  IMAD.WIDE.U32 R8, R7, -0x326172a9, RZ ;  /* 0xcd9e8d5707087825 */ /* 0x000fe200078e00ff */
[C---:B------:R-:W-:Y:S02]  /*e380*/  PRMT R167, R0.reuse, 0x7610, R167 ;  /* 0x0000761000a77816 */ /* 0x040fe400000000a7 */
[----:B------:R-:W-:Y:S01]  /*e390*/  PRMT R166, R0, 0x7632, R166 ;  /* 0x0000763200a67816 */ /* 0x000fe200000000a6 */
[----:B------:R-:W-:Y:S01]  /*e3a0*/  IMAD.WIDE.U32 R6, R6, -0x326172a9, RZ ;  /* 0xcd9e8d5706067825 */ /* 0x000fe200078e00ff */
[----:B------:R-:W-:-:S02]  /*e3b0*/  F2FP.BF16.F32.PACK_AB R0, R24, R16 ;  /* 0x000000101800723e */ /* 0x000fc400000010ff */
[----:B------:R-:W-:Y:S02]  /*e3c0*/  LOP3.LUT R5, R9, UR37, R10, 0x96, !PT ;  /* 0x0000002509057c12 */ /* 0x000fe4000f8e960a */
[C---:B------:R-:W-:Y:S02]  /*e3d0*/  PRMT R165, R0.reuse, 0x7632, R165 ;  /* 0x0000763200a57816 */ /* 0x040fe400000000a5 */
[----:B------:R-:W-:Y:S02]  /*e3e0*/  PRMT R164, R0, 0x7610, R164 ;  /* 0x0000761000a47816 */ /* 0x000fe400000000a4 */
[----:B------:R-:W-:Y:S01]  /*e3f0*/  LOP3.LUT R0, R7, UR35, R8, 0x96, !PT ;  /* 0x0000002307007c12 */ /* 0x000fe2000f8e9608 */
[----:B------:R-:W-:Y:S01]  /*e400*/  FADD.FTZ R30, R153, R11 ;  /* 0x0000000b991e7221 */ /* 0x000fe20000010000 */
[----:B------:R-:W-:-:S04]  /*e410*/  IMAD.WIDE.U32 R10, R5, -0x2daee0ad, RZ ;  /* 0xd2511f53050a7825 */ /* 0x000fc800078e00ff */
[----:B------:R-:W-:-:S04]  /*e420*/  IMAD.WIDE.U32 R8, R0, -0x2daee0ad, RZ ;  /* 0xd2511f5300087825 */ /* 0x000fc800078e00ff */
[----:B------:R-:W-:Y:S01]  /*e430*/  @!P3 HFMA2.BF16_V2 R83, -RZ.H0_H0, RZ.H0_H0, -R164.H0_H0 ;  /* 0x200000ffff53b231 */ /* 0x000fe200003409a4 */
[----:B------:R-:W-:Y:S02]  /*e440*/  LOP3.LUT R4, R11, UR33, R4, 0x96, !PT ;  /* 0x000000210b047c12 */ /* 0x000fe4000f8e9604 */
[----:B------:R-:W-:Y:S02]  /*e450*/  LOP3.LUT R7, R9, UR29, R10, 0x96, !PT ;  /* 0x0000001d09077c12 */ /* 0x000fe4000f8e960a */
[C---:B------:R-:W-:Y:S02]  /*e460*/  LOP3.LUT R0, R2.reuse, 0xff, RZ, 0xc0, !PT ;  /* 0x000000ff02007812 */ /* 0x040fe400078ec0ff */
[----:B------:R-:W-:Y:S02]  /*e470*/  LOP3.LUT R10, R2, 0xffff, RZ, 0xc0, !PT ;  /* 0x0000ffff020a7812 */ /* 0x000fe400078ec0ff */
[--C-:B------:R-:W-:Y:S02]  /*e480*/  SHF.R.U32.HI R9, RZ, 0x10, R2.reuse ;  /* 0x00000010ff097819 */ /* 0x100fe40000011602 */
[----:B------:R-:W-:Y:S01]  /*e490*/  SHF.R.U32.HI R11, RZ, 0x18, R2 ;  /* 0x00000018ff0b7819 */ /* 0x000fe20000011602 */
[----:B------:R-:W-:-:S04]  /*e4a0*/  IMAD.WIDE.U32 R2, R7, -0x326172a9, RZ ;  /* 0xcd9e8d5707027825 */ /* 0x000fc800078e00ff */
[----:B------:R-:W-:Y:S02]  /*e4b0*/  @!P4 HFMA2.BF16_V2 R81, -RZ.H0_H0, RZ.H0_H0, -R166.H0_H0 ;  /* 0x200000ffff51c231 */ /* 0x000fe400003409a6 */
[----:B------:R-:W-:Y:S01]  /*e4c0*/  IMAD.MOV.U32 R69, RZ, RZ, R114 ;  /* 0x000000ffff457224 */ /* 0x000fe200078e0072 */
[----:B------:R-:W-:Y:S02]  /*e4d0*/  PRMT R114, R164, 0x5410, R165 ;  /* 0x00005410a4727816 */ /* 0x000fe400000000a5 */
[----:B------:R-:W-:Y:S02]  /*e4e0*/  @!P3 PRMT R164, R83, 0x5410, RZ ;  /* 0x0000541053a4b816 */ /* 0x000fe400000000ff */
[----:B------:R-:W-:Y:S01]  /*e4f0*/  ISETP.LE.U32.AND P3, PT, R0, UR12, PT ;  /* 0x0000000c00007c0c */ /* 0x000fe2000bf63070 */
[----:B------:R-:W-:Y:S01]  /*e500*/  IMAD.MOV.U32 R68, RZ, RZ, R115 ;  /* 0x000000ffff447224 */ /* 0x000fe200078e0073 */
[----:B------:R-:W-:Y:S01]  /*e510*/  SHF.R.U32.HI R0, RZ, 0x18, R2 ;  /* 0x00000018ff007819 */ /* 0x000fe20000011602 */
[----:B------:R-:W-:Y:S01]  /*e520*/  @!P5 HFMA2.BF16_V2 R80, -RZ.H0_H0, RZ.H0_H0, -R167.H0_H0 ;  /* 0x200000ffff50d231 */ /* 0x000fe200003409a7 */
[----:B------:R-:W-:Y:S01]  /*e530*/  PRMT R115, R167, 0x5410, R166 ;  /* 0x00005410a7737816 */ /* 0x000fe200000000a6 */
[----:B------:R-:W-:Y:S01]  /*e540*/  USHF.L.U32 UR4, UR19, 0x3, URZ ;  /* 0x0000000313047899 */ /* 0x000fe2000800063f */
[----:B------:R-:W-:Y:S01]  /*e550*/  @!P4 PRMT R166, R81, 0x5410, RZ ;  /* 0x0000541051a6c816 */ /* 0x000fe200000000ff */
[----:B------:R-:W-:Y:S01]  /*e560*/  IMAD.WIDE.U32 R4, R4, -0x326172a9, RZ ;  /* 0xcd9e8d5704047825 */ /* 0x000fe200078e00ff */
[----:B------:R-:W-:-:S02]  /*e570*/  ISETP.LE.U32.AND P4, PT, R0, UR12, PT ;  /* 0x0000000c00007c0c */ /* 0x000fc4000bf83070 */
[----:B------:R-:W-:Y:S02]  /*e580*/  LOP3.LUT R0, R9, 0xff, RZ, 0xc0, !PT ;  /* 0x000000ff09007812 */ /* 0x000fe400078ec0ff */
[----:B------:R-:W-:Y:S02]  /*e590*/  @!P5 PRMT R167, R80, 0x5410, RZ ;  /* 0x0000541050a7d816 */ /* 0x000fe400000000ff */
[----:B------:R-:W-:Y:S01]  /*e5a0*/  ISETP.LE.U32.AND P5, PT, R0, UR12, PT ;  /* 0x0000000c00007c0c */ /* 0x000fe2000bfa3070 */
[----:B------:R-:W-:Y:S01]  /*e5b0*/  IMAD.U32 R0, RZ, RZ, UR4 ;  /* 0x00000004ff007e24 */ /* 0x000fe2000f8e00ff */
[----:B------:R-:W-:Y:S01]  /*e5c0*/  LOP3.LUT R6, R5, UR32, R6, 0x96, !PT ;  /* 0x0000002005067c12 */ /* 0x000fe2000f8e9606 */
[----:B------:R-:W-:Y:S01]  /*e5d0*/  USHF.L.U32 UR4, UR19, 0x6, URZ ;  /* 0x0000000613047899 */ /* 0x000fe2000800063f */
[----:B------:R-:W-:Y:S01]  /*e5e0*/  FADD.FTZ R27, R151, R15 ;  /* 0x0000000f971b7221 */ /* 0x000fe20000010000 */
[----:B------:R-:W-:Y:S01]  /*e5f0*/  @!P2 HFMA2.BF16_V2 R82, -RZ.H0_H0, RZ.H0_H0, -R165.H0_H0 ;  /* 0x200000ffff52a231 */ /* 0x000fe200003409a5 */
[----:B------:R-:W-:Y:S01]  /*e600*/  LOP3.LUT R5, R3, UR16, R4, 0x96, !PT ;  /* 0x0000001003057c12 */ /* 0x000fe2000f8e9604 */
[----:B------:R-:W-:Y:S01]  /*e610*/  MUFU.EX2 R12, R54 ;  /* 0x00000036000c7308 */ /* 0x000fe20000000800 */
[C---:B------:R-:W-:Y:S01]  /*e620*/  LOP3.LUT R4, R2.reuse, 0xff, RZ, 0xc0, !PT ;  /* 0x000000ff02047812 */ /* 0x040fe200078ec0ff */
[----:B------:R-:W-:Y:S01]  /*e630*/  IMAD.MOV.U32 R76, RZ, RZ, R143 ;  /* 0x000000ffff4c7224 */ /* 0x000fe200078e008f */
[----:B------:R-:W-:Y:S01]  /*e640*/  LOP3.LUT R21, R2, 0xffff, RZ, 0xc0, !PT ;  /* 0x0000ffff02157812 */ /* 0x000fe200078ec0ff */
[----:B------:R-:W-:Y:S01]  /*e650*/  IMAD.MOV.U32 R46, RZ, RZ, R142 ;  /* 0x000000ffff2e7224 */ /* 0x000fe200078e008e */
[----:B------:R-:W-:Y:S01]  /*e660*/  SHF.R.U32.HI R7, RZ, 0x10, R2 ;  /* 0x00000010ff077819 */ /* 0x000fe20000011602 */
[----:B------:R-:W-:-:S02]  /*e670*/  IMAD.WIDE.U32 R2, R6, -0x2daee0ad, RZ ;  /* 0xd2511f5306027825 */ /* 0x000fc400078e00ff */
[----:B------:R-:W1:Y:S01]  /*e680*/  MUFU.EX2 R15, R56 ;  /* 0x00000038000f7308 */ /* 0x000e620000000800 */
[----:B------:R-:W-:Y:S01]  /*e690*/  @!P2 PRMT R165, R82, 0x5410, RZ ;  /* 0x0000541052a5a816 */ /* 0x000fe200000000ff */
[----:B--2---:R-:W-:Y:S01]  /*e6a0*/  IMAD.WIDE R142, R0, 0x2, R140 ;  /* 0x00000002008e7825 */ /* 0x004fe200078e028c */
[----:B------:R-:W-:-:S03]  /*e6b0*/  ISETP.LE.U32.AND P2, PT, R4, UR12, PT ;  /* 0x0000000c04007c0c */ /* 0x000fc6000bf43070 */
[----:B------:R-:W-:Y:S01]  /*e6c0*/  IMAD.U32 R0, RZ, RZ, UR4 ;  /* 0x00000004ff007e24 */ /* 0x000fe2000f8e00ff */
[----:B------:R-:W-:Y:S02]  /*e6d0*/  LOP3.LUT R4, R3, UR34, R8, 0x96, !PT ;  /* 0x0000002203047c12 */ /* 0x000fe4000f8e9608 */
[C---:B------:R-:W-:Y:S02]  /*e6e0*/  LOP3.LUT R22, R2.reuse, 0xff, RZ, 0xc0, !PT ;  /* 0x000000ff02167812 */ /* 0x040fe400078ec0ff */
[----:B------:R-:W-:Y:S02]  /*e6f0*/  LOP3.LUT R26, R2, 0xffff, RZ, 0xc0, !PT ;  /* 0x0000ffff021a7812 */ /* 0x000fe400078ec0ff */
[--C-:B------:R-:W-:Y:S02]  /*e700*/  SHF.R.U32.HI R23, RZ, 0x10, R2.reuse ;  /* 0x00000010ff177819 */ /* 0x100fe40000011602 */
[----:B------:R-:W-:Y:S01]  /*e710*/  SHF.R.U32.HI R9, RZ, 0x18, R2 ;  /* 0x00000018ff097819 */ /* 0x000fe20000011602 */
[----:B------:R-:W-:Y:S01]  /*e720*/  IMAD.WIDE R2, R0, 0x2, R140 ;  /* 0x0000000200027825 */ /* 0x000fe200078e028c */
[----:B------:R-:W-:-:S03]  /*e730*/  SHF.R.U32.HI R0, RZ, 0x8, R10 ;  /* 0x00000008ff007819 */ /* 0x000fc6000001160a */
[----:B------:R-:W-:Y:S01]  /*e740*/  @!P6 HFMA2.BF16_V2 R79, -RZ.H0_H0, RZ.H0_H0, -R168.H0_H0 ;  /* 0x200000ffff4fe231 */ /* 0x000fe200003409a8 */
[----:B------:R-:W-:Y:S01]  /*e750*/  LOP3.LUT R0, R0, 0xffff, RZ, 0xc0, !PT ;  /* 0x0000ffff00007812 */ /* 0x000fe200078ec0ff */
[----:B------:R-:W-:Y:S03]  /*e760*/  STG.E.U16 desc[UR26][R140.64+-0x80], R35 ;  /* 0xffff80238c007986 */ /* 0x000fe6000c10151a */
[----:B------:R-:W-:Y:S02]  /*e770*/  @!P6 PRMT R168, R79, 0x5410, RZ ;  /* 0x000054104fa8e816 */ /* 0x000fe400000000ff */
[----:B------:R-:W-:Y:S01]  /*e780*/  ISETP.LE.U32.AND P6, PT, R0, UR12, PT ;  /* 0x0000000c00007c0c */ /* 0x000fe2000bfc3070 */
[----:B------:R-:W-:Y:S01]  /*e790*/  STG.E.U16 desc[UR26][R140.64+-0x7e], R33 ;  /* 0xffff82218c007986 */ /* 0x000fe2000c10151a */
[----:B-1----:R-:W-:Y:S01]  /*e7a0*/  F2FP.BF16.F32.PACK_AB R0, R15, R12 ;  /* 0x0000000c0f00723e */ /* 0x002fe200000010ff */
[----:B------:R-:W-:Y:S02]  /*e7b0*/  MUFU.EX2 R10, R47 ;  /* 0x0000002f000a7308 */ /* 0x000fe40000000800 */
[----:B------:R-:W-:Y:S04]  /*e7c0*/  STG.E.U16 desc[UR26][R142.64+-0x80], R31 ;  /* 0xffff801f8e007986 */ /* 0x000fe8000c10151a */
[----:B------:R-:W-:Y:S01]  /*e7d0*/  STG.E.U16 desc[UR26][R142.64+-0x7e], R32 ;  /* 0xffff82208e007986 */ /* 0x000fe2000c10151a */
[----:B------:R-:W-:-:S03]  /*e7e0*/  PRMT R161, R0, 0x7610, R161 ;  /* 0x0000761000a17816 */ /* 0x000fc600000000a1 */
[----:B------:R1:W-:Y:S01]  /*e7f0*/  STG.E.U16 desc[UR26][R2.64+-0x80], R13 ;  /* 0xffff800d02007986 */ /* 0x0003e2000c10151a */
[----:B------:R-:W-:Y:S01]  /*e800*/  PRMT R160, R0, 0x7632, R160 ;  /* 0x0000763200a07816 */ /* 0x000fe200000000a0 */
[----:B------:R-:W-:Y:S02]  /*e810*/  @!P3 HFMA2.BF16_V2 R85, -RZ.H0_H0, RZ.H0_H0, -R161.H0_H0 ;  /* 0x200000ffff55b231 */ /* 0x000fe400003409a1 */
[----:B------:R-:W-:Y:S01]  /*e820*/  IMAD.MOV.U32 R70, RZ, RZ, R113 ;  /* 0x000000ffff467224 */ /* 0x000fe200078e0071 */
[----:B------:R-:W-:Y:S02]  /*e830*/  PRMT R113, R161, 0x5410, R160 ;  /* 0x00005410a1717816 */ /* 0x000fe400000000a0 */
[----:B------:R-:W-:Y:S02]  /*e840*/  @!P3 PRMT R161, R85, 0x5410, RZ ;  /* 0x0000541055a1b816 */ /* 0x000fe400000000ff */
[----:B------:R-:W-:Y:S01]  /*e850*/  ISETP.LE.U32.AND P3, PT, R11, UR12, PT ;  /* 0x0000000c0b007c0c */ /* 0x000fe2000bf63070 */
[----:B-1----:R-:W1:Y:S01]  /*e860*/  MUFU.EX2 R13, R50 ;  /* 0x00000032000d7308 */ /* 0x002e620000000800 */
[----:B------:R-:W-:Y:S01]  /*e870*/  FADD.FTZ R8, R162, R27 ;  /* 0x0000001ba2087221 */ /* 0x000fe20000010000 */
[----:B------:R-:W-:Y:S01]  /*e880*/  @!P6 HFMA2.BF16_V2 R84, -RZ.H0_H0, RZ.H0_H0, -R160.H0_H0 ;  /* 0x200000ffff54e231 */ /* 0x000fe200003409a0 */
[----:B------:R-:W-:-:S05]  /*e890*/  LOP3.LUT R2, R7, 0xff, RZ, 0xc0, !PT ;  /* 0x000000ff07027812 */ /* 0x000fca00078ec0ff */
[----:B------:R-:W2:Y:S01]  /*e8a0*/  MUFU.EX2 R27, R58 ;  /* 0x0000003a001b7308 */ /* 0x000ea20000000800 */
[----:B-1----:R-:W-:-:S04]  /*e8b0*/  F2FP.BF16.F32.PACK_AB R0, R13, R10 ;  /* 0x0000000a0d00723e */ /* 0x002fc800000010ff */
[C---:B------:R-:W-:Y:S02]  /*e8c0*/  PRMT R158, R0.reuse, 0x7632, R158 ;  /* 0x00007632009e7816 */ /* 0x040fe4000000009e */
[----:B------:R-:W-:Y:S02]  /*e8d0*/  PRMT R159, R0, 0x7610, R159 ;  /* 0x00007610009f7816 */ /* 0x000fe4000000009f */
[C---:B------:R-:W-:Y:S01]  /*e8e0*/  LOP3.LUT R0, R5.reuse, 0xffff, RZ, 0xc0, !PT ;  /* 0x0000ffff05007812 */ /* 0x040fe200078ec0ff */
[----:B------:R-:W-:Y:S01]  /*e8f0*/  @!P3 HFMA2.BF16_V2 R86, -RZ.H0_H0, RZ.H0_H0, -R158.H0_H0 ;  /* 0x200000ffff56b231 */ /* 0x000fe2000034099e */
[----:B------:R-:W-:Y:S02]  /*e900*/  @!P6 PRMT R160, R84, 0x5410, RZ ;  /* 0x0000541054a0e816 */ /* 0x000fe400000000ff */
[----:B------:R-:W-:Y:S02]  /*e910*/  ISETP.LE.U32.AND P6, PT, R2, UR12, PT ;  /* 0x0000000c02007c0c */ /* 0x000fe4000bfc3070 */
[----:B------:R-:W-:Y:S01]  /*e920*/  SHF.R.U32.HI R0, RZ, 0x8, R0 ;  /* 0x00000008ff007819 */ /* 0x000fe20000011600 */
[----:B------:R-:W-:Y:S01]  /*e930*/  IMAD.MOV.U32 R77, RZ, RZ, R112 ;  /* 0x000000ffff4d7224 */ /* 0x000fe200078e0070 */
[----:B------:R-:W-:Y:S01]  /*e940*/  LOP3.LUT R2, R5, 0xff, RZ, 0xc0, !PT ;  /* 0x000000ff05027812 */ /* 0x000fe200078ec0ff */
[----:B------:R-:W-:Y:S01]  /*e950*/  @!P5 HFMA2.BF16_V2 R87, -RZ.H0_H0, RZ.H0_H0, -R159.H0_H0 ;  /* 0x200000ffff57d231 */ /* 0x000fe2000034099f */
[----:B------:R-:W-:-:S02]  /*e960*/  PRMT R112, R159, 0x5410, R158 ;  /* 0x000054109f707816 */ /* 0x000fc4000000009e */
[----:B------:R-:W-:Y:S02]  /*e970*/  @!P3 PRMT R158, R86, 0x5410, RZ ;  /* 0x00005410569eb816 */ /* 0x000fe400000000ff */
[----:B------:R-:W-:Y:S02]  /*e980*/  LOP3.LUT R0, R0, 0xffff, RZ, 0xc0, !PT ;  /* 0x0000ffff00007812 */ /* 0x000fe400078ec0ff */
[----:B------:R-:W-:Y:S02]  /*e990*/  ISETP.LE.U32.AND P3, PT, R2, UR12, PT ;  /* 0x0000000c02007c0c */ /* 0x000fe4000bf63070 */
[----:B------:R-:W-:Y:S01]  /*e9a0*/  @!P5 PRMT R159, R87, 0x5410, RZ ;  /* 0x00005410579fd816 */ /* 0x000fe200000000ff */
[----:B------:R-:W-:Y:S01]  /*e9b0*/  IMAD.MOV.U32 R44, RZ, RZ, R68 ;  /* 0x000000ffff2c7224 */ /* 0x000fe200078e0044 */
[----:B------:R-:W-:Y:S01]  /*e9c0*/  ISETP.LE.U32.AND P5, PT, R0, UR12, PT ;  /* 0x0000000c00007c0c */ /* 0x000fe2000bfa3070 */
[----:B------:R-:W-:Y:S01]  /*e9d0*/  IMAD.MOV.U32 R68, RZ, RZ, R234 ;  /* 0x000000ffff447224 */ /* 0x000fe200078e00ea */
[----:B--2---:R-:W-:Y:S01]  /*e9e0*/  F2FP.BF16.F32.PACK_AB R0, R233, R27 ;  /* 0x0000001be900723e */ /* 0x004fe200000010ff */
[----:B------:R-:W-:Y:S01]  /*e9f0*/  IMAD.MOV.U32 R79, RZ, RZ, R232 ;  /* 0x000000ffff4f7224 */ /* 0x000fe200078e00e8 */
[----:B------:R-:W-:Y:S02]  /*ea00*/  MUFU.EX2 R234, R60 ;  /* 0x0000003c00ea7308 */ /* 0x000fe40000000800 */
[C---:B------:R-:W-:Y:S01]  /*ea10*/  PRMT R157, R0.reuse, 0x7610, R157 ;  /* 0x00007610009d7816 */ /* 0x040fe2000000009d */
[----:B------:R-:W-:Y:S01]  /*ea20*/  IMAD.MOV.U32 R78, RZ, RZ, R230 ;  /* 0x000000ffff4e7224 */ /* 0x000fe200078e00e6 */
[----:B------:R-:W-:-:S04]  /*ea30*/  PRMT R156, R0, 0x7632, R156 ;  /* 0x00007632009c7816 */ /* 0x000fc8000000009c */
[----:B------:R-:W1:Y:S01]  /*ea40*/  MUFU.EX2 R232, R61 ;  /* 0x0000003d00e87308 */ /* 0x000e620000000800 */
[----:B------:R-:W-:Y:S01]  /*ea50*/  IMAD.MOV.U32 R83, RZ, RZ, R229 ;  /* 0x000000ffff537224 */ /* 0x000fe200078e00e5 */
[----:B------:R-:W-:Y:S01]  /*ea60*/  SHF.R.U32.HI R0, RZ, 0x8, R21 ;  /* 0x00000008ff007819 */ /* 0x000fe20000011615 */
[----:B------:R-:W-:Y:S02]  /*ea70*/  @!P3 HFMA2.BF16_V2 R88, -RZ.H0_H0, RZ.H0_H0, -R157.H0_H0 ;  /* 0x200000ffff58b231 */ /* 0x000fe4000034099d */
[----:B------:R-:W-:-:S03]  /*ea80*/  IMAD.MOV.U32 R84, RZ, RZ, R137 ;  /* 0x000000ffff547224 */ /* 0x000fc600078e0089 */
[----:B------:R-:W-:Y:S01]  /*ea90*/  MUFU.EX2 R229, R53 ;  /* 0x0000003500e57308 */ /* 0x000fe20000000800 */
[----:B------:R-:W-:Y:S02]  /*eaa0*/  LOP3.LUT R0, R0, 0xffff, RZ, 0xc0, !PT ;  /* 0x0000ffff00007812 */ /* 0x000fe400078ec0ff */
[----:B------:R-:W-:-:S05]  /*eab0*/  PRMT R137, R157, 0x5410, R156 ;  /* 0x000054109d897816 */ /* 0x000fca000000009c */
[----:B------:R-:W2:Y:S01]  /*eac0*/  MUFU.EX2 R230, R55 ;  /* 0x0000003700e67308 */ /* 0x000ea20000000800 */
[----:B------:R-:W-:Y:S02]  /*ead0*/  @!P3 PRMT R157, R88, 0x5410, RZ ;  /* 0x00005410589db816 */ /* 0x000fe400000000ff */
[----:B------:R-:W-:Y:S02]  /*eae0*/  ISETP.LE.U32.AND P3, PT, R0, UR12, PT ;  /* 0x0000000c00007c0c */ /* 0x000fe4000bf63070 */
[----:B-1----:R-:W-:-:S04]  /*eaf0*/  F2FP.BF16.F32.PACK_AB R2, R232, R234 ;  /* 0x000000eae802723e */ /* 0x002fc800000010ff */
[C---:B------:R-:W-:Y:S01]  /*eb00*/  PRMT R154, R2.reuse, 0x7632, R154 ;  /* 0x00007632029a7816 */ /* 0x040fe2000000009a */
[----:B------:R-:W-:Y:S01]  /*eb10*/  IMAD.MOV.U32 R47, RZ, RZ, R73 ;  /* 0x000000ffff2f7224 */ /* 0x000fe200078e0049 */
[----:B------:R-:W-:Y:S01]  /*eb20*/  PRMT R155, R2, 0x7610, R155 ;  /* 0x00007610029b7816 */ /* 0x000fe2000000009b */
[----:B------:R-:W-:Y:S01]  /*eb30*/  IMAD.MOV.U32 R58, RZ, RZ, R213 ;  /* 0x000000ffff3a7224 */ /* 0x000fe200078e00d5 */
[----:B--2---:R-:W-:-:S03]  /*eb40*/  F2FP.BF16.F32.PACK_AB R0, R230, R229 ;  /* 0x000000e5e600723e */ /* 0x004fc600000010ff */
[----:B------:R-:W-:Y:S02]  /*eb50*/  @!P3 HFMA2.BF16_V2 R93, -RZ.H0_H0, RZ.H0_H0, -R154.H0_H0 ;  /* 0x200000ffff5db231 */ /* 0x000fe4000034099a */
[----:B------:R-:W-:Y:S01]  /*eb60*/  IMAD.MOV.U32 R73, RZ, RZ, R211 ;  /* 0x000000ffff497224 */ /* 0x000fe200078e00d3 */
[C---:B------:R-:W-:Y:S02]  /*eb70*/  PRMT R153, R0.reuse, 0x7610, R153 ;  /* 0x0000761000997816 */ /* 0x040fe40000000099 */
[----:B------:R-:W-:Y:S01]  /*eb80*/  PRMT R152, R0, 0x7632, R152 ;  /* 0x0000763200987816 */ /* 0x000fe20000000098 */
[----:B------:R-:W-:Y:S01]  /*eb90*/  IMAD.MOV.U32 R80, RZ, RZ, R135 ;  /* 0x000000ffff507224 */ /* 0x000fe200078e0087 */
[----:B------:R-:W-:Y:S01]  /*eba0*/  LOP3.LUT R0, R23, 0xff, RZ, 0xc0, !PT ;  /* 0x000000ff17007812 */ /* 0x000fe200078ec0ff */
[----:B------:R-:W-:Y:S01]  /*ebb0*/  MUFU.EX2 R211, R74 ;  /* 0x0000004a00d37308 */ /* 0x000fe20000000800 */
[----:B------:R-:W-:Y:S02]  /*ebc0*/  PRMT R135, R155, 0x5410, R154 ;  /* 0x000054109b877816 */ /* 0x000fe4000000009a */
[----:B------:R-:W-:-:S02]  /*ebd0*/  @!P3 PRMT R154, R93, 0x5410, RZ ;  /* 0x000054105d9ab816 */ /* 0x000fc400000000ff */
[----:B------:R-:W-:-:S03]  /*ebe0*/  ISETP.LE.U32.AND P3, PT, R0, UR12, PT ;  /* 0x0000000c00007c0c */ /* 0x000fc6000bf63070 */
[----:B------:R-:W1:Y:S01]  /*ebf0*/  MUFU.EX2 R213, R72 ;  /* 0x0000004800d57308 */ /* 0x000e620000000800 */
[C---:B------:R-:W-:Y:S01]  /*ec00*/  LOP3.LUT R0, R4.reuse, 0xffff, RZ, 0xc0, !PT ;  /* 0x0000ffff04007812 */ /* 0x040fe200078ec0ff */
[----:B------:R-:W-:Y:S01]  /*ec10*/  @!P4 HFMA2.BF16_V2 R91, -RZ.H0_H0, RZ.H0_H0, -R152.H0_H0 ;  /* 0x200000ffff5bc231 */ /* 0x000fe20000340998 */
[----:B------:R-:W-:Y:S02]  /*ec20*/  LOP3.LUT R2, R4, 0xff, RZ, 0xc0, !PT ;  /* 0x000000ff04027812 */ /* 0x000fe400078ec0ff */
[----:B------:R-:W-:Y:S01]  /*ec30*/  SHF.R.U32.HI R0, RZ, 0x8, R0 ;  /* 0x00000008ff007819 */ /* 0x000fe20000011600 */
[----:B------:R-:W-:Y:S02]  /*ec40*/  IMAD.MOV.U32 R82, RZ, RZ, R134 ;  /* 0x000000ffff527224 */ /* 0x000fe400078e0086 */
[----:B------:R-:W-:Y:S01]  /*ec50*/  @!P6 HFMA2.BF16_V2 R92, -RZ.H0_H0, RZ.H0_H0, -R153.H0_H0 ;  /* 0x200000ffff5ce231 */ /* 0x000fe20000340999 */
[----:B------:R-:W-:Y:S02]  /*ec60*/  PRMT R134, R153, 0x5410, R152 ;  /* 0x0000541099867816 */ /* 0x000fe40000000098 */
[----:B------:R-:W-:-:S02]  /*ec70*/  @!P4 PRMT R152, R91, 0x5410, RZ ;  /* 0x000054105b98c816 */ /* 0x000fc400000000ff */
[----:B------:R-:W-:Y:S02]  /*ec80*/  LOP3.LUT R0, R0, 0xffff, RZ, 0xc0, !PT ;  /* 0x0000ffff00007812 */ /* 0x000fe400078ec0ff */
[----:B------:R-:W-:Y:S02]  /*ec90*/  ISETP.LE.U32.AND P4, PT, R2, UR12, PT ;  /* 0x0000000c02007c0c */ /* 0x000fe4000bf83070 */
[----:B------:R-:W-:Y:S02]  /*eca0*/  @!P6 PRMT R153, R92, 0x5410, RZ ;  /* 0x000054105c99e816 */ /* 0x000fe400000000ff */
[----:B------:R-:W-:Y:S01]  /*ecb0*/  ISETP.LE.U32.AND P6, PT, R0, UR12, PT ;  /* 0x0000000c00007c0c */ /* 0x000fe2000bfc3070 */
[----:B------:R-:W-:Y:S01]  /*ecc0*/  IMAD.MOV.U32 R31, RZ, RZ, R77 ;  /* 0x000000ffff1f7224 */ /* 0x000fe200078e004d */
[----:B-1----:R-:W-:Y:S01]  /*ecd0*/  F2FP.BF16.F32.PACK_AB R0, R213, R211 ;  /* 0x000000d3d500723e */ /* 0x002fe200000010ff */
[----:B------:R-:W-:Y:S02]  /*ece0*/  IMAD.MOV.U32 R77, RZ, RZ, R69 ;  /* 0x000000ffff4d7224 */ /* 0x000fe400078e0045 */
[----:B------:R-:W-:Y:S01]  /*ecf0*/  IMAD.MOV.U32 R56, RZ, RZ, R244 ;  /* 0x000000ffff387224 */ /* 0x000fe200078e00f4 */
[----:B------:R-:W-:Y:S01]  /*ed00*/  PRMT R151, R0, 0x7610, R151 ;  /* 0x0000761000977816 */ /* 0x000fe20000000097 */
[----:B------:R-:W-:-:S02]  /*ed10*/  IMAD.MOV.U32 R244, RZ, RZ, R222 ;  /* 0x000000fffff47224 */ /* 0x000fc400078e00de */
[----:B------:R-:W-:Y:S01]  /*ed20*/  IMAD.MOV.U32 R69, RZ, RZ, R212 ;  /* 0x000000ffff457224 */ /* 0x000fe200078e00d4 */
[----:B------:R-:W-:Y:S01]  /*ed30*/  MUFU.EX2 R222, R144 ;  /* 0x0000009000de7308 */ /* 0x000fe20000000800 */
[----:B------:R-:W-:Y:S02]  /*ed40*/  PRMT R150, R0, 0x7632, R150 ;  /* 0x0000763200967816 */ /* 0x000fe40000000096 */
[----:B------:R-:W-:-:S05]  /*ed50*/  SHF.R.U32.HI R0, RZ, 0x8, R26 ;  /* 0x00000008ff007819 */ /* 0x000fca000001161a */
[----:B------:R-:W1:Y:S01]  /*ed60*/  MUFU.EX2 R212, R75 ;  /* 0x0000004b00d47308 */ /* 0x000e620000000800 */
[----:B------:R-:W-:Y:S01]  /*ed70*/  @!P4 HFMA2.BF16_V2 R95, -RZ.H0_H0, RZ.H0_H0, -R151.H0_H0 ;  /* 0x200000ffff5fc231 */ /* 0x000fe20000340997 */
[----:B------:R-:W-:Y:S01]  /*ed80*/  LOP3.LUT R0, R0, 0xffff, RZ, 0xc0, !PT ;  /* 0x0000ffff00007812 */ /* 0x000fe200078ec0ff */
[----:B------:R-:W-:Y:S02]  /*ed90*/  @!P5 HFMA2.BF16_V2 R90, -RZ.H0_H0, RZ.H0_H0, -R156.H0_H0 ;  /* 0x200000ffff5ad231 */ /* 0x000fe4000034099c */
[----:B------:R-:W-:Y:S01]  /*eda0*/  IMAD.MOV.U32 R54, RZ, RZ, R235 ;  /* 0x000000ffff367224 */ /* 0x000fe200078e00eb */
[----:B------:R-:W-:Y:S01]  /*edb0*/  PRMT R235, R151, 0x5410, R150 ;  /* 0x0000541097eb7816 */ /* 0x000fe20000000096 */
[----:B------:R-:W-:Y:S01]  /*edc0*/  @!P6 HFMA2.BF16_V2 R94, -RZ.H0_H0, RZ.H0_H0, -R150.H0_H0 ;  /* 0x200000ffff5ee231 */ /* 0x000fe20000340996 */
[----:B------:R-:W-:Y:S02]  /*edd0*/  @!P4 PRMT R151, R95, 0x5410, RZ ;  /* 0x000054105f97c816 */ /* 0x000fe400000000ff */
[----:B------:R-:W-:-:S02]  /*ede0*/  ISETP.LE.U32.AND P4, PT, R0, UR12, PT ;  /* 0x0000000c00007c0c */ /* 0x000fc4000bf83070 */
[----:B------:R-:W-:Y:S02]  /*edf0*/  @!P5 PRMT R156, R90, 0x5410, RZ ;  /* 0x000054105a9cd816 */ /* 0x000fe400000000ff */
[----:B------:R-:W-:Y:S02]  /*ee00*/  SHF.R.U32.HI R0, RZ, 0x18, R5 ;  /* 0x00000018ff007819 */ /* 0x000fe40000011605 */
[----:B------:R-:W-:Y:S01]  /*ee10*/  ISETP.LE.U32.AND P5, PT, R22, UR12, PT ;  /* 0x0000000c16007c0c */ /* 0x000fe2000bfa3070 */
[----:B------:R-:W-:Y:S01]  /*ee20*/  IMAD.MOV.U32 R87, RZ, RZ, R46 ;  /* 0x000000ffff577224 */ /* 0x000fe200078e002e */
[----:B------:R-:W-:Y:S01]  /*ee30*/  @!P6 PRMT R150, R94, 0x5410, RZ ;  /* 0x000054105e96e816 */ /* 0x000fe200000000ff */
[----:B------:R-:W-:Y:S01]  /*ee40*/  FADD.FTZ R3, R14, R28 ;  /* 0x0000001c0e037221 */ /* 0x000fe20000010000 */
[----:B------:R-:W-:Y:S01]  /*ee50*/  IMAD.MOV.U32 R46, RZ, RZ, R71 ;  /* 0x000000ffff2e7224 */ /* 0x000fe200078e0047 */
[----:B------:R-:W-:Y:S01]  /*ee60*/  ISETP.LE.U32.AND P6, PT, R0, UR12, PT ;  /* 0x0000000c00007c0c */ /* 0x000fe2000bfc3070 */
[----:B------:R-:W-:Y:S01]  /*ee70*/  IMAD.MOV.U32 R71, RZ, RZ, R210 ;  /* 0x000000ffff477224 */ /* 0x000fe200078e00d2 */
[----:B-1----:R-:W-:Y:S01]  /*ee80*/  F2FP.BF16.F32.PACK_AB R0, R222, R212 ;  /* 0x000000d4de00723e */ /* 0x002fe200000010ff */
[----:B------:R-:W-:Y:S01]  /*ee90*/  IMAD.MOV.U32 R28, RZ, RZ, R209 ;  /* 0x000000ffff1c7224 */ /* 0x000fe200078e00d1 */
[----:B------:R-:W-:Y:S01]  /*eea0*/  MUFU.EX2 R210, R37 ;  /* 0x0000002500d27308 */ /* 0x000fe20000000800 */
[----:B------:R-:W-:Y:S01]  /*eeb0*/  @!P2 HFMA2.BF16_V2 R89, -RZ.H0_H0, RZ.H0_H0, -R155.H0_H0 ;  /* 0x200000ffff59a231 */ /* 0x000fe2000034099b */
[----:B------:R-:W-:-:S06]  /*eec0*/  PRMT R149, R0, 0x7610, R149 ;  /* 0x0000761000957816 */ /* 0x000fcc0000000095 */
[----:B------:R-:W1:Y:S01]  /*eed0*/  MUFU.EX2 R209, R39 ;  /* 0x0000002700d17308 */ /* 0x000e620000000800 */
[----:B------:R-:W-:Y:S01]  /*eee0*/  PRMT R148, R0, 0x7632, R148 ;  /* 0x0000763200947816 */ /* 0x000fe20000000094 */
[----:B------:R-:W-:Y:S01]  /*eef0*/  FADD.FTZ R6, R163, R30 ;  /* 0x0000001ea3067221 */ /* 0x000fe20000010000 */
[----:B------:R-:W-:Y:S01]  /*ef00*/  SHF.R.U32.HI R0, RZ, 0x10, R5 ;  /* 0x00000010ff007819 */ /* 0x000fe20000011605 */
[----:B------:R-:W-:Y:S01]  /*ef10*/  @!P5 HFMA2.BF16_V2 R97, -RZ.H0_H0, RZ.H0_H0, -R149.H0_H0 ;  /* 0x200000ffff61d231 */ /* 0x000fe20000340995 */
[----:B------:R-:W-:Y:S01]  /*ef20*/  @!P2 PRMT R155, R89, 0x5410, RZ ;  /* 0x00005410599ba816 */ /* 0x000fe200000000ff */
[----:B------:R-:W-:Y:S01]  /*ef30*/  IMAD.MOV.U32 R36, RZ, RZ, R70 ;  /* 0x000000ffff247224 */ /* 0x000fe200078e0046 */
[----:B------:R-:W-:Y:S01]  /*ef40*/  ISETP.LE.U32.AND P2, PT, R9, UR12, PT ;  /* 0x0000000c09007c0c */ /* 0x000fe2000bf43070 */
[----:B------:R-:W-:Y:S01]  /*ef50*/  FADD.FTZ R9, R196, R6 ;  /* 0x00000006c4097221 */ /* 0x000fe20000010000 */
[----:B------:R-:W-:Y:S01]  /*ef60*/  LOP3.LUT R0, R0, 0xff, RZ, 0xc0, !PT ;  /* 0x000000ff00007812 */ /* 0x000fe200078ec0ff */
[----:B------:R-:W-:-:S02]  /*ef70*/  IMAD.MOV.U32 R30, RZ, RZ, R139 ;  /* 0x000000ffff1e7224 */ /* 0x000fc400078e008b */
[----:B------:R-:W-:Y:S01]  /*ef80*/  FADD.FTZ R3, R16, R3 ;  /* 0x0000000310037221 */ /* 0x000fe20000010000 */
[----:B------:R-:W-:Y:S02]  /*ef90*/  IMAD.MOV.U32 R70, RZ, RZ, R202 ;  /* 0x000000ffff467224 */ /* 0x000fe400078e00ca */
[----:B------:R-:W-:Y:S01]  /*efa0*/  FADD.FTZ R6, R197, R8 ;  /* 0x00000008c5067221 */ /* 0x000fe20000010000 */
[----:B------:R-:W-:Y:S01]  /*efb0*/  MUFU.EX2 R16, R62 ;  /* 0x0000003e00107308 */ /* 0x000fe20000000800 */
[----:B------:R-:W-:Y:S01]  /*efc0*/  PRMT R139, R149, 0x5410, R148 ;  /* 0x00005410958b7816 */ /* 0x000fe20000000094 */
[----:B------:R-:W-:Y:S01]  /*efd0*/  @!P4 HFMA2.BF16_V2 R96, -RZ.H0_H0, RZ.H0_H0, -R148.H0_H0 ;  /* 0x200000ffff60c231 */ /* 0x000fe20000340994 */
[----:B------:R-:W-:Y:S02]  /*efe0*/  @!P5 PRMT R149, R97, 0x5410, RZ ;  /* 0x000054106195d816 */ /* 0x000fe400000000ff */
[----:B------:R-:W-:-:S03]  /*eff0*/  ISETP.LE.U32.AND P5, PT, R0, UR12, PT ;  /* 0x0000000c00007c0c */ /* 0x000fc6000bfa3070 */
[----:B------:R-:W2:Y:S01]  /*f000*/  MUFU.EX2 R163, R66 ;  /* 0x0000004200a37308 */ /* 0x000ea20000000800 */
[----:B------:R-:W-:Y:S02]  /*f010*/  SHF.R.U32.HI R0, RZ, 0x18, R4 ;  /* 0x00000018ff007819 */ /* 0x000fe40000011604 */
[----:B-1----:R-:W-:-:S05]  /*f020*/  F2FP.BF16.F32.PACK_AB R136, R210, R209 ;  /* 0x000000d1d288723e */ /* 0x002fca00000010ff */
[----:B------:R-:W-:Y:S01]  /*f030*/  MUFU.EX2 R197, R64 ;  /* 0x0000004000c57308 */ /* 0x000fe20000000800 */
[----:B------:R-:W-:-:S07]  /*f040*/  @!P4 PRMT R148, R96, 0x5410, RZ ;  /* 0x000054106094c816 */ /* 0x000fce00000000ff */
[----:B------:R-:W1:Y:S01]  /*f050*/  MUFU.EX2 R202, R65 ;  /* 0x0000004100ca7308 */ /* 0x000e620000000800 */
[----:B------:R-:W-:Y:S02]  /*f060*/  ISETP.LE.U32.AND P4, PT, R0, UR12, PT ;  /* 0x0000000c00007c0c */ /* 0x000fe4000bf83070 */
[----:B------:R-:W-:Y:S01]  /*f070*/  SHF.R.U32.HI R0, RZ, 0x10, R4 ;  /* 0x00000010ff007819 */ /* 0x000fe20000011604 */
[----:B------:R-:W-:Y:S01]  /*f080*/  @!P3 HFMA2.BF16_V2 R98, -RZ.H0_H0, RZ.H0_H0, -R136.H0_H0 ;  /* 0x200000ffff62b231 */ /* 0x000fe20000340988 */
[----:B------:R-:W-:Y:S02]  /*f090*/  @P3 PRMT R196, R136, 0x7610, R196 ;  /* 0x0000761088c43816 */ /* 0x000fe400000000c4 */
[----:B------:R-:W-:Y:S02]  /*f0a0*/  LOP3.LUT R0, R0, 0xff, RZ, 0xc0, !PT ;  /* 0x000000ff00007812 */ /* 0x000fe400078ec0ff */
[----:B------:R-:W-:Y:S01]  /*f0b0*/  @!P3 PRMT R196, R98, 0x5410, RZ ;  /* 0x0000541062c4b816 */ /* 0x000fe200000000ff */
[----:B------:R-:W-:Y:S01]  /*f0c0*/  FADD.FTZ R3, R24, R3 ;  /* 0x0000000318037221 */ /* 0x000fe20000010000 */
[----:B------:R-:W-:-:S02]  /*f0d0*/  ISETP.LE.U32.AND P3, PT, R0, UR12, PT ;  /* 0x0000000c00007c0c */ /* 0x000fc4000bf63070 */
[----:B--2---:R-:W-:Y:S01]  /*f0e0*/  F2FP.BF16.F32.PACK_AB R2, R163, R16 ;  /* 0x00000010a302723e */ /* 0x004fe200000010ff */
[----:B------:R-:W-:Y:S01]  /*f0f0*/  FADD.FTZ R7, R20, R29 ;  /* 0x0000001d14077221 */ /* 0x000fe20000010000 */
[----:B-1----:R-:W-:Y:S01]  /*f100*/  F2FP.BF16.F32.PACK_AB R0, R202, R197 ;  /* 0x000000c5ca00723e */ /* 0x002fe200000010ff */
[----:B------:R-:W-:Y:S01]  /*f110*/  FADD.FTZ R4, R10, R3 ;  /* 0x000000030a047221 */ /* 0x000fe20000010000 */
[C---:B------:R-:W-:Y:S01]  /*f120*/  PRMT R147, R2.reuse, 0x7610, R147 ;  /* 0x0000761002937816 */ /* 0x040fe20000000093 */
[----:B------:R-:W-:Y:S01]  /*f130*/  IMAD.MOV.U32 R3, RZ, RZ, R141 ;  /* 0x000000ffff037224 */ /* 0x000fe200078e008d */
[----:B------:R-:W-:Y:S01]  /*f140*/  PRMT R146, R2, 0x7632, R146 ;  /* 0x0000763202927816 */ /* 0x000fe20000000092 */
[----:B------:R-:W-:Y:S01]  /*f150*/  IMAD.MOV.U32 R2, RZ, RZ, R140 ;  /* 0x000000ffff027224 */ /* 0x000fe200078e008c */
[C---:B------:R-:W-:Y:S02]  /*f160*/  PRMT R145, R0.reuse, 0x7610, R145 ;  /* 0x0000761000917816 */ /* 0x040fe40000000091 */
[----:B------:R-:W-:Y:S01]  /*f170*/  PRMT R144, R0, 0x7632, R144 ;  /* 0x0000763200907816 */ /* 0x000fe20000000090 */
[----:B------:R-:W-:-:S02]  /*f180*/  IMAD.U32 R0, RZ, RZ, UR4 ;  /* 0x00000004ff007e24 */ /* 0x000fc4000f8e00ff */
[----:B------:R-:W-:Y:S01]  /*f190*/  FADD.FTZ R8, R25, R7 ;  /* 0x0000000719087221 */ /* 0x000fe20000010000 */
[----:B------:R-:W-:Y:S02]  /*f1a0*/  IMAD.MOV.U32 R50, RZ, RZ, R34 ;  /* 0x000000ffff327224 */ /* 0x000fe400078e0022 */
[----:B------:R-:W-:-:S04]  /*f1b0*/  IMAD.WIDE R34, R0, 0x2, R2 ;  /* 0x0000000200227825 */ /* 0x000fc800078e0202 */
[----:B------:R-:W-:Y:S01]  /*f1c0*/  FADD.FTZ R5, R12, R8 ;  /* 0x000000080c057221 */ /* 0x000fe20000010000 */
[----:B------:R-:W-:Y:S01]  /*f1d0*/  FADD.FTZ R7, R198, R9 ;  /* 0x00000009c6077221 */ /* 0x000fe20000010000 */
[----:B------:R-:W-:Y:S01]  /*f1e0*/  IMAD.U32 R0, RZ, RZ, UR45 ;  /* 0x0000002dff007e24 */ /* 0x000fe2000f8e00ff */
[----:B------:R1:W-:Y:S03]  /*f1f0*/  STG.E.U16 desc[UR26][R34.64+-0x7e], R17 ;  /* 0xffff821122007986 */ /* 0x0003e6000c10151a */
[----:B------:R-:W-:-:S04]  /*f200*/  IMAD.WIDE R32, R0, 0x2, R2 ;  /* 0x0000000200207825 */ /* 0x000fc800078e0202 */
[----:B------:R-:W-:-:S04]  /*f210*/  FADD.FTZ R0, R201, R7 ;  /* 0x00000007c9007221 */ /* 0x000fc80000010000 */
[----:B------:R-:W-:Y:S01]  /*f220*/  FADD.FTZ R201, R199, R0 ;  /* 0x00000000c7c97221 */ /* 0x000fe20000010000 */
[----:B------:R-:W-:-:S05]  /*f230*/  LOP3.LUT R0, R243, UR40, R220, 0x96, !PT ;  /* 0x00000028f3007c12 */ /* 0x000fca000f8e96dc */
[----:B------:R-:W-:-:S04]  /*f240*/  IMAD.WIDE.U32 R10, R0, -0x326172a9, RZ ;  /* 0xcd9e8d57000a7825 */ /* 0x000fc800078e00ff */
[----:B-1----:R-:W-:Y:S01]  /*f250*/  FADD.FTZ R17, R15, R5 ;  /* 0x000000050f117221 */ /* 0x002fe20000010000 */
[----:B---3--:R-:W-:-:S05]  /*f260*/  IMAD.WIDE.U32 R14, R238, -0x326172a9, RZ ;  /* 0xcd9e8d57ee0e7825 */ /* 0x008fca00078e00ff */
[----:B------:R-:W-:-:S05]  /*f270*/  LOP3.LUT R2, R15, UR41, R87, 0x96, !PT ;  /* 0x000000290f027c12 */ /* 0x000fca000f8e9657 */
[----:B------:R-:W-:-:S05]  /*f280*/  IMAD.WIDE.U32 R2, R2, -0x2daee0ad, RZ ;  /* 0xd2511f5302027825 */ /* 0x000fca00078e00ff */
[----:B------:R-:W-:Y:S02]  /*f290*/  LOP3.LUT R0, R3, UR38, R242, 0x96, !PT ;  /* 0x0000002603007c12 */ /* 0x000fe4000f8e96f2 */
[----:B------:R-:W-:Y:S01]  /*f2a0*/  LOP3.LUT R3, R11, UR39, R14, 0x96, !PT ;  /* 0x000000270b037c12 */ /* 0x000fe2000f8e960e */
[----:B------:R-:W-:-:S04]  /*f2b0*/  FADD.FTZ R13, R13, R4 ;  /* 0x000000040d0d7221 */ /* 0x000fc80000010000 */
[----:B------:R-:W-:-:S04]  /*f2c0*/  IMAD.WIDE.U32 R4, R3, -0x2daee0ad, RZ ;  /* 0xd2511f5303047825 */ /* 0x000fc800078e00ff */
[----:B------:R-:W-:Y:S01]  /*f2d0*/  FADD.FTZ R6, R52, R6 ;  /* 0x0000000634067221 */ /* 0x000fe20000010000 */
[----:B------:R-:W-:Y:S01]  /*f2e0*/  IMAD.WIDE.U32 R8, R0, -0x326172a9, RZ ;  /* 0xcd9e8d5700087825 */ /* 0x000fe200078e00ff */
[----:B------:R-:W-:-:S03]  /*f2f0*/  LOP3.LUT R0, R5, UR36, R2, 0x96, !PT ;  /* 0x0000002405007c12 */ /* 0x000fc6000f8e9602 */
[----:B------:R-:W-:Y:S02]  /*f300*/  FADD.FTZ R12, R200, R6 ;  /* 0x00000006c80c7221 */ /* 0x000fe40000010000 */
        /* <DEDUP_REMOVED lines=8> */
[----:B------:R-:W-:Y:S01]  /*f390*/  IMAD.WIDE.U32 R2, R2, -0x326172a9, RZ ;  /* 0xcd9e8d5702027825 */ /* 0x000fe200078e00ff */
[----:B------:R-:W-:-:S04]  /*f3a0*/  LOP3.LUT R7, R5, UR32, R6, 0x96, !PT ;  /* 0x0000002005077c12 */ /* 0x000fc8000f8e9606 */
[----:B------:R-:W-:Y:S02]  /*f3b0*/  LOP3.LUT R0, R3, UR16, R4, 0x96, !PT ;  /* 0x0000001003007c12 */ /* 0x000fe4000f8e9604 */
[C---:B------:R-:W-:Y:S02]  /*f3c0*/  LOP3.LUT R3, R2.reuse, 0xffff, RZ, 0xc0, !PT ;  /* 0x0000ffff02037812 */ /* 0x040fe400078ec0ff */
[--C-:B------:R-:W-:Y:S02]  /*f3d0*/  SHF.R.U32.HI R5, RZ, 0x10, R2.reuse ;  /* 0x00000010ff057819 */ /* 0x100fe40000011602 */
[----:B------:R-:W-:Y:S02]  /*f3e0*/  LOP3.LUT R6, R2, 0xff, RZ, 0xc0, !PT ;  /* 0x000000ff02067812 */ /* 0x000fe400078ec0ff */
[----:B------:R-:W-:Y:S02]  /*f3f0*/  SHF.R.U32.HI R4, RZ, 0x18, R2 ;  /* 0x00000018ff047819 */ /* 0x000fe40000011602 */
[----:B------:R-:W-:-:S02]  /*f400*/  SHF.R.U32.HI R3, RZ, 0x8, R3 ;  /* 0x00000008ff037819 */ /* 0x000fc40000011603 */
[----:B------:R-:W-:Y:S01]  /*f410*/  LOP3.LUT R2, R5, 0xff, RZ, 0xc0, !PT ;  /* 0x000000ff05027812 */ /* 0x000fe200078ec0ff */
[----:B------:R-:W-:Y:S01]  /*f420*/  FADD.FTZ R200, R57, R12 ;  /* 0x0000000c39c87221 */ /* 0x000fe20000010000 */
[----:B------:R-:W-:Y:S02]  /*f430*/  PRMT R12, R6, 0x5410, R3 ;  /* 0x00005410060c7816 */ /* 0x000fe40000000003 */
[----:B------:R-:W-:Y:S01]  /*f440*/  PRMT R9, R2, 0x5410, R4 ;  /* 0x0000541002097816 */ /* 0x000fe20000000004 */
[----:B------:R-:W-:-:S05]  /*f450*/  IMAD.WIDE.U32 R2, R7, -0x2daee0ad, RZ ;  /* 0xd2511f5307027825 */ /* 0x000fca00078e00ff */
[----:B------:R-:W-:Y:S02]  /*f460*/  LOP3.LUT R4, R3, UR34, R8, 0x96, !PT ;  /* 0x0000002203047c12 */ /* 0x000fe4000f8e9608 */
[C---:B------:R-:W-:Y:S02]  /*f470*/  LOP3.LUT R3, R2.reuse, 0xffff, RZ, 0xc0, !PT ;  /* 0x0000ffff02037812 */ /* 0x040fe400078ec0ff */
[--C-:B------:R-:W-:Y:S02]  /*f480*/  SHF.R.U32.HI R7, RZ, 0x10, R2.reuse ;  /* 0x00000010ff077819 */ /* 0x100fe40000011602 */
[----:B------:R-:W-:Y:S02]  /*f490*/  SHF.R.U32.HI R5, RZ, 0x8, R3 ;  /* 0x00000008ff057819 */ /* 0x000fe40000011603 */
[----:B------:R-:W-:Y:S02]  /*f4a0*/  LOP3.LUT R3, R2, 0xff, RZ, 0xc0, !PT ;  /* 0x000000ff02037812 */ /* 0x000fe400078ec0ff */
[----:B------:R-:W-:-:S02]  /*f4b0*/  SHF.R.U32.HI R6, RZ, 0x18, R2 ;  /* 0x00000018ff067819 */ /* 0x000fc40000011602 */
[C---:B------:R-:W-:Y:S02]  /*f4c0*/  LOP3.LUT R2, R0.reuse, 0xffff, RZ, 0xc0, !PT ;  /* 0x0000ffff00027812 */ /* 0x040fe400078ec0ff */
[----:B------:R-:W-:Y:S02]  /*f4d0*/  PRMT R5, R3, 0x5410, R5 ;  /* 0x0000541003057816 */ /* 0x000fe40000000005 */
[----:B------:R-:W-:Y:S02]  /*f4e0*/  SHF.R.U32.HI R3, RZ, 0x8, R2 ;  /* 0x00000008ff037819 */ /* 0x000fe40000011602 */
[----:B------:R-:W-:-:S04]  /*f4f0*/  LOP3.LUT R2, R0, 0xff, RZ, 0xc0, !PT ;  /* 0x000000ff00027812 */ /* 0x000fc800078ec0ff */
[----:B------:R-:W-:Y:S02]  /*f500*/  PRMT R20, R2, 0x5410, R3 ;  /* 0x0000541002147816 */ /* 0x000fe40000000003 */
[--C-:B------:R-:W-:Y:S02]  /*f510*/  SHF.R.U32.HI R2, RZ, 0x10, R0.reuse ;  /* 0x00000010ff027819 */ /* 0x100fe40000011600 */
[----:B------:R-:W-:Y:S02]  /*f520*/  SHF.R.U32.HI R3, RZ, 0x18, R0 ;  /* 0x00000018ff037819 */ /* 0x000fe40000011600 */
[----:B------:R-:W-:Y:S02]  /*f530*/  LOP3.LUT R2, R2, 0xff, RZ, 0xc0, !PT ;  /* 0x000000ff02027812 */ /* 0x000fe400078ec0ff */
[----:B------:R-:W-:Y:S02]  /*f540*/  LOP3.LUT R0, R7, 0xff, RZ, 0xc0, !PT ;  /* 0x000000ff07007812 */ /* 0x000fe400078ec0ff */
[----:B------:R-:W-:Y:S01]  /*f550*/  PRMT R22, R2, 0x5410, R3 ;  /* 0x0000541002167816 */ /* 0x000fe20000000003 */
[----:B------:R-:W-:Y:S01]  /*f560*/  IMAD.MOV.U32 R2, RZ, RZ, 0x7054 ;  /* 0x00007054ff027424 */ /* 0x000fe200078e00ff */
[----:B------:R-:W-:Y:S01]  /*f570*/  PRMT R6, R0, 0x5410, R6 ;  /* 0x0000541000067816 */ /* 0x000fe20000000006 */
[----:B------:R-:W-:-:S05]  /*f580*/  IMAD.U32 R0, RZ, RZ, UR12 ;  /* 0x0000000cff007e24 */ /* 0x000fca000f8e00ff */
[----:B------:R-:W-:Y:S02]  /*f590*/  PRMT R0, R0, R2, UR12 ;  /* 0x0000000c00007e16 */ /* 0x000fe40008000002 */
[----:B------:R-:W-:-:S04]  /*f5a0*/  LOP3.LUT R2, R4, 0xffff, RZ, 0xc0, !PT ;  /* 0x0000ffff04027812 */ /* 0x000fc800078ec0ff */
[----:B------:R-:W-:Y:S02]  /*f5b0*/  SHF.R.U32.HI R3, RZ, 0x8, R2 ;  /* 0x00000008ff037819 */ /* 0x000fe40000011602 */
[----:B------:R-:W-:-:S04]  /*f5c0*/  LOP3.LUT R2, R4, 0xff, RZ, 0xc0, !PT ;  /* 0x000000ff04027812 */ /* 0x000fc800078ec0ff */
[----:B------:R-:W-:Y:S02]  /*f5d0*/  PRMT R23, R2, 0x5410, R3 ;  /* 0x0000541002177816 */ /* 0x000fe40000000003 */
[--C-:B------:R-:W-:Y:S02]  /*f5e0*/  SHF.R.U32.HI R2, RZ, 0x10, R4.reuse ;  /* 0x00000010ff027819 */ /* 0x100fe40000011604 */
[----:B------:R-:W-:Y:S02]  /*f5f0*/  SHF.R.U32.HI R3, RZ, 0x18, R4 ;  /* 0x00000018ff037819 */ /* 0x000fe40000011604 */
[----:B------:R-:W-:-:S04]  /*f600*/  LOP3.LUT R2, R2, 0xff, RZ, 0xc0, !PT ;  /* 0x000000ff02027812 */ /* 0x000fc800078ec0ff */
[----:B------:R-:W-:Y:S02]  /*f610*/  PRMT R21, R2, 0x5410, R3 ;  /* 0x0000541002157816 */ /* 0x000fe40000000003 */
[--C-:B------:R-:W-:Y:S01]  /*f620*/  HSET2.LE.AND R3, R12, R0.reuse, PT ;  /* 0x000000000c037233 */ /* 0x100fe20003803000 */
[----:B------:R1:W-:Y:S04]  /*f630*/  STG.E.U16 desc[UR26][R32.64+-0x80], R18 ;  /* 0xffff801220007986 */ /* 0x0003e8000c10151a */
[----:B-1----:R-:W-:Y:S02]  /*f640*/  LOP3.LUT R18, R3, R59, RZ, 0xc0, !PT ;  /* 0x0000003b03127212 */ /* 0x002fe400078ec0ff */
[----:B------:R-:W2:Y:S01]  /*f650*/  LDL.LU R59, [R1+0xd0] ;  /* 0x0000d000013b7983 */ /* 0x000ea20000300800 */
[--C-:B------:R-:W-:Y:S01]  /*f660*/  HSET2.LE.AND R2, R9, R0.reuse, PT ;  /* 0x0000000009027233 */ /* 0x100fe20003803000 */
[----:B------:R-:W-:Y:S01]  /*f670*/  UIADD3 UR6, UR6, 0x1, URZ ;  /* 0x0000000106067890 */ /* 0x000fe2000fffe03f */
[----:B------:R-:W-:Y:S01]  /*f680*/  IMAD.U32 R4, RZ, RZ, UR31 ;  /* 0x0000001fff047e24 */ /* 0x000fe2000f8e00ff */
[----:B------:R2:W-:Y:S01]  /*f690*/  STG.E.U16 desc[UR26][R32.64+-0x7e], R19 ;  /* 0xffff821320007986 */ /* 0x0005e2000c10151a */
[----:B------:R-:W-:-:S03]  /*f6a0*/  HSET2.LE.AND R3, R5, R0, PT ;  /* 0x0000000005037233 */ /* 0x000fc60003803000 */
[----:B------:R-:W-:Y:S01]  /*f6b0*/  LOP3.LUT R4, R221, UR6, R4, 0x96, !PT ;  /* 0x00000006dd047c12 */ /* 0x000fe2000f8e9604 */
[----:B------:R-:W-:Y:S01]  /*f6c0*/  FADD.FTZ R199, R27, R17 ;  /* 0x000000111bc77221 */ /* 0x000fe20000010000 */
[----:B------:R-:W-:Y:S01]  /*f6d0*/  FADD.FTZ R198, R16, R13 ;  /* 0x0000000d10c67221 */ /* 0x000fe20000010000 */
[----:B--2---:R-:W-:Y:S01]  /*f6e0*/  LOP3.LUT R19, R2, R59, RZ, 0xc0, !PT ;  /* 0x0000003b02137212 */ /* 0x004fe200078ec0ff */
[----:B------:R-:W-:Y:S02]  /*f6f0*/  IMAD.MOV.U32 R59, RZ, RZ, R58 ;  /* 0x000000ffff3b7224 */ /* 0x000fe400078e003a */
[----:B------:R-:W-:Y:S02]  /*f700*/  IMAD.MOV.U32 R58, RZ, RZ, R84 ;  /* 0x000000ffff3a7224 */ /* 0x000fe400078e0054 */
[----:B------:R-:W-:Y:S01]  /*f710*/  IMAD.MOV.U32 R84, RZ, RZ, R31 ;  /* 0x000000ffff547224 */ /* 0x000fe200078e001f */
[----:B------:R-:W-:Y:S02]  /*f720*/  LOP3.LUT R26, R3, R59, RZ, 0xc0, !PT ;  /* 0x0000003b031a7212 */ /* 0x000fe400078ec0ff */
[----:B------:R-:W-:Y:S01]  /*f730*/  HSET2.LE.AND R2, R6, R0, PT ;  /* 0x0000000006027233 */ /* 0x000fe20003803000 */
[----:B------:R-:W-:-:S02]  /*f740*/  IMAD.MOV.U32 R59, RZ, RZ, R84 ;  /* 0x000000ffff3b7224 */ /* 0x000fc400078e0054 */
[----:B------:R-:W-:Y:S02]  /*f750*/  IMAD.MOV.U32 R84, RZ, RZ, R28 ;  /* 0x000000ffff547224 */ /* 0x000fe400078e001c */
[----:B------:R-:W-:Y:S01]  /*f760*/  IMAD.WIDE.U32 R28, R4, -0x326172a9, RZ ;  /* 0xcd9e8d57041c7825 */ /* 0x000fe200078e00ff */
[----:B------:R-:W-:-:S03]  /*f770*/  LOP3.LUT R27, R2, R223, RZ, 0xc0, !PT ;  /* 0x000000df021b7212 */ /* 0x000fc600078ec0ff */
[----:B------:R-:W-:Y:S01]  /*f780*/  IMAD.MOV.U32 R31, RZ, RZ, R219 ;  /* 0x000000ffff1f7224 */ /* 0x000fe200078e00db */
[----:B------:R-:W-:Y:S01]  /*f790*/  LOP3.LUT R2, R29, UR41, R87, 0x96, !PT ;  /* 0x000000291d027c12 */ /* 0x000fe2000f8e9657 */
[----:B------:R-:W2:Y:S04]  /*f7a0*/  LDL.LU R219, [R1+0x1d8] ;  /* 0x0001d80001db7983 */ /* 0x000ea80000300800 */
[----:B------:R-:W3:Y:S04]  /*f7b0*/  LDL.LU R223, [R1+0x1d4] ;  /* 0x0001d40001df7983 */ /* 0x000ee80000300800 */
[----:B------:R-:W4:Y:S01]  /*f7c0*/  LDL.LU R87, [R1+0xf0] ;  /* 0x0000f00001577983 */ /* 0x000f220000300800 */
[----:B------:R-:W-:-:S05]  /*f7d0*/  IMAD.WIDE.U32 R2, R2, -0x2daee0ad, RZ ;  /* 0xd2511f5302027825 */ /* 0x000fca00078e00ff */
[----:B------:R-:W-:-:S05]  /*f7e0*/  LOP3.LUT R3, R3, UR38, R242, 0x96, !PT ;  /* 0x0000002603037c12 */ /* 0x000fca000f8e96f2 */
[----:B------:R-:W-:Y:S01]  /*f7f0*/  IMAD.WIDE.U32 R8, R3, -0x326172a9, RZ ;  /* 0xcd9e8d5703087825 */ /* 0x000fe200078e00ff */
[----:B------:R-:W-:-:S05]  /*f800*/  LOP3.LUT R3, R11, UR39, R28, 0x96, !PT ;  /* 0x000000270b037c12 */ /* 0x000fca000f8e961c */
[----:B------:R-:W-:Y:S01]  /*f810*/  IMAD.WIDE.U32 R4, R3, -0x2daee0ad, RZ ;  /* 0xd2511f5303047825 */ /* 0x000fe200078e00ff */
[----:B------:R-:W-:-:S04]  /*f820*/  LOP3.LUT R7, R9, UR37, R10, 0x96, !PT ;  /* 0x0000002509077c12 */ /* 0x000fc8000f8e960a */
[----:B------:R-:W-:Y:S01]  /*f830*/  LOP3.LUT R6, R5, UR36, R2, 0x96, !PT ;  /* 0x0000002405067c12 */ /* 0x000fe2000f8e9602 */
[----:B------:R-:W-:-:S04]  /*f840*/  IMAD.WIDE.U32 R2, R7, -0x2daee0ad, RZ ;  /* 0xd2511f5307027825 */ /* 0x000fc800078e00ff */
[----:B------:R-:W-:Y:S01]  /*f850*/  IMAD.WIDE.U32 R6, R6, -0x326172a9, RZ ;  /* 0xcd9e8d5706067825 */ /* 0x000fe200078e00ff */
[----:B------:R-:W-:-:S04]  /*f860*/  LOP3.LUT R4, R3, UR33, R4, 0x96, !PT ;  /* 0x0000002103047c12 */ /* 0x000fc8000f8e9604 */
[----:B------:R-:W-:-:S05]  /*f870*/  LOP3.LUT R3, R7, UR35, R8, 0x96, !PT ;  /* 0x0000002307037c12 */ /* 0x000fca000f8e9608 */
[----:B------:R-:W-:-:S05]  /*f880*/  IMAD.WIDE.U32 R8, R3, -0x2daee0ad, RZ ;  /* 0xd2511f5303087825 */ /* 0x000fca00078e00ff */
[----:B------:R-:W-:Y:S01]  /*f890*/  LOP3.LUT R2, R9, UR29, R2, 0x96, !PT ;  /* 0x0000001d09027c12 */ /* 0x000fe2000f8e9602 */
[----:B------:R-:W-:-:S04]  /*f8a0*/  IMAD.WIDE.U32 R4, R4, -0x326172a9, RZ ;  /* 0xcd9e8d5704047825 */ /* 0x000fc800078e00ff */
[----:B------:R-:W-:Y:S01]  /*f8b0*/  IMAD.WIDE.U32 R2, R2, -0x326172a9, RZ ;  /* 0xcd9e8d5702027825 */ /* 0x000fe200078e00ff */
[----:B------:R-:W-:-:S04]  /*f8c0*/  LOP3.LUT R6, R5, UR32, R6, 0x96, !PT ;  /* 0x0000002005067c12 */ /* 0x000fc8000f8e9606 */
[----:B------:R-:W-:Y:S02]  /*f8d0*/  LOP3.LUT R5, R3, UR16, R4, 0x96, !PT ;  /* 0x0000001003057c12 */ /* 0x000fe4000f8e9604 */
[----:B------:R-:W-:-:S04]  /*f8e0*/  LOP3.LUT R3, R2, 0xffff, RZ, 0xc0, !PT ;  /* 0x0000ffff02037812 */ /* 0x000fc800078ec0ff */
[----:B------:R-:W-:Y:S02]  /*f8f0*/  SHF.R.U32.HI R4, RZ, 0x8, R3 ;  /* 0x00000008ff047819 */ /* 0x000fe40000011603 */
[----:B------:R-:W-:-:S04]  /*f900*/  LOP3.LUT R3, R2, 0xff, RZ, 0xc0, !PT ;  /* 0x000000ff02037812 */ /* 0x000fc800078ec0ff */
[----:B------:R-:W-:Y:S02]  /*f910*/  PRMT R13, R3, 0x5410, R4 ;  /* 0x00005410030d7816 */ /* 0x000fe40000000004 */
[--C-:B------:R-:W-:Y:S02]  /*f920*/  SHF.R.U32.HI R4, RZ, 0x10, R2.reuse ;  /* 0x00000010ff047819 */ /* 0x100fe40000011602 */
[----:B------:R-:W-:Y:S02]  /*f930*/  SHF.R.U32.HI R3, RZ, 0x18, R2 ;  /* 0x00000018ff037819 */ /* 0x000fe40000011602 */
[----:B------:R-:W-:-:S04]  /*f940*/  LOP3.LUT R2, R4, 0xff, RZ, 0xc0, !PT ;  /* 0x000000ff04027812 */ /* 0x000fc800078ec0ff */
[----:B------:R-:W-:Y:S01]  /*f950*/  PRMT R11, R2, 0x5410, R3 ;  /* 0x00005410020b7816 */ /* 0x000fe20000000003 */
[----:B------:R-:W-:-:S05]  /*f960*/  IMAD.WIDE.U32 R2, R6, -0x2daee0ad, RZ ;  /* 0xd2511f5306027825 */ /* 0x000fca00078e00ff */
[----:B------:R-:W-:Y:S02]  /*f970*/  LOP3.LUT R4, R3, UR34, R8, 0x96, !PT ;  /* 0x0000002203047c12 */ /* 0x000fe4000f8e9608 */
[----:B------:R-:W-:-:S04]  /*f980*/  LOP3.LUT R3, R2, 0xffff, RZ, 0xc0, !PT ;  /* 0x0000ffff02037812 */ /* 0x000fc800078ec0ff */
[----:B------:R-:W-:Y:S02]  /*f990*/  SHF.R.U32.HI R6, RZ, 0x8, R3 ;  /* 0x00000008ff067819 */ /* 0x000fe40000011603 */
[----:B------:R-:W-:-:S04]  /*f9a0*/  LOP3.LUT R3, R2, 0xff, RZ, 0xc0, !PT ;  /* 0x000000ff02037812 */ /* 0x000fc800078ec0ff */
[----:B------:R-:W-:Y:S02]  /*f9b0*/  PRMT R12, R3, 0x5410, R6 ;  /* 0x00005410030c7816 */ /* 0x000fe40000000006 */
[--C-:B------:R-:W-:Y:S02]  /*f9c0*/  SHF.R.U32.HI R3, RZ, 0x10, R2.reuse ;  /* 0x00000010ff037819 */ /* 0x100fe40000011602 */
[----:B------:R-:W-:Y:S02]  /*f9d0*/  SHF.R.U32.HI R6, RZ, 0x18, R2 ;  /* 0x00000018ff067819 */ /* 0x000fe40000011602 */
[----:B------:R-:W-:Y:S02]  /*f9e0*/  HSET2.LE.AND R2, R20, R0, PT ;  /* 0x0000000014027233 */ /* 0x000fe40003803000 */
[----:B------:R-:W-:-:S04]  /*f9f0*/  LOP3.LUT R3, R3, 0xff, RZ, 0xc0, !PT ;  /* 0x000000ff03037812 */ /* 0x000fc800078ec0ff */
[----:B------:R-:W-:Y:S02]  /*fa00*/  PRMT R10, R3, 0x5410, R6 ;  /* 0x00005410030a7816 */ /* 0x000fe40000000006 */
[----:B----4-:R-:W-:Y:S02]  /*fa10*/  LOP3.LUT R16, R2, R87, RZ, 0xc0, !PT ;  /* 0x0000005702107212 */ /* 0x010fe400078ec0ff */
[----:B------:R-:W-:-:S04]  /*fa20*/  LOP3.LUT R2, R5, 0xffff, RZ, 0xc0, !PT ;  /* 0x0000ffff05027812 */ /* 0x000fc800078ec0ff */
[----:B------:R-:W-:Y:S02]  /*fa30*/  SHF.R.U32.HI R3, RZ, 0x8, R2 ;  /* 0x00000008ff037819 */ /* 0x000fe40000011602 */
[----:B------:R-:W-:Y:S01]  /*fa40*/  LOP3.LUT R2, R5, 0xff, RZ, 0xc0, !PT ;  /* 0x000000ff05027812 */ /* 0x000fe200078ec0ff */
[----:B------:R-:W-:-:S03]  /*fa50*/  IMAD.MOV.U32 R87, RZ, RZ, R59 ;  /* 0x000000ffff577224 */ /* 0x000fc600078e003b */
[----:B------:R-:W-:Y:S02]  /*fa60*/  PRMT R9, R2, 0x5410, R3 ;  /* 0x0000541002097816 */ /* 0x000fe40000000003 */
[----:B------:R-:W-:Y:S02]  /*fa70*/  HSET2.LE.AND R2, R22, R0, PT ;  /* 0x0000000016027233 */ /* 0x000fe40003803000 */
[--C-:B------:R-:W-:Y:S02]  /*fa80*/  SHF.R.U32.HI R3, RZ, 0x10, R5.reuse ;  /* 0x00000010ff037819 */ /* 0x100fe40000011605 */
[----:B------:R-:W-:Y:S02]  /*fa90*/  SHF.R.U32.HI R5, RZ, 0x18, R5 ;  /* 0x00000018ff057819 */ /* 0x000fe40000011605 */
[----:B------:R-:W-:Y:S02]  /*faa0*/  LOP3.LUT R3, R3, 0xff, RZ, 0xc0, !PT ;  /* 0x000000ff03037812 */ /* 0x000fe400078ec0ff */
[----:B------:R-:W-:-:S02]  /*fab0*/  LOP3.LUT R17, R2, R87, RZ, 0xc0, !PT ;  /* 0x0000005702117212 */ /* 0x000fc400078ec0ff */
[C---:B------:R-:W-:Y:S02]  /*fac0*/  LOP3.LUT R2, R4.reuse, 0xffff, RZ, 0xc0, !PT ;  /* 0x0000ffff04027812 */ /* 0x040fe400078ec0ff */
[----:B------:R-:W-:Y:S02]  /*fad0*/  PRMT R8, R3, 0x5410, R5 ;  /* 0x0000541003087816 */ /* 0x000fe40000000005 */
[----:B------:R-:W-:Y:S02]  /*fae0*/  SHF.R.U32.HI R3, RZ, 0x8, R2 ;  /* 0x00000008ff037819 */ /* 0x000fe40000011602 */
[----:B------:R-:W-:Y:S01]  /*faf0*/  LOP3.LUT R2, R4, 0xff, RZ, 0xc0, !PT ;  /* 0x000000ff04027812 */ /* 0x000fe200078ec0ff */
[----:B------:R-:W-:Y:S02]  /*fb00*/  IMAD.MOV.U32 R59, RZ, RZ, R58 ;  /* 0x000000ffff3b7224 */ /* 0x000fe400078e003a */
[----:B------:R-:W-:Y:S01]  /*fb10*/  IMAD.MOV.U32 R58, RZ, RZ, R54 ;  /* 0x000000ffff3a7224 */ /* 0x000fe200078e0036 */
[----:B------:R-:W-:Y:S01]  /*fb20*/  PRMT R7, R2, 0x5410, R3 ;  /* 0x0000541002077816 */ /* 0x000fe20000000003 */
[----:B------:R-:W-:Y:S01]  /*fb30*/  IMAD.MOV.U32 R87, RZ, RZ, R59 ;  /* 0x000000ffff577224 */ /* 0x000fe200078e003b */
[----:B------:R-:W-:-:S02]  /*fb40*/  SHF.R.U32.HI R2, RZ, 0x10, R4 ;  /* 0x00000010ff027819 */ /* 0x000fc40000011604 */
[----:B------:R-:W-:Y:S01]  /*fb50*/  SHF.R.U32.HI R3, RZ, 0x18, R4 ;  /* 0x00000018ff037819 */ /* 0x000fe20000011604 */
[----:B------:R-:W-:Y:S01]  /*fb60*/  IMAD.MOV.U32 R59, RZ, RZ, R58 ;  /* 0x000000ffff3b7224 */ /* 0x000fe200078e003a */
[----:B------:R-:W-:Y:S01]  /*fb70*/  HSET2.LE.AND R4, R23, R0, PT ;  /* 0x0000000017047233 */ /* 0x000fe20003803000 */
[----:B------:R-:W-:Y:S02]  /*fb80*/  IMAD.MOV.U32 R54, RZ, RZ, R79 ;  /* 0x000000ffff367224 */ /* 0x000fe400078e004f */
[----:B------:R-:W-:Y:S02]  /*fb90*/  IMAD.MOV.U32 R58, RZ, RZ, R84 ;  /* 0x000000ffff3a7224 */ /* 0x000fe400078e0054 */
[----:B------:R-:W-:Y:S02]  /*fba0*/  IMAD.MOV.U32 R79, RZ, RZ, R224 ;  /* 0x000000ffff4f7224 */ /* 0x000fe400078e00e0 */
[----:B------:R-:W-:Y:S01]  /*fbb0*/  IMAD.MOV.U32 R84, RZ, RZ, R244 ;  /* 0x000000ffff547224 */ /* 0x000fe200078e00f4 */
[----:B------:R-:W4:Y:S01]  /*fbc0*/  LDL.LU R224, [R1+0x1d0] ;  /* 0x0001d00001e07983 */ /* 0x000f220000300800 */
[----:B------:R-:W-:Y:S01]  /*fbd0*/  IMAD.MOV.U32 R244, RZ, RZ, R225 ;  /* 0x000000fffff47224 */ /* 0x000fe200078e00e1 */
[----:B------:R-:W-:-:S02]  /*fbe0*/  LOP3.LUT R24, R4, R87, RZ, 0xc0, !PT ;  /* 0x0000005704187212 */ /* 0x000fc400078ec0ff */
[----:B------:R-:W2:Y:S04]  /*fbf0*/  LDL.LU R225, [R1+0x1cc] ;  /* 0x0001cc0001e17983 */ /* 0x000ea80000300800 */
[----:B------:R-:W3:Y:S01]  /*fc00*/  LDL.LU R87, [R1+0xe0] ;  /* 0x0000e00001577983 */ /* 0x000ee20000300800 */
[----:B------:R-:W-:-:S04]  /*fc10*/  LOP3.LUT R2, R2, 0xff, RZ, 0xc0, !PT ;  /* 0x000000ff02027812 */ /* 0x000fc800078ec0ff */
[----:B------:R-:W-:Y:S02]  /*fc20*/  PRMT R22, R2, 0x5410, R3 ;  /* 0x0000541002167816 */ /* 0x000fe40000000003 */
[--C-:B------:R-:W-:Y:S01]  /*fc30*/  HSET2.LE.AND R3, R21, R0.reuse, PT ;  /* 0x0000000015037233 */ /* 0x100fe20003803000 */
[----:B------:R-:W-:Y:S02]  /*fc40*/  IMAD.MOV.U32 R85, RZ, RZ, R138 ;  /* 0x000000ffff557224 */ /* 0x000fe400078e008a */
[----:B------:R-:W-:Y:S01]  /*fc50*/  IMAD.WIDE.U32 R4, R226, -0x326172a9, RZ ;  /* 0xcd9e8d57e2047825 */ /* 0x000fe200078e00ff */
[----:B------:R-:W-:-:S03]  /*fc60*/  HSET2.LE.AND R2, R13, R0, PT ;  /* 0x000000000d027233 */ /* 0x000fc60003803000 */
[----:B------:R-:W-:Y:S01]  /*fc70*/  @!P3 HFMA2.BF16_V2 R102, -RZ.H0_H0, RZ.H0_H0, -R145.H0_H0 ;  /* 0x200000ffff66b231 */ /* 0x000fe20000340991 */
[----:B------:R-:W-:Y:S02]  /*fc80*/  PRMT R138, R145, 0x5410, R144 ;  /* 0x00005410918a7816 */ /* 0x000fe40000000090 */
[----:B------:R-:W-:Y:S02]  /*fc90*/  LOP3.LUT R6, R15, UR41, R4, 0x96, !PT ;  /* 0x000000290f067c12 */ /* 0x000fe4000f8e9604 */
[----:B------:R-:W-:Y:S01]  /*fca0*/  @!P3 PRMT R145, R102, 0x5410, RZ ;  /* 0x000054106691b816 */ /* 0x000fe200000000ff */
[----:B------:R-:W-:Y:S02]  /*fcb0*/  IMAD.MOV.U32 R89, RZ, RZ, R43 ;  /* 0x000000ffff597224 */ /* 0x000fe400078e002b */
[----:B------:R-:W-:Y:S02]  /*fcc0*/  IMAD.MOV.U32 R90, RZ, RZ, R42 ;  /* 0x000000ffff5a7224 */ /* 0x000fe400078e002a */
[----:B------:R-:W-:-:S02]  /*fcd0*/  IMAD.MOV.U32 R91, RZ, RZ, R41 ;  /* 0x000000ffff5b7224 */ /* 0x000fc400078e0029 */
[----:B------:R-:W-:Y:S02]  /*fce0*/  IMAD.MOV.U32 R64, RZ, RZ, R180 ;  /* 0x000000ffff407224 */ /* 0x000fe400078e00b4 */
[----:B------:R-:W-:Y:S02]  /*fcf0*/  IMAD.MOV.U32 R65, RZ, RZ, R178 ;  /* 0x000000ffff417224 */ /* 0x000fe400078e00b2 */
[----:B------:R-:W-:Y:S01]  /*fd00*/  IMAD.MOV.U32 R66, RZ, RZ, R179 ;  /* 0x000000ffff427224 */ /* 0x000fe200078e00b3 */
[----:B---3--:R-:W-:Y:S01]  /*fd10*/  LOP3.LUT R25, R3, R87, RZ, 0xc0, !PT ;  /* 0x0000005703197212 */ /* 0x008fe200078ec0ff */
[----:B------:R-:W-:Y:S02]  /*fd20*/  IMAD.MOV.U32 R87, RZ, RZ, R59 ;  /* 0x000000ffff577224 */ /* 0x000fe400078e003b */
[----:B------:R-:W-:Y:S02]  /*fd30*/  IMAD.MOV.U32 R59, RZ, RZ, R58 ;  /* 0x000000ffff3b7224 */ /* 0x000fe400078e003a */
[----:B------:R-:W-:-:S02]  /*fd40*/  IMAD.MOV.U32 R58, RZ, RZ, R84 ;  /* 0x000000ffff3a7224 */ /* 0x000fc400078e0054 */
[----:B------:R-:W-:Y:S02]  /*fd50*/  IMAD.MOV.U32 R84, RZ, RZ, R85 ;  /* 0x000000ffff547224 */ /* 0x000fe400078e0055 */
[----:B------:R-:W-:Y:S01]  /*fd60*/  IMAD.MOV.U32 R85, RZ, RZ, R30 ;  /* 0x000000ffff557224 */ /* 0x000fe200078e001e */
[----:B------:R-:W-:Y:S01]  /*fd70*/  LOP3.LUT R3, R5, R87, RZ, 0x3c, !PT ;  /* 0x0000005705037212 */ /* 0x000fe200078e3cff */
        /* <DEDUP_REMOVED lines=15> */
[----:B------:R-:W-:Y:S01]  /*fe70*/  LOP3.LUT R30, R2, R227, RZ, 0xc0, !PT ;  /* 0x000000e3021e7212 */ /* 0x000fe200078ec0ff */
[----:B------:R-:W-:Y:S01]  /*fe80*/  IMAD.MOV.U32 R56, RZ, RZ, R77 ;  /* 0x000000ffff387224 */ /* 0x000fe200078e004d */
[----:B------:R-:W-:Y:S01]  /*fe90*/  HSET2.LE.AND R2, R11, R0, PT ;  /* 0x000000000b027233 */ /* 0x000fe20003803000 */
[----:B------:R-:W-:Y:S01]  /*fea0*/  IMAD.MOV.U32 R77, RZ, RZ, R76 ;  /* 0x000000ffff4d7224 */ /* 0x000fe200078e004c */
[----:B------:R-:W3:Y:S01]  /*feb0*/  LDL.LU R227, [R1+0x1c8] ;  /* 0x0001c80001e37983 */ /* 0x000ee20000300800 */
[----:B------:R-:W-:-:S02]  /*fec0*/  IMAD.MOV.U32 R76, RZ, RZ, R38 ;  /* 0x000000ffff4c7224 */ /* 0x000fc400078e0026 */
[----:B------:R-:W-:Y:S01]  /*fed0*/  IMAD.WIDE.U32 R38, R3, -0x2daee0ad, RZ ;  /* 0xd2511f5303267825 */ /* 0x000fe200078e00ff */
[----:B------:R-:W-:Y:S01]  /*fee0*/  LOP3.LUT R31, R2, R31, RZ, 0xc0, !PT ;  /* 0x0000001f021f7212 */ /* 0x000fe200078ec0ff */
[----:B------:R-:W4:Y:S02]  /*fef0*/  LDL.LU R226, [R1+0x1c4] ;  /* 0x0001c40001e27983 */ /* 0x000f240000300800 */
[----:B------:R-:W-:Y:S01]  /*ff00*/  IMAD.MOV.U32 R36, RZ, RZ, R132 ;  /* 0x000000ffff247224 */ /* 0x000fe200078e0084 */
[----:B------:R-:W-:Y:S01]  /*ff10*/  LOP3.LUT R2, R39, UR40, R220, 0x96, !PT ;  /* 0x0000002827027c12 */ /* 0x000fe2000f8e96dc */
[----:B------:R-:W-:Y:S01]  /*ff20*/  IMAD.MOV.U32 R61, RZ, RZ, R86 ;  /* 0x000000ffff3d7224 */ /* 0x000fe200078e0056 */
[----:B------:R-:W-:Y:S01]  /*ff30*/  HSET2.LE.AND R3, R12, R0, PT ;  /* 0x000000000c037233 */ /* 0x000fe20003803000 */
[----:B------:R-:W-:Y:S01]  /*ff40*/  IMAD.MOV.U32 R86, RZ, RZ, R59 ;  /* 0x000000ffff567224 */ /* 0x000fe200078e003b */
[----:B------:R-:W2:Y:S01]  /*ff50*/  LDL.LU R228, [R1+0x1c0] ;  /* 0x0001c00001e47983 */ /* 0x000ea20000300800 */
[----:B------:R-:W-:-:S02]  /*ff60*/  IMAD.MOV.U32 R59, RZ, RZ, R50 ;  /* 0x000000ffff3b7224 */ /* 0x000fc400078e0032 */
[----:B------:R-:W-:Y:S01]  /*ff70*/  IMAD.MOV.U32 R50, RZ, RZ, R36 ;  /* 0x000000ffff327224 */ /* 0x000fe200078e0024 */
[----:B------:R-:W-:Y:S01]  /*ff80*/  LOP3.LUT R132, R29, UR41, R4, 0x96, !PT ;  /* 0x000000291d847c12 */ /* 0x000fe2000f8e9604 */
[----:B------:R-:W-:Y:S01]  /*ff90*/  IMAD.WIDE.U32 R36, R2, -0x326172a9, RZ ;  /* 0xcd9e8d5702247825 */ /* 0x000fe200078e00ff */
[--C-:B------:R-:W-:Y:S02]  /*ffa0*/  HSET2.LE.AND R4, R9, R0.reuse, PT ;  /* 0x0000000009047233 */ /* 0x100fe40003803000 */
[----:B------:R-:W-:Y:S02]  /*ffb0*/  LOP3.LUT R102, R3, R239, RZ, 0xc0, !PT ;  /* 0x000000ef03667212 */ /* 0x000fe400078ec0ff */
[C---:B------:R-:W-:Y:S02]  /*ffc0*/  LOP3.LUT R5, R37.reuse, UR39, R14, 0x96, !PT ;  /* 0x0000002725057c12 */ /* 0x040fe4000f8e960e */
[----:B------:R-:W-:Y:S02]  /*ffd0*/  LOP3.LUT R37, R37, UR39, R28, 0x96, !PT ;  /* 0x0000002725257c12 */ /* 0x000fe4000f8e961c */
[----:B------:R-:W-:-:S02]  /*ffe0*/  HSET2.LE.AND R3, R8, R0, PT ;  /* 0x0000000008037233 */ /* 0x000fc40003803000 */
[----:B------:R-:W-:Y:S01]  /*fff0*/  LOP3.LUT R28, R4, R61, RZ, 0xc0, !PT ;  /* 0x0000003d041c7212 */ /* 0x000fe200078ec0ff */
[----:B------:R-:W-:Y:S02]  /*10000*/  IMAD.MOV.U32 R61, RZ, RZ, R56 ;  /* 0x000000ffff3d7224 */ /* 0x000fe400078e0038 */
[----:B------:R-:W-:Y:S01]  /*10010*/  IMAD.MOV.U32 R56, RZ, RZ, R83 ;  /* 0x000000ffff387224 */ /* 0x000fe200078e0053 */
[----:B------:R-:W-:Y:S01]  /*10020*/  LOP3.LUT R29, R3, R231, RZ, 0xc0, !PT ;  /* 0x000000e7031d7212 */ /* 0x000fe200078ec0ff */
[----:B------:R-:W-:Y:S01]  /*10030*/  IMAD.MOV.U32 R83, RZ, RZ, R80 ;  /* 0x000000ffff537224 */ /* 0x000fe200078e0050 */
[----:B------:R-:W3:Y:S01]  /*10040*/  LDL.LU R231, [R1+0x1bc] ;  /* 0x0001bc0001e77983 */ /* 0x000ee20000300800 */
[----:B------:R-:W-:Y:S02]  /*10050*/  IMAD.MOV.U32 R80, RZ, RZ, R68 ;  /* 0x000000ffff507224 */ /* 0x000fe400078e0044 */
[----:B------:R-:W-:Y:S02]  /*10060*/  IMAD.MOV.U32 R68, RZ, RZ, R251 ;  /* 0x000000ffff447224 */ /* 0x000fe400078e00fb */
[----:B------:R-:W2:Y:S01]  /*10070*/  LDL.LU R251, [R1+0x1b8] ;  /* 0x0001b80001fb7983 */ /* 0x000ea20000300800 */
[----:B------:R-:W-:-:S03]  /*10080*/  IMAD.MOV.U32 R88, RZ, RZ, R60 ;  /* 0x000000ffff587224 */ /* 0x000fc600078e003c */
[----:B------:R1:W5:Y:S01]  /*10090*/  LDL.LU R43, [R1+0x1b4] ;  /* 0x0001b400012b7983 */ /* 0x0003620000300800 */
[----:B------:R-:W-:-:S03]  /*100a0*/  IMAD.MOV.U32 R60, RZ, RZ, R177 ;  /* 0x000000ffff3c7224 */ /* 0x000fc600078e00b1 */
[----:B------:R1:W5:Y:S04]  /*100b0*/  LDL.LU R42, [R1+0x1b0] ;  /* 0x0001b000012a7983 */ /* 0x0003680000300800 */
[----:B------:R1:W5:Y:S04]  /*100c0*/  LDL.LU R41, [R1+0x1ac] ;  /* 0x0001ac0001297983 */ /* 0x0003680000300800 */
[----:B------:R-:W4:Y:S01]  /*100d0*/  LDL.LU R177, [R1+0x1a8] ;  /* 0x0001a80001b17983 */ /* 0x000f220000300800 */
[----:B------:R-:W-:Y:S02]  /*100e0*/  IMAD.MOV.U32 R62, RZ, RZ, R84 ;  /* 0x000000ffff3e7224 */ /* 0x000fe400078e0054 */
[----:B------:R-:W-:-:S02]  /*100f0*/  IMAD.MOV.U32 R84, RZ, RZ, R56 ;  /* 0x000000ffff547224 */ /* 0x000fc400078e0038 */
[----:B------:R-:W-:Y:S02]  /*10100*/  IMAD.MOV.U32 R56, RZ, RZ, R79 ;  /* 0x000000ffff387224 */ /* 0x000fe400078e004f */
[----:B------:R-:W-:Y:S02]  /*10110*/  IMAD.MOV.U32 R79, RZ, RZ, R40 ;  /* 0x000000ffff4f7224 */ /* 0x000fe400078e0028 */
[----:B------:R1:W5:Y:S04]  /*10120*/  LDL.LU R40, [R1+0x1a4] ;  /* 0x0001a40001287983 */ /* 0x0003680000300800 */
[----:B------:R-:W3:Y:S04]  /*10130*/  LDL.LU R180, [R1+0x1a0] ;  /* 0x0001a00001b47983 */ /* 0x000ee80000300800 */
[----:B------:R-:W2:Y:S04]  /*10140*/  LDL.LU R178, [R1+0x19c] ;  /* 0x00019c0001b27983 */ /* 0x000ea80000300800 */
[----:B------:R-:W3:Y:S01]  /*10150*/  LDL.LU R179, [R1+0x198] ;  /* 0x0001980001b37983 */ /* 0x000ee20000300800 */
[----:B------:R-:W-:Y:S01]  /*10160*/  @!P6 HFMA2.BF16_V2 R103, -RZ.H0_H0, RZ.H0_H0, -R146.H0_H0 ;  /* 0x200000ffff67e231 */ /* 0x000fe20000340992 */
[----:B------:R-:W-:Y:S01]  /*10170*/  HSET2.LE.AND R2, R10, R0, PT ;  /* 0x000000000a027233 */ /* 0x000fe20003803000 */
[----:B------:R-:W-:Y:S01]  /*10180*/  IMAD.MOV.U32 R81, RZ, RZ, R133 ;  /* 0x000000ffff517224 */ /* 0x000fe200078e0085 */
[----:B------:R-:W-:Y:S01]  /*10190*/  PRMT R133, R147, 0x5410, R146 ;  /* 0x0000541093857816 */ /* 0x000fe20000000092 */
[----:B------:R-:W-:Y:S01]  /*101a0*/  @!P5 HFMA2.BF16_V2 R100, -RZ.H0_H0, RZ.H0_H0, -R147.H0_H0 ;  /* 0x200000ffff64d231 */ /* 0x000fe20000340993 */
[----:B------:R-:W-:-:S02]  /*101b0*/  @!P6 PRMT R146, R103, 0x5410, RZ ;  /* 0x000054106792e816 */ /* 0x000fc400000000ff */
[----:B------:R-:W-:Y:S02]  /*101c0*/  LOP3.LUT R103, R2, R237, RZ, 0xc0, !PT ;  /* 0x000000ed02677212 */ /* 0x000fe400078ec0ff */
[----:B------:R-:W-:Y:S02]  /*101d0*/  HSET2.LE.AND R2, R7, R0, PT ;  /* 0x0000000007027233 */ /* 0x000fe40003803000 */
[----:B------:R-:W-:-:S03]  /*101e0*/  @!P5 PRMT R147, R100, 0x5410, RZ ;  /* 0x000054106493d816 */ /* 0x000fc600000000ff */
[----:B------:R-:W-:Y:S01]  /*101f0*/  LOP3.LUT R100, R2, R252, RZ, 0xc0, !PT ;  /* 0x000000fc02647212 */ /* 0x000fe200078ec0ff */
        /* <DEDUP_REMOVED lines=9> */
[----:B------:R-:W-:Y:S02]  /*10290*/  @!P4 HFMA2.BF16_V2 R101, -RZ.H0_H0, RZ.H0_H0, -R144.H0_H0 ;  /* 0x200000ffff65c231 */ /* 0x000fe40000340990 */
[----:B------:R-:W-:Y:S01]  /*102a0*/  IMAD.WIDE.U32 R20, R5, -0x2daee0ad, RZ ;  /* 0xd2511f5305147825 */ /* 0x000fe200078e00ff */
[----:B------:R-:W-:Y:S02]  /*102b0*/  LOP3.LUT R4, R3, UR33, R4, 0x96, !PT ;  /* 0x0000002103047c12 */ /* 0x000fe4000f8e9604 */
[----:B------:R-:W-:Y:S02]  /*102c0*/  HSET2.LE.AND R3, R22, R0, PT ;  /* 0x0000000016037233 */ /* 0x000fe40003803000 */
[----:B------:R-:W-:Y:S01]  /*102d0*/  LOP3.LUT R2, R21, UR29, R2, 0x96, !PT ;  /* 0x0000001d15027c12 */ /* 0x000fe2000f8e9602 */
[----:B------:R-:W-:Y:S01]  /*102e0*/  IMAD.WIDE.U32 R4, R4, -0x326172a9, RZ ;  /* 0xcd9e8d5704047825 */ /* 0x000fe200078e00ff */
[----:B------:R-:W-:Y:S02]  /*102f0*/  @!P4 PRMT R144, R101, 0x5410, RZ ;  /* 0x000054106590c816 */ /* 0x000fe400000000ff */
[----:B------:R-:W-:Y:S01]  /*10300*/  LOP3.LUT R101, R3, R61, RZ, 0xc0, !PT ;  /* 0x0000003d03657212 */ /* 0x000fe200078ec0ff */
[----:B------:R-:W-:Y:S01]  /*10310*/  IMAD.WIDE.U32 R2, R2, -0x326172a9, RZ ;  /* 0xcd9e8d5702027825 */ /* 0x000fe200078e00ff */
[----:B------:R-:W-:-:S02]  /*10320*/  LOP3.LUT R21, R5, UR32, R6, 0x96, !PT ;  /* 0x0000002005157c12 */ /* 0x000fc4000f8e9606 */
[----:B------:R-:W-:Y:S02]  /*10330*/  SHF.R.U32.HI R6, RZ, 0x10, R2 ;  /* 0x00000010ff067819 */ /* 0x000fe40000011602 */
[----:B------:R-:W-:Y:S02]  /*10340*/  LOP3.LUT R4, R3, UR16, R4, 0x96, !PT ;  /* 0x0000001003047c12 */ /* 0x000fe4000f8e9604 */
[C---:B------:R-:W-:Y:S02]  /*10350*/  LOP3.LUT R3, R2.reuse, 0xffff, RZ, 0xc0, !PT ;  /* 0x0000ffff02037812 */ /* 0x040fe400078ec0ff */
[----:B------:R-:W-:Y:S02]  /*10360*/  LOP3.LUT R7, R2, 0xff, RZ, 0xc0, !PT ;  /* 0x000000ff02077812 */ /* 0x000fe400078ec0ff */
[----:B------:R-:W-:Y:S02]  /*10370*/  SHF.R.U32.HI R5, RZ, 0x18, R2 ;  /* 0x00000018ff057819 */ /* 0x000fe40000011602 */
[----:B------:R-:W-:-:S02]  /*10380*/  LOP3.LUT R2, R6, 0xff, RZ, 0xc0, !PT ;  /* 0x000000ff06027812 */ /* 0x000fc400078ec0ff */
[----:B------:R-:W-:Y:S02]  /*10390*/  SHF.R.U32.HI R3, RZ, 0x8, R3 ;  /* 0x00000008ff037819 */ /* 0x000fe40000011603 */
[----:B------:R-:W-:Y:S02]  /*103a0*/  PRMT R6, R2, 0x5410, R5 ;  /* 0x0000541002067816 */ /* 0x000fe40000000005 */
[C---:B------:R-:W-:Y:S02]  /*103b0*/  LOP3.LUT R2, R4.reuse, 0xffff, RZ, 0xc0, !PT ;  /* 0x0000ffff04027812 */ /* 0x040fe400078ec0ff */
[----:B------:R-:W-:Y:S02]  /*103c0*/  PRMT R7, R7, 0x5410, R3 ;  /* 0x0000541007077816 */ /* 0x000fe40000000003 */
        /* <DEDUP_REMOVED lines=8> */
[----:B------:R1:W-:Y:S01]  /*10450*/  STG.E.U16 desc[UR26][R140.64+-0x70], R63 ;  /* 0xffff903f8c007986 */ /* 0x0003e2000c10151a */
[----:B------:R-:W-:-:S03]  /*10460*/  HSET2.LE.AND R3, R6, R0, PT ;  /* 0x0000000006037233 */ /* 0x000fc60003803000 */
[----:B------:R-:W-:Y:S02]  /*10470*/  LOP3.LUT R6, R2, R48, RZ, 0xc0, !PT ;  /* 0x0000003002067212 */ /* 0x000fe400078ec0ff */
[--C-:B------:R-:W-:Y:S02]  /*10480*/  HSET2.LE.AND R2, R12, R0.reuse, PT ;  /* 0x000000000c027233 */ /* 0x100fe40003803000 */
[----:B------:R-:W-:Y:S01]  /*10490*/  HSET2.LE.AND R4, R5, R0, PT ;  /* 0x0000000005047233 */ /* 0x000fe20003803000 */
[----:B------:R-:W-:Y:S01]  /*104a0*/  IMAD.MOV.U32 R48, RZ, RZ, R240 ;  /* 0x000000ffff307224 */ /* 0x000fe200078e00f0 */
[----:B------:R-:W-:Y:S01]  /*104b0*/  LOP3.LUT R7, R3, R45, RZ, 0xc0, !PT ;  /* 0x0000002d03077212 */ /* 0x000fe200078ec0ff */
[----:B------:R-:W-:Y:S01]  /*104c0*/  IMAD.MOV.U32 R45, RZ, RZ, R50 ;  /* 0x000000ffff2d7224 */ /* 0x000fe200078e0032 */
[----:B------:R-:W-:Y:S01]  /*104d0*/  LOP3.LUT R5, R2, R49, RZ, 0xc0, !PT ;  /* 0x0000003102057212 */ /* 0x000fe200078ec0ff */
[----:B------:R-:W-:Y:S01]  /*104e0*/  IMAD.MOV.U32 R49, RZ, RZ, R191 ;  /* 0x000000ffff317224 */ /* 0x000fe200078e00bf */
[----:B------:R-:W-:Y:S01]  /*104f0*/  LOP3.LUT R4, R4, R51, RZ, 0xc0, !PT ;  /* 0x0000003304047212 */ /* 0x000fe200078ec0ff */
[----:B------:R-:W-:-:S02]  /*10500*/  IMAD.MOV.U32 R50, RZ, RZ, R190 ;  /* 0x000000ffff327224 */ /* 0x000fc400078e00be */
[----:B------:R-:W-:Y:S02]  /*10510*/  IMAD.MOV.U32 R51, RZ, RZ, R189 ;  /* 0x000000ffff337224 */ /* 0x000fe400078e00bd */
[----:B-1----:R-:W-:Y:S02]  /*10520*/  IMAD.MOV.U32 R63, RZ, RZ, R85 ;  /* 0x000000ffff3f7224 */ /* 0x002fe400078e0055 */
[----:B------:R-:W-:Y:S02]  /*10530*/  IMAD.MOV.U32 R85, RZ, RZ, R54 ;  /* 0x000000ffff557224 */ /* 0x000fe400078e0036 */
[----:B------:R-:W-:Y:S02]  /*10540*/  IMAD.MOV.U32 R54, RZ, RZ, R78 ;  /* 0x000000ffff367224 */ /* 0x000fe400078e004e */
[----:B------:R-:W-:Y:S02]  /*10550*/  IMAD.MOV.U32 R78, RZ, RZ, R67 ;  /* 0x000000ffff4e7224 */ /* 0x000fe400078e0043 */
[----:B------:R-:W-:-:S02]  /*10560*/  IMAD.MOV.U32 R67, RZ, RZ, R241 ;  /* 0x000000ffff437224 */ /* 0x000fc400078e00f1 */
[----:B------:R1:W5:Y:S01]  /*10570*/  LDL.LU R241, [R1+0x194] ;  /* 0x0001940001f17983 */ /* 0x0003620000300800 */
[----:B------:R-:W-:-:S03]  /*10580*/  IMAD.MOV.U32 R96, RZ, RZ, R188 ;  /* 0x000000ffff607224 */ /* 0x000fc600078e00bc */
[----:B------:R1:W5:Y:S01]  /*10590*/  LDL.LU R240, [R1+0x190] ;  /* 0x0001900001f07983 */ /* 0x0003620000300800 */
[----:B------:R-:W-:-:S03]  /*105a0*/  @!P2 HFMA2.BF16_V2 R99, -RZ.H0_H0, RZ.H0_H0, -R136.H1_H1 ;  /* 0x200000ffff63a231 */ /* 0x000fc60000360988 */
[----:B------:R1:W5:Y:S01]  /*105b0*/  LDL.LU R191, [R1+0x18c] ;  /* 0x00018c0001bf7983 */ /* 0x0003620000300800 */
[----:B------:R-:W-:-:S03]  /*105c0*/  IMAD.MOV.U32 R97, RZ, RZ, R187 ;  /* 0x000000ffff617224 */ /* 0x000fc600078e00bb */
[----:B------:R1:W5:Y:S01]  /*105d0*/  LDL.LU R190, [R1+0x188] ;  /* 0x0001880001be7983 */ /* 0x0003620000300800 */
[----:B------:R-:W-:-:S03]  /*105e0*/  IMAD.MOV.U32 R98, RZ, RZ, R186 ;  /* 0x000000ffff627224 */ /* 0x000fc600078e00ba */
[----:B------:R1:W5:Y:S01]  /*105f0*/  LDL.LU R189, [R1+0x184] ;  /* 0x0001840001bd7983 */ /* 0x0003620000300800 */
[----:B------:R-:W-:-:S03]  /*10600*/  IMAD.MOV.U32 R2, RZ, RZ, R185 ;  /* 0x000000ffff027224 */ /* 0x000fc600078e00b9 */
[----:B------:R1:W5:Y:S01]  /*10610*/  LDL.LU R188, [R1+0x180] ;  /* 0x0001800001bc7983 */ /* 0x0003620000300800 */
[----:B------:R-:W-:-:S03]  /*10620*/  IMAD.MOV.U32 R3, RZ, RZ, R184 ;  /* 0x000000ffff037224 */ /* 0x000fc600078e00b8 */
[----:B------:R1:W5:Y:S01]  /*10630*/  LDL.LU R187, [R1+0x17c] ;  /* 0x00017c0001bb7983 */ /* 0x0003620000300800 */
[----:B------:R-:W-:Y:S01]  /*10640*/  @P2 PRMT R162, R136, 0x7632, R162 ;  /* 0x0000763288a22816 */ /* 0x000fe200000000a2 */
[----:B------:R-:W-:Y:S02]  /*10650*/  IMAD.MOV.U32 R252, RZ, RZ, R183 ;  /* 0x000000fffffc7224 */ /* 0x000fe400078e00b7 */
[----:B------:R1:W5:Y:S01]  /*10660*/  LDL.LU R186, [R1+0x178] ;  /* 0x0001780001ba7983 */ /* 0x0003620000300800 */
[----:B------:R-:W-:Y:S01]  /*10670*/  @!P2 PRMT R162, R99, 0x5410, RZ ;  /* 0x0000541063a2a816 */ /* 0x000fe200000000ff */
[----:B------:R-:W-:Y:S02]  /*10680*/  IMAD.MOV.U32 R239, RZ, RZ, R86 ;  /* 0x000000ffffef7224 */ /* 0x000fe400078e0056 */
[----:B------:R1:W5:Y:S01]  /*10690*/  LDL.LU R185, [R1+0x174] ;  /* 0x0001740001b97983 */ /* 0x0003620000300800 */
[----:B------:R-:W-:Y:S02]  /*106a0*/  IMAD.MOV.U32 R237, RZ, RZ, R87 ;  /* 0x000000ffffed7224 */ /* 0x000fe400078e0057 */
[----:B------:R-:W-:Y:S01]  /*106b0*/  IMAD.MOV.U32 R22, RZ, RZ, R182 ;  /* 0x000000ffff167224 */ /* 0x000fe200078e00b6 */
[----:B------:R1:W5:Y:S01]  /*106c0*/  LDL.LU R184, [R1+0x170] ;  /* 0x0001700001b87983 */ /* 0x0003620000300800 */
[----:B------:R-:W-:-:S02]  /*106d0*/  IMAD.MOV.U32 R99, RZ, RZ, R247 ;  /* 0x000000ffff637224 */ /* 0x000fc400078e00f7 */
[----:B------:R-:W-:Y:S01]  /*106e0*/  IMAD.MOV.U32 R23, RZ, RZ, R181 ;  /* 0x000000ffff177224 */ /* 0x000fe200078e00b5 */
[----:B------:R1:W5:Y:S01]  /*106f0*/  LDL.LU R183, [R1+0x16c] ;  /* 0x00016c0001b77983 */ /* 0x0003620000300800 */
[----:B------:R-:W-:-:S03]  /*10700*/  IMAD.MOV.U32 R247, RZ, RZ, R176 ;  /* 0x000000fffff77224 */ /* 0x000fc600078e00b0 */
[----:B------:R1:W5:Y:S04]  /*10710*/  LDL.LU R182, [R1+0x168] ;  /* 0x0001680001b67983 */ /* 0x0003680000300800 */
[----:B------:R1:W5:Y:S04]  /*10720*/  LDL.LU R181, [R1+0x164] ;  /* 0x0001640001b57983 */ /* 0x0003680000300800 */
[----:B------:R1:W5:Y:S04]  /*10730*/  LDL.LU R176, [R1+0x160] ;  /* 0x0001600001b07983 */ /* 0x0003680000300800 */
[----:B----4-:R-:W4:Y:S04]  /*10740*/  LDSM.16.MT88.4 R8, [R177+0x6000] ;  /* 0x00600000b108783b */ /* 0x010f280000004200 */
[----:B--2---:R-:W-:Y:S01]  /*10750*/  LDSM.16.MT88.4 R12, [R178+0x6000] ;  /* 0x00600000b20c783b */ /* 0x004fe20000004200 */
[-C--:B----4-:R-:W-:Y:S06]  /*10760*/  HMMA.16816.F32.BF16 R92, R16, R8.reuse, R88 ;  /* 0x00000008105c723c */ /* 0x090fec0000041858 */
[----:B------:R-:W-:Y:S06]  /*10770*/  HMMA.16816.F32.BF16 R88, R4, R8, R108 ;  /* 0x000000080458723c */ /* 0x000fec000004186c */
[----:B------:R-:W-:Y:S01]  /*10780*/  HMMA.16816.F32.BF16 R80, R16, R10, R80 ;  /* 0x0000000a1050723c */ /* 0x000fe20000041850 */
[----:B------:R-:W-:-:S02]  /*10790*/  IMAD.MOV.U32 R108, RZ, RZ, R84 ;  /* 0x000000ffff6c7224 */ /* 0x000fc400078e0054 */
[----:B------:R-:W-:-:S03]  /*107a0*/  IMAD.MOV.U32 R109, RZ, RZ, R85 ;  /* 0x000000ffff6d7224 */ /* 0x000fc600078e0055 */
[----:B------:R-:W-:Y:S01]  /*107b0*/  HMMA.16816.F32.BF16 R84, R4, R10, R104 ;  /* 0x0000000a0454723c */ /* 0x000fe20000041868 */
[----:B---3--:R-:W2:Y:S06]  /*107c0*/  LDSM.16.MT88.4 R8, [R180+0x6000] ;  /* 0x00600000b408783b */ /* 0x008eac0000004200 */
[----:B------:R-:W-:Y:S02]  /*107d0*/  IMAD.MOV.U32 R107, RZ, RZ, R73 ;  /* 0x000000ffff6b7224 */ /* 0x000fe400078e0049 */
[----:B------:R-:W-:Y:S02]  /*107e0*/  IMAD.MOV.U32 R104, RZ, RZ, R71 ;  /* 0x000000ffff687224 */ /* 0x000fe400078e0047 */
[----:B------:R-:W-:-:S02]  /*107f0*/  IMAD.MOV.U32 R105, RZ, RZ, R70 ;  /* 0x000000ffff697224 */ /* 0x000fc400078e0046 */
[----:B------:R-:W-:Y:S01]  /*10800*/  IMAD.MOV.U32 R106, RZ, RZ, R69 ;  /* 0x000000ffff6a7224 */ /* 0x000fe200078e0045 */
[-C--:B--2---:R-:W-:Y:S06]  /*10810*/  HMMA.16816.F32.BF16 R72, R4, R8.reuse, R116 ;  /* 0x000000080448723c */ /* 0x084fec0000041874 */
[----:B------:R-:W-:Y:S01]  /*10820*/  HMMA.16816.F32.BF16 R76, R16, R8, R76 ;  /* 0x00000008104c723c */ /* 0x000fe2000004184c */
[----:B------:R-:W-:-:S05]  /*10830*/  IMAD.MOV.U32 R119, RZ, RZ, R68 ;  /* 0x000000ffff777224 */ /* 0x000fca00078e0044 */
[-C--:B------:R-:W-:Y:S06]  /*10840*/  HMMA.16816.F32.BF16 R68, R4, R10.reuse, R120 ;  /* 0x0000000a0444723c */ /* 0x080fec0000041878 */
[----:B------:R-:W-:Y:S01]  /*10850*/  HMMA.16816.F32.BF16 R64, R16, R10, R64 ;  /* 0x0000000a1040723c */ /* 0x000fe20000041840 */
[----:B------:R-:W2:Y:S01]  /*10860*/  LDSM.16.MT88.4 R8, [R179+0x6000] ;  /* 0x00600000b308783b */ /* 0x000ea20000004200 */
[----:B------:R-:W-:Y:S02]  /*10870*/  IMAD.MOV.U32 R117, RZ, RZ, R119 ;  /* 0x000000ffff757224 */ /* 0x000fe400078e0077 */
[----:B------:R-:W-:-:S02]  /*10880*/  IMAD.MOV.U32 R118, RZ, RZ, R2 ;  /* 0x000000ffff767224 */ /* 0x000fc400078e0002 */
[----:B------:R-:W-:Y:S02]  /*10890*/  IMAD.MOV.U32 R119, RZ, RZ, R3 ;  /* 0x000000ffff777224 */ /* 0x000fe400078e0003 */
[----:B------:R-:W-:-:S04]  /*108a0*/  IMAD.WIDE.U32 R2, R21, -0x2daee0ad, RZ ;  /* 0xd2511f5315027825 */ /* 0x000fc800078e00ff */
[----:B------:R-:W-:Y:S02]  /*108b0*/  IMAD.MOV.U32 R238, RZ, RZ, R60 ;  /* 0x000000ffffee7224 */ /* 0x000fe400078e003c */
[----:B------:R-:W-:Y:S02]  /*108c0*/  IMAD.MOV.U32 R60, RZ, RZ, R59 ;  /* 0x000000ffff3c7224 */ /* 0x000fe400078e003b */
[----:B------:R-:W-:Y:S02]  /*108d0*/  IMAD.MOV.U32 R61, RZ, RZ, R58 ;  /* 0x000000ffff3d7224 */ /* 0x000fe400078e003a */
[----:B------:R-:W-:Y:S02]  /*108e0*/  IMAD.MOV.U32 R110, RZ, RZ, R56 ;  /* 0x000000ffff6e7224 */ /* 0x000fe400078e0038 */
[----:B------:R-:W-:Y:S01]  /*108f0*/  IMAD.MOV.U32 R111, RZ, RZ, R54 ;  /* 0x000000ffff6f7224 */ /* 0x000fe200078e0036 */
[C---:B------:R-:W-:Y:S06]  /*10900*/  HMMA.16816.F32.BF16 R56, R4.reuse, R12, R124 ;  /* 0x0000000c0438723c */ /* 0x040fec000004187c */
[C---:B------:R-:W-:Y:S06]  /*10910*/  HMMA.16816.F32.BF16 R52, R4.reuse, R14, R128 ;  /* 0x0000000e0434723c */ /* 0x040fec0000041880 */
[C---:B--2---:R-:W-:Y:S06]  /*10920*/  HMMA.16816.F32.BF16 R48, R4.reuse, R8, R48 ;  /* 0x000000080430723c */ /* 0x044fec0000041830 */
[----:B------:R-:W-:Y:S07]  /*10930*/  HMMA.16816.F32.BF16 R44, R4, R10, R44 ;  /* 0x0000000a042c723c */ /* 0x000fee000004182c */
[----:B------:R-:W-:-:S02]  /*10940*/  SHF.R.U32.HI R6, RZ, 0x10, R2 ;  /* 0x00000010ff067819 */ /* 0x000fc40000011602 */
[----:B------:R-:W-:Y:S02]  /*10950*/  LOP3.LUT R4, R3, UR34, R20, 0x96, !PT ;  /* 0x0000002203047c12 */ /* 0x000fe4000f8e9614 */
[C---:B------:R-:W-:Y:S02]  /*10960*/  LOP3.LUT R3, R2.reuse, 0xffff, RZ, 0xc0, !PT ;  /* 0x0000ffff02037812 */ /* 0x040fe400078ec0ff */
[----:B------:R-:W-:Y:S02]  /*10970*/  LOP3.LUT R7, R2, 0xff, RZ, 0xc0, !PT ;  /* 0x000000ff02077812 */ /* 0x000fe400078ec0ff */
[----:B------:R-:W-:Y:S02]  /*10980*/  SHF.R.U32.HI R5, RZ, 0x18, R2 ;  /* 0x00000018ff057819 */ /* 0x000fe40000011602 */
[----:B------:R-:W-:Y:S01]  /*10990*/  LOP3.LUT R2, R6, 0xff, RZ, 0xc0, !PT ;  /* 0x000000ff06027812 */ /* 0x000fe200078ec0ff */
[----:B------:R-:W-:Y:S01]  /*109a0*/  HMMA.16816.F32.BF16 R104, R16, R8, R104 ;  /* 0x000000081068723c */ /* 0x000fe20000041868 */
[----:B------:R-:W-:-:S02]  /*109b0*/  SHF.R.U32.HI R3, RZ, 0x8, R3 ;  /* 0x00000008ff037819 */ /* 0x000fc40000011603 */
[----:B------:R-:W-:-:S04]  /*109c0*/  LOP3.LUT R6, R4, 0xff, RZ, 0xc0, !PT ;  /* 0x000000ff04067812 */ /* 0x000fc800078ec0ff */
[----:B------:R-:W-:Y:S02]  /*109d0*/  PRMT R8, R2, 0x5410, R5 ;  /* 0x0000541002087816 */ /* 0x000fe40000000005 */
[----:B------:R-:W-:Y:S02]  /*109e0*/  LOP3.LUT R2, R4, 0xffff, RZ, 0xc0, !PT ;  /* 0x0000ffff04027812 */ /* 0x000fe400078ec0ff */
[----:B------:R-:W-:Y:S02]  /*109f0*/  PRMT R7, R7, 0x5410, R3 ;  /* 0x0000541007077816 */ /* 0x000fe40000000003 */
[--C-:B------:R-:W-:Y:S02]  /*10a00*/  SHF.R.U32.HI R3, RZ, 0x10, R4.reuse ;  /* 0x00000010ff037819 */ /* 0x100fe40000011604 */
[----:B------:R-:W-:Y:S02]  /*10a10*/  SHF.R.U32.HI R5, RZ, 0x18, R4 ;  /* 0x00000018ff057819 */ /* 0x000fe40000011604 */
[----:B------:R-:W-:-:S02]  /*10a20*/  SHF.R.U32.HI R4, RZ, 0x8, R2 ;  /* 0x00000008ff047819 */ /* 0x000fc40000011602 */
[----:B------:R-:W-:Y:S02]  /*10a30*/  LOP3.LUT R3, R3, 0xff, RZ, 0xc0, !PT ;  /* 0x000000ff03037812 */ /* 0x000fe400078ec0ff */
[----:B------:R-:W-:Y:S02]  /*10a40*/  PRMT R4, R6, 0x5410, R4 ;  /* 0x0000541006047816 */ /* 0x000fe40000000004 */
[--C-:B------:R-:W-:Y:S02]  /*10a50*/  HSET2.LE.AND R2, R7, R0.reuse, PT ;  /* 0x0000000007027233 */ /* 0x100fe40003803000 */
[----:B------:R-:W-:Y:S02]  /*10a60*/  PRMT R5, R3, 0x5410, R5 ;  /* 0x0000541003057816 */ /* 0x000fe40000000005 */
[----:B------:R-:W-:Y:S01]  /*10a70*/  HSET2.LE.AND R3, R4, R0, PT ;  /* 0x0000000004037233 */ /* 0x000fe20003803000 */
[----:B------:R-:W-:Y:S01]  /*10a80*/  HMMA.16816.F32.BF16 R108, R16, R10, R108 ;  /* 0x0000000a106c723c */ /* 0x000fe2000004186c */
[----:B------:R-:W-:-:S02]  /*10a90*/  LOP3.LUT R6, R2, R113, RZ, 0xc0, !PT ;  /* 0x0000007102067212 */ /* 0x000fc400078ec0ff */
[--C-:B------:R-:W-:Y:S02]  /*10aa0*/  HSET2.LE.AND R2, R8, R0.reuse, PT ;  /* 0x0000000008027233 */ /* 0x100fe40003803000 */
[----:B------:R-:W2:Y:S01]  /*10ab0*/  LDSM.16.MT88.4 R8, [R180+0x6800] ;  /* 0x00680000b408783b */ /* 0x000ea20000004200 */
[C---:B------:R-:W-:Y:S01]  /*10ac0*/  HMMA.16816.F32.BF16 R60, R16.reuse, R12, R60 ;  /* 0x0000000c103c723c */ /* 0x040fe2000004183c */
[----:B------:R-:W-:Y:S01]  /*10ad0*/  LOP3.LUT R4, R3, R115, RZ, 0xc0, !PT ;  /* 0x0000007303047212 */ /* 0x000fe200078ec0ff */
[----:B------:R-:W-:Y:S02]  /*10ae0*/  IMAD.MOV.U32 R115, RZ, RZ, R22 ;  /* 0x000000ffff737224 */ /* 0x000fe400078e0016 */
[----:B------:R-:W-:Y:S02]  /*10af0*/  IMAD.MOV.U32 R3, RZ, RZ, R23 ;  /* 0x000000ffff037224 */ /* 0x000fe400078e0017 */
[----:B------:R-:W-:Y:S01]  /*10b00*/  HMMA.16816.F32.BF16 R96, R16, R14, R96 ;  /* 0x0000000e1060723c */ /* 0x000fe20000041860 */
[----:B------:R-:W3:Y:S04]  /*10b10*/  LDSM.16.MT88.4 R12, [R177+0x6800] ;  /* 0x00680000b10c783b */ /* 0x000ee80000004200 */
[----:B------:R-:W4:Y:S04]  /*10b20*/  LDSM.16.MT88.4 R16, [R178+0x6800] ;  /* 0x00680000b210783b */ /* 0x000f280000004200 */
[----:B------:R-:W1:Y:S01]  /*10b30*/  LDSM.16.MT88.4 R20, [R179+0x6800] ;  /* 0x00680000b314783b */ /* 0x000e620000004200 */
[----:B------:R-:W-:-:S02]  /*10b40*/  HSET2.LE.AND R5, R5, R0, PT ;  /* 0x0000000005057233 */ /* 0x000fc40003803000 */
[----:B------:R-:W-:-:S03]  /*10b50*/  LOP3.LUT R7, R2, R112, RZ, 0xc0, !PT ;  /* 0x0000007002077212 */ /* 0x000fc600078ec0ff */
[----:B------:R-:W-:Y:S01]  /*10b60*/  LOP3.LUT R5, R5, R114, RZ, 0xc0, !PT ;  /* 0x0000007205057212 */ /* 0x000fe200078ec0ff */
[----:B------:R-:W-:Y:S02]  /*10b70*/  IMAD.MOV.U32 R112, RZ, RZ, R118 ;  /* 0x000000ffff707224 */ /* 0x000fe400078e0076 */
[----:B------:R-:W-:Y:S02]  /*10b80*/  IMAD.MOV.U32 R113, RZ, RZ, R117 ;  /* 0x000000ffff717224 */ /* 0x000fe400078e0075 */
[----:B------:R-:W-:Y:S02]  /*10b90*/  IMAD.MOV.U32 R2, RZ, RZ, R119 ;  /* 0x000000ffff027224 */ /* 0x000fe400078e0077 */
[----:B--2---:R-:W-:Y:S07]  /*10ba0*/  HMMA.16816.F32.BF16 R116, R4, R10, R68 ;  /* 0x0000000a0474723c */ /* 0x004fee0000041844 */
[----:B------:R-:W-:-:S02]  /*10bb0*/  IMAD.MOV.U32 R70, RZ, RZ, R115 ;  /* 0x000000ffff467224 */ /* 0x000fc400078e0073 */
[----:B------:R-:W-:Y:S01]  /*10bc0*/  IMAD.MOV.U32 R71, RZ, RZ, R112 ;  /* 0x000000ffff477224 */ /* 0x000fe200078e0070 */
[C---:B---3--:R-:W-:Y:S06]  /*10bd0*/  HMMA.16816.F32.BF16 R128, R4.reuse, R12, R88 ;  /* 0x0000000c0480723c */ /* 0x048fec0000041858 */
[C---:B------:R-:W-:Y:S06]  /*10be0*/  HMMA.16816.F32.BF16 R120, R4.reuse, R8, R72 ;  /* 0x000000080478723c */ /* 0x040fec0000041848 */
[C---:B----4-:R-:W-:Y:S06]  /*10bf0*/  HMMA.16816.F32.BF16 R88, R4.reuse, R16, R56 ;  /* 0x000000100458723c */ /* 0x050fec0000041838 */
[----:B-1----:R-:W-:Y:S01]  /*10c00*/  HMMA.16816.F32.BF16 R72, R4, R22, R44 ;  /* 0x000000160448723c */ /* 0x002fe2000004182c */
[----:B------:R-:W-:-:S05]  /*10c10*/  IMAD.MOV.U32 R59, RZ, RZ, R113 ;  /* 0x000000ffff3b7224 */ /* 0x000fca00078e0071 */
[----:B------:R-:W-:Y:S01]  /*10c20*/  HMMA.16816.F32.BF16 R124, R4, R14, R84 ;  /* 0x0000000e047c723c */ /* 0x000fe20000041854 */
[----:B------:R-:W-:Y:S02]  /*10c30*/  IMAD.MOV.U32 R47, RZ, RZ, R70 ;  /* 0x000000ffff2f7224 */ /* 0x000fe400078e0046 */
[----:B------:R-:W-:-:S03]  /*10c40*/  IMAD.MOV.U32 R46, RZ, RZ, R71 ;  /* 0x000000ffff2e7224 */ /* 0x000fc600078e0047 */
[C---:B------:R-:W-:Y:S06]  /*10c50*/  HMMA.16816.F32.BF16 R112, R4.reuse, R18, R52 ;  /* 0x000000120470723c */ /* 0x040fec0000041834 */
[----:B------:R-:W-:Y:S06]  /*10c60*/  HMMA.16816.F32.BF16 R84, R4, R20, R48 ;  /* 0x000000140454723c */ /* 0x000fec0000041830 */
[----:B------:R-:W-:Y:S01]  /*10c70*/  HMMA.16816.F32.BF16 R68, R24, R12, R92 ;  /* 0x0000000c1844723c */ /* 0x000fe2000004185c */
[----:B------:R-:W-:-:S06]  /*10c80*/  IMAD.WIDE.U32 R6, R132, -0x2daee0ad, RZ ;  /* 0xd2511f5384067825 */ /* 0x000fcc00078e00ff */
        /* <DEDUP_REMOVED lines=15> */
[C---:B------:R-:W-:Y:S04]  /*10d80*/  HMMA.16816.F32.BF16 R76, R24.reuse, R8, R76 ;  /* 0x00000008184c723c */ /* 0x040fe8000004184c */
[----:B------:R-:W-:Y:S02]  /*10d90*/  LOP3.LUT R4, R3, UR16, R44, 0x96, !PT ;  /* 0x0000001003047c12 */ /* 0x000fe4000f8e962c */
[C---:B------:R-:W-:Y:S02]  /*10da0*/  LOP3.LUT R3, R2.reuse, 0xffff, RZ, 0xc0, !PT ;  /* 0x0000ffff02037812 */ /* 0x040fe400078ec0ff */
[----:B------:R-:W-:Y:S02]  /*10db0*/  LOP3.LUT R8, R2, 0xff, RZ, 0xc0, !PT ;  /* 0x000000ff02087812 */ /* 0x000fe400078ec0ff */
[----:B------:R-:W-:Y:S01]  /*10dc0*/  SHF.R.U32.HI R6, RZ, 0x8, R3 ;  /* 0x00000008ff067819 */ /* 0x000fe20000011603 */
[----:B------:R-:W-:Y:S01]  /*10dd0*/  IMAD.MOV.U32 R132, RZ, RZ, R59 ;  /* 0x000000ffff847224 */ /* 0x000fe200078e003b */
[----:B------:R-:W-:Y:S01]  /*10de0*/  HMMA.16816.F32.BF16 R80, R24, R14, R80 ;  /* 0x0000000e1850723c */ /* 0x000fe20000041850 */
[----:B------:R-:W-:Y:S01]  /*10df0*/  LDSM.16.MT88.4 R12, [R180+0x7000] ;  /* 0x00700000b40c783b */ /* 0x000fe20000004200 */
[----:B------:R-:W-:-:S04]  /*10e00*/  PRMT R6, R8, 0x5410, R6 ;  /* 0x0000541008067816 */ /* 0x000fc80000000006 */
[----:B------:R-:W-:Y:S01]  /*10e10*/  HMMA.16816.F32.BF16 R64, R24, R10, R64 ;  /* 0x0000000a1840723c */ /* 0x000fe20000041840 */
[----:B------:R-:W-:Y:S01]  /*10e20*/  LDSM.16.MT88.4 R8, [R178+0x7000] ;  /* 0x00700000b208783b */ /* 0x000fe20000004200 */
[----:B------:R-:W-:-:S04]  /*10e30*/  LOP3.LUT R5, R4, 0xffff, RZ, 0xc0, !PT ;  /* 0x0000ffff04057812 */ /* 0x000fc800078ec0ff */
[C---:B------:R-:W-:Y:S06]  /*10e40*/  HMMA.16816.F32.BF16 R60, R24.reuse, R16, R60 ;  /* 0x00000010183c723c */ /* 0x040fec000004183c */
[C---:B------:R-:W-:Y:S01]  /*10e50*/  HMMA.16816.F32.BF16 R56, R24.reuse, R18, R96 ;  /* 0x000000121838723c */ /* 0x040fe20000041860 */
[----:B------:R-:W1:Y:S05]  /*10e60*/  LDSM.16.MT88.4 R16, [R177+0x7000] ;  /* 0x00700000b110783b */ /* 0x000e6a0000004200 */
[C---:B------:R-:W-:Y:S06]  /*10e70*/  HMMA.16816.F32.BF16 R52, R24.reuse, R20, R104 ;  /* 0x000000141834723c */ /* 0x040fec0000041868 */
[----:B------:R-:W-:Y:S01]  /*10e80*/  HMMA.16816.F32.BF16 R48, R24, R22, R108 ;  /* 0x000000161830723c */ /* 0x000fe2000004186c */
[----:B------:R-:W2:Y:S01]  /*10e90*/  LDSM.16.MT88.4 R20, [R179+0x7000] ;  /* 0x00700000b314783b */ /* 0x000ea20000004200 */
[----:B------:R-:W-:-:S02]  /*10ea0*/  LOP3.LUT R7, R4, 0xff, RZ, 0xc0, !PT ;  /* 0x000000ff04077812 */ /* 0x000fc400078ec0ff */
[----:B------:R-:W-:-:S03]  /*10eb0*/  SHF.R.U32.HI R3, RZ, 0x8, R5 ;  /* 0x00000008ff037819 */ /* 0x000fc60000011605 */
[--C-:B------:R-:W-:Y:S02]  /*10ec0*/  SHF.R.U32.HI R24, RZ, 0x10, R2.reuse ;  /* 0x00000010ff187819 */ /* 0x100fe40000011602 */
[----:B------:R-:W-:Y:S02]  /*10ed0*/  SHF.R.U32.HI R25, RZ, 0x18, R2 ;  /* 0x00000018ff197819 */ /* 0x000fe40000011602 */
[----:B------:R-:W-:Y:S02]  /*10ee0*/  PRMT R2, R7, 0x5410, R3 ;  /* 0x0000541007027816 */ /* 0x000fe40000000003 */
[--C-:B------:R-:W-:Y:S02]  /*10ef0*/  SHF.R.U32.HI R3, RZ, 0x10, R4.reuse ;  /* 0x00000010ff037819 */ /* 0x100fe40000011604 */
[----:B------:R-:W-:Y:S02]  /*10f00*/  SHF.R.U32.HI R5, RZ, 0x18, R4 ;  /* 0x00000018ff057819 */ /* 0x000fe40000011604 */
[----:B------:R-:W-:-:S02]  /*10f10*/  LOP3.LUT R3, R3, 0xff, RZ, 0xc0, !PT ;  /* 0x000000ff03037812 */ /* 0x000fc400078ec0ff */
[----:B------:R-:W-:Y:S02]  /*10f20*/  LOP3.LUT R4, R24, 0xff, RZ, 0xc0, !PT ;  /* 0x000000ff18047812 */ /* 0x000fe400078ec0ff */
[--C-:B------:R-:W-:Y:S02]  /*10f30*/  HSET2.LE.AND R2, R2, R0.reuse, PT ;  /* 0x0000000002027233 */ /* 0x100fe40003803000 */
[----:B------:R-:W-:Y:S02]  /*10f40*/  PRMT R3, R3, 0x5410, R5 ;  /* 0x0000541003037816 */ /* 0x000fe40000000005 */
[----:B------:R-:W-:Y:S02]  /*10f50*/  PRMT R7, R4, 0x5410, R25 ;  /* 0x0000541004077816 */ /* 0x000fe40000000019 */
[----:B------:R-:W-:Y:S02]  /*10f60*/  LOP3.LUT R4, R2, R137, RZ, 0xc0, !PT ;  /* 0x0000008902047212 */ /* 0x000fe400078ec0ff */
[----:B------:R-:W-:-:S02]  /*10f70*/  HSET2.LE.AND R2, R3, R0, PT ;  /* 0x0000000003027233 */ /* 0x000fc40003803000 */
[--C-:B------:R-:W-:Y:S02]  /*10f80*/  HSET2.LE.AND R3, R6, R0.reuse, PT ;  /* 0x0000000006037233 */ /* 0x100fe40003803000 */
[----:B------:R-:W-:Y:S02]  /*10f90*/  HSET2.LE.AND R7, R7, R0, PT ;  /* 0x0000000007077233 */ /* 0x000fe40003803000 */
[----:B------:R-:W-:Y:S02]  /*10fa0*/  LOP3.LUT R5, R2, R133, RZ, 0xc0, !PT ;  /* 0x0000008502057212 */ /* 0x000fe400078ec0ff */
[----:B------:R-:W-:Y:S02]  /*10fb0*/  LOP3.LUT R2, R45, UR32, R38, 0x96, !PT ;  /* 0x000000202d027c12 */ /* 0x000fe4000f8e9626 */
[----:B------:R-:W-:Y:S02]  /*10fc0*/  LOP3.LUT R6, R3, R135, RZ, 0xc0, !PT ;  /* 0x0000008703067212 */ /* 0x000fe400078ec0ff */
[----:B------:R-:W-:Y:S01]  /*10fd0*/  LOP3.LUT R7, R7, R134, RZ, 0xc0, !PT ;  /* 0x0000008607077212 */ /* 0x000fe200078ec0ff */
[----:B------:R-:W-:-:S04]  /*10fe0*/  IMAD.WIDE.U32 R2, R2, -0x2daee0ad, RZ ;  /* 0xd2511f5302027825 */ /* 0x000fc800078e00ff */
[----:B------:R-:W-:Y:S02]  /*10ff0*/  IMAD.MOV.U32 R137, RZ, RZ, R94 ;  /* 0x000000ffff897224 */ /* 0x000fe400078e005e */
[----:B------:R-:W-:Y:S01]  /*11000*/  IMAD.MOV.U32 R133, RZ, RZ, R95 ;  /* 0x000000ffff857224 */ /* 0x000fe200078e005f */
[C---:B-1----:R-:W-:Y:S06]  /*11010*/  HMMA.16816.F32.BF16 R108, R4.reuse, R16, R128 ;  /* 0x00000010046c723c */ /* 0x042fec0000041880 */
[C---:B------:R-:W-:Y:S01]  /*11020*/  HMMA.16816.F32.BF16 R104, R4.reuse, R18, R124 ;  /* 0x000000120468723c */ /* 0x040fe2000004187c */
[----:B------:R-:W-:Y:S05]  /*11030*/  STG.E.U16 desc[UR26][R140.64+-0x6e], R231 ;  /* 0xffff92e78c007986 */ /* 0x000fea000c10151a */
[C---:B------:R-:W-:Y:S06]  /*11040*/  HMMA.16816.F32.BF16 R96, R4.reuse, R12, R120 ;  /* 0x0000000c0460723c */ /* 0x040fec0000041878 */
[C---:B------:R-:W-:Y:S06]  /*11050*/  HMMA.16816.F32.BF16 R92, R4.reuse, R14, R116 ;  /* 0x0000000e045c723c */ /* 0x040fec0000041874 */
[C---:B------:R-:W-:Y:S06]  /*11060*/  HMMA.16816.F32.BF16 R88, R4.reuse, R8, R88 ;  /* 0x000000080458723c */ /* 0x040fec0000041858 */
[C---:B------:R-:W-:Y:S06]  /*11070*/  HMMA.16816.F32.BF16 R112, R4.reuse, R10, R112 ;  /* 0x0000000a0470723c */ /* 0x040fec0000041870 */
[C---:B--2---:R-:W-:Y:S06]  /*11080*/  HMMA.16816.F32.BF16 R24, R4.reuse, R20, R84 ;  /* 0x000000140418723c */ /* 0x044fec0000041854 */
[----:B------:R-:W-:Y:S01]  /*11090*/  HMMA.16816.F32.BF16 R72, R4, R22, R72 ;  /* 0x000000160448723c */ /* 0x000fe20000041848 */
[----:B------:R-:W-:Y:S01]  /*110a0*/  IMAD.MOV.U32 R38, RZ, RZ, R132 ;  /* 0x000000ffff267224 */ /* 0x000fe200078e0084 */
[----:B------:R-:W-:Y:S04]  /*110b0*/  STG.E.U16 desc[UR26][R142.64+-0x70], R226 ;  /* 0xffff90e28e007986 */ /* 0x000fe8000c10151a */
[----:B------:R-:W-:Y:S01]  /*110c0*/  HMMA.16816.F32.BF16 R60, R28, R8, R60 ;  /* 0x000000081c3c723c */ /* 0x000fe2000004183c */
[C---:B------:R-:W-:Y:S01]  /*110d0*/  LOP3.LUT R4, R2.reuse, 0xffff, RZ, 0xc0, !PT ;  /* 0x0000ffff02047812 */ /* 0x040fe200078ec0ff */
[----:B------:R-:W-:Y:S01]  /*110e0*/  STG.E.U16 desc[UR26][R142.64+-0x6e], R228 ;  /* 0xffff92e48e007986 */ /* 0x000fe2000c10151a */
[----:B------:R-:W-:-:S02]  /*110f0*/  LOP3.LUT R5, R2, 0xff, RZ, 0xc0, !PT ;  /* 0x000000ff02057812 */ /* 0x000fc400078ec0ff */
[----:B------:R-:W-:Y:S01]  /*11100*/  SHF.R.U32.HI R4, RZ, 0x8, R4 ;  /* 0x00000008ff047819 */ /* 0x000fe20000011604 */
[C---:B------:R-:W-:Y:S01]  /*11110*/  HMMA.16816.F32.BF16 R56, R28.reuse, R10, R56 ;  /* 0x0000000a1c38723c */ /* 0x040fe20000041838 */
[----:B------:R-:W-:Y:S01]  /*11120*/  LOP3.LUT R3, R3, UR34, R36, 0x96, !PT ;  /* 0x0000002203037c12 */ /* 0x000fe2000f8e9624 */
[----:B------:R-:W-:Y:S01]  /*11130*/  LDSM.16.MT88.4 R124, [R180+0x7800] ;  /* 0x00780000b47c783b */ /* 0x000fe20000004200 */
[--C-:B------:R-:W-:Y:S02]  /*11140*/  SHF.R.U32.HI R6, RZ, 0x10, R2.reuse ;  /* 0x00000010ff067819 */ /* 0x100fe40000011602 */
[----:B------:R-:W-:Y:S01]  /*11150*/  SHF.R.U32.HI R9, RZ, 0x18, R2 ;  /* 0x00000018ff097819 */ /* 0x000fe20000011602 */
[----:B------:R-:W-:Y:S01]  /*11160*/  HMMA.16816.F32.BF16 R128, R28, R12, R76 ;  /* 0x0000000c1c80723c */ /* 0x000fe2000004184c */
[----:B------:R-:W-:Y:S01]  /*11170*/  IMAD.MOV.U32 R11, RZ, RZ, R133 ;  /* 0x000000ffff0b7224 */ /* 0x000fe200078e0085 */
[----:B------:R-:W-:Y:S01]  /*11180*/  PRMT R10, R5, 0x5410, R4 ;  /* 0x00005410050a7816 */ /* 0x000fe20000000004 */
[----:B------:R-:W1:Y:S01]  /*11190*/  LDSM.16.MT88.4 R132, [R177+0x7800] ;  /* 0x00780000b184783b */ /* 0x000e620000004200 */
[----:B------:R-:W-:-:S02]  /*111a0*/  LOP3.LUT R2, R3, 0xffff, RZ, 0xc0, !PT ;  /* 0x0000ffff03027812 */ /* 0x000fc400078ec0ff */
[----:B------:R-:W-:Y:S01]  /*111b0*/  HMMA.16816.F32.BF16 R64, R28, R14, R64 ;  /* 0x0000000e1c40723c */ /* 0x000fe20000041840 */
[----:B------:R-:W2:Y:S01]  /*111c0*/  LDSM.16.MT88.4 R116, [R178+0x7800] ;  /* 0x00780000b274783b */ /* 0x000ea20000004200 */
[----:B------:R-:W-:-:S03]  /*111d0*/  SHF.R.U32.HI R4, RZ, 0x10, R3 ;  /* 0x00000010ff047819 */ /* 0x000fc60000011603 */
[----:B------:R-:W-:Y:S01]  /*111e0*/  STG.E.U16 desc[UR26][R34.64+-0x70], R171 ;  /* 0xffff90ab22007986 */ /* 0x000fe2000c10151a */
[----:B------:R-:W-:-:S03]  /*111f0*/  LOP3.LUT R8, R3, 0xff, RZ, 0xc0, !PT ;  /* 0x000000ff03087812 */ /* 0x000fc600078ec0ff */
[----:B------:R-:W-:Y:S01]  /*11200*/  STG.E.U16 desc[UR26][R34.64+-0x6e], R170 ;  /* 0xffff92aa22007986 */ /* 0x000fe2000c10151a */
[----:B------:R-:W-:-:S03]  /*11210*/  SHF.R.U32.HI R7, RZ, 0x18, R3 ;  /* 0x00000018ff077819 */ /* 0x000fc60000011603 */
[----:B------:R-:W3:Y:S01]  /*11220*/  LDSM.16.MT88.4 R12, [R179+0x7800] ;  /* 0x00780000b30c783b */ /* 0x000ee20000004200 */
[----:B------:R-:W-:-:S03]  /*11230*/  SHF.R.U32.HI R5, RZ, 0x8, R2 ;  /* 0x00000008ff057819 */ /* 0x000fc60000011602 */
[----:B------:R4:W-:Y:S01]  /*11240*/  STG.E.U16 desc[UR26][R32.64+-0x70], R168 ;  /* 0xffff90a820007986 */ /* 0x0009e2000c10151a */
[----:B------:R-:W-:-:S03]  /*11250*/  LOP3.LUT R6, R6, 0xff, RZ, 0xc0, !PT ;  /* 0x000000ff06067812 */ /* 0x000fc600078ec0ff */
[----:B------:R4:W-:Y:S01]  /*11260*/  STG.E.U16 desc[UR26][R32.64+-0x6e], R169 ;  /* 0xffff92a920007986 */ /* 0x0009e2000c10151a */
[----:B------:R-:W-:-:S03]  /*11270*/  LOP3.LUT R3, R4, 0xff, RZ, 0xc0, !PT ;  /* 0x000000ff04037812 */ /* 0x000fc600078ec0ff */
[----:B------:R4:W-:Y:S04]  /*11280*/  STG.E.U16 desc[UR26][R140.64+-0x60], R227 ;  /* 0xffffa0e38c007986 */ /* 0x0009e8000c10151a */
[----:B------:R4:W-:Y:S04]  /*11290*/  STG.E.U16 desc[UR26][R140.64+-0x5e], R225 ;  /* 0xffffa2e18c007986 */ /* 0x0009e8000c10151a */
[----:B------:R4:W-:Y:S04]  /*112a0*/  STG.E.U16 desc[UR26][R142.64+-0x60], R223 ;  /* 0xffffa0df8e007986 */ /* 0x0009e8000c10151a */
[----:B------:R4:W-:Y:S01]  /*112b0*/  STG.E.U16 desc[UR26][R142.64+-0x5e], R224 ;  /* 0xffffa2e08e007986 */ /* 0x0009e2000c10151a */
[----:B------:R-:W-:-:S03]  /*112c0*/  PRMT R5, R8, 0x5410, R5 ;  /* 0x0000541008057816 */ /* 0x000fc60000000005 */
[----:B------:R4:W-:Y:S04]  /*112d0*/  STG.E.U16 desc[UR26][R34.64+-0x60], R167 ;  /* 0xffffa0a722007986 */ /* 0x0009e8000c10151a */
[----:B------:R4:W-:Y:S01]  /*112e0*/  STG.E.U16 desc[UR26][R34.64+-0x5e], R166 ;  /* 0xffffa2a622007986 */ /* 0x0009e2000c10151a */
[----:B------:R-:W-:-:S03]  /*112f0*/  PRMT R2, R6, 0x5410, R9 ;  /* 0x0000541006027816 */ /* 0x000fc60000000009 */
[----:B------:R4:W-:Y:S01]  /*11300*/  STG.E.U16 desc[UR26][R32.64+-0x60], R164 ;  /* 0xffffa0a420007986 */ /* 0x0009e2000c10151a */
[----:B------:R-:W-:-:S03]  /*11310*/  PRMT R4, R3, 0x5410, R7 ;  /* 0x0000541003047816 */ /* 0x000fc60000000007 */
[----:B------:R4:W-:Y:S04]  /*11320*/  STG.E.U16 desc[UR26][R32.64+-0x5e], R165 ;  /* 0xffffa2a520007986 */ /* 0x0009e8000c10151a */
[----:B------:R4:W-:Y:S04]  /*11330*/  STG.E.U16 desc[UR26][R140.64+-0x50], R219 ;  /* 0xffffb0db8c007986 */ /* 0x0009e8000c10151a */
[----:B------:R4:W-:Y:S04]  /*11340*/  STG.E.U16 desc[UR26][R140.64+-0x4e], R218 ;  /* 0xffffb2da8c007986 */ /* 0x0009e8000c10151a */
[----:B------:R4:W-:Y:S04]  /*11350*/  STG.E.U16 desc[UR26][R142.64+-0x50], R217 ;  /* 0xffffb0d98e007986 */ /* 0x0009e8000c10151a */
[----:B------:R4:W-:Y:S04]  /*11360*/  STG.E.U16 desc[UR26][R142.64+-0x4e], R216 ;  /* 0xffffb2d88e007986 */ /* 0x0009e8000c10151a */
[----:B------:R4:W-:Y:S04]  /*11370*/  STG.E.U16 desc[UR26][R34.64+-0x50], R161 ;  /* 0xffffb0a122007986 */ /* 0x0009e8000c10151a */
[----:B------:R4:W-:Y:S01]  /*11380*/  STG.E.U16 desc[UR26][R34.64+-0x4e], R160 ;  /* 0xffffb2a022007986 */ /* 0x0009e2000c10151a */
[----:B------:R-:W-:-:S03]  /*11390*/  HSET2.LE.AND R3, R5, R0, PT ;  /* 0x0000000005037233 */ /* 0x000fc60003803000 */
[----:B------:R4:W-:Y:S04]  /*113a0*/  STG.E.U16 desc[UR26][R32.64+-0x50], R159 ;  /* 0xffffb09f20007986 */ /* 0x0009e8000c10151a */
[----:B------:R4:W-:Y:S01]  /*113b0*/  STG.E.U16 desc[UR26][R32.64+-0x4e], R158 ;  /* 0xffffb29e20007986 */ /* 0x0009e2000c10151a */
[----:B------:R-:W-:-:S03]  /*113c0*/  HSET2.LE.AND R2, R2, R0, PT ;  /* 0x0000000002027233 */ /* 0x000fc60003803000 */
[----:B------:R4:W-:Y:S01]  /*113d0*/  STG.E.U16 desc[UR26][R140.64+-0x40], R215 ;  /* 0xffffc0d78c007986 */ /* 0x0009e2000c10151a */
[----:B------:R-:W-:-:S03]  /*113e0*/  HSET2.LE.AND R4, R4, R0, PT ;  /* 0x0000000004047233 */ /* 0x000fc60003803000 */
[----:B------:R4:W-:Y:S01]  /*113f0*/  STG.E.U16 desc[UR26][R140.64+-0x3e], R214 ;  /* 0xffffc2d68c007986 */ /* 0x0009e2000c10151a */
[----:B------:R-:W-:-:S03]  /*11400*/  IMAD.MOV.U32 R5, RZ, RZ, R136 ;  /* 0x000000ffff057224 */ /* 0x000fc600078e0088 */
[----:B------:R4:W-:Y:S01]  /*11410*/  STG.E.U16 desc[UR26][R142.64+-0x40], R207 ;  /* 0xffffc0cf8e007986 */ /* 0x0009e2000c10151a */
[----:B------:R-:W-:-:S03]  /*11420*/  HSET2.LE.AND R0, R10, R0, PT ;  /* 0x000000000a007233 */ /* 0x000fc60003803000 */
[----:B------:R4:W-:Y:S01]  /*11430*/  STG.E.U16 desc[UR26][R142.64+-0x3e], R208 ;  /* 0xffffc2d08e007986 */ /* 0x0009e2000c10151a */
[----:B------:R-:W-:-:S03]  /*11440*/  IMAD.MOV.U32 R39, RZ, RZ, R137 ;  /* 0x000000ffff277224 */ /* 0x000fc600078e0089 */
[----:B------:R4:W-:Y:S04]  /*11450*/  STG.E.U16 desc[UR26][R34.64+-0x40], R157 ;  /* 0xffffc09d22007986 */ /* 0x0009e8000c10151a */
[----:B------:R4:W-:Y:S01]  /*11460*/  STG.E.U16 desc[UR26][R34.64+-0x3e], R156 ;  /* 0xffffc29c22007986 */ /* 0x0009e2000c10151a */
[C---:B------:R-:W-:Y:S03]  /*11470*/  HMMA.16816.F32.BF16 R68, R28.reuse, R16, R68 ;  /* 0x000000101c44723c */ /* 0x040fe60000041844 */
[----:B------:R4:W-:Y:S04]  /*11480*/  STG.E.U16 desc[UR26][R32.64+-0x40], R147 ;  /* 0xffffc09320007986 */ /* 0x0009e8000c10151a */
[----:B------:R4:W-:Y:S01]  /*11490*/  STG.E.U16 desc[UR26][R32.64+-0x3e], R146 ;  /* 0xffffc29220007986 */ /* 0x0009e2000c10151a */
[----:B------:R-:W-:Y:S03]  /*114a0*/  HMMA.16816.F32.BF16 R16, R28, R18, R80 ;  /* 0x000000121c10723c */ /* 0x000fe60000041850 */
[----:B------:R4:W-:Y:S01]  /*114b0*/  STG.E.U16 desc[UR26][R140.64+-0x30], R206 ;  /* 0xffffd0ce8c007986 */ /* 0x0009e2000c10151a */
[----:B------:R-:W-:-:S03]  /*114c0*/  LOP3.LUT R76, R3, R235, RZ, 0xc0, !PT ;  /* 0x000000eb034c7212 */ /* 0x000fc600078ec0ff */
[----:B------:R4:W-:Y:S01]  /*114d0*/  STG.E.U16 desc[UR26][R140.64+-0x2e], R205 ;  /* 0xffffd2cd8c007986 */ /* 0x0009e2000c10151a */
[----:B------:R-:W-:Y:S03]  /*114e0*/  HMMA.16816.F32.BF16 R52, R28, R20, R52 ;  /* 0x000000141c34723c */ /* 0x000fe60000041834 */
[----:B------:R4:W-:Y:S01]  /*114f0*/  STG.E.U16 desc[UR26][R142.64+-0x30], R204 ;  /* 0xffffd0cc8e007986 */ /* 0x0009e2000c10151a */
[----:B------:R-:W-:-:S03]  /*11500*/  LOP3.LUT R79, R2, R5, RZ, 0xc0, !PT ;  /* 0x00000005024f7212 */ /* 0x000fc600078ec0ff */
[----:B------:R4:W-:Y:S01]  /*11510*/  STG.E.U16 desc[UR26][R142.64+-0x2e], R203 ;  /* 0xffffd2cb8e007986 */ /* 0x0009e2000c10151a */
[----:B------:R-:W-:Y:S01]  /*11520*/  HMMA.16816.F32.BF16 R48, R28, R22, R48 ;  /* 0x000000161c30723c */ /* 0x000fe20000041830 */
[----:B------:R-:W-:Y:S02]  /*11530*/  FADD.FTZ R3, R38, R201 ;  /* 0x000000c926037221 */ /* 0x000fe40000010000 */
[----:B------:R4:W-:Y:S01]  /*11540*/  STG.E.U16 desc[UR26][R34.64+-0x30], R155 ;  /* 0xffffd09b22007986 */ /* 0x0009e2000c10151a */
[----:B------:R-:W-:-:S03]  /*11550*/  LOP3.LUT R78, R0, R139, RZ, 0xc0, !PT ;  /* 0x0000008b004e7212 */ /* 0x000fc600078ec0ff */
[----:B------:R4:W-:Y:S01]  /*11560*/  STG.E.U16 desc[UR26][R34.64+-0x2e], R154 ;  /* 0xffffd29a22007986 */ /* 0x0009e2000c10151a */
[----:B------:R-:W-:-:S03]  /*11570*/  FADD.FTZ R2, R39, R200 ;  /* 0x000000c827027221 */ /* 0x000fc60000010000 */
[----:B------:R4:W-:Y:S01]  /*11580*/  STG.E.U16 desc[UR26][R32.64+-0x30], R153 ;  /* 0xffffd09920007986 */ /* 0x0009e2000c10151a */
[----:B------:R-:W-:-:S03]  /*11590*/  LOP3.LUT R77, R4, R138, RZ, 0xc0, !PT ;  /* 0x0000008a044d7212 */ /* 0x000fc600078ec0ff */
[----:B------:R4:W-:Y:S01]  /*115a0*/  STG.E.U16 desc[UR26][R32.64+-0x2e], R152 ;  /* 0xffffd29820007986 */ /* 0x0009e2000c10151a */
[----:B------:R-:W-:-:S03]  /*115b0*/  FADD.FTZ R0, R233, R199 ;  /* 0x000000c7e9007221 */ /* 0x000fc60000010000 */
[----:B------:R4:W-:Y:S01]  /*115c0*/  STG.E.U16 desc[UR26][R140.64+-0x20], R195 ;  /* 0xffffe0c38c007986 */ /* 0x0009e2000c10151a */
[----:B------:R-:W-:-:S03]  /*115d0*/  FADD.FTZ R4, R163, R198 ;  /* 0x000000c6a3047221 */ /* 0x000fc60000010000 */
[----:B------:R4:W-:Y:S01]  /*115e0*/  STG.E.U16 desc[UR26][R140.64+-0x1e], R194 ;  /* 0xffffe2c28c007986 */ /* 0x0009e2000c10151a */
[----:B------:R-:W-:-:S03]  /*115f0*/  FADD.FTZ R247, R247, R3 ;  /* 0x00000003f7f77221 */ /* 0x000fc60000010000 */
[----:B------:R4:W-:Y:S04]  /*11600*/  STG.E.U16 desc[UR26][R142.64+-0x20], R193 ;  /* 0xffffe0c18e007986 */ /* 0x0009e8000c10151a */
        /* <DEDUP_REMOVED lines=9> */
[----:B------:R4:W-:Y:S04]  /*116a0*/  STG.E.U16 desc[UR26][R140.64+-0xe], R174 ;  /* 0xfffff2ae8c007986 */ /* 0x0009e8000c10151a */
[----:B------:R4:W-:Y:S04]  /*116b0*/  STG.E.U16 desc[UR26][R142.64+-0x10], R173 ;  /* 0xfffff0ad8e007986 */ /* 0x0009e8000c10151a */
[----:B------:R4:W-:Y:S04]  /*116c0*/  STG.E.U16 desc[UR26][R142.64+-0xe], R172 ;  /* 0xfffff2ac8e007986 */ /* 0x0009e8000c10151a */
[----:B------:R4:W-:Y:S04]  /*116d0*/  STG.E.U16 desc[UR26][R34.64+-0x10], R149 ;  /* 0xfffff09522007986 */ /* 0x0009e8000c10151a */
[----:B------:R4:W-:Y:S04]  /*116e0*/  STG.E.U16 desc[UR26][R34.64+-0xe], R148 ;  /* 0xfffff29422007986 */ /* 0x0009e8000c10151a */
[----:B------:R4:W-:Y:S04]  /*116f0*/  STG.E.U16 desc[UR26][R32.64+-0x10], R196 ;  /* 0xfffff0c420007986 */ /* 0x0009e8000c10151a */
[----:B------:R4:W-:Y:S01]  /*11700*/  STG.E.U16 desc[UR26][R32.64+-0xe], R162 ;  /* 0xfffff2a220007986 */ /* 0x0009e2000c10151a */
        /* <DEDUP_REMOVED lines=12> */
[C---:B-1----:R-:W-:Y:S01]  /*117d0*/  HMMA.16816.F32.BF16 R108, R76.reuse, R132, R108 ;  /* 0x000000844c6c723c */ /* 0x042fe2000004186c */
[----:B------:R-:W-:Y:S01]  /*117e0*/  FADD.FTZ R247, R244, R247 ;  /* 0x000000f7f4f77221 */ /* 0x000fe20000010000 */
[----:B------:R-:W-:Y:S01]  /*117f0*/  FADD.FTZ R3, R245, R3 ;  /* 0x00000003f5037221 */ /* 0x000fe20000010000 */
[----:B------:R-:W-:Y:S01]  /*11800*/  FADD.FTZ R2, R212, R2 ;  /* 0x00000002d4027221 */ /* 0x000fe20000010000 */
[----:B------:R-:W-:Y:S01]  /*11810*/  FADD.FTZ R0, R209, R0 ;  /* 0x00000000d1007221 */ /* 0x000fe20000010000 */
[----:B------:R-:W-:Y:S01]  /*11820*/  IADD3 R199, P2, R140, -0x100, RZ ;  /* 0xffffff008cc77810 */ /* 0x000fe20007f5e0ff */
[----:B------:R-:W-:Y:S01]  /*11830*/  HMMA.16816.F32.BF16 R104, R76, R134, R104 ;  /* 0x000000864c68723c */ /* 0x000fe20000041868 */
[----:B------:R-:W-:-:S05]  /*11840*/  FADD.FTZ R247, R236, R247 ;  /* 0x000000f7ecf77221 */ /* 0x000fca0000010000 */
[----:B------:R-:W-:Y:S01]  /*11850*/  HMMA.16816.F32.BF16 R96, R76, R124, R96 ;  /* 0x0000007c4c60723c */ /* 0x000fe20000041860 */
[----:B------:R-:W-:-:S05]  /*11860*/  FADD.FTZ R249, R249, R3 ;  /* 0x00000003f9f97221 */ /* 0x000fca0000010000 */
[----:B------:R-:W-:Y:S01]  /*11870*/  HMMA.16816.F32.BF16 R92, R76, R126, R92 ;  /* 0x0000007e4c5c723c */ /* 0x000fe2000004185c */
[----:B------:R-:W-:-:S05]  /*11880*/  FADD.FTZ R244, R222, R2 ;  /* 0x00000002def47221 */ /* 0x000fca0000010000 */
[----:B--2---:R-:W-:Y:S01]  /*11890*/  HMMA.16816.F32.BF16 R88, R76, R116, R88 ;  /* 0x000000744c58723c */ /* 0x004fe20000041858 */
[----:B------:R-:W-:-:S05]  /*118a0*/  FADD.FTZ R245, R210, R0 ;  /* 0x00000000d2f57221 */ /* 0x000fca0000010000 */
[----:B------:R-:W-:Y:S01]  /*118b0*/  HMMA.16816.F32.BF16 R84, R76, R118, R112 ;  /* 0x000000764c54723c */ /* 0x000fe20000041870 */
[----:B------:R-:W-:-:S05]  /*118c0*/  IADD3.X R198, R141, -0x1, RZ, P2, !PT ;  /* 0xffffffff8dc67810 */ /* 0x000fca00017fe4ff */
[C---:B------:R-:W-:Y:S06]  /*118d0*/  HMMA.16816.F32.BF16 R136, R100.reuse, R132, R68 ;  /* 0x000000846488723c */ /* 0x040fec0000041844 */
[----:B------:R-:W-:Y:S01]  /*118e0*/  HMMA.16816.F32.BF16 R128, R100, R124, R128 ;  /* 0x0000007c6480723c */ /* 0x000fe20000041880 */
[----:B------:R-:W-:-:S05]  /*118f0*/  IMAD.MOV.U32 R70, RZ, RZ, R250 ;  /* 0x000000ffff467224 */ /* 0x000fca00078e00fa */
[----:B------:R-:W-:Y:S01]  /*11900*/  HMMA.16816.F32.BF16 R120, R100, R116, R60 ;  /* 0x000000746478723c */ /* 0x000fe2000004183c */
[----:B------:R-:W-:-:S05]  /*11910*/  IMAD.MOV.U32 R71, RZ, RZ, R251 ;  /* 0x000000ffff477224 */ /* 0x000fca00078e00fb */
[----:B---3--:R-:W-:Y:S01]  /*11920*/  HMMA.16816.F32.BF16 R80, R76, R12, R24 ;  /* 0x0000000c4c50723c */ /* 0x008fe20000041818 */
[----:B------:R-:W-:-:S05]  /*11930*/  IMAD.MOV.U32 R68, RZ, RZ, R246 ;  /* 0x000000ffff447224 */ /* 0x000fca00078e00f6 */
[----:B------:R-:W-:Y:S01]  /*11940*/  HMMA.16816.F32.BF16 R132, R100, R134, R16 ;  /* 0x000000866484723c */ /* 0x000fe20000041810 */
[----:B------:R-:W-:-:S05]  /*11950*/  IMAD.MOV.U32 R69, RZ, RZ, R248 ;  /* 0x000000ffff457224 */ /* 0x000fca00078e00f8 */
[C---:B------:R-:W-:Y:S06]  /*11960*/  HMMA.16816.F32.BF16 R124, R100.reuse, R126, R64 ;  /* 0x0000007e647c723c */ /* 0x040fec0000041840 */
[C---:B------:R-:W-:Y:S06]  /*11970*/  HMMA.16816.F32.BF16 R116, R100.reuse, R118, R56 ;  /* 0x000000766474723c */ /* 0x040fec0000041838 */
[----:B------:R-:W-:Y:S06]  /*11980*/  HMMA.16816.F32.BF16 R112, R100, R12, R52 ;  /* 0x0000000c6470723c */ /* 0x000fec0000041834 */
[-C--:B------:R-:W-:Y:S06]  /*11990*/  HMMA.16816.F32.BF16 R76, R76, R14.reuse, R72 ;  /* 0x0000000e4c4c723c */ /* 0x080fec0000041848 */
[----:B------:R-:W-:Y:S01]  /*119a0*/  HMMA.16816.F32.BF16 R100, R100, R14, R48 ;  /* 0x0000000e6464723c */ /* 0x000fe20000041830 */
[----:B------:R-:W-:-:S08]  /*119b0*/  NOP ;  /* 0x0000000000007918 */ /* 0x000fd00000000000 */
[----:B----4-:R-:W-:-:S15]  /*119c0*/  @!P0 BRA `(.L_x_1049) ;  /* 0x0000007800588947 */ /* 0x010fde0003800000 */
[----:B------:R-:W2:Y:S04]  /*119d0*/  LDL.64 R236, [R1+0x108] ;  /* 0x0001080001ec7983 */ /* 0x000ea80000100a00 */
[----:B------:R-:W3:Y:S01]  /*119e0*/  LDL.64 R238, [R1+0x100] ;  /* 0x0001000001ee7983 */ /* 0x000ee20000100a00 */
        /* <DEDUP_REMOVED lines=8> */
[----:B------:R-:W4:Y:S01]  /*11a70*/  @!P1 LDC.64 R14, c[0x0][0x220] ;  /* 0x00008800ff0e9b82 */ /* 0x000f220000000a00 */
[----:B------:R-:W-:Y:S01]  /*11a80*/  UIMAD UR6, UR4, UR9, UR6 ;  /* 0x00000009040672a4 */ /* 0x000fe2000f8e0206 */
[----:B------:R-:W-:Y:S01]  /*11a90*/  IMAD.U32 R4, RZ, RZ, UR46 ;  /* 0x0000002eff047e24 */ /* 0x000fe2000f8e00ff */
[----:B------:R-:W-:Y:S01]  /*11aa0*/  @!UP0 UIMAD UR4, UR9, 0x30, URZ ;  /* 0x00000030090488a4 */ /* 0x000fe2000f8e023f */
[----:B------:R-:W-:Y:S01]  /*11ab0*/  IMAD.U32 R5, RZ, RZ, UR47 ;  /* 0x0000002fff057e24 */ /* 0x000fe2000f8e00ff */
[----:B------:R-:W-:Y:S01]  /*11ac0*/  UIADD3 UR6, UR47, UR6, URZ ;  /* 0x000000062f067290 */ /* 0x000fe2000fffe03f */
[----:B------:R-:W-:Y:S01]  /*11ad0*/  IMAD.U32 R5, RZ, RZ, UR8 ;  /* 0x00000008ff057e24 */ /* 0x000fe2000f8e00ff */
[----:B------:R-:W-:Y:S01]  /*11ae0*/  UISETP.GE.AND UP0, UPT, UR18, 0x4, UPT ;  /* 0x000000041200788c */ /* 0x000fe2000bf06270 */
[----:B------:R-:W4:Y:S03]  /*11af0*/  @!P1 LDC.64 R16, c[0x0][0x220] ;  /* 0x00008800ff109b82 */ /* 0x000f260000000a00 */
[----:B------:R-:W-:-:S05]  /*11b00*/  IMAD.U32 R0, RZ, RZ, UR6 ;  /* 0x00000006ff007e24 */ /* 0x000fca000f8e00ff */
[----:B------:R-:W4:Y:S01]  /*11b10*/  @!P1 LDC.64 R18, c[0x0][0x220] ;  /* 0x00008800ff129b82 */ /* 0x000f220000000a00 */
[----:B-----5:R-:W-:Y:S01]  /*11b20*/  @P1 STS.128 [R191+0x6000], RZ ;  /* 0x006000ffbf001388 */ /* 0x020fe20000000c00 */
[----:B--2---:R-:W-:-:S04]  /*11b30*/  LEA R2, P0, R4, R236, 0x6 ;  /* 0x000000ec04027211 */ /* 0x004fc800078030ff */
[----:B---3--:R-:W-:Y:S01]  /*11b40*/  LEA.HI.X R3, R4, R239, R0, 0x6, P0 ;  /* 0x000000ef04037211 */ /* 0x008fe200000f3400 */
[----:B------:R-:W-:Y:S01]  /*11b50*/  IMAD.U32 R4, RZ, RZ, UR9 ;  /* 0x00000009ff047e24 */ /* 0x000fe2000f8e00ff */
[----:B------:R-:W-:Y:S02]  /*11b60*/  @!P1 LEA R7, P0, R7, R2, 0x5 ;  /* 0x0000000207079211 */ /* 0x000fe400078028ff */
[C---:B------:R-:W-:Y:S02]  /*11b70*/  @!P1 IADD3 R0, P3, R2.reuse, UR28, RZ ;  /* 0x0000001c02009c10 */ /* 0x040fe4000ff7e0ff */
[----:B------:R-:W-:Y:S01]  /*11b80*/  @!P1 LEA.HI.X R12, R5, R3, R4, 0x5, P0 ;  /* 0x00000003050c9211 */ /* 0x000fe200000f2c04 */
[----:B------:R-:W-:Y:S01]  /*11b90*/  IMAD.U32 R4, RZ, RZ, UR8 ;  /* 0x00000008ff047e24 */ /* 0x000fe2000f8e00ff */
[----:B-1----:R-:W-:Y:S02]  /*11ba0*/  @!P1 LEA R10, P4, R2, R10, 0x1 ;  /* 0x0000000a020a9211 */ /* 0x002fe400078808ff */
[----:B----4-:R-:W-:Y:S01]  /*11bb0*/  @!P1 LEA R8, P2, R0, R14, 0x1 ;  /* 0x0000000e00089211 */ /* 0x010fe200078408ff */
[----:B------:R-:W-:Y:S01]  /*11bc0*/  @!P1 IMAD.WIDE.U32 R4, R4, 0x30, R2 ;  /* 0x0000003004049825 */ /* 0x000fe200078e0002 */
[----:B------:R-:W-:-:S02]  /*11bd0*/  @!P1 IADD3.X R9, R3, UR20, RZ, P3, !PT ;  /* 0x0000001403099c10 */ /* 0x000fc40009ffe4ff */
[----:B------:R-:W-:Y:S02]  /*11be0*/  @!P1 LEA R6, P0, R7, R16, 0x1 ;  /* 0x0000001007069211 */ /* 0x000fe400078008ff */
        /* <DEDUP_REMOVED lines=76> */
[----:B------:R-:W-:Y:S05]  /*120b0*/  LDSM.16.M88.4 R4, [R185+0x2000] ;  /* 0x00200000b904783b */ /* 0x000fea0000000200 */
        /* <DEDUP_REMOVED lines=25> */
[C---:B------:R-:W-:Y:S06]  /*12250*/  HMMA.16816.F32.BF16 R168, R4.reuse, R32, R168 ;  /* 0x0000002004a8723c */ /* 0x040fec00000418a8 */
[----:B------:R-:W-:Y:S06]  /*12260*/  HMMA.16816.F32.BF16 R196, R4, R34, R164 ;  /* 0x0000002204c4723c */ /* 0x000fec00000418a4 */
[C---:B------:R-:W-:Y:S06]  /*12270*/  HMMA.16816.F32.BF16 R64, R8.reuse, R36, R64 ;  /* 0x000000240840723c */ /* 0x040fec0000041840 */
        /* <DEDUP_REMOVED lines=10> */
[----:B------:R-:W-:Y:S01]  /*12320*/  HMMA.16816.F32.BF16 R16, R8, R22, R16 ;  /* 0x000000160810723c */ /* 0x000fe20000041810 */
[----:B------:R-:W-:Y:S06]  /*12330*/  BAR.SYNC.DEFER_BLOCKING 0x0 ;  /* 0x0000000000007b1d */ /* 0x000fec0000010000 */
[----:B------:R-:W-:-:S02]  /*12340*/  NOP ;  /* 0x0000000000007918 */ /* 0x000fc40000000000 */
[----:B------:R-:W-:-:S15]  /*12350*/  @!P0 BRA `(.L_x_1053) ;  /* 0x0000000000fc8947 */ /* 0x000fde0003800000 */
        /* <DEDUP_REMOVED lines=9> */
[----:B------:R-:W-:Y:S01]  /*123f0*/  IMAD.U32 R4, RZ, RZ, UR11 ;  /* 0x0000000bff047e24 */ /* 0x000fe2000f8e00ff */
[----:B------:R-:W-:Y:S01]  /*12400*/  UIMAD UR4, UR4, UR10, URZ ;  /* 0x0000000a040472a4 */ /* 0x000fe2000f8e023f */
[----:B------:R-:W5:Y:S01]  /*12410*/  @!P1 LDC.64 R12, c[0x0][0x218] ;  /* 0x00008600ff0c9b82 */ /* 0x000f620000000a00 */
[----:B------:R-:W-:Y:S01]  /*12420*/  IMAD.U32 R10, RZ, RZ, UR10 ;  /* 0x0000000aff0a7e24 */ /* 0x000fe2000f8e00ff */
[----:B------:R-:W-:Y:S01]  /*12430*/  BSSY B0, `(.L_x_1054) ;  /* 0x0000030000007945 */ /* 0x000fe20003800000 */
[----:B------:R-:W-:Y:S01]  /*12440*/  UIMAD UR4, UR6, UR11, UR4 ;  /* 0x0000000b060472a4 */ /* 0x000fe2000f8e0204 */
[----:B------:R-:W-:-:S02]  /*12450*/  IMAD.U32 R2, RZ, RZ, UR46 ;  /* 0x0000002eff027e24 */ /* 0x000fc4000f8e00ff */
[----:B------:R-:W-:Y:S01]  /*12460*/  IMAD.U32 R3, RZ, RZ, UR46 ;  /* 0x0000002eff037e24 */ /* 0x000fe2000f8e00ff */
[----:B------:R-:W-:Y:S01]  /*12470*/  UIADD3 UR4, UR47, UR4, URZ ;  /* 0x000000042f047290 */ /* 0x000fe2000fffe03f */
[----:B------:R-:W4:Y:S01]  /*12480*/  @!P1 LDC.64 R14, c[0x0][0x218] ;  /* 0x00008600ff0e9b82 */ /* 0x000f220000000a00 */
[----:B------:R-:W-:-:S04]  /*12490*/  IMAD.U32 R7, RZ, RZ, UR11 ;  /* 0x0000000bff077e24 */ /* 0x000fc8000f8e00ff */
[----:B------:R-:W-:Y:S01]  /*124a0*/  IMAD.U32 R0, RZ, RZ, UR4 ;  /* 0x00000004ff007e24 */ /* 0x000fe2000f8e00ff */
[----:B--2---:R-:W-:-:S04]  /*124b0*/  LEA R2, P2, R2, R222, 0x6 ;  /* 0x000000de02027211 */ /* 0x004fc800078430ff */
[----:B---3--:R-:W-:Y:S01]  /*124c0*/  LEA.HI.X R3, R3, R143, R0, 0x6, P2 ;  /* 0x0000008f03037211 */ /* 0x008fe200010f3400 */
[----:B------:R-:W-:Y:S01]  /*124d0*/  IMAD.U32 R0, RZ, RZ, UR10 ;  /* 0x0000000aff007e24 */ /* 0x000fe2000f8e00ff */
[----:B------:R-:W-:Y:S02]  /*124e0*/  @!P1 LEA R5, P2, R5, R2, 0x5 ;  /* 0x0000000205059211 */ /* 0x000fe400078428ff */
[----:B-1----:R-:W-:Y:S02]  /*124f0*/  @!P1 LEA R8, P4, R2, R8, 0x1 ;  /* 0x0000000802089211 */ /* 0x002fe400078808ff */
[----:B------:R-:W-:Y:S02]  /*12500*/  @!P1 LEA R0, P3, R0, R2, 0x4 ;  /* 0x0000000200009211 */ /* 0x000fe400078620ff */
[-C--:B------:R-:W-:Y:S02]  /*12510*/  @!P1 LEA.HI.X R10, R10, R3.reuse, R7, 0x5, P2 ;  /* 0x000000030a0a9211 */ /* 0x080fe400010f2c07 */
[----:B------:R-:W-:-:S02]  /*12520*/  @!P1 LEA.HI.X R11, R6, R3, R4, 0x4, P3 ;  /* 0x00000003060b9211 */ /* 0x000fc400018f2404 */
[----:B-----5:R-:W-:Y:S02]  /*12530*/  @!P1 LEA R6, P3, R0, R12, 0x1 ;  /* 0x0000000c00069211 */ /* 0x020fe400078608ff */
[C---:B----4-:R-:W-:Y:S02]  /*12540*/  @!P1 LEA R4, P2, R5.reuse, R14, 0x1 ;  /* 0x0000000e05049211 */ /* 0x050fe400078408ff */
        /* <DEDUP_REMOVED lines=24> */
[----:B-1----:R-:W-:-:S04]  /*126d0*/  LEA R4, P1, R2, UR6, 0x1 ;  /* 0x0000000602047c11 */ /* 0x002fc8000f8208ff */
[----:B------:R-:W-:-:S05]  /*126e0*/  LEA.HI.X R5, R2, UR7, R0, 0x1, P1 ;  /* 0x0000000702057c11 */ /* 0x000fca00088f0c00 */
[----:B------:R-:W-:Y:S01]  /*126f0*/  @!PT LDS RZ, [RZ] ;  /* 0x00000000fffff984 */ /* 0x000fe20000000800 */
[----:B------:R-:W-:Y:S01]  /*12700*/  @!PT LDS RZ, [RZ] ;  /* 0x00000000fffff984 */ /* 0x000fe20000000800 */
[----:B------:R-:W-:Y:S01]  /*12710*/  @!PT LDS RZ, [RZ] ;  /* 0x00000000fffff984 */ /* 0x000fe20000000800 */
[----:B------:R2:W-:Y:S04]  /*12720*/  LDGSTS.E.BYPASS.LTC128B.128 [R191+0x5800], desc[UR26][R4.64] ;  /* 0x0580000004bf7fae */ /* 0x0005e8000b901d5a */
.L_x_1055:
[----:B------:R-:W-:Y:S05]  /*12730*/  BSYNC B0 ;  /* 0x0000000000007941 */ /* 0x000fea0003800000 */
.L_x_1054:
[----:B------:R-:W0:Y:S02]  /*12740*/  LDGDEPBAR ;  /* 0x00000000000079af */ /* 0x000e240000000000 */
.L_x_1053:
[----:B------:R-:W3:Y:S04]  /*12750*/  LDL.LU R3, [R1+0x114] ;  /* 0x0001140001037983 */ /* 0x000ee80000300800 */
[----:B------:R-:W4:Y:S01]  /*12760*/  LDL.LU R2, [R1+0xfc] ;  /* 0x0000fc0001027983 */ /* 0x000f220000300800 */
[----:B------:R-:W-:Y:S01]  /*12770*/  UIADD3 UR17, UR18, -0x3, URZ ;  /* 0xfffffffd12117890 */ /* 0x000fe2000fffe03f */
[----:B-12---:R-:W1:Y:S05]  /*12780*/  S2R R4, SR_TID.X ;  /* 0x0000000000047919 */ /* 0x006e6a0000002100 */
[----:B------:R-:W-:Y:S01]  /*12790*/  IMAD.U32 R0, RZ, RZ, UR17 ;  /* 0x00000011ff007e24 */ /* 0x000fe2000f8e00ff */
[----:B------:R2:W-:Y:S01]  /*127a0*/  STL [R1+0x1c0], R177 ;  /* 0x0001c0b101007387 */ /* 0x0005e20000100800 */
[----:B------:R-:W-:-:S02]  /*127b0*/  USHF.L.U32 UR6, UR17, 0x1, URZ ;  /* 0x0000000111067899 */ /* 0x000fc4000800063f */
[----:B------:R-:W-:Y:S01]  /*127c0*/  ULEA UR4, UR17, 0x1, 0x1 ;  /* 0x0000000111047891 */ /* 0x000fe2000f8e083f */
[----:B------:R-:W-:Y:S01]  /*127d0*/  STL [R1+0x1bc], R180 ;  /* 0x0001bcb401007387 */ /* 0x000fe20000100800 */
[----:B-1----:R-:W-:Y:S02]  /*127e0*/  IMAD.SHL.U32 R4, R4, 0x2, RZ ;  /* 0x0000000204047824 */ /* 0x002fe400078e00ff */
[----:B------:R-:W-:Y:S01]  /*127f0*/  ULOP3.LUT UR4, UR4, UR31, URZ, 0x3c, !UPT ;  /* 0x0000001f04047292 */ /* 0x000fe2000f8e3c3f */
[----:B------:R-:W-:Y:S02]  /*12800*/  STL [R1+0x19c], R178 ;  /* 0x00019cb201007387 */ /* 0x000fe40000100800 */
[----:B------:R-:W-:Y:S02]  /*12810*/  LOP3.LUT R4, R4, 0x6, RZ, 0xc0, !PT ;  /* 0x0000000604047812 */ /* 0x000fe400078ec0ff */
[----:B------:R-:W-:Y:S03]  /*12820*/  STL [R1+0x198], R179 ;  /* 0x000198b301007387 */ /* 0x000fe60000100800 */
[----:B------:R-:W-:Y:S01]  /*12830*/  IMAD R0, R0, 0x40, R4 ;  /* 0x0000004000007824 */ /* 0x000fe200078e0204 */
[----:B------:R-:W-:Y:S03]  /*12840*/  STL [R1+0x194], R241 ;  /* 0x000194f101007387 */ /* 0x000fe60000100800 */
[C---:B------:R-:W-:Y:S01]  /*12850*/  VIADD R14, R0.reuse, 0x1 ;  /* 0x00000001000e7836 */ /* 0x040fe20000000000 */
[CC--:B------:R-:W-:Y:S01]  /*12860*/  ISETP.GE.AND P4, PT, R0.reuse, R40.reuse, PT ;  /* 0x000000280000720c */ /* 0x0c0fe20003f86270 */
[C---:B------:R-:W-:Y:S01]  /*12870*/  VIADD R13, R0.reuse, 0x8 ;  /* 0x00000008000d7836 */ /* 0x040fe20000000000 */
[CC--:B------:R-:W-:Y:S01]  /*12880*/  ISETP.GE.AND P2, PT, R0.reuse, R41.reuse, PT ;  /* 0x000000290000720c */ /* 0x0c0fe20003f46270 */
[----:B------:R-:W-:Y:S01]  /*12890*/  VIADD R12, R0, 0x9 ;  /* 0x00000009000c7836 */ /* 0x000fe20000000000 */
[-C--:B------:R-:W-:Y:S01]  /*128a0*/  ISETP.GE.AND P3, PT, R14, R40.reuse, PT ;  /* 0x000000280e00720c */ /* 0x080fe20003f66270 */
[----:B------:R-:W-:Y:S01]  /*128b0*/  VIADD R11, R0, 0x10 ;  /* 0x00000010000b7836 */ /* 0x000fe20000000000 */
[-C--:B------:R-:W-:Y:S01]  /*128c0*/  ISETP.GE.AND P1, PT, R14, R41.reuse, PT ;  /* 0x000000290e00720c */ /* 0x080fe20003f26270 */
[----:B------:R-:W-:Y:S01]  /*128d0*/  VIADD R10, R0, 0x11 ;  /* 0x00000011000a7836 */ /* 0x000fe20000000000 */
[----:B------:R-:W-:Y:S01]  /*128e0*/  FSEL R20, R64, -INF , !P4 ;  /* 0xff80000040147808 */ /* 0x000fe20006000000 */
[C---:B------:R-:W-:Y:S01]  /*128f0*/  VIADD R9, R0.reuse, 0x18 ;  /* 0x0000001800097836 */ /* 0x040fe20000000000 */
[----:B------:R-:W-:Y:S01]  /*12900*/  FSEL R21, R65, -INF , !P3 ;  /* 0xff80000041157808 */ /* 0x000fe20005800000 */
[C---:B------:R-:W-:Y:S01]  /*12910*/  VIADD R8, R0.reuse, 0x19 ;  /* 0x0000001900087836 */ /* 0x040fe20000000000 */
[-C--:B------:R-:W-:Y:S01]  /*12920*/  ISETP.GE.AND P4, PT, R13, R40.reuse, PT ;  /* 0x000000280d00720c */ /* 0x080fe20003f86270 */
[----:B------:R-:W-:Y:S01]  /*12930*/  VIADD R6, R0, 0x21 ;  /* 0x0000002100067836 */ /* 0x000fe20000000000 */
[----:B------:R-:W-:Y:S01]  /*12940*/  FSEL R23, R66, -INF , !P2 ;  /* 0xff80000042177808 */ /* 0x000fe20005000000 */
[----:B------:R-:W-:Y:S01]  /*12950*/  VIADD R7, R0, 0x20 ;  /* 0x0000002000077836 */ /* 0x000fe20000000000 */
[----:B------:R-:W-:Y:S01]  /*12960*/  ISETP.GE.AND P3, PT, R12, R40, PT ;  /* 0x000000280c00720c */ /* 0x000fe20003f66270 */
[C---:B------:R-:W-:Y:S01]  /*12970*/  VIADD R4, R0.reuse, 0x29 ;  /* 0x0000002900047836 */ /* 0x040fe20000000000 */
[----:B------:R-:W-:Y:S01]  /*12980*/  FSEL R26, R67, -INF , !P1 ;  /* 0xff800000431a7808 */ /* 0x000fe20004800000 */
[C---:B------:R-:W-:Y:S01]  /*12990*/  VIADD R5, R0.reuse, 0x28 ;  /* 0x0000002800057836 */ /* 0x040fe20000000000 */
[-C--:B------:R-:W-:Y:S01]  /*129a0*/  ISETP.GE.AND P2, PT, R13, R41.reuse, PT ;  /* 0x000000290d00720c */ /* 0x080fe20003f46270 */
[----:B------:R-:W-:Y:S01]  /*129b0*/  VIADD R15, R0, 0x38 ;  /* 0x00000038000f7836 */ /* 0x000fe20000000000 */
[----:B------:R-:W-:Y:S01]  /*129c0*/  ISETP.GE.AND P1, PT, R12, R41, PT ;  /* 0x000000290c00720c */ /* 0x000fe20003f26270 */
[----:B------:R-:W-:Y:S01]  /*129d0*/  STL [R1+0x190], R240 ;  /* 0x000190f001007387 */ /* 0x000fe20000100800 */
[----:B------:R-:W-:-:S02]  /*129e0*/  FSEL R27, R60, -INF , !P4 ;  /* 0xff8000003c1b7808 */ /* 0x000fc40006000000 */
[----:B------:R-:W-:Y:S01]  /*129f0*/  FSEL R28, R61, -INF , !P3 ;  /* 0xff8000003d1c7808 */ /* 0x000fe20005800000 */
[----:B------:R-:W-:Y:S01]  /*12a00*/  STL [R1+0x18c], R191 ;  /* 0x00018cbf01007387 */ /* 0x000fe20000100800 */
[-C--:B------:R-:W-:Y:S02]  /*12a10*/  ISETP.GE.AND P4, PT, R11, R40.reuse, PT ;  /* 0x000000280b00720c */ /* 0x080fe40003f86270 */
[----:B------:R-:W-:Y:S01]  /*12a20*/  FSEL R29, R62, -INF , !P2 ;  /* 0xff8000003e1d7808 */ /* 0x000fe20005000000 */
[----:B------:R-:W-:Y:S01]  /*12a30*/  STL [R1+0x188], R190 ;  /* 0x000188be01007387 */ /* 0x000fe20000100800 */
[----:B------:R-:W-:Y:S02]  /*12a40*/  ISETP.GE.AND P3, PT, R10, R40, PT ;  /* 0x000000280a00720c */ /* 0x000fe40003f66270 */
[----:B------:R-:W-:Y:S01]  /*12a50*/  FSEL R30, R63, -INF , !P1 ;  /* 0xff8000003f1e7808 */ /* 0x000fe20004800000 */
[----:B------:R-:W-:Y:S01]  /*12a60*/  STL [R1+0x184], R189 ;  /* 0x000184bd01007387 */ /* 0x000fe20000100800 */
[----:B------:R-:W-:-:S02]  /*12a70*/  ISETP.GE.AND P2, PT, R11, R41, PT ;  /* 0x000000290b00720c */ /* 0x000fc40003f46270 */
[----:B------:R-:W-:Y:S01]  /*12a80*/  ISETP.GE.AND P1, PT, R10, R41, PT ;  /* 0x000000290a00720c */ /* 0x000fe20003f26270 */
[----:B------:R-:W-:Y:S01]  /*12a90*/  STL [R1+0x180], R188 ;  /* 0x000180bc01007387 */ /* 0x000fe20000100800 */
[----:B------:R-:W-:Y:S02]  /*12aa0*/  FSEL R31, R56, -INF , !P4 ;  /* 0xff800000381f7808 */ /* 0x000fe40006000000 */
[----:B------:R-:W-:Y:S01]  /*12ab0*/  FSEL R44, R57, -INF , !P3 ;  /* 0xff800000392c7808 */ /* 0x000fe20005800000 */
[----:B------:R-:W-:Y:S01]  /*12ac0*/  STL [R1+0x17c], R187 ;  /* 0x00017cbb01007387 */ /* 0x000fe20000100800 */
[-C--:B------:R-:W-:Y:S02]  /*12ad0*/  ISETP.GE.AND P4, PT, R9, R40.reuse, PT ;  /* 0x000000280900720c */ /* 0x080fe40003f86270 */
[----:B------:R-:W-:Y:S01]  /*12ae0*/  FSEL R45, R58, -INF , !P2 ;  /* 0xff8000003a2d7808 */ /* 0x000fe20005000000 */
[----:B------:R-:W-:Y:S01]  /*12af0*/  STL [R1+0x178], R186 ;  /* 0x000178ba01007387 */ /* 0x000fe20000100800 */
[----:B------:R-:W-:-:S02]  /*12b00*/  ISETP.GE.AND P3, PT, R8, R40, PT ;  /* 0x000000280800720c */ /* 0x000fc40003f66270 */
[----:B------:R-:W-:Y:S01]  /*12b10*/  FSEL R46, R59, -INF , !P1 ;  /* 0xff8000003b2e7808 */ /* 0x000fe20004800000 */
[----:B------:R-:W-:Y:S01]  /*12b20*/  STL [R1+0x174], R185 ;  /* 0x000174b901007387 */ /* 0x000fe20000100800 */
[-C--:B------:R-:W-:Y:S02]  /*12b30*/  ISETP.GE.AND P2, PT, R9, R41.reuse, PT ;  /* 0x000000290900720c */ /* 0x080fe40003f46270 */
[----:B------:R-:W-:Y:S01]  /*12b40*/  ISETP.GE.AND P1, PT, R8, R41, PT ;  /* 0x000000290800720c */ /* 0x000fe20003f26270 */
[----:B------:R-:W-:Y:S01]  /*12b50*/  STL [R1+0x170], R184 ;  /* 0x000170b801007387 */ /* 0x000fe20000100800 */
[----:B------:R-:W-:Y:S02]  /*12b60*/  FSEL R47, R52, -INF , !P4 ;  /* 0xff800000342f7808 */ /* 0x000fe40006000000 */
[----:B------:R-:W-:Y:S01]  /*12b70*/  FSEL R52, R53, -INF , !P3 ;  /* 0xff80000035347808 */ /* 0x000fe20005800000 */
[----:B------:R-:W-:Y:S01]  /*12b80*/  STL [R1+0x16c], R183 ;  /* 0x00016cb701007387 */ /* 0x000fe20000100800 */
[----:B------:R-:W-:-:S02]  /*12b90*/  FSEL R53, R54, -INF , !P2 ;  /* 0xff80000036357808 */ /* 0x000fc40005000000 */
[----:B------:R-:W-:Y:S01]  /*12ba0*/  FSEL R54, R55, -INF , !P1 ;  /* 0xff80000037367808 */ /* 0x000fe20004800000 */
[----:B------:R-:W-:Y:S01]  /*12bb0*/  STL [R1+0x168], R182 ;  /* 0x000168b601007387 */ /* 0x000fe20000100800 */
[CC--:B------:R-:W-:Y:S02]  /*12bc0*/  ISETP.GE.AND P1, PT, R6.reuse, R41.reuse, PT ;  /* 0x000000290600720c */ /* 0x0c0fe40003f26270 */
[-C--:B------:R-:W-:Y:S01]  /*12bd0*/  ISETP.GE.AND P3, PT, R6, R40.reuse, PT ;  /* 0x000000280600720c */ /* 0x080fe20003f66270 */
[----:B------:R-:W-:Y:S01]  /*12be0*/  STL [R1+0x164], R181 ;  /* 0x000164b501007387 */ /* 0x000fe20000100800 */
[----:B------:R-:W-:Y:S02]  /*12bf0*/  ISETP.GE.AND P2, PT, R7, R41, PT ;  /* 0x000000290700720c */ /* 0x000fe40003f46270 */
[----:B------:R-:W-:Y:S01]  /*12c00*/  FSEL R57, R39, -INF , !P1 ;  /* 0xff80000027397808 */ /* 0x000fe20004800000 */
[----:B------:R-:W-:Y:S01]  /*12c10*/  STL [R1+0x160], R176 ;  /* 0x000160b001007387 */ /* 0x000fe20000100800 */
[----:B------:R-:W-:-:S02]  /*12c20*/  ISETP.GE.AND P4, PT, R7, R40, PT ;  /* 0x000000280700720c */ /* 0x000fc40003f86270 */
[----:B------:R-:W-:Y:S01]  /*12c30*/  FSEL R37, R37, -INF , !P3 ;  /* 0xff80000025257808 */ /* 0x000fe20005800000 */
[----:B--2---:R-:W2:Y:S01]  /*12c40*/  LDL R177, [R1+0xe8] ;  /* 0x0000e80001b17983 */ /* 0x004ea20000100800 */
[----:B------:R-:W-:Y:S02]  /*12c50*/  FSEL R56, R38, -INF , !P2 ;  /* 0xff80000026387808 */ /* 0x000fe40005000000 */
[----:B------:R-:W-:Y:S02]  /*12c60*/  ISETP.GE.AND P3, PT, R4, R40, PT ;  /* 0x000000280400720c */ /* 0x000fe40003f66270 */
[C---:B------:R-:W-:Y:S02]  /*12c70*/  ISETP.GE.AND P6, PT, R0.reuse, R42, PT ;  /* 0x0000002a0000720c */ /* 0x040fe40003fc6270 */
[----:B------:R-:W-:Y:S02]  /*12c80*/  ISETP.GE.AND P2, PT, R0, R43, PT ;  /* 0x0000002b0000720c */ /* 0x000fe40003f46270 */
[----:B------:R-:W-:-:S02]  /*12c90*/  FSEL R55, R36, -INF , !P4 ;  /* 0xff80000024377808 */ /* 0x000fc40006000000 */
[CC--:B------:R-:W-:Y:S02]  /*12ca0*/  ISETP.GE.AND P5, PT, R5.reuse, R41.reuse, PT ;  /* 0x000000290500720c */ /* 0x0c0fe40003fa6270 */
[----:B------:R-:W-:Y:S02]  /*12cb0*/  ISETP.GE.AND P4, PT, R5, R40, PT ;  /* 0x000000280500720c */ /* 0x000fe40003f86270 */
[----:B------:R-:W-:Y:S02]  /*12cc0*/  FSEL R59, R49, -INF , !P3 ;  /* 0xff800000313b7808 */ /* 0x000fe40005800000 */
[----:B------:R-:W-:Y:S02]  /*12cd0*/  ISETP.GE.AND P3, PT, R4, R41, PT ;  /* 0x000000290400720c */ /* 0x000fe40003f66270 */
[----:B------:R-:W-:Y:S02]  /*12ce0*/  FSEL R66, R50, -INF , !P5 ;  /* 0xff80000032427808 */ /* 0x000fe40006800000 */
[----:B------:R-:W-:-:S02]  /*12cf0*/  FSEL R58, R48, -INF , !P4 ;  /* 0xff800000303a7808 */ /* 0x000fc40006000000 */
[----:B------:R-:W-:Y:S02]  /*12d00*/  FSEL R146, R192, -INF , !P6 ;  /* 0xff800000c0927808 */ /* 0x000fe40007000000 */
[----:B------:R-:W-:Y:S02]  /*12d10*/  FSEL R156, R194, -INF , !P2 ;  /* 0xff800000c29c7808 */ /* 0x000fe40005000000 */
[C---:B------:R-:W-:Y:S02]  /*12d20*/  ISETP.GE.AND P6, PT, R12.reuse, R42, PT ;  /* 0x0000002a0c00720c */ /* 0x040fe40003fc6270 */
[----:B------:R-:W-:Y:S02]  /*12d30*/  ISETP.GE.AND P2, PT, R12, R43, PT ;  /* 0x0000002b0c00720c */ /* 0x000fe40003f46270 */
[----:B------:R-:W-:Y:S02]  /*12d40*/  FSEL R149, R173, -INF , !P6 ;  /* 0xff800000ad957808 */ /* 0x000fe40007000000 */
[----:B------:R-:W-:-:S02]  /*12d50*/  FSEL R160, R175, -INF , !P2 ;  /* 0xff800000afa07808 */ /* 0x000fc40005000000 */
[CC--:B------:R-:W-:Y:S02]  /*12d60*/  ISETP.GE.AND P6, PT, R9.reuse, R42.reuse, PT ;  /* 0x0000002a0900720c */ /* 0x0c0fe40003fc6270 */
[-C--:B------:R-:W-:Y:S02]  /*12d70*/  ISETP.GE.AND P2, PT, R9, R43.reuse, PT ;  /* 0x0000002b0900720c */ /* 0x080fe40003f46270 */
[----:B------:R-:W-:Y:S02]  /*12d80*/  FSEL R72, R196, -INF , !P6 ;  /* 0xff800000c4487808 */ /* 0x000fe40007000000 */
[----:B------:R-:W-:Y:S02]  /*12d90*/  FSEL R144, R198, -INF , !P2 ;  /* 0xff800000c6907808 */ /* 0x000fe40005000000 */
[C---:B------:R-:W-:Y:S02]  /*12da0*/  ISETP.GE.AND P6, PT, R6.reuse, R42, PT ;  /* 0x0000002a0600720c */ /* 0x040fe40003fc6270 */
[----:B------:R-:W-:-:S02]  /*12db0*/  ISETP.GE.AND P2, PT, R6, R43, PT ;  /* 0x0000002b0600720c */ /* 0x000fc40003f46270 */
[----:B------:R-:W-:Y:S02]  /*12dc0*/  FSEL R60, R201, -INF , !P6 ;  /* 0xff800000c93c7808 */ /* 0x000fe40007000000 */
[----:B------:R-:W-:Y:S01]  /*12dd0*/  FSEL R67, R203, -INF , !P2 ;  /* 0xff800000cb437808 */ /* 0x000fe20005000000 */
[----:B---3--:R-:W-:Y:S02]  /*12de0*/  IMAD.MOV.U32 R233, RZ, RZ, R3 ;  /* 0x000000ffffe97224 */ /* 0x008fe400078e0003 */
[----:B------:R-:W-:Y:S02]  /*12df0*/  VIADD R3, R0, 0x30 ;  /* 0x0000003000037836 */ /* 0x000fe40000000000 */
[----:B----4-:R-:W-:-:S03]  /*12e00*/  IMAD.MOV.U32 R232, RZ, RZ, R2 ;  /* 0x000000ffffe87224 */ /* 0x010fc600078e0002 */
[-C--:B------:R-:W-:Y:S01]  /*12e10*/  ISETP.GE.AND P1, PT, R3, R40.reuse, PT ;  /* 0x000000280300720c */ /* 0x080fe20003f26270 */
[C---:B------:R-:W-:Y:S02]  /*12e20*/  VIADD R2, R0.reuse, 0x31 ;  /* 0x0000003100027836 */ /* 0x040fe40000000000 */
[----:B------:R-:W-:Y:S01]  /*12e30*/  VIADD R0, R0, 0x39 ;  /* 0x0000003900007836 */ /* 0x000fe20000000000 */
[----:B------:R-:W-:Y:S02]  /*12e40*/  FSEL R148, R32, -INF , !P1 ;  /* 0xff80000020947808 */ /* 0x000fe40004800000 */
[-C--:B------:R-:W-:Y:S02]  /*12e50*/  ISETP.GE.AND P1, PT, R15, R40.reuse, PT ;  /* 0x000000280f00720c */ /* 0x080fe40003f26270 */
[----:B------:R-:W-:Y:S02]  /*12e60*/  ISETP.GE.AND P5, PT, R0, R40, PT ;  /* 0x000000280000720c */ /* 0x000fe40003fa6270 */
[----:B------:R-:W-:-:S02]  /*12e70*/  FSEL R159, R16, -INF , !P1 ;  /* 0xff800000109f7808 */ /* 0x000fc40004800000 */
[CC--:B------:R-:W-:Y:S02]  /*12e80*/  ISETP.GE.AND P1, PT, R2.reuse, R41.reuse, PT ;  /* 0x000000290200720c */ /* 0x0c0fe40003f26270 */
[----:B------:R-:W-:Y:S02]  /*12e90*/  ISETP.GE.AND P4, PT, R2, R40, PT ;  /* 0x000000280200720c */ /* 0x000fe40003f86270 */
[----:B------:R-:W-:Y:S02]  /*12ea0*/  FSEL R40, R51, -INF , !P3 ;  /* 0xff80000033287808 */ /* 0x000fe40005800000 */
[----:B------:R-:W-:Y:S02]  /*12eb0*/  FMNMX.FTZ R16, R251, R20, !PT ;  /* 0x00000014fb107209 */ /* 0x000fe40007810000 */
[----:B------:R-:W-:Y:S02]  /*12ec0*/  ISETP.GE.AND P3, PT, R3, R41, PT ;  /* 0x000000290300720c */ /* 0x000fe40003f66270 */
[----:B------:R-:W-:-:S02]  /*12ed0*/  FSEL R161, R35, -INF , !P1 ;  /* 0xff80000023a17808 */ /* 0x000fc40004800000 */
[----:B------:R-:W-:Y:S02]  /*12ee0*/  FSEL R155, R17, -INF , !P5 ;  /* 0xff800000119b7808 */ /* 0x000fe40006800000 */
[C---:B------:R-:W-:Y:S02]  /*12ef0*/  ISETP.GE.AND P5, PT, R14.reuse, R42, PT ;  /* 0x0000002a0e00720c */ /* 0x040fe40003fa6270 */
[----:B------:R-:W-:Y:S02]  /*12f00*/  ISETP.GE.AND P1, PT, R14, R43, PT ;  /* 0x0000002b0e00720c */ /* 0x000fe40003f26270 */
[----:B------:R-:W-:Y:S02]  /*12f10*/  FMNMX.FTZ R14, R21, R16, !PT ;  /* 0x00000010150e7209 */ /* 0x000fe40007810000 */
[----:B------:R-:W-:Y:S02]  /*12f20*/  FSEL R147, R33, -INF , !P4 ;  /* 0xff80000021937808 */ /* 0x000fe40006000000 */
[----:B------:R-:W-:-:S02]  /*12f30*/  FSEL R162, R34, -INF , !P3 ;  /* 0xff80000022a27808 */ /* 0x000fc40005800000 */
[-C--:B------:R-:W-:Y:S02]  /*12f40*/  ISETP.GE.AND P4, PT, R15, R41.reuse, PT ;  /* 0x000000290f00720c */ /* 0x080fe40003f86270 */
[----:B------:R-:W-:Y:S02]  /*12f50*/  ISETP.GE.AND P3, PT, R0, R41, PT ;  /* 0x000000290000720c */ /* 0x000fe40003f66270 */
[----:B------:R-:W-:Y:S02]  /*12f60*/  FMNMX.FTZ R14, R27, R14, !PT ;  /* 0x0000000e1b0e7209 */ /* 0x000fe40007810000 */
[----:B------:R-:W-:Y:S02]  /*12f70*/  FSEL R158, R18, -INF , !P4 ;  /* 0xff800000129e7808 */ /* 0x000fe40006000000 */
[----:B------:R-:W-:Y:S02]  /*12f80*/  FSEL R157, R19, -INF , !P3 ;  /* 0xff800000139d7808 */ /* 0x000fe40005800000 */
[----:B------:R-:W-:-:S02]  /*12f90*/  ISETP.GE.AND P4, PT, R13, R42, PT ;  /* 0x0000002a0d00720c */ /* 0x000fc40003f86270 */
[----:B------:R-:W-:Y:S02]  /*12fa0*/  ISETP.GE.AND P3, PT, R13, R43, PT ;  /* 0x0000002b0d00720c */ /* 0x000fe40003f66270 */
[----:B------:R-:W-:-:S04]  /*12fb0*/  FMNMX.FTZ R13, R28, R14, !PT ;  /* 0x0000000e1c0d7209 */ /* 0x000fc80007810000 */
[----:B------:R-:W-:Y:S02]  /*12fc0*/  FMNMX.FTZ R12, R31, R13, !PT ;  /* 0x0000000d1f0c7209 */ /* 0x000fe40007810000 */
[----:B------:R-:W-:Y:S02]  /*12fd0*/  FSEL R154, R193, -INF , !P5 ;  /* 0xff800000c19a7808 */ /* 0x000fe40006800000 */
[----:B------:R-:W-:Y:S02]  /*12fe0*/  FSEL R164, R195, -INF , !P1 ;  /* 0xff800000c3a47808 */ /* 0x000fe40004800000 */
[C---:B------:R-:W-:Y:S02]  /*12ff0*/  ISETP.GE.AND P5, PT, R11.reuse, R42, PT ;  /* 0x0000002a0b00720c */ /* 0x040fe40003fa6270 */
[----:B------:R-:W-:Y:S02]  /*13000*/  ISETP.GE.AND P1, PT, R11, R43, PT ;  /* 0x0000002b0b00720c */ /* 0x000fe40003f26270 */
[----:B------:R-:W-:-:S02]  /*13010*/  FMNMX.FTZ R12, R44, R12, !PT ;  /* 0x0000000c2c0c7209 */ /* 0x000fc40007810000 */
[----:B------:R-:W-:Y:S02]  /*13020*/  FMNMX.FTZ R11, R250, R23, !PT ;  /* 0x00000017fa0b7209 */ /* 0x000fe40007810000 */
[----:B------:R-:W-:Y:S02]  /*13030*/  FSEL R152, R172, -INF , !P4 ;  /* 0xff800000ac987808 */ /* 0x000fe40006000000 */
[----:B------:R-:W-:Y:S02]  /*13040*/  FSEL R163, R174, -INF , !P3 ;  /* 0xff800000aea37808 */ /* 0x000fe40005800000 */
[C---:B------:R-:W-:Y:S02]  /*13050*/  ISETP.GE.AND P4, PT, R10.reuse, R42, PT ;  /* 0x0000002a0a00720c */ /* 0x040fe40003f86270 */
[----:B------:R-:W-:Y:S02]  /*13060*/  FMNMX.FTZ R12, R47, R12, !PT ;  /* 0x0000000c2f0c7209 */ /* 0x000fe40007810000 */
        /* <DEDUP_REMOVED lines=9> */
[----:B------:R-:W-:Y:S02]  /*13100*/  FSEL R153, R170, -INF , !P1 ;  /* 0xff800000aa997808 */ /* 0x000fe40004800000 */
[----:B------:R-:W-:Y:S02]  /*13110*/  ISETP.GE.AND P5, PT, R8, R42, PT ;  /* 0x0000002a0800720c */ /* 0x000fe40003fa6270 */
[----:B------:R-:W-:Y:S02]  /*13120*/  FMNMX.FTZ R10, R58, R10, !PT ;  /* 0x0000000a3a0a7209 */ /* 0x000fe40007810000 */
[----:B------:R-:W-:-:S02]  /*13130*/  ISETP.GE.AND P1, PT, R8, R43, PT ;  /* 0x0000002b0800720c */ /* 0x000fc40003f26270 */
[----:B------:R-:W-:Y:S02]  /*13140*/  FMNMX.FTZ R8, R46, R9, !PT ;  /* 0x000000092e087209 */ /* 0x000fe40007810000 */
[----:B------:R-:W-:Y:S02]  /*13150*/  FMNMX.FTZ R9, R59, R10, !PT ;  /* 0x0000000a3b097209 */ /* 0x000fe40007810000 */
[----:B------:R-:W-:Y:S02]  /*13160*/  FMNMX.FTZ R8, R53, R8, !PT ;  /* 0x0000000835087209 */ /* 0x000fe40007810000 */
[----:B------:R-:W-:Y:S02]  /*13170*/  FSEL R74, R169, -INF , !P4 ;  /* 0xff800000a94a7808 */ /* 0x000fe40006000000 */
[----:B------:R-:W-:Y:S02]  /*13180*/  FSEL R150, R171, -INF , !P3 ;  /* 0xff800000ab967808 */ /* 0x000fe40005800000 */
[----:B------:R-:W-:-:S02]  /*13190*/  FMNMX.FTZ R9, R148, R9, !PT ;  /* 0x0000000994097209 */ /* 0x000fc40007810000 */
        /* <DEDUP_REMOVED lines=10> */
[----:B------:R-:W-:Y:S01]  /*13240*/  FSEL R75, R199, -INF , !P1 ;  /* 0xff800000c74b7808 */ /* 0x000fe20004800000 */
[----:B------:R-:W1:Y:S01]  /*13250*/  SHFL.BFLY PT, R8, R6, 0x2, 0x1f ;  /* 0x0c401f0006087f89 */ /* 0x000e6200000e0000 */
[----:B------:R-:W-:-:S02]  /*13260*/  ISETP.GE.AND P1, PT, R5, R42, PT ;  /* 0x0000002a0500720c */ /* 0x000fc40003f26270 */
        /* <DEDUP_REMOVED lines=8> */
[C---:B------:R-:W-:Y:S02]  /*132f0*/  ISETP.GE.AND P2, PT, R3.reuse, R42, PT ;  /* 0x0000002a0300720c */ /* 0x040fe40003f46270 */
[----:B------:R-:W-:Y:S02]  /*13300*/  ISETP.GE.AND P6, PT, R3, R43, PT ;  /* 0x0000002b0300720c */ /* 0x000fe40003fc6270 */
[----:B------:R-:W-:-:S04]  /*13310*/  FMNMX.FTZ R3, R158, R4, !PT ;  /* 0x000000049e037209 */ /* 0x000fc80007810000 */
[----:B------:R-:W-:Y:S01]  /*13320*/  FMNMX.FTZ R7, R157, R3, !PT ;  /* 0x000000039d077209 */ /* 0x000fe20007810000 */
[----:B------:R-:W-:Y:S01]  /*13330*/  IMAD.U32 R3, RZ, RZ, UR31 ;  /* 0x0000001fff037e24 */ /* 0x000fe2000f8e00ff */
[----:B-1----:R-:W-:-:S03]  /*13340*/  FMNMX.FTZ R8, R6, R8, !PT ;  /* 0x0000000806087209 */ /* 0x002fc60007810000 */
[----:B------:R-:W1:Y:S01]  /*13350*/  SHFL.BFLY PT, R9, R7, 0x2, 0x1f ;  /* 0x0c401f0007097f89 */ /* 0x000e6200000e0000 */
[----:B------:R-:W-:Y:S02]  /*13360*/  LOP3.LUT R4, R221, UR6, R3, 0x96, !PT ;  /* 0x00000006dd047c12 */ /* 0x000fe4000f8e9603 */
[----:B------:R-:W-:Y:S01]  /*13370*/  LOP3.LUT R3, R243, UR40, R220, 0x96, !PT ;  /* 0x00000028f3037c12 */ /* 0x000fe2000f8e96dc */
[----:B------:R-:W3:Y:S01]  /*13380*/  SHFL.BFLY PT, R12, R8, 0x1, 0x1f ;  /* 0x0c201f00080c7f89 */ /* 0x000ee200000e0000 */
[----:B------:R-:W-:Y:S01]  /*13390*/  FSEL R51, R204, -INF , !P1 ;  /* 0xff800000cc337808 */ /* 0x000fe20004800000 */
[----:B------:R-:W-:Y:S01]  /*133a0*/  IMAD.WIDE.U32 R234, R4, -0x326172a9, RZ ;  /* 0xcd9e8d5704ea7825 */ /* 0x000fe200078e00ff */
[----:B------:R-:W-:Y:S02]  /*133b0*/  FSEL R61, R207, -INF , !P4 ;  /* 0xff800000cf3d7808 */ /* 0x000fe40006000000 */
[C---:B------:R-:W-:Y:S02]  /*133c0*/  ISETP.GE.AND P1, PT, R2.reuse, R42, PT ;  /* 0x0000002a0200720c */ /* 0x040fe40003f26270 */
[----:B------:R-:W-:Y:S01]  /*133d0*/  ISETP.GE.AND P4, PT, R2, R43, PT ;  /* 0x0000002b0200720c */ /* 0x000fe20003f86270 */
[----:B------:R-:W-:Y:S01]  /*133e0*/  IMAD.WIDE.U32 R2, R3, -0x326172a9, RZ ;  /* 0xcd9e8d5703027825 */ /* 0x000fe200078e00ff */
[----:B------:R-:W-:-:S04]  /*133f0*/  LOP3.LUT R4, R235, UR41, R233, 0x96, !PT ;  /* 0x00000029eb047c12 */ /* 0x000fc8000f8e96e9 */
[----:B------:R-:W-:Y:S01]  /*13400*/  LOP3.LUT R10, R3, UR39, R234, 0x96, !PT ;  /* 0x00000027030a7c12 */ /* 0x000fe2000f8e96ea */
[----:B------:R-:W-:Y:S01]  /*13410*/  IMAD.WIDE.U32 R4, R4, -0x2daee0ad, RZ ;  /* 0xd2511f5304047825 */ /* 0x000fe200078e00ff */
[----:B------:R-:W-:-:S03]  /*13420*/  LOP3.LUT R6, R221, UR4, RZ, 0x3c, !PT ;  /* 0x00000004dd067c12 */ /* 0x000fc6000f8e3cff */
[----:B------:R-:W-:Y:S01]  /*13430*/  IMAD.WIDE.U32 R10, R10, -0x2daee0ad, RZ ;  /* 0xd2511f530a0a7825 */ /* 0x000fe200078e00ff */
[----:B------:R-:W-:Y:S02]  /*13440*/  FSEL R50, R205, -INF , !P3 ;  /* 0xff800000cd327808 */ /* 0x000fe40005800000 */
[----:B------:R-:W-:Y:S01]  /*13450*/  FSEL R39, R209, -INF , !P1 ;  /* 0xff800000d1277808 */ /* 0x000fe20004800000 */
[----:B------:R-:W-:Y:S01]  /*13460*/  IMAD.WIDE.U32 R24, R6, -0x326172a9, RZ ;  /* 0xcd9e8d5706187825 */ /* 0x000fe200078e00ff */
[C---:B------:R-:W-:Y:S02]  /*13470*/  ISETP.GE.AND P3, PT, R0.reuse, R42, PT ;  /* 0x0000002a0000720c */ /* 0x040fe40003f66270 */
[----:B------:R-:W-:Y:S02]  /*13480*/  ISETP.GE.AND P1, PT, R0, R43, PT ;  /* 0x0000002b0000720c */ /* 0x000fe40003f26270 */
[----:B------:R-:W-:Y:S02]  /*13490*/  LOP3.LUT R6, R5, UR38, R242, 0x96, !PT ;  /* 0x0000002605067c12 */ /* 0x000fe4000f8e96f2 */
[----:B-1----:R-:W-:-:S02]  /*134a0*/  FMNMX.FTZ R0, R7, R9, !PT ;  /* 0x0000000907007209 */ /* 0x002fc40007810000 */
[----:B------:R-:W-:Y:S01]  /*134b0*/  LOP3.LUT R4, R11, UR36, R4, 0x96, !PT ;  /* 0x000000240b047c12 */ /* 0x000fe2000f8e9604 */
[----:B------:R-:W-:Y:S01]  /*134c0*/  IMAD.WIDE.U32 R6, R6, -0x326172a9, RZ ;  /* 0xcd9e8d5706067825 */ /* 0x000fe200078e00ff */
[----:B------:R-:W-:Y:S02]  /*134d0*/  LOP3.LUT R5, R25, UR41, R233, 0x96, !PT ;  /* 0x0000002919057c12 */ /* 0x000fe4000f8e96e9 */
[----:B------:R-:W-:Y:S01]  /*134e0*/  LOP3.LUT R3, R3, UR39, R24, 0x96, !PT ;  /* 0x0000002703037c12 */ /* 0x000fe2000f8e9618 */
[----:B------:R-:W1:Y:S01]  /*134f0*/  SHFL.BFLY PT, R22, R0, 0x1, 0x1f ;  /* 0x0c201f0000167f89 */ /* 0x000e6200000e0000 */
[----:B------:R-:W-:Y:S01]  /*13500*/  FSEL R65, R206, -INF , !P5 ;  /* 0xff800000ce417808 */ /* 0x000fe20006800000 */
[----:B------:R-:W-:Y:S01]  /*13510*/  IMAD.WIDE.U32 R16, R4, -0x326172a9, RZ ;  /* 0xcd9e8d5704107825 */ /* 0x000fe200078e00ff */
[----:B------:R-:W-:Y:S02]  /*13520*/  ISETP.GE.AND P5, PT, R15, R42, PT ;  /* 0x0000002a0f00720c */ /* 0x000fe40003fa6270 */
[----:B------:R-:W-:Y:S01]  /*13530*/  FSEL R42, R208, -INF , !P2 ;  /* 0xff800000d02a7808 */ /* 0x000fe20005000000 */
[----:B------:R-:W-:Y:S01]  /*13540*/  IMAD.WIDE.U32 R4, R5, -0x2daee0ad, RZ ;  /* 0xd2511f5305047825 */ /* 0x000fe200078e00ff */
[----:B------:R-:W-:-:S02]  /*13550*/  ISETP.GE.AND P2, PT, R15, R43, PT ;  /* 0x0000002b0f00720c */ /* 0x000fc40003f46270 */
[----:B---3--:R-:W-:Y:S01]  /*13560*/  FMNMX.FTZ R71, R8, R12, !PT ;  /* 0x0000000c08477209 */ /* 0x008fe20007810000 */
[----:B------:R-:W-:Y:S01]  /*13570*/  IMAD.WIDE.U32 R14, R3, -0x2daee0ad, RZ ;  /* 0xd2511f53030e7825 */ /* 0x000fe200078e00ff */
[----:B------:R-:W-:Y:S02]  /*13580*/  LOP3.LUT R3, R7, UR37, R2, 0x96, !PT ;  /* 0x0000002507037c12 */ /* 0x000fe4000f8e9602 */
[----:B------:R-:W-:Y:S01]  /*13590*/  LOP3.LUT R7, R17, UR35, R6, 0x96, !PT ;  /* 0x0000002311077c12 */ /* 0x000fe2000f8e9606 */
[----:B------:R-:W-:Y:S01]  /*135a0*/  FMUL.FTZ R6, R71, UR42 ;  /* 0x0000002a47067c20 */ /* 0x000fe20008410000 */
[----:B------:R-:W-:Y:S02]  /*135b0*/  FSEL R48, R211, -INF , !P4 ;  /* 0xff800000d3307808 */ /* 0x000fe40006000000 */
[----:B------:R-:W-:Y:S01]  /*135c0*/  LOP3.LUT R11, R5, UR38, R242, 0x96, !PT ;  /* 0x00000026050b7c12 */ /* 0x000fe2000f8e96f2 */
[----:B------:R-:W-:Y:S01]  /*135d0*/  IMAD.WIDE.U32 R8, R3, -0x2daee0ad, RZ ;  /* 0xd2511f5303087825 */ /* 0x000fe200078e00ff */
[----:B------:R-:W-:-:S02]  /*135e0*/  FSETP.NEU.FTZ.AND P4, PT, R71, -INF , PT ;  /* 0xff8000004700780b */ /* 0x000fc40003f9d000 */
[----:B------:R-:W-:Y:S01]  /*135f0*/  LOP3.LUT R5, R15, UR36, R4, 0x96, !PT ;  /* 0x000000240f057c12 */ /* 0x000fe2000f8e9604 */
[----:B------:R-:W-:Y:S01]  /*13600*/  IMAD.WIDE.U32 R18, R7, -0x2daee0ad, RZ ;  /* 0xd2511f5307127825 */ /* 0x000fe200078e00ff */
[----:B------:R-:W-:-:S03]  /*13610*/  FSEL R4, R6, RZ, P4 ;  /* 0x000000ff06047208 */ /* 0x000fc60002000000 */
[----:B------:R-:W-:Y:S01]  /*13620*/  IMAD.WIDE.U32 R6, R11, -0x326172a9, RZ ;  /* 0xcd9e8d570b067825 */ /* 0x000fe200078e00ff */
[----:B------:R-:W-:-:S03]  /*13630*/  LOP3.LUT R3, R19, UR29, R8, 0x96, !PT ;  /* 0x0000001d13037c12 */ /* 0x000fc6000f8e9608 */
[----:B------:R-:W-:Y:S01]  /*13640*/  IMAD.WIDE.U32 R12, R5, -0x326172a9, RZ ;  /* 0xcd9e8d57050c7825 */ /* 0x000fe200078e00ff */
[----:B------:R-:W-:Y:S02]  /*13650*/  LOP3.LUT R5, R9, UR33, R10, 0x96, !PT ;  /* 0x0000002109057c12 */ /* 0x000fe4000f8e960a */
[----:B------:R-:W-:Y:S02]  /*13660*/  LOP3.LUT R8, R7, UR37, R2, 0x96, !PT ;  /* 0x0000002507087c12 */ /* 0x000fe4000f8e9602 */
[----:B------:R-:W-:Y:S01]  /*13670*/  LOP3.LUT R13, R13, UR35, R6, 0x96, !PT ;  /* 0x000000230d0d7c12 */ /* 0x000fe2000f8e9606 */
[----:B------:R-:W-:-:S04]  /*13680*/  IMAD.WIDE.U32 R10, R5, -0x326172a9, RZ ;  /* 0xcd9e8d57050a7825 */ /* 0x000fc800078e00ff */
[----:B------:R-:W-:Y:S01]  /*13690*/  IMAD.WIDE.U32 R6, R3, -0x326172a9, RZ ;  /* 0xcd9e8d5703067825 */ /* 0x000fe200078e00ff */
[----:B-1----:R-:W-:-:S03]  /*136a0*/  FMNMX.FTZ R70, R0, R22, !PT ;  /* 0x0000001600467209 */ /* 0x002fc60007810000 */
[--C-:B------:R-:W-:Y:S01]  /*136b0*/  FFMA.FTZ R2, R21, UR42, -R4.reuse ;  /* 0x0000002a15027c23 */ /* 0x100fe20008010804 */
[----:B------:R-:W-:Y:S01]  /*136c0*/  FFMA.FTZ R9, R20, UR42, -R4 ;  /* 0x0000002a14097c23 */ /* 0x000fe20008010804 */
[----:B------:R-:W-:Y:S02]  /*136d0*/  LOP3.LUT R0, R7, UR16, R10, 0x96, !PT ;  /* 0x0000001007007c12 */ /* 0x000fe4000f8e960a */
[----:B------:R1:W-:Y:S01]  /*136e0*/  MUFU.EX2 R151, R2 ;  /* 0x0000000200977308 */ /* 0x0003e20000000800 */
[----:B------:R-:W-:Y:S01]  /*136f0*/  FSEL R22, R212, -INF , !P5 ;  /* 0xff800000d4167808 */ /* 0x000fe20006800000 */
[C---:B------:R-:W-:Y:S01]  /*13700*/  FMUL.FTZ R3, R70.reuse, UR42 ;  /* 0x0000002a46037c20 */ /* 0x040fe20008410000 */
[----:B------:R-:W-:-:S05]  /*13710*/  FSETP.NEU.FTZ.AND P5, PT, R70, -INF , PT ;  /* 0xff8000004600780b */ /* 0x000fca0003fbd000 */
[----:B------:R3:W4:Y:S01]  /*13720*/  MUFU.EX2 R41, R9 ;  /* 0x0000000900297308 */ /* 0x0007220000000800 */
[----:B------:R-:W-:Y:S02]  /*13730*/  FSEL R3, R3, RZ, P5 ;  /* 0x000000ff03037208 */ /* 0x000fe40002800000 */
[----:B-1----:R-:W-:-:S04]  /*13740*/  LOP3.LUT R2, R0, 0xffff, RZ, 0xc0, !PT ;  /* 0x0000ffff00027812 */ /* 0x002fc800078ec0ff */
[----:B------:R-:W-:Y:S01]  /*13750*/  SHF.R.U32.HI R2, RZ, 0x8, R2 ;  /* 0x00000008ff027819 */ /* 0x000fe20000011602 */
[----:B---3--:R-:W-:-:S03]  /*13760*/  IMAD.WIDE.U32 R8, R8, -0x2daee0ad, RZ ;  /* 0xd2511f5308087825 */ /* 0x008fc600078e00ff */
[----:B------:R-:W-:Y:S02]  /*13770*/  LOP3.LUT R2, R2, 0xffff, RZ, 0xc0, !PT ;  /* 0x0000ffff02027812 */ /* 0x000fe400078ec0ff */
[----:B------:R-:W-:Y:S02]  /*13780*/  FSEL R32, R215, -INF , !P1 ;  /* 0xff800000d7207808 */ /* 0x000fe40004800000 */
[----:B------:R-:W-:Y:S01]  /*13790*/  LOP3.LUT R14, R9, UR33, R14, 0x96, !PT ;  /* 0x00000021090e7c12 */ /* 0x000fe2000f8e960e */
[--C-:B------:R-:W-:Y:S01]  /*137a0*/  FFMA.FTZ R9, R23, UR42, -R3.reuse ;  /* 0x0000002a17097c23 */ /* 0x100fe20008010803 */
[----:B------:R-:W-:Y:S01]  /*137b0*/  ISETP.LE.U32.AND P1, PT, R2, UR12, PT ;  /* 0x0000000c02007c0c */ /* 0x000fe2000bf23070 */
[----:B------:R-:W-:Y:S01]  /*137c0*/  FFMA.FTZ R2, R26, UR42, -R3 ;  /* 0x0000002a1a027c23 */ /* 0x000fe20008010803 */
[----:B------:R-:W-:Y:S01]  /*137d0*/  LOP3.LUT R5, R0, 0xff, RZ, 0xc0, !PT ;  /* 0x000000ff00057812 */ /* 0x000fe200078ec0ff */
[----:B------:R-:W-:Y:S01]  /*137e0*/  MUFU.EX2 R23, R9 ;  /* 0x0000000900177308 */ /* 0x000fe20000000800 */
[----:B------:R-:W-:-:S02]  /*137f0*/  FSEL R49, R210, -INF , !P6 ;  /* 0xff800000d2317808 */ /* 0x000fc40007000000 */
[----:B------:R-:W-:Y:S02]  /*13800*/  ISETP.LE.U32.AND P6, PT, R5, UR12, PT ;  /* 0x0000000c05007c0c */ /* 0x000fe4000bfc3070 */
[----:B----4-:R-:W-:-:S03]  /*13810*/  F2FP.BF16.F32.PACK_AB R5, R151, R41 ;  /* 0x000000299705723e */ /* 0x010fc600000010ff */
[----:B------:R1:W3:Y:S01]  /*13820*/  MUFU.EX2 R64, R2 ;  /* 0x0000000200407308 */ /* 0x0002e20000000800 */
[C---:B------:R-:W-:Y:S02]  /*13830*/  PRMT R36, R5.reuse, 0x7610, R36 ;  /* 0x0000761005247816 */ /* 0x040fe40000000024 */
[----:B------:R-:W-:Y:S02]  /*13840*/  PRMT R35, R5, 0x7632, R35 ;  /* 0x0000763205237816 */ /* 0x000fe40000000023 */
[----:B------:R-:W-:Y:S02]  /*13850*/  FSEL R19, R213, -INF , !P3 ;  /* 0xff800000d5137808 */ /* 0x000fe40005800000 */
[----:B------:R-:W-:Y:S02]  /*13860*/  SHF.R.U32.HI R5, RZ, 0x18, R0 ;  /* 0x00000018ff057819 */ /* 0x000fe40000011600 */
[----:B------:R-:W-:Y:S02]  /*13870*/  FSEL R38, R214, -INF , !P2 ;  /* 0xff800000d6267808 */ /* 0x000fe40005000000 */
[----:B-1----:R-:W-:-:S04]  /*13880*/  LOP3.LUT R2, R6, 0xff, RZ, 0xc0, !PT ;  /* 0x000000ff06027812 */ /* 0x002fc800078ec0ff */
[----:B------:R-:W-:Y:S02]  /*13890*/  ISETP.LE.U32.AND P3, PT, R2, UR12, PT ;  /* 0x0000000c02007c0c */ /* 0x000fe4000bf63070 */
[----:B------:R-:W-:Y:S02]  /*138a0*/  PRMT R2, R36, 0x5410, R35 ;  /* 0x0000541024027816 */ /* 0x000fe40000000023 */
[----:B------:R-:W-:Y:S01]  /*138b0*/  SHF.R.U32.HI R0, RZ, 0x10, R0 ;  /* 0x00000010ff007819 */ /* 0x000fe20000011600 */
[----:B------:R-:W-:Y:S01]  /*138c0*/  IMAD.WIDE.U32 R20, R13, -0x2daee0ad, RZ ;  /* 0xd2511f530d147825 */ /* 0x000fe200078e00ff */
[----:B------:R-:W-:-:S03]  /*138d0*/  ISETP.LE.U32.AND P2, PT, R5, UR12, PT ;  /* 0x0000000c05007c0c */ /* 0x000fc6000bf43070 */
[----:B------:R-:W-:Y:S01]  /*138e0*/  @!P1 HFMA2.BF16_V2 R34, -RZ.H0_H0, RZ.H0_H0, -R35.H0_H0 ;  /* 0x200000ffff229231 */ /* 0x000fe20000340923 */
[----:B------:R1:W-:Y:S01]  /*138f0*/  STL [R1+0xd4], R2 ;  /* 0x0000d40201007387 */ /* 0x0003e20000100800 */
[----:B------:R-:W-:Y:S01]  /*13900*/  LOP3.LUT R16, R11, UR32, R16, 0x96, !PT ;  /* 0x000000200b107c12 */ /* 0x000fe2000f8e9610 */
[----:B------:R-:W-:Y:S01]  /*13910*/  @!P6 HFMA2.BF16_V2 R33, -RZ.H0_H0, RZ.H0_H0, -R36.H0_H0 ;  /* 0x200000ffff21e231 */ /* 0x000fe20000340924 */
[----:B------:R-:W-:Y:S02]  /*13920*/  LOP3.LUT R10, R6, 0xffff, RZ, 0xc0, !PT ;  /* 0x0000ffff060a7812 */ /* 0x000fe400078ec0ff */
[----:B------:R-:W-:Y:S02]  /*13930*/  SHF.R.U32.HI R11, RZ, 0x10, R6 ;  /* 0x00000010ff0b7819 */ /* 0x000fe40000011606 */
[----:B------:R-:W-:Y:S02]  /*13940*/  LOP3.LUT R13, R21, UR29, R8, 0x96, !PT ;  /* 0x0000001d150d7c12 */ /* 0x000fe4000f8e9608 */
[----:B------:R-:W-:-:S02]  /*13950*/  SHF.R.U32.HI R6, RZ, 0x18, R6 ;  /* 0x00000018ff067819 */ /* 0x000fc40000011606 */
[----:B------:R-:W-:Y:S01]  /*13960*/  @!P1 PRMT R35, R34, 0x5410, RZ ;  /* 0x0000541022239816 */ /* 0x000fe200000000ff */
[--C-:B------:R-:W-:Y:S01]  /*13970*/  FFMA.FTZ R5, R27, UR42, -R4.reuse ;  /* 0x0000002a1b057c23 */ /* 0x100fe20008010804 */
[----:B------:R-:W-:Y:S01]  /*13980*/  @!P6 PRMT R36, R33, 0x5410, RZ ;  /* 0x000054102124e816 */ /* 0x000fe200000000ff */
[----:B------:R-:W-:Y:S01]  /*13990*/  IMAD.WIDE.U32 R8, R14, -0x326172a9, RZ ;  /* 0xcd9e8d570e087825 */ /* 0x000fe200078e00ff */
[----:B------:R-:W-:Y:S01]  /*139a0*/  ISETP.LE.U32.AND P6, PT, R6, UR12, PT ;  /* 0x0000000c06007c0c */ /* 0x000fe2000bfc3070 */
[----:B------:R4:W-:Y:S01]  /*139b0*/  MUFU.EX2 R143, R5 ;  /* 0x00000005008f7308 */ /* 0x0009e20000000800 */
[----:B-1----:R-:W-:Y:S02]  /*139c0*/  LOP3.LUT R2, R0, 0xff, RZ, 0xc0, !PT ;  /* 0x000000ff00027812 */ /* 0x002fe400078ec0ff */
[----:B---3--:R-:W-:Y:S02]  /*139d0*/  F2FP.BF16.F32.PACK_AB R0, R64, R23 ;  /* 0x000000174000723e */ /* 0x008fe400000010ff */
[----:B------:R-:W-:Y:S01]  /*139e0*/  ISETP.LE.U32.AND P1, PT, R2, UR12, PT ;  /* 0x0000000c02007c0c */ /* 0x000fe2000bf23070 */
[----:B------:R-:W-:Y:S01]  /*139f0*/  FFMA.FTZ R2, R28, UR42, -R4 ;  /* 0x0000002a1c027c23 */ /* 0x000fe20008010804 */
[C---:B------:R-:W-:Y:S01]  /*13a00*/  PRMT R34, R0.reuse, 0x7632, R34 ;  /* 0x0000763200227816 */ /* 0x040fe20000000022 */
[----:B------:R-:W-:Y:S01]  /*13a10*/  IMAD.WIDE.U32 R6, R13, -0x326172a9, RZ ;  /* 0xcd9e8d570d067825 */ /* 0x000fe200078e00ff */
[----:B------:R-:W-:Y:S01]  /*13a20*/  PRMT R33, R0, 0x7610, R33 ;  /* 0x0000761000217816 */ /* 0x000fe20000000021 */
[----:B------:R1:W3:Y:S01]  /*13a30*/  MUFU.EX2 R196, R2 ;  /* 0x0000000200c47308 */ /* 0x0002e20000000800 */
[----:B------:R-:W-:Y:S01]  /*13a40*/  SHF.R.U32.HI R0, RZ, 0x8, R10 ;  /* 0x00000008ff007819 */ /* 0x000fe2000001160a */
[----:B------:R-:W-:-:S03]  /*13a50*/  @!P2 HFMA2.BF16_V2 R43, -RZ.H0_H0, RZ.H0_H0, -R34.H0_H0 ;  /* 0x200000ffff2ba231 */ /* 0x000fc60000340922 */
[----:B------:R-:W-:Y:S01]  /*13a60*/  LOP3.LUT R0, R0, 0xffff, RZ, 0xc0, !PT ;  /* 0x0000ffff00007812 */ /* 0x000fe200078ec0ff */
[--C-:B----4-:R-:W-:Y:S01]  /*13a70*/  FFMA.FTZ R5, R29, UR42, -R3.reuse ;  /* 0x0000002a1d057c23 */ /* 0x110fe20008010803 */
[----:B-1----:R-:W-:Y:S02]  /*13a80*/  LOP3.LUT R2, R7, UR16, R8, 0x96, !PT ;  /* 0x0000001007027c12 */ /* 0x002fe4000f8e9608 */
[----:B------:R-:W-:Y:S02]  /*13a90*/  PRMT R8, R33, 0x5410, R34 ;  /* 0x0000541021087816 */ /* 0x000fe40000000022 */
[----:B------:R-:W-:Y:S02]  /*13aa0*/  @!P2 PRMT R34, R43, 0x5410, RZ ;  /* 0x000054102b22a816 */ /* 0x000fe400000000ff */
[----:B------:R-:W-:Y:S01]  /*13ab0*/  ISETP.LE.U32.AND P2, PT, R0, UR12, PT ;  /* 0x0000000c00007c0c */ /* 0x000fe2000bf43070 */
[----:B------:R-:W-:Y:S01]  /*13ac0*/  FFMA.FTZ R0, R30, UR42, -R3 ;  /* 0x0000002a1e007c23 */ /* 0x000fe20008010803 */
[----:B------:R3:W-:Y:S08]  /*13ad0*/  MUFU.EX2 R142, R5 ;  /* 0x00000005008e7308 */ /* 0x0007f00000000800 */
[----:B------:R1:W4:Y:S01]  /*13ae0*/  MUFU.EX2 R169, R0 ;  /* 0x0000000000a97308 */ /* 0x0003220000000800 */
[----:B------:R-:W-:Y:S01]  /*13af0*/  LOP3.LUT R17, R9, UR32, R12, 0x96, !PT ;  /* 0x0000002009117c12 */ /* 0x000fe2000f8e960c */
[----:B------:R-:W-:Y:S01]  /*13b00*/  @!P1 HFMA2.BF16_V2 R68, -RZ.H0_H0, RZ.H0_H0, -R33.H0_H0 ;  /* 0x200000ffff449231 */ /* 0x000fe20000340921 */
[----:B------:R-:W-:-:S02]  /*13b10*/  LOP3.LUT R12, R6, 0xff, RZ, 0xc0, !PT ;  /* 0x000000ff060c7812 */ /* 0x000fc400078ec0ff */
[----:B---3--:R-:W-:Y:S02]  /*13b20*/  F2FP.BF16.F32.PACK_AB R5, R196, R143 ;  /* 0x0000008fc405723e */ /* 0x008fe400000010ff */
[----:B------:R-:W-:Y:S02]  /*13b30*/  LOP3.LUT R21, R6, 0xffff, RZ, 0xc0, !PT ;  /* 0x0000ffff06157812 */ /* 0x000fe400078ec0ff */
[C---:B------:R-:W-:Y:S02]  /*13b40*/  PRMT R231, R5.reuse, 0x7610, R231 ;  /* 0x0000761005e77816 */ /* 0x040fe400000000e7 */
[----:B------:R-:W-:Y:S01]  /*13b50*/  PRMT R230, R5, 0x7632, R230 ;  /* 0x0000763205e67816 */ /* 0x000fe200000000e6 */
[----:B------:R-:W-:Y:S01]  /*13b60*/  FFMA.FTZ R5, R31, UR42, -R4 ;  /* 0x0000002a1f057c23 */ /* 0x000fe20008010804 */
[--C-:B------:R-:W-:Y:S02]  /*13b70*/  SHF.R.U32.HI R15, RZ, 0x10, R6.reuse ;  /* 0x00000010ff0f7819 */ /* 0x100fe40000011606 */
[----:B------:R-:W-:Y:S01]  /*13b80*/  SHF.R.U32.HI R14, RZ, 0x18, R6 ;  /* 0x00000018ff0e7819 */ /* 0x000fe20000011606 */
[----:B------:R-:W-:Y:S01]  /*13b90*/  IMAD.WIDE.U32 R6, R16, -0x2daee0ad, RZ ;  /* 0xd2511f5310067825 */ /* 0x000fe200078e00ff */
[----:B-1----:R-:W-:Y:S01]  /*13ba0*/  LOP3.LUT R0, R11, 0xff, RZ, 0xc0, !PT ;  /* 0x000000ff0b007812 */ /* 0x002fe200078ec0ff */
[----:B------:R1:W-:Y:S01]  /*13bb0*/  MUFU.EX2 R175, R5 ;  /* 0x0000000500af7308 */ /* 0x0003e20000000800 */
[----:B------:R-:W-:-:S02]  /*13bc0*/  @!P1 PRMT R33, R68, 0x5410, RZ ;  /* 0x0000541044219816 */ /* 0x000fc400000000ff */
[----:B------:R-:W-:Y:S02]  /*13bd0*/  ISETP.LE.U32.AND P1, PT, R0, UR12, PT ;  /* 0x0000000c00007c0c */ /* 0x000fe4000bf23070 */
[----:B------:R-:W-:Y:S02]  /*13be0*/  LOP3.LUT R0, R7, UR34, R18, 0x96, !PT ;  /* 0x0000002207007c12 */ /* 0x000fe4000f8e9612 */
[C---:B------:R-:W-:Y:S02]  /*13bf0*/  LOP3.LUT R10, R6.reuse, 0xffff, RZ, 0xc0, !PT ;  /* 0x0000ffff060a7812 */ /* 0x040fe400078ec0ff */
[----:B----4-:R-:W-:Y:S02]  /*13c00*/  F2FP.BF16.F32.PACK_AB R7, R169, R142 ;  /* 0x0000008ea907723e */ /* 0x010fe400000010ff */
[----:B------:R-:W-:Y:S02]  /*13c10*/  LOP3.LUT R9, R6, 0xff, RZ, 0xc0, !PT ;  /* 0x000000ff06097812 */ /* 0x000fe400078ec0ff */
[----:B------:R-:W-:Y:S01]  /*13c20*/  SHF.R.U32.HI R13, RZ, 0x10, R6 ;  /* 0x00000010ff0d7819 */ /* 0x000fe20000011606 */
[----:B-1----:R-:W-:Y:S01]  /*13c30*/  FFMA.FTZ R5, R44, UR42, -R4 ;  /* 0x0000002a2c057c23 */ /* 0x002fe20008010804 */
[----:B------:R-:W-:-:S02]  /*13c40*/  SHF.R.U32.HI R11, RZ, 0x18, R6 ;  /* 0x00000018ff0b7819 */ /* 0x000fc40000011606 */
[----:B------:R-:W-:Y:S01]  /*13c50*/  SHF.R.U32.HI R6, RZ, 0x10, R0 ;  /* 0x00000010ff067819 */ /* 0x000fe20000011600 */
[----:B------:R1:W3:Y:S01]  /*13c60*/  MUFU.EX2 R200, R5 ;  /* 0x0000000500c87308 */ /* 0x0002e20000000800 */
[C---:B------:R-:W-:Y:S01]  /*13c70*/  PRMT R229, R7.reuse, 0x7632, R229 ;  /* 0x0000763207e57816 */ /* 0x040fe200000000e5 */
[----:B------:R-:W-:Y:S01]  /*13c80*/  @!P3 HFMA2.BF16_V2 R165, -RZ.H0_H0, RZ.H0_H0, -R231.H0_H0 ;  /* 0x200000ffffa5b231 */ /* 0x000fe200003409e7 */
[----:B------:R-:W-:Y:S01]  /*13c90*/  PRMT R228, R7, 0x7610, R228 ;  /* 0x0000761007e47816 */ /* 0x000fe200000000e4 */
[----:B------:R-:W-:Y:S01]  /*13ca0*/  IMAD.MOV.U32 R236, RZ, RZ, R232 ;  /* 0x000000ffffec7224 */ /* 0x000fe200078e00e8 */
[----:B------:R-:W-:Y:S01]  /*13cb0*/  LOP3.LUT R6, R6, 0xff, RZ, 0xc0, !PT ;  /* 0x000000ff06067812 */ /* 0x000fe200078ec0ff */
[----:B------:R-:W-:Y:S01]  /*13cc0*/  FFMA.FTZ R7, R45, UR42, -R3 ;  /* 0x0000002a2d077c23 */ /* 0x000fe20008010803 */
[----:B------:R-:W-:Y:S01]  /*13cd0*/  PRMT R232, R231, 0x5410, R230 ;  /* 0x00005410e7e87816 */ /* 0x000fe200000000e6 */
[----:B------:R-:W-:Y:S01]  /*13ce0*/  @!P6 HFMA2.BF16_V2 R166, -RZ.H0_H0, RZ.H0_H0, -R229.H0_H0 ;  /* 0x200000ffffa6e231 */ /* 0x000fe200003409e5 */
[----:B------:R-:W-:-:S02]  /*13cf0*/  @!P3 PRMT R231, R165, 0x5410, RZ ;  /* 0x00005410a5e7b816 */ /* 0x000fc400000000ff */
[----:B-1----:R-:W-:-:S04]  /*13d00*/  LOP3.LUT R5, R0, 0xffff, RZ, 0xc0, !PT ;  /* 0x0000ffff00057812 */ /* 0x002fc800078ec0ff */
[----:B------:R-:W-:Y:S01]  /*13d10*/  SHF.R.U32.HI R5, RZ, 0x8, R5 ;  /* 0x00000008ff057819 */ /* 0x000fe20000011605 */
[----:B------:R1:W-:Y:S01]  /*13d20*/  MUFU.EX2 R170, R7 ;  /* 0x0000000700aa7308 */ /* 0x0003e20000000800 */
[----:B------:R-:W-:Y:S01]  /*13d30*/  ISETP.LE.U32.AND P3, PT, R6, UR12, PT ;  /* 0x0000000c06007c0c */ /* 0x000fe2000bf63070 */
[----:B------:R-:W-:Y:S01]  /*13d40*/  FFMA.FTZ R6, R46, UR42, -R3 ;  /* 0x0000002a2e067c23 */ /* 0x000fe20008010803 */
[----:B------:R-:W-:Y:S01]  /*13d50*/  LOP3.LUT R5, R5, 0xffff, RZ, 0xc0, !PT ;  /* 0x0000ffff05057812 */ /* 0x000fe200078ec0ff */
[----:B------:R-:W-:-:S04]  /*13d60*/  @!P2 HFMA2.BF16_V2 R69, -RZ.H0_H0, RZ.H0_H0, -R230.H0_H0 ;  /* 0x200000ffff45a231 */ /* 0x000fc800003409e6 */
[----:B------:R3:W4:Y:S01]  /*13d70*/  MUFU.EX2 R199, R6 ;  /* 0x0000000600c77308 */ /* 0x0007220000000800 */
[----:B------:R2:W-:Y:S01]  /*13d80*/  STL [R1+0xd0], R8 ;  /* 0x0000d00801007387 */ /* 0x0005e20000100800 */
[----:B-1----:R-:W-:Y:S02]  /*13d90*/  PRMT R7, R228, 0x5410, R229 ;  /* 0x00005410e4077816 */ /* 0x002fe400000000e5 */
[----:B------:R-:W-:Y:S02]  /*13da0*/  @!P6 PRMT R229, R166, 0x5410, RZ ;  /* 0x00005410a6e5e816 */ /* 0x000fe400000000ff */
[----:B------:R-:W-:Y:S01]  /*13db0*/  ISETP.LE.U32.AND P6, PT, R5, UR12, PT ;  /* 0x0000000c05007c0c */ /* 0x000fe2000bfc3070 */
[----:B------:R-:W-:Y:S01]  /*13dc0*/  FFMA.FTZ R5, R47, UR42, -R4 ;  /* 0x0000002a2f057c23 */ /* 0x000fe20008010804 */
[----:B---3--:R-:W-:-:S03]  /*13dd0*/  F2FP.BF16.F32.PACK_AB R6, R200, R175 ;  /* 0x000000afc806723e */ /* 0x008fc600000010ff */
[----:B------:R1:W-:Y:S01]  /*13de0*/  MUFU.EX2 R201, R5 ;  /* 0x0000000500c97308 */ /* 0x0003e20000000800 */
[----:B------:R-:W-:Y:S02]  /*13df0*/  @!P2 PRMT R230, R69, 0x5410, RZ ;  /* 0x0000541045e6a816 */ /* 0x000fe400000000ff */
[----:B------:R-:W-:Y:S02]  /*13e00*/  PRMT R226, R6, 0x7632, R226 ;  /* 0x0000763206e27816 */ /* 0x000fe400000000e2 */
[----:B--2---:R-:W-:Y:S01]  /*13e10*/  LOP3.LUT R8, R0, 0xff, RZ, 0xc0, !PT ;  /* 0x000000ff00087812 */ /* 0x004fe200078ec0ff */
[----:B------:R-:W-:Y:S01]  /*13e20*/  STL [R1+0x1a0], R231 ;  /* 0x0001a0e701007387 */ /* 0x000fe20000100800 */
[----:B------:R-:W-:Y:S02]  /*13e30*/  PRMT R227, R6, 0x7610, R227 ;  /* 0x0000761006e37816 */ /* 0x000fe400000000e3 */
[----:B------:R-:W-:Y:S01]  /*13e40*/  ISETP.LE.U32.AND P2, PT, R8, UR12, PT ;  /* 0x0000000c08007c0c */ /* 0x000fe2000bf43070 */
[----:B------:R-:W-:Y:S01]  /*13e50*/  @!P6 HFMA2.BF16_V2 R171, -RZ.H0_H0, RZ.H0_H0, -R226.H0_H0 ;  /* 0x200000ffffabe231 */ /* 0x000fe200003409e2 */
[----:B------:R-:W-:Y:S01]  /*13e60*/  STL [R1+0x1a4], R230 ;  /* 0x0001a4e601007387 */ /* 0x000fe20000100800 */
[----:B-1----:R-:W-:-:S03]  /*13e70*/  FFMA.FTZ R5, R52, UR42, -R4 ;  /* 0x0000002a34057c23 */ /* 0x002fc60008010804 */
[----:B------:R-:W-:Y:S01]  /*13e80*/  STL [R1+0x1a8], R229 ;  /* 0x0001a8e501007387 */ /* 0x000fe20000100800 */
[----:B------:R-:W-:Y:S01]  /*13e90*/  SHF.R.U32.HI R0, RZ, 0x18, R0 ;  /* 0x00000018ff007819 */ /* 0x000fe20000011600 */
[----:B------:R1:W2:Y:S02]  /*13ea0*/  MUFU.EX2 R202, R5 ;  /* 0x0000000500ca7308 */ /* 0x0002a40000000800 */
[----:B------:R3:W-:Y:S01]  /*13eb0*/  STL [R1+0xb8], R7 ;  /* 0x0000b80701007387 */ /* 0x0007e20000100800 */
[----:B----4-:R-:W-:Y:S01]  /*13ec0*/  F2FP.BF16.F32.PACK_AB R6, R199, R170 ;  /* 0x000000aac706723e */ /* 0x010fe200000010ff */
[----:B------:R-:W-:-:S03]  /*13ed0*/  @!P1 HFMA2.BF16_V2 R168, -RZ.H0_H0, RZ.H0_H0, -R228.H0_H0 ;  /* 0x200000ffffa89231 */ /* 0x000fc600003409e4 */
[----:B------:R-:W-:Y:S01]  /*13ee0*/  PRMT R225, R6, 0x7610, R225 ;  /* 0x0000761006e17816 */ /* 0x000fe200000000e1 */
[----:B------:R-:W-:Y:S01]  /*13ef0*/  @!P2 HFMA2.BF16_V2 R172, -RZ.H0_H0, RZ.H0_H0, -R227.H0_H0 ;  /* 0x200000ffffaca231 */ /* 0x000fe200003409e3 */
[----:B------:R-:W-:Y:S01]  /*13f00*/  @!P1 PRMT R228, R168, 0x5410, RZ ;  /* 0x00005410a8e49816 */ /* 0x000fe200000000ff */
[----:B-1----:R-:W-:-:S04]  /*13f10*/  FFMA.FTZ R5, R53, UR42, -R3 ;  /* 0x0000002a35057c23 */ /* 0x002fc80008010803 */
[----:B------:R1:W-:Y:S01]  /*13f20*/  MUFU.EX2 R198, R5 ;  /* 0x0000000500c67308 */ /* 0x0003e20000000800 */
[----:B---3--:R-:W-:Y:S02]  /*13f30*/  PRMT R7, R227, 0x5410, R226 ;  /* 0x00005410e3077816 */ /* 0x008fe400000000e2 */
[----:B------:R-:W-:Y:S02]  /*13f40*/  @!P6 PRMT R226, R171, 0x5410, RZ ;  /* 0x00005410abe2e816 */ /* 0x000fe400000000ff */
[----:B------:R-:W-:Y:S02]  /*13f50*/  ISETP.LE.U32.AND P6, PT, R0, UR12, PT ;  /* 0x0000000c00007c0c */ /* 0x000fe4000bfc3070 */
[----:B------:R-:W-:Y:S01]  /*13f60*/  SHF.R.U32.HI R0, RZ, 0x8, R10 ;  /* 0x00000008ff007819 */ /* 0x000fe2000001160a */
[----:B-1----:R-:W-:Y:S01]  /*13f70*/  FFMA.FTZ R5, R54, UR42, -R3 ;  /* 0x0000002a36057c23 */ /* 0x002fe20008010803 */
[----:B------:R-:W-:Y:S01]  /*13f80*/  @!P3 HFMA2.BF16_V2 R167, -RZ.H0_H0, RZ.H0_H0, -R225.H0_H0 ;  /* 0x200000ffffa7b231 */ /* 0x000fe200003409e1 */
[----:B------:R-:W-:-:S02]  /*13f90*/  PRMT R224, R6, 0x7632, R224 ;  /* 0x0000763206e07816 */ /* 0x000fc400000000e0 */
[----:B------:R1:W3:Y:S01]  /*13fa0*/  MUFU.EX2 R204, R5 ;  /* 0x0000000500cc7308 */ /* 0x0002e20000000800 */
[----:B------:R-:W-:Y:S01]  /*13fb0*/  STL [R1+0x1ac], R228 ;  /* 0x0001ace401007387 */ /* 0x000fe20000100800 */
[----:B------:R-:W-:Y:S02]  /*13fc0*/  @!P2 PRMT R227, R172, 0x5410, RZ ;  /* 0x00005410ace3a816 */ /* 0x000fe400000000ff */
[----:B------:R-:W-:Y:S01]  /*13fd0*/  LOP3.LUT R0, R0, 0xffff, RZ, 0xc0, !PT ;  /* 0x0000ffff00007812 */ /* 0x000fe200078ec0ff */
[----:B------:R4:W-:Y:S01]  /*13fe0*/  STL [R1+0xb4], R7 ;  /* 0x0000b40701007387 */ /* 0x0009e20000100800 */
[----:B------:R-:W-:Y:S01]  /*13ff0*/  ISETP.LE.U32.AND P2, PT, R9, UR12, PT ;  /* 0x0000000c09007c0c */ /* 0x000fe2000bf43070 */
[----:B------:R-:W-:Y:S01]  /*14000*/  @!P6 HFMA2.BF16_V2 R193, -RZ.H0_H0, RZ.H0_H0, -R224.H0_H0 ;  /* 0x200000ffffc1e231 */ /* 0x000fe200003409e0 */
[----:B--2---:R-:W-:-:S04]  /*14010*/  F2FP.BF16.F32.PACK_AB R6, R202, R201 ;  /* 0x000000c9ca06723e */ /* 0x004fc800000010ff */
[C---:B------:R-:W-:Y:S02]  /*14020*/  PRMT R223, R6.reuse, 0x7610, R223 ;  /* 0x0000761006df7816 */ /* 0x040fe400000000df */
[----:B------:R-:W-:Y:S01]  /*14030*/  PRMT R222, R6, 0x7632, R222 ;  /* 0x0000763206de7816 */ /* 0x000fe200000000de */
[----:B-1----:R-:W-:Y:S01]  /*14040*/  FFMA.FTZ R5, R55, UR42, -R4 ;  /* 0x0000002a37057c23 */ /* 0x002fe20008010804 */
[----:B----4-:R-:W-:Y:S02]  /*14050*/  PRMT R7, R225, 0x5410, R224 ;  /* 0x00005410e1077816 */ /* 0x010fe400000000e0 */
[----:B------:R-:W-:Y:S02]  /*14060*/  @!P3 PRMT R225, R167, 0x5410, RZ ;  /* 0x00005410a7e1b816 */ /* 0x000fe400000000ff */
[----:B------:R-:W-:Y:S02]  /*14070*/  ISETP.LE.U32.AND P3, PT, R0, UR12, PT ;  /* 0x0000000c00007c0c */ /* 0x000fe4000bf63070 */
[----:B------:R-:W-:-:S02]  /*14080*/  LOP3.LUT R0, R13, 0xff, RZ, 0xc0, !PT ;  /* 0x000000ff0d007812 */ /* 0x000fc400078ec0ff */
[----:B------:R-:W-:Y:S02]  /*14090*/  @!P6 PRMT R224, R193, 0x5410, RZ ;  /* 0x00005410c1e0e816 */ /* 0x000fe400000000ff */
[----:B------:R-:W-:Y:S01]  /*140a0*/  ISETP.LE.U32.AND P6, PT, R0, UR12, PT ;  /* 0x0000000c00007c0c */ /* 0x000fe2000bfc3070 */
[----:B------:R-:W-:Y:S01]  /*140b0*/  @!P2 HFMA2.BF16_V2 R174, -RZ.H0_H0, RZ.H0_H0, -R223.H0_H0 ;  /* 0x200000ffffaea231 */ /* 0x000fe200003409df */
[----:B---3--:R-:W-:Y:S01]  /*140c0*/  F2FP.BF16.F32.PACK_AB R0, R204, R198 ;  /* 0x000000c6cc00723e */ /* 0x008fe200000010ff */
[----:B------:R1:W-:Y:S01]  /*140d0*/  MUFU.EX2 R241, R5 ;  /* 0x0000000500f17308 */ /* 0x0003e20000000800 */
[----:B------:R-:W-:Y:S02]  /*140e0*/  PRMT R6, R223, 0x5410, R222 ;  /* 0x00005410df067816 */ /* 0x000fe400000000de */
[----:B------:R-:W-:Y:S01]  /*140f0*/  PRMT R219, R0, 0x7610, R219 ;  /* 0x0000761000db7816 */ /* 0x000fe200000000db */
[----:B------:R-:W-:Y:S01]  /*14100*/  STL [R1+0x1b0], R227 ;  /* 0x0001b0e301007387 */ /* 0x000fe20000100800 */
[----:B------:R-:W-:-:S02]  /*14110*/  @!P2 PRMT R223, R174, 0x5410, RZ ;  /* 0x00005410aedfa816 */ /* 0x000fc400000000ff */
[----:B------:R-:W-:Y:S01]  /*14120*/  ISETP.LE.U32.AND P2, PT, R11, UR12, PT ;  /* 0x0000000c0b007c0c */ /* 0x000fe2000bf43070 */
[----:B------:R-:W-:Y:S01]  /*14130*/  STL [R1+0x1b4], R226 ;  /* 0x0001b4e201007387 */ /* 0x000fe20000100800 */
[----:B------:R-:W-:Y:S01]  /*14140*/  PRMT R218, R0, 0x7632, R218 ;  /* 0x0000763200da7816 */ /* 0x000fe200000000da */
[----:B------:R-:W-:Y:S02]  /*14150*/  @!P6 HFMA2.BF16_V2 R173, -RZ.H0_H0, RZ.H0_H0, -R219.H0_H0 ;  /* 0x200000ffffade231 */ /* 0x000fe400003409db */
[----:B------:R-:W-:Y:S01]  /*14160*/  STL [R1+0x1b8], R225 ;  /* 0x0001b8e101007387 */ /* 0x000fe20000100800 */
[----:B-1----:R-:W-:-:S03]  /*14170*/  FFMA.FTZ R5, R37, UR42, -R4 ;  /* 0x0000002a25057c23 */ /* 0x002fc60008010804 */
[----:B------:R-:W-:Y:S01]  /*14180*/  STL [R1+0x1c4], R224 ;  /* 0x0001c4e001007387 */ /* 0x000fe20000100800 */
[----:B------:R-:W-:Y:S01]  /*14190*/  LOP3.LUT R0, R2, 0xff, RZ, 0xc0, !PT ;  /* 0x000000ff02007812 */ /* 0x000fe200078ec0ff */
[----:B------:R-:W1:Y:S02]  /*141a0*/  MUFU.EX2 R188, R5 ;  /* 0x0000000500bc7308 */ /* 0x000e640000000800 */
[----:B------:R-:W-:Y:S04]  /*141b0*/  STL [R1+0x1c8], R223 ;  /* 0x0001c8df01007387 */ /* 0x000fe80000100800 */
[----:B------:R2:W-:Y:S01]  /*141c0*/  STL [R1+0xb0], R6 ;  /* 0x0000b00601007387 */ /* 0x0005e20000100800 */
[----:B------:R-:W-:Y:S01]  /*141d0*/  @!P2 HFMA2.BF16_V2 R194, -RZ.H0_H0, RZ.H0_H0, -R218.H0_H0 ;  /* 0x200000ffffc2a231 */ /* 0x000fe200003409da */
[----:B--2---:R-:W-:-:S02]  /*141e0*/  PRMT R6, R219, 0x5410, R218 ;  /* 0x00005410db067816 */ /* 0x004fc400000000da */
[----:B------:R-:W-:Y:S02]  /*141f0*/  @!P6 PRMT R219, R173, 0x5410, RZ ;  /* 0x00005410addbe816 */ /* 0x000fe400000000ff */
[----:B------:R-:W-:Y:S02]  /*14200*/  ISETP.LE.U32.AND P6, PT, R0, UR12, PT ;  /* 0x0000000c00007c0c */ /* 0x000fe4000bfc3070 */
[----:B------:R-:W-:-:S04]  /*14210*/  LOP3.LUT R0, R2, 0xffff, RZ, 0xc0, !PT ;  /* 0x0000ffff02007812 */ /* 0x000fc800078ec0ff */
[----:B------:R-:W-:-:S04]  /*14220*/  SHF.R.U32.HI R0, RZ, 0x8, R0 ;  /* 0x00000008ff007819 */ /* 0x000fc80000011600 */
[----:B------:R-:W-:Y:S02]  /*14230*/  LOP3.LUT R0, R0, 0xffff, RZ, 0xc0, !PT ;  /* 0x0000ffff00007812 */ /* 0x000fe400078ec0ff */
[----:B-1----:R-:W-:Y:S02]  /*14240*/  F2FP.BF16.F32.PACK_AB R5, R188, R241 ;  /* 0x000000f1bc05723e */ /* 0x002fe400000010ff */
[----:B------:R-:W-:Y:S02]  /*14250*/  @!P2 PRMT R218, R194, 0x5410, RZ ;  /* 0x00005410c2daa816 */ /* 0x000fe400000000ff */
[----:B------:R-:W-:Y:S02]  /*14260*/  ISETP.LE.U32.AND P2, PT, R0, UR12, PT ;  /* 0x0000000c00007c0c */ /* 0x000fe4000bf43070 */
[C---:B------:R-:W-:Y:S01]  /*14270*/  PRMT R217, R5.reuse, 0x7610, R217 ;  /* 0x0000761005d97816 */ /* 0x040fe200000000d9 */
[----:B------:R1:W-:Y:S01]  /*14280*/  STL [R1+0xac], R6 ;  /* 0x0000ac0601007387 */ /* 0x0003e20000100800 */
[----:B------:R-:W-:-:S02]  /*14290*/  PRMT R216, R5, 0x7632, R216 ;  /* 0x0000763205d87816 */ /* 0x000fc400000000d8 */
[----:B------:R-:W-:Y:S01]  /*142a0*/  LOP3.LUT R0, R15, 0xff, RZ, 0xc0, !PT ;  /* 0x000000ff0f007812 */ /* 0x000fe200078ec0ff */
[----:B------:R-:W-:Y:S02]  /*142b0*/  @!P6 HFMA2.BF16_V2 R195, -RZ.H0_H0, RZ.H0_H0, -R217.H0_H0 ;  /* 0x200000ffffc3e231 */ /* 0x000fe400003409d9 */
[----:B------:R-:W-:Y:S01]  /*142c0*/  IMAD.MOV.U32 R15, RZ, RZ, R7 ;  /* 0x000000ffff0f7224 */ /* 0x000fe200078e0007 */
[----:B------:R-:W-:Y:S02]  /*142d0*/  PRMT R10, R217, 0x5410, R216 ;  /* 0x00005410d90a7816 */ /* 0x000fe400000000d8 */
[----:B------:R-:W-:Y:S02]  /*142e0*/  ISETP.LE.U32.AND P1, PT, R12, UR12, PT ;  /* 0x0000000c0c007c0c */ /* 0x000fe4000bf23070 */
[----:B------:R-:W-:Y:S01]  /*142f0*/  @!P6 PRMT R217, R195, 0x5410, RZ ;  /* 0x00005410c3d9e816 */ /* 0x000fe200000000ff */
[----:B------:R-:W-:Y:S01]  /*14300*/  @!P2 HFMA2.BF16_V2 R197, -RZ.H0_H0, RZ.H0_H0, -R216.H0_H0 ;  /* 0x200000ffffc5a231 */ /* 0x000fe200003409d8 */
[----:B------:R-:W-:-:S02]  /*14310*/  ISETP.LE.U32.AND P6, PT, R0, UR12, PT ;  /* 0x0000000c00007c0c */ /* 0x000fc4000bfc3070 */
[----:B------:R-:W-:Y:S02]  /*14320*/  SHF.R.U32.HI R0, RZ, 0x18, R2 ;  /* 0x00000018ff007819 */ /* 0x000fe40000011602 */
[----:B------:R-:W-:Y:S01]  /*14330*/  @!P2 PRMT R216, R197, 0x5410, RZ ;  /* 0x00005410c5d8a816 */ /* 0x000fe200000000ff */
[----:B-1----:R-:W-:Y:S01]  /*14340*/  IMAD.WIDE.U32 R6, R17, -0x2daee0ad, RZ ;  /* 0xd2511f5311067825 */ /* 0x002fe200078e00ff */
[----:B------:R-:W-:Y:S02]  /*14350*/  ISETP.LE.U32.AND P2, PT, R0, UR12, PT ;  /* 0x0000000c00007c0c */ /* 0x000fe4000bf43070 */
[C---:B------:R-:W-:Y:S02]  /*14360*/  LOP3.LUT R9, R6.reuse, 0xff, RZ, 0xc0, !PT ;  /* 0x000000ff06097812 */ /* 0x040fe400078ec0ff */
[----:B------:R-:W-:Y:S02]  /*14370*/  LOP3.LUT R13, R6, 0xffff, RZ, 0xc0, !PT ;  /* 0x0000ffff060d7812 */ /* 0x000fe400078ec0ff */
[----:B------:R-:W-:-:S02]  /*14380*/  SHF.R.U32.HI R12, RZ, 0x10, R6 ;  /* 0x00000010ff0c7819 */ /* 0x000fc40000011606 */
[----:B------:R-:W-:Y:S02]  /*14390*/  SHF.R.U32.HI R8, RZ, 0x18, R6 ;  /* 0x00000018ff087819 */ /* 0x000fe40000011606 */
        /* <DEDUP_REMOVED lines=30> */
[----:B------:R-:W-:Y:S02]  /*14580*/  FMNMX.FTZ R69, R22, R69, !PT ;  /* 0x0000004516457209 */ /* 0x000fe40007810000 */
[----:B------:R-:W-:-:S02]  /*14590*/  FMNMX.FTZ R0, R38, R0, !PT ;  /* 0x0000000026007209 */ /* 0x000fc40007810000 */
[----:B------:R-:W-:Y:S01]  /*145a0*/  FMNMX.FTZ R69, R19, R69, !PT ;  /* 0x0000004513457209 */ /* 0x000fe20007810000 */
[----:B-1----:R-:W-:-:S04]  /*145b0*/  FFMA.FTZ R6, R57, UR42, -R3 ;  /* 0x0000002a39067c23 */ /* 0x002fc80008010803 */
[----:B------:R1:W2:Y:S01]  /*145c0*/  MUFU.EX2 R187, R6 ;  /* 0x0000000600bb7308 */ /* 0x0002a20000000800 */
[----:B------:R-:W-:Y:S02]  /*145d0*/  FMNMX.FTZ R68, R32, R0, !PT ;  /* 0x0000000020447209 */ /* 0x000fe40007810000 */
[----:B------:R-:W-:-:S03]  /*145e0*/  LOP3.LUT R5, R7, UR34, R20, 0x96, !PT ;  /* 0x0000002207057c12 */ /* 0x000fc6000f8e9614 */
[----:B------:R-:W3:Y:S01]  /*145f0*/  SHFL.BFLY PT, R7, R68, 0x2, 0x1f ;  /* 0x0c401f0044077f89 */ /* 0x000ee200000e0000 */
[----:B-1----:R-:W-:-:S04]  /*14600*/  FFMA.FTZ R6, R58, UR42, -R4 ;  /* 0x0000002a3a067c23 */ /* 0x002fc80008010804 */
[----:B------:R1:W-:Y:S01]  /*14610*/  MUFU.EX2 R182, R6 ;  /* 0x0000000600b67308 */ /* 0x0003e20000000800 */
[----:B------:R-:W-:Y:S01]  /*14620*/  @!P3 HFMA2.BF16_V2 R192, -RZ.H0_H0, RZ.H0_H0, -R222.H0_H0 ;  /* 0x200000ffffc0b231 */ /* 0x000fe200003409de */
[----:B-1----:R-:W1:Y:S01]  /*14630*/  SHFL.BFLY PT, R6, R69, 0x2, 0x1f ;  /* 0x0c401f0045067f89 */ /* 0x002e6200000e0000 */
[----:B------:R-:W-:-:S03]  /*14640*/  SHF.R.U32.HI R0, RZ, 0x10, R2 ;  /* 0x00000010ff007819 */ /* 0x000fc60000011602 */
[----:B------:R-:W-:Y:S02]  /*14650*/  @!P3 PRMT R222, R192, 0x5410, RZ ;  /* 0x00005410c0deb816 */ /* 0x000fe400000000ff */
[----:B------:R-:W-:Y:S01]  /*14660*/  LOP3.LUT R0, R0, 0xff, RZ, 0xc0, !PT ;  /* 0x000000ff00007812 */ /* 0x000fe200078ec0ff */
[----:B------:R-:W-:Y:S01]  /*14670*/  FFMA.FTZ R2, R59, UR42, -R4 ;  /* 0x0000002a3b027c23 */ /* 0x000fe20008010804 */
[----:B------:R-:W-:Y:S02]  /*14680*/  ISETP.LE.U32.AND P3, PT, R14, UR12, PT ;  /* 0x0000000c0e007c0c */ /* 0x000fe4000bf63070 */
[----:B------:R-:W-:Y:S02]  /*14690*/  FSEL R14, R71, RZ, P4 ;  /* 0x000000ff470e7208 */ /* 0x000fe40002000000 */
[----:B------:R-:W-:Y:S02]  /*146a0*/  ISETP.LE.U32.AND P4, PT, R0, UR12, PT ;  /* 0x0000000c00007c0c */ /* 0x000fe4000bf83070 */
[----:B--2---:R-:W-:Y:S01]  /*146b0*/  F2FP.BF16.F32.PACK_AB R0, R187, R240 ;  /* 0x000000f0bb00723e */ /* 0x004fe200000010ff */
[----:B------:R-:W2:Y:S01]  /*146c0*/  MUFU.EX2 R184, R2 ;  /* 0x0000000200b87308 */ /* 0x000ea20000000800 */
[----:B---3--:R-:W-:-:S02]  /*146d0*/  FMNMX.FTZ R68, R68, R7, !PT ;  /* 0x0000000744447209 */ /* 0x008fc40007810000 */
[C---:B------:R-:W-:Y:S02]  /*146e0*/  PRMT R211, R0.reuse, 0x7632, R211 ;  /* 0x0000763200d37816 */ /* 0x040fe400000000d3 */
[----:B-1----:R-:W-:Y:S02]  /*146f0*/  FMNMX.FTZ R69, R69, R6, !PT ;  /* 0x0000000645457209 */ /* 0x002fe40007810000 */
[----:B------:R-:W-:-:S03]  /*14700*/  PRMT R210, R0, 0x7610, R210 ;  /* 0x0000761000d27816 */ /* 0x000fc600000000d2 */
[----:B------:R-:W1:Y:S01]  /*14710*/  SHFL.BFLY PT, R7, R69, 0x1, 0x1f ;  /* 0x0c201f0045077f89 */ /* 0x000e6200000e0000 */
[----:B------:R-:W-:Y:S01]  /*14720*/  SHF.R.U32.HI R0, RZ, 0x8, R21 ;  /* 0x00000008ff007819 */ /* 0x000fe20000011615 */
[----:B------:R-:W-:Y:S02]  /*14730*/  @!P2 HFMA2.BF16_V2 R203, -RZ.H0_H0, RZ.H0_H0, -R211.H0_H0 ;  /* 0x200000ffffcba231 */ /* 0x000fe400003409d3 */
[----:B------:R-:W3:Y:S01]  /*14740*/  SHFL.BFLY PT, R6, R68, 0x1, 0x1f ;  /* 0x0c201f0044067f89 */ /* 0x000ee200000e0000 */
[----:B------:R-:W-:Y:S02]  /*14750*/  LOP3.LUT R0, R0, 0xffff, RZ, 0xc0, !PT ;  /* 0x0000ffff00007812 */ /* 0x000fe400078ec0ff */
[----:B------:R-:W-:Y:S02]  /*14760*/  PRMT R176, R210, 0x5410, R211 ;  /* 0x00005410d2b07816 */ /* 0x000fe400000000d3 */
[----:B------:R-:W-:Y:S02]  /*14770*/  @!P2 PRMT R211, R203, 0x5410, RZ ;  /* 0x00005410cbd3a816 */ /* 0x000fe400000000ff */
[----:B------:R-:W-:-:S02]  /*14780*/  ISETP.LE.U32.AND P2, PT, R0, UR12, PT ;  /* 0x0000000c00007c0c */ /* 0x000fc4000bf43070 */
[----:B--2---:R-:W-:-:S04]  /*14790*/  F2FP.BF16.F32.PACK_AB R2, R184, R182 ;  /* 0x000000b6b802723e */ /* 0x004fc800000010ff */
[----:B------:R-:W-:Y:S01]  /*147a0*/  PRMT R208, R2, 0x7632, R208 ;  /* 0x0000763202d07816 */ /* 0x000fe200000000d0 */
[----:B------:R-:W-:Y:S01]  /*147b0*/  FFMA.FTZ R0, R66, UR42, -R3 ;  /* 0x0000002a42007c23 */ /* 0x000fe20008010803 */
[----:B------:R-:W-:-:S05]  /*147c0*/  PRMT R209, R2, 0x7610, R209 ;  /* 0x0000761002d17816 */ /* 0x000fca00000000d1 */
[----:B------:R-:W-:Y:S01]  /*147d0*/  @!P2 HFMA2.BF16_V2 R205, -RZ.H0_H0, RZ.H0_H0, -R208.H0_H0 ;  /* 0x200000ffffcda231 */ /* 0x000fe200003409d0 */
[----:B-1----:R-:W-:Y:S01]  /*147e0*/  FMNMX.FTZ R69, R69, R7, !PT ;  /* 0x0000000745457209 */ /* 0x002fe20007810000 */
[----:B------:R1:W-:Y:S01]  /*147f0*/  MUFU.EX2 R181, R0 ;  /* 0x0000000000b57308 */ /* 0x0003e20000000800 */
[----:B------:R-:W-:Y:S02]  /*14800*/  PRMT R183, R209, 0x5410, R208 ;  /* 0x00005410d1b77816 */ /* 0x000fe400000000d0 */
[----:B------:R-:W-:Y:S01]  /*14810*/  @!P2 PRMT R208, R205, 0x5410, RZ ;  /* 0x00005410cdd0a816 */ /* 0x000fe200000000ff */
[C---:B------:R-:W-:Y:S01]  /*14820*/  FMUL.FTZ R2, R69.reuse, UR42 ;  /* 0x0000002a45027c20 */ /* 0x040fe20008410000 */
[----:B---3--:R-:W-:Y:S02]  /*14830*/  FMNMX.FTZ R68, R68, R6, !PT ;  /* 0x0000000644447209 */ /* 0x008fe40007810000 */
[----:B------:R-:W-:Y:S01]  /*14840*/  FSETP.NEU.FTZ.AND P2, PT, R69, -INF , PT ;  /* 0xff8000004500780b */ /* 0x000fe20003f5d000 */
[----:B------:R-:W-:Y:S01]  /*14850*/  @!P4 HFMA2.BF16_V2 R207, -RZ.H0_H0, RZ.H0_H0, -R210.H0_H0 ;  /* 0x200000ffffcfc231 */ /* 0x000fe200003409d2 */
[----:B------:R-:W-:-:S02]  /*14860*/  LOP3.LUT R6, R5, 0xff, RZ, 0xc0, !PT ;  /* 0x000000ff05067812 */ /* 0x000fc400078ec0ff */
[----:B------:R-:W-:Y:S01]  /*14870*/  FSEL R2, R2, RZ, P2 ;  /* 0x000000ff02027208 */ /* 0x000fe20001000000 */
[----:B-1----:R-:W-:Y:S01]  /*14880*/  FFMA.FTZ R0, R40, UR42, -R3 ;  /* 0x0000002a28007c23 */ /* 0x002fe20008010803 */
[----:B------:R-:W-:-:S03]  /*14890*/  FSEL R11, R69, RZ, P2 ;  /* 0x000000ff450b7208 */ /* 0x000fc60001000000 */
[----:B------:R1:W2:Y:S01]  /*148a0*/  MUFU.EX2 R185, R0 ;  /* 0x0000000000b97308 */ /* 0x0002a20000000800 */
[----:B------:R-:W-:Y:S01]  /*148b0*/  FSETP.NEU.FTZ.AND P2, PT, R68, -INF , PT ;  /* 0xff8000004400780b */ /* 0x000fe20003f5d000 */
[----:B------:R-:W-:-:S03]  /*148c0*/  IMAD.MOV.U32 R205, RZ, RZ, R10 ;  /* 0x000000ffffcd7224 */ /* 0x000fc600078e000a */
[C---:B------:R-:W-:Y:S02]  /*148d0*/  FSEL R10, R68.reuse, RZ, P2 ;  /* 0x000000ff440a7208 */ /* 0x040fe40001000000 */
[----:B------:R-:W-:Y:S01]  /*148e0*/  @!P4 PRMT R210, R207, 0x5410, RZ ;  /* 0x00005410cfd2c816 */ /* 0x000fe200000000ff */
[----:B-1----:R-:W-:Y:S01]  /*148f0*/  FMUL.FTZ R0, R68, UR42 ;  /* 0x0000002a44007c20 */ /* 0x002fe20008410000 */
[----:B------:R-:W-:-:S04]  /*14900*/  ISETP.LE.U32.AND P4, PT, R9, UR12, PT ;  /* 0x0000000c09007c0c */ /* 0x000fc8000bf83070 */
[----:B------:R-:W-:Y:S02]  /*14910*/  FSEL R0, R0, RZ, P2 ;  /* 0x000000ff00007208 */ /* 0x000fe40001000000 */
[----:B------:R-:W-:Y:S02]  /*14920*/  ISETP.LE.U32.AND P2, PT, R6, UR12, PT ;  /* 0x0000000c06007c0c */ /* 0x000fe4000bf43070 */
[----:B------:R-:W-:Y:S01]  /*14930*/  SHF.R.U32.HI R6, RZ, 0x18, R5 ;  /* 0x00000018ff067819 */ /* 0x000fe20000011605 */
[----:B------:R-:W-:Y:S01]  /*14940*/  @!P1 HFMA2.BF16_V2 R206, -RZ.H0_H0, RZ.H0_H0, -R209.H0_H0 ;  /* 0x200000ffffce9231 */ /* 0x000fe200003409d1 */
[----:B------:R-:W-:Y:S02]  /*14950*/  FSEL R9, R70, RZ, P5 ;  /* 0x000000ff46097208 */ /* 0x000fe40002800000 */
[----:B------:R-:W-:Y:S01]  /*14960*/  ISETP.LE.U32.AND P5, PT, R6, UR12, PT ;  /* 0x0000000c06007c0c */ /* 0x000fe2000bfa3070 */
[----:B------:R-:W-:Y:S01]  /*14970*/  FFMA.FTZ R6, R148, UR42, -R4 ;  /* 0x0000002a94067c23 */ /* 0x000fe20008010804 */
[----:B------:R-:W-:-:S03]  /*14980*/  @!P1 PRMT R209, R206, 0x5410, RZ ;  /* 0x00005410ced19816 */ /* 0x000fc600000000ff */
[----:B------:R1:W-:Y:S01]  /*14990*/  MUFU.EX2 R206, R6 ;  /* 0x0000000600ce7308 */ /* 0x0003e20000000800 */
[----:B--2---:R-:W-:-:S04]  /*149a0*/  F2FP.BF16.F32.PACK_AB R7, R185, R181 ;  /* 0x000000b5b907723e */ /* 0x004fc800000010ff */
[----:B------:R-:W-:Y:S01]  /*149b0*/  PRMT R197, R7, 0x7632, R197 ;  /* 0x0000763207c57816 */ /* 0x000fe200000000c5 */
[----:B-1----:R-:W-:-:S04]  /*149c0*/  FFMA.FTZ R6, R147, UR42, -R4 ;  /* 0x0000002a93067c23 */ /* 0x002fc80008010804 */
[----:B------:R1:W2:Y:S01]  /*149d0*/  MUFU.EX2 R179, R6 ;  /* 0x0000000600b37308 */ /* 0x0002a20000000800 */
[----:B------:R-:W-:Y:S01]  /*149e0*/  PRMT R203, R7, 0x7610, R203 ;  /* 0x0000761007cb7816 */ /* 0x000fe200000000cb */
[----:B------:R-:W-:-:S03]  /*149f0*/  @!P3 HFMA2.BF16_V2 R213, -RZ.H0_H0, RZ.H0_H0, -R197.H0_H0 ;  /* 0x200000ffffd5b231 */ /* 0x000fc600003409c5 */
[----:B------:R-:W-:Y:S02]  /*14a00*/  PRMT R17, R203, 0x5410, R197 ;  /* 0x00005410cb117816 */ /* 0x000fe400000000c5 */
[----:B-1----:R-:W-:Y:S02]  /*14a10*/  SHF.R.U32.HI R6, RZ, 0x10, R5 ;  /* 0x00000010ff067819 */ /* 0x002fe40000011605 */
[----:B------:R-:W-:-:S04]  /*14a20*/  LOP3.LUT R5, R5, 0xffff, RZ, 0xc0, !PT ;  /* 0x0000ffff05057812 */ /* 0x000fc800078ec0ff */
[----:B------:R-:W-:-:S04]  /*14a30*/  SHF.R.U32.HI R5, RZ, 0x8, R5 ;  /* 0x00000008ff057819 */ /* 0x000fc80000011605 */
[----:B------:R-:W-:Y:S02]  /*14a40*/  LOP3.LUT R5, R5, 0xffff, RZ, 0xc0, !PT ;  /* 0x0000ffff05057812 */ /* 0x000fe400078ec0ff */
[----:B------:R-:W-:Y:S02]  /*14a50*/  @!P3 PRMT R197, R213, 0x5410, RZ ;  /* 0x00005410d5c5b816 */ /* 0x000fe400000000ff */
[----:B------:R-:W-:Y:S02]  /*14a60*/  ISETP.LE.U32.AND P3, PT, R5, UR12, PT ;  /* 0x0000000c05007c0c */ /* 0x000fe4000bf63070 */
[----:B--2---:R-:W-:-:S04]  /*14a70*/  F2FP.BF16.F32.PACK_AB R5, R179, R206 ;  /* 0x000000ceb305723e */ /* 0x004fc800000010ff */
[C---:B------:R-:W-:Y:S01]  /*14a80*/  PRMT R195, R5.reuse, 0x7610, R195 ;  /* 0x0000761005c37816 */ /* 0x040fe200000000c3 */
[----:B------:R-:W-:Y:S01]  /*14a90*/  @!P6 HFMA2.BF16_V2 R212, -RZ.H0_H0, RZ.H0_H0, -R203.H0_H0 ;  /* 0x200000ffffd4e231 */ /* 0x000fe200003409cb */
[----:B------:R-:W-:-:S03]  /*14aa0*/  PRMT R194, R5, 0x7632, R194 ;  /* 0x0000763205c27816 */ /* 0x000fc600000000c2 */
[----:B------:R-:W-:Y:S01]  /*14ab0*/  @!P2 HFMA2.BF16_V2 R214, -RZ.H0_H0, RZ.H0_H0, -R195.H0_H0 ;  /* 0x200000ffffd6a231 */ /* 0x000fe200003409c3 */
[----:B------:R-:W-:Y:S02]  /*14ac0*/  LOP3.LUT R6, R6, 0xff, RZ, 0xc0, !PT ;  /* 0x000000ff06067812 */ /* 0x000fe400078ec0ff */
[----:B------:R-:W-:Y:S02]  /*14ad0*/  LOP3.LUT R5, R12, 0xff, RZ, 0xc0, !PT ;  /* 0x000000ff0c057812 */ /* 0x000fe400078ec0ff */
[----:B------:R-:W-:Y:S02]  /*14ae0*/  PRMT R178, R195, 0x5410, R194 ;  /* 0x00005410c3b27816 */ /* 0x000fe400000000c2 */
[----:B------:R-:W-:Y:S02]  /*14af0*/  @!P6 PRMT R203, R212, 0x5410, RZ ;  /* 0x00005410d4cbe816 */ /* 0x000fe400000000ff */
[----:B------:R-:W-:Y:S02]  /*14b00*/  @!P2 PRMT R195, R214, 0x5410, RZ ;  /* 0x00005410d6c3a816 */ /* 0x000fe400000000ff */
[----:B------:R-:W-:Y:S01]  /*14b10*/  ISETP.LE.U32.AND P6, PT, R6, UR12, PT ;  /* 0x0000000c06007c0c */ /* 0x000fe2000bfc3070 */
[--C-:B------:R-:W-:Y:S01]  /*14b20*/  FFMA.FTZ R6, R159, UR42, -R4.reuse ;  /* 0x0000002a9f067c23 */ /* 0x100fe20008010804 */
[----:B------:R-:W-:Y:S01]  /*14b30*/  ISETP.LE.U32.AND P2, PT, R5, UR12, PT ;  /* 0x0000000c05007c0c */ /* 0x000fe2000bf43070 */
[----:B------:R-:W-:Y:S01]  /*14b40*/  FFMA.FTZ R5, R155, UR42, -R4 ;  /* 0x0000002a9b057c23 */ /* 0x000fe20008010804 */
[----:B------:R-:W-:Y:S01]  /*14b50*/  SHF.R.U32.HI R4, RZ, 0x8, R13 ;  /* 0x00000008ff047819 */ /* 0x000fe2000001160d */
[----:B------:R-:W-:-:S03]  /*14b60*/  @!P3 HFMA2.BF16_V2 R215, -RZ.H0_H0, RZ.H0_H0, -R194.H0_H0 ;  /* 0x200000ffffd7b231 */ /* 0x000fc600003409c2 */
[----:B------:R-:W-:Y:S01]  /*14b70*/  LOP3.LUT R4, R4, 0xffff, RZ, 0xc0, !PT ;  /* 0x0000ffff04047812 */ /* 0x000fe200078ec0ff */
[----:B------:R1:W-:Y:S01]  /*14b80*/  MUFU.EX2 R189, R5 ;  /* 0x0000000500bd7308 */ /* 0x0003e20000000800 */
[----:B------:R-:W-:Y:S01]  /*14b90*/  @!P3 PRMT R194, R215, 0x5410, RZ ;  /* 0x00005410d7c2b816 */ /* 0x000fe200000000ff */
[--C-:B------:R-:W-:Y:S01]  /*14ba0*/  FFMA.FTZ R7, R157, UR42, -R3.reuse ;  /* 0x0000002a9d077c23 */ /* 0x100fe20008010803 */
[----:B------:R-:W-:Y:S01]  /*14bb0*/  ISETP.LE.U32.AND P1, PT, R8, UR12, PT ;  /* 0x0000000c08007c0c */ /* 0x000fe2000bf23070 */
[--C-:B------:R-:W-:Y:S01]  /*14bc0*/  FFMA.FTZ R8, R158, UR42, -R3.reuse ;  /* 0x0000002a9e087c23 */ /* 0x100fe20008010803 */
[----:B------:R-:W-:Y:S01]  /*14bd0*/  ISETP.LE.U32.AND P3, PT, R4, UR12, PT ;  /* 0x0000000c04007c0c */ /* 0x000fe2000bf63070 */
[--C-:B------:R-:W-:Y:S02]  /*14be0*/  FFMA.FTZ R4, R161, UR42, -R3.reuse ;  /* 0x0000002aa1047c23 */ /* 0x100fe40008010803 */
[----:B------:R2:W-:Y:S01]  /*14bf0*/  MUFU.EX2 R190, R6 ;  /* 0x0000000600be7308 */ /* 0x0005e20000000800 */
[----:B-1----:R-:W-:Y:S01]  /*14c00*/  FFMA.FTZ R5, R162, UR42, -R3 ;  /* 0x0000002aa2057c23 */ /* 0x002fe20008010803 */
[----:B------:R-:W-:-:S06]  /*14c10*/  FADD.FTZ R3, R251, -R14 ;  /* 0x8000000efb037221 */ /* 0x000fcc0000010000 */
[----:B------:R-:W-:Y:S01]  /*14c20*/  MUFU.EX2 R191, R4 ;  /* 0x0000000400bf7308 */ /* 0x000fe20000000800 */
[----:B------:R-:W-:Y:S01]  /*14c30*/  FMUL.FTZ R3, R3, UR42 ;  /* 0x0000002a03037c20 */ /* 0x000fe20008410000 */
[----:B--2---:R-:W-:-:S06]  /*14c40*/  FADD.FTZ R6, R250, -R9 ;  /* 0x80000009fa067221 */ /* 0x004fcc0000010000 */
        /* <DEDUP_REMOVED lines=13> */
[----:B-1----:R-:W-:Y:S01]  /*14d20*/  FMUL.FTZ R3, R6, UR42 ;  /* 0x0000002a06037c20 */ /* 0x002fe20008410000 */
[--C-:B------:R-:W-:Y:S01]  /*14d30*/  FFMA.FTZ R58, R42, UR42, -R2.reuse ;  /* 0x0000002a2a3a7c23 */ /* 0x100fe20008010802 */
[--C-:B------:R-:W-:Y:S01]  /*14d40*/  FFMA.FTZ R57, R39, UR42, -R2.reuse ;  /* 0x0000002a27397c23 */ /* 0x100fe20008010802 */
[--C-:B------:R-:W-:Y:S01]  /*14d50*/  FFMA.FTZ R63, R22, UR42, -R2.reuse ;  /* 0x0000002a163f7c23 */ /* 0x100fe20008010802 */
[--C-:B------:R-:W-:Y:S01]  /*14d60*/  FFMA.FTZ R62, R19, UR42, -R2.reuse ;  /* 0x0000002a133e7c23 */ /* 0x100fe20008010802 */
[----:B------:R-:W1:Y:S01]  /*14d70*/  MUFU.EX2 R16, R8 ;  /* 0x0000000800107308 */ /* 0x000e620000000800 */
[----:B--2---:R-:W-:Y:S01]  /*14d80*/  FFMA.FTZ R5, R146, UR42, -R2 ;  /* 0x0000002a92057c23 */ /* 0x004fe20008010802 */
[----:B------:R-:W-:-:S06]  /*14d90*/  FADD.FTZ R2, R248, -R11 ;  /* 0x8000000bf8027221 */ /* 0x000fcc0000010000 */
[----:B------:R-:W2:Y:S01]  /*14da0*/  MUFU.EX2 R3, R3 ;  /* 0x0000000300037308 */ /* 0x000ea20000000800 */
[----:B------:R-:W-:Y:S01]  /*14db0*/  FMUL.FTZ R2, R2, UR42 ;  /* 0x0000002a02027c20 */ /* 0x000fe20008410000 */
        /* <DEDUP_REMOVED lines=16> */
[----:B------:R-:W-:Y:S01]  /*14ec0*/  FADD.FTZ R0, R246, -R10 ;  /* 0x8000000af6007221 */ /* 0x000fe20000010000 */
[----:B------:R-:W3:Y:S03]  /*14ed0*/  MUFU.EX2 R2, R2 ;  /* 0x0000000200027308 */ /* 0x000ee60000000800 */
[----:B------:R-:W-:Y:S01]  /*14ee0*/  FMUL.FTZ R0, R0, UR42 ;  /* 0x0000002a00007c20 */ /* 0x000fe20008410000 */
[----:B-1----:R-:W-:-:S02]  /*14ef0*/  IMAD.MOV.U32 R11, RZ, RZ, R16 ;  /* 0x000000ffff0b7224 */ /* 0x002fc400078e0010 */
[----:B------:R-:W-:Y:S01]  /*14f00*/  FMUL.FTZ R61, R125, R4 ;  /* 0x000000047d3d7220 */ /* 0x000fe20000410000 */
[----:B------:R-:W-:Y:S02]  /*14f10*/  IMAD.MOV.U32 R21, RZ, RZ, R236 ;  /* 0x000000ffff157224 */ /* 0x000fe400078e00ec */
[-C--:B--2---:R-:W-:Y:S01]  /*14f20*/  FMUL.FTZ R31, R127, R3.reuse ;  /* 0x000000037f1f7220 */ /* 0x084fe20000410000 */
[-C--:B------:R-:W-:Y:S01]  /*14f30*/  FFMA.FTZ R23, R249, R3.reuse, R23 ;  /* 0x00000003f9177223 */ /* 0x080fe20000010017 */
        /* <DEDUP_REMOVED lines=15> */
[----:B------:R-:W1:Y:S01]  /*15030*/  MUFU.EX2 R0, R0 ;  /* 0x0000000000007308 */ /* 0x000e620000000800 */
[----:B------:R-:W-:-:S04]  /*15040*/  F2FP.BF16.F32.PACK_AB R3, R191, R186 ;  /* 0x000000babf03723e */ /* 0x000fc800000010ff */
[----:B------:R-:W-:-:S03]  /*15050*/  PRMT R193, R3, 0x7610, R193 ;  /* 0x0000761003c17816 */ /* 0x000fc600000000c1 */
[----:B------:R-:W2:Y:S01]  /*15060*/  MUFU.EX2 R14, R6 ;  /* 0x00000006000e7308 */ /* 0x000ea20000000800 */
[----:B---3--:R-:W-:Y:S01]  /*15070*/  FMUL.FTZ R213, R81, R2 ;  /* 0x0000000251d57220 */ /* 0x008fe20000410000 */
[----:B------:R-:W-:-:S06]  /*15080*/  @!P6 HFMA2.BF16_V2 R81, -RZ.H0_H0, RZ.H0_H0, -R193.H0_H0 ;  /* 0x200000ffff51e231 */ /* 0x000fcc00003409c1 */
[----:B------:R3:W4:Y:S01]  /*15090*/  MUFU.EX2 R252, R7 ;  /* 0x0000000700fc7308 */ /* 0x0007220000000800 */
[----:B------:R-:W-:-:S04]  /*150a0*/  PRMT R192, R3, 0x7632, R192 ;  /* 0x0000763203c07816 */ /* 0x000fc800000000c0 */
[----:B------:R-:W-:-:S03]  /*150b0*/  PRMT R126, R193, 0x5410, R192 ;  /* 0x00005410c17e7816 */ /* 0x000fc600000000c0 */
[----:B------:R-:W4:Y:S01]  /*150c0*/  MUFU.EX2 R18, R5 ;  /* 0x0000000500127308 */ /* 0x000f220000000800 */
[----:B------:R-:W-:Y:S01]  /*150d0*/  @!P6 PRMT R193, R81, 0x5410, RZ ;  /* 0x0000541051c1e816 */ /* 0x000fe200000000ff */
[----:B------:R-:W-:Y:S02]  /*150e0*/  IMAD.MOV.U32 R81, RZ, RZ, R11 ;  /* 0x000000ffff517224 */ /* 0x000fe400078e000b */
[----:B------:R-:W-:Y:S01]  /*150f0*/  FMUL.FTZ R20, R128, R4 ;  /* 0x0000000480147220 */ /* 0x000fe20000410000 */
[----:B-1----:R-:W-:Y:S01]  /*15100*/  FMUL.FTZ R130, R106, R0 ;  /* 0x000000006a827220 */ /* 0x002fe20000410000 */
        /* <DEDUP_REMOVED lines=9> */
[-C--:B---3--:R-:W-:Y:S01]  /*151a0*/  FMUL.FTZ R7, R116, R4.reuse ;  /* 0x0000000474077220 */ /* 0x088fe20000410000 */
[-C--:B------:R-:W-:Y:S01]  /*151b0*/  FMUL.FTZ R8, R117, R4.reuse ;  /* 0x0000000475087220 */ /* 0x080fe20000410000 */
[-C--:B------:R-:W-:Y:S01]  /*151c0*/  FMUL.FTZ R226, R112, R4.reuse ;  /* 0x0000000470e27220 */ /* 0x080fe20000410000 */
[-C--:B------:R-:W-:Y:S01]  /*151d0*/  FMUL.FTZ R227, R113, R4.reuse ;  /* 0x0000000471e37220 */ /* 0x080fe20000410000 */
[-C--:B------:R-:W-:Y:S01]  /*151e0*/  FMUL.FTZ R230, R100, R4.reuse ;  /* 0x0000000464e67220 */ /* 0x080fe20000410000 */
[----:B------:R-:W-:Y:S01]  /*151f0*/  FMUL.FTZ R231, R101, R4 ;  /* 0x0000000465e77220 */ /* 0x000fe20000410000 */
        /* <DEDUP_REMOVED lines=17> */
[----:B--2---:R-:W-:Y:S01]  /*15310*/  FFMA.FTZ R21, R245, R0, R14 ;  /* 0x00000000f5157223 */ /* 0x004fe2000001000e */
[----:B----4-:R-:W-:Y:S01]  /*15320*/  F2FP.BF16.F32.PACK_AB R0, R252, R81 ;  /* 0x00000051fc00723e */ /* 0x010fe200000010ff */
[----:B------:R-:W-:-:S03]  /*15330*/  FMUL.FTZ R129, R105, R2 ;  /* 0x0000000269817220 */ /* 0x000fc60000410000 */
[C---:B------:R-:W-:Y:S02]  /*15340*/  PRMT R172, R0.reuse, 0x7610, R172 ;  /* 0x0000761000ac7816 */ /* 0x040fe400000000ac */
[----:B------:R-:W-:Y:S01]  /*15350*/  PRMT R171, R0, 0x7632, R171 ;  /* 0x0000763200ab7816 */ /* 0x000fe200000000ab */
[-C--:B------:R-:W-:Y:S01]  /*15360*/  FMUL.FTZ R105, R76, R2.reuse ;  /* 0x000000024c697220 */ /* 0x080fe20000410000 */
[-C--:B------:R-:W-:Y:S01]  /*15370*/  FMUL.FTZ R41, R77, R2.reuse ;  /* 0x000000024d297220 */ /* 0x080fe20000410000 */
        /* <DEDUP_REMOVED lines=12> */
[----:B------:R-:W-:Y:S01]  /*15440*/  @!P2 HFMA2.BF16_V2 R77, -RZ.H0_H0, RZ.H0_H0, -R172.H0_H0 ;  /* 0x200000ffff4da231 */ /* 0x000fe200003409ac */
[----:B------:R-:W-:Y:S01]  /*15450*/  F2FP.BF16.F32.PACK_AB R2, R189, R190 ;  /* 0x000000bebd02723e */ /* 0x000fe200000010ff */
[----:B------:R-:W-:Y:S01]  /*15460*/  @!P1 HFMA2.BF16_V2 R76, -RZ.H0_H0, RZ.H0_H0, -R171.H0_H0 ;  /* 0x200000ffff4c9231 */ /* 0x000fe200003409ab */
[----:B------:R-:W-:-:S02]  /*15470*/  PRMT R247, R172, 0x5410, R171 ;  /* 0x00005410acf77816 */ /* 0x000fc400000000ab */
[----:B------:R-:W-:Y:S02]  /*15480*/  PRMT R174, R2, 0x7610, R174 ;  /* 0x0000761002ae7816 */ /* 0x000fe400000000ae */
[----:B------:R-:W-:Y:S01]  /*15490*/  @!P2 PRMT R172, R77, 0x5410, RZ ;  /* 0x000054104daca816 */ /* 0x000fe200000000ff */
[----:B------:R-:W-:Y:S01]  /*154a0*/  IMAD.MOV.U32 R77, RZ, RZ, R17 ;  /* 0x000000ffff4d7224 */ /* 0x000fe200078e0011 */
[----:B------:R-:W-:Y:S01]  /*154b0*/  @!P1 PRMT R171, R76, 0x5410, RZ ;  /* 0x000054104cab9816 */ /* 0x000fe200000000ff */
[----:B------:R-:W-:Y:S02]  /*154c0*/  IMAD.MOV.U32 R76, RZ, RZ, R16 ;  /* 0x000000ffff4c7224 */ /* 0x000fe400078e0010 */
[----:B------:R-:W-:-:S04]  /*154d0*/  IMAD.WIDE.U32 R16, R106, -0x326172a9, RZ ;  /* 0xcd9e8d576a107825 */ /* 0x000fc800078e00ff */
[----:B------:R-:W-:Y:S01]  /*154e0*/  @!P5 HFMA2.BF16_V2 R78, -RZ.H0_H0, RZ.H0_H0, -R192.H0_H0 ;  /* 0x200000ffff4ed231 */ /* 0x000fe200003409c0 */
[----:B------:R-:W-:Y:S01]  /*154f0*/  PRMT R173, R2, 0x7632, R173 ;  /* 0x0000763202ad7816 */ /* 0x000fe200000000ad */
[----:B------:R-:W-:Y:S01]  /*15500*/  @!P4 HFMA2.BF16_V2 R80, -RZ.H0_H0, RZ.H0_H0, -R174.H0_H0 ;  /* 0x200000ffff50c231 */ /* 0x000fe200003409ae */
[----:B------:R-:W-:Y:S02]  /*15510*/  LOP3.LUT R0, R17, R177, RZ, 0x3c, !PT ;  /* 0x000000b111007212 */ /* 0x000fe400078e3cff */
[----:B------:R-:W-:Y:S02]  /*15520*/  PRMT R246, R174, 0x5410, R173 ;  /* 0x00005410aef67816 */ /* 0x000fe400000000ad */
[----:B------:R-:W-:Y:S01]  /*15530*/  @!P5 PRMT R192, R78, 0x5410, RZ ;  /* 0x000054104ec0d816 */ /* 0x000fe200000000ff */
[----:B------:R-:W-:Y:S01]  /*15540*/  IMAD.MOV.U32 R78, RZ, RZ, R13 ;  /* 0x000000ffff4e7224 */ /* 0x000fe200078e000d */
[----:B------:R-:W-:Y:S01]  /*15550*/  @!P4 PRMT R174, R80, 0x5410, RZ ;  /* 0x0000541050aec816 */ /* 0x000fe200000000ff */
[----:B------:R-:W-:-:S02]  /*15560*/  IMAD.MOV.U32 R80, RZ, RZ, R12 ;  /* 0x000000ffff507224 */ /* 0x000fc400078e000c */
[----:B------:R-:W-:-:S04]  /*15570*/  IMAD.WIDE.U32 R12, R0, -0x2daee0ad, RZ ;  /* 0xd2511f53000c7825 */ /* 0x000fc800078e00ff */
[----:B------:R-:W-:Y:S01]  /*15580*/  @!P3 HFMA2.BF16_V2 R79, -RZ.H0_H0, RZ.H0_H0, -R173.H0_H0 ;  /* 0x200000ffff4fb231 */ /* 0x000fe200003409ad */
[----:B------:R-:W-:Y:S02]  /*15590*/  LOP3.LUT R2, R235, UR41, R16, 0x96, !PT ;  /* 0x00000029eb027c12 */ /* 0x000fe4000f8e9610 */
[----:B------:R-:W-:Y:S02]  /*155a0*/  LOP3.LUT R0, R13, UR40, R220, 0x96, !PT ;  /* 0x000000280d007c12 */ /* 0x000fe4000f8e96dc */
[----:B------:R-:W-:Y:S01]  /*155b0*/  @!P3 PRMT R173, R79, 0x5410, RZ ;  /* 0x000054104fadb816 */ /* 0x000fe200000000ff */
[----:B------:R-:W-:Y:S02]  /*155c0*/  IMAD.MOV.U32 R79, RZ, RZ, R3 ;  /* 0x000000ffff4f7224 */ /* 0x000fe400078e0003 */
[----:B------:R-:W-:-:S04]  /*155d0*/  IMAD.WIDE.U32 R2, R2, -0x2daee0ad, RZ ;  /* 0xd2511f5302027825 */ /* 0x000fc800078e00ff */
[----:B------:R-:W-:Y:S01]  /*155e0*/  IMAD.WIDE.U32 R10, R0, -0x326172a9, RZ ;  /* 0xcd9e8d57000a7825 */ /* 0x000fe200078e00ff */
[----:B------:R-:W-:-:S04]  /*155f0*/  LOP3.LUT R0, R3, UR38, R12, 0x96, !PT ;  /* 0x0000002603007c12 */ /* 0x000fc8000f8e960c */
[----:B------:R-:W-:Y:S01]  /*15600*/  LOP3.LUT R3, R11, UR39, R234, 0x96, !PT ;  /* 0x000000270b037c12 */ /* 0x000fe2000f8e96ea */
[----:B------:R-:W-:-:S04]  /*15610*/  IMAD.MOV.U32 R245, RZ, RZ, R4 ;  /* 0x000000fffff57224 */ /* 0x000fc800078e0004 */
[----:B------:R-:W-:-:S04]  /*15620*/  IMAD.WIDE.U32 R4, R3, -0x2daee0ad, RZ ;  /* 0xd2511f5303047825 */ /* 0x000fc800078e00ff */
[----:B------:R-:W-:Y:S02]  /*15630*/  IMAD.MOV.U32 R123, RZ, RZ, R8 ;  /* 0x000000ffff7b7224 */ /* 0x000fe400078e0008 */
[----:B------:R-:W-:Y:S02]  /*15640*/  IMAD.MOV.U32 R111, RZ, RZ, R9 ;  /* 0x000000ffff6f7224 */ /* 0x000fe400078e0009 */
[----:B------:R-:W-:Y:S01]  /*15650*/  IMAD.WIDE.U32 R8, R0, -0x326172a9, RZ ;  /* 0xcd9e8d5700087825 */ /* 0x000fe200078e00ff */
[----:B------:R-:W-:-:S03]  /*15660*/  LOP3.LUT R0, R5, UR36, R2, 0x96, !PT ;  /* 0x0000002405007c12 */ /* 0x000fc6000f8e9602 */
        /* <DEDUP_REMOVED lines=9> */
[----:B------:R-:W-:-:S05]  /*15700*/  IMAD.WIDE.U32 R2, R2, -0x326172a9, RZ ;  /* 0xcd9e8d5702027825 */ /* 0x000fca00078e00ff */
[----:B------:R-:W-:-:S04]  /*15710*/  LOP3.LUT R0, R3, UR16, R4, 0x96, !PT ;  /* 0x0000001003007c12 */ /* 0x000fc8000f8e9604 */
[----:B------:R-:W-:-:S04]  /*15720*/  LOP3.LUT R4, R0, 0xff, RZ, 0xc0, !PT ;  /* 0x000000ff00047812 */ /* 0x000fc800078ec0ff */
[----:B------:R-:W-:Y:S02]  /*15730*/  ISETP.LE.U32.AND P6, PT, R4, UR12, PT ;  /* 0x0000000c04007c0c */ /* 0x000fe4000bfc3070 */
[----:B------:R-:W-:-:S04]  /*15740*/  LOP3.LUT R4, R0, 0xffff, RZ, 0xc0, !PT ;  /* 0x0000ffff00047812 */ /* 0x000fc800078ec0ff */
[----:B------:R-:W-:-:S04]  /*15750*/  SHF.R.U32.HI R4, RZ, 0x8, R4 ;  /* 0x00000008ff047819 */ /* 0x000fc80000011604 */
[----:B------:R-:W-:Y:S01]  /*15760*/  LOP3.LUT R4, R4, 0xffff, RZ, 0xc0, !PT ;  /* 0x0000ffff04047812 */ /* 0x000fe200078ec0ff */
[----:B------:R-:W1:Y:S03]  /*15770*/  MUFU.EX2 R7, R26 ;  /* 0x0000001a00077308 */ /* 0x000e660000000800 */
[----:B------:R-:W-:Y:S02]  /*15780*/  ISETP.LE.U32.AND P1, PT, R4, UR12, PT ;  /* 0x0000000c04007c0c */ /* 0x000fe4000bf23070 */
[--C-:B------:R-:W-:Y:S02]  /*15790*/  SHF.R.U32.HI R4, RZ, 0x10, R0.reuse ;  /* 0x00000010ff047819 */ /* 0x100fe40000011600 */
[----:B------:R-:W-:-:S04]  /*157a0*/  SHF.R.U32.HI R0, RZ, 0x18, R0 ;  /* 0x00000018ff007819 */ /* 0x000fc80000011600 */
[----:B------:R-:W-:Y:S02]  /*157b0*/  ISETP.LE.U32.AND P2, PT, R0, UR12, PT ;  /* 0x0000000c00007c0c */ /* 0x000fe4000bf43070 */
[----:B------:R-:W-:-:S04]  /*157c0*/  LOP3.LUT R0, R2, 0xff, RZ, 0xc0, !PT ;  /* 0x000000ff02007812 */ /* 0x000fc800078ec0ff */
[----:B------:R-:W-:Y:S02]  /*157d0*/  ISETP.LE.U32.AND P3, PT, R0, UR12, PT ;  /* 0x0000000c00007c0c */ /* 0x000fe4000bf63070 */
[----:B------:R-:W-:Y:S02]  /*157e0*/  SHF.R.U32.HI R0, RZ, 0x18, R2 ;  /* 0x00000018ff007819 */ /* 0x000fe40000011602 */
[----:B------:R-:W-:Y:S02]  /*157f0*/  LOP3.LUT R4, R4, 0xff, RZ, 0xc0, !PT ;  /* 0x000000ff04047812 */ /* 0x000fe400078ec0ff */
[----:B------:R-:W-:Y:S02]  /*15800*/  ISETP.LE.U32.AND P5, PT, R0, UR12, PT ;  /* 0x0000000c00007c0c */ /* 0x000fe4000bfa3070 */
[----:B-1----:R-:W-:Y:S01]  /*15810*/  F2FP.BF16.F32.PACK_AB R0, R7, R18 ;  /* 0x000000120700723e */ /* 0x002fe200000010ff */
[----:B------:R-:W-:Y:S01]  /*15820*/  FADD.FTZ R9, R151, R19 ;  /* 0x0000001397097221 */ /* 0x000fe20000010000 */
[----:B------:R-:W-:-:S02]  /*15830*/  ISETP.LE.U32.AND P4, PT, R4, UR12, PT ;  /* 0x0000000c04007c0c */ /* 0x000fc4000bf83070 */
[----:B------:R-:W-:Y:S01]  /*15840*/  PRMT R19, R0, 0x7610, R19 ;  /* 0x0000761000137816 */ /* 0x000fe20000000013 */
[----:B------:R-:W1:Y:S01]  /*15850*/  MUFU.EX2 R4, R27 ;  /* 0x0000001b00047308 */ /* 0x000e620000000800 */
[----:B------:R-:W-:Y:S02]  /*15860*/  LOP3.LUT R3, R2, 0xffff, RZ, 0xc0, !PT ;  /* 0x0000ffff02037812 */ /* 0x000fe400078ec0ff */
[----:B------:R-:W-:Y:S01]  /*15870*/  SHF.R.U32.HI R2, RZ, 0x10, R2 ;  /* 0x00000010ff027819 */ /* 0x000fe20000011602 */
[----:B------:R-:W-:Y:S02]  /*15880*/  IMAD.MOV.U32 R124, RZ, RZ, R20 ;  /* 0x000000ffff7c7224 */ /* 0x000fe400078e0014 */
[----:B------:R-:W-:Y:S01]  /*15890*/  @!P6 HFMA2.BF16_V2 R82, -RZ.H0_H0, RZ.H0_H0, -R19.H0_H0 ;  /* 0x200000ffff52e231 */ /* 0x000fe20000340913 */
[----:B------:R-:W-:Y:S02]  /*158a0*/  PRMT R18, R0, 0x7632, R18 ;  /* 0x0000763200127816 */ /* 0x000fe40000000012 */
[----:B------:R-:W-:-:S02]  /*158b0*/  LOP3.LUT R6, R5, UR32, R6, 0x96, !PT ;  /* 0x0000002005067c12 */ /* 0x000fc4000f8e9606 */
[----:B------:R-:W-:Y:S01]  /*158c0*/  LOP3.LUT R20, R11, UR39, R24, 0x96, !PT ;  /* 0x000000270b147c12 */ /* 0x000fe2000f8e9618 */
[----:B------:R-:W-:Y:S01]  /*158d0*/  MUFU.EX2 R5, R28 ;  /* 0x0000001c00057308 */ /* 0x000fe20000000800 */
[----:B------:R-:W-:Y:S01]  /*158e0*/  LOP3.LUT R0, R2, 0xff, RZ, 0xc0, !PT ;  /* 0x000000ff02007812 */ /* 0x000fe200078ec0ff */
[----:B------:R-:W-:Y:S01]  /*158f0*/  FADD.FTZ R11, R64, R23 ;  /* 0x00000017400b7221 */ /* 0x000fe20000010000 */
[----:B------:R-:W-:Y:S02]  /*15900*/  PRMT R64, R19, 0x5410, R18 ;  /* 0x0000541013407816 */ /* 0x000fe40000000012 */
[----:B------:R-:W-:-:S03]  /*15910*/  @!P6 PRMT R19, R82, 0x5410, RZ ;  /* 0x000054105213e816 */ /* 0x000fc600000000ff */
[----:B------:R-:W2:Y:S01]  /*15920*/  MUFU.EX2 R24, R29 ;  /* 0x0000001d00187308 */ /* 0x000ea20000000800 */
[----:B------:R-:W-:Y:S02]  /*15930*/  ISETP.LE.U32.AND P6, PT, R0, UR12, PT ;  /* 0x0000000c00007c0c */ /* 0x000fe4000bfc3070 */
[----:B------:R-:W-:Y:S01]  /*15940*/  SHF.R.U32.HI R0, RZ, 0x8, R3 ;  /* 0x00000008ff007819 */ /* 0x000fe20000011603 */
[----:B------:R-:W-:Y:S02]  /*15950*/  @!P1 HFMA2.BF16_V2 R83, -RZ.H0_H0, RZ.H0_H0, -R18.H0_H0 ;  /* 0x200000ffff539231 */ /* 0x000fe40000340912 */
[----:B------:R-:W-:Y:S01]  /*15960*/  IMAD.MOV.U32 R13, RZ, RZ, R15 ;  /* 0x000000ffff0d7224 */ /* 0x000fe200078e000f */
[----:B------:R-:W-:Y:S01]  /*15970*/  LOP3.LUT R0, R0, 0xffff, RZ, 0xc0, !PT ;  /* 0x0000ffff00007812 */ /* 0x000fe200078ec0ff */
[----:B------:R-:W-:Y:S01]  /*15980*/  IMAD.WIDE.U32 R2, R6, -0x2daee0ad, RZ ;  /* 0xd2511f5306027825 */ /* 0x000fe200078e00ff */
[----:B------:R-:W-:Y:S02]  /*15990*/  @!P1 PRMT R18, R83, 0x5410, RZ ;  /* 0x0000541053129816 */ /* 0x000fe400000000ff */
[----:B-1----:R-:W-:Y:S01]  /*159a0*/  F2FP.BF16.F32.PACK_AB R6, R4, R14 ;  /* 0x0000000e0406723e */ /* 0x002fe200000010ff */
[----:B------:R-:W-:Y:S01]  /*159b0*/  IMAD.MOV.U32 R82, RZ, RZ, R76 ;  /* 0x000000ffff527224 */ /* 0x000fe200078e004c */
[----:B------:R-:W-:Y:S01]  /*159c0*/  ISETP.LE.U32.AND P1, PT, R0, UR12, PT ;  /* 0x0000000c00007c0c */ /* 0x000fe2000bf23070 */
[----:B------:R-:W-:Y:S01]  /*159d0*/  IMAD.MOV.U32 R76, RZ, RZ, R31 ;  /* 0x000000ffff4c7224 */ /* 0x000fe200078e001f */
[----:B------:R-:W-:Y:S01]  /*159e0*/  LOP3.LUT R15, R25, UR41, R16, 0x96, !PT ;  /* 0x00000029190f7c12 */ /* 0x000fe2000f8e9610 */
[----:B------:R-:W-:-:S02]  /*159f0*/  IMAD.MOV.U32 R25, RZ, RZ, R13 ;  /* 0x000000ffff197224 */ /* 0x000fc400078e000d */
[----:B------:R-:W-:Y:S01]  /*15a00*/  FADD.FTZ R31, R4, R21 ;  /* 0x00000015041f7221 */ /* 0x000fe20000010000 */
[----:B------:R-:W-:Y:S01]  /*15a10*/  PRMT R16, R6, 0x7610, R16 ;  /* 0x0000761006107816 */ /* 0x000fe20000000010 */
[----:B------:R-:W-:Y:S01]  /*15a20*/  MUFU.EX2 R13, R30 ;  /* 0x0000001e000d7308 */ /* 0x000fe20000000800 */
[----:B--2---:R-:W-:Y:S02]  /*15a30*/  F2FP.BF16.F32.PACK_AB R4, R24, R5 ;  /* 0x000000051804723e */ /* 0x004fe400000010ff */
[----:B------:R-:W-:-:S05]  /*15a40*/  LOP3.LUT R0, R3, UR34, R8, 0x96, !PT ;  /* 0x0000002203007c12 */ /* 0x000fca000f8e9608 */
[----:B------:R-:W1:Y:S01]  /*15a50*/  MUFU.EX2 R21, R37 ;  /* 0x0000002500157308 */ /* 0x000e620000000800 */
[----:B------:R-:W-:Y:S01]  /*15a60*/  PRMT R17, R6, 0x7632, R17 ;  /* 0x0000763206117816 */ /* 0x000fe20000000011 */
[----:B------:R-:W-:Y:S01]  /*15a70*/  @!P4 HFMA2.BF16_V2 R85, -RZ.H0_H0, RZ.H0_H0, -R16.H0_H0 ;  /* 0x200000ffff55c231 */ /* 0x000fe20000340910 */
[C---:B------:R-:W-:Y:S02]  /*15a80*/  PRMT R168, R4.reuse, 0x7610, R168 ;  /* 0x0000761004a87816 */ /* 0x040fe400000000a8 */
[----:B------:R-:W-:Y:S01]  /*15a90*/  PRMT R167, R4, 0x7632, R167 ;  /* 0x0000763204a77816 */ /* 0x000fe200000000a7 */
[----:B------:R-:W-:Y:S01]  /*15aa0*/  IMAD.MOV.U32 R83, RZ, RZ, R61 ;  /* 0x000000ffff537224 */ /* 0x000fe200078e003d */
[----:B------:R-:W-:Y:S01]  /*15ab0*/  LOP3.LUT R4, R0, 0xff, RZ, 0xc0, !PT ;  /* 0x000000ff00047812 */ /* 0x000fe200078ec0ff */
[----:B------:R-:W-:Y:S01]  /*15ac0*/  @!P3 HFMA2.BF16_V2 R87, -RZ.H0_H0, RZ.H0_H0, -R168.H0_H0 ;  /* 0x200000ffff57b231 */ /* 0x000fe200003409a8 */
[----:B------:R-:W-:Y:S01]  /*15ad0*/  PRMT R61, R16, 0x5410, R17 ;  /* 0x00005410103d7816 */ /* 0x000fe20000000011 */
[----:B------:R-:W-:Y:S01]  /*15ae0*/  @!P1 HFMA2.BF16_V2 R86, -RZ.H0_H0, RZ.H0_H0, -R167.H0_H0 ;  /* 0x200000ffff569231 */ /* 0x000fe200003409a7 */
[----:B------:R-:W-:Y:S01]  /*15af0*/  @!P4 PRMT R16, R85, 0x5410, RZ ;  /* 0x000054105510c816 */ /* 0x000fe200000000ff */
[----:B------:R-:W-:Y:S01]  /*15b00*/  IMAD.MOV.U32 R85, RZ, RZ, R106 ;  /* 0x000000ffff557224 */ /* 0x000fe200078e006a */
[----:B------:R-:W-:Y:S01]  /*15b10*/  ISETP.LE.U32.AND P4, PT, R4, UR12, PT ;  /* 0x0000000c04007c0c */ /* 0x000fe2000bf83070 */
[----:B------:R-:W-:Y:S01]  /*15b20*/  MUFU.EX2 R26, R40 ;  /* 0x00000028001a7308 */ /* 0x000fe20000000800 */
[----:B------:R-:W-:Y:S01]  /*15b30*/  SHF.R.U32.HI R4, RZ, 0x18, R0 ;  /* 0x00000018ff047819 */ /* 0x000fe20000011600 */
[----:B------:R-:W-:Y:S01]  /*15b40*/  IMAD.MOV.U32 R106, RZ, RZ, R41 ;  /* 0x000000ffff6a7224 */ /* 0x000fe200078e0029 */
[----:B------:R-:W-:-:S02]  /*15b50*/  PRMT R41, R168, 0x5410, R167 ;  /* 0x00005410a8297816 */ /* 0x000fc400000000a7 */
[----:B------:R-:W-:-:S03]  /*15b60*/  SHF.R.U32.HI R6, RZ, 0x10, R0 ;  /* 0x00000010ff067819 */ /* 0x000fc60000011600 */
[----:B------:R-:W2:Y:S01]  /*15b70*/  MUFU.EX2 R29, R43 ;  /* 0x0000002b001d7308 */ /* 0x000ea20000000800 */
[----:B------:R-:W-:Y:S01]  /*15b80*/  @!P3 PRMT R168, R87, 0x5410, RZ ;  /* 0x0000541057a8b816 */ /* 0x000fe200000000ff */
[----:B------:R-:W-:Y:S01]  /*15b90*/  IMAD.MOV.U32 R87, RZ, RZ, R25 ;  /* 0x000000ffff577224 */ /* 0x000fe200078e0019 */
[----:B------:R-:W-:Y:S01]  /*15ba0*/  @!P1 PRMT R167, R86, 0x5410, RZ ;  /* 0x0000541056a79816 */ /* 0x000fe200000000ff */
[----:B------:R-:W-:Y:S01]  /*15bb0*/  @!P2 HFMA2.BF16_V2 R84, -RZ.H0_H0, RZ.H0_H0, -R17.H0_H0 ;  /* 0x200000ffff54a231 */ /* 0x000fe20000340911 */
[----:B------:R-:W-:Y:S01]  /*15bc0*/  ISETP.LE.U32.AND P1, PT, R4, UR12, PT ;  /* 0x0000000c04007c0c */ /* 0x000fe2000bf23070 */
[----:B------:R-:W-:Y:S01]  /*15bd0*/  FADD.FTZ R7, R7, R22 ;  /* 0x0000001607077221 */ /* 0x000fe20000010000 */
[----:B------:R-:W-:Y:S01]  /*15be0*/  LOP3.LUT R0, R0, 0xffff, RZ, 0xc0, !PT ;  /* 0x0000ffff00007812 */ /* 0x000fe200078ec0ff */
[----:B------:R-:W-:Y:S01]  /*15bf0*/  MUFU.EX2 R25, R39 ;  /* 0x0000002700197308 */ /* 0x000fe20000000800 */
[----:B-1----:R-:W-:Y:S02]  /*15c00*/  F2FP.BF16.F32.PACK_AB R4, R21, R13 ;  /* 0x0000000d1504723e */ /* 0x002fe400000010ff */
[----:B------:R-:W-:Y:S01]  /*15c10*/  LOP3.LUT R6, R6, 0xff, RZ, 0xc0, !PT ;  /* 0x000000ff06067812 */ /* 0x000fe200078ec0ff */
[----:B------:R-:W-:Y:S01]  /*15c20*/  FADD.FTZ R30, R5, R7 ;  /* 0x00000007051e7221 */ /* 0x000fe20000010000 */
[----:B------:R-:W-:-:S03]  /*15c30*/  SHF.R.U32.HI R0, RZ, 0x8, R0 ;  /* 0x00000008ff007819 */ /* 0x000fc60000011600 */
[----:B------:R-:W1:Y:S01]  /*15c40*/  MUFU.EX2 R27, R42 ;  /* 0x0000002a001b7308 */ /* 0x000e620000000800 */
[C---:B------:R-:W-:Y:S02]  /*15c50*/  PRMT R166, R4.reuse, 0x7632, R166 ;  /* 0x0000763204a67816 */ /* 0x040fe400000000a6 */
[----:B------:R-:W-:Y:S01]  /*15c60*/  PRMT R165, R4, 0x7610, R165 ;  /* 0x0000761004a57816 */ /* 0x000fe200000000a5 */
[----:B------:R-:W-:Y:S01]  /*15c70*/  IMAD.WIDE.U32 R4, R15, -0x2daee0ad, RZ ;  /* 0xd2511f530f047825 */ /* 0x000fe200078e00ff */
[----:B------:R-:W-:Y:S02]  /*15c80*/  @!P2 PRMT R17, R84, 0x5410, RZ ;  /* 0x000054105411a816 */ /* 0x000fe400000000ff */
[----:B------:R-:W-:Y:S01]  /*15c90*/  ISETP.LE.U32.AND P2, PT, R6, UR12, PT ;  /* 0x0000000c06007c0c */ /* 0x000fe2000bf43070 */
[----:B------:R-:W-:Y:S01]  /*15ca0*/  IMAD.WIDE.U32 R6, R20, -0x2daee0ad, RZ ;  /* 0xd2511f5314067825 */ /* 0x000fe200078e00ff */
[----:B------:R-:W-:Y:S02]  /*15cb0*/  LOP3.LUT R0, R0, 0xffff, RZ, 0xc0, !PT ;  /* 0x0000ffff00007812 */ /* 0x000fe400078ec0ff */
[----:B------:R-:W-:-:S02]  /*15cc0*/  LOP3.LUT R5, R5, UR38, R12, 0x96, !PT ;  /* 0x0000002605057c12 */ /* 0x000fc4000f8e960c */
[----:B------:R-:W-:Y:S02]  /*15cd0*/  ISETP.LE.U32.AND P3, PT, R0, UR12, PT ;  /* 0x0000000c00007c0c */ /* 0x000fe4000bf63070 */
[----:B--2---:R-:W-:Y:S02]  /*15ce0*/  F2FP.BF16.F32.PACK_AB R0, R29, R26 ;  /* 0x0000001a1d00723e */ /* 0x004fe400000010ff */
[----:B------:R-:W-:Y:S01]  /*15cf0*/  LOP3.LUT R7, R7, UR36, R4, 0x96, !PT ;  /* 0x0000002407077c12 */ /* 0x000fe2000f8e9604 */
[----:B------:R-:W-:Y:S02]  /*15d00*/  IMAD.MOV.U32 R84, RZ, RZ, R32 ;  /* 0x000000ffff547224 */ /* 0x000fe400078e0020 */
[----:B------:R-:W-:Y:S01]  /*15d10*/  FADD.FTZ R32, R143, R9 ;  /* 0x000000098f207221 */ /* 0x000fe20000010000 */
[----:B------:R-:W-:Y:S01]  /*15d20*/  IMAD.WIDE.U32 R4, R5, -0x326172a9, RZ ;  /* 0xcd9e8d5705047825 */ /* 0x000fe200078e00ff */
[C---:B------:R-:W-:Y:S02]  /*15d30*/  PRMT R164, R0.reuse, 0x7610, R164 ;  /* 0x0000761000a47816 */ /* 0x040fe400000000a4 */
[----:B------:R-:W-:Y:S01]  /*15d40*/  PRMT R163, R0, 0x7632, R163 ;  /* 0x0000763200a37816 */ /* 0x000fe200000000a3 */
[----:B------:R-:W-:Y:S01]  /*15d50*/  IMAD.WIDE.U32 R8, R7, -0x326172a9, RZ ;  /* 0xcd9e8d5707087825 */ /* 0x000fe200078e00ff */
[----:B-1----:R-:W-:-:S02]  /*15d60*/  F2FP.BF16.F32.PACK_AB R0, R27, R25 ;  /* 0x000000191b00723e */ /* 0x002fc400000010ff */
[----:B------:R-:W-:Y:S02]  /*15d70*/  LOP3.LUT R5, R5, UR37, R10, 0x96, !PT ;  /* 0x0000002505057c12 */ /* 0x000fe4000f8e960a */
[C---:B------:R-:W-:Y:S02]  /*15d80*/  PRMT R162, R0.reuse, 0x7632, R162 ;  /* 0x0000763200a27816 */ /* 0x040fe400000000a2 */
[----:B------:R-:W-:Y:S02]  /*15d90*/  PRMT R161, R0, 0x7610, R161 ;  /* 0x0000761000a17816 */ /* 0x000fe400000000a1 */
[----:B------:R-:W-:Y:S01]  /*15da0*/  LOP3.LUT R0, R9, UR35, R4, 0x96, !PT ;  /* 0x0000002309007c12 */ /* 0x000fe2000f8e9604 */
[----:B------:R-:W-:-:S04]  /*15db0*/  IMAD.WIDE.U32 R4, R5, -0x2daee0ad, RZ ;  /* 0xd2511f5305047825 */ /* 0x000fc800078e00ff */
[----:B------:R-:W-:Y:S01]  /*15dc0*/  FADD.FTZ R28, R142, R11 ;  /* 0x0000000b8e1c7221 */ /* 0x000fe20000010000 */
[----:B------:R-:W-:Y:S01]  /*15dd0*/  IMAD.WIDE.U32 R10, R0, -0x2daee0ad, RZ ;  /* 0xd2511f53000a7825 */ /* 0x000fe200078e00ff */
[----:B------:R-:W-:-:S04]  /*15de0*/  LOP3.LUT R5, R5, UR33, R6, 0x96, !PT ;  /* 0x0000002105057c12 */ /* 0x000fc8000f8e9606 */
[----:B------:R-:W-:Y:S01]  /*15df0*/  LOP3.LUT R6, R11, UR29, R4, 0x96, !PT ;  /* 0x0000001d0b067c12 */ /* 0x000fe2000f8e9604 */
[----:B------:R-:W-:Y:S01]  /*15e00*/  IMAD.WIDE.U32 R4, R5, -0x326172a9, RZ ;  /* 0xcd9e8d5705047825 */ /* 0x000fe200078e00ff */
[----:B------:R-:W-:-:S03]  /*15e10*/  LOP3.LUT R0, R2, 0xff, RZ, 0xc0, !PT ;  /* 0x000000ff02007812 */ /* 0x000fc600078ec0ff */
[----:B------:R-:W-:Y:S01]  /*15e20*/  @!P1 HFMA2.BF16_V2 R92, -RZ.H0_H0, RZ.H0_H0, -R162.H0_H0 ;  /* 0x200000ffff5c9231 */ /* 0x000fe200003409a2 */
[----:B------:R-:W-:Y:S01]  /*15e30*/  LOP3.LUT R11, R2, 0xffff, RZ, 0xc0, !PT ;  /* 0x0000ffff020b7812 */ /* 0x000fe200078ec0ff */
[----:B------:R-:W-:Y:S01]  /*15e40*/  IMAD.MOV.U32 R86, RZ, RZ, R77 ;  /* 0x000000ffff567224 */ /* 0x000fe200078e004d */
[--C-:B------:R-:W-:Y:S02]  /*15e50*/  SHF.R.U32.HI R12, RZ, 0x10, R2.reuse ;  /* 0x00000010ff0c7819 */ /* 0x100fe40000011602 */
[----:B------:R-:W-:Y:S01]  /*15e60*/  SHF.R.U32.HI R9, RZ, 0x18, R2 ;  /* 0x00000018ff097819 */ /* 0x000fe20000011602 */
[----:B------:R-:W-:Y:S01]  /*15e70*/  IMAD.WIDE.U32 R2, R6, -0x326172a9, RZ ;  /* 0xcd9e8d5706027825 */ /* 0x000fe200078e00ff */
[----:B------:R-:W-:Y:S03]  /*15e80*/  MUFU.EX2 R20, R47 ;  /* 0x0000002f00147308 */ /* 0x000fe60000000800 */
[----:B------:R-:W-:-:S02]  /*15e90*/  @!P3 HFMA2.BF16_V2 R91, -RZ.H0_H0, RZ.H0_H0, -R163.H0_H0 ;  /* 0x200000ffff5bb231 */ /* 0x000fc400003409a3 */
[----:B------:R-:W-:Y:S01]  /*15ea0*/  IMAD.MOV.U32 R77, RZ, RZ, R238 ;  /* 0x000000ffff4d7224 */ /* 0x000fe200078e00ee */
[----:B------:R-:W-:Y:S01]  /*15eb0*/  LOP3.LUT R7, R5, UR32, R8, 0x96, !PT ;  /* 0x0000002005077c12 */ /* 0x000fe2000f8e9608 */
[----:B------:R-:W-:Y:S01]  /*15ec0*/  IMAD.MOV.U32 R42, RZ, RZ, R106 ;  /* 0x000000ffff2a7224 */ /* 0x000fe200078e006a */
[----:B------:R-:W-:Y:S01]  /*15ed0*/  PRMT R106, R161, 0x5410, R162 ;  /* 0x00005410a16a7816 */ /* 0x000fe200000000a2 */
[----:B------:R-:W1:Y:S01]  /*15ee0*/  MUFU.EX2 R238, R46 ;  /* 0x0000002e00ee7308 */ /* 0x000e620000000800 */
[----:B------:R-:W-:Y:S01]  /*15ef0*/  @!P1 PRMT R162, R92, 0x5410, RZ ;  /* 0x000054105ca29816 */ /* 0x000fe200000000ff */
[----:B------:R-:W-:Y:S01]  /*15f00*/  @!P6 HFMA2.BF16_V2 R89, -RZ.H0_H0, RZ.H0_H0, -R165.H0_H0 ;  /* 0x200000ffff59e231 */ /* 0x000fe200003409a5 */
[----:B------:R-:W-:Y:S01]  /*15f10*/  SHF.R.U32.HI R5, RZ, 0x18, R2 ;  /* 0x00000018ff057819 */ /* 0x000fe20000011602 */
[----:B------:R-:W-:Y:S01]  /*15f20*/  IMAD.MOV.U32 R39, RZ, RZ, R107 ;  /* 0x000000ffff277224 */ /* 0x000fe200078e006b */
[----:B------:R-:W-:Y:S02]  /*15f30*/  ISETP.LE.U32.AND P1, PT, R0, UR12, PT ;  /* 0x0000000c00007c0c */ /* 0x000fe4000bf23070 */
[----:B------:R-:W-:-:S02]  /*15f40*/  PRMT R107, R164, 0x5410, R163 ;  /* 0x00005410a46b7816 */ /* 0x000fc400000000a3 */
[----:B------:R-:W-:Y:S02]  /*15f50*/  LOP3.LUT R4, R3, UR16, R4, 0x96, !PT ;  /* 0x0000001003047c12 */ /* 0x000fe4000f8e9604 */
[C---:B------:R-:W-:Y:S02]  /*15f60*/  LOP3.LUT R6, R2.reuse, 0xff, RZ, 0xc0, !PT ;  /* 0x000000ff02067812 */ /* 0x040fe400078ec0ff */
[----:B------:R-:W-:Y:S02]  /*15f70*/  LOP3.LUT R15, R2, 0xffff, RZ, 0xc0, !PT ;  /* 0x0000ffff020f7812 */ /* 0x000fe400078ec0ff */
[----:B------:R-:W-:Y:S01]  /*15f80*/  SHF.R.U32.HI R0, RZ, 0x10, R2 ;  /* 0x00000010ff007819 */ /* 0x000fe20000011602 */
[----:B------:R-:W-:Y:S01]  /*15f90*/  IMAD.WIDE.U32 R2, R7, -0x2daee0ad, RZ ;  /* 0xd2511f5307027825 */ /* 0x000fe200078e00ff */
[----:B------:R-:W-:Y:S02]  /*15fa0*/  @!P3 PRMT R163, R91, 0x5410, RZ ;  /* 0x000054105ba3b816 */ /* 0x000fe400000000ff */
[----:B------:R-:W-:-:S02]  /*15fb0*/  ISETP.LE.U32.AND P3, PT, R5, UR12, PT ;  /* 0x0000000c05007c0c */ /* 0x000fc4000bf63070 */
[----:B------:R-:W-:Y:S02]  /*15fc0*/  PRMT R40, R165, 0x5410, R166 ;  /* 0x00005410a5287816 */ /* 0x000fe400000000a6 */
[----:B------:R-:W-:Y:S01]  /*15fd0*/  SHF.R.U32.HI R5, RZ, 0x8, R11 ;  /* 0x00000008ff057819 */ /* 0x000fe2000001160b */
[----:B------:R-:W-:Y:S01]  /*15fe0*/  @!P4 HFMA2.BF16_V2 R90, -RZ.H0_H0, RZ.H0_H0, -R164.H0_H0 ;  /* 0x200000ffff5ac231 */ /* 0x000fe200003409a4 */
[----:B------:R-:W-:Y:S02]  /*15ff0*/  @!P6 PRMT R165, R89, 0x5410, RZ ;  /* 0x0000541059a5e816 */ /* 0x000fe400000000ff */
[----:B------:R-:W-:Y:S02]  /*16000*/  ISETP.LE.U32.AND P6, PT, R9, UR12, PT ;  /* 0x0000000c09007c0c */ /* 0x000fe4000bfc3070 */
[C---:B------:R-:W-:Y:S02]  /*16010*/  LOP3.LUT R9, R2.reuse, 0xff, RZ, 0xc0, !PT ;  /* 0x000000ff02097812 */ /* 0x040fe400078ec0ff */
[----:B------:R-:W-:-:S02]  /*16020*/  LOP3.LUT R23, R2, 0xffff, RZ, 0xc0, !PT ;  /* 0x0000ffff02177812 */ /* 0x000fc400078ec0ff */
[--C-:B------:R-:W-:Y:S02]  /*16030*/  SHF.R.U32.HI R22, RZ, 0x10, R2.reuse ;  /* 0x00000010ff167819 */ /* 0x100fe40000011602 */
[----:B------:R-:W-:Y:S02]  /*16040*/  SHF.R.U32.HI R7, RZ, 0x18, R2 ;  /* 0x00000018ff077819 */ /* 0x000fe40000011602 */
[----:B------:R-:W-:Y:S02]  /*16050*/  LOP3.LUT R2, R5, 0xffff, RZ, 0xc0, !PT ;  /* 0x0000ffff05027812 */ /* 0x000fe400078ec0ff */
[----:B------:R-:W-:Y:S02]  /*16060*/  @!P4 PRMT R164, R90, 0x5410, RZ ;  /* 0x000054105aa4c816 */ /* 0x000fe400000000ff */
[----:B------:R-:W-:Y:S01]  /*16070*/  ISETP.LE.U32.AND P4, PT, R2, UR12, PT ;  /* 0x0000000c02007c0c */ /* 0x000fe2000bf83070 */
[----:B------:R-:W-:Y:S01]  /*16080*/  IMAD.MOV.U32 R89, RZ, RZ, R237 ;  /* 0x000000ffff597224 */ /* 0x000fe200078e00ed */
[----:B-1----:R-:W-:Y:S01]  /*16090*/  F2FP.BF16.F32.PACK_AB R2, R238, R20 ;  /* 0x00000014ee02723e */ /* 0x002fe200000010ff */
[----:B------:R-:W-:Y:S03]  /*160a0*/  MUFU.EX2 R14, R44 ;  /* 0x0000002c000e7308 */ /* 0x000fe60000000800 */
[----:B------:R-:W-:-:S05]  /*160b0*/  PRMT R160, R2, 0x7610, R160 ;  /* 0x0000761002a07816 */ /* 0x000fca00000000a0 */
[----:B------:R-:W1:Y:S01]  /*160c0*/  MUFU.EX2 R237, R45 ;  /* 0x0000002d00ed7308 */ /* 0x000e620000000800 */
[----:B------:R-:W-:Y:S01]  /*160d0*/  PRMT R159, R2, 0x7632, R159 ;  /* 0x00007632029f7816 */ /* 0x000fe2000000009f */
[----:B------:R-:W-:Y:S01]  /*160e0*/  @!P1 HFMA2.BF16_V2 R95, -RZ.H0_H0, RZ.H0_H0, -R160.H0_H0 ;  /* 0x200000ffff5f9231 */ /* 0x000fe200003409a0 */
[----:B------:R-:W-:Y:S01]  /*160f0*/  LOP3.LUT R2, R12, 0xff, RZ, 0xc0, !PT ;  /* 0x000000ff0c027812 */ /* 0x000fe200078ec0ff */
[----:B------:R-:W-:Y:S01]  /*16100*/  IMAD.MOV.U32 R90, RZ, RZ, R105 ;  /* 0x000000ffff5a7224 */ /* 0x000fe200078e0069 */
[----:B------:R-:W-:Y:S01]  /*16110*/  PRMT R105, R160, 0x5410, R159 ;  /* 0x00005410a0697816 */ /* 0x000fe2000000009f */
[----:B------:R-:W-:Y:S01]  /*16120*/  @!P5 HFMA2.BF16_V2 R88, -RZ.H0_H0, RZ.H0_H0, -R166.H0_H0 ;  /* 0x200000ffff58d231 */ /* 0x000fe200003409a6 */
[----:B------:R-:W-:Y:S02]  /*16130*/  @!P1 PRMT R160, R95, 0x5410, RZ ;  /* 0x000054105fa09816 */ /* 0x000fe400000000ff */
[----:B------:R-:W-:Y:S01]  /*16140*/  ISETP.LE.U32.AND P1, PT, R2, UR12, PT ;  /* 0x0000000c02007c0c */ /* 0x000fe2000bf23070 */
[----:B------:R-:W-:Y:S01]  /*16150*/  IMAD.MOV.U32 R47, RZ, RZ, R235 ;  /* 0x000000ffff2f7224 */ /* 0x000fe200078e00eb */
[----:B------:R-:W-:Y:S01]  /*16160*/  @!P5 PRMT R166, R88, 0x5410, RZ ;  /* 0x0000541058a6d816 */ /* 0x000fe200000000ff */
[----:B------:R-:W-:Y:S01]  /*16170*/  IMAD.MOV.U32 R88, RZ, RZ, R236 ;  /* 0x000000ffff587224 */ /* 0x000fe200078e00ec */
[----:B------:R-:W-:Y:S01]  /*16180*/  MUFU.EX2 R235, R53 ;  /* 0x0000003500eb7308 */ /* 0x000fe20000000800 */
[----:B------:R-:W-:-:S02]  /*16190*/  LOP3.LUT R2, R4, 0xffff, RZ, 0xc0, !PT ;  /* 0x0000ffff04027812 */ /* 0x000fc400078ec0ff */
[----:B-1----:R-:W-:-:S05]  /*161a0*/  F2FP.BF16.F32.PACK_AB R5, R237, R14 ;  /* 0x0000000eed05723e */ /* 0x002fca00000010ff */
[----:B------:R-:W1:Y:S01]  /*161b0*/  MUFU.EX2 R236, R52 ;  /* 0x0000003400ec7308 */ /* 0x000e620000000800 */
[C---:B------:R-:W-:Y:S01]  /*161c0*/  PRMT R158, R5.reuse, 0x7610, R158 ;  /* 0x00007610059e7816 */ /* 0x040fe2000000009e */
[----:B------:R-:W-:Y:S01]  /*161d0*/  @!P2 HFMA2.BF16_V2 R93, -RZ.H0_H0, RZ.H0_H0, -R161.H0_H0 ;  /* 0x200000ffff5da231 */ /* 0x000fe200003409a1 */
[----:B------:R-:W-:Y:S01]  /*161e0*/  SHF.R.U32.HI R2, RZ, 0x8, R2 ;  /* 0x00000008ff027819 */ /* 0x000fe20000011602 */
[----:B------:R-:W-:Y:S01]  /*161f0*/  IMAD.MOV.U32 R92, RZ, RZ, R233 ;  /* 0x000000ffff5c7224 */ /* 0x000fe200078e00e9 */
[----:B------:R-:W-:Y:S01]  /*16200*/  LOP3.LUT R0, R0, 0xff, RZ, 0xc0, !PT ;  /* 0x000000ff00007812 */ /* 0x000fe200078ec0ff */
[----:B------:R-:W-:Y:S02]  /*16210*/  IMAD.MOV.U32 R46, RZ, RZ, R234 ;  /* 0x000000ffff2e7224 */ /* 0x000fe400078e00ea */
[----:B------:R-:W-:Y:S01]  /*16220*/  @!P1 HFMA2.BF16_V2 R96, -RZ.H0_H0, RZ.H0_H0, -R158.H0_H0 ;  /* 0x200000ffff609231 */ /* 0x000fe2000034099e */
[----:B------:R-:W-:Y:S01]  /*16230*/  PRMT R157, R5, 0x7632, R157 ;  /* 0x00007632059d7816 */ /* 0x000fe2000000009d */
[----:B------:R-:W-:Y:S01]  /*16240*/  MUFU.EX2 R234, R54 ;  /* 0x0000003600ea7308 */ /* 0x000fe20000000800 */
[----:B------:R-:W-:Y:S01]  /*16250*/  @!P2 PRMT R161, R93, 0x5410, RZ ;  /* 0x000054105da1a816 */ /* 0x000fe200000000ff */
[----:B------:R-:W-:Y:S01]  /*16260*/  IMAD.MOV.U32 R91, RZ, RZ, R104 ;  /* 0x000000ffff5b7224 */ /* 0x000fe200078e0068 */
[----:B------:R-:W-:Y:S01]  /*16270*/  LOP3.LUT R2, R2, 0xffff, RZ, 0xc0, !PT ;  /* 0x0000ffff02027812 */ /* 0x000fe200078ec0ff */
[----:B------:R-:W-:Y:S01]  /*16280*/  @!P4 HFMA2.BF16_V2 R94, -RZ.H0_H0, RZ.H0_H0, -R159.H0_H0 ;  /* 0x200000ffff5ec231 */ /* 0x000fe2000034099f */
[----:B------:R-:W-:-:S03]  /*16290*/  ISETP.LE.U32.AND P2, PT, R0, UR12, PT ;  /* 0x0000000c00007c0c */ /* 0x000fc6000bf43070 */
[----:B------:R-:W2:Y:S01]  /*162a0*/  MUFU.EX2 R233, R55 ;  /* 0x0000003700e97308 */ /* 0x000ea20000000800 */
[----:B------:R-:W-:Y:S02]  /*162b0*/  LOP3.LUT R0, R3, UR34, R10, 0x96, !PT ;  /* 0x0000002203007c12 */ /* 0x000fe4000f8e960a */
[----:B------:R-:W-:Y:S02]  /*162c0*/  PRMT R104, R158, 0x5410, R157 ;  /* 0x000054109e687816 */ /* 0x000fe4000000009d */
[----:B------:R-:W-:Y:S02]  /*162d0*/  LOP3.LUT R3, R4, 0xff, RZ, 0xc0, !PT ;  /* 0x000000ff04037812 */ /* 0x000fe400078ec0ff */
[----:B------:R-:W-:Y:S02]  /*162e0*/  @!P1 PRMT R158, R96, 0x5410, RZ ;  /* 0x00005410609e9816 */ /* 0x000fe400000000ff */
[----:B------:R-:W-:Y:S02]  /*162f0*/  ISETP.LE.U32.AND P1, PT, R2, UR12, PT ;  /* 0x0000000c02007c0c */ /* 0x000fe4000bf23070 */
[----:B------:R-:W-:-:S02]  /*16300*/  @!P4 PRMT R159, R94, 0x5410, RZ ;  /* 0x000054105e9fc816 */ /* 0x000fc400000000ff */
[----:B------:R-:W-:Y:S02]  /*16310*/  ISETP.LE.U32.AND P4, PT, R3, UR12, PT ;  /* 0x0000000c03007c0c */ /* 0x000fe4000bf83070 */
[----:B------:R-:W-:Y:S01]  /*16320*/  SHF.R.U32.HI R2, RZ, 0x8, R15 ;  /* 0x00000008ff027819 */ /* 0x000fe2000001160f */
[----:B------:R-:W-:Y:S01]  /*16330*/  @!P6 HFMA2.BF16_V2 R99, -RZ.H0_H0, RZ.H0_H0, -R157.H0_H0 ;  /* 0x200000ffff63e231 */ /* 0x000fe2000034099d */
[----:B-1----:R-:W-:Y:S02]  /*16340*/  F2FP.BF16.F32.PACK_AB R3, R235, R236 ;  /* 0x000000eceb03723e */ /* 0x002fe400000010ff */
[----:B------:R-:W-:Y:S02]  /*16350*/  LOP3.LUT R2, R2, 0xffff, RZ, 0xc0, !PT ;  /* 0x0000ffff02027812 */ /* 0x000fe400078ec0ff */
[----:B------:R-:W-:Y:S02]  /*16360*/  ISETP.LE.U32.AND P5, PT, R6, UR12, PT ;  /* 0x0000000c06007c0c */ /* 0x000fe4000bfa3070 */
[----:B------:R-:W-:-:S02]  /*16370*/  PRMT R155, R3, 0x7632, R155 ;  /* 0x00007632039b7816 */ /* 0x000fc4000000009b */
[----:B------:R-:W-:Y:S02]  /*16380*/  @!P6 PRMT R157, R99, 0x5410, RZ ;  /* 0x00005410639de816 */ /* 0x000fe400000000ff */
[----:B------:R-:W-:Y:S01]  /*16390*/  ISETP.LE.U32.AND P6, PT, R2, UR12, PT ;  /* 0x0000000c02007c0c */ /* 0x000fe2000bfc3070 */
[----:B------:R-:W-:Y:S01]  /*163a0*/  @!P1 HFMA2.BF16_V2 R97, -RZ.H0_H0, RZ.H0_H0, -R155.H0_H0 ;  /* 0x200000ffff619231 */ /* 0x000fe2000034099b */
[----:B--2---:R-:W-:Y:S02]  /*163b0*/  F2FP.BF16.F32.PACK_AB R2, R233, R234 ;  /* 0x000000eae902723e */ /* 0x004fe400000010ff */
[----:B------:R-:W-:Y:S01]  /*163c0*/  PRMT R156, R3, 0x7610, R156 ;  /* 0x00007610039c7816 */ /* 0x000fe2000000009c */
[----:B------:R-:W-:Y:S01]  /*163d0*/  IMAD.MOV.U32 R43, RZ, RZ, R124 ;  /* 0x000000ffff2b7224 */ /* 0x000fe200078e007c */
[----:B------:R-:W-:Y:S01]  /*163e0*/  PRMT R154, R2, 0x7610, R154 ;  /* 0x00007610029a7816 */ /* 0x000fe2000000009a */
[----:B------:R-:W-:Y:S01]  /*163f0*/  FADD.FTZ R6, R13, R31 ;  /* 0x0000001f0d067221 */ /* 0x000fe20000010000 */
[----:B------:R-:W-:Y:S01]  /*16400*/  PRMT R124, R156, 0x5410, R155 ;  /* 0x000054109c7c7816 */ /* 0x000fe2000000009b */
[----:B------:R-:W-:Y:S01]  /*16410*/  IMAD.MOV.U32 R31, RZ, RZ, R215 ;  /* 0x000000ffff1f7224 */ /* 0x000fe200078e00d7 */
[----:B------:R-:W-:Y:S01]  /*16420*/  @!P1 PRMT R155, R97, 0x5410, RZ ;  /* 0x00005410619b9816 */ /* 0x000fe200000000ff */
[----:B------:R-:W-:Y:S01]  /*16430*/  IMAD.MOV.U32 R97, RZ, RZ, R232 ;  /* 0x000000ffff617224 */ /* 0x000fe200078e00e8 */
[----:B------:R-:W-:Y:S01]  /*16440*/  MUFU.EX2 R215, R50 ;  /* 0x0000003200d77308 */ /* 0x000fe20000000800 */
[----:B------:R-:W-:Y:S01]  /*16450*/  @!P5 HFMA2.BF16_V2 R100, -RZ.H0_H0, RZ.H0_H0, -R154.H0_H0 ;  /* 0x200000ffff64d231 */ /* 0x000fe2000034099a */
[----:B------:R-:W-:Y:S01]  /*16460*/  PRMT R153, R2, 0x7632, R153 ;  /* 0x0000763202997816 */ /* 0x000fe20000000099 */
[----:B------:R-:W-:Y:S01]  /*16470*/  IMAD.MOV.U32 R93, RZ, RZ, R111 ;  /* 0x000000ffff5d7224 */ /* 0x000fe200078e006f */
[----:B------:R-:W-:-:S04]  /*16480*/  SHF.R.U32.HI R2, RZ, 0x18, R4 ;  /* 0x00000018ff027819 */ /* 0x000fc80000011604 */
[----:B------:R-:W1:Y:S01]  /*16490*/  MUFU.EX2 R232, R51 ;  /* 0x0000003300e87308 */ /* 0x000e620000000800 */
        /* <DEDUP_REMOVED lines=8> */
[----:B-1----:R-:W-:-:S04]  /*16520*/  F2FP.BF16.F32.PACK_AB R2, R232, R215 ;  /* 0x000000d7e802723e */ /* 0x002fc800000010ff */
[C---:B------:R-:W-:Y:S01]  /*16530*/  PRMT R152, R2.reuse, 0x7610, R152 ;  /* 0x0000761002987816 */ /* 0x040fe20000000098 */
[----:B------:R-:W-:Y:S01]  /*16540*/  IMAD.MOV.U32 R99, RZ, RZ, R47 ;  /* 0x000000ffff637224 */ /* 0x000fe200078e002f */
[----:B------:R-:W-:Y:S01]  /*16550*/  PRMT R151, R2, 0x7632, R151 ;  /* 0x0000763202977816 */ /* 0x000fe20000000097 */
[----:B------:R-:W-:Y:S02]  /*16560*/  IMAD.MOV.U32 R47, RZ, RZ, R214 ;  /* 0x000000ffff2f7224 */ /* 0x000fe400078e00d6 */
[----:B------:R-:W-:Y:S02]  /*16570*/  @!P2 HFMA2.BF16_V2 R102, -RZ.H0_H0, RZ.H0_H0, -R152.H0_H0 ;  /* 0x200000ffff66a231 */ /* 0x000fe40000340998 */
[----:B------:R-:W-:Y:S01]  /*16580*/  IMAD.MOV.U32 R44, RZ, RZ, R213 ;  /* 0x000000ffff2c7224 */ /* 0x000fe200078e00d5 */
[----:B------:R-:W-:Y:S01]  /*16590*/  LOP3.LUT R2, R0, 0xff, RZ, 0xc0, !PT ;  /* 0x000000ff00027812 */ /* 0x000fe200078ec0ff */
[----:B------:R-:W-:Y:S01]  /*165a0*/  IMAD.MOV.U32 R95, RZ, RZ, R123 ;  /* 0x000000ffff5f7224 */ /* 0x000fe200078e007b */
[----:B------:R-:W-:Y:S01]  /*165b0*/  MUFU.EX2 R213, R58 ;  /* 0x0000003a00d57308 */ /* 0x000fe20000000800 */
[----:B------:R-:W-:-:S02]  /*165c0*/  PRMT R123, R152, 0x5410, R151 ;  /* 0x00005410987b7816 */ /* 0x000fc40000000097 */
[----:B------:R-:W-:Y:S02]  /*165d0*/  @!P2 PRMT R152, R102, 0x5410, RZ ;  /* 0x000054106698a816 */ /* 0x000fe400000000ff */
[----:B------:R-:W-:-:S03]  /*165e0*/  ISETP.LE.U32.AND P2, PT, R2, UR12, PT ;  /* 0x0000000c02007c0c */ /* 0x000fc6000bf43070 */
[----:B------:R-:W1:Y:S01]  /*165f0*/  MUFU.EX2 R214, R57 ;  /* 0x0000003900d67308 */ /* 0x000e620000000800 */
[----:B------:R-:W-:Y:S01]  /*16600*/  LOP3.LUT R2, R0, 0xffff, RZ, 0xc0, !PT ;  /* 0x0000ffff00027812 */ /* 0x000fe200078ec0ff */
[----:B------:R-:W-:-:S03]  /*16610*/  @!P3 HFMA2.BF16_V2 R103, -RZ.H0_H0, RZ.H0_H0, -R151.H0_H0 ;  /* 0x200000ffff67b231 */ /* 0x000fc60000340997 */
[----:B------:R-:W-:-:S04]  /*16620*/  SHF.R.U32.HI R2, RZ, 0x8, R2 ;  /* 0x00000008ff027819 */ /* 0x000fc80000011602 */
[----:B------:R-:W-:Y:S02]  /*16630*/  LOP3.LUT R2, R2, 0xffff, RZ, 0xc0, !PT ;  /* 0x0000ffff02027812 */ /* 0x000fe400078ec0ff */
[----:B------:R-:W-:Y:S02]  /*16640*/  @!P3 PRMT R151, R103, 0x5410, RZ ;  /* 0x000054106797b816 */ /* 0x000fe400000000ff */
[----:B------:R-:W-:Y:S01]  /*16650*/  ISETP.LE.U32.AND P3, PT, R2, UR12, PT ;  /* 0x0000000c02007c0c */ /* 0x000fe2000bf63070 */
[----:B------:R-:W-:Y:S01]  /*16660*/  @!P4 HFMA2.BF16_V2 R98, -RZ.H0_H0, RZ.H0_H0, -R156.H0_H0 ;  /* 0x200000ffff62c231 */ /* 0x000fe2000034099c */
[----:B-1----:R-:W-:-:S04]  /*16670*/  F2FP.BF16.F32.PACK_AB R2, R214, R213 ;  /* 0x000000d5d602723e */ /* 0x002fc800000010ff */
[----:B------:R-:W-:Y:S01]  /*16680*/  PRMT R150, R2, 0x7610, R150 ;  /* 0x0000761002967816 */ /* 0x000fe20000000096 */
[----:B------:R-:W-:Y:S01]  /*16690*/  IMAD.MOV.U32 R94, RZ, RZ, R85 ;  /* 0x000000ffff5e7224 */ /* 0x000fe200078e0055 */
[----:B------:R-:W-:Y:S01]  /*166a0*/  @!P4 PRMT R156, R98, 0x5410, RZ ;  /* 0x00005410629cc816 */ /* 0x000fe200000000ff */
        /* <DEDUP_REMOVED lines=8> */
[----:B------:R-:W-:Y:S01]  /*16730*/  IMAD.MOV.U32 R45, RZ, RZ, R244 ;  /* 0x000000ffff2d7224 */ /* 0x000fe200078e00f4 */
[----:B------:R-:W-:-:S02]  /*16740*/  PRMT R244, R150, 0x5410, R149 ;  /* 0x0000541096f47816 */ /* 0x000fc40000000095 */
[----:B------:R-:W-:-:S04]  /*16750*/  @!P2 PRMT R150, R109, 0x5410, RZ ;  /* 0x000054106d96a816 */ /* 0x000fc800000000ff */
[----:B------:R-:W1:Y:S01]  /*16760*/  MUFU.EX2 R207, R63 ;  /* 0x0000003f00cf7308 */ /* 0x000e620000000800 */
[----:B------:R-:W-:Y:S02]  /*16770*/  ISETP.LE.U32.AND P2, PT, R2, UR12, PT ;  /* 0x0000000c02007c0c */ /* 0x000fe4000bf43070 */
[----:B------:R-:W-:Y:S01]  /*16780*/  SHF.R.U32.HI R2, RZ, 0x8, R23 ;  /* 0x00000008ff027819 */ /* 0x000fe20000011617 */
[----:B------:R-:W-:Y:S02]  /*16790*/  @!P3 HFMA2.BF16_V2 R108, -RZ.H0_H0, RZ.H0_H0, -R149.H0_H0 ;  /* 0x200000ffff6cb231 */ /* 0x000fe40000340995 */
[----:B------:R-:W-:Y:S01]  /*167a0*/  FADD.FTZ R8, R196, R32 ;  /* 0x00000020c4087221 */ /* 0x000fe20000010000 */
[----:B------:R-:W-:Y:S01]  /*167b0*/  LOP3.LUT R2, R2, 0xffff, RZ, 0xc0, !PT ;  /* 0x0000ffff02027812 */ /* 0x000fe200078ec0ff */
[----:B------:R-:W-:Y:S01]  /*167c0*/  IMAD.MOV.U32 R32, RZ, RZ, R90 ;  /* 0x000000ffff207224 */ /* 0x000fe200078e005a */
[----:B------:R-:W-:Y:S01]  /*167d0*/  @!P3 PRMT R149, R108, 0x5410, RZ ;  /* 0x000054106c95b816 */ /* 0x000fe200000000ff */
[----:B------:R-:W-:Y:S01]  /*167e0*/  FADD.FTZ R11, R169, R28 ;  /* 0x0000001ca90b7221 */ /* 0x000fe20000010000 */
[----:B------:R-:W-:Y:S01]  /*167f0*/  IMAD.MOV.U32 R90, RZ, RZ, R86 ;  /* 0x000000ffff5a7224 */ /* 0x000fe200078e0056 */
[----:B------:R-:W-:Y:S01]  /*16800*/  ISETP.LE.U32.AND P3, PT, R2, UR12, PT ;  /* 0x0000000c02007c0c */ /* 0x000fe2000bf63070 */
[----:B------:R-:W-:-:S02]  /*16810*/  IMAD.MOV.U32 R28, RZ, RZ, R91 ;  /* 0x000000ffff1c7224 */ /* 0x000fc400078e005b */
[----:B------:R-:W-:Y:S02]  /*16820*/  IMAD.MOV.U32 R86, RZ, RZ, R78 ;  /* 0x000000ffff567224 */ /* 0x000fe400078e004e */
[----:B------:R-:W-:Y:S02]  /*16830*/  IMAD.MOV.U32 R91, RZ, RZ, R205 ;  /* 0x000000ffff5b7224 */ /* 0x000fe400078e00cd */
[----:B------:R-:W-:Y:S01]  /*16840*/  IMAD.MOV.U32 R78, RZ, RZ, R206 ;  /* 0x000000ffff4e7224 */ /* 0x000fe200078e00ce */
[----:B------:R-:W-:Y:S01]  /*16850*/  MUFU.EX2 R205, R48 ;  /* 0x0000003000cd7308 */ /* 0x000fe20000000800 */
[----:B-1----:R-:W-:Y:S01]  /*16860*/  F2FP.BF16.F32.PACK_AB R2, R212, R207 ;  /* 0x000000cfd402723e */ /* 0x002fe200000010ff */
[----:B------:R-:W-:-:S06]  /*16870*/  FADD.FTZ R4, R170, R11 ;  /* 0x0000000baa047221 */ /* 0x000fcc0000010000 */
[----:B------:R-:W1:Y:S01]  /*16880*/  MUFU.EX2 R206, R38 ;  /* 0x0000002600ce7308 */ /* 0x000e620000000800 */
[C---:B------:R-:W-:Y:S02]  /*16890*/  PRMT R147, R2.reuse, 0x7632, R147 ;  /* 0x0000763202937816 */ /* 0x040fe40000000093 */
[----:B------:R-:W-:Y:S02]  /*168a0*/  PRMT R148, R2, 0x7610, R148 ;  /* 0x0000761002947816 */ /* 0x000fe40000000094 */
[----:B------:R-:W-:-:S03]  /*168b0*/  SHF.R.U32.HI R2, RZ, 0x18, R0 ;  /* 0x00000018ff027819 */ /* 0x000fc60000011600 */
[----:B------:R-:W-:Y:S01]  /*168c0*/  MUFU.EX2 R170, R49 ;  /* 0x0000003100aa7308 */ /* 0x000fe20000000800 */
[----:B------:R-:W-:Y:S01]  /*168d0*/  SHF.R.U32.HI R0, RZ, 0x10, R0 ;  /* 0x00000010ff007819 */ /* 0x000fe20000011600 */
[----:B------:R-:W-:Y:S01]  /*168e0*/  FADD.FTZ R10, R24, R30 ;  /* 0x0000001e180a7221 */ /* 0x000fe20000010000 */
[----:B------:R-:W-:-:S05]  /*168f0*/  @!P3 HFMA2.BF16_V2 R112, -RZ.H0_H0, RZ.H0_H0, -R147.H0_H0 ;  /* 0x200000ffff70b231 */ /* 0x000fca0000340993 */
[----:B------:R-:W2:Y:S01]  /*16900*/  MUFU.EX2 R196, R60 ;  /* 0x0000003c00c47308 */ /* 0x000ea20000000800 */
[----:B------:R-:W-:Y:S01]  /*16910*/  IMAD.MOV.U32 R24, RZ, RZ, R92 ;  /* 0x000000ffff187224 */ /* 0x000fe200078e005c */
[----:B------:R-:W-:Y:S01]  /*16920*/  LOP3.LUT R0, R0, 0xff, RZ, 0xc0, !PT ;  /* 0x000000ff00007812 */ /* 0x000fe200078ec0ff */
[----:B------:R-:W-:Y:S01]  /*16930*/  IMAD.MOV.U32 R92, RZ, RZ, R80 ;  /* 0x000000ffff5c7224 */ /* 0x000fe200078e0050 */
[----:B------:R-:W-:Y:S01]  /*16940*/  ISETP.LE.U32.AND P4, PT, R9, UR12, PT ;  /* 0x0000000c09007c0c */ /* 0x000fe2000bf83070 */
[----:B------:R-:W-:Y:S02]  /*16950*/  IMAD.MOV.U32 R80, RZ, RZ, R239 ;  /* 0x000000ffff507224 */ /* 0x000fe400078e00ef */
[----:B------:R-:W-:Y:S01]  /*16960*/  FADD.FTZ R5, R21, R6 ;  /* 0x0000000615057221 */ /* 0x000fe20000010000 */
[----:B------:R-:W-:Y:S01]  /*16970*/  PRMT R239, R148, 0x5410, R147 ;  /* 0x0000541094ef7816 */ /* 0x000fe20000000093 */
[----:B------:R-:W-:Y:S01]  /*16980*/  FADD.FTZ R6, R175, R8 ;  /* 0x00000008af067221 */ /* 0x000fe20000010000 */
[----:B------:R-:W-:Y:S01]  /*16990*/  @!P3 PRMT R147, R112, 0x5410, RZ ;  /* 0x000054107093b816 */ /* 0x000fe200000000ff */
[----:B------:R-:W-:Y:S01]  /*169a0*/  MUFU.EX2 R175, R56 ;  /* 0x0000003800af7308 */ /* 0x000fe20000000800 */
[----:B------:R-:W-:-:S02]  /*169b0*/  ISETP.LE.U32.AND P3, PT, R0, UR12, PT ;  /* 0x0000000c00007c0c */ /* 0x000fc4000bf63070 */
[----:B-1----:R-:W-:-:S05]  /*169c0*/  F2FP.BF16.F32.PACK_AB R0, R206, R205 ;  /* 0x000000cdce00723e */ /* 0x002fca00000010ff */
[----:B------:R-:W1:Y:S01]  /*169d0*/  MUFU.EX2 R169, R59 ;  /* 0x0000003b00a97308 */ /* 0x000e620000000800 */
[C---:B------:R-:W-:Y:S01]  /*169e0*/  PRMT R146, R0.reuse, 0x7610, R146 ;  /* 0x0000761000927816 */ /* 0x040fe20000000092 */
[----:B------:R-:W-:Y:S01]  /*169f0*/  USHF.L.U32 UR6, UR19, 0x3, URZ ;  /* 0x0000000313067899 */ /* 0x000fe2000800063f */
[----:B------:R-:W-:Y:S02]  /*16a00*/  PRMT R145, R0, 0x7632, R145 ;  /* 0x0000763200917816 */ /* 0x000fe40000000091 */
[----:B--2---:R-:W-:Y:S01]  /*16a10*/  F2FP.BF16.F32.PACK_AB R0, R196, R170 ;  /* 0x000000aac400723e */ /* 0x004fe200000010ff */
[----:B------:R-:W-:-:S03]  /*16a20*/  @!P4 HFMA2.BF16_V2 R110, -RZ.H0_H0, RZ.H0_H0, -R148.H0_H0 ;  /* 0x200000ffff6ec231 */ /* 0x000fc60000340994 */
[C---:B------:R-:W-:Y:S02]  /*16a30*/  PRMT R142, R0.reuse, 0x7610, R142 ;  /* 0x00007610008e7816 */ /* 0x040fe4000000008e */
[----:B------:R-:W-:Y:S01]  /*16a40*/  PRMT R37, R0, 0x7632, R37 ;  /* 0x0000763200257816 */ /* 0x000fe20000000025 */
[----:B------:R-:W-:Y:S01]  /*16a50*/  IMAD.U32 R0, RZ, RZ, UR6 ;  /* 0x00000006ff007e24 */ /* 0x000fe2000f8e00ff */
[----:B------:R-:W-:Y:S01]  /*16a60*/  USHF.L.U32 UR6, UR19, 0x6, URZ ;  /* 0x0000000613067899 */ /* 0x000fe2000800063f */
[----:B------:R-:W-:Y:S02]  /*16a70*/  @!P4 PRMT R148, R110, 0x5410, RZ ;  /* 0x000054106e94c816 */ /* 0x000fe400000000ff */
[----:B------:R-:W-:Y:S01]  /*16a80*/  ISETP.LE.U32.AND P4, PT, R2, UR12, PT ;  /* 0x0000000c02007c0c */ /* 0x000fe2000bf83070 */
[----:B------:R-:W-:Y:S01]  /*16a90*/  IMAD.WIDE R54, R0, 0x2, R140 ;  /* 0x0000000200367825 */ /* 0x000fe200078e028c */
[----:B-1----:R-:W-:-:S03]  /*16aa0*/  F2FP.BF16.F32.PACK_AB R2, R169, R175 ;  /* 0x000000afa902723e */ /* 0x002fc600000010ff */
[----:B------:R-:W-:Y:S01]  /*16ab0*/  FADD.FTZ R5, R25, R5 ;  /* 0x0000000519057221 */ /* 0x000fe20000010000 */
[----:B------:R-:W-:Y:S02]  /*16ac0*/  IMAD.U32 R0, RZ, RZ, UR6 ;  /* 0x00000006ff007e24 */ /* 0x000fe4000f8e00ff */
[----:B------:R-:W-:Y:S01]  /*16ad0*/  FADD.FTZ R6, R200, R6 ;  /* 0x00000006c8067221 */ /* 0x000fe20000010000 */
[C---:B------:R-:W-:Y:S02]  /*16ae0*/  PRMT R144, R2.reuse, 0x7610, R144 ;  /* 0x0000761002907816 */ /* 0x040fe40000000090 */
[----:B------:R-:W-:Y:S01]  /*16af0*/  PRMT R143, R2, 0x7632, R143 ;  /* 0x00007632028f7816 */ /* 0x000fe2000000008f */
[----:B------:R-:W-:Y:S01]  /*16b00*/  FADD.FTZ R2, R27, R5 ;  /* 0x000000051b027221 */ /* 0x000fe20000010000 */
[----:B------:R-:W-:-:S04]  /*16b10*/  IMAD.WIDE R52, R0, 0x2, R140 ;  /* 0x0000000200347825 */ /* 0x000fc800078e028c */
[----:B------:R-:W-:Y:S01]  /*16b20*/  FADD.FTZ R3, R26, R10 ;  /* 0x0000000a1a037221 */ /* 0x000fe20000010000 */
[----:B------:R-:W-:Y:S01]  /*16b30*/  FADD.FTZ R10, R201, R6 ;  /* 0x00000006c90a7221 */ /* 0x000fe20000010000 */
[----:B------:R-:W-:Y:S02]  /*16b40*/  IMAD.U32 R0, RZ, RZ, UR45 ;  /* 0x0000002dff007e24 */ /* 0x000fe4000f8e00ff */
[----:B------:R-:W-:Y:S01]  /*16b50*/  FADD.FTZ R201, R14, R2 ;  /* 0x000000020ec97221 */ /* 0x000fe20000010000 */
[----:B------:R-:W-:Y:S02]  /*16b60*/  IMAD.MOV.U32 R96, RZ, RZ, R39 ;  /* 0x000000ffff607224 */ /* 0x000fe400078e0027 */
[----:B------:R-:W-:Y:S01]  /*16b70*/  FADD.FTZ R3, R29, R3 ;  /* 0x000000031d037221 */ /* 0x000fe20000010000 */
[----:B------:R-:W-:Y:S01]  /*16b80*/  IMAD.WIDE R38, R0, 0x2, R140 ;  /* 0x0000000200267825 */ /* 0x000fe200078e028c */
[----:B------:R-:W-:Y:S02]  /*16b90*/  LOP3.LUT R2, R99, UR41, R24, 0x96, !PT ;  /* 0x0000002963027c12 */ /* 0x000fe4000f8e9618 */
[----:B------:R-:W-:Y:S01]  /*16ba0*/  LOP3.LUT R0, R243, UR40, R220, 0x96, !PT ;  /* 0x00000028f3007c12 */ /* 0x000fe2000f8e96dc */
[----:B------:R-:W-:-:S02]  /*16bb0*/  IMAD.MOV.U32 R30, RZ, RZ, R87 ;  /* 0x000000ffff1e7224 */ /* 0x000fc400078e0057 */
[----:B------:R-:W-:Y:S02]  /*16bc0*/  IMAD.MOV.U32 R87, RZ, RZ, R245 ;  /* 0x000000ffff577224 */ /* 0x000fe400078e00f5 */
[----:B------:R-:W-:Y:S01]  /*16bd0*/  FADD.FTZ R245, R20, R3 ;  /* 0x0000000314f57221 */ /* 0x000fe20000010000 */
[----:B------:R-:W-:-:S04]  /*16be0*/  IMAD.WIDE.U32 R2, R2, -0x2daee0ad, RZ ;  /* 0xd2511f5302027825 */ /* 0x000fc800078e00ff */
[----:B------:R-:W-:Y:S01]  /*16bf0*/  IMAD.WIDE.U32 R14, R0, -0x326172a9, RZ ;  /* 0xcd9e8d57000e7825 */ /* 0x000fe200078e00ff */
[----:B------:R-:W-:-:S03]  /*16c00*/  LOP3.LUT R0, R3, UR38, R242, 0x96, !PT ;  /* 0x0000002603007c12 */ /* 0x000fc6000f8e96f2 */
[----:B------:R-:W-:Y:S01]  /*16c10*/  FADD.FTZ R4, R199, R4 ;  /* 0x00000004c7047221 */ /* 0x000fe20000010000 */
[----:B------:R-:W-:-:S03]  /*16c20*/  LOP3.LUT R3, R15, UR39, R98, 0x96, !PT ;  /* 0x000000270f037c12 */ /* 0x000fc6000f8e9662 */
[----:B------:R-:W-:Y:S02]  /*16c30*/  FADD.FTZ R13, R198, R4 ;  /* 0x00000004c60d7221 */ /* 0x000fe40000010000 */
[----:B------:R-:W-:-:S04]  /*16c40*/  IMAD.WIDE.U32 R4, R3, -0x2daee0ad, RZ ;  /* 0xd2511f5303047825 */ /* 0x000fc800078e00ff */
[----:B------:R-:W-:Y:S01]  /*16c50*/  IMAD.WIDE.U32 R8, R0, -0x326172a9, RZ ;  /* 0xcd9e8d5700087825 */ /* 0x000fe200078e00ff */
[----:B------:R-:W-:Y:S02]  /*16c60*/  LOP3.LUT R0, R5, UR36, R2, 0x96, !PT ;  /* 0x0000002405007c12 */ /* 0x000fe4000f8e9602 */
[----:B------:R-:W-:-:S03]  /*16c70*/  ISETP.LE.U32.AND P1, PT, R7, UR12, PT ;  /* 0x0000000c07007c0c */ /* 0x000fc6000bf23070 */
        /* <DEDUP_REMOVED lines=9> */
[----:B------:R-:W-:Y:S02]  /*16d10*/  LOP3.LUT R7, R5, UR32, R6, 0x96, !PT ;  /* 0x0000002005077c12 */ /* 0x000fe4000f8e9606 */
[----:B------:R-:W-:Y:S02]  /*16d20*/  SHF.R.U32.HI R5, RZ, 0x10, R2 ;  /* 0x00000010ff057819 */ /* 0x000fe40000011602 */
[----:B------:R-:W-:Y:S02]  /*16d30*/  LOP3.LUT R0, R3, UR16, R4, 0x96, !PT ;  /* 0x0000001003007c12 */ /* 0x000fe4000f8e9604 */
[C---:B------:R-:W-:Y:S02]  /*16d40*/  LOP3.LUT R3, R2.reuse, 0xffff, RZ, 0xc0, !PT ;  /* 0x0000ffff02037812 */ /* 0x040fe400078ec0ff */
[----:B------:R-:W-:Y:S02]  /*16d50*/  LOP3.LUT R6, R2, 0xff, RZ, 0xc0, !PT ;  /* 0x000000ff02067812 */ /* 0x000fe400078ec0ff */
[----:B------:R-:W-:-:S02]  /*16d60*/  SHF.R.U32.HI R4, RZ, 0x18, R2 ;  /* 0x00000018ff047819 */ /* 0x000fc40000011602 */
[----:B------:R-:W-:Y:S01]  /*16d70*/  LOP3.LUT R2, R5, 0xff, RZ, 0xc0, !PT ;  /* 0x000000ff05027812 */ /* 0x000fe200078ec0ff */
[----:B------:R-:W-:Y:S01]  /*16d80*/  FADD.FTZ R202, R202, R10 ;  /* 0x0000000acaca7221 */ /* 0x000fe20000010000 */
[----:B------:R-:W-:Y:S02]  /*16d90*/  SHF.R.U32.HI R3, RZ, 0x8, R3 ;  /* 0x00000008ff037819 */ /* 0x000fe40000011603 */
[----:B------:R-:W-:Y:S02]  /*16da0*/  PRMT R10, R2, 0x5410, R4 ;  /* 0x00005410020a7816 */ /* 0x000fe40000000004 */
[----:B------:R-:W-:Y:S02]  /*16db0*/  LOP3.LUT R2, R0, 0xffff, RZ, 0xc0, !PT ;  /* 0x0000ffff00027812 */ /* 0x000fe400078ec0ff */
[----:B------:R-:W-:Y:S02]  /*16dc0*/  PRMT R11, R6, 0x5410, R3 ;  /* 0x00005410060b7816 */ /* 0x000fe40000000003 */
[----:B------:R-:W-:-:S02]  /*16dd0*/  SHF.R.U32.HI R3, RZ, 0x8, R2 ;  /* 0x00000008ff037819 */ /* 0x000fc40000011602 */
[----:B------:R-:W-:-:S04]  /*16de0*/  LOP3.LUT R2, R0, 0xff, RZ, 0xc0, !PT ;  /* 0x000000ff00027812 */ /* 0x000fc800078ec0ff */
[----:B------:R-:W-:Y:S02]  /*16df0*/  PRMT R9, R2, 0x5410, R3 ;  /* 0x0000541002097816 */ /* 0x000fe40000000003 */
[--C-:B------:R-:W-:Y:S02]  /*16e00*/  SHF.R.U32.HI R3, RZ, 0x10, R0.reuse ;  /* 0x00000010ff037819 */ /* 0x100fe40000011600 */
[----:B------:R-:W-:Y:S02]  /*16e10*/  SHF.R.U32.HI R2, RZ, 0x18, R0 ;  /* 0x00000018ff027819 */ /* 0x000fe40000011600 */
[----:B------:R-:W-:-:S04]  /*16e20*/  LOP3.LUT R0, R3, 0xff, RZ, 0xc0, !PT ;  /* 0x000000ff03007812 */ /* 0x000fc800078ec0ff */
[----:B------:R-:W-:Y:S01]  /*16e30*/  PRMT R12, R0, 0x5410, R2 ;  /* 0x00005410000c7816 */ /* 0x000fe20000000002 */
[----:B------:R-:W-:-:S04]  /*16e40*/  IMAD.WIDE.U32 R2, R7, -0x2daee0ad, RZ ;  /* 0xd2511f5307027825 */ /* 0x000fc800078e00ff */
[----:B------:R-:W-:Y:S02]  /*16e50*/  IMAD.U32 R0, RZ, RZ, UR12 ;  /* 0x0000000cff007e24 */ /* 0x000fe4000f8e00ff */
[----:B------:R-:W-:Y:S01]  /*16e60*/  IMAD.MOV.U32 R5, RZ, RZ, 0x7054 ;  /* 0x00007054ff057424 */ /* 0x000fe200078e00ff */
[----:B------:R-:W-:-:S04]  /*16e70*/  LOP3.LUT R4, R3, UR34, R8, 0x96, !PT ;  /* 0x0000002203047c12 */ /* 0x000fc8000f8e9608 */
[----:B------:R-:W-:Y:S02]  /*16e80*/  PRMT R0, R0, R5, UR12 ;  /* 0x0000000c00007e16 */ /* 0x000fe40008000005 */
[----:B------:R-:W-:-:S04]  /*16e90*/  LOP3.LUT R5, R4, 0xffff, RZ, 0xc0, !PT ;  /* 0x0000ffff04057812 */ /* 0x000fc800078ec0ff */
[----:B------:R-:W-:Y:S02]  /*16ea0*/  SHF.R.U32.HI R6, RZ, 0x8, R5 ;  /* 0x00000008ff067819 */ /* 0x000fe40000011605 */
[----:B------:R-:W-:-:S04]  /*16eb0*/  LOP3.LUT R5, R4, 0xff, RZ, 0xc0, !PT ;  /* 0x000000ff04057812 */ /* 0x000fc800078ec0ff */
[----:B------:R-:W-:Y:S02]  /*16ec0*/  PRMT R7, R5, 0x5410, R6 ;  /* 0x0000541005077816 */ /* 0x000fe40000000006 */
[--C-:B------:R-:W-:Y:S01]  /*16ed0*/  SHF.R.U32.HI R6, RZ, 0x10, R4.reuse ;  /* 0x00000010ff067819 */ /* 0x100fe20000011604 */
[----:B------:R-:W-:Y:S01]  /*16ee0*/  STG.E.U16 desc[UR26][R140.64+-0x100], R36 ;  /* 0xffff00248c007986 */ /* 0x000fe2000c10151a */
[----:B------:R-:W-:Y:S02]  /*16ef0*/  SHF.R.U32.HI R5, RZ, 0x18, R4 ;  /* 0x00000018ff057819 */ /* 0x000fe40000011604 */
[----:B------:R-:W-:Y:S01]  /*16f00*/  LOP3.LUT R4, R6, 0xff, RZ, 0xc0, !PT ;  /* 0x000000ff06047812 */ /* 0x000fe200078ec0ff */
[----:B------:R-:W-:Y:S01]  /*16f10*/  STG.E.U16 desc[UR26][R140.64+-0xfe], R35 ;  /* 0xffff02238c007986 */ /* 0x000fe2000c10151a */
[----:B------:R-:W-:-:S03]  /*16f20*/  LOP3.LUT R3, R2, 0xffff, RZ, 0xc0, !PT ;  /* 0x0000ffff02037812 */ /* 0x000fc600078ec0ff */
[----:B------:R-:W-:Y:S04]  /*16f30*/  STG.E.U16 desc[UR26][R54.64+-0x100], R33 ;  /* 0xffff002136007986 */ /* 0x000fe8000c10151a */
[----:B------:R-:W-:Y:S04]  /*16f40*/  STG.E.U16 desc[UR26][R54.64+-0xfe], R34 ;  /* 0xffff022236007986 */ /* 0x000fe8000c10151a */
[----:B------:R-:W-:Y:S04]  /*16f50*/  STG.E.U16 desc[UR26][R52.64+-0x100], R19 ;  /* 0xffff001334007986 */ /* 0x000fe8000c10151a */
[----:B------:R-:W-:Y:S04]  /*16f60*/  STG.E.U16 desc[UR26][R52.64+-0xfe], R18 ;  /* 0xffff021234007986 */ /* 0x000fe8000c10151a */
[----:B------:R1:W-:Y:S04]  /*16f70*/  STG.E.U16 desc[UR26][R38.64+-0xfe], R17 ;  /* 0xffff021126007986 */ /* 0x0003e8000c10151a */
[----:B------:R2:W-:Y:S01]  /*16f80*/  STG.E.U16 desc[UR26][R38.64+-0x100], R16 ;  /* 0xffff001026007986 */ /* 0x0005e2000c10151a */
[----:B------:R-:W-:Y:S01]  /*16f90*/  FADD.FTZ R198, R204, R13 ;  /* 0x0000000dccc67221 */ /* 0x000fe20000010000 */
[----:B-1----:R-:W-:-:S02]  /*16fa0*/  PRMT R17, R4, 0x5410, R5 ;  /* 0x0000541004117816 */ /* 0x002fc40000000005 */
[----:B------:R-:W-:Y:S02]  /*16fb0*/  SHF.R.U32.HI R4, RZ, 0x8, R3 ;  /* 0x00000008ff047819 */ /* 0x000fe40000011603 */
[----:B------:R-:W-:-:S04]  /*16fc0*/  LOP3.LUT R3, R2, 0xff, RZ, 0xc0, !PT ;  /* 0x000000ff02037812 */ /* 0x000fc800078ec0ff */
[----:B--2---:R-:W-:Y:S02]  /*16fd0*/  PRMT R16, R3, 0x5410, R4 ;  /* 0x0000541003107816 */ /* 0x004fe40000000004 */
[--C-:B------:R-:W-:Y:S02]  /*16fe0*/  SHF.R.U32.HI R4, RZ, 0x10, R2.reuse ;  /* 0x00000010ff047819 */ /* 0x100fe40000011602 */
[----:B------:R-:W-:Y:S02]  /*16ff0*/  SHF.R.U32.HI R3, RZ, 0x18, R2 ;  /* 0x00000018ff037819 */ /* 0x000fe40000011602 */
[----:B------:R-:W-:-:S04]  /*17000*/  LOP3.LUT R2, R4, 0xff, RZ, 0xc0, !PT ;  /* 0x000000ff04027812 */ /* 0x000fc800078ec0ff */
[----:B------:R-:W-:Y:S02]  /*17010*/  PRMT R13, R2, 0x5410, R3 ;  /* 0x00005410020d7816 */ /* 0x000fe40000000003 */
[--C-:B------:R-:W-:Y:S02]  /*17020*/  HSET2.LE.AND R2, R11, R0.reuse, PT ;  /* 0x000000000b027233 */ /* 0x100fe40003803000 */
[----:B------:R-:W-:-:S03]  /*17030*/  HSET2.LE.AND R3, R10, R0, PT ;  /* 0x000000000a037233 */ /* 0x000fc60003803000 */
[----:B------:R-:W-:Y:S02]  /*17040*/  LOP3.LUT R10, R2, R97, RZ, 0xc0, !PT ;  /* 0x00000061020a7212 */ /* 0x000fe400078ec0ff */
[----:B------:R-:W2:Y:S01]  /*17050*/  LDL.LU R97, [R1+0xb8] ;  /* 0x0000b80001617983 */ /* 0x000ea20000300800 */
[----:B------:R-:W-:Y:S02]  /*17060*/  LOP3.LUT R2, R221, UR4, RZ, 0x3c, !PT ;  /* 0x00000004dd027c12 */ /* 0x000fe4000f8e3cff */
[--C-:B------:R-:W-:Y:S02]  /*17070*/  HSET2.LE.AND R4, R9, R0.reuse, PT ;  /* 0x0000000009047233 */ /* 0x100fe40003803000 */
[----:B--2---:R-:W-:Y:S02]  /*17080*/  LOP3.LUT R11, R3, R97, RZ, 0xc0, !PT ;  /* 0x00000061030b7212 */ /* 0x004fe400078ec0ff */
[----:B------:R-:W2:Y:S01]  /*17090*/  LDL.LU R97, [R1+0xd4] ;  /* 0x0000d40001617983 */ /* 0x000ea20000300800 */
[----:B------:R-:W-:Y:S01]  /*170a0*/  IMAD.WIDE.U32 R108, R2, -0x326172a9, RZ ;  /* 0xcd9e8d57026c7825 */ /* 0x000fe200078e00ff */
[----:B------:R-:W-:-:S02]  /*170b0*/  HSET2.LE.AND R2, R12, R0, PT ;  /* 0x000000000c027233 */ /* 0x000fc40003803000 */
[----:B--2---:R-:W-:Y:S02]  /*170c0*/  LOP3.LUT R8, R4, R97, RZ, 0xc0, !PT ;  /* 0x0000006104087212 */ /* 0x004fe400078ec0ff */
[----:B------:R-:W-:Y:S02]  /*170d0*/  LOP3.LUT R4, R109, UR41, R24, 0x96, !PT ;  /* 0x000000296d047c12 */ /* 0x000fe4000f8e9618 */
[----:B------:R-:W2:Y:S01]  /*170e0*/  LDL.LU R24, [R1+0xd0] ;  /* 0x0000d00001187983 */ /* 0x000ea20000300800 */
[----:B------:R-:W-:Y:S02]  /*170f0*/  HSET2.LE.AND R3, R7, R0, PT ;  /* 0x0000000007037233 */ /* 0x000fe40003803000 */
[----:B------:R-:W-:Y:S01]  /*17100*/  IMAD.WIDE.U32 R6, R4, -0x2daee0ad, RZ ;  /* 0xd2511f5304067825 */ /* 0x000fe200078e00ff */
[----:B--2---:R-:W-:Y:S02]  /*17110*/  LOP3.LUT R9, R2, R24, RZ, 0xc0, !PT ;  /* 0x0000001802097212 */ /* 0x004fe400078ec0ff */
[----:B------:R-:W2:Y:S01]  /*17120*/  LDL.LU R24, [R1+0xb4] ;  /* 0x0000b40001187983 */ /* 0x000ea20000300800 */
[----:B------:R-:W-:-:S02]  /*17130*/  LOP3.LUT R2, R15, UR39, R108, 0x96, !PT ;  /* 0x000000270f027c12 */ /* 0x000fc4000f8e966c */
[----:B------:R-:W-:Y:S01]  /*17140*/  LOP3.LUT R4, R7, UR38, R242, 0x96, !PT ;  /* 0x0000002607047c12 */ /* 0x000fe2000f8e96f2 */
[----:B------:R-:W-:-:S04]  /*17150*/  @!P2 HFMA2.BF16_V2 R113, -RZ.H0_H0, RZ.H0_H0, -R146.H0_H0 ;  /* 0x200000ffff71a231 */ /* 0x000fc80000340992 */
[----:B------:R-:W-:Y:S01]  /*17160*/  IMAD.WIDE.U32 R4, R4, -0x326172a9, RZ ;  /* 0xcd9e8d5704047825 */ /* 0x000fe200078e00ff */
[----:B------:R-:W-:Y:S02]  /*17170*/  PRMT R200, R146, 0x5410, R145 ;  /* 0x0000541092c87816 */ /* 0x000fe40000000091 */
[----:B------:R-:W-:Y:S01]  /*17180*/  @!P2 PRMT R146, R113, 0x5410, RZ ;  /* 0x000054107192a816 */ /* 0x000fe200000000ff */
[----:B------:R-:W-:Y:S02]  /*17190*/  @!P3 HFMA2.BF16_V2 R121, -RZ.H0_H0, RZ.H0_H0, -R142.H0_H0 ;  /* 0x200000ffff79b231 */ /* 0x000fe4000034098e */
[----:B------:R-:W-:Y:S01]  /*171a0*/  @!P4 HFMA2.BF16_V2 R120, -RZ.H0_H0, RZ.H0_H0, -R37.H0_H0 ;  /* 0x200000ffff78c231 */ /* 0x000fe20000340925 */
[----:B------:R-:W-:Y:S02]  /*171b0*/  PRMT R199, R142, 0x5410, R37 ;  /* 0x000054108ec77816 */ /* 0x000fe40000000025 */
[----:B------:R-:W-:Y:S02]  /*171c0*/  @!P3 PRMT R142, R121, 0x5410, RZ ;  /* 0x00005410798eb816 */ /* 0x000fe400000000ff */
[----:B------:R-:W-:-:S02]  /*171d0*/  @!P4 PRMT R37, R120, 0x5410, RZ ;  /* 0x000054107825c816 */ /* 0x000fc400000000ff */
[----:B--2---:R-:W-:Y:S01]  /*171e0*/  LOP3.LUT R12, R3, R24, RZ, 0xc0, !PT ;  /* 0x00000018030c7212 */ /* 0x004fe200078ec0ff */
[----:B------:R-:W-:-:S05]  /*171f0*/  IMAD.WIDE.U32 R2, R2, -0x2daee0ad, RZ ;  /* 0xd2511f5302027825 */ /* 0x000fca00078e00ff */
[----:B------:R-:W-:Y:S02]  /*17200*/  LOP3.LUT R6, R3, UR36, R6, 0x96, !PT ;  /* 0x0000002403067c12 */ /* 0x000fe4000f8e9606 */
[----:B------:R-:W-:-:S03]  /*17210*/  LOP3.LUT R3, R5, UR37, R14, 0x96, !PT ;  /* 0x0000002505037c12 */ /* 0x000fc6000f8e960e */
[----:B------:R-:W-:-:S04]  /*17220*/  IMAD.WIDE.U32 R112, R6, -0x326172a9, RZ ;  /* 0xcd9e8d5706707825 */ /* 0x000fc800078e00ff */
[----:B------:R-:W-:Y:S01]  /*17230*/  IMAD.WIDE.U32 R6, R3, -0x2daee0ad, RZ ;  /* 0xd2511f5303067825 */ /* 0x000fe200078e00ff */
[----:B------:R-:W-:-:S03]  /*17240*/  LOP3.LUT R4, R113, UR35, R4, 0x96, !PT ;  /* 0x0000002371047c12 */ /* 0x000fc6000f8e9604 */
[----:B------:R-:W-:Y:S01]  /*17250*/  IMAD.MOV.U32 R24, RZ, RZ, R30 ;  /* 0x000000ffff187224 */ /* 0x000fe200078e001e */
[----:B------:R-:W-:Y:S01]  /*17260*/  LOP3.LUT R5, R7, UR33, R2, 0x96, !PT ;  /* 0x0000002107057c12 */ /* 0x000fe2000f8e9602 */
[----:B------:R-:W-:Y:S01]  /*17270*/  IMAD.MOV.U32 R30, RZ, RZ, R42 ;  /* 0x000000ffff1e7224 */ /* 0x000fe200078e002a */
[--C-:B------:R-:W-:Y:S01]  /*17280*/  HSET2.LE.AND R2, R17, R0.reuse, PT ;  /* 0x0000000011027233 */ /* 0x100fe20003803000 */
[----:B------:R-:W-:Y:S02]  /*17290*/  IMAD.MOV.U32 R42, RZ, RZ, R89 ;  /* 0x000000ffff2a7224 */ /* 0x000fe400078e0059 */
[----:B------:R-:W-:Y:S02]  /*172a0*/  IMAD.MOV.U32 R89, RZ, RZ, R77 ;  /* 0x000000ffff597224 */ /* 0x000fe400078e004d */
[----:B------:R-:W-:Y:S01]  /*172b0*/  IMAD.WIDE.U32 R120, R4, -0x2daee0ad, RZ ;  /* 0xd2511f5304787825 */ /* 0x000fe200078e00ff */
[----:B------:R-:W-:Y:S02]  /*172c0*/  HSET2.LE.AND R4, R13, R0, PT ;  /* 0x000000000d047233 */ /* 0x000fe40003803000 */
[----:B------:R-:W-:Y:S01]  /*172d0*/  LOP3.LUT R13, R2, R24, RZ, 0xc0, !PT ;  /* 0x00000018020d7212 */ /* 0x000fe200078ec0ff */
[----:B------:R-:W-:-:S02]  /*172e0*/  IMAD.MOV.U32 R77, RZ, RZ, R223 ;  /* 0x000000ffff4d7224 */ /* 0x000fc400078e00df */
[----:B------:R-:W2:Y:S04]  /*172f0*/  LDL.LU R223, [R1+0x1c8] ;  /* 0x0001c80001df7983 */ /* 0x000ea80000300800 */
[----:B------:R-:W3:Y:S01]  /*17300*/  LDL.LU R24, [R1+0xb0] ;  /* 0x0000b00001187983 */ /* 0x000ee20000300800 */
[----:B------:R-:W-:Y:S01]  /*17310*/  HSET2.LE.AND R3, R16, R0, PT ;  /* 0x0000000010037233 */ /* 0x000fe20003803000 */
[----:B------:R-:W-:-:S04]  /*17320*/  @!P1 HFMA2.BF16_V2 R114, -RZ.H0_H0, RZ.H0_H0, -R145.H0_H0 ;  /* 0x200000ffff729231 */ /* 0x000fc80000340991 */
[----:B---3--:R-:W-:Y:S02]  /*17330*/  LOP3.LUT R14, R3, R24, RZ, 0xc0, !PT ;  /* 0x00000018030e7212 */ /* 0x008fe400078ec0ff */
[----:B------:R-:W3:Y:S01]  /*17340*/  LDL.LU R24, [R1+0xac] ;  /* 0x0000ac0001187983 */ /* 0x000ee20000300800 */
[----:B------:R-:W-:Y:S01]  /*17350*/  @!P6 HFMA2.BF16_V2 R115, -RZ.H0_H0, RZ.H0_H0, -R144.H0_H0 ;  /* 0x200000ffff73e231 */ /* 0x000fe20000340990 */
[----:B------:R-:W-:Y:S02]  /*17360*/  LOP3.LUT R6, R121, UR29, R6, 0x96, !PT ;  /* 0x0000001d79067c12 */ /* 0x000fe4000f8e9606 */
[----:B------:R-:W-:Y:S01]  /*17370*/  PRMT R110, R144, 0x5410, R143 ;  /* 0x00005410906e7816 */ /* 0x000fe2000000008f */
[----:B------:R-:W-:Y:S01]  /*17380*/  @!P5 HFMA2.BF16_V2 R122, -RZ.H0_H0, RZ.H0_H0, -R143.H0_H0 ;  /* 0x200000ffff7ad231 */ /* 0x000fe2000034098f */
[----:B------:R-:W-:Y:S01]  /*17390*/  @!P1 PRMT R145, R114, 0x5410, RZ ;  /* 0x0000541072919816 */ /* 0x000fe200000000ff */
[----:B------:R-:W-:Y:S01]  /*173a0*/  IMAD.WIDE.U32 R2, R6, -0x326172a9, RZ ;  /* 0xcd9e8d5706027825 */ /* 0x000fe200078e00ff */
[----:B------:R-:W-:-:S03]  /*173b0*/  @!P6 PRMT R144, R115, 0x5410, RZ ;  /* 0x000054107390e816 */ /* 0x000fc600000000ff */
[----:B------:R-:W-:Y:S01]  /*173c0*/  IMAD.WIDE.U32 R114, R5, -0x326172a9, RZ ;  /* 0xcd9e8d5705727825 */ /* 0x000fe200078e00ff */
[----:B------:R-:W-:Y:S02]  /*173d0*/  @!P5 PRMT R143, R122, 0x5410, RZ ;  /* 0x000054107a8fd816 */ /* 0x000fe400000000ff */
[C---:B------:R-:W-:Y:S02]  /*173e0*/  LOP3.LUT R113, R2.reuse, 0xffff, RZ, 0xc0, !PT ;  /* 0x0000ffff02717812 */ /* 0x040fe400078ec0ff */
[----:B------:R-:W-:Y:S02]  /*173f0*/  LOP3.LUT R36, R3, UR16, R114, 0x96, !PT ;  /* 0x0000001003247c12 */ /* 0x000fe4000f8e9672 */
[----:B------:R-:W-:Y:S02]  /*17400*/  LOP3.LUT R122, R2, 0xff, RZ, 0xc0, !PT ;  /* 0x000000ff027a7812 */ /* 0x000fe400078ec0ff */
[--C-:B------:R-:W-:Y:S02]  /*17410*/  SHF.R.U32.HI R121, RZ, 0x10, R2.reuse ;  /* 0x00000010ff797819 */ /* 0x100fe40000011602 */
[----:B------:R-:W-:-:S02]  /*17420*/  SHF.R.U32.HI R114, RZ, 0x18, R2 ;  /* 0x00000018ff727819 */ /* 0x000fc40000011602 */
[----:B---3--:R-:W-:Y:S01]  /*17430*/  LOP3.LUT R15, R4, R24, RZ, 0xc0, !PT ;  /* 0x00000018040f7212 */ /* 0x008fe200078ec0ff */
[----:B------:R-:W-:Y:S02]  /*17440*/  IMAD.MOV.U32 R24, RZ, RZ, R94 ;  /* 0x000000ffff187224 */ /* 0x000fe400078e005e */
[----:B------:R-:W-:Y:S02]  /*17450*/  IMAD.MOV.U32 R94, RZ, RZ, R45 ;  /* 0x000000ffff5e7224 */ /* 0x000fe400078e002d */
[----:B------:R-:W-:-:S04]  /*17460*/  IMAD.WIDE.U32 R4, R24, -0x326172a9, RZ ;  /* 0xcd9e8d5718047825 */ /* 0x000fc800078e00ff */
[----:B------:R-:W-:Y:S01]  /*17470*/  IMAD.MOV.U32 R45, RZ, RZ, R44 ;  /* 0x000000ffff2d7224 */ /* 0x000fe200078e002c */
[----:B------:R-:W-:Y:S01]  /*17480*/  LOP3.LUT R2, R5, R177, RZ, 0x3c, !PT ;  /* 0x000000b105027212 */ /* 0x000fe200078e3cff */
[----:B------:R-:W-:Y:S02]  /*17490*/  IMAD.MOV.U32 R44, RZ, RZ, R224 ;  /* 0x000000ffff2c7224 */ /* 0x000fe400078e00e0 */
[----:B------:R-:W3:Y:S04]  /*174a0*/  LDL.LU R224, [R1+0x1c4] ;  /* 0x0001c40001e07983 */ /* 0x000ee80000300800 */
[----:B------:R-:W4:Y:S01]  /*174b0*/  LDL.LU R177, [R1+0x1c0] ;  /* 0x0001c00001b17983 */ /* 0x000f220000300800 */
[----:B------:R-:W-:Y:S01]  /*174c0*/  IMAD.WIDE.U32 R26, R2, -0x2daee0ad, RZ ;  /* 0xd2511f53021a7825 */ /* 0x000fe200078e00ff */
[----:B------:R-:W-:-:S04]  /*174d0*/  LOP3.LUT R3, R99, UR41, R4, 0x96, !PT ;  /* 0x0000002963037c12 */ /* 0x000fc8000f8e9604 */
[----:B------:R-:W-:Y:S01]  /*174e0*/  LOP3.LUT R2, R27, UR40, R220, 0x96, !PT ;  /* 0x000000281b027c12 */ /* 0x000fe2000f8e96dc */
[----:B------:R-:W-:-:S04]  /*174f0*/  IMAD.WIDE.U32 R6, R3, -0x2daee0ad, RZ ;  /* 0xd2511f5303067825 */ /* 0x000fc800078e00ff */
[----:B------:R-:W-:Y:S01]  /*17500*/  IMAD.WIDE.U32 R24, R2, -0x326172a9, RZ ;  /* 0xcd9e8d5702187825 */ /* 0x000fe200078e00ff */
[----:B------:R-:W-:Y:S02]  /*17510*/  LOP3.LUT R27, R109, UR41, R4, 0x96, !PT ;  /* 0x000000296d1b7c12 */ /* 0x000fe4000f8e9604 */
[----:B------:R-:W-:Y:S02]  /*17520*/  LOP3.LUT R4, R7, UR38, R26, 0x96, !PT ;  /* 0x0000002607047c12 */ /* 0x000fe4000f8e961a */
[----:B------:R-:W-:-:S03]  /*17530*/  LOP3.LUT R2, R25, UR39, R98, 0x96, !PT ;  /* 0x0000002719027c12 */ /* 0x000fc6000f8e9662 */
[----:B------:R-:W-:-:S04]  /*17540*/  IMAD.WIDE.U32 R16, R4, -0x326172a9, RZ ;  /* 0xcd9e8d5704107825 */ /* 0x000fc800078e00ff */
[----:B------:R-:W-:-:S05]  /*17550*/  IMAD.WIDE.U32 R2, R2, -0x2daee0ad, RZ ;  /* 0xd2511f5302027825 */ /* 0x000fca00078e00ff */
[----:B------:R-:W-:Y:S02]  /*17560*/  LOP3.LUT R6, R3, UR36, R6, 0x96, !PT ;  /* 0x0000002403067c12 */ /* 0x000fe4000f8e9606 */
[----:B------:R-:W-:-:S05]  /*17570*/  LOP3.LUT R3, R17, UR37, R24, 0x96, !PT ;  /* 0x0000002511037c12 */ /* 0x000fca000f8e9618 */
[----:B------:R-:W-:-:S05]  /*17580*/  IMAD.WIDE.U32 R4, R3, -0x2daee0ad, RZ ;  /* 0xd2511f5303047825 */ /* 0x000fca00078e00ff */
[----:B------:R-:W-:Y:S01]  /*17590*/  LOP3.LUT R5, R5, UR33, R2, 0x96, !PT ;  /* 0x0000002105057c12 */ /* 0x000fe2000f8e9602 */
[----:B------:R-:W-:-:S05]  /*175a0*/  IMAD.WIDE.U32 R2, R6, -0x326172a9, RZ ;  /* 0xcd9e8d5706027825 */ /* 0x000fca00078e00ff */
[----:B------:R-:W-:-:S05]  /*175b0*/  LOP3.LUT R3, R3, UR35, R16, 0x96, !PT ;  /* 0x0000002303037c12 */ /* 0x000fca000f8e9610 */
[----:B------:R-:W-:-:S05]  /*175c0*/  IMAD.WIDE.U32 R20, R3, -0x2daee0ad, RZ ;  /* 0xd2511f5303147825 */ /* 0x000fca00078e00ff */
[----:B------:R-:W-:Y:S01]  /*175d0*/  LOP3.LUT R3, R21, UR29, R4, 0x96, !PT ;  /* 0x0000001d15037c12 */ /* 0x000fe2000f8e9604 */
[----:B------:R-:W-:-:S05]  /*175e0*/  IMAD.WIDE.U32 R4, R5, -0x326172a9, RZ ;  /* 0xcd9e8d5705047825 */ /* 0x000fca00078e00ff */
[----:B------:R-:W-:Y:S01]  /*175f0*/  LOP3.LUT R21, R5, UR32, R2, 0x96, !PT ;  /* 0x0000002005157c12 */ /* 0x000fe2000f8e9602 */
[----:B------:R-:W-:-:S05]  /*17600*/  IMAD.WIDE.U32 R2, R3, -0x326172a9, RZ ;  /* 0xcd9e8d5703027825 */ /* 0x000fca00078e00ff */
[----:B------:R-:W-:Y:S02]  /*17610*/  LOP3.LUT R5, R3, UR16, R4, 0x96, !PT ;  /* 0x0000001003057c12 */ /* 0x000fe4000f8e9604 */
[C---:B------:R-:W-:Y:S01]  /*17620*/  LOP3.LUT R3, R2.reuse, 0xffff, RZ, 0xc0, !PT ;  /* 0x0000ffff02037812 */ /* 0x040fe200078ec0ff */
[----:B------:R-:W-:Y:S02]  /*17630*/  IMAD.MOV.U32 R100, RZ, RZ, R180 ;  /* 0x000000ffff647224 */ /* 0x000fe400078e00b4 */
[----:B------:R-:W2:Y:S01]  /*17640*/  LDL.LU R180, [R1+0x1bc] ;  /* 0x0001bc0001b47983 */ /* 0x000ea20000300800 */
[----:B------:R-:W-:Y:S02]  /*17650*/  SHF.R.U32.HI R4, RZ, 0x8, R3 ;  /* 0x00000008ff047819 */ /* 0x000fe40000011603 */
[----:B------:R-:W-:-:S04]  /*17660*/  LOP3.LUT R3, R2, 0xff, RZ, 0xc0, !PT ;  /* 0x000000ff02037812 */ /* 0x000fc800078ec0ff */
[----:B------:R-:W-:Y:S02]  /*17670*/  PRMT R3, R3, 0x5410, R4 ;  /* 0x0000541003037816 */ /* 0x000fe40000000004 */
[----:B------:R-:W-:-:S03]  /*17680*/  SHF.R.U32.HI R4, RZ, 0x10, R2 ;  /* 0x00000010ff047819 */ /* 0x000fc60000011602 */
[----:B------:R-:W-:-:S05]  /*17690*/  HSET2.LE.AND R3, R3, R0, PT ;  /* 0x0000000003037233 */ /* 0x000fca0003803000 */
[----:B------:R-:W-:Y:S02]  /*176a0*/  LOP3.LUT R6, R3, R41, RZ, 0xc0, !PT ;  /* 0x0000002903067212 */ /* 0x000fe400078ec0ff */
[----:B------:R-:W-:Y:S02]  /*176b0*/  SHF.R.U32.HI R3, RZ, 0x18, R2 ;  /* 0x00000018ff037819 */ /* 0x000fe40000011602 */
[----:B------:R-:W-:-:S04]  /*176c0*/  LOP3.LUT R2, R4, 0xff, RZ, 0xc0, !PT ;  /* 0x000000ff04027812 */ /* 0x000fc800078ec0ff */
[----:B------:R-:W-:Y:S01]  /*176d0*/  PRMT R2, R2, 0x5410, R3 ;  /* 0x0000541002027816 */ /* 0x000fe20000000003 */
[----:B------:R-:W-:Y:S02]  /*176e0*/  IMAD.MOV.U32 R101, RZ, RZ, R65 ;  /* 0x000000ffff657224 */ /* 0x000fe400078e0041 */
[----:B------:R-:W-:Y:S02]  /*176f0*/  IMAD.MOV.U32 R102, RZ, RZ, R67 ;  /* 0x000000ffff667224 */ /* 0x000fe400078e0043 */
[----:B------:R-:W-:Y:S01]  /*17700*/  IMAD.MOV.U32 R103, RZ, RZ, R66 ;  /* 0x000000ffff677224 */ /* 0x000fe200078e0042 */
[----:B------:R-:W-:Y:S01]  /*17710*/  HSET2.LE.AND R2, R2, R0, PT ;  /* 0x0000000002027233 */ /* 0x000fe20003803000 */
[----:B------:R-:W-:Y:S02]  /*17720*/  IMAD.MOV.U32 R99, RZ, RZ, R91 ;  /* 0x000000ffff637224 */ /* 0x000fe400078e005b */
        /* <DEDUP_REMOVED lines=17> */
[----:B------:R-:W-:Y:S01]  /*17840*/  IMAD.MOV.U32 R86, RZ, RZ, R82 ;  /* 0x000000ffff567224 */ /* 0x000fe200078e0052 */
[----:B------:R-:W3:Y:S01]  /*17850*/  LDL.LU R225, [R1+0x1b8] ;  /* 0x0001b80001e17983 */ /* 0x000ee20000300800 */
[----:B------:R-:W-:Y:S02]  /*17860*/  IMAD.MOV.U32 R77, RZ, RZ, R226 ;  /* 0x000000ffff4d7224 */ /* 0x000fe400078e00e2 */
[----:B------:R-:W-:Y:S01]  /*17870*/  IMAD.MOV.U32 R82, RZ, RZ, R80 ;  /* 0x000000ffff527224 */ /* 0x000fe200078e0050 */
[----:B------:R-:W3:Y:S01]  /*17880*/  LDL.LU R226, [R1+0x1b4] ;  /* 0x0001b40001e27983 */ /* 0x000ee20000300800 */
        /* <DEDUP_REMOVED lines=10> */
[----:B----4-:R-:W1:Y:S02]  /*17930*/  LDSM.16.MT88.4 R16, [R177+0x6000] ;  /* 0x00600000b110783b */ /* 0x010e640000004200 */
[----:B-1----:R-:W-:Y:S07]  /*17940*/  HMMA.16816.F32.BF16 R40, R8, R18, R100 ;  /* 0x000000120828723c */ /* 0x002fee0000041864 */
[----:B------:R-:W-:-:S02]  /*17950*/  IMAD.MOV.U32 R100, RZ, RZ, R98 ;  /* 0x000000ffff647224 */ /* 0x000fc400078e0062 */
[----:B------:R-:W-:Y:S02]  /*17960*/  IMAD.MOV.U32 R98, RZ, RZ, R28 ;  /* 0x000000ffff627224 */ /* 0x000fe400078e001c */
[----:B------:R-:W-:Y:S02]  /*17970*/  IMAD.MOV.U32 R28, RZ, RZ, R93 ;  /* 0x000000ffff1c7224 */ /* 0x000fe400078e005d */
[----:B------:R-:W-:Y:S02]  /*17980*/  IMAD.MOV.U32 R93, RZ, RZ, R85 ;  /* 0x000000ffff5d7224 */ /* 0x000fe400078e0055 */
[----:B------:R-:W-:Y:S02]  /*17990*/  IMAD.MOV.U32 R85, RZ, RZ, R83 ;  /* 0x000000ffff557224 */ /* 0x000fe400078e0053 */
[----:B------:R-:W-:Y:S02]  /*179a0*/  IMAD.MOV.U32 R83, RZ, RZ, R79 ;  /* 0x000000ffff537224 */ /* 0x000fe400078e004f */
[----:B------:R-:W-:-:S02]  /*179b0*/  IMAD.MOV.U32 R79, RZ, RZ, R227 ;  /* 0x000000ffff4f7224 */ /* 0x000fc400078e00e3 */
[----:B------:R-:W4:Y:S01]  /*179c0*/  LDL.LU R227, [R1+0x1b0] ;  /* 0x0001b00001e37983 */ /* 0x000f220000300800 */
[----:B------:R-:W-:Y:S02]  /*179d0*/  IMAD.MOV.U32 R99, RZ, RZ, R28 ;  /* 0x000000ffff637224 */ /* 0x000fe400078e001c */
[----:B------:R-:W-:Y:S01]  /*179e0*/  IMAD.MOV.U32 R28, RZ, RZ, R230 ;  /* 0x000000ffff1c7224 */ /* 0x000fe200078e00e6 */
[----:B------:R-:W3:Y:S04]  /*179f0*/  LDL.LU R228, [R1+0x1ac] ;  /* 0x0001ac0001e47983 */ /* 0x000ee80000300800 */
[----:B------:R-:W4:Y:S04]  /*17a00*/  LDL.LU R229, [R1+0x1a8] ;  /* 0x0001a80001e57983 */ /* 0x000f280000300800 */
[----:B------:R-:W3:Y:S04]  /*17a10*/  LDL.LU R230, [R1+0x1a4] ;  /* 0x0001a40001e67983 */ /* 0x000ee80000300800 */
[----:B------:R-:W4:Y:S04]  /*17a20*/  LDL.LU R231, [R1+0x1a0] ;  /* 0x0001a00001e77983 */ /* 0x000f280000300800 */
[----:B------:R-:W3:Y:S01]  /*17a30*/  LDL.LU R178, [R1+0x19c] ;  /* 0x00019c0001b27983 */ /* 0x000ee20000300800 */
[----:B------:R-:W-:-:S02]  /*17a40*/  IMAD.MOV.U32 R35, RZ, RZ, R98 ;  /* 0x000000ffff237224 */ /* 0x000fc400078e0062 */
[----:B------:R-:W-:Y:S02]  /*17a50*/  IMAD.MOV.U32 R98, RZ, RZ, R30 ;  /* 0x000000ffff627224 */ /* 0x000fe400078e001e */
[----:B------:R-:W-:Y:S02]  /*17a60*/  IMAD.MOV.U32 R30, RZ, RZ, R127 ;  /* 0x000000ffff1e7224 */ /* 0x000fe400078e007f */
[----:B------:R-:W-:Y:S02]  /*17a70*/  IMAD.MOV.U32 R127, RZ, RZ, R179 ;  /* 0x000000ffff7f7224 */ /* 0x000fe400078e00b3 */
[----:B------:R-:W4:Y:S01]  /*17a80*/  LDL.LU R179, [R1+0x198] ;  /* 0x0001980001b37983 */ /* 0x000f220000300800 */
[----:B------:R-:W-:-:S04]  /*17a90*/  LOP3.LUT R2, R5, 0xffff, RZ, 0xc0, !PT ;  /* 0x0000ffff05027812 */ /* 0x000fc800078ec0ff */
[----:B------:R-:W-:Y:S02]  /*17aa0*/  SHF.R.U32.HI R3, RZ, 0x8, R2 ;  /* 0x00000008ff037819 */ /* 0x000fe40000011602 */
[----:B------:R-:W-:-:S04]  /*17ab0*/  LOP3.LUT R2, R5, 0xff, RZ, 0xc0, !PT ;  /* 0x000000ff05027812 */ /* 0x000fc800078ec0ff */
[----:B------:R-:W-:-:S05]  /*17ac0*/  PRMT R2, R2, 0x5410, R3 ;  /* 0x0000541002027816 */ /* 0x000fca0000000003 */
[----:B------:R-:W-:-:S05]  /*17ad0*/  HSET2.LE.AND R2, R2, R0, PT ;  /* 0x0000000002027233 */ /* 0x000fca0003803000 */
[----:B------:R-:W-:Y:S02]  /*17ae0*/  LOP3.LUT R4, R2, R64, RZ, 0xc0, !PT ;  /* 0x0000004002047212 */ /* 0x000fe400078ec0ff */
[--C-:B------:R-:W-:Y:S02]  /*17af0*/  SHF.R.U32.HI R2, RZ, 0x10, R5.reuse ;  /* 0x00000010ff027819 */ /* 0x100fe40000011605 */
[----:B------:R-:W-:Y:S02]  /*17b00*/  SHF.R.U32.HI R3, RZ, 0x18, R5 ;  /* 0x00000018ff037819 */ /* 0x000fe40000011605 */
[----:B------:R-:W-:-:S04]  /*17b10*/  LOP3.LUT R2, R2, 0xff, RZ, 0xc0, !PT ;  /* 0x000000ff02027812 */ /* 0x000fc800078ec0ff */
[----:B------:R-:W-:-:S05]  /*17b20*/  PRMT R2, R2, 0x5410, R3 ;  /* 0x0000541002027816 */ /* 0x000fca0000000003 */
[----:B------:R-:W-:-:S05]  /*17b30*/  HSET2.LE.AND R2, R2, R0, PT ;  /* 0x0000000002027233 */ /* 0x000fca0003803000 */
[----:B------:R-:W-:Y:S01]  /*17b40*/  LOP3.LUT R5, R2, R61, RZ, 0xc0, !PT ;  /* 0x0000003d02057212 */ /* 0x000fe200078ec0ff */
[-C--:B------:R-:W-:Y:S06]  /*17b50*/  HMMA.16816.F32.BF16 R72, R8, R16.reuse, R72 ;  /* 0x000000100848723c */ /* 0x080fec0000041848 */
[C---:B------:R-:W-:Y:S06]  /*17b60*/  HMMA.16816.F32.BF16 R64, R4.reuse, R16, R116 ;  /* 0x000000100440723c */ /* 0x040fec0000041874 */
[----:B------:R-:W-:Y:S01]  /*17b70*/  HMMA.16816.F32.BF16 R60, R4, R18, R128 ;  /* 0x00000012043c723c */ /* 0x000fe20000041880 */
[----:B--2---:R-:W1:Y:S01]  /*17b80*/  LDSM.16.MT88.4 R16, [R180+0x6000] ;  /* 0x00600000b410783b */ /* 0x004e620000004200 */
        /* <DEDUP_REMOVED lines=12> */
[-C--:B-1----:R-:W-:Y:S06]  /*17c50*/  HMMA.16816.F32.BF16 R80, R4, R16.reuse, R132 ;  /* 0x000000100450723c */ /* 0x082fec0000041884 */
[----:B------:R-:W-:Y:S01]  /*17c60*/  HMMA.16816.F32.BF16 R88, R8, R16, R88 ;  /* 0x000000100858723c */ /* 0x000fe20000041858 */
[----:B------:R-:W-:-:S05]  /*17c70*/  IMAD.MOV.U32 R135, RZ, RZ, R78 ;  /* 0x000000ffff877224 */ /* 0x000fca00078e004e */
[-C--:B------:R-:W-:Y:S06]  /*17c80*/  HMMA.16816.F32.BF16 R76, R4, R18.reuse, R136 ;  /* 0x00000012044c723c */ /* 0x080fec0000041888 */
[----:B------:R-:W-:Y:S01]  /*17c90*/  HMMA.16816.F32.BF16 R84, R8, R18, R84 ;  /* 0x000000120854723c */ /* 0x000fe20000041854 */
[----:B------:R-:W-:Y:S02]  /*17ca0*/  IMAD.MOV.U32 R2, RZ, RZ, R176 ;  /* 0x000000ffff027224 */ /* 0x000fe400078e00b0 */
[----:B------:R-:W-:Y:S02]  /*17cb0*/  IMAD.MOV.U32 R220, RZ, RZ, R241 ;  /* 0x000000ffffdc7224 */ /* 0x000fe400078e00f1 */
[----:B------:R1:W5:Y:S01]  /*17cc0*/  LDL.LU R241, [R1+0x194] ;  /* 0x0001940001f17983 */ /* 0x0003620000300800 */
[----:B------:R-:W-:-:S02]  /*17cd0*/  IMAD.MOV.U32 R131, RZ, RZ, R240 ;  /* 0x000000ffff837224 */ /* 0x000fc400078e00f0 */
[----:B------:R-:W-:Y:S01]  /*17ce0*/  IMAD.MOV.U32 R221, RZ, RZ, R191 ;  /* 0x000000ffffdd7224 */ /* 0x000fe200078e00bf */
[----:B------:R1:W5:Y:S01]  /*17cf0*/  LDL.LU R240, [R1+0x190] ;  /* 0x0001900001f07983 */ /* 0x0003620000300800 */
[----:B------:R-:W-:Y:S02]  /*17d00*/  IMAD.MOV.U32 R242, RZ, RZ, R190 ;  /* 0x000000fffff27224 */ /* 0x000fe400078e00be */
[----:B------:R-:W-:Y:S01]  /*17d10*/  IMAD.MOV.U32 R204, RZ, RZ, R189 ;  /* 0x000000ffffcc7224 */ /* 0x000fe200078e00bd */
        /* <DEDUP_REMOVED lines=16> */
[----:B------:R1:W5:Y:S04]  /*17e20*/  LDL.LU R183, [R1+0x16c] ;  /* 0x00016c0001b77983 */ /* 0x0003680000300800 */
[----:B------:R1:W5:Y:S04]  /*17e30*/  LDL.LU R182, [R1+0x168] ;  /* 0x0001680001b67983 */ /* 0x0003680000300800 */
[----:B------:R1:W5:Y:S04]  /*17e40*/  LDL.LU R181, [R1+0x164] ;  /* 0x0001640001b57983 */ /* 0x0003680000300800 */
[----:B------:R1:W5:Y:S04]  /*17e50*/  LDL.LU R176, [R1+0x160] ;  /* 0x0001600001b07983 */ /* 0x0003680000300800 */
[----:B---3--:R-:W2:Y:S02]  /*17e60*/  LDSM.16.MT88.4 R16, [R178+0x6000] ;  /* 0x00600000b210783b */ /* 0x008ea40000004200 */
[-C--:B--2---:R-:W-:Y:S06]  /*17e70*/  HMMA.16816.F32.BF16 R100, R8, R16.reuse, R100 ;  /* 0x000000100864723c */ /* 0x084fec0000041864 */
[C---:B------:R-:W-:Y:S06]  /*17e80*/  HMMA.16816.F32.BF16 R56, R4.reuse, R16, R248 ;  /* 0x000000100438723c */ /* 0x040fec00000418f8 */
[-C--:B------:R-:W-:Y:S06]  /*17e90*/  HMMA.16816.F32.BF16 R48, R4, R18.reuse, R48 ;  /* 0x000000120430723c */ /* 0x080fec0000041830 */
[----:B------:R-:W-:Y:S01]  /*17ea0*/  HMMA.16816.F32.BF16 R96, R8, R18, R96 ;  /* 0x000000120860723c */ /* 0x000fe20000041860 */
[----:B----4-:R-:W2:Y:S01]  /*17eb0*/  LDSM.16.MT88.4 R16, [R179+0x6000] ;  /* 0x00600000b310783b */ /* 0x010ea20000004200 */
[----:B------:R-:W-:-:S02]  /*17ec0*/  IMAD.MOV.U32 R250, RZ, RZ, R2 ;  /* 0x000000fffffa7224 */ /* 0x000fc400078e0002 */
[----:B------:R-:W-:Y:S02]  /*17ed0*/  IMAD.MOV.U32 R249, RZ, RZ, R3 ;  /* 0x000000fffff97224 */ /* 0x000fe400078e0003 */
[----:B------:R-:W-:Y:S01]  /*17ee0*/  IMAD.WIDE.U32 R2, R21, -0x2daee0ad, RZ ;  /* 0xd2511f5315027825 */ /* 0x000fe200078e00ff */
[C---:B--2---:R-:W-:Y:S06]  /*17ef0*/  HMMA.16816.F32.BF16 R44, R4.reuse, R16, R44 ;  /* 0x00000010042c723c */ /* 0x044fec000004182c */
[----:B------:R-:W-:Y:S07]  /*17f00*/  HMMA.16816.F32.BF16 R32, R4, R18, R32 ;  /* 0x000000120420723c */ /* 0x000fee0000041820 */
[----:B------:R-:W-:-:S02]  /*17f10*/  LOP3.LUT R4, R3, UR34, R20, 0x96, !PT ;  /* 0x0000002203047c12 */ /* 0x000fc4000f8e9614 */
[C---:B------:R-:W-:Y:S02]  /*17f20*/  LOP3.LUT R3, R2.reuse, 0xffff, RZ, 0xc0, !PT ;  /* 0x0000ffff02037812 */ /* 0x040fe400078ec0ff */
[----:B------:R-:W-:Y:S02]  /*17f30*/  LOP3.LUT R5, R2, 0xff, RZ, 0xc0, !PT ;  /* 0x000000ff02057812 */ /* 0x000fe400078ec0ff */
[----:B------:R-:W-:Y:S01]  /*17f40*/  SHF.R.U32.HI R6, RZ, 0x8, R3 ;  /* 0x00000008ff067819 */ /* 0x000fe20000011603 */
[----:B------:R-:W-:Y:S01]  /*17f50*/  HMMA.16816.F32.BF16 R92, R8, R16, R92 ;  /* 0x00000010085c723c */ /* 0x000fe2000004185c */
[----:B------:R-:W-:-:S05]  /*17f60*/  SHF.R.U32.HI R3, RZ, 0x10, R2 ;  /* 0x00000010ff037819 */ /* 0x000fca0000011602 */
[----:B------:R-:W-:Y:S01]  /*17f70*/  HMMA.16816.F32.BF16 R28, R8, R18, R28 ;  /* 0x00000012081c723c */ /* 0x000fe2000004181c */
[----:B------:R-:W-:Y:S02]  /*17f80*/  PRMT R16, R5, 0x5410, R6 ;  /* 0x0000541005107816 */ /* 0x000fe40000000006 */
[----:B------:R-:W-:-:S04]  /*17f90*/  SHF.R.U32.HI R5, RZ, 0x10, R4 ;  /* 0x00000010ff057819 */ /* 0x000fc80000011604 */
[----:B------:R-:W-:Y:S02]  /*17fa0*/  SHF.R.U32.HI R8, RZ, 0x18, R2 ;  /* 0x00000018ff087819 */ /* 0x000fe40000011602 */
[----:B------:R-:W-:Y:S02]  /*17fb0*/  LOP3.LUT R2, R4, 0xffff, RZ, 0xc0, !PT ;  /* 0x0000ffff04027812 */ /* 0x000fe400078ec0ff */
[----:B------:R-:W-:Y:S02]  /*17fc0*/  LOP3.LUT R6, R3, 0xff, RZ, 0xc0, !PT ;  /* 0x000000ff03067812 */ /* 0x000fe400078ec0ff */
[----:B------:R-:W-:Y:S02]  /*17fd0*/  SHF.R.U32.HI R3, RZ, 0x8, R2 ;  /* 0x00000008ff037819 */ /* 0x000fe40000011602 */
[----:B------:R-:W-:Y:S02]  /*17fe0*/  LOP3.LUT R2, R5, 0xff, RZ, 0xc0, !PT ;  /* 0x000000ff05027812 */ /* 0x000fe400078ec0ff */
[----:B------:R-:W-:-:S02]  /*17ff0*/  PRMT R5, R6, 0x5410, R8 ;  /* 0x0000541006057816 */ /* 0x000fc40000000008 */
[----:B------:R-:W2:Y:S01]  /*18000*/  LDSM.16.MT88.4 R8, [R177+0x6800] ;  /* 0x00680000b108783b */ /* 0x000ea20000004200 */
[----:B------:R-:W-:Y:S02]  /*18010*/  LOP3.LUT R7, R4, 0xff, RZ, 0xc0, !PT ;  /* 0x000000ff04077812 */ /* 0x000fe400078ec0ff */
[----:B------:R-:W-:-:S04]  /*18020*/  SHF.R.U32.HI R4, RZ, 0x18, R4 ;  /* 0x00000018ff047819 */ /* 0x000fc80000011604 */
[----:B------:R-:W-:Y:S02]  /*18030*/  PRMT R4, R2, 0x5410, R4 ;  /* 0x0000541002047816 */ /* 0x000fe40000000004 */
[--C-:B------:R-:W-:Y:S02]  /*18040*/  HSET2.LE.AND R2, R16, R0.reuse, PT ;  /* 0x0000000010027233 */ /* 0x100fe40003803000 */
[----:B------:R-:W-:Y:S01]  /*18050*/  PRMT R3, R7, 0x5410, R3 ;  /* 0x0000541007037816 */ /* 0x000fe20000000003 */
[----:B------:R-:W3:Y:S02]  /*18060*/  LDSM.16.MT88.4 R16, [R178+0x6800] ;  /* 0x00680000b210783b */ /* 0x000ee40000004200 */
[----:B------:R-:W-:Y:S02]  /*18070*/  LOP3.LUT R6, R2, R105, RZ, 0xc0, !PT ;  /* 0x0000006902067212 */ /* 0x000fe400078ec0ff */
[--C-:B------:R-:W-:Y:S02]  /*18080*/  HSET2.LE.AND R2, R5, R0.reuse, PT ;  /* 0x0000000005027233 */ /* 0x100fe40003803000 */
[----:B------:R-:W-:-:S02]  /*18090*/  HSET2.LE.AND R3, R3, R0, PT ;  /* 0x0000000003037233 */ /* 0x000fc40003803000 */
[----:B------:R-:W-:Y:S02]  /*180a0*/  HSET2.LE.AND R5, R4, R0, PT ;  /* 0x0000000004057233 */ /* 0x000fe40003803000 */
[----:B------:R-:W-:Y:S02]  /*180b0*/  LOP3.LUT R7, R2, R104, RZ, 0xc0, !PT ;  /* 0x0000006802077212 */ /* 0x000fe400078ec0ff */
[----:B------:R-:W-:Y:S02]  /*180c0*/  LOP3.LUT R4, R3, R107, RZ, 0xc0, !PT ;  /* 0x0000006b03047212 */ /* 0x000fe400078ec0ff */
[----:B------:R-:W-:Y:S01]  /*180d0*/  LOP3.LUT R5, R5, R106, RZ, 0xc0, !PT ;  /* 0x0000006a05057212 */ /* 0x000fe200078ec0ff */
[----:B------:R-:W-:Y:S02]  /*180e0*/  IMAD.MOV.U32 R134, RZ, RZ, R116 ;  /* 0x000000ffff867224 */ /* 0x000fe400078e0074 */
[----:B------:R-:W-:Y:S02]  /*180f0*/  IMAD.MOV.U32 R133, RZ, RZ, R117 ;  /* 0x000000ffff857224 */ /* 0x000fe400078e0075 */
[----:B------:R-:W-:-:S02]  /*18100*/  IMAD.MOV.U32 R132, RZ, RZ, R118 ;  /* 0x000000ffff847224 */ /* 0x000fc400078e0076 */
[----:B------:R-:W-:Y:S02]  /*18110*/  IMAD.MOV.U32 R251, RZ, RZ, R119 ;  /* 0x000000fffffb7224 */ /* 0x000fe400078e0077 */
[----:B------:R-:W-:Y:S02]  /*18120*/  IMAD.MOV.U32 R248, RZ, RZ, R23 ;  /* 0x000000fffff87224 */ /* 0x000fe400078e0017 */
[----:B------:R-:W-:Y:S02]  /*18130*/  IMAD.MOV.U32 R2, RZ, RZ, R22 ;  /* 0x000000ffff027224 */ /* 0x000fe400078e0016 */
[----:B------:R-:W4:Y:S01]  /*18140*/  LDSM.16.MT88.4 R20, [R180+0x6800] ;  /* 0x00680000b414783b */ /* 0x000f220000004200 */
[-C--:B--2---:R-:W-:Y:S06]  /*18150*/  HMMA.16816.F32.BF16 R136, R12, R8.reuse, R72 ;  /* 0x000000080c88723c */ /* 0x084fec0000041848 */
[C---:B------:R-:W-:Y:S06]  /*18160*/  HMMA.16816.F32.BF16 R64, R4.reuse, R8, R64 ;  /* 0x000000080440723c */ /* 0x040fec0000041840 */
[-C--:B------:R-:W-:Y:S06]  /*18170*/  HMMA.16816.F32.BF16 R104, R4, R10.reuse, R60 ;  /* 0x0000000a0468723c */ /* 0x080fec000004183c */
[----:B------:R-:W-:Y:S01]  /*18180*/  HMMA.16816.F32.BF16 R116, R12, R10, R40 ;  /* 0x0000000a0c74723c */ /* 0x000fe20000041828 */
[----:B------:R-:W2:Y:S05]  /*18190*/  LDSM.16.MT88.4 R8, [R179+0x6800] ;  /* 0x00680000b308783b */ /* 0x000eaa0000004200 */
[-C--:B---3--:R-:W-:Y:S06]  /*181a0*/  HMMA.16816.F32.BF16 R60, R4, R16.reuse, R56 ;  /* 0x00000010043c723c */ /* 0x088fec0000041838 */
[----:B------:R-:W-:Y:S07]  /*181b0*/  HMMA.16816.F32.BF16 R56, R12, R16, R100 ;  /* 0x000000100c38723c */ /* 0x000fee0000041864 */
[----:B------:R-:W-:Y:S01]  /*181c0*/  IMAD.MOV.U32 R103, RZ, RZ, R2 ;  /* 0x000000ffff677224 */ /* 0x000fe200078e0002 */
[----:B------:R-:W-:Y:S01]  /*181d0*/  LOP3.LUT R2, R25, UR39, R108, 0x96, !PT ;  /* 0x0000002719027c12 */ /* 0x000fe2000f8e966c */
[----:B----4-:R-:W-:Y:S04]  /*181e0*/  HMMA.16816.F32.BF16 R80, R4, R20, R80 ;  /* 0x000000140450723c */ /* 0x010fe80000041850 */
[----:B------:R-:W-:-:S02]  /*181f0*/  IMAD.WIDE.U32 R2, R2, -0x2daee0ad, RZ ;  /* 0xd2511f5302027825 */ /* 0x000fc400078e00ff */
[C---:B------:R-:W-:Y:S06]  /*18200*/  HMMA.16816.F32.BF16 R76, R4.reuse, R22, R76 ;  /* 0x00000016044c723c */ /* 0x040fec000004184c */
[C---:B------:R-:W-:Y:S06]  /*18210*/  HMMA.16816.F32.BF16 R48, R4.reuse, R18, R48 ;  /* 0x000000120430723c */ /* 0x040fec0000041830 */
[C---:B--2---:R-:W-:Y:S06]  /*18220*/  HMMA.16816.F32.BF16 R44, R4.reuse, R8, R44 ;  /* 0x00000008042c723c */ /* 0x044fec000004182c */
[----:B------:R-:W-:Y:S07]  /*18230*/  HMMA.16816.F32.BF16 R32, R4, R10, R32 ;  /* 0x0000000a0420723c */ /* 0x000fee0000041820 */
[----:B------:R-:W-:-:S05]  /*18240*/  IMAD.WIDE.U32 R6, R27, -0x2daee0ad, RZ ;  /* 0xd2511f531b067825 */ /* 0x000fca00078e00ff */
        /* <DEDUP_REMOVED lines=10> */
[C---:B------:R-:W-:Y:S04]  /*182f0*/  HMMA.16816.F32.BF16 R40, R12.reuse, R22, R84 ;  /* 0x000000160c28723c */ /* 0x040fe80000041854 */
[----:B------:R-:W-:Y:S02]  /*18300*/  IMAD.WIDE.U32 R2, R3, -0x326172a9, RZ ;  /* 0xcd9e8d5703027825 */ /* 0x000fe400078e00ff */
[----:B------:R-:W-:Y:S01]  /*18310*/  HMMA.16816.F32.BF16 R84, R12, R10, R28 ;  /* 0x0000000a0c54723c */ /* 0x000fe2000004181c */
[----:B------:R-:W-:-:S06]  /*18320*/  LOP3.LUT R4, R2, 0xffff, RZ, 0xc0, !PT ;  /* 0x0000ffff02047812 */ /* 0x000fcc00078ec0ff */
[----:B------:R-:W-:Y:S01]  /*18330*/  IMAD.WIDE.U32 R28, R5, -0x326172a9, RZ ;  /* 0xcd9e8d57051c7825 */ /* 0x000fe200078e00ff */
[----:B------:R-:W-:Y:S01]  /*18340*/  HMMA.16816.F32.BF16 R72, R12, R8, R92 ;  /* 0x000000080c48723c */ /* 0x000fe2000004185c */
[----:B------:R-:W-:Y:S02]  /*18350*/  SHF.R.U32.HI R5, RZ, 0x8, R4 ;  /* 0x00000008ff057819 */ /* 0x000fe40000011604 */
[----:B------:R-:W-:Y:S02]  /*18360*/  LOP3.LUT R3, R3, UR16, R28, 0x96, !PT ;  /* 0x0000001003037c12 */ /* 0x000fe4000f8e961c */
[----:B------:R-:W-:Y:S02]  /*18370*/  LOP3.LUT R4, R2, 0xff, RZ, 0xc0, !PT ;  /* 0x000000ff02047812 */ /* 0x000fe400078ec0ff */
[--C-:B------:R-:W-:Y:S02]  /*18380*/  SHF.R.U32.HI R7, RZ, 0x10, R2.reuse ;  /* 0x00000010ff077819 */ /* 0x100fe40000011602 */
[----:B------:R-:W-:-:S02]  /*18390*/  SHF.R.U32.HI R8, RZ, 0x18, R2 ;  /* 0x00000018ff087819 */ /* 0x000fc40000011602 */
[C---:B------:R-:W-:Y:S02]  /*183a0*/  LOP3.LUT R2, R3.reuse, 0xffff, RZ, 0xc0, !PT ;  /* 0x0000ffff03027812 */ /* 0x040fe400078ec0ff */
[----:B------:R-:W-:Y:S02]  /*183b0*/  PRMT R9, R4, 0x5410, R5 ;  /* 0x0000541004097816 */ /* 0x000fe40000000005 */
[----:B------:R-:W-:Y:S02]  /*183c0*/  LOP3.LUT R6, R3, 0xff, RZ, 0xc0, !PT ;  /* 0x000000ff03067812 */ /* 0x000fe400078ec0ff */
[--C-:B------:R-:W-:Y:S02]  /*183d0*/  SHF.R.U32.HI R4, RZ, 0x10, R3.reuse ;  /* 0x00000010ff047819 */ /* 0x100fe40000011603 */
[----:B------:R-:W-:Y:S02]  /*183e0*/  SHF.R.U32.HI R5, RZ, 0x18, R3 ;  /* 0x00000018ff057819 */ /* 0x000fe40000011603 */
[----:B------:R-:W-:-:S02]  /*183f0*/  SHF.R.U32.HI R2, RZ, 0x8, R2 ;  /* 0x00000008ff027819 */ /* 0x000fc40000011602 */
[----:B------:R-:W-:Y:S02]  /*18400*/  LOP3.LUT R3, R7, 0xff, RZ, 0xc0, !PT ;  /* 0x000000ff07037812 */ /* 0x000fe400078ec0ff */
[----:B------:R-:W-:Y:S01]  /*18410*/  PRMT R2, R6, 0x5410, R2 ;  /* 0x0000541006027816 */ /* 0x000fe20000000002 */
[----:B------:R-:W-:Y:S01]  /*18420*/  HMMA.16816.F32.BF16 R88, R12, R20, R88 ;  /* 0x000000140c58723c */ /* 0x000fe20000041858 */
[----:B------:R-:W-:Y:S01]  /*18430*/  PRMT R7, R3, 0x5410, R8 ;  /* 0x0000541003077816 */ /* 0x000fe20000000008 */
[----:B------:R-:W-:Y:S01]  /*18440*/  LDSM.16.MT88.4 R20, [R179+0x7000] ;  /* 0x00700000b314783b */ /* 0x000fe20000004200 */
[----:B------:R-:W-:-:S03]  /*18450*/  HSET2.LE.AND R6, R9, R0, PT ;  /* 0x0000000009067233 */ /* 0x000fc60003803000 */
[----:B------:R-:W2:Y:S01]  /*18460*/  LDSM.16.MT88.4 R8, [R177+0x7000] ;  /* 0x00700000b108783b */ /* 0x000ea20000004200 */
[----:B------:R-:W-:Y:S03]  /*18470*/  HMMA.16816.F32.BF16 R96, R12, R18, R96 ;  /* 0x000000120c60723c */ /* 0x000fe60000041860 */
[----:B------:R-:W3:Y:S04]  /*18480*/  LDSM.16.MT88.4 R12, [R180+0x7000] ;  /* 0x00700000b40c783b */ /* 0x000ee80000004200 */
[----:B------:R-:W4:Y:S01]  /*18490*/  LDSM.16.MT88.4 R16, [R178+0x7000] ;  /* 0x00700000b210783b */ /* 0x000f220000004200 */
[----:B------:R-:W-:Y:S02]  /*184a0*/  LOP3.LUT R4, R4, 0xff, RZ, 0xc0, !PT ;  /* 0x000000ff04047812 */ /* 0x000fe400078ec0ff */
[----:B------:R-:W-:-:S02]  /*184b0*/  HSET2.LE.AND R2, R2, R0, PT ;  /* 0x0000000002027233 */ /* 0x000fc40003803000 */
[----:B------:R-:W-:-:S03]  /*184c0*/  PRMT R3, R4, 0x5410, R5 ;  /* 0x0000541004037816 */ /* 0x000fc60000000005 */
[----:B------:R-:W-:Y:S02]  /*184d0*/  LOP3.LUT R4, R2, R124, RZ, 0xc0, !PT ;  /* 0x0000007c02047212 */ /* 0x000fe400078ec0ff */
[--C-:B------:R-:W-:Y:S02]  /*184e0*/  HSET2.LE.AND R3, R3, R0.reuse, PT ;  /* 0x0000000003037233 */ /* 0x100fe40003803000 */
[----:B------:R-:W-:Y:S02]  /*184f0*/  HSET2.LE.AND R2, R7, R0, PT ;  /* 0x0000000007027233 */ /* 0x000fe40003803000 */
[----:B------:R-:W-:Y:S02]  /*18500*/  LOP3.LUT R6, R6, R111, RZ, 0xc0, !PT ;  /* 0x0000006f06067212 */ /* 0x000fe400078ec0ff */
[----:B------:R-:W-:Y:S02]  /*18510*/  LOP3.LUT R5, R3, R110, RZ, 0xc0, !PT ;  /* 0x0000006e03057212 */ /* 0x000fe400078ec0ff */
[----:B------:R-:W-:-:S02]  /*18520*/  LOP3.LUT R7, R2, R123, RZ, 0xc0, !PT ;  /* 0x0000007b02077212 */ /* 0x000fc400078ec0ff */
[----:B------:R-:W-:Y:S02]  /*18530*/  LOP3.LUT R2, R121, 0xff, RZ, 0xc0, !PT ;  /* 0x000000ff79027812 */ /* 0x000fe400078ec0ff */
[----:B------:R-:W-:-:S03]  /*18540*/  SHF.R.U32.HI R3, RZ, 0x8, R113 ;  /* 0x00000008ff037819 */ /* 0x000fc60000011671 */
[C---:B--2---:R-:W-:Y:S06]  /*18550*/  HMMA.16816.F32.BF16 R108, R4.reuse, R8, R64 ;  /* 0x00000008046c723c */ /* 0x044fec0000041840 */
[C---:B------:R-:W-:Y:S06]  /*18560*/  HMMA.16816.F32.BF16 R64, R4.reuse, R20, R44 ;  /* 0x000000140440723c */ /* 0x040fec000004182c */
[C---:B------:R-:W-:Y:S06]  /*18570*/  HMMA.16816.F32.BF16 R104, R4.reuse, R10, R104 ;  /* 0x0000000a0468723c */ /* 0x040fec0000041868 */
[C---:B---3--:R-:W-:Y:S06]  /*18580*/  HMMA.16816.F32.BF16 R80, R4.reuse, R12, R80 ;  /* 0x0000000c0450723c */ /* 0x048fec0000041850 */
[C---:B------:R-:W-:Y:S06]  /*18590*/  HMMA.16816.F32.BF16 R92, R4.reuse, R14, R76 ;  /* 0x0000000e045c723c */ /* 0x040fec000004184c */
[C---:B----4-:R-:W-:Y:S06]  /*185a0*/  HMMA.16816.F32.BF16 R60, R4.reuse, R16, R60 ;  /* 0x00000010043c723c */ /* 0x050fec000004183c */
[C---:B------:R-:W-:Y:S06]  /*185b0*/  HMMA.16816.F32.BF16 R48, R4.reuse, R18, R48 ;  /* 0x000000120430723c */ /* 0x040fec0000041830 */
[----:B------:R-:W-:Y:S07]  /*185c0*/  HMMA.16816.F32.BF16 R44, R4, R22, R32 ;  /* 0x00000016042c723c */ /* 0x000fee0000041820 */
[----:B------:R-:W-:-:S02]  /*185d0*/  PRMT R7, R2, 0x5410, R114 ;  /* 0x0000541002077816 */ /* 0x000fc40000000072 */
[----:B------:R-:W-:Y:S02]  /*185e0*/  LOP3.LUT R2, R36, 0xffff, RZ, 0xc0, !PT ;  /* 0x0000ffff24027812 */ /* 0x000fe400078ec0ff */
        /* <DEDUP_REMOVED lines=8> */
[----:B------:R-:W-:-:S05]  /*18670*/  HSET2.LE.AND R2, R4, R0, PT ;  /* 0x0000000004027233 */ /* 0x000fca0003803000 */
[----:B------:R-:W-:Y:S02]  /*18680*/  LOP3.LUT R6, R2, R103, RZ, 0xc0, !PT ;  /* 0x0000006702067212 */ /* 0x000fe400078ec0ff */
[----:B------:R-:W-:-:S05]  /*18690*/  HSET2.LE.AND R2, R7, R0, PT ;  /* 0x0000000007027233 */ /* 0x000fca0003803000 */
[----:B------:R-:W-:Y:S02]  /*186a0*/  LOP3.LUT R7, R2, R248, RZ, 0xc0, !PT ;  /* 0x000000f802077212 */ /* 0x000fe400078ec0ff */
[----:B------:R-:W-:-:S05]  /*186b0*/  HSET2.LE.AND R2, R5, R0, PT ;  /* 0x0000000005027233 */ /* 0x000fca0003803000 */
[----:B------:R-:W-:Y:S02]  /*186c0*/  LOP3.LUT R4, R2, R249, RZ, 0xc0, !PT ;  /* 0x000000f902047212 */ /* 0x000fe400078ec0ff */
[----:B------:R-:W-:-:S05]  /*186d0*/  HSET2.LE.AND R2, R3, R0, PT ;  /* 0x0000000003027233 */ /* 0x000fca0003803000 */
[----:B------:R-:W-:Y:S02]  /*186e0*/  LOP3.LUT R5, R2, R250, RZ, 0xc0, !PT ;  /* 0x000000fa02057212 */ /* 0x000fe400078ec0ff */
[----:B------:R-:W-:-:S05]  /*186f0*/  LOP3.LUT R2, R29, UR32, R26, 0x96, !PT ;  /* 0x000000201d027c12 */ /* 0x000fca000f8e961a */
[----:B------:R-:W-:Y:S01]  /*18700*/  IMAD.WIDE.U32 R2, R2, -0x2daee0ad, RZ ;  /* 0xd2511f5302027825 */ /* 0x000fe200078e00ff */
[C---:B------:R-:W-:Y:S03]  /*18710*/  HMMA.16816.F32.BF16 R136, R4.reuse, R8, R136 ;  /* 0x000000080488723c */ /* 0x040fe60000041888 */
[----:B------:R-:W-:Y:S02]  /*18720*/  IMAD.MOV.U32 R103, RZ, RZ, R251 ;  /* 0x000000ffff677224 */ /* 0x000fe400078e00fb */
[----:B------:R-:W-:Y:S02]  /*18730*/  IMAD.MOV.U32 R251, RZ, RZ, R128 ;  /* 0x000000fffffb7224 */ /* 0x000fe400078e0080 */
[----:B------:R-:W-:Y:S01]  /*18740*/  LOP3.LUT R8, R3, UR34, R24, 0x96, !PT ;  /* 0x0000002203087c12 */ /* 0x000fe2000f8e9618 */
[----:B------:R-:W-:Y:S01]  /*18750*/  IMAD.MOV.U32 R31, RZ, RZ, R129 ;  /* 0x000000ffff1f7224 */ /* 0x000fe200078e0081 */
[----:B------:R-:W-:Y:S01]  /*18760*/  HMMA.16816.F32.BF16 R32, R4, R10, R116 ;  /* 0x0000000a0420723c */ /* 0x000fe20000041874 */
[----:B------:R-:W-:-:S02]  /*18770*/  IMAD.MOV.U32 R30, RZ, RZ, R130 ;  /* 0x000000ffff1e7224 */ /* 0x000fc400078e0082 */
[----:B------:R-:W-:Y:S01]  /*18780*/  IMAD.MOV.U32 R123, RZ, RZ, R131 ;  /* 0x000000ffff7b7224 */ /* 0x000fe200078e0083 */
[----:B------:R-:W-:Y:S01]  /*18790*/  LOP3.LUT R9, R2, 0xffff, RZ, 0xc0, !PT ;  /* 0x0000ffff02097812 */ /* 0x000fe200078ec0ff */
[----:B------:R-:W-:Y:S01]  /*187a0*/  IMAD.MOV.U32 R122, RZ, RZ, R220 ;  /* 0x000000ffff7a7224 */ /* 0x000fe200078e00dc */
[----:B------:R-:W-:Y:S01]  /*187b0*/  HMMA.16816.F32.BF16 R128, R4, R12, R88 ;  /* 0x0000000c0480723c */ /* 0x000fe20000041858 */
[----:B------:R-:W-:Y:S01]  /*187c0*/  SHF.R.U32.HI R10, RZ, 0x10, R2 ;  /* 0x00000010ff0a7819 */ /* 0x000fe20000011602 */
[----:B------:R-:W-:Y:S01]  /*187d0*/  STG.E.U16 desc[UR26][R140.64+-0xf0], R231 ;  /* 0xffff10e78c007986 */ /* 0x000fe2000c10151a */
[----:B------:R-:W-:-:S03]  /*187e0*/  SHF.R.U32.HI R3, RZ, 0x10, R8 ;  /* 0x00000010ff037819 */ /* 0x000fc60000011608 */
[----:B------:R-:W-:Y:S01]  /*187f0*/  HMMA.16816.F32.BF16 R40, R4, R14, R40 ;  /* 0x0000000e0428723c */ /* 0x000fe20000041828 */
[----:B------:R-:W-:Y:S01]  /*18800*/  SHF.R.U32.HI R13, RZ, 0x18, R2 ;  /* 0x00000018ff0d7819 */ /* 0x000fe20000011602 */
[----:B------:R-:W-:Y:S01]  /*18810*/  STG.E.U16 desc[UR26][R140.64+-0xee], R230 ;  /* 0xffff12e68c007986 */ /* 0x000fe2000c10151a */
[----:B------:R-:W-:-:S03]  /*18820*/  SHF.R.U32.HI R11, RZ, 0x18, R8 ;  /* 0x00000018ff0b7819 */ /* 0x000fc60000011608 */
[----:B------:R-:W-:Y:S01]  /*18830*/  HMMA.16816.F32.BF16 R56, R4, R16, R56 ;  /* 0x000000100438723c */ /* 0x000fe20000041838 */
[----:B------:R-:W-:Y:S01]  /*18840*/  LOP3.LUT R14, R2, 0xff, RZ, 0xc0, !PT ;  /* 0x000000ff020e7812 */ /* 0x000fe200078ec0ff */
[----:B------:R-:W-:Y:S01]  /*18850*/  IMAD.MOV.U32 R102, RZ, RZ, R132 ;  /* 0x000000ffff667224 */ /* 0x000fe200078e0084 */
[C---:B------:R-:W-:Y:S01]  /*18860*/  LOP3.LUT R2, R8.reuse, 0xffff, RZ, 0xc0, !PT ;  /* 0x0000ffff08027812 */ /* 0x040fe200078ec0ff */
[----:B------:R-:W-:Y:S01]  /*18870*/  IMAD.MOV.U32 R248, RZ, RZ, R133 ;  /* 0x000000fffff87224 */ /* 0x000fe200078e0085 */
[----:B------:R-:W-:Y:S01]  /*18880*/  LOP3.LUT R12, R8, 0xff, RZ, 0xc0, !PT ;  /* 0x000000ff080c7812 */ /* 0x000fe200078ec0ff */
[----:B------:R-:W-:Y:S01]  /*18890*/  IMAD.MOV.U32 R249, RZ, RZ, R134 ;  /* 0x000000fffff97224 */ /* 0x000fe200078e0086 */
[----:B------:R-:W-:Y:S01]  /*188a0*/  SHF.R.U32.HI R2, RZ, 0x8, R2 ;  /* 0x00000008ff027819 */ /* 0x000fe20000011602 */
[----:B------:R-:W-:Y:S01]  /*188b0*/  IMAD.MOV.U32 R250, RZ, RZ, R135 ;  /* 0x000000fffffa7224 */ /* 0x000fe200078e0087 */
[----:B------:R-:W-:Y:S01]  /*188c0*/  LOP3.LUT R3, R3, 0xff, RZ, 0xc0, !PT ;  /* 0x000000ff03037812 */ /* 0x000fe200078ec0ff */
[----:B------:R-:W-:Y:S01]  /*188d0*/  IMAD.MOV.U32 R101, RZ, RZ, R126 ;  /* 0x000000ffff657224 */ /* 0x000fe200078e007e */
[----:B------:R-:W-:Y:S01]  /*188e0*/  PRMT R2, R12, 0x5410, R2 ;  /* 0x000054100c027816 */ /* 0x000fe20000000002 */
[----:B------:R-:W-:Y:S01]  /*188f0*/  IMAD.MOV.U32 R100, RZ, RZ, R125 ;  /* 0x000000ffff647224 */ /* 0x000fe200078e007d */
[----:B------:R-:W-:Y:S01]  /*18900*/  PRMT R3, R3, 0x5410, R11 ;  /* 0x0000541003037816 */ /* 0x000fe2000000000b */
[----:B------:R-:W-:Y:S01]  /*18910*/  LDSM.16.MT88.4 R116, [R178+0x7800] ;  /* 0x00780000b274783b */ /* 0x000fe20000004200 */
[----:B------:R-:W-:-:S02]  /*18920*/  LOP3.LUT R15, R115, UR32, R112, 0x96, !PT ;  /* 0x00000020730f7c12 */ /* 0x000fc4000f8e9670 */
[--C-:B------:R-:W-:Y:S02]  /*18930*/  HSET2.LE.AND R2, R2, R0.reuse, PT ;  /* 0x0000000002027233 */ /* 0x100fe40003803000 */
[----:B------:R-:W-:Y:S01]  /*18940*/  SHF.R.U32.HI R9, RZ, 0x8, R9 ;  /* 0x00000008ff097819 */ /* 0x000fe20000011609 */
[C---:B------:R-:W-:Y:S01]  /*18950*/  HMMA.16816.F32.BF16 R16, R4.reuse, R18, R96 ;  /* 0x000000120410723c */ /* 0x040fe20000041860 */
[--C-:B------:R-:W-:Y:S01]  /*18960*/  HSET2.LE.AND R3, R3, R0.reuse, PT ;  /* 0x0000000003037233 */ /* 0x100fe20003803000 */
[----:B------:R-:W-:Y:S01]  /*18970*/  IMAD.MOV.U32 R220, RZ, RZ, R127 ;  /* 0x000000ffffdc7224 */ /* 0x000fe200078e007f */
[----:B------:R-:W-:Y:S01]  /*18980*/  LOP3.LUT R8, R10, 0xff, RZ, 0xc0, !PT ;  /* 0x000000ff0a087812 */ /* 0x000fe200078ec0ff */
[----:B------:R-:W-:Y:S01]  /*18990*/  STG.E.U16 desc[UR26][R54.64+-0xf0], R228 ;  /* 0xffff10e436007986 */ /* 0x000fe2000c10151a */
[----:B------:R-:W-:Y:S02]  /*189a0*/  LOP3.LUT R76, R2, R244, RZ, 0xc0, !PT ;  /* 0x000000f4024c7212 */ /* 0x000fe400078ec0ff */
[----:B------:R-:W-:Y:S01]  /*189b0*/  LOP3.LUT R77, R3, R199, RZ, 0xc0, !PT ;  /* 0x000000c7034d7212 */ /* 0x000fe200078ec0ff */
[----:B------:R-:W-:Y:S01]  /*189c0*/  IMAD.WIDE.U32 R2, R15, -0x2daee0ad, RZ ;  /* 0xd2511f530f027825 */ /* 0x000fe200078e00ff */
[----:B------:R-:W-:Y:S01]  /*189d0*/  PRMT R10, R14, 0x5410, R9 ;  /* 0x000054100e0a7816 */ /* 0x000fe20000000009 */
[C---:B------:R-:W-:Y:S01]  /*189e0*/  HMMA.16816.F32.BF16 R112, R4.reuse, R20, R72 ;  /* 0x000000140470723c */ /* 0x040fe20000041848 */
[----:B------:R-:W-:Y:S01]  /*189f0*/  PRMT R9, R8, 0x5410, R13 ;  /* 0x0000541008097816 */ /* 0x000fe2000000000d */
[----:B------:R-:W-:Y:S04]  /*18a00*/  STG.E.U16 desc[UR26][R54.64+-0xee], R229 ;  /* 0xffff12e536007986 */ /* 0x000fe8000c10151a */
[----:B------:R-:W-:Y:S01]  /*18a10*/  HMMA.16816.F32.BF16 R20, R4, R22, R84 ;  /* 0x000000160414723c */ /* 0x000fe20000041854 */
[--C-:B------:R-:W-:Y:S01]  /*18a20*/  HSET2.LE.AND R8, R10, R0.reuse, PT ;  /* 0x000000000a087233 */ /* 0x100fe20003803000 */
[----:B------:R-:W2:Y:S01]  /*18a30*/  LDSM.16.MT88.4 R132, [R177+0x7800] ;  /* 0x00780000b184783b */ /* 0x000ea20000004200 */
[----:B------:R-:W-:-:S03]  /*18a40*/  HSET2.LE.AND R9, R9, R0, PT ;  /* 0x0000000009097233 */ /* 0x000fc60003803000 */
[----:B------:R-:W3:Y:S01]  /*18a50*/  LDSM.16.MT88.4 R124, [R180+0x7800] ;  /* 0x00780000b47c783b */ /* 0x000ee20000004200 */
[C---:B------:R-:W-:Y:S02]  /*18a60*/  LOP3.LUT R4, R2.reuse, 0xffff, RZ, 0xc0, !PT ;  /* 0x0000ffff02047812 */ /* 0x040fe400078ec0ff */
[----:B------:R-:W-:Y:S01]  /*18a70*/  LOP3.LUT R6, R2, 0xff, RZ, 0xc0, !PT ;  /* 0x000000ff02067812 */ /* 0x000fe200078ec0ff */
[----:B------:R-:W4:Y:S01]  /*18a80*/  LDSM.16.MT88.4 R12, [R179+0x7800] ;  /* 0x00780000b30c783b */ /* 0x000f220000004200 */
[----:B------:R-:W-:Y:S02]  /*18a90*/  SHF.R.U32.HI R4, RZ, 0x8, R4 ;  /* 0x00000008ff047819 */ /* 0x000fe40000011604 */
[----:B------:R-:W-:Y:S02]  /*18aa0*/  LOP3.LUT R3, R3, UR34, R120, 0x96, !PT ;  /* 0x0000002203037c12 */ /* 0x000fe4000f8e9678 */
[----:B------:R-:W-:Y:S02]  /*18ab0*/  LOP3.LUT R78, R8, R239, RZ, 0xc0, !PT ;  /* 0x000000ef084e7212 */ /* 0x000fe400078ec0ff */
[----:B------:R-:W-:-:S02]  /*18ac0*/  LOP3.LUT R79, R9, R200, RZ, 0xc0, !PT ;  /* 0x000000c8094f7212 */ /* 0x000fc400078ec0ff */
[--C-:B------:R-:W-:Y:S02]  /*18ad0*/  SHF.R.U32.HI R5, RZ, 0x10, R2.reuse ;  /* 0x00000010ff057819 */ /* 0x100fe40000011602 */
[----:B------:R-:W-:Y:S02]  /*18ae0*/  SHF.R.U32.HI R8, RZ, 0x18, R2 ;  /* 0x00000018ff087819 */ /* 0x000fe40000011602 */
[----:B------:R-:W-:Y:S02]  /*18af0*/  PRMT R9, R6, 0x5410, R4 ;  /* 0x0000541006097816 */ /* 0x000fe40000000004 */
[C---:B------:R-:W-:Y:S02]  /*18b00*/  LOP3.LUT R2, R3.reuse, 0xffff, RZ, 0xc0, !PT ;  /* 0x0000ffff03027812 */ /* 0x040fe400078ec0ff */
[----:B------:R-:W-:Y:S02]  /*18b10*/  SHF.R.U32.HI R4, RZ, 0x10, R3 ;  /* 0x00000010ff047819 */ /* 0x000fe40000011603 */
[----:B------:R-:W-:-:S02]  /*18b20*/  LOP3.LUT R7, R3, 0xff, RZ, 0xc0, !PT ;  /* 0x000000ff03077812 */ /* 0x000fc400078ec0ff */
[----:B------:R-:W-:Y:S02]  /*18b30*/  SHF.R.U32.HI R6, RZ, 0x18, R3 ;  /* 0x00000018ff067819 */ /* 0x000fe40000011603 */
[----:B------:R-:W-:Y:S02]  /*18b40*/  SHF.R.U32.HI R2, RZ, 0x8, R2 ;  /* 0x00000008ff027819 */ /* 0x000fe40000011602 */
[----:B------:R-:W-:Y:S02]  /*18b50*/  LOP3.LUT R3, R4, 0xff, RZ, 0xc0, !PT ;  /* 0x000000ff04037812 */ /* 0x000fe400078ec0ff */
[----:B------:R-:W-:Y:S01]  /*18b60*/  LOP3.LUT R5, R5, 0xff, RZ, 0xc0, !PT ;  /* 0x000000ff05057812 */ /* 0x000fe200078ec0ff */
[----:B------:R1:W-:Y:S01]  /*18b70*/  STG.E.U16 desc[UR26][R52.64+-0xf0], R168 ;  /* 0xffff10a834007986 */ /* 0x0003e2000c10151a */
[----:B------:R-:W-:Y:S02]  /*18b80*/  PRMT R2, R7, 0x5410, R2 ;  /* 0x0000541007027816 */ /* 0x000fe40000000002 */
[----:B------:R-:W-:Y:S01]  /*18b90*/  PRMT R3, R3, 0x5410, R6 ;  /* 0x0000541003037816 */ /* 0x000fe20000000006 */
[----:B------:R1:W-:Y:S01]  /*18ba0*/  STG.E.U16 desc[UR26][R52.64+-0xee], R167 ;  /* 0xffff12a734007986 */ /* 0x0003e2000c10151a */
[----:B------:R-:W-:-:S03]  /*18bb0*/  PRMT R5, R5, 0x5410, R8 ;  /* 0x0000541005057816 */ /* 0x000fc60000000008 */
[----:B------:R1:W-:Y:S04]  /*18bc0*/  STG.E.U16 desc[UR26][R38.64+-0xf0], R165 ;  /* 0xffff10a526007986 */ /* 0x0003e8000c10151a */
[----:B------:R1:W-:Y:S04]  /*18bd0*/  STG.E.U16 desc[UR26][R38.64+-0xee], R166 ;  /* 0xffff12a626007986 */ /* 0x0003e8000c10151a */
[----:B------:R1:W-:Y:S04]  /*18be0*/  STG.E.U16 desc[UR26][R140.64+-0xe0], R227 ;  /* 0xffff20e38c007986 */ /* 0x0003e8000c10151a */
[----:B------:R1:W-:Y:S01]  /*18bf0*/  STG.E.U16 desc[UR26][R140.64+-0xde], R226 ;  /* 0xffff22e28c007986 */ /* 0x0003e2000c10151a */
[----:B------:R-:W-:-:S03]  /*18c00*/  HSET2.LE.AND R2, R2, R0, PT ;  /* 0x0000000002027233 */ /* 0x000fc60003803000 */
[----:B------:R1:W-:Y:S01]  /*18c10*/  STG.E.U16 desc[UR26][R54.64+-0xe0], R225 ;  /* 0xffff20e136007986 */ /* 0x0003e2000c10151a */
[----:B------:R-:W-:-:S03]  /*18c20*/  HSET2.LE.AND R4, R9, R0, PT ;  /* 0x0000000009047233 */ /* 0x000fc60003803000 */
[----:B------:R1:W-:Y:S01]  /*18c30*/  STG.E.U16 desc[UR26][R54.64+-0xde], R224 ;  /* 0xffff22e036007986 */ /* 0x0003e2000c10151a */
[----:B------:R-:W-:-:S03]  /*18c40*/  HSET2.LE.AND R3, R3, R0, PT ;  /* 0x0000000003037233 */ /* 0x000fc60003803000 */
[----:B------:R1:W-:Y:S01]  /*18c50*/  STG.E.U16 desc[UR26][R52.64+-0xe0], R164 ;  /* 0xffff20a434007986 */ /* 0x0003e2000c10151a */
[----:B------:R-:W-:-:S03]  /*18c60*/  HSET2.LE.AND R0, R5, R0, PT ;  /* 0x0000000005007233 */ /* 0x000fc60003803000 */
[----:B------:R1:W-:Y:S04]  /*18c70*/  STG.E.U16 desc[UR26][R52.64+-0xde], R163 ;  /* 0xffff22a334007986 */ /* 0x0003e8000c10151a */
[----:B------:R1:W-:Y:S04]  /*18c80*/  STG.E.U16 desc[UR26][R38.64+-0xe0], R161 ;  /* 0xffff20a126007986 */ /* 0x0003e8000c10151a */
[----:B------:R1:W-:Y:S04]  /*18c90*/  STG.E.U16 desc[UR26][R38.64+-0xde], R162 ;  /* 0xffff22a226007986 */ /* 0x0003e8000c10151a */
[----:B------:R1:W-:Y:S04]  /*18ca0*/  STG.E.U16 desc[UR26][R140.64+-0xd0], R223 ;  /* 0xffff30df8c007986 */ /* 0x0003e8000c10151a */
[----:B------:R1:W-:Y:S01]  /*18cb0*/  STG.E.U16 desc[UR26][R140.64+-0xce], R222 ;  /* 0xffff32de8c007986 */ /* 0x0003e2000c10151a */
[----:B------:R-:W-:-:S03]  /*18cc0*/  IMAD.MOV.U32 R36, RZ, RZ, R31 ;  /* 0x000000ffff247224 */ /* 0x000fc600078e001f */
[----:B------:R1:W-:Y:S04]  /*18cd0*/  STG.E.U16 desc[UR26][R54.64+-0xd0], R219 ;  /* 0xffff30db36007986 */ /* 0x0003e8000c10151a */
[----:B------:R1:W-:Y:S01]  /*18ce0*/  STG.E.U16 desc[UR26][R54.64+-0xce], R218 ;  /* 0xffff32da36007986 */ /* 0x0003e2000c10151a */
[----:B------:R-:W-:-:S03]  /*18cf0*/  IMAD.MOV.U32 R31, RZ, RZ, R103 ;  /* 0x000000ffff1f7224 */ /* 0x000fc600078e0067 */
[----:B------:R1:W-:Y:S04]  /*18d00*/  STG.E.U16 desc[UR26][R52.64+-0xd0], R160 ;  /* 0xffff30a034007986 */ /* 0x0003e8000c10151a */
[----:B------:R1:W-:Y:S01]  /*18d10*/  STG.E.U16 desc[UR26][R52.64+-0xce], R159 ;  /* 0xffff329f34007986 */ /* 0x0003e2000c10151a */
[----:B------:R-:W-:-:S03]  /*18d20*/  LOP3.LUT R100, R2, R100, RZ, 0xc0, !PT ;  /* 0x0000006402647212 */ /* 0x000fc600078ec0ff */
[----:B------:R1:W-:Y:S01]  /*18d30*/  STG.E.U16 desc[UR26][R38.64+-0xd0], R158 ;  /* 0xffff309e26007986 */ /* 0x0003e2000c10151a */
[----:B------:R-:W-:-:S03]  /*18d40*/  LOP3.LUT R103, R0, R247, RZ, 0xc0, !PT ;  /* 0x000000f700677212 */ /* 0x000fc600078ec0ff */
[----:B------:R1:W-:Y:S01]  /*18d50*/  STG.E.U16 desc[UR26][R38.64+-0xce], R157 ;  /* 0xffff329d26007986 */ /* 0x0003e2000c10151a */
[----:B------:R-:W-:-:S03]  /*18d60*/  IMAD.MOV.U32 R29, RZ, RZ, R122 ;  /* 0x000000ffff1d7224 */ /* 0x000fc600078e007a */
[----:B------:R1:W-:Y:S01]  /*18d70*/  STG.E.U16 desc[UR26][R140.64+-0xc0], R217 ;  /* 0xffff40d98c007986 */ /* 0x0003e2000c10151a */
[----:B------:R-:W-:-:S03]  /*18d80*/  IMAD.MOV.U32 R26, RZ, RZ, R123 ;  /* 0x000000ffff1a7224 */ /* 0x000fc600078e007b */
[----:B------:R1:W-:Y:S01]  /*18d90*/  STG.E.U16 desc[UR26][R140.64+-0xbe], R216 ;  /* 0xffff42d88c007986 */ /* 0x0003e2000c10151a */
[----:B------:R-:W-:Y:S01]  /*18da0*/  FADD.FTZ R2, R238, R245 ;  /* 0x000000f5ee027221 */ /* 0x000fe20000010000 */
[----:B------:R-:W-:Y:S02]  /*18db0*/  FADD.FTZ R0, R237, R201 ;  /* 0x000000c9ed007221 */ /* 0x000fe40000010000 */
[----:B------:R1:W-:Y:S01]  /*18dc0*/  STG.E.U16 desc[UR26][R54.64+-0xc0], R210 ;  /* 0xffff40d236007986 */ /* 0x0003e2000c10151a */
[----:B------:R-:W-:-:S03]  /*18dd0*/  IMAD.MOV.U32 R27, RZ, RZ, R30 ;  /* 0x000000ffff1b7224 */ /* 0x000fc600078e001e */
        /* <DEDUP_REMOVED lines=8> */
[----:B------:R-:W-:-:S03]  /*18e60*/  FADD.FTZ R4, R29, R202 ;  /* 0x000000ca1d047221 */ /* 0x000fc60000010000 */
[----:B------:R1:W-:Y:S01]  /*18e70*/  STG.E.U16 desc[UR26][R140.64+-0xb0], R209 ;  /* 0xffff50d18c007986 */ /* 0x0003e2000c10151a */
[----:B------:R-:W-:-:S03]  /*18e80*/  FADD.FTZ R3, R26, R198 ;  /* 0x000000c61a037221 */ /* 0x000fc60000010000 */
[----:B------:R1:W-:Y:S01]  /*18e90*/  STG.E.U16 desc[UR26][R140.64+-0xae], R208 ;  /* 0xffff52d08c007986 */ /* 0x0003e2000c10151a */
[----:B------:R-:W-:Y:S01]  /*18ea0*/  FADD.FTZ R2, R236, R2 ;  /* 0x00000002ec027221 */ /* 0x000fe20000010000 */
[----:B------:R-:W-:Y:S02]  /*18eb0*/  FADD.FTZ R0, R175, R0 ;  /* 0x00000000af007221 */ /* 0x000fe40000010000 */
[----:B------:R1:W-:Y:S04]  /*18ec0*/  STG.E.U16 desc[UR26][R54.64+-0xb0], R203 ;  /* 0xffff50cb36007986 */ /* 0x0003e8000c10151a */
[----:B------:R1:W-:Y:S04]  /*18ed0*/  STG.E.U16 desc[UR26][R54.64+-0xae], R197 ;  /* 0xffff52c536007986 */ /* 0x0003e8000c10151a */
[----:B------:R1:W-:Y:S04]  /*18ee0*/  STG.E.U16 desc[UR26][R52.64+-0xb0], R154 ;  /* 0xffff509a34007986 */ /* 0x0003e8000c10151a */
[----:B------:R1:W-:Y:S04]  /*18ef0*/  STG.E.U16 desc[UR26][R52.64+-0xae], R153 ;  /* 0xffff529934007986 */ /* 0x0003e8000c10151a */
[----:B------:R1:W-:Y:S04]  /*18f00*/  STG.E.U16 desc[UR26][R38.64+-0xb0], R152 ;  /* 0xffff509826007986 */ /* 0x0003e8000c10151a */
        /* <DEDUP_REMOVED lines=37> */
[C---:B--2---:R-:W-:Y:S01]  /*19160*/  HMMA.16816.F32.BF16 R108, R76.reuse, R132, R108 ;  /* 0x000000844c6c723c */ /* 0x044fe2000004186c */
[----:B------:R-:W-:Y:S01]  /*19170*/  FADD.FTZ R4, R242, R4 ;  /* 0x00000004f2047221 */ /* 0x000fe20000010000 */
[----:B------:R-:W-:Y:S01]  /*19180*/  FADD.FTZ R3, R243, R3 ;  /* 0x00000003f3037221 */ /* 0x000fe20000010000 */
[----:B------:R-:W-:Y:S01]  /*19190*/  FADD.FTZ R2, R207, R2 ;  /* 0x00000002cf027221 */ /* 0x000fe20000010000 */
[----:B------:R-:W-:Y:S01]  /*191a0*/  FADD.FTZ R0, R205, R0 ;  /* 0x00000000cd007221 */ /* 0x000fe20000010000 */
[----:B------:R-:W-:Y:S01]  /*191b0*/  IADD3 R199, P1, R140, -0x180, RZ ;  /* 0xfffffe808cc77810 */ /* 0x000fe20007f3e0ff */
[----:B------:R-:W-:Y:S01]  /*191c0*/  HMMA.16816.F32.BF16 R104, R76, R134, R104 ;  /* 0x000000864c68723c */ /* 0x000fe20000041868 */
[----:B------:R-:W-:-:S05]  /*191d0*/  @UP0 UIADD3 UR18, UR18, -0x4, URZ ;  /* 0xfffffffc12120890 */ /* 0x000fca000fffe03f */
[----:B---3--:R-:W-:Y:S01]  /*191e0*/  HMMA.16816.F32.BF16 R96, R76, R124, R80 ;  /* 0x0000007c4c60723c */ /* 0x008fe20000041850 */
[----:B------:R-:W-:-:S05]  /*191f0*/  FADD.FTZ R247, R204, R4 ;  /* 0x00000004ccf77221 */ /* 0x000fca0000010000 */
[----:B------:R-:W-:Y:S01]  /*19200*/  HMMA.16816.F32.BF16 R92, R76, R126, R92 ;  /* 0x0000007e4c5c723c */ /* 0x000fe2000004185c */
[----:B------:R-:W-:-:S05]  /*19210*/  FADD.FTZ R249, R252, R3 ;  /* 0x00000003fcf97221 */ /* 0x000fca0000010000 */
[----:B------:R-:W-:Y:S01]  /*19220*/  HMMA.16816.F32.BF16 R88, R76, R116, R60 ;  /* 0x000000744c58723c */ /* 0x000fe2000004183c */
[----:B------:R-:W-:-:S05]  /*19230*/  FADD.FTZ R244, R212, R2 ;  /* 0x00000002d4f47221 */ /* 0x000fca0000010000 */
[----:B------:R-:W-:Y:S01]  /*19240*/  HMMA.16816.F32.BF16 R84, R76, R118, R48 ;  /* 0x000000764c54723c */ /* 0x000fe20000041830 */
[----:B------:R-:W-:-:S05]  /*19250*/  FADD.FTZ R245, R206, R0 ;  /* 0x00000000cef57221 */ /* 0x000fca0000010000 */
[----:B------:R-:W-:Y:S01]  /*19260*/  HMMA.16816.F32.BF16 R136, R100, R132, R136 ;  /* 0x000000846488723c */ /* 0x000fe20000041888 */
[----:B------:R-:W-:-:S05]  /*19270*/  IADD3.X R198, R141, -0x1, RZ, P1, !PT ;  /* 0xffffffff8dc67810 */ /* 0x000fca0000ffe4ff */
[C---:B------:R-:W-:Y:S06]  /*19280*/  HMMA.16816.F32.BF16 R128, R100.reuse, R124, R128 ;  /* 0x0000007c6480723c */ /* 0x040fec0000041880 */
[----:B------:R-:W-:Y:S06]  /*19290*/  HMMA.16816.F32.BF16 R120, R100, R116, R56 ;  /* 0x000000746478723c */ /* 0x000fec0000041838 */
[----:B----4-:R-:W-:Y:S06]  /*192a0*/  HMMA.16816.F32.BF16 R80, R76, R12, R64 ;  /* 0x0000000c4c50723c */ /* 0x010fec0000041840 */
        /* <DEDUP_REMOVED lines=8> */
.L_x_1049:
[----:B------:R-:W-:-:S12]  /*19330*/  UIADD3 UR18, UR17, -0x1, URZ ;  /* 0xffffffff11127890 */ /* 0x000fd8000fffe03f */
.L_x_1056:
[----:B------:R-:W-:-:S13]  /*19340*/  ISETP.LE.AND P0, PT, RZ, UR18, PT ;  /* 0x00000012ff007c0c */ /* 0x000fda000bf03270 */
[----:B------:R-:W-:Y:S05]  /*19350*/  @!P0 BRA `(.L_x_1057) ;  /* 0x0000006c00b08947 */ /* 0x000fea0003800000 */
[----:B------:R-:W2:Y:S04]  /*19360*/  LDL.LU R2, [R1+0xc8] ;  /* 0x0000c80001027983 */ /* 0x000ea80000300800 */
[----:B------:R-:W3:Y:S04]  /*19370*/  LDL.LU R5, [R1+0x110] ;  /* 0x0001100001057983 */ /* 0x000ee80000300800 */
[----:B------:R-:W4:Y:S01]  /*19380*/  LDL.LU R4, [R1+0xe8] ;  /* 0x0000e80001047983 */ /* 0x000f220000300800 */
[----:B------:R-:W-:Y:S01]  /*19390*/  USHF.L.U64.HI UR6, UR8, 0x5, UR9 ;  /* 0x0000000508067899 */ /* 0x000fe20008010209 */
[----:B------:R-:W-:Y:S01]  /*193a0*/  MOV R73, R70 ;  /* 0x0000004600497202 */ /* 0x000fe20000000f00 */
[----:B------:R-:W-:Y:S01]  /*193b0*/  USHF.L.U32 UR7, UR8, 0x5, URZ ;  /* 0x0000000508077899 */ /* 0x000fe2000800063f */
[----:B------:R-:W-:Y:S01]  /*193c0*/  MOV R72, R71 ;  /* 0x0000004700487202 */ /* 0x000fe20000000f00 */
[----:B------:R-:W-:Y:S01]  /*193d0*/  UIMAD.WIDE.U32 UR16, UR8, 0x30, URZ ;  /* 0x00000030081078a5 */ /* 0x000fe2000f8e003f */
[----:B------:R-:W-:Y:S01]  /*193e0*/  MOV R3, R68 ;  /* 0x0000004400037202 */ /* 0x000fe20000000f00 */
[----:B------:R-:W-:-:S02]  /*193f0*/  UIMAD UR4, UR9, 0x30, URZ ;  /* 0x00000030090478a4 */ /* 0x000fc4000f8e023f */
[----:B------:R-:W-:Y:S02]  /*19400*/  USHF.L.U64.HI UR8, UR10, 0x5, UR11 ;  /* 0x000000050a087899 */ /* 0x000fe4000801020b */
[----:B------:R-:W-:Y:S02]  /*19410*/  USHF.L.U32 UR9, UR10, 0x5, URZ ;  /* 0x000000050a097899 */ /* 0x000fe4000800063f */
[----:B------:R-:W-:Y:S02]  /*19420*/  UIMAD.WIDE.U32 UR46, UR10, 0x30, URZ ;  /* 0x000000300a2e78a5 */ /* 0x000fe4000f8e003f */
[----:B------:R-:W-:Y:S01]  /*19430*/  USHF.L.U32 UR40, UR19, 0x3, URZ ;  /* 0x0000000313287899 */ /* 0x000fe2000800063f */
[----:B------:R-:W-:Y:S01]  /*19440*/  ULDC UR10, c[0x0][0x2d0] ;  /* 0x0000b400000a7ab9 */ /* 0x000fe20000000800 */
[----:B------:R-:W-:Y:S01]  /*19450*/  USHF.R.S32.HI UR42, URZ, 0x1f, UR19 ;  /* 0x0000001f3f2a7899 */ /* 0x000fe20008011413 */
[----:B-----5:R-:W-:Y:S01]  /*19460*/  ISETP.GE.AND P0, PT, R240, UR10, PT ;  /* 0x0000000af0007c0c */ /* 0x020fe2000bf06270 */
[----:B------:R-:W-:-:S02]  /*19470*/  UIMAD UR43, UR19, 0x38, UR40 ;  /* 0x00000038132b78a4 */ /* 0x000fc4000f8e0228 */
[----:B------:R-:W-:Y:S02]  /*19480*/  UIADD3 UR10, UR4, UR17, URZ ;  /* 0x00000011040a7290 */ /* 0x000fe4000fffe03f */
[----:B------:R-:W-:Y:S02]  /*19490*/  USHF.R.S32.HI UR4, URZ, 0x1f, UR40 ;  /* 0x0000001f3f047899 */ /* 0x000fe40008011428 */
[----:B------:R-:W-:Y:S02]  /*194a0*/  UIADD3 UR43, UR43, 0x1, URZ ;  /* 0x000000012b2b7890 */ /* 0x000fe4000fffe03f */
[----:B------:R-:W-:Y:S02]  /*194b0*/  USHF.L.U32 UR41, UR40, 0x1, URZ ;  /* 0x0000000128297899 */ /* 0x000fe4000800063f */
[----:B------:R-:W-:Y:S02]  /*194c0*/  USHF.L.U64.HI UR40, UR40, 0x1, UR4 ;  /* 0x0000000128287899 */ /* 0x000fe40008010204 */
[----:B------:R-:W1:Y:S01]  /*194d0*/  @!P0 LDC.64 R6, c[0x0][0x220] ;  /* 0x00008800ff068b82 */ /* 0x000e620000000a00 */
[----:B------:R-:W-:-:S02]  /*194e0*/  USHF.R.S32.HI UR4, URZ, 0x1f, UR43 ;  /* 0x0000001f3f047899 */ /* 0x000fc4000801142b */
[----:B------:R-:W-:Y:S02]  /*194f0*/  UIMAD UR11, UR11, 0x30, URZ ;  /* 0x000000300b0b78a4 */ /* 0x000fe4000f8e023f */
[----:B------:R-:W-:Y:S02]  /*19500*/  USHF.R.S32.HI UR22, URZ, 0x1f, UR45 ;  /* 0x0000001f3f167899 */ /* 0x000fe4000801142d */
[----:B------:R-:W-:Y:S01]  /*19510*/  UIMAD.WIDE.U32 UR48, UR19, 0x70, URZ ;  /* 0x00000070133078a5 */ /* 0x000fe2000f8e003f */
[----:B------:R-:W1:Y:S01]  /*19520*/  @!P0 LDC.64 R10, c[0x0][0x220] ;  /* 0x00008800ff0a8b82 */ /* 0x000e620000000a00 */
[----:B------:R-:W-:Y:S02]  /*19530*/  UIMAD UR42, UR42, 0x70, URZ ;  /* 0x000000702a2a78a4 */ /* 0x000fe4000f8e023f */
[----:B------:R-:W-:Y:S02]  /*19540*/  USHF.L.U32 UR44, UR43, 0x1, URZ ;  /* 0x000000012b2c7899 */ /* 0x000fe4000800063f */
[----:B------:R-:W-:-:S02]  /*19550*/  USHF.L.U32 UR21, UR45, 0x1, URZ ;  /* 0x000000012d157899 */ /* 0x000fc4000800063f */
[----:B------:R-:W-:Y:S01]  /*19560*/  USHF.L.U64.HI UR43, UR43, 0x1, UR4 ;  /* 0x000000012b2b7899 */ /* 0x000fe20008010204 */
[----:B------:R-:W1:Y:S01]  /*19570*/  @!P0 LDC.64 R8, c[0x0][0x220] ;  /* 0x00008800ff088b82 */ /* 0x000e620000000a00 */
[----:B------:R-:W-:Y:S02]  /*19580*/  UIADD3 UR11, UR11, UR47, URZ ;  /* 0x0000002f0b0b7290 */ /* 0x000fe4000fffe03f */
[----:B------:R-:W-:Y:S02]  /*19590*/  USHF.L.U64.HI UR45, UR45, 0x1, UR22 ;  /* 0x000000012d2d7899 */ /* 0x000fe40008010216 */
[----:B------:R-:W-:Y:S01]  /*195a0*/  UIADD3 UR42, UR49, UR42, URZ ;  /* 0x0000002a312a7290 */ /* 0x000fe2000fffe03f */
[----:B------:R-:W-:Y:S01]  /*195b0*/  ULDC UR4, c[0x0][0x2ec] ;  /* 0x0000bb0000047ab9 */ /* 0x000fe20000000800 */
[----:B-1----:R1:W-:Y:S04]  /*195c0*/  @!P0 STL.64 [R1+0x148], R6 ;  /* 0x0001480601008387 */ /* 0x0023e80000100a00 */
[----:B------:R-:W-:Y:S04]  /*195d0*/  @!P0 STL.64 [R1+0x140], R10 ;  /* 0x0001400a01008387 */ /* 0x000fe80000100a00 */
[----:B------:R2:W-:Y:S01]  /*195e0*/  @!P0 STL.64 [R1+0x138], R8 ;  /* 0x0001380801008387 */ /* 0x0005e20000100a00 */
[----:B-1----:R-:W1:Y:S03]  /*195f0*/  @!P0 LDC.64 R6, c[0x0][0x220] ;  /* 0x00008800ff068b82 */ /* 0x002e660000000a00 */
[----:B-1----:R1:W-:Y:S01]  /*19600*/  @!P0 STL.64 [R1+0x130], R6 ;  /* 0x0001300601008387 */ /* 0x0023e20000100a00 */
[----:B--2---:R-:W-:-:S02]  /*19610*/  VIADD R0, R2, 0x4 ;  /* 0x0000000402007836 */ /* 0x004fc40000000000 */
[----:B------:R-:W-:-:S04]  /*19620*/  IMAD.WIDE.U32 R8, R2, -0x326172a9, RZ ;  /* 0xcd9e8d5702087825 */ /* 0x000fc800078e00ff */
[----:B-1----:R-:W-:Y:S01]  /*19630*/  IMAD.WIDE.U32 R6, R0, -0x326172a9, RZ ;  /* 0xcd9e8d5700067825 */ /* 0x002fe200078e00ff */
[----:B------:R1:W-:Y:S01]  /*19640*/  STL.64 [R1+0x120], R8 ;  /* 0x0001200801007387 */ /* 0x0003e20000100a00 */
[-C--:B----4-:R-:W-:Y:S02]  /*19650*/  LOP3.LUT R2, R9, R4.reuse, RZ, 0x3c, !PT ;  /* 0x0000000409027212 */ /* 0x090fe400078e3cff */
[----:B---3--:R-:W-:Y:S01]  /*19660*/  IMAD.WIDE.U32 R250, R5, -0x2daee0ad, RZ ;  /* 0xd2511f5305fa7825 */ /* 0x008fe200078e00ff */
[----:B------:R2:W-:Y:S01]  /*19670*/  STL.64 [R1+0x118], R6 ;  /* 0x0001180601007387 */ /* 0x0005e20000100a00 */
[----:B------:R-:W-:Y:S02]  /*19680*/  LOP3.LUT R4, R7, R4, RZ, 0x3c, !PT ;  /* 0x0000000407047212 */ /* 0x000fe400078e3cff */
[----:B------:R-:W-:Y:S01]  /*19690*/  IMAD.MOV.U32 R0, RZ, RZ, R69 ;  /* 0x000000ffff007224 */ /* 0x000fe200078e0045 */
[----:B-1----:R-:W3:Y:S04]  /*196a0*/  LDL.LU.64 R8, [R1+0x100] ;  /* 0x0001000001087983 */ /* 0x002ee80000300a00 */
[----:B--2---:R-:W2:Y:S01]  /*196b0*/  LDL.LU.64 R6, [R1+0x108] ;  /* 0x0001080001067983 */ /* 0x004ea20000300a00 */
[----:B------:R-:W-:-:S04]  /*196c0*/  IMAD.WIDE.U32 R12, R2, -0x2daee0ad, RZ ;  /* 0xd2511f53020c7825 */ /* 0x000fc800078e00ff */
[----:B------:R-:W-:Y:S01]  /*196d0*/  IMAD.WIDE.U32 R10, R4, -0x2daee0ad, RZ ;  /* 0xd2511f53040a7825 */ /* 0x000fe200078e00ff */
[----:B------:R1:W-:Y:S04]  /*196e0*/  STL.64 [R1+0x8], R12 ;  /* 0x0000080c01007387 */ /* 0x0003e80000100a00 */
[----:B------:R1:W-:Y:S01]  /*196f0*/  STL.64 [R1+0x10], R10 ;  /* 0x0000100a01007387 */ /* 0x0003e20000100a00 */
[----:B---3--:R-:W-:Y:S02]  /*19700*/  MOV R5, R9 ;  /* 0x0000000900057202 */ /* 0x008fe40000000f00 */
[----:B--2---:R-:W-:-:S05]  /*19710*/  MOV R4, R6 ;  /* 0x0000000600047202 */ /* 0x004fca0000000f00 */
[----:B------:R1:W-:Y:S01]  /*19720*/  STL.64 [R1+0x128], R4 ;  /* 0x0001280401007387 */ /* 0x0003e20000100a00 */
[----:B------:R-:W-:Y:S05]  /*19730*/  BRA `(.L_x_1058) ;  /* 0x0000000000cc7947 */ /* 0x000fea0003800000 */
.L_x_1060:
[----:B------:R-:W2:Y:S01]  /*19740*/  LDL.64 R206, [R1+0x158] ;  /* 0x0001580001ce7983 */ /* 0x000ea20000100a00 */
[----:B------:R-:W1:Y:S01]  /*19750*/  LDC.64 R70, c[0x0][0x248] ;  /* 0x00009200ff467b82 */ /* 0x000e620000000a00 */
[----:B------:R-:W-:Y:S02]  /*19760*/  UIADD3 UR22, UR18, -0x1, URZ ;  /* 0xffffffff12167890 */ /* 0x000fe4000fffe03f */
[----:B------:R-:W3:Y:S02]  /*19770*/  LDL.64 R204, [R1+0x150] ;  /* 0x0001500001cc7983 */ /* 0x000ee40000100a00 */
[----:B------:R-:W-:Y:S02]  /*19780*/  USHF.R.S32.HI UR19, URZ, 0x1f, UR22 ;  /* 0x0000001f3f137899 */ /* 0x000fe40008011416 */
[----:B------:R4:W-:Y:S01]  /*19790*/  @P0 STS.128 [R191+0x4000], RZ ;  /* 0x004000ffbf000388 */ /* 0x0009e20000000c00 */
[----:B------:R-:W5:Y:S08]  /*197a0*/  @!P0 LDC.64 R142, c[0x0][0x218] ;  /* 0x00008600ff8e8b82 */ /* 0x000f700000000a00 */
[----:B------:R-:W4:Y:S08]  /*197b0*/  @!P0 LDC.64 R150, c[0x0][0x218] ;  /* 0x00008600ff968b82 */ /* 0x000f300000000a00 */
[----:B------:R-:W4:Y:S08]  /*197c0*/  @!P0 LDC.64 R152, c[0x0][0x218] ;  /* 0x00008600ff988b82 */ /* 0x000f300000000a00 */
[----:B------:R-:W4:Y:S01]  /*197d0*/  @!P0 LDC.64 R154, c[0x0][0x218] ;  /* 0x00008600ff9a8b82 */ /* 0x000f220000000a00 */
[C---:B-1----:R-:W-:Y:S02]  /*197e0*/  IMAD R74, R70.reuse, UR19, RZ ;  /* 0x00000013464a7c24 */ /* 0x042fe4000f8e02ff */
[----:B------:R-:W-:Y:S04]  /*197f0*/  IMAD.WIDE.U32 R68, R70, UR22, RZ ;  /* 0x0000001646447c25 */ /* 0x000fe8000f8e00ff */
[----:B------:R-:W-:Y:S04]  /*19800*/  IMAD R74, R71, UR22, R74 ;  /* 0x00000016474a7c24 */ /* 0x000fe8000f8e024a */
[----:B------:R-:W-:Y:S01]  /*19810*/  IMAD.IADD R74, R69, 0x1, R74 ;  /* 0x00000001454a7824 */ /* 0x000fe200078e024a */
[----:B--2---:R-:W-:Y:S04]  /*19820*/  LEA R2, P1, R68, R206, 0x6 ;  /* 0x000000ce44027211 */ /* 0x004fe800078230ff */
[----:B-----5:R-:W-:Y:S02]  /*19830*/  @!P0 LEA R142, P6, R2, R142, 0x1 ;  /* 0x0000008e028e8211 */ /* 0x020fe400078c08ff */
[----:B---3--:R-:W-:Y:S02]  /*19840*/  LEA.HI.X R68, R68, R205, R74, 0x6, P1 ;  /* 0x000000cd44447211 */ /* 0x008fe400008f344a */
[----:B------:R-:W-:Y:S02]  /*19850*/  @!P0 LEA R75, P1, R70, R2, 0x4 ;  /* 0x00000002464b8211 */ /* 0x000fe400078220ff */
[----:B------:R-:W-:Y:S02]  /*19860*/  @!P0 LEA.HI.X R143, R2, R143, R68, 0x1, P6 ;  /* 0x0000008f028f8211 */ /* 0x000fe400030f0c44 */
[C---:B----4-:R-:W-:Y:S02]  /*19870*/  @!P0 LEA R140, P5, R75.reuse, R150, 0x1 ;  /* 0x000000964b8c8211 */ /* 0x050fe400078a08ff */
[----:B------:R-:W-:Y:S01]  /*19880*/  @!P0 LEA.HI.X R141, R70, R68, R71, 0x4, P1 ;  /* 0x00000044468d8211 */ /* 0x000fe200008f2447 */
[----:B------:R-:W-:Y:S01]  /*19890*/  @!PT LDS RZ, [RZ] ;  /* 0x00000000fffff984 */ /* 0x000fe20000000800 */
[----:B------:R-:W-:Y:S01]  /*198a0*/  @!PT LDS RZ, [RZ] ;  /* 0x00000000fffff984 */ /* 0x000fe20000000800 */
[----:B------:R-:W-:Y:S01]  /*198b0*/  @!PT LDS RZ, [RZ] ;  /* 0x00000000fffff984 */ /* 0x000fe20000000800 */
[----:B------:R1:W-:Y:S01]  /*198c0*/  @!P0 LDGSTS.E.BYPASS.LTC128B.128 [R191+0x4000], desc[UR26][R142.64] ;  /* 0x040000008ebf8fae */ /* 0x0003e2000b901d5a */
[----:B------:R-:W-:Y:S02]  /*198d0*/  @!P0 IADD3 R69, P4, R2, UR9, RZ ;  /* 0x0000000902458c10 */ /* 0x000fe4000ff9e0ff */
[----:B------:R-:W-:Y:S01]  /*198e0*/  @!P0 LEA.HI.X R141, R75, R151, R141, 0x1, P5 ;  /* 0x000000974b8d8211 */ /* 0x000fe200028f0c8d */
[----:B------:R1:W-:Y:S01]  /*198f0*/  @P0 STS.128 [R191+0x4800], RZ ;  /* 0x004800ffbf000388 */ /* 0x0003e20000000c00 */
[C---:B------:R-:W-:Y:S02]  /*19900*/  @!P0 LEA R74, P3, R69.reuse, R152, 0x1 ;  /* 0x00000098454a8211 */ /* 0x040fe400078608ff */
        /* <DEDUP_REMOVED lines=20> */
[----:B------:R-:W0:Y:S01]  /*19a50*/  LDGDEPBAR ;  /* 0x00000000000079af */ /* 0x000e220000000000 */
[----:B------:R-:W-:Y:S05]  /*19a60*/  BRA `(.L_x_1059) ;  /* 0x0000000c00387947 */ /* 0x000fea0003800000 */
.L_x_1058:
[----:B-1----:R-:W2:Y:S01]  /*19a70*/  LDL.64 R12, [R1+0x128] ;  /* 0x00012800010c7983 */ /* 0x002ea20000100a00 */
[----:B------:R-:W-:Y:S04]  /*19a80*/  DEPBAR.LE SB0, 0x0 ;  /* 0x000080000000791a */ /* 0x000fe80000000000 */
[----:B------:R-:W3:Y:S01]  /*19a90*/  LDL R9, [R1+0x148] ;  /* 0x0001480001097983 */ /* 0x000ee20000100800 */
[----:B------:R-:W-:Y:S01]  /*19aa0*/  USHF.R.S32.HI UR22, URZ, 0x1f, UR18 ;  /* 0x0000001f3f167899 */ /* 0x000fe20008011412 */
[----:B------:R-:W-:Y:S01]  /*19ab0*/  IMAD.U32 R4, RZ, RZ, UR18 ;  /* 0x00000012ff047e24 */ /* 0x000fe2000f8e00ff */
[----:B------:R-:W-:Y:S02]  /*19ac0*/  UIMAD UR19, UR23, UR18, URZ ;  /* 0x00000012171372a4 */ /* 0x000fe4000f8e023f */
[----:B------:R-:W4:Y:S01]  /*19ad0*/  LDL R20, [R1+0x14c] ;  /* 0x00014c0001147983 */ /* 0x000f220000100800 */
[----:B------:R-:W-:Y:S02]  /*19ae0*/  USHF.L.U32 UR39, UR18, 0x1, URZ ;  /* 0x0000000112277899 */ /* 0x000fe4000800063f */
[----:B------:R-:W-:Y:S02]  /*19af0*/  UIMAD UR19, UR22, UR24, UR19 ;  /* 0x00000018161372a4 */ /* 0x000fe4000f8e0213 */
[----:B-----5:R-:W5:Y:S01]  /*19b00*/  LDL R10, [R1+0x140] ;  /* 0x00014000010a7983 */ /* 0x020f620000100800 */
[----:B------:R-:W-:Y:S02]  /*19b10*/  ULOP3.LUT UR22, UR39, UR31, URZ, 0x3c, !UPT ;  /* 0x0000001f27167292 */ /* 0x000fe4000f8e3c3f */
[----:B------:R-:W-:Y:S02]  /*19b20*/  UIADD3 UR37, UR30, 0x3c6ef372, URZ ;  /* 0x3c6ef3721e257890 */ /* 0x000fe4000fffe03f */
[----:B------:R-:W5:Y:S01]  /*19b30*/  LDL R19, [R1+0x144] ;  /* 0x0001440001137983 */ /* 0x000f620000100800 */
[----:B------:R-:W-:Y:S02]  /*19b40*/  UISETP.GE.AND UP0, UPT, UR18, 0x1, UPT ;  /* 0x000000011200788c */ /* 0x000fe4000bf06270 */
[----:B------:R-:W-:Y:S02]  /*19b50*/  UIADD3 UR38, UR30, -0x61c88647, URZ ;  /* 0x9e3779b91e267890 */ /* 0x000fe4000fffe03f */
[----:B------:R-:W5:Y:S01]  /*19b60*/  LDL R8, [R1+0x138] ;  /* 0x0001380001087983 */ /* 0x000f620000100800 */
[----:B------:R-:W-:Y:S02]  /*19b70*/  UIADD3 UR36, UR31, 0x76cf5d0a, URZ ;  /* 0x76cf5d0a1f247890 */ /* 0x000fe4000fffe03f */
[----:B------:R-:W-:Y:S02]  /*19b80*/  UIADD3 UR34, UR31, 0x32370b8f, URZ ;  /* 0x32370b8f1f227890 */ /* 0x000fe4000fffe03f */
[----:B------:R-:W5:Y:S05]  /*19b90*/  LDL R18, [R1+0x13c] ;  /* 0x00013c0001127983 */ /* 0x000f6a0000100800 */
[----:B------:R-:W5:Y:S05]  /*19ba0*/  LDL R6, [R1+0x130] ;  /* 0x0001300001067983 */ /* 0x000f6a0000100800 */
[----:B------:R-:W5:Y:S01]  /*19bb0*/  LDL R17, [R1+0x134] ;  /* 0x0001340001117983 */ /* 0x000f620000100800 */
[----:B------:R-:W-:Y:S06]  /*19bc0*/  BAR.SYNC.DEFER_BLOCKING 0x0 ;  /* 0x0000000000007b1d */ /* 0x000fec0000010000 */
[----:B------:R-:W-:Y:S05]  /*19bd0*/  @P0 STS.128 [R191+0x6000], RZ ;  /* 0x006000ffbf000388 */ /* 0x000fea0000000c00 */
[----:B------:R-:W5:Y:S05]  /*19be0*/  LDL.64 R196, [R1+0x10] ;  /* 0x0000100001c47983 */ /* 0x000f6a0000100a00 */
[----:B------:R-:W5:Y:S05]  /*19bf0*/  LDL.64 R202, [R1+0x8] ;  /* 0x0000080001ca7983 */ /* 0x000f6a0000100a00 */
[----:B------:R-:W5:Y:S05]  /*19c00*/  LDL.64 R200, [R1+0x120] ;  /* 0x0001200001c87983 */ /* 0x000f6a0000100a00 */
[----:B------:R-:W5:Y:S01]  /*19c10*/  LDL.64 R194, [R1+0x118] ;  /* 0x0001180001c27983 */ /* 0x000f620000100a00 */
[----:B--2---:R-:W-:Y:S04]  /*19c20*/  IMAD.WIDE.U32 R4, R4, UR24, R12 ;  /* 0x0000001804047c25 */ /* 0x004fe8000f8e000c */
[----:B------:R-:W-:Y:S01]  /*19c30*/  VIADD R2, R5, UR19 ;  /* 0x0000001305027c36 */ /* 0x000fe20008000000 */
[C---:B---3--:R-:W-:Y:S01]  /*19c40*/  @!P0 LEA R12, P4, R4.reuse, R9, 0x1 ;  /* 0x00000009040c8211 */ /* 0x048fe200078808ff */
[----:B------:R-:W-:Y:S01]  /*19c50*/  UIADD3 UR19, UR31, -0x4498517b, URZ ;  /* 0xbb67ae851f137890 */ /* 0x000fe2000fffe03f */
[C---:B------:R-:W-:Y:S02]  /*19c60*/  @!P0 IADD3 R5, P3, R4.reuse, UR28, RZ ;  /* 0x0000001c04058c10 */ /* 0x040fe4000ff7e0ff */
[----:B----4-:R-:W-:Y:S02]  /*19c70*/  @!P0 LEA.HI.X R13, R4, R20, R2, 0x1, P4 ;  /* 0x00000014040d8211 */ /* 0x010fe400020f0c02 */
[----:B------:R-:W-:Y:S02]  /*19c80*/  @!P0 IADD3.X R9, R2, UR20, RZ, P3, !PT ;  /* 0x0000001402098c10 */ /* 0x000fe40009ffe4ff */
[C---:B-----5:R-:W-:Y:S01]  /*19c90*/  @!P0 LEA R10, P3, R5.reuse, R10, 0x1 ;  /* 0x0000000a050a8211 */ /* 0x060fe200078608ff */
[----:B------:R-:W-:Y:S01]  /*19ca0*/  @!PT LDS RZ, [RZ] ;  /* 0x00000000fffff984 */ /* 0x000fe20000000800 */
[----:B------:R-:W-:Y:S01]  /*19cb0*/  @!PT LDS RZ, [RZ] ;  /* 0x00000000fffff984 */ /* 0x000fe20000000800 */
[----:B------:R-:W-:Y:S01]  /*19cc0*/  @!PT LDS RZ, [RZ] ;  /* 0x00000000fffff984 */ /* 0x000fe20000000800 */
[----:B------:R-:W-:Y:S01]  /*19cd0*/  @!P0 LDGSTS.E.BYPASS.LTC128B.128 [R191+0x6000], desc[UR26][R12.64] ;  /* 0x060000000cbf8fae */ /* 0x000fe2000b901d5a */
[----:B------:R-:W-:Y:S02]  /*19ce0*/  @!P0 IADD3 R7, P2, R4, UR7, RZ ;  /* 0x0000000704078c10 */ /* 0x000fe4000ff5e0ff */
[----:B------:R-:W-:Y:S02]  /*19cf0*/  @!P0 LEA.HI.X R11, R5, R19, R9, 0x1, P3 ;  /* 0x00000013050b8211 */ /* 0x000fe400018f0c09 */
[----:B------:R-:W-:Y:S01]  /*19d00*/  @P0 STS.128 [R191+0x6800], RZ ;  /* 0x006800ffbf000388 */ /* 0x000fe20000000c00 */
[----:B------:R-:W-:Y:S02]  /*19d10*/  @!P0 IADD3.X R15, R2, UR6, RZ, P2, !PT ;  /* 0x00000006020f8c10 */ /* 0x000fe400097fe4ff */
[C---:B------:R-:W-:Y:S02]  /*19d20*/  @!P0 LEA R8, P2, R7.reuse, R8, 0x1 ;  /* 0x0000000807088211 */ /* 0x040fe400078408ff */
        /* <DEDUP_REMOVED lines=13> */
[----:B------:R-:W-:Y:S02]  /*19e00*/  LOP3.LUT R2, R251, UR22, RZ, 0x3c, !PT ;  /* 0x00000016fb027c12 */ /* 0x000fe4000f8e3cff */
[----:B------:R-:W-:Y:S02]  /*19e10*/  @!P0 LEA.HI.X R7, R14, R17, R16, 0x1, P1 ;  /* 0x000000110e078211 */ /* 0x000fe400008f0c10 */
[----:B------:R-:W-:Y:S01]  /*19e20*/  @P0 STS.128 [R191+0x7800], RZ ;  /* 0x007800ffbf000388 */ /* 0x000fe20000000c00 */
[----:B------:R-:W-:Y:S04]  /*19e30*/  PLOP3.LUT P1, PT, PT, PT, UP0, 0x80, 0x0 ;  /* 0x000000000000781c */ /* 0x000fe80003f2f008 */
        /* <DEDUP_REMOVED lines=17> */
[----:B------:R-:W-:Y:S03]  /*19f50*/  LDSM.16.M88.4 R156, [R182+0x5800] ;  /* 0x00580000b69c783b */ /* 0x000fe60000000200 */
[-C--:B------:R-:W-:Y:S02]  /*19f60*/  HMMA.16816.F32.BF16 R12, R60, R18.reuse, RZ ;  /* 0x000000123c0c723c */ /* 0x080fe400000418ff */
[----:B------:R-:W-:Y:S04]  /*19f70*/  LDSM.16.M88.4 R160, [R184] ;  /* 0x00000000b8a0783b */ /* 0x000fe80000000200 */
[C---:B------:R-:W-:Y:S01]  /*19f80*/  HMMA.16816.F32.BF16 R16, R64.reuse, R18, RZ ;  /* 0x000000124010723c */ /* 0x040fe200000418ff */
[----:B------:R-:W-:Y:S05]  /*19f90*/  LDSM.16.M88.4 R164, [R187] ;  /* 0x00000000bba4783b */ /* 0x000fea0000000200 */
[-C--:B---3--:R-:W-:Y:S01]  /*19fa0*/  HMMA.16816.F32.BF16 R20, R64, R32.reuse, RZ ;  /* 0x000000204014723c */ /* 0x088fe200000418ff */
[----:B------:R-:W-:Y:S05]  /*19fb0*/  LDSM.16.M88.4 R168, [R184+0x2000] ;  /* 0x00200000b8a8783b */ /* 0x000fea0000000200 */
[C---:B------:R-:W-:Y:S01]  /*19fc0*/  HMMA.16816.F32.BF16 R24, R60.reuse, R32, RZ ;  /* 0x000000203c18723c */ /* 0x040fe200000418ff */
[----:B------:R-:W-:Y:S05]  /*19fd0*/  LDSM.16.M88.4 R172, [R190] ;  /* 0x00000000beac783b */ /* 0x000fea0000000200 */
        /* <DEDUP_REMOVED lines=10> */
[----:B------:R-:W2:Y:S05]  /*1a080*/  LDSM.16.M88.4 R68, [R182+0x5000] ;  /* 0x00500000b644783b */ /* 0x000eaa0000000200 */
        /* <DEDUP_REMOVED lines=9> */
[----:B------:R-:W-:Y:S05]  /*1a120*/  LDSM.16.M88.4 R152, [R185+0x2000] ;  /* 0x00200000b998783b */ /* 0x000fea0000000200 */
        /* <DEDUP_REMOVED lines=8> */
[----:B------:R-:W-:Y:S05]  /*1a1b0*/  LDSM.16.M88.4 R148, [R181] ;  /* 0x00000000b594783b */ /* 0x000fea0000000200 */
[----:B------:R-:W-:Y:S01]  /*1a1c0*/  HMMA.16816.F32.BF16 R64, R140, R158, R64 ;  /* 0x0000009e8c40723c */ /* 0x000fe20000041840 */
[----:B------:R-:W2:Y:S05]  /*1a1d0*/  LDSM.16.M88.4 R140, [R185] ;  /* 0x00000000b98c783b */ /* 0x000eaa0000000200 */
[-C--:B------:R-:W-:Y:S01]  /*1a1e0*/  HMMA.16816.F32.BF16 R4, R160, R164.reuse, R4 ;  /* 0x000000a4a004723c */ /* 0x080fe20000041804 */
[----:B------:R-:W4:Y:S05]  /*1a1f0*/  LDSM.16.M88.4 R156, [R181+0x800] ;  /* 0x00080000b59c783b */ /* 0x000f2a0000000200 */
[C---:B------:R-:W-:Y:S06]  /*1a200*/  HMMA.16816.F32.BF16 R8, R168.reuse, R164, R8 ;  /* 0x000000a4a808723c */ /* 0x040fec0000041808 */
[-C--:B------:R-:W-:Y:S06]  /*1a210*/  HMMA.16816.F32.BF16 R12, R168, R166.reuse, R12 ;  /* 0x000000a6a80c723c */ /* 0x080fec000004180c */
[C---:B------:R-:W-:Y:S01]  /*1a220*/  HMMA.16816.F32.BF16 R16, R160.reuse, R166, R16 ;  /* 0x000000a6a010723c */ /* 0x040fe20000041810 */
[----:B------:R-:W5:Y:S05]  /*1a230*/  LDSM.16.M88.4 R164, [R181+0x1000] ;  /* 0x00100000b5a4783b */ /* 0x000f6a0000000200 */
[-C--:B------:R-:W-:Y:S06]  /*1a240*/  HMMA.16816.F32.BF16 R20, R160, R172.reuse, R20 ;  /* 0x000000aca014723c */ /* 0x080fec0000041814 */
[C---:B------:R-:W-:Y:S06]  /*1a250*/  HMMA.16816.F32.BF16 R24, R168.reuse, R172, R24 ;  /* 0x000000aca818723c */ /* 0x040fec0000041818 */
[-C--:B------:R-:W-:Y:S06]  /*1a260*/  HMMA.16816.F32.BF16 R28, R168, R174.reuse, R28 ;  /* 0x000000aea81c723c */ /* 0x080fec000004181c */
[C---:B------:R-:W-:Y:S01]  /*1a270*/  HMMA.16816.F32.BF16 R32, R160.reuse, R174, R32 ;  /* 0x000000aea020723c */ /* 0x040fe20000041820 */
[----:B------:R-:W5:Y:S01]  /*1a280*/  LDSM.16.M88.4 R172, [R181+0x1800] ;  /* 0x00180000b5ac783b */ /* 0x000f620000000200 */
[----:B------:R-:W-:Y:S04]  /*1a290*/  DEPBAR.LE SB0, 0x0 ;  /* 0x000080000000791a */ /* 0x000fe80000000000 */
[-C--:B---3--:R-:W-:Y:S01]  /*1a2a0*/  HMMA.16816.F32.BF16 R36, R160, R144.reuse, R36 ;  /* 0x00000090a024723c */ /* 0x088fe20000041824 */
[----:B------:R-:W-:Y:S05]  /*1a2b0*/  BAR.SYNC.DEFER_BLOCKING 0x0 ;  /* 0x0000000000007b1d */ /* 0x000fea0000010000 */
[C---:B------:R-:W-:Y:S06]  /*1a2c0*/  HMMA.16816.F32.BF16 R40, R168.reuse, R144, R40 ;  /* 0x00000090a828723c */ /* 0x040fec0000041828 */
[-C--:B------:R-:W-:Y:S06]  /*1a2d0*/  HMMA.16816.F32.BF16 R44, R168, R146.reuse, R44 ;  /* 0x00000092a82c723c */ /* 0x080fec000004182c */
[C---:B------:R-:W-:Y:S06]  /*1a2e0*/  HMMA.16816.F32.BF16 R48, R160.reuse, R146, R48 ;  /* 0x00000092a030723c */ /* 0x040fec0000041830 */
[-C--:B-1----:R-:W-:Y:S06]  /*1a2f0*/  HMMA.16816.F32.BF16 R52, R160, R68.reuse, R52 ;  /* 0x00000044a034723c */ /* 0x082fec0000041834 */
[C---:B------:R-:W-:Y:S06]  /*1a300*/  HMMA.16816.F32.BF16 R56, R168.reuse, R68, R56 ;  /* 0x00000044a838723c */ /* 0x040fec0000041838 */
[-C--:B------:R-:W-:Y:S05]  /*1a310*/  HMMA.16816.F32.BF16 R60, R168, R70.reuse, R60 ;  /* 0x00000046a83c723c */ /* 0x080fea000004183c */
[--C-:B------:R-:W-:Y:S01]  /*1a320*/  LOP3.LUT R69, R197, UR19, R250.reuse, 0x96, !PT ;  /* 0x00000013c5457c12 */ /* 0x100fe2000f8e96fa */
[----:B------:R-:W-:Y:S06]  /*1a330*/  HMMA.16816.F32.BF16 R64, R160, R70, R64 ;  /* 0x00000046a040723c */ /* 0x000fec0000041840 */
[-C--:B--2---:R-:W-:Y:S05]  /*1a340*/  HMMA.16816.F32.BF16 R4, R140, R148.reuse, R4 ;  /* 0x000000948c04723c */ /* 0x084fea0000041804 */
[----:B------:R-:W-:Y:S01]  /*1a350*/  IMAD.WIDE.U32 R70, R2, -0x326172a9, RZ ;  /* 0xcd9e8d5702467825 */ /* 0x000fe200078e00ff */
[C---:B------:R-:W-:Y:S05]  /*1a360*/  HMMA.16816.F32.BF16 R8, R152.reuse, R148, R8 ;  /* 0x000000949808723c */ /* 0x040fea0000041808 */
[----:B------:R-:W-:Y:S01]  /*1a370*/  LOP3.LUT R162, R203, UR19, R250, 0x96, !PT ;  /* 0x00000013cba27c12 */ /* 0x000fe2000f8e96fa */
[-C--:B------:R-:W-:Y:S05]  /*1a380*/  HMMA.16816.F32.BF16 R12, R152, R150.reuse, R12 ;  /* 0x00000096980c723c */ /* 0x080fea000004180c */
[----:B------:R-:W-:Y:S01]  /*1a390*/  LOP3.LUT R144, R71, UR38, R200, 0x96, !PT ;  /* 0x0000002647907c12 */ /* 0x000fe2000f8e96c8 */
[C---:B------:R-:W-:Y:S05]  /*1a3a0*/  HMMA.16816.F32.BF16 R16, R140.reuse, R150, R16 ;  /* 0x000000968c10723c */ /* 0x040fea0000041810 */
[----:B------:R-:W-:Y:S01]  /*1a3b0*/  IMAD.WIDE.U32 R162, R162, -0x326172a9, RZ ;  /* 0xcd9e8d57a2a27825 */ /* 0x000fe200078e00ff */
[----:B------:R-:W-:Y:S01]  /*1a3c0*/  FMNMX.FTZ R68, R4, R72, !PT ;  /* 0x0000004804447209 */ /* 0x000fe20007810000 */
[-C--:B----4-:R-:W-:Y:S04]  /*1a3d0*/  HMMA.16816.F32.BF16 R20, R140, R156.reuse, R20 ;  /* 0x0000009c8c14723c */ /* 0x090fe80000041814 */
[----:B------:R-:W-:Y:S01]  /*1a3e0*/  FMNMX.FTZ R68, R5, R68, !PT ;  /* 0x0000004405447209 */ /* 0x000fe20007810000 */
[----:B------:R-:W-:Y:S01]  /*1a3f0*/  IMAD.WIDE.U32 R144, R144, -0x2daee0ad, RZ ;  /* 0xd2511f5390907825 */ /* 0x000fe200078e00ff */
[----:B------:R-:W-:Y:S01]  /*1a400*/  LOP3.LUT R146, R163, UR37, R70, 0x96, !PT ;  /* 0x00000025a3927c12 */ /* 0x000fe2000f8e9646 */
[C---:B------:R-:W-:Y:S04]  /*1a410*/  HMMA.16816.F32.BF16 R24, R152.reuse, R156, R24 ;  /* 0x0000009c9818723c */ /* 0x040fe80000041818 */
[----:B------:R-:W-:Y:S02]  /*1a420*/  IMAD.WIDE.U32 R146, R146, -0x2daee0ad, RZ ;  /* 0xd2511f5392927825 */ /* 0x000fe400078e00ff */
[-C--:B------:R-:W-:Y:S05]  /*1a430*/  HMMA.16816.F32.BF16 R28, R152, R158.reuse, R28 ;  /* 0x0000009e981c723c */ /* 0x080fea000004181c */
[----:B------:R-:W-:Y:S01]  /*1a440*/  FMNMX.FTZ R68, R16, R68, !PT ;  /* 0x0000004410447209 */ /* 0x000fe20007810000 */
[C---:B------:R-:W-:Y:S05]  /*1a450*/  HMMA.16816.F32.BF16 R32, R140.reuse, R158, R32 ;  /* 0x0000009e8c20723c */ /* 0x040fea0000041820 */
[----:B------:R-:W-:Y:S01]  /*1a460*/  FMNMX.FTZ R2, R17, R68, !PT ;  /* 0x0000004411027209 */ /* 0x000fe20007810000 */
[-C--:B-----5:R-:W-:Y:S05]  /*1a470*/  HMMA.16816.F32.BF16 R36, R140, R164.reuse, R36 ;  /* 0x000000a48c24723c */ /* 0x0a0fea0000041824 */
[----:B------:R-:W-:Y:S01]  /*1a480*/  FMNMX.FTZ R2, R20, R2, !PT ;  /* 0x0000000214027209 */ /* 0x000fe20007810000 */
[C---:B------:R-:W-:Y:S05]  /*1a490*/  HMMA.16816.F32.BF16 R40, R152.reuse, R164, R40 ;  /* 0x000000a49828723c */ /* 0x040fea0000041828 */
[----:B------:R-:W-:Y:S01]  /*1a4a0*/  FMNMX.FTZ R68, R6, R73, !PT ;  /* 0x0000004906447209 */ /* 0x000fe20007810000 */
[-C--:B------:R-:W-:Y:S05]  /*1a4b0*/  HMMA.16816.F32.BF16 R44, R152, R166.reuse, R44 ;  /* 0x000000a6982c723c */ /* 0x080fea000004182c */
[----:B------:R-:W-:Y:S01]  /*1a4c0*/  FMNMX.FTZ R2, R21, R2, !PT ;  /* 0x0000000215027209 */ /* 0x000fe20007810000 */
[C---:B------:R-:W-:Y:S05]  /*1a4d0*/  HMMA.16816.F32.BF16 R48, R140.reuse, R166, R48 ;  /* 0x000000a68c30723c */ /* 0x040fea0000041830 */
[----:B------:R-:W-:Y:S01]  /*1a4e0*/  FMNMX.FTZ R68, R7, R68, !PT ;  /* 0x0000004407447209 */ /* 0x000fe20007810000 */
[-C--:B------:R-:W-:Y:S05]  /*1a4f0*/  HMMA.16816.F32.BF16 R52, R140, R172.reuse, R52 ;  /* 0x000000ac8c34723c */ /* 0x080fea0000041834 */
[----:B------:R-:W-:Y:S01]  /*1a500*/  LOP3.LUT R159, R71, UR38, R194, 0x96, !PT ;  /* 0x00000026479f7c12 */ /* 0x000fe2000f8e96c2 */
[C---:B------:R-:W-:Y:S05]  /*1a510*/  HMMA.16816.F32.BF16 R56, R152.reuse, R172, R56 ;  /* 0x000000ac9838723c */ /* 0x040fea0000041838 */
[----:B------:R-:W-:Y:S01]  /*1a520*/  IMAD.WIDE.U32 R166, R69, -0x326172a9, RZ ;  /* 0xcd9e8d5745a67825 */ /* 0x000fe200078e00ff */
[----:B------:R-:W-:Y:S01]  /*1a530*/  FMNMX.FTZ R69, R32, R2, !PT ;  /* 0x0000000220457209 */ /* 0x000fe20007810000 */
[-C--:B------:R-:W-:Y:S04]  /*1a540*/  HMMA.16816.F32.BF16 R60, R152, R174.reuse, R60 ;  /* 0x000000ae983c723c */ /* 0x080fe8000004183c */
[----:B------:R-:W-:Y:S02]  /*1a550*/  FMNMX.FTZ R2, R18, R68, !PT ;  /* 0x0000004412027209 */ /* 0x000fe40007810000 */
[----:B------:R-:W-:Y:S01]  /*1a560*/  FMNMX.FTZ R68, R33, R69, !PT ;  /* 0x0000004521447209 */ /* 0x000fe20007810000 */
[----:B------:R-:W-:Y:S04]  /*1a570*/  HMMA.16816.F32.BF16 R64, R140, R174, R64 ;  /* 0x000000ae8c40723c */ /* 0x000fe80000041840 */
[----:B------:R-:W-:Y:S02]  /*1a580*/  FMNMX.FTZ R69, R19, R2, !PT ;  /* 0x0000000213457209 */ /* 0x000fe40007810000 */
[----:B------:R-:W-:Y:S02]  /*1a590*/  FMNMX.FTZ R2, R36, R68, !PT ;  /* 0x0000004424027209 */ /* 0x000fe40007810000 */
[----:B------:R-:W-:Y:S03]  /*1a5a0*/  FMNMX.FTZ R69, R22, R69, !PT ;  /* 0x0000004516457209 */ /* 0x000fe60007810000 */
[----:B------:R-:W-:Y:S02]  /*1a5b0*/  FMNMX.FTZ R2, R37, R2, !PT ;  /* 0x0000000225027209 */ /* 0x000fe40007810000 */
[----:B------:R-:W-:Y:S02]  /*1a5c0*/  LOP3.LUT R160, R167, UR37, R70, 0x96, !PT ;  /* 0x00000025a7a07c12 */ /* 0x000fe4000f8e9646 */
        /* <DEDUP_REMOVED lines=24> */
.L_x_1059:
[----:B------:R-:W-:Y:S01]  /*1a750*/  FMNMX.FTZ R69, R51, R157, !PT ;  /* 0x0000009d33457209 */ /* 0x000fe20007810000 */
[----:B------:R2:W3:Y:S01]  /*1a760*/  LDL.S16 R205, [R1+0x4c] ;  /* 0x00004c0001cd7983 */ /* 0x0004e20000100600 */
[----:B------:R-:W-:Y:S01]  /*1a770*/  FMNMX.FTZ R2, R28, R156, !PT ;  /* 0x0000009c1c027209 */ /* 0x000fe20007810000 */
[----:B------:R-:W-:Y:S01]  /*1a780*/  UIADD3 UR29, UR30, 0x1715609d, URZ ;  /* 0x1715609d1e1d7890 */ /* 0x000fe2000fffe03f */
[----:B------:R-:W-:Y:S01]  /*1a790*/  FMNMX.FTZ R68, R27, R158, !PT ;  /* 0x0000009e1b447209 */ /* 0x000fe20007810000 */
[----:B------:R2:W4:Y:S01]  /*1a7a0*/  LDL.S16 R206, [R1+0x50] ;  /* 0x0000500001ce7983 */ /* 0x0005220000100600 */
[----:B-1----:R-:W-:Y:S01]  /*1a7b0*/  FMNMX.FTZ R70, R54, R69, !PT ;  /* 0x0000004536467209 */ /* 0x002fe20007810000 */
[----:B------:R-:W-:Y:S01]  /*1a7c0*/  UIADD3 UR22, UR31, 0x646e171e, URZ ;  /* 0x646e171e1f167890 */ /* 0x000fe2000fffe03f */
[----:B------:R-:W-:Y:S01]  /*1a7d0*/  FMNMX.FTZ R2, R29, R2, !PT ;  /* 0x000000021d027209 */ /* 0x000fe20007810000 */
[----:B------:R2:W2:Y:S01]  /*1a7e0*/  LDL.S16 R204, [R1+0x58] ;  /* 0x0000580001cc7983 */ /* 0x0004a20000100600 */
[----:B------:R-:W-:Y:S01]  /*1a7f0*/  FMNMX.FTZ R69, R30, R68, !PT ;  /* 0x000000441e457209 */ /* 0x000fe20007810000 */
[----:B------:R-:W-:Y:S01]  /*1a800*/  UIADD3 UR35, UR30, -0x255992d5, URZ ;  /* 0xdaa66d2b1e237890 */ /* 0x000fe2000fffe03f */
[----:B------:R-:W-:Y:S01]  /*1a810*/  FMNMX.FTZ R68, R55, R70, !PT ;  /* 0x0000004637447209 */ /* 0x000fe20007810000 */
[----:B------:R1:W2:Y:S01]  /*1a820*/  LDL.S16 R175, [R1+0x68] ;  /* 0x0000680001af7983 */ /* 0x0002a20000100600 */
[----:B------:R-:W-:Y:S01]  /*1a830*/  FMNMX.FTZ R2, R40, R2, !PT ;  /* 0x0000000228027209 */ /* 0x000fe20007810000 */
[----:B------:R-:W-:Y:S01]  /*1a840*/  IMAD.WIDE.U32 R70, R159, -0x2daee0ad, RZ ;  /* 0xd2511f539f467825 */ /* 0x000fe200078e00ff */
[----:B------:R-:W-:Y:S01]  /*1a850*/  FMNMX.FTZ R74, R31, R69, !PT ;  /* 0x000000451f4a7209 */ /* 0x000fe20007810000 */
[----:B------:R1:W2:Y:S01]  /*1a860*/  LDL.S16 R193, [R1+0x60] ;  /* 0x0000600001c17983 */ /* 0x0002a20000100600 */
[----:B------:R-:W-:Y:S01]  /*1a870*/  FMNMX.FTZ R140, R66, R68, !PT ;  /* 0x00000044428c7209 */ /* 0x000fe20007810000 */
[----:B------:R-:W-:Y:S01]  /*1a880*/  IMAD.WIDE.U32 R68, R160, -0x2daee0ad, RZ ;  /* 0xd2511f53a0447825 */ /* 0x000fe200078e00ff */
[----:B------:R-:W-:Y:S01]  /*1a890*/  FMNMX.FTZ R75, R41, R2, !PT ;  /* 0x00000002294b7209 */ /* 0x000fe20007810000 */
[----:B------:R1:W2:Y:S01]  /*1a8a0*/  LDL.S16 R161, [R1+0x5c] ;  /* 0x00005c0001a17983 */ /* 0x0002a20000100600 */
[----:B------:R-:W-:Y:S01]  /*1a8b0*/  FMNMX.FTZ R2, R42, R74, !PT ;  /* 0x0000004a2a027209 */ /* 0x000fe20007810000 */
[----:B------:R-:W-:Y:S01]  /*1a8c0*/  UIADD3 UR33, UR30, 0x78dde6e4, URZ ;  /* 0x78dde6e41e217890 */ /* 0x000fe2000fffe03f */
[----:B------:R-:W-:Y:S01]  /*1a8d0*/  FMNMX.FTZ R74, R67, R140, !PT ;  /* 0x0000008c434a7209 */ /* 0x000fe20007810000 */
[----:B------:R-:W1:Y:S01]  /*1a8e0*/  SHFL.BFLY PT, R142, R148, 0x2, 0x1f ;  /* 0x0c401f00948e7f89 */ /* 0x000e6200000e0000 */
[----:B------:R-:W-:Y:S01]  /*1a8f0*/  FMNMX.FTZ R75, R44, R75, !PT ;  /* 0x0000004b2c4b7209 */ /* 0x000fe20007810000 */
[----:B------:R-:W-:Y:S01]  /*1a900*/  UIADD3 UR25, UR31, -0x56f99767, URZ ;  /* 0xa90668991f197890 */ /* 0x000fe2000fffe03f */
[----:B------:R-:W-:Y:S05]  /*1a910*/  FMNMX.FTZ R2, R43, R2, !PT ;  /* 0x000000022b027209 */ /* 0x000fea0007810000 */
[----:B------:R-:W-:Y:S01]  /*1a920*/  STL [R1+0x188], R190 ;  /* 0x000188be01007387 */ /* 0x000fe20000100800 */
[----:B------:R-:W-:Y:S01]  /*1a930*/  LOP3.LUT R140, R69, UR34, R70, 0x96, !PT ;  /* 0x00000022458c7c12 */ /* 0x000fe2000f8e9646 */
[----:B------:R-:W-:Y:S01]  /*1a940*/  UIADD3 UR32, UR31, -0x126145ec, URZ ;  /* 0xed9eba141f207890 */ /* 0x000fe2000fffe03f */
[----:B------:R-:W-:Y:S01]  /*1a950*/  FMNMX.FTZ R70, R45, R75, !PT ;  /* 0x0000004b2d467209 */ /* 0x000fe20007810000 */
[----:B------:R-:W1:Y:S01]  /*1a960*/  SHFL.BFLY PT, R143, R74, 0x2, 0x1f ;  /* 0x0c401f004a8f7f89 */ /* 0x000e6200000e0000 */
[----:B------:R-:W-:Y:S01]  /*1a970*/  FMNMX.FTZ R2, R46, R2, !PT ;  /* 0x000000022e027209 */ /* 0x000fe20007810000 */
[----:B------:R-:W-:Y:S01]  /*1a980*/  IMAD.WIDE.U32 R154, R140, -0x326172a9, RZ ;  /* 0xcd9e8d578c9a7825 */ /* 0x000fe200078e00ff */
[----:B------:R-:W-:Y:S05]  /*1a990*/  LOP3.LUT R144, R147, UR34, R144, 0x96, !PT ;  /* 0x0000002293907c12 */ /* 0x000fea000f8e9690 */
[----:B------:R-:W-:Y:S01]  /*1a9a0*/  STL [R1+0x184], R189 ;  /* 0x000184bd01007387 */ /* 0x000fe20000100800 */
[----:B------:R-:W-:Y:S01]  /*1a9b0*/  LOP3.LUT R141, R71, UR36, R196, 0x96, !PT ;  /* 0x00000024478d7c12 */ /* 0x000fe2000f8e96c4 */
[----:B------:R-:W-:Y:S01]  /*1a9c0*/  UIADD3 UR19, UR30, -0x4ab325aa, URZ ;  /* 0xb54cda561e137890 */ /* 0x000fe2000fffe03f */
[----:B------:R-:W-:Y:S01]  /*1a9d0*/  FMNMX.FTZ R70, R56, R70, !PT ;  /* 0x0000004638467209 */ /* 0x000fe20007810000 */
[----:B------:R-:W-:Y:S01]  /*1a9e0*/  STL [R1+0x180], R188 ;  /* 0x000180bc01007387 */ /* 0x000fe20000100800 */
[----:B------:R-:W-:Y:S01]  /*1a9f0*/  FMNMX.FTZ R2, R47, R2, !PT ;  /* 0x000000022f027209 */ /* 0x000fe20007810000 */
[----:B------:R-:W-:Y:S01]  /*1aa00*/  IMAD.WIDE.U32 R156, R144, -0x326172a9, RZ ;  /* 0xcd9e8d57909c7825 */ /* 0x000fe200078e00ff */
[----:B------:R-:W-:Y:S01]  /*1aa10*/  FMNMX.FTZ R70, R57, R70, !PT ;  /* 0x0000004639467209 */ /* 0x000fe20007810000 */
[----:B------:R-:W-:Y:S01]  /*1aa20*/  STL [R1+0x17c], R187 ;  /* 0x00017cbb01007387 */ /* 0x000fe20000100800 */
[----:B------:R-:W-:Y:S01]  /*1aa30*/  FMNMX.FTZ R2, R58, R2, !PT ;  /* 0x000000023a027209 */ /* 0x000fe20007810000 */
[----:B------:R-:W-:Y:S01]  /*1aa40*/  IMAD.WIDE.U32 R150, R141, -0x326172a9, RZ ;  /* 0xcd9e8d578d967825 */ /* 0x000fe200078e00ff */
[----:B------:R-:W-:Y:S01]  /*1aa50*/  FMNMX.FTZ R70, R60, R70, !PT ;  /* 0x000000463c467209 */ /* 0x000fe20007810000 */
[----:B------:R-:W-:Y:S01]  /*1aa60*/  STL [R1+0x178], R186 ;  /* 0x000178ba01007387 */ /* 0x000fe20000100800 */
[----:B-1----:R-:W-:Y:S01]  /*1aa70*/  FMNMX.FTZ R71, R148, R142, !PT ;  /* 0x0000008e94477209 */ /* 0x002fe20007810000 */
[----:B------:R-:W-:Y:S01]  /*1aa80*/  UIADD3 UR39, UR39, 0x1, URZ ;  /* 0x0000000127277890 */ /* 0x000fe2000fffe03f */
[----:B------:R-:W-:Y:S01]  /*1aa90*/  FMNMX.FTZ R69, R59, R2, !PT ;  /* 0x000000023b457209 */ /* 0x000fe20007810000 */
[----:B------:R-:W-:Y:S01]  /*1aaa0*/  STL [R1+0x174], R185 ;  /* 0x000174b901007387 */ /* 0x000fe20000100800 */
[----:B------:R-:W-:Y:S01]  /*1aab0*/  LOP3.LUT R145, R145, UR36, R202, 0x96, !PT ;  /* 0x0000002491917c12 */ /* 0x000fe2000f8e96ca */
[----:B------:R-:W-:Y:S01]  /*1aac0*/  ULOP3.LUT UR39, UR39, UR31, URZ, 0x3c, !UPT ;  /* 0x0000001f27277292 */ /* 0x000fe2000f8e3c3f */
[----:B------:R-:W-:Y:S01]  /*1aad0*/  FMNMX.FTZ R2, R61, R70, !PT ;  /* 0x000000463d027209 */ /* 0x000fe20007810000 */
[----:B------:R-:W1:Y:S01]  /*1aae0*/  SHFL.BFLY PT, R144, R71, 0x1, 0x1f ;  /* 0x0c201f0047907f89 */ /* 0x000e6200000e0000 */
[----:B------:R-:W-:Y:S01]  /*1aaf0*/  FMNMX.FTZ R69, R62, R69, !PT ;  /* 0x000000453e457209 */ /* 0x000fe20007810000 */
[----:B------:R-:W-:Y:S01]  /*1ab00*/  IMAD.WIDE.U32 R148, R145, -0x326172a9, RZ ;  /* 0xcd9e8d5791947825 */ /* 0x000fe200078e00ff */
[----:B------:R-:W-:Y:S05]  /*1ab10*/  FMNMX.FTZ R70, R74, R143, !PT ;  /* 0x0000008f4a467209 */ /* 0x000fea0007810000 */
[----:B------:R-:W-:Y:S01]  /*1ab20*/  STL [R1+0x170], R184 ;  /* 0x000170b801007387 */ /* 0x000fe20000100800 */
[----:B------:R-:W-:Y:S02]  /*1ab30*/  FMNMX.FTZ R69, R63, R69, !PT ;  /* 0x000000453f457209 */ /* 0x000fe40007810000 */
[----:B------:R-:W-:Y:S01]  /*1ab40*/  LOP3.LUT R140, R149, UR35, R162, 0x96, !PT ;  /* 0x00000023958c7c12 */ /* 0x000fe2000f8e96a2 */
[----:B------:R-:W1:Y:S01]  /*1ab50*/  SHFL.BFLY PT, R142, R2, 0x2, 0x1f ;  /* 0x0c401f00028e7f89 */ /* 0x000e6200000e0000 */
[----:B------:R-:W-:Y:S02]  /*1ab60*/  LOP3.LUT R148, R157, UR33, R148, 0x96, !PT ;  /* 0x000000219d947c12 */ /* 0x000fe4000f8e9694 */
[----:B------:R-:W-:Y:S05]  /*1ab70*/  LOP3.LUT R75, R151, UR35, R166, 0x96, !PT ;  /* 0x00000023974b7c12 */ /* 0x000fea000f8e96a6 */
[----:B------:R-:W1:Y:S01]  /*1ab80*/  SHFL.BFLY PT, R143, R69, 0x2, 0x1f ;  /* 0x0c401f00458f7f89 */ /* 0x000e6200000e0000 */
[----:B------:R-:W-:Y:S01]  /*1ab90*/  LOP3.LUT R147, R155, UR33, R150, 0x96, !PT ;  /* 0x000000219b937c12 */ /* 0x000fe2000f8e9696 */
[----:B------:R-:W-:Y:S01]  /*1aba0*/  IMAD.WIDE.U32 R168, R148, -0x2daee0ad, RZ ;  /* 0xd2511f5394a87825 */ /* 0x000fe200078e00ff */
[----:B------:R-:W-:Y:S05]  /*1abb0*/  LOP3.LUT R192, R192, 0xfbffffff, RZ, 0xc0, !PT ;  /* 0xfbffffffc0c07812 */ /* 0x000fea00078ec0ff */
[----:B------:R-:W-:Y:S01]  /*1abc0*/  STL [R1+0x16c], R183 ;  /* 0x00016cb701007387 */ /* 0x000fe20000100800 */
[----:B------:R-:W-:Y:S01]  /*1abd0*/  IMAD.WIDE.U32 R140, R140, -0x2daee0ad, RZ ;  /* 0xd2511f538c8c7825 */ /* 0x000fe200078e00ff */
[----:B------:R-:W-:Y:S02]  /*1abe0*/  @P0 LOP3.LUT R192, R192, 0x4000000, RZ, 0xfc, !PT ;  /* 0x04000000c0c00812 */ /* 0x000fe400078efcff */
[----:B------:R-:W-:Y:S01]  /*1abf0*/  STL [R1+0x168], R182 ;  /* 0x000168b601007387 */ /* 0x000fe20000100800 */
[----:B------:R-:W-:Y:S01]  /*1ac00*/  IMAD.WIDE.U32 R172, R147, -0x2daee0ad, RZ ;  /* 0xd2511f5393ac7825 */ /* 0x000fe200078e00ff */
[----:B------:R-:W-:Y:S02]  /*1ac10*/  LOP3.LUT R150, R169, UR25, R140, 0x96, !PT ;  /* 0x00000019a9967c12 */ /* 0x000fe4000f8e968c */
[----:B------:R-:W-:Y:S01]  /*1ac20*/  STL [R1+0x164], R181 ;  /* 0x000164b501007387 */ /* 0x000fe20000100800 */
[----:B-1----:R-:W-:Y:S01]  /*1ac30*/  FMNMX.FTZ R71, R71, R144, !PT ;  /* 0x0000009047477209 */ /* 0x002fe20007810000 */
[----:B------:R-:W-:Y:S01]  /*1ac40*/  IMAD.MOV.U32 R155, RZ, RZ, R198 ;  /* 0x000000ffff9b7224 */ /* 0x000fe200078e00c6 */
[----:B------:R-:W-:Y:S01]  /*1ac50*/  LOP3.LUT R146, R141, UR32, R146, 0x96, !PT ;  /* 0x000000208d927c12 */ /* 0x000fe2000f8e9692 */
[----:B------:R-:W1:Y:S01]  /*1ac60*/  SHFL.BFLY PT, R145, R70, 0x1, 0x1f ;  /* 0x0c201f0046917f89 */ /* 0x000e6200000e0000 */
[C---:B------:R-:W-:Y:S01]  /*1ac70*/  FSETP.NEU.FTZ.AND P1, PT, R71.reuse, -INF , PT ;  /* 0xff8000004700780b */ /* 0x040fe20003f3d000 */
[----:B------:R-:W-:Y:S01]  /*1ac80*/  FMUL.FTZ R140, R71, UR4 ;  /* 0x00000004478c7c20 */ /* 0x000fe20008410000 */
[----:B------:R-:W-:Y:S01]  /*1ac90*/  LOP3.LUT R192, R192, 0xf7ffffff, RZ, 0xc0, !PT ;  /* 0xf7ffffffc0c07812 */ /* 0x000fe200078ec0ff */
[----:B------:R-:W-:Y:S04]  /*1aca0*/  IMAD.WIDE.U32 R74, R75, -0x2daee0ad, RZ ;  /* 0xd2511f534b4a7825 */ /* 0x000fe800078e00ff */
[----:B------:R-:W-:Y:S01]  /*1acb0*/  STL [R1+0x160], R176 ;  /* 0x000160b001007387 */ /* 0x000fe20000100800 */
[----:B------:R-:W-:Y:S01]  /*1acc0*/  FSEL R140, R140, RZ, P1 ;  /* 0x000000ff8c8c7208 */ /* 0x000fe20000800000 */
[----:B------:R-:W-:Y:S01]  /*1acd0*/  IMAD.WIDE.U32 R164, R146, -0x326172a9, RZ ;  /* 0xcd9e8d5792a47825 */ /* 0x000fe200078e00ff */
[----:B------:R-:W-:Y:S02]  /*1ace0*/  LOP3.LUT R68, R75, UR32, R68, 0x96, !PT ;  /* 0x000000204b447c12 */ /* 0x000fe4000f8e9644 */
[----:B------:R-:W-:Y:S01]  /*1acf0*/  LOP3.LUT R152, R173, UR25, R74, 0x96, !PT ;  /* 0x00000019ad987c12 */ /* 0x000fe2000f8e964a */
[--C-:B------:R-:W-:Y:S01]  /*1ad00*/  FFMA.FTZ R198, R20, UR4, -R140.reuse ;  /* 0x0000000414c67c23 */ /* 0x100fe2000801088c */
[----:B------:R-:W-:Y:S01]  /*1ad10*/  FMNMX.FTZ R74, R2, R142, !PT ;  /* 0x0000008e024a7209 */ /* 0x000fe20007810000 */
[----:B------:R-:W-:Y:S01]  /*1ad20*/  FFMA.FTZ R4, R4, UR4, -R140 ;  /* 0x0000000404047c23 */ /* 0x000fe2000801088c */
[----:B------:R-:W-:Y:S01]  /*1ad30*/  LOP3.LUT R173, R165, UR29, R156, 0x96, !PT ;  /* 0x0000001da5ad7c12 */ /* 0x000fe2000f8e969c */
[----:B------:R-:W-:Y:S01]  /*1ad40*/  IMAD.WIDE.U32 R170, R68, -0x326172a9, RZ ;  /* 0xcd9e8d5744aa7825 */ /* 0x000fe200078e00ff */
[----:B------:R-:W-:Y:S01]  /*1ad50*/  FMNMX.FTZ R68, R69, R143, !PT ;  /* 0x0000008f45447209 */ /* 0x000fe20007810000 */
[----:B------:R-:W1:Y:S01]  /*1ad60*/  SHFL.BFLY PT, R141, R74, 0x1, 0x1f ;  /* 0x0c201f004a8d7f89 */ /* 0x000e6200000e0000 */
[----:B------:R1:W-:Y:S01]  /*1ad70*/  MUFU.EX2 R219, R4 ;  /* 0x0000000400db7308 */ /* 0x0003e20000000800 */
[----:B------:R-:W-:Y:S01]  /*1ad80*/  IMAD.WIDE.U32 R150, R150, -0x326172a9, RZ ;  /* 0xcd9e8d5796967825 */ /* 0x000fe200078e00ff */
[----:B------:R-:W-:Y:S05]  /*1ad90*/  LOP3.LUT R215, R171, UR29, R154, 0x96, !PT ;  /* 0x0000001dabd77c12 */ /* 0x000fea000f8e969a */
[----:B------:R-:W1:Y:S01]  /*1ada0*/  SHFL.BFLY PT, R143, R68, 0x1, 0x1f ;  /* 0x0c201f00448f7f89 */ /* 0x000e6200000e0000 */
[----:B------:R-:W-:Y:S01]  /*1adb0*/  FFMA.FTZ R5, R5, UR4, -R140 ;  /* 0x0000000405057c23 */ /* 0x000fe2000801088c */
[----:B-1----:R-:W-:Y:S01]  /*1adc0*/  FMNMX.FTZ R70, R70, R145, !PT ;  /* 0x0000009146467209 */ /* 0x002fe20007810000 */
[----:B------:R-:W-:Y:S01]  /*1add0*/  IMAD.MOV.U32 R154, RZ, RZ, R199 ;  /* 0x000000ffff9a7224 */ /* 0x000fe200078e00c7 */
[----:B------:R-:W-:Y:S01]  /*1ade0*/  LOP3.LUT R2, R151, UR19, R164, 0x96, !PT ;  /* 0x0000001397027c12 */ /* 0x000fe2000f8e96a4 */
[----:B------:R1:W1:Y:S01]  /*1adf0*/  MUFU.EX2 R241, R5 ;  /* 0x0000000500f17308 */ /* 0x0002620000000800 */
[C---:B------:R-:W-:Y:S01]  /*1ae00*/  FSETP.NEU.FTZ.AND P1, PT, R70.reuse, -INF , PT ;  /* 0xff8000004600780b */ /* 0x040fe20003f3d000 */
[----:B------:R-:W-:Y:S01]  /*1ae10*/  FMUL.FTZ R75, R70, UR4 ;  /* 0x00000004464b7c20 */ /* 0x000fe20008410000 */
[----:B------:R-:W-:Y:S01]  /*1ae20*/  LOP3.LUT R69, R150, 0xff, RZ, 0xc0, !PT ;  /* 0x000000ff96457812 */ /* 0x000fe200078ec0ff */
[--C-:B------:R-:W-:Y:S01]  /*1ae30*/  FFMA.FTZ R199, R21, UR4, -R140.reuse ;  /* 0x0000000415c77c23 */ /* 0x100fe2000801088c */
[----:B------:R-:W-:Y:S01]  /*1ae40*/  IADD3 R156, P2, R154, UR41, RZ ;  /* 0x000000299a9c7c10 */ /* 0x000fe2000ff5e0ff */
[--C-:B------:R-:W-:Y:S01]  /*1ae50*/  FFMA.FTZ R16, R16, UR4, -R140.reuse ;  /* 0x0000000410107c23 */ /* 0x100fe2000801088c */
[----:B------:R-:W-:Y:S01]  /*1ae60*/  FSEL R75, R75, RZ, P1 ;  /* 0x000000ff4b4b7208 */ /* 0x000fe20000800000 */
[--C-:B------:R-:W-:Y:S01]  /*1ae70*/  FFMA.FTZ R187, R64, UR4, -R140.reuse ;  /* 0x0000000440bb7c23 */ /* 0x100fe2000801088c */
[----:B------:R-:W-:Y:S01]  /*1ae80*/  LOP3.LUT R4, R2, 0xff, RZ, 0xc0, !PT ;  /* 0x000000ff02047812 */ /* 0x000fe200078ec0ff */
[----:B------:R-:W-:Y:S01]  /*1ae90*/  MUFU.EX2 R217, R16 ;  /* 0x0000001000d97308 */ /* 0x000fe20000000800 */
[----:B------:R-:W-:Y:S01]  /*1aea0*/  ISETP.LE.U32.AND P3, PT, R69, UR12, PT ;  /* 0x0000000c45007c0c */ /* 0x000fe2000bf63070 */
[----:B------:R-:W-:Y:S01]  /*1aeb0*/  FFMA.FTZ R186, R65, UR4, -R140 ;  /* 0x0000000441ba7c23 */ /* 0x000fe2000801088c */
[----:B------:R-:W-:Y:S01]  /*1aec0*/  ISETP.LE.U32.AND P1, PT, R4, UR12, PT ;  /* 0x0000000c04007c0c */ /* 0x000fe2000bf23070 */
[--C-:B------:R-:W-:Y:S01]  /*1aed0*/  FFMA.FTZ R185, R66, UR4, -R75.reuse ;  /* 0x0000000442b97c23 */ /* 0x100fe2000801084b */
[----:B------:R-:W-:Y:S01]  /*1aee0*/  SHF.R.U32.HI R4, RZ, 0x18, R2 ;  /* 0x00000018ff047819 */ /* 0x000fe20000011602 */
[--C-:B------:R-:W-:Y:S01]  /*1aef0*/  FFMA.FTZ R184, R67, UR4, -R75.reuse ;  /* 0x0000000443b87c23 */ /* 0x100fe2000801084b */
[----:B------:R-:W-:Y:S01]  /*1af00*/  FMNMX.FTZ R69, R74, R141, !PT ;  /* 0x0000008d4a457209 */ /* 0x000fe20007810000 */
[--C-:B------:R-:W-:Y:S01]  /*1af10*/  FFMA.FTZ R211, R33, UR4, -R140.reuse ;  /* 0x0000000421d37c23 */ /* 0x100fe2000801088c */
[----:B------:R-:W-:Y:S01]  /*1af20*/  IADD3.X R157, R155, UR40, RZ, P2, !PT ;  /* 0x000000289b9d7c10 */ /* 0x000fe200097fe4ff */
[--C-:B------:R-:W-:Y:S01]  /*1af30*/  FFMA.FTZ R223, R37, UR4, -R140.reuse ;  /* 0x0000000425df7c23 */ /* 0x100fe2000801088c */
[----:B------:R-:W-:Y:S01]  /*1af40*/  IADD3 R142, P2, R156, UR48, RZ ;  /* 0x000000309c8e7c10 */ /* 0x000fe2000ff5e0ff */
[----:B------:R-:W-:Y:S01]  /*1af50*/  FFMA.FTZ R237, R49, UR4, -R140 ;  /* 0x0000000431ed7c23 */ /* 0x000fe2000801088c */
[----:B------:R-:W-:Y:S01]  /*1af60*/  ISETP.LE.U32.AND P5, PT, R4, UR12, PT ;  /* 0x0000000c04007c0c */ /* 0x000fe2000bfa3070 */
[--C-:B------:R-:W-:Y:S01]  /*1af70*/  FFMA.FTZ R18, R18, UR4, -R75.reuse ;  /* 0x0000000412127c23 */ /* 0x100fe2000801084b */
[----:B------:R-:W-:Y:S01]  /*1af80*/  LOP3.LUT R4, R2, 0xffff, RZ, 0xc0, !PT ;  /* 0x0000ffff02047812 */ /* 0x000fe200078ec0ff */
[--C-:B------:R-:W-:Y:S01]  /*1af90*/  FFMA.FTZ R212, R35, UR4, -R75.reuse ;  /* 0x0000000423d47c23 */ /* 0x100fe2000801084b */
[----:B------:R-:W-:Y:S01]  /*1afa0*/  FMNMX.FTZ R68, R68, R143, !PT ;  /* 0x0000008f44447209 */ /* 0x000fe20007810000 */
[----:B------:R-:W-:Y:S01]  /*1afb0*/  MUFU.EX2 R216, R18 ;  /* 0x0000001200d87308 */ /* 0x000fe20000000800 */
[----:B------:R-:W-:Y:S01]  /*1afc0*/  IADD3.X R143, R157, UR42, RZ, P2, !PT ;  /* 0x0000002a9d8f7c10 */ /* 0x000fe200097fe4ff */
[C---:B------:R-:W-:Y:S01]  /*1afd0*/  FMUL.FTZ R74, R69.reuse, UR4 ;  /* 0x00000004454a7c20 */ /* 0x040fe20008410000 */
[----:B------:R-:W-:Y:S01]  /*1afe0*/  FSETP.NEU.FTZ.AND P2, PT, R69, -INF , PT ;  /* 0xff8000004500780b */ /* 0x000fe20003f5d000 */
[--C-:B------:R-:W-:Y:S01]  /*1aff0*/  FFMA.FTZ R238, R51, UR4, -R75.reuse ;  /* 0x0000000433ee7c23 */ /* 0x100fe2000801084b */
[----:B-1----:R-:W-:Y:S01]  /*1b000*/  SHF.R.U32.HI R5, RZ, 0x10, R2 ;  /* 0x00000010ff057819 */ /* 0x002fe20000011602 */
[----:B------:R-:W-:Y:S01]  /*1b010*/  FMUL.FTZ R145, R68, UR4 ;  /* 0x0000000444917c20 */ /* 0x000fe20008410000 */
[----:B------:R-:W-:Y:S01]  /*1b020*/  SHF.R.U32.HI R2, RZ, 0x8, R4 ;  /* 0x00000008ff027819 */ /* 0x000fe20000011604 */
[--C-:B------:R-:W-:Y:S01]  /*1b030*/  FFMA.FTZ R6, R6, UR4, -R75.reuse ;  /* 0x0000000406067c23 */ /* 0x100fe2000801084b */
[----:B------:R-:W-:Y:S01]  /*1b040*/  FSEL R74, R74, RZ, P2 ;  /* 0x000000ff4a4a7208 */ /* 0x000fe20001000000 */
[----:B------:R-:W-:Y:S01]  /*1b050*/  FFMA.FTZ R7, R7, UR4, -R75 ;  /* 0x0000000407077c23 */ /* 0x000fe2000801084b */
[----:B------:R-:W-:Y:S01]  /*1b060*/  FSETP.NEU.FTZ.AND P4, PT, R68, -INF , PT ;  /* 0xff8000004400780b */ /* 0x000fe20003f9d000 */
[----:B------:R-:W-:Y:S01]  /*1b070*/  MUFU.EX2 R230, R6 ;  /* 0x0000000600e67308 */ /* 0x000fe20000000800 */
[----:B------:R-:W-:Y:S01]  /*1b080*/  LOP3.LUT R2, R2, 0xffff, RZ, 0xc0, !PT ;  /* 0x0000ffff02027812 */ /* 0x000fe200078ec0ff */
[--C-:B------:R-:W-:Y:S01]  /*1b090*/  FFMA.FTZ R183, R60, UR4, -R74.reuse ;  /* 0x000000043cb77c23 */ /* 0x100fe2000801084a */
[----:B------:R-:W-:Y:S01]  /*1b0a0*/  LOP3.LUT R4, R5, 0xff, RZ, 0xc0, !PT ;  /* 0x000000ff05047812 */ /* 0x000fe200078ec0ff */
[--C-:B------:R-:W-:Y:S01]  /*1b0b0*/  FFMA.FTZ R190, R57, UR4, -R74.reuse ;  /* 0x0000000439be7c23 */ /* 0x100fe2000801084a */
[----:B------:R-:W-:Y:S01]  /*1b0c0*/  FSEL R145, R145, RZ, P4 ;  /* 0x000000ff91917208 */ /* 0x000fe20002000000 */
[--C-:B------:R-:W-:Y:S01]  /*1b0d0*/  FFMA.FTZ R8, R8, UR4, -R74.reuse ;  /* 0x0000000408087c23 */ /* 0x100fe2000801084a */
[----:B------:R-:W-:Y:S03]  /*1b0e0*/  ISETP.LE.U32.AND P4, PT, R2, UR12, PT ;  /* 0x0000000c02007c0c */ /* 0x000fe6000bf83070 */
[----:B------:R-:W1:Y:S01]  /*1b0f0*/  MUFU.EX2 R240, R7 ;  /* 0x0000000700f07308 */ /* 0x000e620000000800 */
[----:B------:R-:W-:Y:S01]  /*1b100*/  ISETP.LE.U32.AND P2, PT, R4, UR12, PT ;  /* 0x0000000c04007c0c */ /* 0x000fe2000bf43070 */
[----:B------:R-:W-:Y:S01]  /*1b110*/  FFMA.FTZ R9, R9, UR4, -R74 ;  /* 0x0000000409097c23 */ /* 0x000fe2000801084a */
[----:B------:R-:W-:Y:S01]  /*1b120*/  F2FP.BF16.F32.PACK_AB R4, R241, R219 ;  /* 0x000000dbf104723e */ /* 0x000fe200000010ff */
[--C-:B------:R-:W-:Y:S01]  /*1b130*/  FFMA.FTZ R189, R58, UR4, -R145.reuse ;  /* 0x000000043abd7c23 */ /* 0x100fe20008010891 */
[----:B------:R-:W-:Y:S01]  /*1b140*/  SHF.R.U32.HI R214, RZ, 0x18, R150 ;  /* 0x00000018ffd67819 */ /* 0x000fe20000011696 */
[----:B------:R-:W-:Y:S01]  /*1b150*/  FFMA.FTZ R188, R59, UR4, -R145 ;  /* 0x000000043bbc7c23 */ /* 0x000fe20008010891 */
[----:B------:R-:W-:Y:S03]  /*1b160*/  PRMT R5, R4, 0x7632, R5 ;  /* 0x0000763204057816 */ /* 0x000fe60000000005 */
[----:B------:R1:W-:Y:S01]  /*1b170*/  MUFU.EX2 R174, R8 ;  /* 0x0000000800ae7308 */ /* 0x0003e20000000800 */
[----:B------:R-:W-:Y:S04]  /*1b180*/  IMAD.WIDE.U32 R152, R152, -0x326172a9, RZ ;  /* 0xcd9e8d5798987825 */ /* 0x000fe800078e00ff */
[----:B------:R-:W-:Y:S01]  /*1b190*/  FFMA.FTZ R181, R62, UR4, -R145 ;  /* 0x000000043eb57c23 */ /* 0x000fe20008010891 */
[----:B------:R-:W-:Y:S01]  /*1b1a0*/  PRMT R146, R4, 0x5410, R5 ;  /* 0x0000541004927816 */ /* 0x000fe20000000005 */
[--C-:B------:R-:W-:Y:S01]  /*1b1b0*/  FFMA.FTZ R176, R63, UR4, -R145.reuse ;  /* 0x000000043fb07c23 */ /* 0x100fe20008010891 */
[----:B------:R-:W-:Y:S01]  /*1b1c0*/  LOP3.LUT R2, R153, UR19, R170, 0x96, !PT ;  /* 0x0000001399027c12 */ /* 0x000fe2000f8e96aa */
[--C-:B------:R-:W-:Y:S01]  /*1b1d0*/  FFMA.FTZ R182, R61, UR4, -R74.reuse ;  /* 0x000000043db67c23 */ /* 0x100fe2000801084a */
[----:B------:R1:W2:Y:S02]  /*1b1e0*/  MUFU.EX2 R229, R9 ;  /* 0x0000000900e57308 */ /* 0x0002a40000000800 */
[----:B-1----:R-:W-:Y:S01]  /*1b1f0*/  F2FP.BF16.F32.PACK_AB R7, R240, R230 ;  /* 0x000000e6f007723e */ /* 0x002fe200000010ff */
[----:B------:R-:W-:Y:S01]  /*1b200*/  FFMA.FTZ R171, R12, UR4, -R74 ;  /* 0x000000040cab7c23 */ /* 0x000fe2000801084a */
[----:B------:R-:W-:Y:S01]  /*1b210*/  SHF.R.U32.HI R141, RZ, 0x18, R2 ;  /* 0x00000018ff8d7819 */ /* 0x000fe20000011602 */
[--C-:B------:R-:W-:Y:S01]  /*1b220*/  FFMA.FTZ R225, R43, UR4, -R145.reuse ;  /* 0x000000042be17c23 */ /* 0x100fe20008010891 */
[----:B------:R-:W-:Y:S01]  /*1b230*/  PRMT R6, R7, 0x7632, R6 ;  /* 0x0000763207067816 */ /* 0x000fe20000000006 */
[--C-:B------:R-:W-:Y:S01]  /*1b240*/  FFMA.FTZ R231, R47, UR4, -R145.reuse ;  /* 0x000000042fe77c23 */ /* 0x100fe20008010891 */
[--C-:B------:R-:W-:Y:S01]  /*1b250*/  FFMA.FTZ R207, R28, UR4, -R74.reuse ;  /* 0x000000041ccf7c23 */ /* 0x100fe2000801084a */
[--C-:B------:R-:W-:Y:S01]  /*1b260*/  FFMA.FTZ R213, R29, UR4, -R74.reuse ;  /* 0x000000041dd57c23 */ /* 0x100fe2000801084a */
[----:B------:R-:W-:Y:S01]  /*1b270*/  LOP3.LUT R8, R2, 0xffff, RZ, 0xc0, !PT ;  /* 0x0000ffff02087812 */ /* 0x000fe200078ec0ff */
[----:B------:R-:W-:Y:S01]  /*1b280*/  FFMA.FTZ R226, R41, UR4, -R74 ;  /* 0x0000000429e27c23 */ /* 0x000fe2000801084a */
[--C-:B------:R-:W-:Y:S01]  /*1b290*/  FFMA.FTZ R10, R10, UR4, -R145.reuse ;  /* 0x000000040a0a7c23 */ /* 0x100fe20008010891 */
[----:B------:R-:W-:Y:S01]  /*1b2a0*/  FFMA.FTZ R11, R11, UR4, -R145 ;  /* 0x000000040b0b7c23 */ /* 0x000fe20008010891 */
[----:B------:R-:W-:Y:S01]  /*1b2b0*/  SHF.R.U32.HI R8, RZ, 0x8, R8 ;  /* 0x00000008ff087819 */ /* 0x000fe20000011608 */
[--C-:B------:R-:W-:Y:S01]  /*1b2c0*/  FFMA.FTZ R17, R17, UR4, -R140.reuse ;  /* 0x0000000411117c23 */ /* 0x100fe2000801088c */
[--C-:B------:R-:W-:Y:S01]  /*1b2d0*/  FFMA.FTZ R208, R32, UR4, -R140.reuse ;  /* 0x0000000420d07c23 */ /* 0x100fe2000801088c */
[----:B------:R1:W-:Y:S01]  /*1b2e0*/  MUFU.EX2 R233, R11 ;  /* 0x0000000b00e97308 */ /* 0x0003e20000000800 */
[----:B------:R-:W-:Y:S01]  /*1b2f0*/  LOP3.LUT R9, R2, 0xff, RZ, 0xc0, !PT ;  /* 0x000000ff02097812 */ /* 0x000fe200078ec0ff */
[--C-:B------:R-:W-:Y:S01]  /*1b300*/  FFMA.FTZ R222, R36, UR4, -R140.reuse ;  /* 0x0000000424de7c23 */ /* 0x100fe2000801088c */
[----:B------:R-:W-:Y:S01]  /*1b310*/  LOP3.LUT R8, R8, 0xffff, RZ, 0xc0, !PT ;  /* 0x0000ffff08087812 */ /* 0x000fe200078ec0ff */
[--C-:B------:R-:W-:Y:S01]  /*1b320*/  FFMA.FTZ R236, R48, UR4, -R140.reuse ;  /* 0x0000000430ec7c23 */ /* 0x100fe2000801088c */
[--C-:B------:R-:W-:Y:S01]  /*1b330*/  FFMA.FTZ R243, R52, UR4, -R140.reuse ;  /* 0x0000000434f37c23 */ /* 0x100fe2000801088c */
[----:B------:R-:W-:Y:S01]  /*1b340*/  FFMA.FTZ R242, R53, UR4, -R140 ;  /* 0x0000000435f27c23 */ /* 0x000fe2000801088c */
[----:B------:R-:W-:Y:S03]  /*1b350*/  FADD.FTZ R0, -R69, R0 ;  /* 0x0000000045007221 */ /* 0x000fe60000010100 */
[----:B------:R-:W2:Y:S01]  /*1b360*/  MUFU.EX2 R228, R17 ;  /* 0x0000001100e47308 */ /* 0x000ea20000000800 */
[----:B------:R-:W-:Y:S01]  /*1b370*/  FFMA.FTZ R19, R19, UR4, -R75 ;  /* 0x0000000413137c23 */ /* 0x000fe2000801084b */
[--C-:B------:R-:W-:Y:S01]  /*1b380*/  FFMA.FTZ R165, R14, UR4, -R145.reuse ;  /* 0x000000040ea57c23 */ /* 0x100fe20008010891 */
[--C-:B------:R-:W-:Y:S01]  /*1b390*/  FFMA.FTZ R169, R15, UR4, -R145.reuse ;  /* 0x000000040fa97c23 */ /* 0x100fe20008010891 */
[--C-:B------:R-:W-:Y:S01]  /*1b3a0*/  FFMA.FTZ R209, R31, UR4, -R145.reuse ;  /* 0x000000041fd17c23 */ /* 0x100fe20008010891 */
[--C-:B------:R-:W-:Y:S01]  /*1b3b0*/  FFMA.FTZ R224, R42, UR4, -R145.reuse ;  /* 0x000000042ae07c23 */ /* 0x100fe20008010891 */
[----:B------:R-:W-:Y:S01]  /*1b3c0*/  FFMA.FTZ R232, R46, UR4, -R145 ;  /* 0x000000042ee87c23 */ /* 0x000fe20008010891 */
[--C-:B------:R-:W-:Y:S03]  /*1b3d0*/  FFMA.FTZ R252, R56, UR4, -R74.reuse ;  /* 0x0000000438fc7c23 */ /* 0x100fe6000801084a */
[----:B------:R-:W-:Y:S01]  /*1b3e0*/  MUFU.EX2 R218, R19 ;  /* 0x0000001300da7308 */ /* 0x000fe20000000800 */
[----:B-1----:R-:W-:Y:S02]  /*1b3f0*/  IMAD.MOV.U32 R11, RZ, RZ, R201 ;  /* 0x000000ffff0b7224 */ /* 0x002fe400078e00c9 */
[----:B------:R-:W-:Y:S01]  /*1b400*/  FFMA.FTZ R201, R27, UR4, -R145 ;  /* 0x000000041bc97c23 */ /* 0x000fe20008010891 */
        /* <DEDUP_REMOVED lines=8> */
[----:B------:R-:W-:Y:S01]  /*1b490*/  FFMA.FTZ R248, R55, UR4, -R75 ;  /* 0x0000000437f87c23 */ /* 0x000fe2000801084b */
[----:B------:R-:W-:Y:S05]  /*1b4a0*/  IMAD.MOV.U32 R35, RZ, RZ, R11 ;  /* 0x000000ffff237224 */ /* 0x000fea00078e000b */
[----:B------:R-:W-:Y:S01]  /*1b4b0*/  MUFU.EX2 R248, R248 ;  /* 0x000000f800f87308 */ /* 0x000fe20000000800 */
[----:B---3--:R-:W-:Y:S02]  /*1b4c0*/  @!P4 HFMA2.BF16_V2 R205, -RZ.H0_H0, RZ.H0_H0, -R5.H0_H0 ;  /* 0x200000ffffcdc231 */ /* 0x008fe40000340905 */
[----:B----4-:R-:W-:Y:S03]  /*1b4d0*/  @!P1 HFMA2.BF16_V2 R206, -RZ.H0_H0, RZ.H0_H0, -R4.H0_H0 ;  /* 0x200000ffffce9231 */ /* 0x010fe60000340904 */
[----:B------:R-:W-:Y:S01]  /*1b4e0*/  PRMT R147, R205, 0x7610, R147 ;  /* 0x00007610cd937816 */ /* 0x000fe20000000093 */
[----:B--2---:R-:W-:Y:S03]  /*1b4f0*/  @!P2 HFMA2.BF16_V2 R204, -RZ.H0_H0, RZ.H0_H0, -R7.H0_H0 ;  /* 0x200000ffffcca231 */ /* 0x004fe60000340907 */
[----:B------:R-:W-:Y:S01]  /*1b500*/  @!P4 PRMT R5, R147, 0x5410, RZ ;  /* 0x000054109305c816 */ /* 0x000fe200000000ff */
[----:B------:R1:W-:Y:S01]  /*1b510*/  @!P1 STL.S16 [R1+0x50], R206 ;  /* 0x000050ce01009387 */ /* 0x0003e20000100600 */
[----:B------:R-:W-:Y:S01]  /*1b520*/  PRMT R158, R206, 0x7610, R158 ;  /* 0x00007610ce9e7816 */ /* 0x000fe2000000009e */
[----:B------:R-:W-:Y:S01]  /*1b530*/  @!P5 HFMA2.BF16_V2 R175, -RZ.H0_H0, RZ.H0_H0, -R6.H0_H0 ;  /* 0x200000ffffafd231 */ /* 0x000fe20000340906 */
[----:B------:R-:W-:Y:S01]  /*1b540*/  PRMT R149, R204, 0x7610, R149 ;  /* 0x00007610cc957816 */ /* 0x000fe20000000095 */
[----:B------:R-:W-:Y:S01]  /*1b550*/  @!P4 STL.S16 [R1+0x4c], R205 ;  /* 0x00004ccd0100c387 */ /* 0x000fe20000100600 */
[----:B------:R-:W-:Y:S02]  /*1b560*/  @!P1 PRMT R4, R158, 0x5410, RZ ;  /* 0x000054109e049816 */ /* 0x000fe400000000ff */
[----:B------:R-:W-:Y:S01]  /*1b570*/  ISETP.LE.U32.AND P1, PT, R9, UR12, PT ;  /* 0x0000000c09007c0c */ /* 0x000fe2000bf23070 */
[----:B------:R2:W-:Y:S01]  /*1b580*/  STG.E.U16 desc[UR26][R154.64+0x2], R5 ;  /* 0x000002059a007986 */ /* 0x0005e2000c10151a */
[----:B------:R-:W-:Y:S02]  /*1b590*/  PRMT R147, R7, 0x5410, R6 ;  /* 0x0000541007937816 */ /* 0x000fe40000000006 */
[----:B------:R-:W-:Y:S01]  /*1b5a0*/  @!P2 PRMT R7, R149, 0x5410, RZ ;  /* 0x000054109507a816 */ /* 0x000fe200000000ff */
[----:B------:R-:W-:Y:S01]  /*1b5b0*/  @!P2 STL.S16 [R1+0x58], R204 ;  /* 0x000058cc0100a387 */ /* 0x000fe20000100600 */
[----:B------:R-:W-:Y:S02]  /*1b5c0*/  ISETP.LE.U32.AND P2, PT, R8, UR12, PT ;  /* 0x0000000c08007c0c */ /* 0x000fe4000bf43070 */
[----:B------:R-:W-:Y:S01]  /*1b5d0*/  SHF.R.U32.HI R8, RZ, 0x10, R2 ;  /* 0x00000010ff087819 */ /* 0x000fe20000011602 */
[----:B------:R3:W4:Y:S01]  /*1b5e0*/  LDL.S16 R9, [R1+0x70] ;  /* 0x0000700001097983 */ /* 0x0007220000100600 */
[----:B------:R-:W-:Y:S02]  /*1b5f0*/  F2FP.BF16.F32.PACK_AB R2, R229, R174 ;  /* 0x000000aee502723e */ /* 0x000fe400000010ff */
[----:B------:R-:W-:Y:S01]  /*1b600*/  PRMT R148, R175, 0x7610, R148 ;  /* 0x00007610af947816 */ /* 0x000fe20000000094 */
[----:B------:R3:W-:Y:S01]  /*1b610*/  @!P5 STL.S16 [R1+0x68], R175 ;  /* 0x000068af0100d387 */ /* 0x0007e20000100600 */
[----:B------:R-:W-:Y:S01]  /*1b620*/  PRMT R144, R2, 0x7632, R144 ;  /* 0x0000763202907816 */ /* 0x000fe20000000090 */
[----:B------:R-:W-:Y:S01]  /*1b630*/  @!P1 HFMA2.BF16_V2 R193, -RZ.H0_H0, RZ.H0_H0, -R2.H0_H0 ;  /* 0x200000ffffc19231 */ /* 0x000fe20000340902 */
[----:B------:R-:W-:Y:S01]  /*1b640*/  @!P5 PRMT R6, R148, 0x5410, RZ ;  /* 0x000054109406d816 */ /* 0x000fe200000000ff */
[----:B------:R3:W-:Y:S01]  /*1b650*/  STG.E.U16 desc[UR26][R154.64], R4 ;  /* 0x000000049a007986 */ /* 0x0007e2000c10151a */
[----:B------:R-:W-:Y:S01]  /*1b660*/  PRMT R149, R2, 0x5410, R144 ;  /* 0x0000541002957816 */ /* 0x000fe20000000090 */
[----:B------:R-:W-:Y:S01]  /*1b670*/  @!P2 HFMA2.BF16_V2 R161, -RZ.H0_H0, RZ.H0_H0, -R144.H0_H0 ;  /* 0x200000ffffa1a231 */ /* 0x000fe20000340990 */
[----:B------:R-:W-:Y:S01]  /*1b680*/  LOP3.LUT R8, R8, 0xff, RZ, 0xc0, !PT ;  /* 0x000000ff08087812 */ /* 0x000fe200078ec0ff */
[----:B------:R3:W-:Y:S01]  /*1b690*/  @!P1 STL.S16 [R1+0x60], R193 ;  /* 0x000060c101009387 */ /* 0x0007e20000100600 */
[----:B------:R-:W-:Y:S01]  /*1b6a0*/  ISETP.LE.U32.AND P4, PT, R141, UR12, PT ;  /* 0x0000000c8d007c0c */ /* 0x000fe2000bf83070 */
[----:B-1----:R-:W-:Y:S01]  /*1b6b0*/  FFMA.FTZ R206, R30, UR4, -R145 ;  /* 0x000000041ece7c23 */ /* 0x002fe20008010891 */
[----:B------:R-:W-:Y:S01]  /*1b6c0*/  ISETP.LE.U32.AND P5, PT, R8, UR12, PT ;  /* 0x0000000c08007c0c */ /* 0x000fe2000bfa3070 */
[----:B------:R1:W-:Y:S01]  /*1b6d0*/  @!P2 STL.S16 [R1+0x5c], R161 ;  /* 0x00005ca10100a387 */ /* 0x0003e20000100600 */
[----:B------:R-:W-:Y:S02]  /*1b6e0*/  PRMT R8, R161, 0x7610, R8 ;  /* 0x00007610a1087816 */ /* 0x000fe40000000008 */
[----:B------:R-:W-:Y:S01]  /*1b6f0*/  F2FP.BF16.F32.PACK_AB R141, R228, R217 ;  /* 0x000000d9e48d723e */ /* 0x000fe200000010ff */
[----:B--2---:R2:W2:Y:S01]  /*1b700*/  LDL.S16 R5, [R1+0x7c] ;  /* 0x00007c0001057983 */ /* 0x0044a20000100600 */
[----:B------:R-:W-:Y:S01]  /*1b710*/  @!P2 PRMT R144, R8, 0x5410, RZ ;  /* 0x000054100890a816 */ /* 0x000fe200000000ff */
[----:B------:R-:W-:Y:S01]  /*1b720*/  IMAD.MOV.U32 R8, RZ, RZ, R202 ;  /* 0x000000ffff087224 */ /* 0x000fe200078e00ca */
[----:B------:R-:W-:Y:S01]  /*1b730*/  PRMT R140, R141, 0x7632, R140 ;  /* 0x000076328d8c7816 */ /* 0x000fe2000000008c */
[----:B------:R1:W-:Y:S01]  /*1b740*/  STG.E.U16 desc[UR26][R156.64], R7 ;  /* 0x000000079c007986 */ /* 0x0003e2000c10151a */
[----:B------:R-:W-:Y:S01]  /*1b750*/  LOP3.LUT R205, R152, 0xff, RZ, 0xc0, !PT ;  /* 0x000000ff98cd7812 */ /* 0x000fe200078ec0ff */
[----:B------:R-:W-:Y:S02]  /*1b760*/  FFMA.FTZ R202, R24, UR4, -R74 ;  /* 0x0000000418ca7c23 */ /* 0x000fe4000801084a */
[----:B------:R1:W-:Y:S01]  /*1b770*/  STG.E.U16 desc[UR26][R156.64+0x2], R6 ;  /* 0x000002069c007986 */ /* 0x0003e2000c10151a */
[----:B---3--:R3:W3:Y:S01]  /*1b780*/  MUFU.EX2 R175, R10 ;  /* 0x0000000a00af7308 */ /* 0x0086e20000000800 */
[----:B------:R-:W-:Y:S01]  /*1b790*/  PRMT R4, R193, 0x7610, R4 ;  /* 0x00007610c1047816 */ /* 0x000fe20000000004 */
[----:B------:R-:W-:Y:S03]  /*1b7a0*/  FFMA.FTZ R193, R13, UR4, -R74 ;  /* 0x000000040dc17c23 */ /* 0x000fe6000801084a */
[----:B------:R-:W-:Y:S02]  /*1b7b0*/  @!P1 PRMT R2, R4, 0x5410, RZ ;  /* 0x0000541004029816 */ /* 0x000fe400000000ff */
[C---:B------:R-:W-:Y:S02]  /*1b7c0*/  IADD3 R160, P1, R154.reuse, UR44, RZ ;  /* 0x0000002c9aa07c10 */ /* 0x040fe4000ff3e0ff */
[----:B------:R-:W-:Y:S01]  /*1b7d0*/  SHF.R.U32.HI R4, RZ, 0x10, R150 ;  /* 0x00000010ff047819 */ /* 0x000fe20000011696 */
[----:B------:R3:W-:Y:S01]  /*1b7e0*/  STG.E.U16 desc[UR26][R142.64], R2 ;  /* 0x000000028e007986 */ /* 0x0007e2000c10151a */
[----:B-1----:R-:W-:Y:S01]  /*1b7f0*/  IADD3.X R161, R155, UR43, RZ, P1, !PT ;  /* 0x0000002b9ba17c10 */ /* 0x002fe20008ffe4ff */
[----:B---3--:R-:W-:Y:S01]  /*1b800*/  IMAD.MOV.U32 R10, RZ, RZ, R200 ;  /* 0x000000ffff0a7224 */ /* 0x008fe200078e00c8 */
[----:B------:R-:W-:Y:S01]  /*1b810*/  IADD3 R158, P1, R154, UR21, RZ ;  /* 0x000000159a9e7c10 */ /* 0x000fe2000ff3e0ff */
[----:B------:R-:W-:Y:S01]  /*1b820*/  FFMA.FTZ R200, R23, UR4, -R75 ;  /* 0x0000000417c87c23 */ /* 0x000fe2000801084b */
[----:B------:R-:W-:Y:S01]  /*1b830*/  LOP3.LUT R4, R4, 0xff, RZ, 0xc0, !PT ;  /* 0x000000ff04047812 */ /* 0x000fe200078ec0ff */
[----:B------:R-:W-:Y:S01]  /*1b840*/  STG.E.U16 desc[UR26][R160.64], R144 ;  /* 0x00000090a0007986 */ /* 0x000fe2000c10151a */
[----:B------:R-:W-:Y:S01]  /*1b850*/  IADD3.X R159, R155, UR45, RZ, P1, !PT ;  /* 0x0000002d9b9f7c10 */ /* 0x000fe20008ffe4ff */
[----:B------:R-:W-:Y:S01]  /*1b860*/  IMAD.MOV.U32 R7, RZ, RZ, R195 ;  /* 0x000000ffff077224 */ /* 0x000fe200078e00c3 */
[----:B------:R-:W-:Y:S01]  /*1b870*/  ISETP.LE.U32.AND P1, PT, R4, UR12, PT ;  /* 0x0000000c04007c0c */ /* 0x000fe2000bf23070 */
[----:B------:R-:W-:Y:S02]  /*1b880*/  IMAD.MOV.U32 R34, RZ, RZ, R10 ;  /* 0x000000ffff227224 */ /* 0x000fe400078e000a */
[----:B------:R-:W-:Y:S01]  /*1b890*/  IMAD.MOV.U32 R6, RZ, RZ, R194 ;  /* 0x000000ffff067224 */ /* 0x000fe200078e00c2 */
[----:B------:R-:W-:Y:S04]  /*1b8a0*/  SHF.R.U32.HI R194, RZ, 0x18, R152 ;  /* 0x00000018ffc27819 */ /* 0x000fe80000011698 */
[----:B------:R-:W-:Y:S02]  /*1b8b0*/  ISETP.LE.U32.AND P0, PT, R194, UR12, PT ;  /* 0x0000000cc2007c0c */ /* 0x000fe4000bf03070 */
[----:B------:R-:W-:Y:S02]  /*1b8c0*/  F2FP.BF16.F32.PACK_AB R143, R233, R175 ;  /* 0x000000afe98f723e */ /* 0x000fe400000010ff */
[----:B------:R-:W-:Y:S02]  /*1b8d0*/  LOP3.LUT R2, R150, 0xffff, RZ, 0xc0, !PT ;  /* 0x0000ffff96027812 */ /* 0x000fe400078ec0ff */
[C---:B------:R-:W-:Y:S02]  /*1b8e0*/  PRMT R142, R143.reuse, 0x7632, R142 ;  /* 0x000076328f8e7816 */ /* 0x040fe4000000008e */
[----:B------:R-:W-:Y:S02]  /*1b8f0*/  SHF.R.U32.HI R2, RZ, 0x8, R2 ;  /* 0x00000008ff027819 */ /* 0x000fe40000011602 */
[----:B------:R-:W-:Y:S02]  /*1b900*/  PRMT R148, R143, 0x5410, R142 ;  /* 0x000054108f947816 */ /* 0x000fe4000000008e */
[----:B------:R-:W-:Y:S04]  /*1b910*/  LOP3.LUT R2, R2, 0xffff, RZ, 0xc0, !PT ;  /* 0x0000ffff02027812 */ /* 0x000fe800078ec0ff */
[----:B------:R-:W-:Y:S01]  /*1b920*/  ISETP.LE.U32.AND P2, PT, R2, UR12, PT ;  /* 0x0000000c02007c0c */ /* 0x000fe2000bf43070 */
[----:B----4-:R-:W-:Y:S05]  /*1b930*/  @!P5 HFMA2.BF16_V2 R9, -RZ.H0_H0, RZ.H0_H0, -R143.H0_H0 ;  /* 0x200000ffff09d231 */ /* 0x010fea000034098f */
[----:B------:R-:W-:Y:S01]  /*1b940*/  PRMT R2, R9, 0x7610, R2 ;  /* 0x0000761009027816 */ /* 0x000fe20000000002 */
[----:B------:R1:W-:Y:S03]  /*1b950*/  @!P5 STL.S16 [R1+0x70], R9 ;  /* 0x000070090100d387 */ /* 0x0003e60000100600 */
[----:B------:R-:W-:Y:S02]  /*1b960*/  @!P5 PRMT R143, R2, 0x5410, RZ ;  /* 0x00005410028fd816 */ /* 0x000fe400000000ff */
[----:B------:R-:W-:Y:S03]  /*1b970*/  LOP3.LUT R2, R152, 0xffff, RZ, 0xc0, !PT ;  /* 0x0000ffff98027812 */ /* 0x000fe600078ec0ff */
[----:B------:R-:W-:Y:S01]  /*1b980*/  STG.E.U16 desc[UR26][R158.64], R143 ;  /* 0x0000008f9e007986 */ /* 0x000fe2000c10151a */
[----:B------:R-:W-:Y:S04]  /*1b990*/  SHF.R.U32.HI R2, RZ, 0x8, R2 ;  /* 0x00000008ff027819 */ /* 0x000fe80000011602 */
[----:B------:R-:W-:Y:S01]  /*1b9a0*/  LOP3.LUT R204, R2, 0xffff, RZ, 0xc0, !PT ;  /* 0x0000ffff02cc7812 */ /* 0x000fe200078ec0ff */
[----:B--2---:R-:W-:Y:S02]  /*1b9b0*/  @!P4 HFMA2.BF16_V2 R5, -RZ.H0_H0, RZ.H0_H0, -R142.H0_H0 ;  /* 0x200000ffff05c231 */ /* 0x004fe4000034098e */
[----:B------:R-:W-:Y:S01]  /*1b9c0*/  FMUL.FTZ R2, R0, UR4 ;  /* 0x0000000400027c20 */ /* 0x000fe20008410000 */
[----:B------:R-:W-:Y:S02]  /*1b9d0*/  FADD.FTZ R0, -R68, R3 ;  /* 0x0000000344007221 */ /* 0x000fe40000010100 */
[----:B------:R-:W-:Y:S01]  /*1b9e0*/  PRMT R4, R5, 0x7610, R4 ;  /* 0x0000761005047816 */ /* 0x000fe20000000004 */
[----:B------:R2:W-:Y:S02]  /*1b9f0*/  @!P4 STL.S16 [R1+0x7c], R5 ;  /* 0x00007c050100c387 */ /* 0x0005e40000100600 */
[----:B------:R-:W3:Y:S01]  /*1ba00*/  MUFU.EX2 R2, R2 ;  /* 0x0000000200027308 */ /* 0x000ee20000000800 */
[----:B------:R-:W-:Y:S01]  /*1ba10*/  FMUL.FTZ R0, R0, UR4 ;  /* 0x0000000400007c20 */ /* 0x000fe20008410000 */
[----:B------:R-:W-:Y:S01]  /*1ba20*/  @!P4 PRMT R142, R4, 0x5410, RZ ;  /* 0x00005410048ec816 */ /* 0x000fe200000000ff */
[----:B------:R4:W4:Y:S01]  /*1ba30*/  LDL.S16 R21, [R1+0x8c] ;  /* 0x00008c0001157983 */ /* 0x0009220000100600 */
[----:B------:R-:W-:Y:S01]  /*1ba40*/  ISETP.LE.U32.AND P4, PT, R204, UR12, PT ;  /* 0x0000000ccc007c0c */ /* 0x000fe2000bf83070 */
[----:B------:R-:W-:Y:S02]  /*1ba50*/  IMAD.MOV.U32 R4, RZ, RZ, R196 ;  /* 0x000000ffff047224 */ /* 0x000fe400078e00c4 */
[----:B------:R-:W-:Y:S01]  /*1ba60*/  FFMA.FTZ R196, R22, UR4, -R75 ;  /* 0x0000000416c47c23 */ /* 0x000fe2000801084b */
[----:B------:R4:W4:Y:S02]  /*1ba70*/  LDL.S16 R20, [R1+0x88] ;  /* 0x0000880001147983 */ /* 0x0009240000100600 */
[----:B------:R2:W2:Y:S01]  /*1ba80*/  MUFU.EX2 R3, R0 ;  /* 0x0000000000037308 */ /* 0x0004a20000000800 */
[----:B------:R-:W-:Y:S01]  /*1ba90*/  IMAD.MOV.U32 R22, RZ, RZ, R4 ;  /* 0x000000ffff167224 */ /* 0x000fe200078e0004 */
[----:B------:R-:W-:Y:S01]  /*1baa0*/  STG.E.U16 desc[UR26][R158.64+0x2], R142 ;  /* 0x0000028e9e007986 */ /* 0x000fe2000c10151a */
[----:B-1----:R-:W-:Y:S02]  /*1bab0*/  IMAD.MOV.U32 R9, RZ, RZ, R203 ;  /* 0x000000ffff097224 */ /* 0x002fe400078e00cb */
[----:B------:R-:W-:Y:S01]  /*1bac0*/  FFMA.FTZ R203, R25, UR4, -R74 ;  /* 0x0000000419cb7c23 */ /* 0x000fe2000801084a */
[----:B------:R-:W-:Y:S02]  /*1bad0*/  IMAD.MOV.U32 R4, RZ, RZ, R8 ;  /* 0x000000ffff047224 */ /* 0x000fe400078e0008 */
[----:B---3--:R-:W-:Y:S01]  /*1bae0*/  FMUL.FTZ R60, R2, R76 ;  /* 0x0000004c023c7220 */ /* 0x008fe20000410000 */
[----:B------:R-:W-:Y:S01]  /*1baf0*/  F2FP.BF16.F32.PACK_AB R76, R218, R216 ;  /* 0x000000d8da4c723e */ /* 0x000fe200000010ff */
[C---:B------:R-:W-:Y:S01]  /*1bb00*/  FMUL.FTZ R29, R2.reuse, R93 ;  /* 0x0000005d021d7220 */ /* 0x040fe20000410000 */
[C---:B------:R-:W-:Y:S01]  /*1bb10*/  FMUL.FTZ R41, R2.reuse, R89 ;  /* 0x0000005902297220 */ /* 0x040fe20000410000 */
[----:B------:R-:W-:Y:S01]  /*1bb20*/  FMUL.FTZ R56, R2, R80 ;  /* 0x0000005002387220 */ /* 0x000fe20000410000 */
[----:B------:R-:W-:Y:S01]  /*1bb30*/  PRMT R75, R76, 0x7632, R75 ;  /* 0x000076324c4b7816 */ /* 0x000fe2000000004b */
[----:B------:R-:W-:Y:S01]  /*1bb40*/  FMUL.FTZ R8, R2, R108 ;  /* 0x0000006c02087220 */ /* 0x000fe20000410000 */
[----:B--2---:R-:W-:Y:S01]  /*1bb50*/  IMAD.MOV.U32 R5, RZ, RZ, R197 ;  /* 0x000000ffff057224 */ /* 0x004fe200078e00c5 */
[----:B------:R-:W-:Y:S01]  /*1bb60*/  SHF.R.U32.HI R0, RZ, 0x10, R152 ;  /* 0x00000010ff007819 */ /* 0x000fe20000011698 */
[----:B------:R-:W-:Y:S01]  /*1bb70*/  FFMA.FTZ R197, R26, UR4, -R145 ;  /* 0x000000041ac57c23 */ /* 0x000fe20008010891 */
[----:B------:R-:W-:Y:S01]  /*1bb80*/  PRMT R145, R141, 0x5410, R140 ;  /* 0x000054108d917816 */ /* 0x000fe2000000008c */
[----:B------:R-:W-:Y:S01]  /*1bb90*/  IMAD.MOV.U32 R23, RZ, RZ, R5 ;  /* 0x000000ffff177224 */ /* 0x000fe200078e0005 */
[----:B------:R-:W-:Y:S01]  /*1bba0*/  LOP3.LUT R195, R0, 0xff, RZ, 0xc0, !PT ;  /* 0x000000ff00c37812 */ /* 0x000fe200078ec0ff */
[----:B------:R-:W-:Y:S02]  /*1bbb0*/  IMAD.MOV.U32 R5, RZ, RZ, R9 ;  /* 0x000000ffff057224 */ /* 0x000fe400078e0009 */
[C---:B------:R-:W-:Y:S01]  /*1bbc0*/  FMUL.FTZ R9, R2.reuse, R109 ;  /* 0x0000006d02097220 */ /* 0x040fe20000410000 */
[C---:B------:R-:W-:Y:S01]  /*1bbd0*/  FMUL.FTZ R28, R2.reuse, R92 ;  /* 0x0000005c021c7220 */ /* 0x040fe20000410000 */
[----:B------:R-:W-:Y:S01]  /*1bbe0*/  ISETP.LE.U32.AND P5, PT, R195, UR12, PT ;  /* 0x0000000cc3007c0c */ /* 0x000fe2000bfa3070 */
[C---:B------:R-:W-:Y:S01]  /*1bbf0*/  FMUL.FTZ R57, R2.reuse, R81 ;  /* 0x0000005102397220 */ /* 0x040fe20000410000 */
[----:B------:R-:W-:Y:S01]  /*1bc00*/  FMUL.FTZ R61, R2, R77 ;  /* 0x0000004d023d7220 */ /* 0x000fe20000410000 */
[----:B------:R-:W-:Y:S01]  /*1bc10*/  PRMT R77, R76, 0x5410, R75 ;  /* 0x000054104c4d7816 */ /* 0x000fe2000000004b */
[C---:B------:R-:W-:Y:S01]  /*1bc20*/  FFMA.FTZ R80, R2.reuse, R244, R174 ;  /* 0x000000f402507223 */ /* 0x040fe200000100ae */
[----:B------:R-:W-:Y:S01]  /*1bc30*/  FADD.FTZ R0, -R71, R72 ;  /* 0x0000004847007221 */ /* 0x000fe20000010100 */
[C---:B------:R-:W-:Y:S01]  /*1bc40*/  FMUL.FTZ R24, R2.reuse, R96 ;  /* 0x0000006002187220 */ /* 0x040fe20000410000 */
[C---:B------:R-:W-:Y:S01]  /*1bc50*/  FMUL.FTZ R25, R2.reuse, R97 ;  /* 0x0000006102197220 */ /* 0x040fe20000410000 */
[C---:B------:R-:W-:Y:S01]  /*1bc60*/  FMUL.FTZ R40, R2.reuse, R88 ;  /* 0x0000005802287220 */ /* 0x040fe20000410000 */
[C---:B------:R-:W-:Y:S01]  /*1bc70*/  FMUL.FTZ R44, R2.reuse, R84 ;  /* 0x00000054022c7220 */ /* 0x040fe20000410000 */
[----:B------:R-:W-:Y:S01]  /*1bc80*/  FMUL.FTZ R45, R2, R85 ;  /* 0x00000055022d7220 */ /* 0x000fe20000410000 */
[----:B------:R-:W-:Y:S01]  /*1bc90*/  FMUL.FTZ R0, R0, UR4 ;  /* 0x0000000400007c20 */ /* 0x000fe20008410000 */
[C---:B------:R-:W-:Y:S01]  /*1bca0*/  FMUL.FTZ R43, R3.reuse, R91 ;  /* 0x0000005b032b7220 */ /* 0x040fe20000410000 */
[C---:B------:R-:W-:Y:S01]  /*1bcb0*/  FMUL.FTZ R14, R3.reuse, R106 ;  /* 0x0000006a030e7220 */ /* 0x040fe20000410000 */
[C---:B------:R-:W-:Y:S01]  /*1bcc0*/  FMUL.FTZ R15, R3.reuse, R107 ;  /* 0x0000006b030f7220 */ /* 0x040fe20000410000 */
[C---:B------:R-:W-:Y:S01]  /*1bcd0*/  FMUL.FTZ R30, R3.reuse, R94 ;  /* 0x0000005e031e7220 */ /* 0x040fe20000410000 */
[----:B------:R-:W-:Y:S01]  /*1bce0*/  SHF.R.U32.HI R94, RZ, 0x10, R150 ;  /* 0x00000010ff5e7819 */ /* 0x000fe20000011696 */
        /* <DEDUP_REMOVED lines=12> */
[----:B------:R-:W-:Y:S01]  /*1bdb0*/  FFMA.FTZ R74, R3, R245, R175 ;  /* 0x000000f5034a7223 */ /* 0x000fe200000100af */
[----:B------:R-:W1:Y:S01]  /*1bdc0*/  MUFU.EX2 R0, R0 ;  /* 0x0000000000007308 */ /* 0x000e620000000800 */
[----:B------:R-:W-:Y:S02]  /*1bdd0*/  IMAD.MOV.U32 R84, RZ, RZ, R4 ;  /* 0x000000ffff547224 */ /* 0x000fe400078e0004 */
[----:B------:R-:W-:Y:S02]  /*1bde0*/  IMAD.MOV.U32 R85, RZ, RZ, R5 ;  /* 0x000000ffff557224 */ /* 0x000fe400078e0005 */
[----:B------:R-:W-:Y:S01]  /*1bdf0*/  FADD.FTZ R85, R229, R80 ;  /* 0x00000050e5557221 */ /* 0x000fe20000010000 */
[----:B------:R-:W-:Y:S02]  /*1be00*/  IMAD.MOV.U32 R108, RZ, RZ, R22 ;  /* 0x000000ffff6c7224 */ /* 0x000fe400078e0016 */
[----:B------:R-:W-:Y:S01]  /*1be10*/  FADD.FTZ R95, R233, R74 ;  /* 0x0000004ae95f7221 */ /* 0x000fe20000010000 */
[----:B------:R-:W-:Y:S01]  /*1be20*/  IMAD.MOV.U32 R109, RZ, RZ, R23 ;  /* 0x000000ffff6d7224 */ /* 0x000fe200078e0017 */
[----:B------:R-:W-:Y:S01]  /*1be30*/  MUFU.EX2 R86, R193 ;  /* 0x000000c100567308 */ /* 0x000fe20000000800 */
[----:B------:R-:W-:Y:S02]  /*1be40*/  IMAD.MOV.U32 R96, RZ, RZ, R6 ;  /* 0x000000ffff607224 */ /* 0x000fe400078e0006 */
[----:B------:R-:W-:Y:S07]  /*1be50*/  IMAD.MOV.U32 R97, RZ, RZ, R7 ;  /* 0x000000ffff617224 */ /* 0x000fee00078e0007 */
[----:B------:R-:W-:Y:S01]  /*1be60*/  MUFU.EX2 R90, R199 ;  /* 0x000000c7005a7308 */ /* 0x000fe20000000800 */
        /* <DEDUP_REMOVED lines=13> */
[----:B------:R-:W-:Y:S10]  /*1bf40*/  MUFU.EX2 R87, R196 ;  /* 0x000000c400577308 */ /* 0x000ff40000000800 */
[----:B------:R-:W-:Y:S10]  /*1bf50*/  MUFU.EX2 R110, R207 ;  /* 0x000000cf006e7308 */ /* 0x000ff40000000800 */
[----:B------:R-:W-:Y:S10]  /*1bf60*/  MUFU.EX2 R125, R209 ;  /* 0x000000d1007d7308 */ /* 0x000ff40000000800 */
[----:B------:R-:W-:Y:S01]  /*1bf70*/  MUFU.EX2 R120, R220 ;  /* 0x000000dc00787308 */ /* 0x000fe20000000800 */
[----:B----4-:R-:W-:Y:S02]  /*1bf80*/  @!P3 HFMA2.BF16_V2 R21, -RZ.H0_H0, RZ.H0_H0, -R141.H0_H0 ;  /* 0x200000ffff15b231 */ /* 0x010fe4000034098d */
[----:B------:R-:W-:Y:S03]  /*1bf90*/  @!P2 HFMA2.BF16_V2 R20, -RZ.H0_H0, RZ.H0_H0, -R140.H0_H0 ;  /* 0x200000ffff14a231 */ /* 0x000fe6000034098c */
[----:B------:R-:W-:Y:S01]  /*1bfa0*/  PRMT R13, R21, 0x7610, R13 ;  /* 0x00007610150d7816 */ /* 0x000fe2000000000d */
[----:B------:R1:W-:Y:S01]  /*1bfb0*/  @!P3 STL.S16 [R1+0x8c], R21 ;  /* 0x00008c150100b387 */ /* 0x0003e20000100600 */
[----:B------:R-:W-:Y:S03]  /*1bfc0*/  PRMT R12, R20, 0x7610, R12 ;  /* 0x00007610140c7816 */ /* 0x000fe6000000000c */
[----:B------:R2:W-:Y:S01]  /*1bfd0*/  @!P2 STL.S16 [R1+0x88], R20 ;  /* 0x000088140100a387 */ /* 0x0005e20000100600 */
[----:B------:R-:W-:Y:S01]  /*1bfe0*/  @!P3 PRMT R141, R13, 0x5410, RZ ;  /* 0x000054100d8db816 */ /* 0x000fe200000000ff */
[----:B------:R-:W-:Y:S01]  /*1bff0*/  FMUL.FTZ R13, R2, R105 ;  /* 0x00000069020d7220 */ /* 0x000fe20000410000 */
[----:B------:R-:W-:Y:S01]  /*1c000*/  @!P2 PRMT R140, R12, 0x5410, RZ ;  /* 0x000054100c8ca816 */ /* 0x000fe200000000ff */
[----:B------:R3:W4:Y:S01]  /*1c010*/  LDL.S16 R16, [R1+0x94] ;  /* 0x0000940001107983 */ /* 0x0007220000100600 */
[----:B------:R-:W-:Y:S01]  /*1c020*/  ISETP.LE.U32.AND P2, PT, R214, UR12, PT ;  /* 0x0000000cd6007c0c */ /* 0x000fe2000bf43070 */
[----:B------:R-:W-:Y:S01]  /*1c030*/  FMUL.FTZ R12, R2, R104 ;  /* 0x00000068020c7220 */ /* 0x000fe20000410000 */
[----:B------:R-:W-:Y:S01]  /*1c040*/  ISETP.LE.U32.AND P3, PT, R205, UR12, PT ;  /* 0x0000000ccd007c0c */ /* 0x000fe2000bf63070 */
[----:B------:R-:W-:Y:S01]  /*1c050*/  FADD.FTZ R2, -R70, R73 ;  /* 0x0000004946027221 */ /* 0x000fe20000010100 */
[----:B------:R-:W-:Y:S01]  /*1c060*/  FFMA.FTZ R73, R0, R247, R219 ;  /* 0x000000f700497223 */ /* 0x000fe200000100db */
[----:B------:R-:W-:Y:S01]  /*1c070*/  IMAD.WIDE.U32 R104, R173, -0x2daee0ad, RZ ;  /* 0xd2511f53ad687825 */ /* 0x000fe200078e00ff */
[----:B------:R-:W-:Y:S03]  /*1c080*/  STG.E.U16 desc[UR26][R154.64+0x10], R141 ;  /* 0x0000108d9a007986 */ /* 0x000fe6000c10151a */
[----:B------:R-:W-:Y:S01]  /*1c090*/  FMUL.FTZ R2, R2, UR4 ;  /* 0x0000000402027c20 */ /* 0x000fe20008410000 */
[----:B------:R-:W-:Y:S01]  /*1c0a0*/  FADD.FTZ R73, R241, R73 ;  /* 0x00000049f1497221 */ /* 0x000fe20000010000 */
[----:B------:R-:W-:Y:S01]  /*1c0b0*/  LOP3.LUT R72, R105, UR22, R168, 0x96, !PT ;  /* 0x0000001669487c12 */ /* 0x000fe2000f8e96a8 */
[----:B------:R-:W-:Y:S01]  /*1c0c0*/  STG.E.U16 desc[UR26][R154.64+0x12], R140 ;  /* 0x0000128c9a007986 */ /* 0x000fe2000c10151a */
[----:B------:R-:W-:Y:S01]  /*1c0d0*/  LOP3.LUT R111, R104, 0xff, RZ, 0xc0, !PT ;  /* 0x000000ff686f7812 */ /* 0x000fe200078ec0ff */
[----:B------:R-:W-:Y:S01]  /*1c0e0*/  FADD.FTZ R74, R217, R73 ;  /* 0x00000049d94a7221 */ /* 0x000fe20000010000 */
[----:B------:R-:W-:Y:S01]  /*1c0f0*/  LOP3.LUT R173, R72, 0xff, RZ, 0xc0, !PT ;  /* 0x000000ff48ad7812 */ /* 0x000fe200078ec0ff */
[----:B------:R-:W3:Y:S01]  /*1c100*/  MUFU.EX2 R2, R2 ;  /* 0x0000000200027308 */ /* 0x000ee20000000800 */
[----:B------:R-:W-:Y:S01]  /*1c110*/  SHF.R.U32.HI R113, RZ, 0x18, R72 ;  /* 0x00000018ff717819 */ /* 0x000fe20000011648 */
[C---:B-1----:R-:W-:Y:S01]  /*1c120*/  FMUL.FTZ R21, R0.reuse, R129 ;  /* 0x0000008100157220 */ /* 0x042fe20000410000 */
[----:B------:R-:W-:Y:S01]  /*1c130*/  ISETP.LE.U32.AND P6, PT, R173, UR12, PT ;  /* 0x0000000cad007c0c */ /* 0x000fe2000bfc3070 */
[----:B--2---:R-:W-:Y:S01]  /*1c140*/  FMUL.FTZ R20, R0, R128 ;  /* 0x0000008000147220 */ /* 0x004fe20000410000 */
[C---:B---3--:R-:W-:Y:S01]  /*1c150*/  FMUL.FTZ R6, R2.reuse, R138 ;  /* 0x0000008a02067220 */ /* 0x048fe20000410000 */
        /* <DEDUP_REMOVED lines=9> */
[C---:B------:R-:W-:Y:S01]  /*1c1f0*/  FMUL.FTZ R38, R2.reuse, R122 ;  /* 0x0000007a02267220 */ /* 0x040fe20000410000 */
[--C-:B------:R-:W-:Y:S01]  /*1c200*/  SHF.R.U32.HI R122, RZ, 0x10, R104.reuse ;  /* 0x00000010ff7a7819 */ /* 0x100fe20000011668 */
[C---:B------:R-:W-:Y:S01]  /*1c210*/  FMUL.FTZ R39, R2.reuse, R123 ;  /* 0x0000007b02277220 */ /* 0x040fe20000410000 */
[----:B------:R-:W-:Y:S01]  /*1c220*/  SHF.R.U32.HI R123, RZ, 0x18, R104 ;  /* 0x00000018ff7b7819 */ /* 0x000fe20000011668 */
[----:B------:R-:W-:Y:S01]  /*1c230*/  FMUL.FTZ R50, R2, R118 ;  /* 0x0000007602327220 */ /* 0x000fe20000410000 */
[----:B------:R-:W-:Y:S01]  /*1c240*/  LOP3.LUT R122, R122, 0xff, RZ, 0xc0, !PT ;  /* 0x000000ff7a7a7812 */ /* 0x000fe200078ec0ff */
[C---:B------:R-:W-:Y:S01]  /*1c250*/  FMUL.FTZ R51, R2.reuse, R119 ;  /* 0x0000007702337220 */ /* 0x040fe20000410000 */
[C---:B------:R-:W-:Y:S01]  /*1c260*/  FMUL.FTZ R54, R2.reuse, R114 ;  /* 0x0000007202367220 */ /* 0x040fe20000410000 */
[----:B------:R-:W-:Y:S01]  /*1c270*/  FMUL.FTZ R55, R2, R115 ;  /* 0x0000007302377220 */ /* 0x000fe20000410000 */
[----:B------:R-:W-:Y:S02]  /*1c280*/  IMAD.U32 R127, RZ, RZ, UR12 ;  /* 0x0000000cff7f7e24 */ /* 0x000fe4000f8e00ff */
[----:B----4-:R-:W-:Y:S05]  /*1c290*/  @!P1 HFMA2.BF16_V2 R16, -RZ.H0_H0, RZ.H0_H0, -R76.H0_H0 ;  /* 0x200000ffff109231 */ /* 0x010fea000034094c */
[----:B------:R-:W-:Y:S01]  /*1c2a0*/  PRMT R3, R16, 0x7610, R3 ;  /* 0x0000761010037816 */ /* 0x000fe20000000003 */
[----:B------:R1:W-:Y:S03]  /*1c2b0*/  @!P1 STL.S16 [R1+0x94], R16 ;  /* 0x0000941001009387 */ /* 0x0003e60000100600 */
[----:B------:R-:W-:Y:S01]  /*1c2c0*/  @!P1 PRMT R76, R3, 0x5410, RZ ;  /* 0x00005410034c9816 */ /* 0x000fe200000000ff */
[----:B------:R2:W3:Y:S01]  /*1c2d0*/  LDL.S16 R91, [R1+0xa4] ;  /* 0x0000a400015b7983 */ /* 0x0004e20000100600 */
[----:B------:R-:W-:Y:S03]  /*1c2e0*/  LOP3.LUT R3, R251, UR39, RZ, 0x3c, !PT ;  /* 0x00000027fb037c12 */ /* 0x000fe6000f8e3cff */
[----:B------:R2:W4:Y:S02]  /*1c2f0*/  LDL.S16 R103, [R1+0xa0] ;  /* 0x0000a00001677983 */ /* 0x0005240000100600 */
[----:B------:R-:W-:Y:S02]  /*1c300*/  IMAD.WIDE.U32 R82, R3, -0x326172a9, RZ ;  /* 0xcd9e8d5703527825 */ /* 0x000fe400078e00ff */
[----:B------:R2:W2:Y:S03]  /*1c310*/  LDL.S16 R102, [R1+0x9c] ;  /* 0x00009c0001667983 */ /* 0x0004a60000100600 */
[----:B------:R-:W-:Y:S01]  /*1c320*/  LOP3.LUT R3, R83, UR38, R34, 0x96, !PT ;  /* 0x0000002653037c12 */ /* 0x000fe2000f8e9622 */
[----:B------:R-:W-:Y:S01]  /*1c330*/  FMUL.FTZ R34, R2, R126 ;  /* 0x0000007e02227220 */ /* 0x000fe20000410000 */
[----:B------:R2:W2:Y:S04]  /*1c340*/  LDL.S16 R101, [R1+0x98] ;  /* 0x0000980001657983 */ /* 0x0004a80000100600 */
[----:B------:R2:W2:Y:S01]  /*1c350*/  LDL.S16 R93, [R1+0xa8] ;  /* 0x0000a800015d7983 */ /* 0x0004a20000100600 */
[----:B-1----:R-:W-:Y:S01]  /*1c360*/  FMUL.FTZ R16, R0, R132 ;  /* 0x0000008400107220 */ /* 0x002fe20000410000 */
[----:B------:R-:W-:Y:S01]  /*1c370*/  FFMA.FTZ R0, R2, R249, R230 ;  /* 0x000000f902007223 */ /* 0x000fe200000100e6 */
[----:B------:R-:W-:Y:S01]  /*1c380*/  IMAD.WIDE.U32 R2, R3, -0x2daee0ad, RZ ;  /* 0xd2511f5303027825 */ /* 0x000fe200078e00ff */
[----:B------:R1:W2:Y:S04]  /*1c390*/  LDL.S16 R89, [R1+0xb4] ;  /* 0x0000b40001597983 */ /* 0x0002a80000100600 */
[----:B------:R-:W-:Y:S01]  /*1c3a0*/  LOP3.LUT R78, R3, UR36, R84, 0x96, !PT ;  /* 0x00000024034e7c12 */ /* 0x000fe2000f8e9654 */
[----:B------:R-:W-:Y:S01]  /*1c3b0*/  FADD.FTZ R84, R240, R0 ;  /* 0x00000000f0547221 */ /* 0x000fe20000010000 */
[----:B------:R-:W-:Y:S01]  /*1c3c0*/  LOP3.LUT R0, R163, UR37, R82, 0x96, !PT ;  /* 0x00000025a3007c12 */ /* 0x000fe2000f8e9652 */
[----:B------:R1:W-:Y:S02]  /*1c3d0*/  STG.E.U16 desc[UR26][R156.64+0x10], R76 ;  /* 0x0000104c9c007986 */ /* 0x0003e4000c10151a */
[----:B------:R-:W-:Y:S04]  /*1c3e0*/  IMAD.WIDE.U32 R78, R78, -0x326172a9, RZ ;  /* 0xcd9e8d574e4e7825 */ /* 0x000fe800078e00ff */
[----:B------:R-:W-:Y:S01]  /*1c3f0*/  IMAD.WIDE.U32 R98, R0, -0x2daee0ad, RZ ;  /* 0xd2511f5300627825 */ /* 0x000fe200078e00ff */
[----:B------:R-:W-:Y:S04]  /*1c400*/  LOP3.LUT R3, R79, UR35, R162, 0x96, !PT ;  /* 0x000000234f037c12 */ /* 0x000fe8000f8e96a2 */
[----:B------:R-:W-:Y:S01]  /*1c410*/  LOP3.LUT R0, R99, UR34, R2, 0x96, !PT ;  /* 0x0000002263007c12 */ /* 0x000fe2000f8e9602 */
[----:B------:R-:W-:Y:S04]  /*1c420*/  IMAD.WIDE.U32 R2, R3, -0x2daee0ad, RZ ;  /* 0xd2511f5303027825 */ /* 0x000fe800078e00ff */
[----:B------:R-:W-:Y:S01]  /*1c430*/  IMAD.WIDE.U32 R80, R0, -0x326172a9, RZ ;  /* 0xcd9e8d5700507825 */ /* 0x000fe200078e00ff */
[----:B------:R-:W-:Y:S02]  /*1c440*/  LOP3.LUT R98, R3, UR32, R98, 0x96, !PT ;  /* 0x0000002003627c12 */ /* 0x000fe4000f8e9662 */
[----:B------:R-:W-:Y:S01]  /*1c450*/  LOP3.LUT R0, R167, UR37, R82, 0x96, !PT ;  /* 0x00000025a7007c12 */ /* 0x000fe2000f8e9652 */
[----:B------:R-:W-:Y:S01]  /*1c460*/  FADD.FTZ R82, R216, R84 ;  /* 0x00000054d8527221 */ /* 0x000fe20000010000 */
[----:B------:R-:W-:Y:S01]  /*1c470*/  LOP3.LUT R78, R81, UR33, R78, 0x96, !PT ;  /* 0x00000021514e7c12 */ /* 0x000fe2000f8e964e */
[----:B------:R-:W-:Y:S04]  /*1c480*/  IMAD.WIDE.U32 R98, R98, -0x326172a9, RZ ;  /* 0xcd9e8d5762627825 */ /* 0x000fe800078e00ff */
[----:B------:R-:W-:Y:S01]  /*1c490*/  FADD.FTZ R82, R218, R82 ;  /* 0x00000052da527221 */ /* 0x000fe20000010000 */
[----:B------:R-:W-:Y:S01]  /*1c4a0*/  IMAD.WIDE.U32 R174, R78, -0x2daee0ad, RZ ;  /* 0xd2511f534eae7825 */ /* 0x000fe200078e00ff */
[----:B------:R-:W-:Y:S01]  /*1c4b0*/  LOP3.LUT R219, R99, UR29, R80, 0x96, !PT ;  /* 0x0000001d63db7c12 */ /* 0x000fe2000f8e9650 */
[----:B-1----:R-:W-:Y:S01]  /*1c4c0*/  MUFU.EX2 R76, R239 ;  /* 0x000000ef004c7308 */ /* 0x002fe20000000800 */
[----:B------:R1:W2:Y:S01]  /*1c4d0*/  LDL.S16 R99, [R1+0xb0] ;  /* 0x0000b00001637983 */ /* 0x0002a20000100600 */
[----:B------:R-:W-:Y:S01]  /*1c4e0*/  IMAD.WIDE.U32 R106, R0, -0x2daee0ad, RZ ;  /* 0xd2511f53006a7825 */ /* 0x000fe200078e00ff */
[----:B------:R-:W-:Y:S02]  /*1c4f0*/  LOP3.LUT R100, R175, UR25, R2, 0x96, !PT ;  /* 0x00000019af647c12 */ /* 0x000fe4000f8e9602 */
[----:B------:R-:W-:Y:S05]  /*1c500*/  LOP3.LUT R2, R83, UR38, R96, 0x96, !PT ;  /* 0x0000002653027c12 */ /* 0x000fea000f8e9660 */
[----:B------:R-:W1:Y:S01]  /*1c510*/  MUFU.EX2 R83, R171 ;  /* 0x000000ab00537308 */ /* 0x000e620000000800 */
[----:B------:R-:W-:Y:S05]  /*1c520*/  IMAD.WIDE.U32 R2, R2, -0x2daee0ad, RZ ;  /* 0xd2511f5302027825 */ /* 0x000fea00078e00ff */
[----:B------:R-:W-:Y:S04]  /*1c530*/  LOP3.LUT R0, R3, UR36, R108, 0x96, !PT ;  /* 0x0000002403007c12 */ /* 0x000fe8000f8e966c */
[----:B------:R-:W1:Y:S01]  /*1c540*/  MUFU.EX2 R96, R200 ;  /* 0x000000c800607308 */ /* 0x000e620000000800 */
[----:B------:R-:W-:Y:S01]  /*1c550*/  LOP3.LUT R73, R107, UR34, R2, 0x96, !PT ;  /* 0x000000226b497c12 */ /* 0x000fe2000f8e9602 */
[----:B------:R1:W2:Y:S01]  /*1c560*/  LDL.S16 R108, [R1+0xac] ;  /* 0x0000ac00016c7983 */ /* 0x0002a20000100600 */
[----:B------:R-:W-:Y:S04]  /*1c570*/  IMAD.WIDE.U32 R78, R0, -0x326172a9, RZ ;  /* 0xcd9e8d57004e7825 */ /* 0x000fe800078e00ff */
[----:B------:R-:W-:Y:S01]  /*1c580*/  IMAD.WIDE.U32 R80, R73, -0x326172a9, RZ ;  /* 0xcd9e8d5749507825 */ /* 0x000fe200078e00ff */
[----:B------:R-:W-:Y:S03]  /*1c590*/  LOP3.LUT R2, R79, UR35, R166, 0x96, !PT ;  /* 0x000000234f027c12 */ /* 0x000fe6000f8e96a6 */
[----:B------:R-:W-:Y:S01]  /*1c5a0*/  FADD.FTZ R79, R228, R74 ;  /* 0x0000004ae44f7221 */ /* 0x000fe20000010000 */
[----:B------:R-:W-:Y:S01]  /*1c5b0*/  LOP3.LUT R0, R81, UR33, R78, 0x96, !PT ;  /* 0x0000002151007c12 */ /* 0x000fe2000f8e964e */
[----:B------:R-:W-:Y:S01]  /*1c5c0*/  IMAD.WIDE.U32 R2, R2, -0x2daee0ad, RZ ;  /* 0xd2511f5302027825 */ /* 0x000fe200078e00ff */
[----:B------:R1:W-:Y:S03]  /*1c5d0*/  MUFU.EX2 R81, R169 ;  /* 0x000000a900517308 */ /* 0x0003e60000000800 */
[----:B------:R-:W-:Y:S01]  /*1c5e0*/  IMAD.WIDE.U32 R166, R0, -0x2daee0ad, RZ ;  /* 0xd2511f5300a67825 */ /* 0x000fe200078e00ff */
[C---:B------:R-:W-:Y:S02]  /*1c5f0*/  LOP3.LUT R0, R150.reuse, 0xffff, RZ, 0xc0, !PT ;  /* 0x0000ffff96007812 */ /* 0x040fe400078ec0ff */
[----:B------:R-:W-:Y:S01]  /*1c600*/  LOP3.LUT R106, R3, UR32, R106, 0x96, !PT ;  /* 0x00000020036a7c12 */ /* 0x000fe2000f8e966a */
[----:B------:R-:W-:Y:S01]  /*1c610*/  UIADD3 UR32, UR30, -0x4ab325aa, URZ ;  /* 0xb54cda561e207890 */ /* 0x000fe2000fffe03f */
[----:B------:R-:W-:Y:S01]  /*1c620*/  LOP3.LUT R118, R167, UR25, R2, 0x96, !PT ;  /* 0x00000019a7767c12 */ /* 0x000fe2000f8e9602 */
[----:B------:R-:W-:Y:S01]  /*1c630*/  UIADD3 UR25, UR31, 0x646e171e, URZ ;  /* 0x646e171e1f197890 */ /* 0x000fe2000fffe03f */
[----:B------:R-:W-:Y:S01]  /*1c640*/  LOP3.LUT R2, R150, 0xff, RZ, 0xc0, !PT ;  /* 0x000000ff96027812 */ /* 0x000fe200078ec0ff */
[----:B------:R-:W-:Y:S01]  /*1c650*/  IMAD.WIDE.U32 R106, R106, -0x326172a9, RZ ;  /* 0xcd9e8d576a6a7825 */ /* 0x000fe200078e00ff */
[----:B------:R-:W-:Y:S01]  /*1c660*/  SHF.R.U32.HI R0, RZ, 0x8, R0 ;  /* 0x00000008ff007819 */ /* 0x000fe20000011600 */
[----:B------:R-:W1:Y:S01]  /*1c670*/  MUFU.EX2 R78, R165 ;  /* 0x000000a5004e7308 */ /* 0x000e620000000800 */
[----:B------:R-:W-:Y:S02]  /*1c680*/  LOP3.LUT R73, R151, UR32, R164, 0x96, !PT ;  /* 0x0000002097497c12 */ /* 0x000fe4000f8e96a4 */
[----:B------:R-:W-:Y:S02]  /*1c690*/  LOP3.LUT R193, R107, UR29, R80, 0x96, !PT ;  /* 0x0000001d6bc17c12 */ /* 0x000fe4000f8e9650 */
[----:B-1----:R-:W-:Y:S02]  /*1c6a0*/  PRMT R169, R2, 0x5410, R0 ;  /* 0x0000541002a97816 */ /* 0x002fe40000000000 */
[C---:B------:R-:W-:Y:S03]  /*1c6b0*/  F2FP.BF16.F32.PACK_AB R2, R86.reuse, R83 ;  /* 0x000000535602723e */ /* 0x040fe600000010ff */
[----:B------:R-:W1:Y:S01]  /*1c6c0*/  MUFU.EX2 R80, R198 ;  /* 0x000000c600507308 */ /* 0x000e620000000800 */
[----:B------:R-:W-:Y:S01]  /*1c6d0*/  LOP3.LUT R0, R73, 0xffff, RZ, 0xc0, !PT ;  /* 0x0000ffff49007812 */ /* 0x000fe200078ec0ff */
[----:B------:R-:W-:Y:S01]  /*1c6e0*/  FADD.FTZ R83, R83, R85 ;  /* 0x0000005553537221 */ /* 0x000fe20000010000 */
[----:B------:R-:W-:Y:S02]  /*1c6f0*/  LOP3.LUT R3, R73, 0xff, RZ, 0xc0, !PT ;  /* 0x000000ff49037812 */ /* 0x000fe400078ec0ff */
[----:B------:R-:W-:Y:S01]  /*1c700*/  SHF.R.U32.HI R0, RZ, 0x8, R0 ;  /* 0x00000008ff007819 */ /* 0x000fe20000011600 */
[----:B------:R-:W-:Y:S01]  /*1c710*/  FADD.FTZ R83, R86, R83 ;  /* 0x0000005356537221 */ /* 0x000fe20000010000 */
[----:B------:R-:W-:Y:S03]  /*1c720*/  F2FP.BF16.F32.PACK_AB R86, R96, R87 ;  /* 0x000000576056723e */ /* 0x000fe600000010ff */
[----:B------:R-:W-:Y:S01]  /*1c730*/  MUFU.EX2 R107, R203 ;  /* 0x000000cb006b7308 */ /* 0x000fe20000000800 */
[--C-:B------:R-:W-:Y:S01]  /*1c740*/  PRMT R97, R3, 0x5410, R0.reuse ;  /* 0x0000541003617816 */ /* 0x100fe20000000000 */
[----:B------:R-:W-:Y:S01]  /*1c750*/  FADD.FTZ R95, R78, R95 ;  /* 0x0000005f4e5f7221 */ /* 0x000fe20000010000 */
[----:B------:R-:W-:Y:S02]  /*1c760*/  PRMT R0, R2, 0x7632, R0 ;  /* 0x0000763202007816 */ /* 0x000fe40000000000 */
[C---:B------:R-:W-:Y:S01]  /*1c770*/  F2FP.BF16.F32.PACK_AB R74, R81.reuse, R78 ;  /* 0x0000004e514a723e */ /* 0x040fe200000010ff */
[----:B------:R-:W-:Y:S01]  /*1c780*/  FADD.FTZ R95, R81, R95 ;  /* 0x0000005f515f7221 */ /* 0x000fe20000010000 */
[----:B------:R-:W-:Y:S02]  /*1c790*/  LOP3.LUT R78, R72, 0xffff, RZ, 0xc0, !PT ;  /* 0x0000ffff484e7812 */ /* 0x000fe400078ec0ff */
[----:B------:R-:W-:Y:S01]  /*1c7a0*/  PRMT R3, R74, 0x7632, R3 ;  /* 0x000076324a037816 */ /* 0x000fe20000000003 */
[----:B-1----:R-:W-:Y:S01]  /*1c7b0*/  FADD.FTZ R79, R80, R79 ;  /* 0x0000004f504f7221 */ /* 0x002fe20000010000 */
[----:B------:R-:W-:Y:S02]  /*1c7c0*/  SHF.R.U32.HI R78, RZ, 0x8, R78 ;  /* 0x00000008ff4e7819 */ /* 0x000fe4000001164e */
[----:B------:R-:W-:Y:S01]  /*1c7d0*/  F2FP.BF16.F32.PACK_AB R85, R90, R80 ;  /* 0x000000505a55723e */ /* 0x000fe200000010ff */
[----:B------:R-:W-:Y:S01]  /*1c7e0*/  IMAD.WIDE.U32 R80, R215, -0x2daee0ad, RZ ;  /* 0xd2511f53d7507825 */ /* 0x000fe200078e00ff */
[----:B------:R-:W-:Y:S02]  /*1c7f0*/  LOP3.LUT R112, R78, 0xffff, RZ, 0xc0, !PT ;  /* 0x0000ffff4e707812 */ /* 0x000fe400078ec0ff */
[----:B------:R-:W-:Y:S02]  /*1c800*/  PRMT R84, R85, 0x7632, R84 ;  /* 0x0000763255547816 */ /* 0x000fe40000000054 */
[----:B------:R-:W-:Y:S02]  /*1c810*/  SHF.R.U32.HI R78, RZ, 0x10, R72 ;  /* 0x00000010ff4e7819 */ /* 0x000fe40000011648 */
[----:B------:R-:W-:Y:S02]  /*1c820*/  PRMT R88, R86, 0x7632, R88 ;  /* 0x0000763256587816 */ /* 0x000fe40000000058 */
[----:B------:R-:W-:Y:S01]  /*1c830*/  LOP3.LUT R137, R78, 0xff, RZ, 0xc0, !PT ;  /* 0x000000ff4e897812 */ /* 0x000fe200078ec0ff */
[----:B------:R-:W-:Y:S01]  /*1c840*/  FADD.FTZ R78, R87, R82 ;  /* 0x00000052574e7221 */ /* 0x000fe20000010000 */
[----:B------:R-:W-:Y:S01]  /*1c850*/  LOP3.LUT R72, R81, UR22, R172, 0x96, !PT ;  /* 0x0000001651487c12 */ /* 0x000fe2000f8e96ac */
[----:B------:R-:W-:Y:S01]  /*1c860*/  FADD.FTZ R82, R90, R79 ;  /* 0x0000004f5a527221 */ /* 0x000fe20000010000 */
[----:B------:R-:W-:Y:S01]  /*1c870*/  LOP3.LUT R115, R105, UR25, R168, 0x96, !PT ;  /* 0x0000001969737c12 */ /* 0x000fe2000f8e96a8 */
[----:B------:R-:W-:Y:S01]  /*1c880*/  FADD.FTZ R96, R96, R78 ;  /* 0x0000004e60607221 */ /* 0x000fe20000010000 */
[C---:B------:R-:W-:Y:S02]  /*1c890*/  LOP3.LUT R135, R72.reuse, 0xff, RZ, 0xc0, !PT ;  /* 0x000000ff48877812 */ /* 0x040fe400078ec0ff */
[----:B------:R-:W-:Y:S02]  /*1c8a0*/  LOP3.LUT R78, R72, 0xffff, RZ, 0xc0, !PT ;  /* 0x0000ffff484e7812 */ /* 0x000fe400078ec0ff */
[----:B------:R-:W-:Y:S02]  /*1c8b0*/  SHF.R.U32.HI R79, RZ, 0x10, R72 ;  /* 0x00000010ff4f7819 */ /* 0x000fe40000011648 */
[----:B------:R-:W-:Y:S02]  /*1c8c0*/  SHF.R.U32.HI R78, RZ, 0x8, R78 ;  /* 0x00000008ff4e7819 */ /* 0x000fe4000001164e */
[----:B------:R-:W-:Y:S02]  /*1c8d0*/  LOP3.LUT R133, R79, 0xff, RZ, 0xc0, !PT ;  /* 0x000000ff4f857812 */ /* 0x000fe400078ec0ff */
[----:B------:R-:W-:Y:S02]  /*1c8e0*/  LOP3.LUT R116, R78, 0xffff, RZ, 0xc0, !PT ;  /* 0x0000ffff4e747812 */ /* 0x000fe400078ec0ff */
[----:B------:R-:W-:Y:S02]  /*1c8f0*/  SHF.R.U32.HI R114, RZ, 0x18, R72 ;  /* 0x00000018ff727819 */ /* 0x000fe40000011648 */
[----:B------:R-:W-:Y:S02]  /*1c900*/  LOP3.LUT R78, R104, 0xffff, RZ, 0xc0, !PT ;  /* 0x0000ffff684e7812 */ /* 0x000fe400078ec0ff */
[--C-:B------:R-:W-:Y:S02]  /*1c910*/  SHF.R.U32.HI R72, RZ, 0x10, R73.reuse ;  /* 0x00000010ff487819 */ /* 0x100fe40000011649 */
[----:B------:R-:W-:Y:S02]  /*1c920*/  SHF.R.U32.HI R79, RZ, 0x18, R73 ;  /* 0x00000018ff4f7819 */ /* 0x000fe40000011649 */
[----:B------:R-:W-:Y:S02]  /*1c930*/  SHF.R.U32.HI R73, RZ, 0x8, R78 ;  /* 0x00000008ff497819 */ /* 0x000fe4000001164e */
[----:B------:R-:W-:Y:S02]  /*1c940*/  LOP3.LUT R72, R72, 0xff, RZ, 0xc0, !PT ;  /* 0x000000ff48487812 */ /* 0x000fe400078ec0ff */
[----:B------:R-:W-:Y:S02]  /*1c950*/  LOP3.LUT R126, R73, 0xffff, RZ, 0xc0, !PT ;  /* 0x0000ffff497e7812 */ /* 0x000fe400078ec0ff */
[----:B------:R-:W-:Y:S01]  /*1c960*/  PRMT R73, R72, 0x5410, R79 ;  /* 0x0000541048497816 */ /* 0x000fe2000000004f */
[----:B------:R-:W-:Y:S01]  /*1c970*/  IMAD.WIDE.U32 R78, R100, -0x326172a9, RZ ;  /* 0xcd9e8d57644e7825 */ /* 0x000fe200078e00ff */
[----:B------:R-:W-:Y:S02]  /*1c980*/  SHF.R.U32.HI R150, RZ, 0x18, R150 ;  /* 0x00000018ff967819 */ /* 0x000fe40000011696 */
[----:B------:R-:W-:Y:S02]  /*1c990*/  LOP3.LUT R128, R81, UR25, R172, 0x96, !PT ;  /* 0x0000001951807c12 */ /* 0x000fe4000f8e96ac */
[----:B------:R-:W-:Y:S02]  /*1c9a0*/  LOP3.LUT R136, R79, UR32, R98, 0x96, !PT ;  /* 0x000000204f887c12 */ /* 0x000fe4000f8e9662 */
[C---:B------:R-:W-:Y:S02]  /*1c9b0*/  LOP3.LUT R124, R78.reuse, 0xff, RZ, 0xc0, !PT ;  /* 0x000000ff4e7c7812 */ /* 0x040fe400078ec0ff */
[----:B------:R-:W-:Y:S02]  /*1c9c0*/  LOP3.LUT R130, R78, 0xffff, RZ, 0xc0, !PT ;  /* 0x0000ffff4e827812 */ /* 0x000fe400078ec0ff */
[--C-:B------:R-:W-:Y:S02]  /*1c9d0*/  SHF.R.U32.HI R162, RZ, 0x18, R78.reuse ;  /* 0x00000018ffa27819 */ /* 0x100fe4000001164e */
[----:B------:R-:W-:Y:S02]  /*1c9e0*/  SHF.R.U32.HI R163, RZ, 0x10, R78 ;  /* 0x00000010ffa37819 */ /* 0x000fe4000001164e */
[----:B------:R-:W-:Y:S02]  /*1c9f0*/  LOP3.LUT R142, R80, 0xffff, RZ, 0xc0, !PT ;  /* 0x0000ffff508e7812 */ /* 0x000fe400078ec0ff */
[--C-:B------:R-:W-:Y:S02]  /*1ca00*/  SHF.R.U32.HI R143, RZ, 0x10, R80.reuse ;  /* 0x00000010ff8f7819 */ /* 0x100fe40000011650 */
[----:B------:R-:W-:Y:S02]  /*1ca10*/  SHF.R.U32.HI R144, RZ, 0x18, R80 ;  /* 0x00000018ff907819 */ /* 0x000fe40000011650 */
[----:B------:R-:W-:Y:S01]  /*1ca20*/  ISETP.LE.U32.AND P1, PT, R124, UR12, PT ;  /* 0x0000000c7c007c0c */ /* 0x000fe2000bf23070 */
[----:B---3--:R-:W-:Y:S02]  /*1ca30*/  @!P3 HFMA2.BF16_V2 R91, -RZ.H0_H0, RZ.H0_H0, -R2.H0_H0 ;  /* 0x200000ffff5bb231 */ /* 0x008fe40000340902 */
[----:B----4-:R-:W-:Y:S03]  /*1ca40*/  @!P4 HFMA2.BF16_V2 R103, -RZ.H0_H0, RZ.H0_H0, -R0.H0_H0 ;  /* 0x200000ffff67c231 */ /* 0x010fe60000340900 */
[----:B------:R-:W-:Y:S01]  /*1ca50*/  PRMT R175, R91, 0x7610, R175 ;  /* 0x000076105baf7816 */ /* 0x000fe200000000af */
[----:B--2---:R-:W-:Y:S01]  /*1ca60*/  @!P5 HFMA2.BF16_V2 R102, -RZ.H0_H0, RZ.H0_H0, -R74.H0_H0 ;  /* 0x200000ffff66d231 */ /* 0x004fe2000034094a */
[----:B------:R-:W-:Y:S04]  /*1ca70*/  PRMT R199, R103, 0x7610, R199 ;  /* 0x0000761067c77816 */ /* 0x000fe800000000c7 */
[----:B------:R-:W-:Y:S01]  /*1ca80*/  PRMT R129, R102, 0x7610, R129 ;  /* 0x0000761066817816 */ /* 0x000fe20000000081 */
[----:B------:R-:W-:Y:S02]  /*1ca90*/  @!P0 HFMA2.BF16_V2 R101, -RZ.H0_H0, RZ.H0_H0, -R3.H0_H0 ;  /* 0x200000ffff658231 */ /* 0x000fe40000340903 */
[----:B------:R-:W-:Y:S03]  /*1caa0*/  @!P6 HFMA2.BF16_V2 R93, -RZ.H0_H0, RZ.H0_H0, -R85.H0_H0 ;  /* 0x200000ffff5de231 */ /* 0x000fe60000340955 */
[----:B------:R-:W-:Y:S02]  /*1cab0*/  PRMT R249, R101, 0x7610, R249 ;  /* 0x0000761065f97816 */ /* 0x000fe400000000f9 */
[----:B------:R-:W-:Y:S01]  /*1cac0*/  PRMT R247, R93, 0x7610, R247 ;  /* 0x000076105df77816 */ /* 0x000fe200000000f7 */
[----:B------:R-:W-:Y:S05]  /*1cad0*/  @!P2 HFMA2.BF16_V2 R108, -RZ.H0_H0, RZ.H0_H0, -R75.H0_H0 ;  /* 0x200000ffff6ca231 */ /* 0x000fea000034094b */
[----:B------:R-:W-:Y:S01]  /*1cae0*/  PRMT R119, R108, 0x7610, R119 ;  /* 0x000076106c777816 */ /* 0x000fe20000000077 */
[----:B------:R-:W-:Y:S04]  /*1caf0*/  @!P2 STL.S16 [R1+0xac], R108 ;  /* 0x0000ac6c0100a387 */ /* 0x000fe80000100600 */
[----:B------:R1:W-:Y:S04]  /*1cb00*/  @!P3 STL.S16 [R1+0xa4], R91 ;  /* 0x0000a45b0100b387 */ /* 0x0003e80000100600 */
[----:B-1----:R2:W3:Y:S04]  /*1cb10*/  LDL.S16 R91, [R1+0xb8] ;  /* 0x0000b800015b7983 */ /* 0x0024e80000100600 */
[----:B------:R1:W-:Y:S04]  /*1cb20*/  @!P4 STL.S16 [R1+0xa0], R103 ;  /* 0x0000a0670100c387 */ /* 0x0003e80000100600 */
[----:B------:R-:W-:Y:S04]  /*1cb30*/  @!P5 STL.S16 [R1+0x9c], R102 ;  /* 0x00009c660100d387 */ /* 0x000fe80000100600 */
[----:B------:R-:W-:Y:S01]  /*1cb40*/  @!P0 STL.S16 [R1+0x98], R101 ;  /* 0x0000986501008387 */ /* 0x000fe20000100600 */
[----:B------:R-:W-:Y:S03]  /*1cb50*/  ISETP.LE.U32.AND P0, PT, R112, UR12, PT ;  /* 0x0000000c70007c0c */ /* 0x000fe6000bf03070 */
[----:B------:R4:W-:Y:S10]  /*1cb60*/  @!P6 STL.S16 [R1+0xa8], R93 ;  /* 0x0000a85d0100e387 */ /* 0x0009f40000100600 */
[----:B------:R-:W-:Y:S01]  /*1cb70*/  @!P0 HFMA2.BF16_V2 R89, -RZ.H0_H0, RZ.H0_H0, -R84.H0_H0 ;  /* 0x200000ffff598231 */ /* 0x000fe20000340954 */
[----:B-1----:R-:W-:Y:S04]  /*1cb80*/  MUFU.EX2 R103, R201 ;  /* 0x000000c900677308 */ /* 0x002fe80000000800 */
[----:B------:R-:W-:Y:S01]  /*1cb90*/  PRMT R245, R89, 0x7610, R245 ;  /* 0x0000761059f57816 */ /* 0x000fe200000000f5 */
[----:B------:R1:W-:Y:S01]  /*1cba0*/  @!P0 STL.S16 [R1+0xb4], R89 ;  /* 0x0000b45901008387 */ /* 0x0003e20000100600 */
[----:B------:R-:W-:Y:S03]  /*1cbb0*/  ISETP.LE.U32.AND P0, PT, R137, UR12, PT ;  /* 0x0000000c89007c0c */ /* 0x000fe6000bf03070 */
[----:B----4-:R2:W4:Y:S10]  /*1cbc0*/  LDL.S16 R93, [R1+0xbc] ;  /* 0x0000bc00015d7983 */ /* 0x0105340000100600 */
[----:B------:R-:W-:Y:S05]  /*1cbd0*/  @!P0 HFMA2.BF16_V2 R99, -RZ.H0_H0, RZ.H0_H0, -R86.H0_H0 ;  /* 0x200000ffff638231 */ /* 0x000fea0000340956 */
[----:B------:R-:W-:Y:S01]  /*1cbe0*/  PRMT R244, R99, 0x7610, R244 ;  /* 0x0000761063f47816 */ /* 0x000fe200000000f4 */
[----:B------:R2:W-:Y:S01]  /*1cbf0*/  @!P0 STL.S16 [R1+0xb0], R99 ;  /* 0x0000b06301008387 */ /* 0x0005e20000100600 */
[----:B------:R-:W-:Y:S01]  /*1cc00*/  ISETP.LE.U32.AND P0, PT, R113, UR12, PT ;  /* 0x0000000c71007c0c */ /* 0x000fe2000bf03070 */
[----:B-1----:R-:W1:Y:S02]  /*1cc10*/  MUFU.EX2 R89, R202 ;  /* 0x000000ca00597308 */ /* 0x002e640000000800 */
[----:B-1----:R-:W-:Y:S01]  /*1cc20*/  FADD.FTZ R87, R89, R83 ;  /* 0x0000005359577221 */ /* 0x002fe20000010000 */
[C---:B------:R-:W-:Y:S01]  /*1cc30*/  F2FP.BF16.F32.PACK_AB R89, R107.reuse, R89 ;  /* 0x000000596b59723e */ /* 0x040fe200000010ff */
[----:B--2---:R2:W2:Y:S02]  /*1cc40*/  LDL.S16 R99, [R1+0xc4] ;  /* 0x0000c40001637983 */ /* 0x0044a40000100600 */
[----:B------:R-:W-:Y:S01]  /*1cc50*/  FADD.FTZ R87, R107, R87 ;  /* 0x000000576b577221 */ /* 0x000fe20000010000 */
[----:B------:R-:W-:Y:S02]  /*1cc60*/  PRMT R90, R89, 0x7632, R90 ;  /* 0x00007632595a7816 */ /* 0x000fe4000000005a */
[----:B------:R-:W-:Y:S01]  /*1cc70*/  LOP3.LUT R107, R104, 0xffff, RZ, 0xc0, !PT ;  /* 0x0000ffff686b7812 */ /* 0x000fe200078ec0ff */
[----:B------:R-:W-:Y:S01]  /*1cc80*/  FADD.FTZ R87, R110, R87 ;  /* 0x000000576e577221 */ /* 0x000fe20000010000 */
[----:B------:R-:W-:Y:S01]  /*1cc90*/  MUFU.EX2 R105, R213 ;  /* 0x000000d500697308 */ /* 0x000fe20000000800 */
[----:B---3--:R-:W-:Y:S05]  /*1cca0*/  @!P0 HFMA2.BF16_V2 R91, -RZ.H0_H0, RZ.H0_H0, -R88.H0_H0 ;  /* 0x200000ffff5b8231 */ /* 0x008fea0000340958 */
[----:B------:R-:W-:Y:S01]  /*1ccb0*/  PRMT R241, R91, 0x7610, R241 ;  /* 0x000076105bf17816 */ /* 0x000fe200000000f1 */
[----:B------:R1:W-:Y:S01]  /*1ccc0*/  @!P0 STL.S16 [R1+0xb8], R91 ;  /* 0x0000b85b01008387 */ /* 0x0003e20000100600 */
[----:B------:R-:W-:Y:S03]  /*1ccd0*/  ISETP.LE.U32.AND P0, PT, R135, UR12, PT ;  /* 0x0000000c87007c0c */ /* 0x000fe6000bf03070 */
[----:B------:R3:W3:Y:S04]  /*1cce0*/  LDL.S16 R109, [R1+0xc0] ;  /* 0x0000c000016d7983 */ /* 0x0006e80000100600 */
[----:B------:R2:W3:Y:S04]  /*1ccf0*/  LDL.S16 R102, [R1+0xc8] ;  /* 0x0000c80001667983 */ /* 0x0004e80000100600 */
[----:B------:R2:W3:Y:S01]  /*1cd00*/  LDL.S16 R101, [R1+0xd0] ;  /* 0x0000d00001657983 */ /* 0x0004e20000100600 */
[----:B-1----:R-:W1:Y:S01]  /*1cd10*/  MUFU.EX2 R91, R197 ;  /* 0x000000c5005b7308 */ /* 0x002e620000000800 */
[----:B----4-:R-:W-:Y:S05]  /*1cd20*/  @!P0 HFMA2.BF16_V2 R93, -RZ.H0_H0, RZ.H0_H0, -R89.H0_H0 ;  /* 0x200000ffff5d8231 */ /* 0x010fea0000340959 */
[----:B------:R-:W-:Y:S01]  /*1cd30*/  PRMT R240, R93, 0x7610, R240 ;  /* 0x000076105df07816 */ /* 0x000fe200000000f0 */
[----:B------:R4:W-:Y:S01]  /*1cd40*/  @!P0 STL.S16 [R1+0xbc], R93 ;  /* 0x0000bc5d01008387 */ /* 0x0009e20000100600 */
[----:B------:R-:W-:Y:S01]  /*1cd50*/  ISETP.LE.U32.AND P0, PT, R116, UR12, PT ;  /* 0x0000000c74007c0c */ /* 0x000fe2000bf03070 */
[----:B-1----:R-:W-:Y:S01]  /*1cd60*/  FADD.FTZ R95, R91, R95 ;  /* 0x0000005f5b5f7221 */ /* 0x002fe20000010000 */
[C---:B------:R-:W-:Y:S03]  /*1cd70*/  F2FP.BF16.F32.PACK_AB R91, R103.reuse, R91 ;  /* 0x0000005b675b723e */ /* 0x040fe600000010ff */
[----:B------:R-:W-:Y:S01]  /*1cd80*/  FADD.FTZ R95, R103, R95 ;  /* 0x0000005f675f7221 */ /* 0x000fe20000010000 */
[----:B------:R-:W-:Y:S01]  /*1cd90*/  PRMT R92, R91, 0x7632, R92 ;  /* 0x000076325b5c7816 */ /* 0x000fe2000000005c */
[----:B----4-:R-:W1:Y:S06]  /*1cda0*/  MUFU.EX2 R93, R208 ;  /* 0x000000d0005d7308 */ /* 0x010e6c0000000800 */
[----:B--2---:R-:W-:Y:S05]  /*1cdb0*/  @!P0 HFMA2.BF16_V2 R99, -RZ.H0_H0, RZ.H0_H0, -R90.H0_H0 ;  /* 0x200000ffff638231 */ /* 0x004fea000034095a */
[----:B------:R-:W-:Y:S01]  /*1cdc0*/  PRMT R233, R99, 0x7610, R233 ;  /* 0x0000761063e97816 */ /* 0x000fe200000000e9 */
[----:B------:R2:W-:Y:S01]  /*1cdd0*/  @!P0 STL.S16 [R1+0xc4], R99 ;  /* 0x0000c46301008387 */ /* 0x0005e20000100600 */
[----:B------:R-:W-:Y:S03]  /*1cde0*/  ISETP.LE.U32.AND P0, PT, R133, UR12, PT ;  /* 0x0000000c85007c0c */ /* 0x000fe6000bf03070 */
[----:B------:R4:W4:Y:S01]  /*1cdf0*/  LDL.S16 R108, [R1+0xcc] ;  /* 0x0000cc00016c7983 */ /* 0x0009220000100600 */
[----:B-1----:R-:W-:Y:S01]  /*1ce00*/  FADD.FTZ R83, R93, R82 ;  /* 0x000000525d537221 */ /* 0x002fe20000010000 */
[----:B------:R-:W-:Y:S04]  /*1ce10*/  LOP3.LUT R82, R94, 0xff, RZ, 0xc0, !PT ;  /* 0x000000ff5e527812 */ /* 0x000fe800078ec0ff */
[----:B------:R-:W-:Y:S02]  /*1ce20*/  PRMT R165, R82, 0x5410, R150 ;  /* 0x0000541052a57816 */ /* 0x000fe40000000096 */
[----:B------:R-:W-:Y:S02]  /*1ce30*/  LOP3.LUT R82, R79, UR19, R98, 0x96, !PT ;  /* 0x000000134f527c12 */ /* 0x000fe4000f8e9662 */
[C---:B------:R-:W-:Y:S01]  /*1ce40*/  F2FP.BF16.F32.PACK_AB R98, R105.reuse, R110 ;  /* 0x0000006e6962723e */ /* 0x040fe200000010ff */
[----:B------:R-:W-:Y:S01]  /*1ce50*/  FADD.FTZ R105, R105, R87 ;  /* 0x0000005769697221 */ /* 0x000fe20000010000 */
[----:B------:R-:W-:Y:S01]  /*1ce60*/  LOP3.LUT R87, R78, 0xff, RZ, 0xc0, !PT ;  /* 0x000000ff4e577812 */ /* 0x000fe200078ec0ff */
[----:B------:R1:W-:Y:S01]  /*1ce70*/  MUFU.EX2 R110, R223 ;  /* 0x000000df006e7308 */ /* 0x0003e20000000800 */
[----:B------:R-:W-:Y:S09]  /*1ce80*/  PRMT R150, R129, 0x7610, R150 ;  /* 0x0000761081967816 */ /* 0x000ff20000000096 */
[----:B--2---:R-:W2:Y:S01]  /*1ce90*/  MUFU.EX2 R99, R211 ;  /* 0x000000d300637308 */ /* 0x004ea20000000800 */
[----:B-1----:R-:W-:Y:S02]  /*1cea0*/  PRMT R223, R175, 0x7610, R223 ;  /* 0x00007610afdf7816 */ /* 0x002fe400000000df */
[C---:B--2---:R-:W-:Y:S01]  /*1ceb0*/  F2FP.BF16.F32.PACK_AB R93, R99.reuse, R93 ;  /* 0x0000005d635d723e */ /* 0x044fe200000010ff */
[----:B------:R-:W-:Y:S03]  /*1cec0*/  FADD.FTZ R99, R99, R83 ;  /* 0x0000005363637221 */ /* 0x000fe60000010000 */
[----:B------:R-:W-:Y:S01]  /*1ced0*/  PRMT R94, R93, 0x7632, R94 ;  /* 0x000076325d5e7816 */ /* 0x000fe2000000005e */
[----:B---3--:R-:W-:Y:S05]  /*1cee0*/  @!P0 HFMA2.BF16_V2 R109, -RZ.H0_H0, RZ.H0_H0, -R91.H0_H0 ;  /* 0x200000ffff6d8231 */ /* 0x008fea000034095b */
[----:B------:R-:W-:Y:S01]  /*1cef0*/  PRMT R230, R109, 0x7610, R230 ;  /* 0x000076106de67816 */ /* 0x000fe200000000e6 */
[----:B------:R1:W-:Y:S01]  /*1cf00*/  @!P0 STL.S16 [R1+0xc0], R109 ;  /* 0x0000c06d01008387 */ /* 0x0003e20000100600 */
[----:B------:R-:W-:Y:S11]  /*1cf10*/  ISETP.LE.U32.AND P0, PT, R114, UR12, PT ;  /* 0x0000000c72007c0c */ /* 0x000ff6000bf03070 */
[----:B------:R-:W-:Y:S02]  /*1cf20*/  @!UPT UIADD3 URZ, URZ, URZ, URZ ;  /* 0x0000003f3f3ff290 */ /* 0x000fe4000fffe03f */
[----:B------:R-:W-:Y:S05]  /*1cf30*/  @!P0 HFMA2.BF16_V2 R102, -RZ.H0_H0, RZ.H0_H0, -R92.H0_H0 ;  /* 0x200000ffff668231 */ /* 0x000fea000034095c */
[----:B------:R-:W-:Y:S01]  /*1cf40*/  PRMT R229, R102, 0x7610, R229 ;  /* 0x0000761066e57816 */ /* 0x000fe200000000e5 */
[----:B------:R2:W-:Y:S01]  /*1cf50*/  @!P0 STL.S16 [R1+0xc8], R102 ;  /* 0x0000c86601008387 */ /* 0x0005e20000100600 */
[----:B------:R-:W-:Y:S02]  /*1cf60*/  ISETP.LE.U32.AND P0, PT, R131, UR12, PT ;  /* 0x0000000c83007c0c */ /* 0x000fe4000bf03070 */
[----:B-1----:R-:W-:Y:S11]  /*1cf70*/  SHF.R.U32.HI R109, RZ, 0x18, R104 ;  /* 0x00000018ff6d7819 */ /* 0x002ff60000011668 */
[----:B------:R-:W-:Y:S05]  /*1cf80*/  @!P0 HFMA2.BF16_V2 R101, -RZ.H0_H0, RZ.H0_H0, -R93.H0_H0 ;  /* 0x200000ffff658231 */ /* 0x000fea000034095d */
[----:B------:R-:W-:Y:S01]  /*1cf90*/  PRMT R228, R101, 0x7610, R228 ;  /* 0x0000761065e47816 */ /* 0x000fe200000000e4 */
[----:B------:R1:W-:Y:S01]  /*1cfa0*/  @!P0 STL.S16 [R1+0xd0], R101 ;  /* 0x0000d06501008387 */ /* 0x0003e20000100600 */
[----:B------:R-:W-:Y:S03]  /*1cfb0*/  ISETP.LE.U32.AND P0, PT, R126, UR12, PT ;  /* 0x0000000c7e007c0c */ /* 0x000fe6000bf03070 */
[----:B------:R3:W3:Y:S01]  /*1cfc0*/  LDL.S16 R117, [R1+0xd4] ;  /* 0x0000d40001757983 */ /* 0x0006e20000100600 */
[----:B--2---:R-:W2:Y:S02]  /*1cfd0*/  MUFU.EX2 R102, R210 ;  /* 0x000000d200667308 */ /* 0x004ea40000000800 */
[----:B--2---:R-:W-:Y:S08]  /*1cfe0*/  FADD.FTZ R72, R102, R96 ;  /* 0x0000006066487221 */ /* 0x004ff00000010000 */
[----:B-1----:R-:W1:Y:S01]  /*1cff0*/  MUFU.EX2 R101, R212 ;  /* 0x000000d400657308 */ /* 0x002e620000000800 */
[----:B----4-:R-:W-:Y:S05]  /*1d000*/  @!P0 HFMA2.BF16_V2 R108, -RZ.H0_H0, RZ.H0_H0, -R94.H0_H0 ;  /* 0x200000ffff6c8231 */ /* 0x010fea000034095e */
[----:B------:R-:W-:Y:S01]  /*1d010*/  PRMT R218, R108, 0x7610, R218 ;  /* 0x000076106cda7816 */ /* 0x000fe200000000da */
[----:B------:R2:W-:Y:S01]  /*1d020*/  @!P0 STL.S16 [R1+0xcc], R108 ;  /* 0x0000cc6c01008387 */ /* 0x0005e20000100600 */
[----:B------:R-:W-:Y:S02]  /*1d030*/  ISETP.LE.U32.AND P0, PT, R122, UR12, PT ;  /* 0x0000000c7a007c0c */ /* 0x000fe4000bf03070 */
[C---:B-1----:R-:W-:Y:S01]  /*1d040*/  F2FP.BF16.F32.PACK_AB R96, R101.reuse, R102 ;  /* 0x000000666560723e */ /* 0x042fe200000010ff */
[----:B------:R-:W-:Y:S01]  /*1d050*/  FADD.FTZ R101, R101, R72 ;  /* 0x0000004865657221 */ /* 0x000fe20000010000 */
[----:B------:R-:W1:Y:S02]  /*1d060*/  MUFU.EX2 R102, R206 ;  /* 0x000000ce00667308 */ /* 0x000e640000000800 */
[----:B-1----:R-:W-:Y:S01]  /*1d070*/  F2FP.BF16.F32.PACK_AB R100, R125, R102 ;  /* 0x000000667d64723e */ /* 0x002fe200000010ff */
[----:B--2---:R-:W-:Y:S02]  /*1d080*/  IMAD.MOV.U32 R108, RZ, RZ, 0x7054 ;  /* 0x00007054ff6c7424 */ /* 0x004fe400078e00ff */
[----:B------:R-:W-:Y:S01]  /*1d090*/  FADD.FTZ R83, R102, R95 ;  /* 0x0000005f66537221 */ /* 0x000fe20000010000 */
[----:B------:R-:W-:Y:S04]  /*1d0a0*/  SHF.R.U32.HI R95, RZ, 0x18, R78 ;  /* 0x00000018ff5f7819 */ /* 0x000fe8000001164e */
[----:B------:R-:W1:Y:S01]  /*1d0b0*/  MUFU.EX2 R102, R222 ;  /* 0x000000de00667308 */ /* 0x000e620000000800 */
[----:B------:R-:W-:Y:S01]  /*1d0c0*/  PRMT R127, R127, R108, UR12 ;  /* 0x0000000c7f7f7e16 */ /* 0x000fe2000800006c */
[----:B------:R-:W-:Y:S01]  /*1d0d0*/  FADD.FTZ R125, R125, R83 ;  /* 0x000000537d7d7221 */ /* 0x000fe20000010000 */
[----:B------:R-:W-:Y:S02]  /*1d0e0*/  LOP3.LUT R83, R78, 0xffff, RZ, 0xc0, !PT ;  /* 0x0000ffff4e537812 */ /* 0x000fe400078ec0ff */
[----:B------:R-:W-:Y:S02]  /*1d0f0*/  SHF.R.U32.HI R108, RZ, 0x10, R104 ;  /* 0x00000010ff6c7819 */ /* 0x000fe40000011668 */
[--C-:B------:R-:W-:Y:S03]  /*1d100*/  HSET2.LE.AND R72, R97, R127.reuse, PT ;  /* 0x0000007f61487233 */ /* 0x100fe60003803000 */
[----:B------:R-:W2:Y:S01]  /*1d110*/  MUFU.EX2 R104, R221 ;  /* 0x000000dd00687308 */ /* 0x000ea20000000800 */
[----:B------:R-:W-:Y:S02]  /*1d120*/  SHF.R.U32.HI R97, RZ, 0x10, R78 ;  /* 0x00000010ff617819 */ /* 0x000fe4000001164e */
[----:B------:R-:W-:Y:S02]  /*1d130*/  LOP3.LUT R78, R153, UR32, R170, 0x96, !PT ;  /* 0x00000020994e7c12 */ /* 0x000fe4000f8e96aa */
[----:B------:R-:W-:Y:S02]  /*1d140*/  SHF.R.U32.HI R83, RZ, 0x8, R83 ;  /* 0x00000008ff537819 */ /* 0x000fe40000011653 */
[C---:B------:R-:W-:Y:S02]  /*1d150*/  LOP3.LUT R79, R78.reuse, 0xffff, RZ, 0xc0, !PT ;  /* 0x0000ffff4e4f7812 */ /* 0x040fe400078ec0ff */
[----:B------:R-:W-:Y:S02]  /*1d160*/  PRMT R197, R87, 0x5410, R83 ;  /* 0x0000541057c57816 */ /* 0x000fe40000000053 */
[----:B------:R-:W-:Y:S02]  /*1d170*/  LOP3.LUT R83, R78, 0xff, RZ, 0xc0, !PT ;  /* 0x000000ff4e537812 */ /* 0x000fe400078ec0ff */
[----:B------:R-:W-:Y:S02]  /*1d180*/  SHF.R.U32.HI R79, RZ, 0x8, R79 ;  /* 0x00000008ff4f7819 */ /* 0x000fe4000001164f */
[----:B------:R-:W-:Y:S02]  /*1d190*/  LOP3.LUT R72, R72, R146, RZ, 0xc0, !PT ;  /* 0x0000009248487212 */ /* 0x000fe400078ec0ff */
[----:B------:R-:W-:Y:S02]  /*1d1a0*/  PRMT R151, R83, 0x5410, R79 ;  /* 0x0000541053977816 */ /* 0x000fe4000000004f */
[--C-:B------:R-:W-:Y:S02]  /*1d1b0*/  SHF.R.U32.HI R83, RZ, 0x10, R78.reuse ;  /* 0x00000010ff537819 */ /* 0x100fe4000001164e */
[----:B------:R-:W-:Y:S02]  /*1d1c0*/  SHF.R.U32.HI R79, RZ, 0x18, R78 ;  /* 0x00000018ff4f7819 */ /* 0x000fe4000001164e */
[----:B------:R-:W-:Y:S02]  /*1d1d0*/  LOP3.LUT R78, R83, 0xff, RZ, 0xc0, !PT ;  /* 0x000000ff534e7812 */ /* 0x000fe400078ec0ff */
[----:B------:R-:W-:Y:S02]  /*1d1e0*/  LOP3.LUT R83, R80, 0xffff, RZ, 0xc0, !PT ;  /* 0x0000ffff50537812 */ /* 0x000fe400078ec0ff */
[----:B------:R-:W-:Y:S02]  /*1d1f0*/  PRMT R146, R78, 0x5410, R79 ;  /* 0x000054104e927816 */ /* 0x000fe4000000004f */
[C---:B------:R-:W-:Y:S02]  /*1d200*/  LOP3.LUT R78, R152.reuse, 0xffff, RZ, 0xc0, !PT ;  /* 0x0000ffff984e7812 */ /* 0x040fe400078ec0ff */
[----:B------:R-:W-:Y:S02]  /*1d210*/  LOP3.LUT R79, R152, 0xff, RZ, 0xc0, !PT ;  /* 0x000000ff984f7812 */ /* 0x000fe400078ec0ff */
[----:B------:R-:W-:Y:S02]  /*1d220*/  SHF.R.U32.HI R78, RZ, 0x8, R78 ;  /* 0x00000008ff4e7819 */ /* 0x000fe4000001164e */
[----:B------:R-:W-:Y:S02]  /*1d230*/  SHF.R.U32.HI R81, RZ, 0x8, R83 ;  /* 0x00000008ff517819 */ /* 0x000fe40000011653 */
[----:B------:R-:W-:Y:S02]  /*1d240*/  PRMT R164, R79, 0x5410, R78 ;  /* 0x000054104fa47816 */ /* 0x000fe4000000004e */
[----:B------:R-:W-:Y:S02]  /*1d250*/  LOP3.LUT R79, R97, 0xff, RZ, 0xc0, !PT ;  /* 0x000000ff614f7812 */ /* 0x000fe400078ec0ff */
[----:B------:R-:W-:Y:S02]  /*1d260*/  PRMT R97, R96, 0x7632, R97 ;  /* 0x0000763260617816 */ /* 0x000fe40000000061 */
[----:B------:R-:W-:Y:S02]  /*1d270*/  LOP3.LUT R81, R81, 0xffff, RZ, 0xc0, !PT ;  /* 0x0000ffff51517812 */ /* 0x000fe400078ec0ff */
[--C-:B------:R-:W-:Y:S02]  /*1d280*/  SHF.R.U32.HI R78, RZ, 0x10, R152.reuse ;  /* 0x00000010ff4e7819 */ /* 0x100fe40000011698 */
[----:B------:R-:W-:Y:S02]  /*1d290*/  HSET2.LE.AND R73, R73, R127, PT ;  /* 0x0000007f49497233 */ /* 0x000fe40003803000 */
[----:B------:R-:W-:Y:S02]  /*1d2a0*/  SHF.R.U32.HI R152, RZ, 0x18, R152 ;  /* 0x00000018ff987819 */ /* 0x000fe40000011698 */
[----:B------:R-:W-:Y:S02]  /*1d2b0*/  LOP3.LUT R78, R78, 0xff, RZ, 0xc0, !PT ;  /* 0x000000ff4e4e7812 */ /* 0x000fe400078ec0ff */
[----:B------:R-:W-:Y:S02]  /*1d2c0*/  LOP3.LUT R73, R73, R147, RZ, 0xc0, !PT ;  /* 0x0000009349497212 */ /* 0x000fe400078ec0ff */
[----:B------:R-:W-:Y:S01]  /*1d2d0*/  PRMT R147, R78, 0x5410, R152 ;  /* 0x000054104e937816 */ /* 0x000fe20000000098 */
[--C-:B-1----:R-:W-:Y:S01]  /*1d2e0*/  FADD.FTZ R78, R102, R99.reuse ;  /* 0x00000063664e7221 */ /* 0x102fe20000010000 */
[----:B------:R-:W-:Y:S02]  /*1d2f0*/  PRMT R99, R98, 0x7632, R99 ;  /* 0x0000763262637816 */ /* 0x000fe40000000063 */
[----:B------:R-:W-:Y:S02]  /*1d300*/  LOP3.LUT R83, R108, 0xff, RZ, 0xc0, !PT ;  /* 0x000000ff6c537812 */ /* 0x000fe400078ec0ff */
[----:B------:R-:W-:Y:S02]  /*1d310*/  PRMT R196, R79, 0x5410, R95 ;  /* 0x000054104fc47816 */ /* 0x000fe4000000005f */
[----:B------:R-:W-:Y:S02]  /*1d320*/  SHF.R.U32.HI R95, RZ, 0x10, R80 ;  /* 0x00000010ff5f7819 */ /* 0x000fe40000011650 */
[----:B------:R-:W-:Y:S02]  /*1d330*/  PRMT R168, R83, 0x5410, R109 ;  /* 0x0000541053a87816 */ /* 0x000fe4000000006d */
[----:B------:R-:W-:Y:S02]  /*1d340*/  LOP3.LUT R83, R95, 0xff, RZ, 0xc0, !PT ;  /* 0x000000ff5f537812 */ /* 0x000fe400078ec0ff */
[C---:B------:R-:W-:Y:S01]  /*1d350*/  F2FP.BF16.F32.PACK_AB R102, R110.reuse, R102 ;  /* 0x000000666e66723e */ /* 0x040fe200000010ff */
[----:B------:R-:W-:Y:S01]  /*1d360*/  FADD.FTZ R110, R110, R78 ;  /* 0x0000004e6e6e7221 */ /* 0x000fe20000010000 */
[----:B------:R-:W-:Y:S01]  /*1d370*/  PRMT R170, R119, 0x7610, R170 ;  /* 0x0000761077aa7816 */ /* 0x000fe200000000aa */
[--C-:B--2---:R-:W-:Y:S01]  /*1d380*/  FADD.FTZ R78, R104, R101.reuse ;  /* 0x00000065684e7221 */ /* 0x104fe20000010000 */
[----:B------:R-:W-:Y:S02]  /*1d390*/  PRMT R101, R100, 0x7632, R101 ;  /* 0x0000763264657816 */ /* 0x000fe40000000065 */
[----:B------:R-:W-:Y:S02]  /*1d3a0*/  LOP3.LUT R119, R82, 0xff, RZ, 0xc0, !PT ;  /* 0x000000ff52777812 */ /* 0x000fe400078ec0ff */
[----:B------:R-:W-:Y:S02]  /*1d3b0*/  SHF.R.U32.HI R87, RZ, 0x8, R107 ;  /* 0x00000008ff577819 */ /* 0x000fe4000001166b */
[C---:B------:R-:W-:Y:S01]  /*1d3c0*/  F2FP.BF16.F32.PACK_AB R104, R120.reuse, R104 ;  /* 0x000000687868723e */ /* 0x040fe200000010ff */
[----:B------:R-:W-:Y:S01]  /*1d3d0*/  FADD.FTZ R120, R120, R78 ;  /* 0x0000004e78787221 */ /* 0x000fe20000010000 */
[----:B------:R-:W-:Y:S01]  /*1d3e0*/  PRMT R167, R111, 0x5410, R87 ;  /* 0x000054106fa77816 */ /* 0x000fe20000000057 */
[----:B------:R-:W-:Y:S01]  /*1d3f0*/  IMAD.WIDE.U32 R78, R118, -0x326172a9, RZ ;  /* 0xcd9e8d57764e7825 */ /* 0x000fe200078e00ff */
[----:B------:R-:W-:Y:S01]  /*1d400*/  LOP3.LUT R87, R82, 0xffff, RZ, 0xc0, !PT ;  /* 0x0000ffff52577812 */ /* 0x000fe200078ec0ff */
[----:B------:R-:W1:Y:S01]  /*1d410*/  MUFU.EX2 R107, R227 ;  /* 0x000000e3006b7308 */ /* 0x000e620000000800 */
[----:B------:R-:W-:Y:S02]  /*1d420*/  LOP3.LUT R153, R80, 0xff, RZ, 0xc0, !PT ;  /* 0x000000ff50997812 */ /* 0x000fe400078ec0ff */
[----:B------:R-:W-:Y:S02]  /*1d430*/  SHF.R.U32.HI R87, RZ, 0x8, R87 ;  /* 0x00000008ff577819 */ /* 0x000fe40000011657 */
[----:B------:R-:W-:Y:S02]  /*1d440*/  PRMT R171, R170, 0x7610, R171 ;  /* 0x00007610aaab7816 */ /* 0x000fe400000000ab */
[----:B------:R-:W-:Y:S02]  /*1d450*/  LOP3.LUT R118, R87, 0xffff, RZ, 0xc0, !PT ;  /* 0x0000ffff57767812 */ /* 0x000fe400078ec0ff */
[----:B------:R-:W-:Y:S02]  /*1d460*/  SHF.R.U32.HI R87, RZ, 0x18, R82 ;  /* 0x00000018ff577819 */ /* 0x000fe40000011652 */
[----:B------:R-:W-:Y:S02]  /*1d470*/  LOP3.LUT R132, R79, UR32, R106, 0x96, !PT ;  /* 0x000000204f847c12 */ /* 0x000fe4000f8e966a */
[----:B------:R-:W-:Y:S02]  /*1d480*/  PRMT R152, R171, 0x7610, R152 ;  /* 0x00007610ab987816 */ /* 0x000fe40000000098 */
[----:B------:R-:W-:Y:S02]  /*1d490*/  PRMT R222, R199, 0x7610, R222 ;  /* 0x00007610c7de7816 */ /* 0x000fe400000000de */
[--C-:B------:R-:W-:Y:S01]  /*1d4a0*/  SHF.R.U32.HI R129, RZ, 0x10, R78.reuse ;  /* 0x00000010ff817819 */ /* 0x100fe2000001164e */
[--C-:B-1----:R-:W-:Y:S01]  /*1d4b0*/  FADD.FTZ R95, R107, R105.reuse ;  /* 0x000000696b5f7221 */ /* 0x102fe20000010000 */
[----:B------:R-:W-:Y:S02]  /*1d4c0*/  PRMT R105, R104, 0x7632, R105 ;  /* 0x0000763268697816 */ /* 0x000fe40000000069 */
[--C-:B------:R-:W-:Y:S02]  /*1d4d0*/  SHF.R.U32.HI R140, RZ, 0x18, R78.reuse ;  /* 0x00000018ff8c7819 */ /* 0x100fe4000001164e */
[----:B------:R-:W-:Y:S02]  /*1d4e0*/  SHF.R.U32.HI R171, RZ, 0x10, R78 ;  /* 0x00000010ffab7819 */ /* 0x000fe4000001164e */
[----:B------:R-:W-:Y:S01]  /*1d4f0*/  LOP3.LUT R175, R78, 0xff, RZ, 0xc0, !PT ;  /* 0x000000ff4eaf7812 */ /* 0x000fe200078ec0ff */
[----:B---3--:R-:W-:Y:S05]  /*1d500*/  @!P0 HFMA2.BF16_V2 R117, -RZ.H0_H0, RZ.H0_H0, -R96.H0_H0 ;  /* 0x200000ffff758231 */ /* 0x008fea0000340960 */
[----:B------:R-:W-:Y:S01]  /*1d510*/  PRMT R217, R117, 0x7610, R217 ;  /* 0x0000761075d97816 */ /* 0x000fe200000000d9 */
[----:B------:R1:W-:Y:S01]  /*1d520*/  @!P0 STL.S16 [R1+0xd4], R117 ;  /* 0x0000d47501008387 */ /* 0x0003e20000100600 */
[----:B------:R-:W-:Y:S03]  /*1d530*/  ISETP.LE.U32.AND P0, PT, R123, UR12, PT ;  /* 0x0000000c7b007c0c */ /* 0x000fe6000bf03070 */
[----:B------:R2:W3:Y:S04]  /*1d540*/  LDL.S16 R103, [R1+0xd8] ;  /* 0x0000d80001677983 */ /* 0x0004e80000100600 */
[----:B------:R2:W4:Y:S01]  /*1d550*/  LDL.S16 R121, [R1+0xfc] ;  /* 0x0000fc0001797983 */ /* 0x0005220000100600 */
[----:B-1----:R-:W-:Y:S05]  /*1d560*/  LOP3.LUT R117, R80, 0xff, RZ, 0xc0, !PT ;  /* 0x000000ff50757812 */ /* 0x002fea00078ec0ff */
[----:B---3--:R-:W-:Y:S05]  /*1d570*/  @!P0 HFMA2.BF16_V2 R103, -RZ.H0_H0, RZ.H0_H0, -R97.H0_H0 ;  /* 0x200000ffff678231 */ /* 0x008fea0000340961 */
[----:B------:R-:W-:Y:S01]  /*1d580*/  PRMT R216, R103, 0x7610, R216 ;  /* 0x0000761067d87816 */ /* 0x000fe200000000d8 */
[----:B------:R1:W-:Y:S01]  /*1d590*/  @!P0 STL.S16 [R1+0xd8], R103 ;  /* 0x0000d86701008387 */ /* 0x0003e20000100600 */
[----:B------:R-:W-:Y:S03]  /*1d5a0*/  ISETP.LE.U32.AND P0, PT, R117, UR12, PT ;  /* 0x0000000c75007c0c */ /* 0x000fe6000bf03070 */
[----:B------:R2:W3:Y:S04]  /*1d5b0*/  LDL.S16 R138, [R1+0xe4] ;  /* 0x0000e400018a7983 */ /* 0x0004e80000100600 */
[----:B------:R2:W2:Y:S04]  /*1d5c0*/  LDL.S16 R134, [R1+0xe0] ;  /* 0x0000e00001867983 */ /* 0x0004a80000100600 */
[----:B------:R2:W2:Y:S02]  /*1d5d0*/  LDL.S16 R139, [R1+0xdc] ;  /* 0x0000dc00018b7983 */ /* 0x0004a40000100600 */
[----:B----4-:R-:W-:Y:S05]  /*1d5e0*/  @!P0 HFMA2.BF16_V2 R121, -RZ.H0_H0, RZ.H0_H0, -R98.H0_H0 ;  /* 0x200000ffff798231 */ /* 0x010fea0000340962 */
[----:B------:R-:W-:Y:S01]  /*1d5f0*/  PRMT R215, R121, 0x7610, R215 ;  /* 0x0000761079d77816 */ /* 0x000fe200000000d7 */
[----:B------:R4:W-:Y:S01]  /*1d600*/  @!P0 STL.S16 [R1+0xfc], R121 ;  /* 0x0000fc7901008387 */ /* 0x0009e20000100600 */
[----:B------:R-:W-:Y:S02]  /*1d610*/  ISETP.LE.U32.AND P0, PT, R81, UR12, PT ;  /* 0x0000000c51007c0c */ /* 0x000fe4000bf03070 */
[----:B-1----:R-:W-:Y:S02]  /*1d620*/  SHF.R.U32.HI R103, RZ, 0x18, R80 ;  /* 0x00000018ff677819 */ /* 0x002fe40000011650 */
[----:B------:R-:W-:Y:S02]  /*1d630*/  LOP3.LUT R80, R79, UR19, R106, 0x96, !PT ;  /* 0x000000134f507c12 */ /* 0x000fe4000f8e966a */
[----:B------:R-:W-:Y:S02]  /*1d640*/  ISETP.LE.U32.AND P6, PT, R103, UR12, PT ;  /* 0x0000000c67007c0c */ /* 0x000fe4000bfc3070 */
[----:B------:R-:W-:Y:S01]  /*1d650*/  PRMT R103, R102, 0x7632, R103 ;  /* 0x0000763266677816 */ /* 0x000fe20000000067 */
[----:B----4-:R4:W4:Y:S04]  /*1d660*/  LDL.S16 R121, [R1+0xec] ;  /* 0x0000ec0001797983 */ /* 0x0109280000100600 */
[----:B---3--:R-:W-:Y:S05]  /*1d670*/  @!P0 HFMA2.BF16_V2 R138, -RZ.H0_H0, RZ.H0_H0, -R99.H0_H0 ;  /* 0x200000ffff8a8231 */ /* 0x008fea0000340963 */
[----:B------:R-:W-:Y:S01]  /*1d680*/  PRMT R213, R138, 0x7610, R213 ;  /* 0x000076108ad57816 */ /* 0x000fe200000000d5 */
[----:B------:R1:W-:Y:S01]  /*1d690*/  @!P0 STL.S16 [R1+0xe4], R138 ;  /* 0x0000e48a01008387 */ /* 0x0003e20000100600 */
[----:B------:R-:W-:Y:S01]  /*1d6a0*/  ISETP.LE.U32.AND P0, PT, R83, UR12, PT ;  /* 0x0000000c53007c0c */ /* 0x000fe2000bf03070 */
[----:B--2---:R-:W-:Y:S02]  /*1d6b0*/  @!P6 HFMA2.BF16_V2 R139, -RZ.H0_H0, RZ.H0_H0, -R101.H0_H0 ;  /* 0x200000ffff8be231 */ /* 0x004fe40000340965 */
[----:B------:R2:W3:Y:S03]  /*1d6c0*/  LDL.S16 R108, [R1+0x10c] ;  /* 0x00010c00016c7983 */ /* 0x0004e60000100600 */
[----:B------:R-:W-:Y:S07]  /*1d6d0*/  PRMT R211, R139, 0x7610, R211 ;  /* 0x000076108bd37816 */ /* 0x000fee00000000d3 */
[----:B------:R-:W-:Y:S05]  /*1d6e0*/  @!P0 HFMA2.BF16_V2 R134, -RZ.H0_H0, RZ.H0_H0, -R100.H0_H0 ;  /* 0x200000ffff868231 */ /* 0x000fea0000340964 */
[----:B------:R-:W-:Y:S01]  /*1d6f0*/  PRMT R212, R134, 0x7610, R212 ;  /* 0x0000761086d47816 */ /* 0x000fe200000000d4 */
[----:B------:R2:W-:Y:S01]  /*1d700*/  @!P0 STL.S16 [R1+0xe0], R134 ;  /* 0x0000e08601008387 */ /* 0x0005e20000100600 */
[----:B------:R-:W-:Y:S01]  /*1d710*/  ISETP.LE.U32.AND P0, PT, R119, UR12, PT ;  /* 0x0000000c77007c0c */ /* 0x000fe2000bf03070 */
[----:B-1----:R-:W1:Y:S11]  /*1d720*/  MUFU.EX2 R138, R226 ;  /* 0x000000e2008a7308 */ /* 0x002e760000000800 */
[----:B------:R-:W-:Y:S01]  /*1d730*/  @!UPT UIADD3 URZ, URZ, URZ, URZ ;  /* 0x0000003f3f3ff290 */ /* 0x000fe2000fffe03f */
[----:B----4-:R-:W-:Y:S05]  /*1d740*/  @!P0 HFMA2.BF16_V2 R121, -RZ.H0_H0, RZ.H0_H0, -R102.H0_H0 ;  /* 0x200000ffff798231 */ /* 0x010fea0000340966 */
[----:B------:R-:W-:Y:S02]  /*1d750*/  PRMT R210, R121, 0x7610, R210 ;  /* 0x0000761079d27816 */ /* 0x000fe400000000d2 */
[C---:B-1----:R-:W-:Y:S01]  /*1d760*/  F2FP.BF16.F32.PACK_AB R107, R138.reuse, R107 ;  /* 0x0000006b8a6b723e */ /* 0x042fe200000010ff */
[----:B------:R-:W-:Y:S01]  /*1d770*/  FADD.FTZ R138, R138, R95 ;  /* 0x0000005f8a8a7221 */ /* 0x000fe20000010000 */
[----:B--2---:R2:W4:Y:S02]  /*1d780*/  LDL.S16 R134, [R1+0x108] ;  /* 0x0001080001867983 */ /* 0x0045240000100600 */
[----:B------:R-:W-:Y:S02]  /*1d790*/  PRMT R106, R107, 0x7632, R106 ;  /* 0x000076326b6a7816 */ /* 0x000fe4000000006a */
[----:B------:R-:W-:Y:S04]  /*1d7a0*/  @!P6 STL.S16 [R1+0xdc], R139 ;  /* 0x0000dc8b0100e387 */ /* 0x000fe80000100600 */
[----:B------:R2:W2:Y:S04]  /*1d7b0*/  LDL.S16 R172, [R1+0x104] ;  /* 0x0001040001ac7983 */ /* 0x0004a80000100600 */
[----:B------:R1:W-:Y:S01]  /*1d7c0*/  @!P0 STL.S16 [R1+0xec], R121 ;  /* 0x0000ec7901008387 */ /* 0x0003e20000100600 */
[----:B------:R-:W-:Y:S02]  /*1d7d0*/  ISETP.LE.U32.AND P0, PT, R118, UR12, PT ;  /* 0x0000000c76007c0c */ /* 0x000fe4000bf03070 */
[----:B-1----:R-:W-:Y:S02]  /*1d7e0*/  SHF.R.U32.HI R121, RZ, 0x10, R82 ;  /* 0x00000010ff797819 */ /* 0x002fe40000011652 */
[----:B------:R-:W-:Y:S02]  /*1d7f0*/  LOP3.LUT R82, R80, 0xffff, RZ, 0xc0, !PT ;  /* 0x0000ffff50527812 */ /* 0x000fe400078ec0ff */
[----:B------:R-:W-:Y:S02]  /*1d800*/  LOP3.LUT R121, R121, 0xff, RZ, 0xc0, !PT ;  /* 0x000000ff79797812 */ /* 0x000fe400078ec0ff */
[----:B------:R-:W-:Y:S04]  /*1d810*/  SHF.R.U32.HI R82, RZ, 0x8, R82 ;  /* 0x00000008ff527819 */ /* 0x000fe80000011652 */
[----:B------:R-:W-:Y:S04]  /*1d820*/  LOP3.LUT R82, R82, 0xffff, RZ, 0xc0, !PT ;  /* 0x0000ffff52527812 */ /* 0x000fe800078ec0ff */
[----:B------:R-:W-:Y:S01]  /*1d830*/  ISETP.LE.U32.AND P4, PT, R82, UR12, PT ;  /* 0x0000000c52007c0c */ /* 0x000fe2000bf83070 */
[----:B---3--:R-:W-:Y:S05]  /*1d840*/  @!P0 HFMA2.BF16_V2 R108, -RZ.H0_H0, RZ.H0_H0, -R103.H0_H0 ;  /* 0x200000ffff6c8231 */ /* 0x008fea0000340967 */
[----:B------:R-:W-:Y:S01]  /*1d850*/  PRMT R209, R108, 0x7610, R209 ;  /* 0x000076106cd17816 */ /* 0x000fe200000000d1 */
[----:B------:R1:W-:Y:S01]  /*1d860*/  @!P0 STL.S16 [R1+0x10c], R108 ;  /* 0x00010c6c01008387 */ /* 0x0003e20000100600 */
[----:B------:R-:W-:Y:S03]  /*1d870*/  ISETP.LE.U32.AND P0, PT, R121, UR12, PT ;  /* 0x0000000c79007c0c */ /* 0x000fe6000bf03070 */
[----:B------:R3:W3:Y:S04]  /*1d880*/  LDL.S16 R198, [R1+0xf8] ;  /* 0x0000f80001c67983 */ /* 0x0006e80000100600 */
[----:B------:R2:W3:Y:S01]  /*1d890*/  LDL.S16 R139, [R1+0xf4] ;  /* 0x0000f400018b7983 */ /* 0x0004e20000100600 */
[----:B-1----:R-:W1:Y:S05]  /*1d8a0*/  MUFU.EX2 R108, R224 ;  /* 0x000000e0006c7308 */ /* 0x002e6a0000000800 */
[----:B----4-:R-:W-:Y:S05]  /*1d8b0*/  @!P0 HFMA2.BF16_V2 R134, -RZ.H0_H0, RZ.H0_H0, -R104.H0_H0 ;  /* 0x200000ffff868231 */ /* 0x010fea0000340968 */
[----:B------:R-:W-:Y:S01]  /*1d8c0*/  PRMT R208, R134, 0x7610, R208 ;  /* 0x0000761086d07816 */ /* 0x000fe200000000d0 */
[----:B------:R4:W-:Y:S01]  /*1d8d0*/  @!P0 STL.S16 [R1+0x108], R134 ;  /* 0x0001088601008387 */ /* 0x0009e20000100600 */
[----:B------:R-:W-:Y:S01]  /*1d8e0*/  ISETP.LE.U32.AND P0, PT, R87, UR12, PT ;  /* 0x0000000c57007c0c */ /* 0x000fe2000bf03070 */
[----:B-1----:R-:W-:Y:S01]  /*1d8f0*/  FADD.FTZ R95, R108, R125 ;  /* 0x0000007d6c5f7221 */ /* 0x002fe20000010000 */
[----:B------:R-:W-:Y:S04]  /*1d900*/  LOP3.LUT R87, R80, 0xff, RZ, 0xc0, !PT ;  /* 0x000000ff50577812 */ /* 0x000fe800078ec0ff */
[----:B------:R-:W-:Y:S02]  /*1d910*/  ISETP.LE.U32.AND P5, PT, R87, UR12, PT ;  /* 0x0000000c57007c0c */ /* 0x000fe4000bfa3070 */
[--C-:B------:R-:W-:Y:S02]  /*1d920*/  SHF.R.U32.HI R87, RZ, 0x10, R80.reuse ;  /* 0x00000010ff577819 */ /* 0x100fe40000011650 */
[----:B------:R-:W-:Y:S02]  /*1d930*/  SHF.R.U32.HI R80, RZ, 0x18, R80 ;  /* 0x00000018ff507819 */ /* 0x000fe40000011650 */
[----:B------:R-:W-:Y:S01]  /*1d940*/  LOP3.LUT R87, R87, 0xff, RZ, 0xc0, !PT ;  /* 0x000000ff57577812 */ /* 0x000fe200078ec0ff */
[----:B--2---:R-:W-:Y:S01]  /*1d950*/  @!P0 HFMA2.BF16_V2 R172, -RZ.H0_H0, RZ.H0_H0, -R105.H0_H0 ;  /* 0x200000ffffac8231 */ /* 0x004fe20000340969 */
[----:B------:R-:W-:Y:S02]  /*1d960*/  ISETP.LE.U32.AND P2, PT, R80, UR12, PT ;  /* 0x0000000c50007c0c */ /* 0x000fe4000bf43070 */
[----:B------:R-:W-:Y:S02]  /*1d970*/  ISETP.LE.U32.AND P3, PT, R87, UR12, PT ;  /* 0x0000000c57007c0c */ /* 0x000fe4000bf63070 */
[----:B------:R-:W-:Y:S01]  /*1d980*/  PRMT R207, R172, 0x7610, R207 ;  /* 0x00007610accf7816 */ /* 0x000fe200000000cf */
[----:B------:R1:W-:Y:S01]  /*1d990*/  @!P0 STL.S16 [R1+0x104], R172 ;  /* 0x000104ac01008387 */ /* 0x0003e20000100600 */
[----:B------:R-:W-:Y:S02]  /*1d9a0*/  SHF.R.U32.HI R80, RZ, 0x8, R130 ;  /* 0x00000008ff507819 */ /* 0x000fe40000011682 */
[----:B------:R-:W-:Y:S01]  /*1d9b0*/  LOP3.LUT R130, R78, 0xffff, RZ, 0xc0, !PT ;  /* 0x0000ffff4e827812 */ /* 0x000fe200078ec0ff */
[----:B------:R2:W2:Y:S01]  /*1d9c0*/  LDL.S16 R170, [R1+0xf0] ;  /* 0x0000f00001aa7983 */ /* 0x0004a20000100600 */
[----:B------:R-:W-:Y:S01]  /*1d9d0*/  @P0 LOP3.LUT R192, R192, 0x8000000, RZ, 0xfc, !PT ;  /* 0x08000000c0c00812 */ /* 0x000fe200078efcff */
[----:B----4-:R-:W4:Y:S01]  /*1d9e0*/  MUFU.EX2 R134, R225 ;  /* 0x000000e100867308 */ /* 0x010f220000000800 */
[----:B------:R-:W-:Y:S01]  /*1d9f0*/  PRMT R87, R2, 0x5410, R0 ;  /* 0x0000541002577816 */ /* 0x000fe20000000000 */
[----:B------:R2:W2:Y:S01]  /*1da00*/  LDL.S16 R125, [R1+0x100] ;  /* 0x00010000017d7983 */ /* 0x0004a20000100600 */
[----:B------:R-:W-:Y:S04]  /*1da10*/  LOP3.LUT R192, R192, 0xefffffff, RZ, 0xc0, !PT ;  /* 0xefffffffc0c07812 */ /* 0x000fe800078ec0ff */
[----:B------:R-:W-:Y:S02]  /*1da20*/  @P5 LOP3.LUT R192, R192, 0x10000000, RZ, 0xfc, !PT ;  /* 0x10000000c0c05812 */ /* 0x000fe400078efcff */
[C---:B----4-:R-:W-:Y:S01]  /*1da30*/  F2FP.BF16.F32.PACK_AB R108, R134.reuse, R108 ;  /* 0x0000006c866c723e */ /* 0x050fe200000010ff */
[----:B------:R-:W-:Y:S01]  /*1da40*/  FADD.FTZ R134, R134, R95 ;  /* 0x0000005f86867221 */ /* 0x000fe20000010000 */
[----:B-1----:R4:W4:Y:S01]  /*1da50*/  LDL.S16 R172, [R1+0xe8] ;  /* 0x0000e80001ac7983 */ /* 0x0029220000100600 */
[----:B------:R-:W1:Y:S01]  /*1da60*/  MUFU.EX2 R95, R236 ;  /* 0x000000ec005f7308 */ /* 0x000e620000000800 */
[----:B------:R-:W-:Y:S01]  /*1da70*/  PRMT R109, R108, 0x7632, R109 ;  /* 0x000076326c6d7816 */ /* 0x000fe2000000006d */
[----:B-1----:R-:W-:Y:S01]  /*1da80*/  FADD.FTZ R82, R95, R110 ;  /* 0x0000006e5f527221 */ /* 0x002fe20000010000 */
[----:B---3--:R-:W-:Y:S02]  /*1da90*/  @!P5 HFMA2.BF16_V2 R198, -RZ.H0_H0, RZ.H0_H0, -R107.H0_H0 ;  /* 0x200000ffffc6d231 */ /* 0x008fe4000034096b */
[----:B------:R-:W-:Y:S03]  /*1daa0*/  @!P4 HFMA2.BF16_V2 R139, -RZ.H0_H0, RZ.H0_H0, -R106.H0_H0 ;  /* 0x200000ffff8bc231 */ /* 0x000fe6000034096a */
[----:B------:R-:W-:Y:S01]  /*1dab0*/  PRMT R206, R198, 0x7610, R206 ;  /* 0x00007610c6ce7816 */ /* 0x000fe200000000ce */
[----:B------:R1:W-:Y:S01]  /*1dac0*/  @!P5 STL.S16 [R1+0xf8], R198 ;  /* 0x0000f8c60100d387 */ /* 0x0003e20000100600 */
[----:B------:R-:W-:Y:S02]  /*1dad0*/  ISETP.LE.U32.AND P5, PT, R205, UR12, PT ;  /* 0x0000000ccd007c0c */ /* 0x000fe4000bfa3070 */
[----:B------:R-:W-:Y:S01]  /*1dae0*/  PRMT R203, R139, 0x7610, R203 ;  /* 0x000076108bcb7816 */ /* 0x000fe200000000cb */
[----:B------:R3:W-:Y:S10]  /*1daf0*/  @!P4 STL.S16 [R1+0xf4], R139 ;  /* 0x0000f48b0100c387 */ /* 0x0007f40000100600 */
[----:B------:R-:W-:Y:S02]  /*1db00*/  @!P5 PRMT R2, R223, 0x5410, RZ ;  /* 0x00005410df02d816 */ /* 0x000fe400000000ff */
[----:B------:R-:W-:Y:S01]  /*1db10*/  ISETP.LE.U32.AND P5, PT, R195, UR12, PT ;  /* 0x0000000cc3007c0c */ /* 0x000fe2000bfa3070 */
[----:B-1----:R1:W4:Y:S01]  /*1db20*/  LDL.S16 R198, [R1+0x110] ;  /* 0x0001100001c67983 */ /* 0x0023220000100600 */
[----:B---3--:R-:W3:Y:S02]  /*1db30*/  MUFU.EX2 R139, R237 ;  /* 0x000000ed008b7308 */ /* 0x008ee40000000800 */
[C---:B---3--:R-:W-:Y:S01]  /*1db40*/  F2FP.BF16.F32.PACK_AB R111, R139.reuse, R95 ;  /* 0x0000005f8b6f723e */ /* 0x048fe200000010ff */
[----:B------:R-:W-:Y:S01]  /*1db50*/  FADD.FTZ R139, R139, R82 ;  /* 0x000000528b8b7221 */ /* 0x000fe20000010000 */
[----:B------:R-:W-:Y:S02]  /*1db60*/  PRMT R95, R74, 0x5410, R3 ;  /* 0x000054104a5f7816 */ /* 0x000fe40000000003 */
[----:B------:R-:W-:Y:S05]  /*1db70*/  PRMT R110, R111, 0x7632, R110 ;  /* 0x000076326f6e7816 */ /* 0x000fea000000006e */
[----:B------:R-:W-:Y:S02]  /*1db80*/  @!P5 PRMT R74, R150, 0x5410, RZ ;  /* 0x00005410964ad816 */ /* 0x000fe400000000ff */
[----:B------:R-:W-:Y:S01]  /*1db90*/  ISETP.LE.U32.AND P5, PT, R173, UR12, PT ;  /* 0x0000000cad007c0c */ /* 0x000fe2000bfa3070 */
[----:B--2---:R-:W-:Y:S01]  /*1dba0*/  @!P2 HFMA2.BF16_V2 R170, -RZ.H0_H0, RZ.H0_H0, -R109.H0_H0 ;  /* 0x200000ffffaaa231 */ /* 0x004fe2000034096d */
[----:B------:R-:W-:Y:S01]  /*1dbb0*/  HSET2.LE.AND R82, R164, R127, PT ;  /* 0x0000007fa4527233 */ /* 0x000fe20003803000 */
[----:B------:R-:W-:Y:S01]  /*1dbc0*/  MUFU.EX2 R150, R232 ;  /* 0x000000e800967308 */ /* 0x000fe20000000800 */
[----:B------:R-:W-:Y:S02]  /*1dbd0*/  @!P1 HFMA2.BF16_V2 R125, -RZ.H0_H0, RZ.H0_H0, -R111.H0_H0 ;  /* 0x200000ffff7d9231 */ /* 0x000fe4000034096f */
[----:B------:R-:W-:Y:S02]  /*1dbe0*/  PRMT R201, R170, 0x7610, R201 ;  /* 0x00007610aac97816 */ /* 0x000fe400000000c9 */
[----:B------:R-:W-:Y:S02]  /*1dbf0*/  LOP3.LUT R82, R82, R87, RZ, 0xc0, !PT ;  /* 0x0000005752527212 */ /* 0x000fe400078ec0ff */
[----:B------:R-:W-:Y:S01]  /*1dc00*/  PRMT R200, R125, 0x7610, R200 ;  /* 0x000076107dc87816 */ /* 0x000fe200000000c8 */
[----:B----4-:R-:W-:Y:S05]  /*1dc10*/  @!P3 HFMA2.BF16_V2 R172, -RZ.H0_H0, RZ.H0_H0, -R108.H0_H0 ;  /* 0x200000ffffacb231 */ /* 0x010fea000034096c */
[----:B------:R-:W-:Y:S01]  /*1dc20*/  PRMT R202, R172, 0x7610, R202 ;  /* 0x00007610acca7816 */ /* 0x000fe200000000ca */
[----:B------:R2:W-:Y:S04]  /*1dc30*/  @!P3 STL.S16 [R1+0xe8], R172 ;  /* 0x0000e8ac0100b387 */ /* 0x0005e80000100600 */
[----:B------:R3:W-:Y:S04]  /*1dc40*/  @!P2 STL.S16 [R1+0xf0], R170 ;  /* 0x0000f0aa0100a387 */ /* 0x0007e80000100600 */
[----:B------:R4:W-:Y:S01]  /*1dc50*/  @!P1 STL.S16 [R1+0x100], R125 ;  /* 0x0001007d01009387 */ /* 0x0009e20000100600 */
[----:B------:R-:W-:Y:S02]  /*1dc60*/  IADD3 R199, P1, R154, -0x80, RZ ;  /* 0xffffff809ac77810 */ /* 0x000fe40007f3e0ff */
[----:B--2---:R-:W-:Y:S02]  /*1dc70*/  SHF.R.U32.HI R172, RZ, 0x18, R78 ;  /* 0x00000018ffac7819 */ /* 0x004fe4000001164e */
[----:B---3--:R-:W-:Y:S02]  /*1dc80*/  LOP3.LUT R170, R78, 0xffff, RZ, 0xc0, !PT ;  /* 0x0000ffff4eaa7812 */ /* 0x008fe400078ec0ff */
[----:B------:R-:W-:Y:S02]  /*1dc90*/  LOP3.LUT R79, R80, 0xffff, RZ, 0xc0, !PT ;  /* 0x0000ffff504f7812 */ /* 0x000fe400078ec0ff */
[----:B----4-:R-:W-:Y:S02]  /*1dca0*/  LOP3.LUT R125, R78, 0xff, RZ, 0xc0, !PT ;  /* 0x000000ff4e7d7812 */ /* 0x010fe400078ec0ff */
[----:B------:R-:W-:Y:S01]  /*1dcb0*/  ISETP.LE.U32.AND P0, PT, R79, UR12, PT ;  /* 0x0000000c4f007c0c */ /* 0x000fe2000bf03070 */
[----:B------:R-:W2:Y:S11]  /*1dcc0*/  MUFU.EX2 R78, R238 ;  /* 0x000000ee004e7308 */ /* 0x000eb60000000800 */
[----:B------:R-:W-:Y:S01]  /*1dcd0*/  @!UPT UIADD3 URZ, URZ, URZ, URZ ;  /* 0x0000003f3f3ff290 */ /* 0x000fe2000fffe03f */
[----:B------:R-:W-:Y:S05]  /*1dce0*/  @!P0 HFMA2.BF16_V2 R198, -RZ.H0_H0, RZ.H0_H0, -R110.H0_H0 ;  /* 0x200000ffffc68231 */ /* 0x000fea000034096e */
[----:B------:R-:W-:Y:S01]  /*1dcf0*/  PRMT R80, R198, 0x7610, R80 ;  /* 0x00007610c6507816 */ /* 0x000fe20000000050 */
[----:B------:R3:W-:Y:S01]  /*1dd00*/  @!P0 STL.S16 [R1+0x110], R198 ;  /* 0x000110c601008387 */ /* 0x0007e20000100600 */
[----:B------:R-:W-:Y:S11]  /*1dd10*/  ISETP.LE.U32.AND P0, PT, R214, UR12, PT ;  /* 0x0000000cd6007c0c */ /* 0x000ff6000bf03070 */
[----:B------:R-:W-:Y:S02]  /*1dd20*/  @!UPT UIADD3 URZ, URZ, URZ, URZ ;  /* 0x0000003f3f3ff290 */ /* 0x000fe4000fffe03f */
[----:B------:R-:W-:Y:S02]  /*1dd30*/  @!P0 PRMT R75, R152, 0x5410, RZ ;  /* 0x00005410984b8816 */ /* 0x000fe400000000ff */
[----:B------:R-:W-:Y:S01]  /*1dd40*/  ISETP.LE.U32.AND P0, PT, R204, UR12, PT ;  /* 0x0000000ccc007c0c */ /* 0x000fe2000bf03070 */
[----:B------:R-:W4:Y:S02]  /*1dd50*/  MUFU.EX2 R152, R235 ;  /* 0x000000eb00987308 */ /* 0x000f240000000800 */
[----:B------:R1:W-:Y:S04]  /*1dd60*/  STG.E.U16 desc[UR26][R156.64+0x12], R75 ;  /* 0x0000124b9c007986 */ /* 0x0003e8000c10151a */
[----:B------:R4:W-:Y:S01]  /*1dd70*/  STG.E.U16 desc[UR26][R160.64+0xe], R2 ;  /* 0x00000e02a0007986 */ /* 0x0009e2000c10151a */
[----:B---3--:R-:W-:Y:S02]  /*1dd80*/  IADD3.X R198, R155, -0x1, RZ, P1, !PT ;  /* 0xffffffff9bc67810 */ /* 0x008fe40000ffe4ff */
[----:B------:R-:W-:Y:S03]  /*1dd90*/  ISETP.LE.U32.AND P1, PT, R162, UR12, PT ;  /* 0x0000000ca2007c0c */ /* 0x000fe6000bf23070 */
[----:B------:R-:W-:Y:S01]  /*1dda0*/  @!P0 PRMT R0, R222, 0x5410, RZ ;  /* 0x00005410de008816 */ /* 0x000fe200000000ff */
[----:B------:R3:W3:Y:S01]  /*1ddb0*/  LDL.S16 R162, [R1+0x84] ;  /* 0x0000840001a27983 */ /* 0x0006e20000100600 */
[----:B------:R-:W-:Y:S03]  /*1ddc0*/  ISETP.LE.U32.AND P0, PT, R194, UR12, PT ;  /* 0x0000000cc2007c0c */ /* 0x000fe6000bf03070 */
[----:B------:R-:W-:Y:S04]  /*1ddd0*/  STG.E.U16 desc[UR26][R160.64+0x10], R0 ;  /* 0x00001000a0007986 */ /* 0x000fe8000c10151a */
[----:B------:R4:W-:Y:S06]  /*1dde0*/  STG.E.U16 desc[UR26][R158.64+0x10], R74 ;  /* 0x0000104a9e007986 */ /* 0x0009ec000c10151a */
[----:B------:R-:W-:Y:S02]  /*1ddf0*/  @!P0 PRMT R3, R249, 0x5410, RZ ;  /* 0x00005410f9038816 */ /* 0x000fe400000000ff */
[----:B------:R-:W-:Y:S01]  /*1de00*/  ISETP.LE.U32.AND P0, PT, R112, UR12, PT ;  /* 0x0000000c70007c0c */ /* 0x000fe2000bf03070 */
[----:B-1----:R-:W-:Y:S01]  /*1de10*/  FADD.FTZ R75, R76, R120 ;  /* 0x000000784c4b7221 */ /* 0x002fe20000010000 */
[----:B------:R-:W-:Y:S01]  /*1de20*/  PRMT R112, R85, 0x5410, R84 ;  /* 0x0000541055707816 */ /* 0x000fe20000000054 */
[----:B------:R1:W-:Y:S01]  /*1de30*/  STG.E.U16 desc[UR26][R158.64+0x12], R3 ;  /* 0x000012039e007986 */ /* 0x0003e2000c10151a */
[----:B------:R-:W-:Y:S01]  /*1de40*/  @!P5 PRMT R85, R247, 0x5410, RZ ;  /* 0x00005410f755d816 */ /* 0x000fe200000000ff */
[----:B--2---:R-:W-:Y:S01]  /*1de50*/  FADD.FTZ R141, R78, R75 ;  /* 0x0000004b4e8d7221 */ /* 0x004fe20000010000 */
[----:B------:R-:W-:Y:S01]  /*1de60*/  ISETP.LE.U32.AND P5, PT, R137, UR12, PT ;  /* 0x0000000c89007c0c */ /* 0x000fe2000bfa3070 */
[----:B----4-:R-:W-:Y:S01]  /*1de70*/  FADD.FTZ R75, R152, R138 ;  /* 0x0000008a984b7221 */ /* 0x010fe20000010000 */
[----:B------:R-:W-:Y:S01]  /*1de80*/  PRMT R2, R93, 0x5410, R94 ;  /* 0x000054105d027816 */ /* 0x000fe2000000005e */
[----:B------:R-:W-:Y:S01]  /*1de90*/  STG.E.U16 desc[UR26][R154.64+0x20], R85 ;  /* 0x000020559a007986 */ /* 0x000fe2000c10151a */
[----:B------:R-:W-:Y:S02]  /*1dea0*/  F2FP.BF16.F32.PACK_AB R120, R78, R76 ;  /* 0x0000004c4e78723e */ /* 0x000fe400000010ff */
[----:B------:R-:W2:Y:S01]  /*1deb0*/  MUFU.EX2 R76, R234 ;  /* 0x000000ea004c7308 */ /* 0x000ea20000000800 */
[----:B------:R-:W-:Y:S02]  /*1dec0*/  @!P0 PRMT R84, R245, 0x5410, RZ ;  /* 0x00005410f5548816 */ /* 0x000fe400000000ff */
[----:B------:R-:W-:Y:S02]  /*1ded0*/  ISETP.LE.U32.AND P0, PT, R113, UR12, PT ;  /* 0x0000000c71007c0c */ /* 0x000fe4000bf03070 */
[----:B------:R-:W-:Y:S01]  /*1dee0*/  PRMT R113, R86, 0x5410, R88 ;  /* 0x0000541056717816 */ /* 0x000fe20000000058 */
[----:B------:R-:W-:Y:S01]  /*1def0*/  STG.E.U16 desc[UR26][R154.64+0x22], R84 ;  /* 0x000022549a007986 */ /* 0x000fe2000c10151a */
[----:B------:R-:W-:Y:S02]  /*1df00*/  LOP3.LUT R74, R129, 0xff, RZ, 0xc0, !PT ;  /* 0x000000ff814a7812 */ /* 0x000fe400078ec0ff */
[----:B------:R-:W-:Y:S01]  /*1df10*/  @!P5 PRMT R86, R244, 0x5410, RZ ;  /* 0x00005410f456d816 */ /* 0x000fe200000000ff */
[----:B------:R4:W4:Y:S01]  /*1df20*/  LDL.S16 R129, [R1+0x80] ;  /* 0x0000800001817983 */ /* 0x0009220000100600 */
[----:B------:R-:W-:Y:S02]  /*1df30*/  ISETP.LE.U32.AND P5, PT, R135, UR12, PT ;  /* 0x0000000c87007c0c */ /* 0x000fe4000bfa3070 */
[----:B------:R-:W-:Y:S01]  /*1df40*/  PRMT R0, R96, 0x5410, R97 ;  /* 0x0000541060007816 */ /* 0x000fe20000000061 */
[----:B------:R-:W-:Y:S02]  /*1df50*/  STG.E.U16 desc[UR26][R156.64+0x20], R86 ;  /* 0x000020569c007986 */ /* 0x000fe4000c10151a */
[----:B------:R-:W-:Y:S01]  /*1df60*/  @!P0 PRMT R88, R241, 0x5410, RZ ;  /* 0x00005410f1588816 */ /* 0x000fe200000000ff */
[----:B--2---:R-:W-:Y:S01]  /*1df70*/  FADD.FTZ R138, R76, R75 ;  /* 0x0000004b4c8a7221 */ /* 0x004fe20000010000 */
[----:B------:R-:W-:Y:S01]  /*1df80*/  ISETP.LE.U32.AND P0, PT, R116, UR12, PT ;  /* 0x0000000c74007c0c */ /* 0x000fe2000bf03070 */
[----:B------:R-:W-:Y:S01]  /*1df90*/  FADD.FTZ R75, R150, R134 ;  /* 0x00000086964b7221 */ /* 0x000fe20000010000 */
[----:B------:R-:W-:Y:S01]  /*1dfa0*/  PRMT R116, R89, 0x5410, R90 ;  /* 0x0000541059747816 */ /* 0x000fe2000000005a */
[----:B------:R-:W-:Y:S01]  /*1dfb0*/  STG.E.U16 desc[UR26][R156.64+0x22], R88 ;  /* 0x000022589c007986 */ /* 0x000fe2000c10151a */
[----:B-1----:R-:W-:Y:S02]  /*1dfc0*/  PRMT R3, R98, 0x5410, R99 ;  /* 0x0000541062037816 */ /* 0x002fe40000000063 */
[----:B------:R-:W-:Y:S02]  /*1dfd0*/  @!P5 PRMT R89, R240, 0x5410, RZ ;  /* 0x00005410f059d816 */ /* 0x000fe400000000ff */
[----:B------:R-:W-:Y:S02]  /*1dfe0*/  ISETP.LE.U32.AND P5, PT, R133, UR12, PT ;  /* 0x0000000c85007c0c */ /* 0x000fe4000bfa3070 */
[----:B------:R-:W-:Y:S01]  /*1dff0*/  F2FP.BF16.F32.PACK_AB R152, R76, R152 ;  /* 0x000000984c98723e */ /* 0x000fe200000010ff */
[----:B------:R2:W2:Y:S01]  /*1e000*/  LDL.S16 R133, [R1+0x90] ;  /* 0x0000900001857983 */ /* 0x0004a20000100600 */
[----:B------:R-:W1:Y:S01]  /*1e010*/  MUFU.EX2 R76, R231 ;  /* 0x000000e7004c7308 */ /* 0x000e620000000800 */
[----:B------:R-:W-:Y:S02]  /*1e020*/  @!P0 PRMT R90, R233, 0x5410, RZ ;  /* 0x00005410e95a8816 */ /* 0x000fe400000000ff */
[----:B------:R-:W-:Y:S01]  /*1e030*/  ISETP.LE.U32.AND P0, PT, R114, UR12, PT ;  /* 0x0000000c72007c0c */ /* 0x000fe2000bf03070 */
[----:B------:R-:W-:Y:S01]  /*1e040*/  STG.E.U16 desc[UR26][R160.64+0x1e], R89 ;  /* 0x00001e59a0007986 */ /* 0x000fe2000c10151a */
[----:B------:R-:W-:Y:S03]  /*1e050*/  PRMT R114, R91, 0x5410, R92 ;  /* 0x000054105b727816 */ /* 0x000fe6000000005c */
[----:B------:R-:W-:Y:S01]  /*1e060*/  STG.E.U16 desc[UR26][R160.64+0x20], R90 ;  /* 0x0000205aa0007986 */ /* 0x000fe2000c10151a */
[----:B------:R-:W-:Y:S02]  /*1e070*/  @!P5 PRMT R91, R230, 0x5410, RZ ;  /* 0x00005410e65bd816 */ /* 0x000fe400000000ff */
[----:B------:R-:W-:Y:S03]  /*1e080*/  ISETP.LE.U32.AND P5, PT, R131, UR12, PT ;  /* 0x0000000c83007c0c */ /* 0x000fe6000bfa3070 */
[----:B------:R-:W-:Y:S02]  /*1e090*/  STG.E.U16 desc[UR26][R158.64+0x20], R91 ;  /* 0x0000205b9e007986 */ /* 0x000fe4000c10151a */
[----:B------:R-:W-:Y:S01]  /*1e0a0*/  @!P0 PRMT R92, R229, 0x5410, RZ ;  /* 0x00005410e55c8816 */ /* 0x000fe200000000ff */
[----:B-1----:R-:W-:Y:S01]  /*1e0b0*/  FADD.FTZ R173, R76, R75 ;  /* 0x0000004b4cad7221 */ /* 0x002fe20000010000 */
[----:B------:R-:W-:Y:S02]  /*1e0c0*/  ISETP.LE.U32.AND P0, PT, R126, UR12, PT ;  /* 0x0000000c7e007c0c */ /* 0x000fe4000bf03070 */
[----:B------:R-:W-:Y:S01]  /*1e0d0*/  PRMT R126, R108, 0x5410, R109 ;  /* 0x000054106c7e7816 */ /* 0x000fe2000000006d */
[----:B------:R-:W-:Y:S01]  /*1e0e0*/  STG.E.U16 desc[UR26][R158.64+0x22], R92 ;  /* 0x0000225c9e007986 */ /* 0x000fe2000c10151a */
[----:B------:R-:W-:Y:S02]  /*1e0f0*/  @!P3 PRMT R108, R202, 0x5410, RZ ;  /* 0x00005410ca6cb816 */ /* 0x000fe400000000ff */
[----:B------:R-:W-:Y:S02]  /*1e100*/  @!P5 PRMT R93, R228, 0x5410, RZ ;  /* 0x00005410e45dd816 */ /* 0x000fe400000000ff */
[----:B------:R-:W-:Y:S02]  /*1e110*/  ISETP.LE.U32.AND P5, PT, R122, UR12, PT ;  /* 0x0000000c7a007c0c */ /* 0x000fe4000bfa3070 */
[----:B------:R-:W-:Y:S01]  /*1e120*/  PRMT R122, R102, 0x5410, R103 ;  /* 0x00005410667a7816 */ /* 0x000fe20000000067 */
[----:B------:R-:W-:Y:S01]  /*1e130*/  STG.E.U16 desc[UR26][R154.64+0x30], R93 ;  /* 0x0000305d9a007986 */ /* 0x000fe2000c10151a */
[----:B------:R-:W-:Y:S02]  /*1e140*/  ISETP.LE.U32.AND P3, PT, R124, UR12, PT ;  /* 0x0000000c7c007c0c */ /* 0x000fe4000bf63070 */
[----:B------:R-:W-:Y:S02]  /*1e150*/  @!P0 PRMT R94, R218, 0x5410, RZ ;  /* 0x00005410da5e8816 */ /* 0x000fe400000000ff */
[----:B------:R-:W-:Y:S02]  /*1e160*/  ISETP.LE.U32.AND P0, PT, R123, UR12, PT ;  /* 0x0000000c7b007c0c */ /* 0x000fe4000bf03070 */
[----:B------:R-:W-:Y:S01]  /*1e170*/  PRMT R124, R111, 0x5410, R110 ;  /* 0x000054106f7c7816 */ /* 0x000fe2000000006e */
[----:B------:R-:W-:Y:S01]  /*1e180*/  STG.E.U16 desc[UR26][R154.64+0x32], R94 ;  /* 0x0000325e9a007986 */ /* 0x000fe2000c10151a */
[----:B------:R-:W-:Y:S02]  /*1e190*/  @!P2 PRMT R109, R201, 0x5410, RZ ;  /* 0x00005410c96da816 */ /* 0x000fe400000000ff */
[----:B------:R-:W-:Y:S02]  /*1e1a0*/  @!P5 PRMT R96, R217, 0x5410, RZ ;  /* 0x00005410d960d816 */ /* 0x000fe400000000ff */
[----:B------:R-:W-:Y:S02]  /*1e1b0*/  ISETP.LE.U32.AND P5, PT, R81, UR12, PT ;  /* 0x0000000c51007c0c */ /* 0x000fe4000bfa3070 */
[--C-:B------:R-:W-:Y:S01]  /*1e1c0*/  HSET2.LE.AND R81, R146, R127.reuse, PT ;  /* 0x0000007f92517233 */ /* 0x100fe20003803000 */
[----:B------:R-:W-:Y:S01]  /*1e1d0*/  STG.E.U16 desc[UR26][R156.64+0x30], R96 ;  /* 0x000030609c007986 */ /* 0x000fe2000c10151a */
[--C-:B------:R-:W-:Y:S02]  /*1e1e0*/  HSET2.LE.AND R75, R165, R127.reuse, PT ;  /* 0x0000007fa54b7233 */ /* 0x100fe40003803000 */
[----:B------:R-:W-:Y:S02]  /*1e1f0*/  @!P0 PRMT R97, R216, 0x5410, RZ ;  /* 0x00005410d8618816 */ /* 0x000fe400000000ff */
[----:B------:R-:W-:Y:S02]  /*1e200*/  ISETP.LE.U32.AND P0, PT, R117, UR12, PT ;  /* 0x0000000c75007c0c */ /* 0x000fe4000bf03070 */
[----:B------:R-:W-:Y:S01]  /*1e210*/  PRMT R117, R100, 0x5410, R101 ;  /* 0x0000541064757816 */ /* 0x000fe20000000065 */
[----:B------:R1:W-:Y:S01]  /*1e220*/  STG.E.U16 desc[UR26][R156.64+0x32], R97 ;  /* 0x000032619c007986 */ /* 0x0003e2000c10151a */
[----:B------:R-:W-:Y:S02]  /*1e230*/  @!P6 PRMT R101, R211, 0x5410, RZ ;  /* 0x00005410d365e816 */ /* 0x000fe400000000ff */
[----:B------:R-:W-:Y:S02]  /*1e240*/  @!P5 PRMT R99, R213, 0x5410, RZ ;  /* 0x00005410d563d816 */ /* 0x000fe400000000ff */
[----:B------:R-:W-:Y:S02]  /*1e250*/  ISETP.LE.U32.AND P5, PT, R118, UR12, PT ;  /* 0x0000000c76007c0c */ /* 0x000fe4000bfa3070 */
[----:B------:R-:W-:Y:S01]  /*1e260*/  ISETP.LE.U32.AND P6, PT, R125, UR12, PT ;  /* 0x0000000c7d007c0c */ /* 0x000fe2000bfc3070 */
[----:B------:R-:W-:Y:S01]  /*1e270*/  STG.E.U16 desc[UR26][R160.64+0x30], R99 ;  /* 0x00003063a0007986 */ /* 0x000fe2000c10151a */
[----:B------:R-:W-:Y:S02]  /*1e280*/  PRMT R125, R107, 0x5410, R106 ;  /* 0x000054106b7d7816 */ /* 0x000fe4000000006a */
[----:B------:R-:W-:Y:S02]  /*1e290*/  @!P0 PRMT R98, R215, 0x5410, RZ ;  /* 0x00005410d7628816 */ /* 0x000fe400000000ff */
[----:B------:R-:W-:Y:S02]  /*1e2a0*/  ISETP.LE.U32.AND P0, PT, R83, UR12, PT ;  /* 0x0000000c53007c0c */ /* 0x000fe4000bf03070 */
[----:B------:R-:W-:Y:S01]  /*1e2b0*/  SHF.R.U32.HI R118, RZ, 0x8, R142 ;  /* 0x00000008ff767819 */ /* 0x000fe2000001168e */
[----:B------:R-:W-:Y:S01]  /*1e2c0*/  STG.E.U16 desc[UR26][R160.64+0x2e], R98 ;  /* 0x00002e62a0007986 */ /* 0x000fe2000c10151a */
[----:B------:R-:W-:Y:S02]  /*1e2d0*/  LOP3.LUT R81, R81, R148, RZ, 0xc0, !PT ;  /* 0x0000009451517212 */ /* 0x000fe400078ec0ff */
[----:B------:R-:W-:Y:S01]  /*1e2e0*/  @!P5 PRMT R103, R209, 0x5410, RZ ;  /* 0x00005410d167d816 */ /* 0x000fe200000000ff */
[----:B------:R-:W-:Y:S01]  /*1e2f0*/  STG.E.U16 desc[UR26][R158.64+0x32], R101 ;  /* 0x000032659e007986 */ /* 0x000fe2000c10151a */
[----:B------:R-:W-:Y:S01]  /*1e300*/  LOP3.LUT P5, RZ, R192, 0x10000000, RZ, 0xc0, !PT ;  /* 0x10000000c0ff7812 */ /* 0x000fe200078ac0ff */
[----:B------:R-:W1:Y:S01]  /*1e310*/  MUFU.EX2 R148, R243 ;  /* 0x000000f300947308 */ /* 0x000e620000000800 */
[----:B------:R-:W-:Y:S02]  /*1e320*/  PRMT R137, R153, 0x5410, R118 ;  /* 0x0000541099897816 */ /* 0x000fe40000000076 */
[----:B------:R-:W-:Y:S02]  /*1e330*/  PRMT R153, R120, 0x7632, R153 ;  /* 0x0000763278997816 */ /* 0x000fe40000000099 */
[----:B------:R-:W-:Y:S02]  /*1e340*/  @!P0 PRMT R100, R212, 0x5410, RZ ;  /* 0x00005410d4648816 */ /* 0x000fe400000000ff */
[----:B------:R-:W-:Y:S02]  /*1e350*/  ISETP.LE.U32.AND P0, PT, R119, UR12, PT ;  /* 0x0000000c77007c0c */ /* 0x000fe4000bf03070 */
[----:B------:R-:W-:Y:S01]  /*1e360*/  LOP3.LUT R119, R163, 0xff, RZ, 0xc0, !PT ;  /* 0x000000ffa3777812 */ /* 0x000fe200078ec0ff */
[----:B------:R-:W-:Y:S01]  /*1e370*/  STG.E.U16 desc[UR26][R158.64+0x30], R100 ;  /* 0x000030649e007986 */ /* 0x000fe2000c10151a */
[----:B------:R-:W-:Y:S02]  /*1e380*/  @!P4 PRMT R106, R203, 0x5410, RZ ;  /* 0x00005410cb6ac816 */ /* 0x000fe400000000ff */
[----:B------:R-:W-:Y:S01]  /*1e390*/  @!P5 PRMT R107, R206, 0x5410, RZ ;  /* 0x00005410ce6bd816 */ /* 0x000fe200000000ff */
[----:B------:R-:W-:Y:S01]  /*1e3a0*/  STG.E.U16 desc[UR26][R154.64+0x42], R103 ;  /* 0x000042679a007986 */ /* 0x000fe2000c10151a */
[----:B------:R-:W-:Y:S02]  /*1e3b0*/  ISETP.LE.U32.AND P5, PT, R79, UR12, PT ;  /* 0x0000000c4f007c0c */ /* 0x000fe4000bfa3070 */
[----:B------:R-:W-:Y:S01]  /*1e3c0*/  ISETP.LE.U32.AND P4, PT, R74, UR12, PT ;  /* 0x0000000c4a007c0c */ /* 0x000fe2000bf83070 */
[----:B-1----:R-:W-:Y:S01]  /*1e3d0*/  FADD.FTZ R87, R148, R139 ;  /* 0x0000008b94577221 */ /* 0x002fe20000010000 */
[----:B------:R-:W-:Y:S01]  /*1e3e0*/  SHF.R.U32.HI R74, RZ, 0x8, R130 ;  /* 0x00000008ff4a7819 */ /* 0x000fe20000011682 */
[----:B------:R-:W-:Y:S01]  /*1e3f0*/  IMAD.WIDE.U32 R130, R219, -0x2daee0ad, RZ ;  /* 0xd2511f53db827825 */ /* 0x000fe200078e00ff */
[----:B------:R-:W-:Y:S02]  /*1e400*/  F2FP.BF16.F32.PACK_AB R150, R76, R150 ;  /* 0x000000964c96723e */ /* 0x000fe400000010ff */
[----:B------:R-:W-:Y:S02]  /*1e410*/  LOP3.LUT R74, R74, 0xffff, RZ, 0xc0, !PT ;  /* 0x0000ffff4a4a7812 */ /* 0x000fe400078ec0ff */
[----:B------:R-:W-:Y:S02]  /*1e420*/  LOP3.LUT R75, R75, R77, RZ, 0xc0, !PT ;  /* 0x0000004d4b4b7212 */ /* 0x000fe400078ec0ff */
[----:B------:R-:W-:Y:S01]  /*1e430*/  ISETP.LE.U32.AND P2, PT, R74, UR12, PT ;  /* 0x0000000c4a007c0c */ /* 0x000fe2000bf43070 */
[----:B------:R-:W1:Y:S01]  /*1e440*/  LDSM.16.MT88.4 R76, [R177+0x6000] ;  /* 0x00600000b14c783b */ /* 0x000e620000004200 */
[----:B------:R-:W-:Y:S02]  /*1e450*/  @!P5 PRMT R110, R80, 0x5410, RZ ;  /* 0x00005410506ed816 */ /* 0x000fe400000000ff */
[----:B------:R-:W-:Y:S02]  /*1e460*/  ISETP.LE.U32.AND P5, PT, R119, UR12, PT ;  /* 0x0000000c77007c0c */ /* 0x000fe4000bfa3070 */
[----:B------:R-:W-:Y:S02]  /*1e470*/  PRMT R119, R120, 0x5410, R153 ;  /* 0x0000541078777816 */ /* 0x000fe40000000099 */
[--C-:B------:R-:W-:Y:S02]  /*1e480*/  HSET2.LE.AND R80, R151, R127.reuse, PT ;  /* 0x0000007f97507233 */ /* 0x100fe40003803000 */
[----:B------:R-:W-:Y:S02]  /*1e490*/  PRMT R151, R152, 0x7632, R151 ;  /* 0x0000763298977816 */ /* 0x000fe40000000097 */
[--C-:B------:R-:W-:Y:S02]  /*1e4a0*/  HSET2.LE.AND R74, R169, R127.reuse, PT ;  /* 0x0000007fa94a7233 */ /* 0x100fe40003803000 */
[----:B------:R-:W-:Y:S01]  /*1e4b0*/  HSET2.LE.AND R83, R147, R127, PT ;  /* 0x0000007f93537233 */ /* 0x000fe20003803000 */
[----:B------:R-:W-:Y:S01]  /*1e4c0*/  MUFU.EX2 R169, R184 ;  /* 0x000000b800a97308 */ /* 0x000fe20000000800 */
[----:B------:R-:W-:Y:S02]  /*1e4d0*/  LOP3.LUT R80, R80, R149, RZ, 0xc0, !PT ;  /* 0x0000009550507212 */ /* 0x000fe400078ec0ff */
[----:B------:R-:W-:Y:S02]  /*1e4e0*/  LOP3.LUT R74, R74, R145, RZ, 0xc0, !PT ;  /* 0x000000914a4a7212 */ /* 0x000fe400078ec0ff */
[----:B------:R-:W-:Y:S02]  /*1e4f0*/  LOP3.LUT R83, R83, R95, RZ, 0xc0, !PT ;  /* 0x0000005f53537212 */ /* 0x000fe400078ec0ff */
[----:B------:R-:W-:Y:S02]  /*1e500*/  LOP3.LUT R95, R143, 0xff, RZ, 0xc0, !PT ;  /* 0x000000ff8f5f7812 */ /* 0x000fe400078ec0ff */
[----:B------:R-:W-:Y:S02]  /*1e510*/  @!P0 PRMT R102, R210, 0x5410, RZ ;  /* 0x00005410d2668816 */ /* 0x000fe400000000ff */
[----:B------:R-:W-:Y:S02]  /*1e520*/  ISETP.LE.U32.AND P0, PT, R121, UR12, PT ;  /* 0x0000000c79007c0c */ /* 0x000fe4000bf03070 */
[----:B------:R-:W-:Y:S01]  /*1e530*/  PRMT R144, R95, 0x5410, R144 ;  /* 0x000054105f907816 */ /* 0x000fe20000000090 */
[----:B------:R-:W1:Y:S01]  /*1e540*/  MUFU.EX2 R121, R242 ;  /* 0x000000f200797308 */ /* 0x000e620000000800 */
[----:B------:R-:W-:Y:S01]  /*1e550*/  LOP3.LUT R95, R131, UR22, R174, 0x96, !PT ;  /* 0x00000016835f7c12 */ /* 0x000fe2000f8e96ae */
[----:B------:R-:W-:Y:S01]  /*1e560*/  STG.E.U16 desc[UR26][R154.64+0x40], R102 ;  /* 0x000040669a007986 */ /* 0x000fe2000c10151a */
[----:B------:R-:W-:Y:S02]  /*1e570*/  @!P3 PRMT R111, R200, 0x5410, RZ ;  /* 0x00005410c86fb816 */ /* 0x000fe400000000ff */
[----:B------:R-:W-:Y:S02]  /*1e580*/  PRMT R149, R150, 0x7632, R149 ;  /* 0x0000763296957816 */ /* 0x000fe40000000095 */
[----:B------:R-:W-:Y:S02]  /*1e590*/  SHF.R.U32.HI R97, RZ, 0x18, R130 ;  /* 0x00000018ff617819 */ /* 0x000fe40000011682 */
[----:B------:R-:W-:Y:S02]  /*1e5a0*/  PRMT R123, R104, 0x5410, R105 ;  /* 0x00005410687b7816 */ /* 0x000fe40000000069 */
[----:B------:R-:W-:Y:S01]  /*1e5b0*/  @!P0 PRMT R104, R208, 0x5410, RZ ;  /* 0x00005410d0688816 */ /* 0x000fe200000000ff */
[-C--:B-1----:R-:W-:Y:S04]  /*1e5c0*/  HMMA.16816.F32.BF16 R4, R72, R76.reuse, R4 ;  /* 0x0000004c4804723c */ /* 0x082fe80000041804 */
[----:B------:R-:W-:Y:S01]  /*1e5d0*/  STG.E.U16 desc[UR26][R156.64+0x40], R104 ;  /* 0x000040689c007986 */ /* 0x000fe2000c10151a */
[C---:B------:R-:W-:Y:S01]  /*1e5e0*/  F2FP.BF16.F32.PACK_AB R148, R121.reuse, R148 ;  /* 0x000000947994723e */ /* 0x040fe200000010ff */
[C---:B------:R-:W-:Y:S04]  /*1e5f0*/  HMMA.16816.F32.BF16 R8, R80.reuse, R76, R8 ;  /* 0x0000004c5008723c */ /* 0x040fe80000041808 */
[----:B------:R-:W-:Y:S01]  /*1e600*/  LOP3.LUT P0, RZ, R192, 0x8000000, RZ, 0xc0, !PT ;  /* 0x08000000c0ff7812 */ /* 0x000fe2000780c0ff */
[----:B------:R-:W-:Y:S01]  /*1e610*/  FADD.FTZ R194, R121, R87 ;  /* 0x0000005779c27221 */ /* 0x000fe20000010000 */
[-C--:B------:R-:W-:Y:S01]  /*1e620*/  HMMA.16816.F32.BF16 R12, R80, R78.reuse, R12 ;  /* 0x0000004e500c723c */ /* 0x080fe2000004180c */
[----:B------:R-:W1:Y:S04]  /*1e630*/  LDSM.16.MT88.4 R84, [R180+0x6000] ;  /* 0x00600000b454783b */ /* 0x000e680000004200 */
[----:B------:R-:W-:Y:S01]  /*1e640*/  LOP3.LUT R77, R95, 0xff, RZ, 0xc0, !PT ;  /* 0x000000ff5f4d7812 */ /* 0x000fe200078ec0ff */
[C---:B------:R-:W-:Y:S04]  /*1e650*/  HMMA.16816.F32.BF16 R16, R72.reuse, R78, R16 ;  /* 0x0000004e4810723c */ /* 0x040fe80000041810 */
[----:B------:R-:W-:Y:S02]  /*1e660*/  ISETP.LE.U32.AND P3, PT, R77, UR12, PT ;  /* 0x0000000c4d007c0c */ /* 0x000fe4000bf63070 */
[C---:B------:R-:W-:Y:S02]  /*1e670*/  LOP3.LUT R76, R115.reuse, 0xffff, RZ, 0xc0, !PT ;  /* 0x0000ffff734c7812 */ /* 0x040fe400078ec0ff */
[----:B------:R-:W-:Y:S03]  /*1e680*/  LOP3.LUT R77, R115, 0xff, RZ, 0xc0, !PT ;  /* 0x000000ff734d7812 */ /* 0x000fe600078ec0ff */
[----:B------:R-:W-:Y:S02]  /*1e690*/  SHF.R.U32.HI R76, RZ, 0x8, R76 ;  /* 0x00000008ff4c7819 */ /* 0x000fe4000001164c */
[----:B------:R-:W-:Y:S02]  /*1e6a0*/  @!P0 PRMT R105, R207, 0x5410, RZ ;  /* 0x00005410cf698816 */ /* 0x000fe400000000ff */
[----:B------:R-:W-:Y:S02]  /*1e6b0*/  PRMT R135, R77, 0x5410, R76 ;  /* 0x000054104d877816 */ /* 0x000fe4000000004c */
[--C-:B------:R-:W-:Y:S01]  /*1e6c0*/  SHF.R.U32.HI R76, RZ, 0x10, R115.reuse ;  /* 0x00000010ff4c7819 */ /* 0x100fe20000011673 */
[----:B------:R-:W-:Y:S01]  /*1e6d0*/  STG.E.U16 desc[UR26][R156.64+0x42], R105 ;  /* 0x000042699c007986 */ /* 0x000fe2000c10151a */
[----:B------:R-:W-:Y:S02]  /*1e6e0*/  SHF.R.U32.HI R115, RZ, 0x18, R115 ;  /* 0x00000018ff737819 */ /* 0x000fe40000011673 */
[----:B------:R-:W-:Y:S01]  /*1e6f0*/  LOP3.LUT R76, R76, 0xff, RZ, 0xc0, !PT ;  /* 0x000000ff4c4c7812 */ /* 0x000fe200078ec0ff */
[----:B------:R-:W-:Y:S01]  /*1e700*/  STG.E.U16 desc[UR26][R160.64+0x3e], R107 ;  /* 0x00003e6ba0007986 */ /* 0x000fe2000c10151a */
[----:B------:R-:W-:Y:S02]  /*1e710*/  LOP3.LUT R77, R128, 0xff, RZ, 0xc0, !PT ;  /* 0x000000ff804d7812 */ /* 0x000fe400078ec0ff */
[----:B------:R-:W-:Y:S01]  /*1e720*/  PRMT R134, R76, 0x5410, R115 ;  /* 0x000054104c867816 */ /* 0x000fe20000000073 */
[----:B------:R-:W-:Y:S01]  /*1e730*/  STG.E.U16 desc[UR26][R160.64+0x40], R106 ;  /* 0x0000406aa0007986 */ /* 0x000fe2000c10151a */
[----:B------:R-:W-:Y:S02]  /*1e740*/  LOP3.LUT R76, R95, 0xffff, RZ, 0xc0, !PT ;  /* 0x0000ffff5f4c7812 */ /* 0x000fe400078ec0ff */
[----:B------:R-:W-:Y:S01]  /*1e750*/  LOP3.LUT R115, R128, 0xffff, RZ, 0xc0, !PT ;  /* 0x0000ffff80737812 */ /* 0x000fe200078ec0ff */
[----:B------:R-:W-:Y:S01]  /*1e760*/  STG.E.U16 desc[UR26][R158.64+0x40], R108 ;  /* 0x0000406c9e007986 */ /* 0x000fe2000c10151a */
[----:B------:R-:W-:Y:S02]  /*1e770*/  SHF.R.U32.HI R76, RZ, 0x8, R76 ;  /* 0x00000008ff4c7819 */ /* 0x000fe4000001164c */
[--C-:B------:R-:W-:Y:S01]  /*1e780*/  SHF.R.U32.HI R78, RZ, 0x8, R115.reuse ;  /* 0x00000008ff4e7819 */ /* 0x100fe20000011673 */
[----:B------:R-:W-:Y:S01]  /*1e790*/  STG.E.U16 desc[UR26][R158.64+0x42], R109 ;  /* 0x0000426d9e007986 */ /* 0x000fe2000c10151a */
[----:B------:R-:W-:Y:S01]  /*1e7a0*/  LOP3.LUT R76, R76, 0xffff, RZ, 0xc0, !PT ;  /* 0x0000ffff4c4c7812 */ /* 0x000fe200078ec0ff */
[-C--:B-1----:R-:W-:Y:S02]  /*1e7b0*/  HMMA.16816.F32.BF16 R20, R72, R84.reuse, R20 ;  /* 0x000000544814723c */ /* 0x082fe40000041814 */
[----:B------:R-:W-:Y:S01]  /*1e7c0*/  STG.E.U16 desc[UR26][R154.64+0x50], R111 ;  /* 0x0000506f9a007986 */ /* 0x000fe2000c10151a */
[----:B------:R-:W-:Y:S02]  /*1e7d0*/  PRMT R115, R148, 0x7632, R115 ;  /* 0x0000763294737816 */ /* 0x000fe40000000073 */
[----:B------:R-:W-:Y:S01]  /*1e7e0*/  LOP3.LUT P0, RZ, R192, 0x4000000, RZ, 0xc0, !PT ;  /* 0x04000000c0ff7812 */ /* 0x000fe2000780c0ff */
[C---:B------:R-:W-:Y:S01]  /*1e7f0*/  HMMA.16816.F32.BF16 R24, R80.reuse, R84, R24 ;  /* 0x000000545018723c */ /* 0x040fe20000041818 */
[----:B------:R-:W-:Y:S05]  /*1e800*/  STG.E.U16 desc[UR26][R154.64+0x52], R110 ;  /* 0x0000526e9a007986 */ /* 0x000fea000c10151a */
[-C--:B------:R-:W-:Y:S05]  /*1e810*/  HMMA.16816.F32.BF16 R28, R80, R86.reuse, R28 ;  /* 0x00000056501c723c */ /* 0x080fea000004181c */
[----:B------:R-:W-:Y:S01]  /*1e820*/  SHF.R.U32.HI R84, RZ, 0x10, R95 ;  /* 0x00000010ff547819 */ /* 0x000fe2000001165f */
[C---:B------:R-:W-:Y:S05]  /*1e830*/  HMMA.16816.F32.BF16 R32, R72.reuse, R86, R32 ;  /* 0x000000564820723c */ /* 0x040fea0000041820 */
[----:B------:R-:W-:Y:S01]  /*1e840*/  LOP3.LUT R84, R84, 0xff, RZ, 0xc0, !PT ;  /* 0x000000ff54547812 */ /* 0x000fe200078ec0ff */
[----:B---3--:R-:W-:Y:S02]  /*1e850*/  @!P6 HFMA2.BF16_V2 R162, -RZ.H0_H0, RZ.H0_H0, -R152.H0_H0 ;  /* 0x200000ffffa2e231 */ /* 0x008fe40000340998 */
[----:B----4-:R-:W-:Y:S05]  /*1e860*/  @!P5 HFMA2.BF16_V2 R129, -RZ.H0_H0, RZ.H0_H0, -R120.H0_H0 ;  /* 0x200000ffff81d231 */ /* 0x010fea0000340978 */
[----:B------:R-:W-:Y:S01]  /*1e870*/  PRMT R118, R129, 0x7610, R118 ;  /* 0x0000761081767816 */ /* 0x000fe20000000076 */
[----:B------:R1:W-:Y:S03]  /*1e880*/  @!P5 STL.S16 [R1+0x80], R129 ;  /* 0x000080810100d387 */ /* 0x0003e60000100600 */
[----:B------:R-:W-:Y:S02]  /*1e890*/  @!P5 PRMT R120, R118, 0x5410, RZ ;  /* 0x000054107678d816 */ /* 0x000fe400000000ff */
[----:B------:R3:W4:Y:S04]  /*1e8a0*/  LDL.S16 R118, [R1+0x74] ;  /* 0x0000740001767983 */ /* 0x0007280000100600 */
[----:B------:R-:W-:Y:S01]  /*1e8b0*/  STG.E.U16 desc[UR26][R156.64+0x50], R120 ;  /* 0x000050789c007986 */ /* 0x000fe2000c10151a */
[----:B--2---:R-:W-:Y:S05]  /*1e8c0*/  @!P1 HFMA2.BF16_V2 R133, -RZ.H0_H0, RZ.H0_H0, -R153.H0_H0 ;  /* 0x200000ffff859231 */ /* 0x004fea0000340999 */
[----:B------:R-:W-:Y:S04]  /*1e8d0*/  PRMT R121, R133, 0x7610, R121 ;  /* 0x0000761085797816 */ /* 0x000fe80000000079 */
[----:B------:R-:W-:Y:S02]  /*1e8e0*/  @!P1 PRMT R153, R121, 0x5410, RZ ;  /* 0x0000541079999816 */ /* 0x000fe400000000ff */
[----:B------:R-:W-:Y:S01]  /*1e8f0*/  PRMT R121, R152, 0x5410, R151 ;  /* 0x0000541098797816 */ /* 0x000fe20000000097 */
[----:B-1----:R3:W2:Y:S04]  /*1e900*/  LDL.S16 R129, [R1+0x78] ;  /* 0x0000780001817983 */ /* 0x0026a80000100600 */
[----:B------:R1:W-:Y:S01]  /*1e910*/  @!P1 STL.S16 [R1+0x90], R133 ;  /* 0x0000908501009387 */ /* 0x0003e20000100600 */
[----:B------:R-:W-:Y:S02]  /*1e920*/  ISETP.LE.U32.AND P1, PT, R76, UR12, PT ;  /* 0x0000000c4c007c0c */ /* 0x000fe4000bf23070 */
[----:B------:R-:W-:Y:S01]  /*1e930*/  SHF.R.U32.HI R76, RZ, 0x18, R95 ;  /* 0x00000018ff4c7819 */ /* 0x000fe2000001165f */
[----:B------:R3:W-:Y:S03]  /*1e940*/  @!P6 STL.S16 [R1+0x84], R162 ;  /* 0x000084a20100e387 */ /* 0x0007e60000100600 */
[----:B------:R-:W-:Y:S01]  /*1e950*/  ISETP.LE.U32.AND P5, PT, R76, UR12, PT ;  /* 0x0000000c4c007c0c */ /* 0x000fe2000bfa3070 */
[----:B------:R2:W2:Y:S04]  /*1e960*/  LDL.S16 R139, [R1+0x6c] ;  /* 0x00006c00018b7983 */ /* 0x0004a80000100600 */
[----:B------:R-:W-:Y:S01]  /*1e970*/  STG.E.U16 desc[UR26][R156.64+0x52], R153 ;  /* 0x000052999c007986 */ /* 0x000fe2000c10151a */
[----:B-1----:R-:W-:Y:S02]  /*1e980*/  PRMT R133, R77, 0x5410, R78 ;  /* 0x000054104d857816 */ /* 0x002fe4000000004e */
[----:B------:R-:W-:Y:S01]  /*1e990*/  PRMT R77, R162, 0x7610, R77 ;  /* 0x00007610a24d7816 */ /* 0x000fe2000000004d */
[----:B---3--:R-:W-:Y:S03]  /*1e9a0*/  IMAD.WIDE.U32 R162, R193, -0x2daee0ad, RZ ;  /* 0xd2511f53c1a27825 */ /* 0x008fe600078e00ff */
[----:B------:R-:W-:Y:S02]  /*1e9b0*/  @!P6 PRMT R152, R77, 0x5410, RZ ;  /* 0x000054104d98e816 */ /* 0x000fe400000000ff */
[----:B------:R-:W-:Y:S01]  /*1e9c0*/  ISETP.LE.U32.AND P6, PT, R140, UR12, PT ;  /* 0x0000000c8c007c0c */ /* 0x000fe2000bfc3070 */
[----:B------:R-:W1:Y:S08]  /*1e9d0*/  LDSM.16.MT88.4 R76, [R178+0x6000] ;  /* 0x00600000b24c783b */ /* 0x000e700000004200 */
[----:B------:R-:W-:Y:S01]  /*1e9e0*/  STG.E.U16 desc[UR26][R160.64+0x4e], R152 ;  /* 0x00004e98a0007986 */ /* 0x000fe2000c10151a */
[-C--:B-1----:R-:W-:Y:S06]  /*1e9f0*/  HMMA.16816.F32.BF16 R36, R72, R76.reuse, R36 ;  /* 0x0000004c4824723c */ /* 0x082fec0000041824 */
[C---:B------:R-:W-:Y:S06]  /*1ea00*/  HMMA.16816.F32.BF16 R40, R80.reuse, R76, R40 ;  /* 0x0000004c5028723c */ /* 0x040fec0000041828 */
[-C--:B------:R-:W-:Y:S05]  /*1ea10*/  HMMA.16816.F32.BF16 R44, R80, R78.reuse, R44 ;  /* 0x0000004e502c723c */ /* 0x080fea000004182c */
[--C-:B------:R-:W-:Y:S01]  /*1ea20*/  SHF.R.U32.HI R77, RZ, 0x10, R128.reuse ;  /* 0x00000010ff4d7819 */ /* 0x100fe20000011680 */
[C---:B------:R-:W-:Y:S05]  /*1ea30*/  HMMA.16816.F32.BF16 R48, R72.reuse, R78, R48 ;  /* 0x0000004e4830723c */ /* 0x040fea0000041830 */
[----:B------:R-:W-:Y:S02]  /*1ea40*/  SHF.R.U32.HI R128, RZ, 0x18, R128 ;  /* 0x00000018ff807819 */ /* 0x000fe40000011680 */
[----:B------:R-:W-:Y:S04]  /*1ea50*/  LOP3.LUT R77, R77, 0xff, RZ, 0xc0, !PT ;  /* 0x000000ff4d4d7812 */ /* 0x000fe800078ec0ff */
[----:B------:R-:W-:Y:S02]  /*1ea60*/  PRMT R92, R77, 0x5410, R128 ;  /* 0x000054104d5c7816 */ /* 0x000fe40000000080 */
[----:B------:R-:W-:Y:S02]  /*1ea70*/  PRMT R128, R148, 0x5410, R115 ;  /* 0x0000541094807816 */ /* 0x000fe40000000073 */
[--C-:B------:R-:W-:Y:S02]  /*1ea80*/  HSET2.LE.AND R79, R168, R127.reuse, PT ;  /* 0x0000007fa84f7233 */ /* 0x100fe40003803000 */
[----:B------:R-:W-:Y:S03]  /*1ea90*/  MUFU.EX2 R168, R183 ;  /* 0x000000b700a87308 */ /* 0x000fe60000000800 */
[----:B------:R-:W-:Y:S02]  /*1eaa0*/  LOP3.LUT R79, R79, R0, RZ, 0xc0, !PT ;  /* 0x000000004f4f7212 */ /* 0x000fe400078ec0ff */
[----:B------:R-:W-:Y:S02]  /*1eab0*/  HSET2.LE.AND R0, R133, R127, PT ;  /* 0x0000007f85007233 */ /* 0x000fe40003803000 */
[----:B------:R-:W-:Y:S01]  /*1eac0*/  LOP3.LUT R133, R130, 0xff, RZ, 0xc0, !PT ;  /* 0x000000ff82857812 */ /* 0x000fe200078ec0ff */
[----:B----4-:R-:W-:Y:S05]  /*1ead0*/  @!P4 HFMA2.BF16_V2 R118, -RZ.H0_H0, RZ.H0_H0, -R150.H0_H0 ;  /* 0x200000ffff76c231 */ /* 0x010fea0000340996 */
[----:B------:R-:W-:Y:S01]  /*1eae0*/  PRMT R85, R118, 0x7610, R85 ;  /* 0x0000761076557816 */ /* 0x000fe20000000055 */
[----:B--2---:R-:W-:Y:S05]  /*1eaf0*/  @!P2 HFMA2.BF16_V2 R129, -RZ.H0_H0, RZ.H0_H0, -R151.H0_H0 ;  /* 0x200000ffff81a231 */ /* 0x004fea0000340997 */
[----:B------:R-:W-:Y:S01]  /*1eb00*/  PRMT R88, R129, 0x7610, R88 ;  /* 0x0000761081587816 */ /* 0x000fe20000000058 */
[----:B------:R1:W-:Y:S03]  /*1eb10*/  @!P2 STL.S16 [R1+0x78], R129 ;  /* 0x000078810100a387 */ /* 0x0003e60000100600 */
[----:B------:R-:W-:Y:S01]  /*1eb20*/  @!P2 PRMT R151, R88, 0x5410, RZ ;  /* 0x000054105897a816 */ /* 0x000fe200000000ff */
[----:B------:R2:W3:Y:S01]  /*1eb30*/  LDL.S16 R89, [R1+0x64] ;  /* 0x0000640001597983 */ /* 0x0004e20000100600 */
[----:B------:R-:W-:Y:S01]  /*1eb40*/  ISETP.LE.U32.AND P2, PT, R84, UR12, PT ;  /* 0x0000000c54007c0c */ /* 0x000fe2000bf43070 */
[----:B------:R-:W-:Y:S02]  /*1eb50*/  @!P6 HFMA2.BF16_V2 R139, -RZ.H0_H0, RZ.H0_H0, -R149.H0_H0 ;  /* 0x200000ffff8be231 */ /* 0x000fe40000340995 */
[----:B------:R2:W4:Y:S03]  /*1eb60*/  LDL.S16 R88, [R1+0x54] ;  /* 0x0000540001587983 */ /* 0x0005260000100600 */
[----:B------:R-:W-:Y:S01]  /*1eb70*/  PRMT R78, R139, 0x7610, R78 ;  /* 0x000076108b4e7816 */ /* 0x000fe2000000004e */
[----:B------:R2:W-:Y:S04]  /*1eb80*/  @!P4 STL.S16 [R1+0x74], R118 ;  /* 0x000074760100c387 */ /* 0x0005e80000100600 */
[----:B------:R-:W-:Y:S04]  /*1eb90*/  @!P6 STL.S16 [R1+0x6c], R139 ;  /* 0x00006c8b0100e387 */ /* 0x000fe80000100600 */
[----:B------:R-:W-:Y:S01]  /*1eba0*/  STG.E.U16 desc[UR26][R160.64+0x50], R151 ;  /* 0x00005097a0007986 */ /* 0x000fe2000c10151a */
[----:B-1----:R-:W-:Y:S04]  /*1ebb0*/  LOP3.LUT R129, R163, UR22, R166, 0x96, !PT ;  /* 0x00000016a3817c12 */ /* 0x002fe8000f8e96a6 */
[C---:B------:R-:W-:Y:S02]  /*1ebc0*/  LOP3.LUT R84, R129.reuse, 0xff, RZ, 0xc0, !PT ;  /* 0x000000ff81547812 */ /* 0x040fe400078ec0ff */
[----:B------:R-:W-:Y:S04]  /*1ebd0*/  LOP3.LUT R76, R129, 0xffff, RZ, 0xc0, !PT ;  /* 0x0000ffff814c7812 */ /* 0x000fe800078ec0ff */
[----:B------:R-:W-:Y:S02]  /*1ebe0*/  SHF.R.U32.HI R76, RZ, 0x8, R76 ;  /* 0x00000008ff4c7819 */ /* 0x000fe4000001164c */
[----:B--2---:R-:W-:Y:S02]  /*1ebf0*/  PRMT R118, R150, 0x5410, R149 ;  /* 0x0000541096767816 */ /* 0x004fe40000000095 */
[----:B------:R-:W-:Y:S02]  /*1ec00*/  @!P4 PRMT R150, R85, 0x5410, RZ ;  /* 0x000054105596c816 */ /* 0x000fe400000000ff */
[----:B------:R-:W-:Y:S02]  /*1ec10*/  ISETP.LE.U32.AND P4, PT, R84, UR12, PT ;  /* 0x0000000c54007c0c */ /* 0x000fe4000bf83070 */
[----:B------:R-:W-:Y:S01]  /*1ec20*/  @!P6 PRMT R149, R78, 0x5410, RZ ;  /* 0x000054104e95e816 */ /* 0x000fe200000000ff */
[----:B------:R-:W1:Y:S01]  /*1ec30*/  LDSM.16.MT88.4 R84, [R179+0x6000] ;  /* 0x00600000b354783b */ /* 0x000e620000004200 */
[--C-:B------:R-:W-:Y:S02]  /*1ec40*/  HSET2.LE.AND R78, R167, R127.reuse, PT ;  /* 0x0000007fa74e7233 */ /* 0x100fe40003803000 */
[----:B------:R-:W-:Y:S01]  /*1ec50*/  LOP3.LUT R76, R76, 0xffff, RZ, 0xc0, !PT ;  /* 0x0000ffff4c4c7812 */ /* 0x000fe200078ec0ff */
[----:B------:R-:W-:Y:S02]  /*1ec60*/  MUFU.EX2 R167, R182 ;  /* 0x000000b600a77308 */ /* 0x000fe40000000800 */
[----:B------:R-:W-:Y:S02]  /*1ec70*/  LOP3.LUT R78, R78, R2, RZ, 0xc0, !PT ;  /* 0x000000024e4e7212 */ /* 0x000fe400078ec0ff */
[--C-:B------:R-:W-:Y:S01]  /*1ec80*/  HSET2.LE.AND R2, R92, R127.reuse, PT ;  /* 0x0000007f5c027233 */ /* 0x100fe20003803000 */
[----:B------:R-:W-:Y:S01]  /*1ec90*/  STG.E.U16 desc[UR26][R158.64+0x50], R150 ;  /* 0x000050969e007986 */ /* 0x000fe2000c10151a */
[----:B------:R-:W-:Y:S02]  /*1eca0*/  ISETP.LE.U32.AND P6, PT, R76, UR12, PT ;  /* 0x0000000c4c007c0c */ /* 0x000fe4000bfc3070 */
[--C-:B------:R-:W-:Y:S01]  /*1ecb0*/  SHF.R.U32.HI R76, RZ, 0x18, R129.reuse ;  /* 0x00000018ff4c7819 */ /* 0x100fe20000011681 */
[----:B------:R-:W-:Y:S01]  /*1ecc0*/  LDSM.16.MT88.4 R92, [R180+0x6800] ;  /* 0x00680000b45c783b */ /* 0x000fe20000004200 */
[----:B------:R-:W-:Y:S04]  /*1ecd0*/  SHF.R.U32.HI R129, RZ, 0x10, R129 ;  /* 0x00000010ff817819 */ /* 0x000fe80000011681 */
[----:B------:R-:W-:Y:S03]  /*1ece0*/  LOP3.LUT R129, R129, 0xff, RZ, 0xc0, !PT ;  /* 0x000000ff81817812 */ /* 0x000fe600078ec0ff */
[----:B------:R-:W-:Y:S01]  /*1ecf0*/  STG.E.U16 desc[UR26][R158.64+0x52], R149 ;  /* 0x000052959e007986 */ /* 0x000fe2000c10151a */
[-C--:B-1----:R-:W-:Y:S06]  /*1ed00*/  HMMA.16816.F32.BF16 R52, R72, R84.reuse, R52 ;  /* 0x000000544834723c */ /* 0x082fec0000041834 */
[C---:B------:R-:W-:Y:S01]  /*1ed10*/  HMMA.16816.F32.BF16 R56, R80.reuse, R84, R56 ;  /* 0x000000545038723c */ /* 0x040fe20000041838 */
[----:B------:R-:W1:Y:S05]  /*1ed20*/  MUFU.EX2 R84, R246 ;  /* 0x000000f600547308 */ /* 0x000e6a0000000800 */
[-C--:B------:R-:W-:Y:S06]  /*1ed30*/  HMMA.16816.F32.BF16 R60, R80, R86.reuse, R60 ;  /* 0x00000056503c723c */ /* 0x080fec000004183c */
[----:B------:R-:W-:Y:S05]  /*1ed40*/  HMMA.16816.F32.BF16 R64, R72, R86, R64 ;  /* 0x000000564840723c */ /* 0x000fea0000041840 */
[----:B------:R-:W-:Y:S01]  /*1ed50*/  LOP3.LUT R81, R2, R114, RZ, 0xc0, !PT ;  /* 0x0000007202517212 */ /* 0x000fe200078ec0ff */
[----:B-1----:R-:W-:Y:S01]  /*1ed60*/  FADD.FTZ R193, R84, R141 ;  /* 0x0000008d54c17221 */ /* 0x002fe20000010000 */
[----:B------:R-:W-:Y:S04]  /*1ed70*/  F2FP.BF16.F32.PACK_AB R114, R248, R84 ;  /* 0x00000054f872723e */ /* 0x000fe800000010ff */
[--C-:B------:R-:W-:Y:S02]  /*1ed80*/  HSET2.LE.AND R82, R137, R127.reuse, PT ;  /* 0x0000007f89527233 */ /* 0x100fe40003803000 */
[----:B------:R-:W-:Y:S02]  /*1ed90*/  LOP3.LUT R80, R0, R116, RZ, 0xc0, !PT ;  /* 0x0000007400507212 */ /* 0x000fe400078ec0ff */
[----:B------:R-:W-:Y:S02]  /*1eda0*/  HSET2.LE.AND R83, R144, R127, PT ;  /* 0x0000007f90537233 */ /* 0x000fe40003803000 */
[----:B------:R-:W-:Y:S02]  /*1edb0*/  LOP3.LUT R82, R82, R3, RZ, 0xc0, !PT ;  /* 0x0000000352527212 */ /* 0x000fe400078ec0ff */
[----:B------:R-:W-:Y:S02]  /*1edc0*/  SHF.R.U32.HI R84, RZ, 0x10, R136 ;  /* 0x00000010ff547819 */ /* 0x000fe40000011688 */
[----:B------:R-:W-:Y:S02]  /*1edd0*/  LOP3.LUT R83, R83, R117, RZ, 0xc0, !PT ;  /* 0x0000007553537212 */ /* 0x000fe400078ec0ff */
[----:B------:R-:W-:Y:S02]  /*1ede0*/  LOP3.LUT R2, R131, UR25, R174, 0x96, !PT ;  /* 0x0000001983027c12 */ /* 0x000fe4000f8e96ae */
[----:B------:R-:W-:Y:S01]  /*1edf0*/  LOP3.LUT R0, R130, 0xff, RZ, 0xc0, !PT ;  /* 0x000000ff82007812 */ /* 0x000fe200078ec0ff */
[----:B------:R-:W-:Y:S01]  /*1ee00*/  MUFU.EX2 R174, R188 ;  /* 0x000000bc00ae7308 */ /* 0x000fe20000000800 */
[----:B---3--:R-:W-:Y:S02]  /*1ee10*/  @!P3 HFMA2.BF16_V2 R89, -RZ.H0_H0, RZ.H0_H0, -R148.H0_H0 ;  /* 0x200000ffff59b231 */ /* 0x008fe40000340994 */
[----:B----4-:R-:W-:Y:S03]  /*1ee20*/  @!P1 HFMA2.BF16_V2 R88, -RZ.H0_H0, RZ.H0_H0, -R115.H0_H0 ;  /* 0x200000ffff589231 */ /* 0x010fe60000340973 */
[----:B------:R-:W-:Y:S01]  /*1ee30*/  PRMT R77, R89, 0x7610, R77 ;  /* 0x00007610594d7816 */ /* 0x000fe2000000004d */
[----:B------:R-:W-:Y:S01]  /*1ee40*/  @!P3 STL.S16 [R1+0x64], R89 ;  /* 0x000064590100b387 */ /* 0x000fe20000100600 */
[----:B------:R-:W-:Y:S03]  /*1ee50*/  PRMT R164, R88, 0x7610, R164 ;  /* 0x0000761058a47816 */ /* 0x000fe600000000a4 */
[----:B------:R2:W3:Y:S01]  /*1ee60*/  LDL.S16 R146, [R1+0x40] ;  /* 0x0000400001927983 */ /* 0x0004e20000100600 */
[----:B------:R-:W-:Y:S02]  /*1ee70*/  @!P3 PRMT R148, R77, 0x5410, RZ ;  /* 0x000054104d94b816 */ /* 0x000fe400000000ff */
[--C-:B------:R-:W-:Y:S01]  /*1ee80*/  HSET2.LE.AND R77, R134, R127.reuse, PT ;  /* 0x0000007f864d7233 */ /* 0x100fe20003803000 */
[----:B------:R2:W4:Y:S01]  /*1ee90*/  LDL.S16 R139, [R1+0x38] ;  /* 0x00003800018b7983 */ /* 0x0005220000100600 */
[----:B------:R-:W-:Y:S02]  /*1eea0*/  ISETP.LE.U32.AND P3, PT, R76, UR12, PT ;  /* 0x0000000c4c007c0c */ /* 0x000fe4000bf63070 */
[----:B------:R-:W-:Y:S01]  /*1eeb0*/  HSET2.LE.AND R76, R135, R127, PT ;  /* 0x0000007f874c7233 */ /* 0x000fe20003803000 */
[----:B------:R-:W-:Y:S01]  /*1eec0*/  @!P1 STL.S16 [R1+0x54], R88 ;  /* 0x0000545801009387 */ /* 0x000fe20000100600 */
[----:B------:R-:W-:Y:S02]  /*1eed0*/  LOP3.LUT R77, R77, R113, RZ, 0xc0, !PT ;  /* 0x000000714d4d7212 */ /* 0x000fe400078ec0ff */
[----:B------:R-:W-:Y:S01]  /*1eee0*/  PRMT R113, R114, 0x7632, R113 ;  /* 0x0000763272717816 */ /* 0x000fe20000000071 */
[----:B------:R-:W1:Y:S01]  /*1eef0*/  LDSM.16.MT88.4 R88, [R177+0x6800] ;  /* 0x00680000b158783b */ /* 0x000e620000004200 */
[----:B------:R-:W-:Y:S02]  /*1ef00*/  LOP3.LUT R76, R76, R112, RZ, 0xc0, !PT ;  /* 0x000000704c4c7212 */ /* 0x000fe400078ec0ff */
[----:B------:R-:W-:Y:S01]  /*1ef10*/  PRMT R116, R114, 0x5410, R113 ;  /* 0x0000541072747816 */ /* 0x000fe20000000071 */
[----:B------:R-:W2:Y:S01]  /*1ef20*/  MUFU.EX2 R112, R252 ;  /* 0x000000fc00707308 */ /* 0x000ea20000000800 */
[----:B------:R-:W-:Y:S02]  /*1ef30*/  @!P1 PRMT R115, R164, 0x5410, RZ ;  /* 0x00005410a4739816 */ /* 0x000fe400000000ff */
[----:B------:R-:W-:Y:S01]  /*1ef40*/  ISETP.LE.U32.AND P1, PT, R0, UR12, PT ;  /* 0x0000000c00007c0c */ /* 0x000fe2000bf23070 */
[----:B------:R-:W-:Y:S01]  /*1ef50*/  STG.E.U16 desc[UR26][R154.64+0x60], R148 ;  /* 0x000060949a007986 */ /* 0x000fe2000c10151a */
[----:B------:R-:W-:Y:S03]  /*1ef60*/  SHF.R.U32.HI R0, RZ, 0x10, R130 ;  /* 0x00000010ff007819 */ /* 0x000fe60000011682 */
[----:B------:R-:W-:Y:S01]  /*1ef70*/  STG.E.U16 desc[UR26][R154.64+0x62], R115 ;  /* 0x000062739a007986 */ /* 0x000fe2000c10151a */
[----:B------:R-:W-:Y:S01]  /*1ef80*/  LOP3.LUT R0, R0, 0xff, RZ, 0xc0, !PT ;  /* 0x000000ff00007812 */ /* 0x000fe200078ec0ff */
[----:B--2---:R-:W-:Y:S01]  /*1ef90*/  FADD.FTZ R165, R112, R138 ;  /* 0x0000008a70a57221 */ /* 0x004fe20000010000 */
[-C--:B-1----:R-:W-:Y:S06]  /*1efa0*/  HMMA.16816.F32.BF16 R4, R76, R88.reuse, R4 ;  /* 0x000000584c04723c */ /* 0x082fec0000041804 */
[C---:B------:R-:W-:Y:S06]  /*1efb0*/  HMMA.16816.F32.BF16 R8, R80.reuse, R88, R8 ;  /* 0x000000585008723c */ /* 0x040fec0000041808 */
[-C--:B------:R-:W-:Y:S05]  /*1efc0*/  HMMA.16816.F32.BF16 R12, R80, R90.reuse, R12 ;  /* 0x0000005a500c723c */ /* 0x080fea000004180c */
[----:B------:R-:W-:Y:S01]  /*1efd0*/  SHF.R.U32.HI R89, RZ, 0x18, R136 ;  /* 0x00000018ff597819 */ /* 0x000fe20000011688 */
[C---:B------:R-:W-:Y:S06]  /*1efe0*/  HMMA.16816.F32.BF16 R16, R76.reuse, R90, R16 ;  /* 0x0000005a4c10723c */ /* 0x040fec0000041810 */
[-C--:B------:R-:W-:Y:S05]  /*1eff0*/  HMMA.16816.F32.BF16 R20, R76, R92.reuse, R20 ;  /* 0x0000005c4c14723c */ /* 0x080fea0000041814 */
[----:B------:R-:W-:Y:S01]  /*1f000*/  LOP3.LUT R90, R136, 0xff, RZ, 0xc0, !PT ;  /* 0x000000ff885a7812 */ /* 0x000fe200078ec0ff */
[C---:B------:R-:W-:Y:S05]  /*1f010*/  HMMA.16816.F32.BF16 R24, R80.reuse, R92, R24 ;  /* 0x0000005c5018723c */ /* 0x040fea0000041818 */
[----:B------:R-:W-:Y:S01]  /*1f020*/  LOP3.LUT R91, R130, 0xffff, RZ, 0xc0, !PT ;  /* 0x0000ffff825b7812 */ /* 0x000fe200078ec0ff */
[-C--:B------:R-:W-:Y:S06]  /*1f030*/  HMMA.16816.F32.BF16 R28, R80, R94.reuse, R28 ;  /* 0x0000005e501c723c */ /* 0x080fec000004181c */
[C---:B------:R-:W-:Y:S05]  /*1f040*/  HMMA.16816.F32.BF16 R32, R76.reuse, R94, R32 ;  /* 0x0000005e4c20723c */ /* 0x040fea0000041820 */
[----:B---3--:R-:W-:Y:S02]  /*1f050*/  @!P2 HFMA2.BF16_V2 R146, -RZ.H0_H0, RZ.H0_H0, -R114.H0_H0 ;  /* 0x200000ffff92a231 */ /* 0x008fe40000340972 */
[----:B----4-:R-:W-:Y:S04]  /*1f060*/  @!P5 HFMA2.BF16_V2 R139, -RZ.H0_H0, RZ.H0_H0, -R113.H0_H0 ;  /* 0x200000ffff8bd231 */ /* 0x010fe80000340971 */
[----:B------:R-:W-:Y:S01]  /*1f070*/  PRMT R72, R146, 0x7610, R72 ;  /* 0x0000761092487816 */ /* 0x000fe20000000048 */
[----:B------:R1:W-:Y:S01]  /*1f080*/  @!P2 STL.S16 [R1+0x40], R146 ;  /* 0x000040920100a387 */ /* 0x0003e20000100600 */
[----:B------:R-:W-:Y:S03]  /*1f090*/  PRMT R3, R139, 0x7610, R3 ;  /* 0x000076108b037816 */ /* 0x000fe60000000003 */
[----:B------:R2:W-:Y:S01]  /*1f0a0*/  @!P5 STL.S16 [R1+0x38], R139 ;  /* 0x0000388b0100d387 */ /* 0x0005e20000100600 */
[----:B------:R-:W-:Y:S02]  /*1f0b0*/  @!P2 PRMT R114, R72, 0x5410, RZ ;  /* 0x000054104872a816 */ /* 0x000fe400000000ff */
[----:B------:R-:W-:Y:S01]  /*1f0c0*/  @!P5 PRMT R113, R3, 0x5410, RZ ;  /* 0x000054100371d816 */ /* 0x000fe200000000ff */
[----:B------:R-:W3:Y:S01]  /*1f0d0*/  LDSM.16.MT88.4 R72, [R178+0x6800] ;  /* 0x00680000b248783b */ /* 0x000ee20000004200 */
[----:B------:R-:W-:Y:S02]  /*1f0e0*/  SHF.R.U32.HI R3, RZ, 0x8, R170 ;  /* 0x00000008ff037819 */ /* 0x000fe400000116aa */
[----:B------:R-:W-:Y:S01]  /*1f0f0*/  ISETP.LE.U32.AND P5, PT, R129, UR12, PT ;  /* 0x0000000c81007c0c */ /* 0x000fe2000bfa3070 */
[----:B------:R-:W-:Y:S01]  /*1f100*/  MUFU.EX2 R170, R185 ;  /* 0x000000b900aa7308 */ /* 0x000fe20000000800 */
[----:B------:R-:W-:Y:S02]  /*1f110*/  PRMT R135, R175, 0x5410, R3 ;  /* 0x00005410af877816 */ /* 0x000fe40000000003 */
[----:B------:R-:W-:Y:S01]  /*1f120*/  LOP3.LUT R3, R136, 0xffff, RZ, 0xc0, !PT ;  /* 0x0000ffff88037812 */ /* 0x000fe200078ec0ff */
[----:B------:R-:W-:Y:S01]  /*1f130*/  STG.E.U16 desc[UR26][R156.64+0x60], R114 ;  /* 0x000060729c007986 */ /* 0x000fe2000c10151a */
[----:B------:R-:W-:Y:S02]  /*1f140*/  ISETP.LE.U32.AND P2, PT, R0, UR12, PT ;  /* 0x0000000c00007c0c */ /* 0x000fe4000bf43070 */
[----:B------:R-:W-:Y:S03]  /*1f150*/  SHF.R.U32.HI R88, RZ, 0x8, R3 ;  /* 0x00000008ff587819 */ /* 0x000fe60000011603 */
[----:B------:R-:W4:Y:S01]  /*1f160*/  MUFU.EX2 R175, R190 ;  /* 0x000000be00af7308 */ /* 0x000f220000000800 */
[----:B------:R-:W-:Y:S01]  /*1f170*/  LOP3.LUT R3, R84, 0xff, RZ, 0xc0, !PT ;  /* 0x000000ff54037812 */ /* 0x000fe200078ec0ff */
[----:B------:R-:W-:Y:S01]  /*1f180*/  STG.E.U16 desc[UR26][R156.64+0x62], R113 ;  /* 0x000062719c007986 */ /* 0x000fe2000c10151a */
[----:B------:R-:W-:Y:S02]  /*1f190*/  LOP3.LUT R0, R171, 0xff, RZ, 0xc0, !PT ;  /* 0x000000ffab007812 */ /* 0x000fe400078ec0ff */
[----:B------:R-:W-:Y:S01]  /*1f1a0*/  PRMT R93, R90, 0x5410, R88 ;  /* 0x000054105a5d7816 */ /* 0x000fe20000000058 */
[----:B------:R-:W3:Y:S01]  /*1f1b0*/  LDSM.16.MT88.4 R84, [R179+0x6800] ;  /* 0x00680000b354783b */ /* 0x000ee20000004200 */
[----:B------:R-:W-:Y:S03]  /*1f1c0*/  PRMT R134, R0, 0x5410, R172 ;  /* 0x0000541000867816 */ /* 0x000fe600000000ac */
[----:B-1----:R1:W3:Y:S01]  /*1f1d0*/  MUFU.EX2 R146, R189 ;  /* 0x000000bd00927308 */ /* 0x0022e20000000800 */
[--C-:B------:R-:W-:Y:S02]  /*1f1e0*/  SHF.R.U32.HI R88, RZ, 0x10, R132.reuse ;  /* 0x00000010ff587819 */ /* 0x100fe40000011684 */
[----:B------:R-:W-:Y:S02]  /*1f1f0*/  PRMT R92, R3, 0x5410, R89 ;  /* 0x00005410035c7816 */ /* 0x000fe40000000059 */
[----:B------:R-:W-:Y:S01]  /*1f200*/  LOP3.LUT R3, R132, 0xffff, RZ, 0xc0, !PT ;  /* 0x0000ffff84037812 */ /* 0x000fe200078ec0ff */
[----:B--2---:R2:W2:Y:S01]  /*1f210*/  LDL.S16 R139, [R1+0x48] ;  /* 0x00004800018b7983 */ /* 0x0044a20000100600 */
[----:B------:R-:W-:Y:S03]  /*1f220*/  SHF.R.U32.HI R89, RZ, 0x18, R132 ;  /* 0x00000018ff597819 */ /* 0x000fe60000011684 */
[----:B------:R-:W-:Y:S01]  /*1f230*/  MUFU.EX2 R172, R187 ;  /* 0x000000bb00ac7308 */ /* 0x000fe20000000800 */
[----:B----4-:R-:W-:Y:S01]  /*1f240*/  F2FP.BF16.F32.PACK_AB R112, R175, R112 ;  /* 0x00000070af70723e */ /* 0x010fe200000010ff */
[----:B------:R4:W5:Y:S01]  /*1f250*/  LDL.LU R190, [R1+0x188] ;  /* 0x0001880001be7983 */ /* 0x0009620000300800 */
[----:B------:R-:W-:Y:S02]  /*1f260*/  LOP3.LUT R88, R88, 0xff, RZ, 0xc0, !PT ;  /* 0x000000ff58587812 */ /* 0x000fe400078ec0ff */
[----:B------:R-:W-:Y:S01]  /*1f270*/  PRMT R147, R112, 0x7632, R147 ;  /* 0x0000763270937816 */ /* 0x000fe20000000093 */
[----:B------:R4:W4:Y:S01]  /*1f280*/  LDL.S16 R137, [R1+0x3c] ;  /* 0x00003c0001897983 */ /* 0x0009220000100600 */
[----:B------:R-:W-:Y:S03]  /*1f290*/  LOP3.LUT R90, R132, 0xff, RZ, 0xc0, !PT ;  /* 0x000000ff845a7812 */ /* 0x000fe600078ec0ff */
[----:B------:R-:W3:Y:S01]  /*1f2a0*/  MUFU.EX2 R171, R186 ;  /* 0x000000ba00ab7308 */ /* 0x000ee20000000800 */
[----:B------:R-:W-:Y:S01]  /*1f2b0*/  SHF.R.U32.HI R3, RZ, 0x8, R3 ;  /* 0x00000008ff037819 */ /* 0x000fe20000011603 */
[----:B-1----:R1:W5:Y:S01]  /*1f2c0*/  LDL.LU R189, [R1+0x184] ;  /* 0x0001840001bd7983 */ /* 0x0023620000300800 */
[----:B------:R-:W-:Y:S01]  /*1f2d0*/  PRMT R96, R88, 0x5410, R89 ;  /* 0x0000541058607816 */ /* 0x000fe20000000059 */
[-C--:B---3--:R-:W-:Y:S02]  /*1f2e0*/  HMMA.16816.F32.BF16 R36, R76, R72.reuse, R36 ;  /* 0x000000484c24723c */ /* 0x088fe40000041824 */
[----:B------:R1:W3:Y:S01]  /*1f2f0*/  LDL.S16 R136, [R1+0x44] ;  /* 0x0000440001887983 */ /* 0x0002e20000100600 */
[----:B------:R-:W-:Y:S01]  /*1f300*/  PRMT R117, R90, 0x5410, R3 ;  /* 0x000054105a757816 */ /* 0x000fe20000000003 */
[----:B------:R-:W-:Y:S01]  /*1f310*/  FADD.FTZ R164, R146, R173 ;  /* 0x000000ad92a47221 */ /* 0x000fe20000010000 */
[----:B------:R-:W-:Y:S01]  /*1f320*/  F2FP.BF16.F32.PACK_AB R146, R174, R146 ;  /* 0x00000092ae92723e */ /* 0x000fe200000010ff */
[C---:B------:R-:W-:Y:S01]  /*1f330*/  HMMA.16816.F32.BF16 R40, R80.reuse, R72, R40 ;  /* 0x000000485028723c */ /* 0x040fe20000041828 */
[----:B------:R1:W5:Y:S04]  /*1f340*/  LDL.LU R188, [R1+0x180] ;  /* 0x0001800001bc7983 */ /* 0x0003680000300800 */
[----:B------:R-:W-:Y:S01]  /*1f350*/  PRMT R98, R112, 0x5410, R147 ;  /* 0x0000541070627816 */ /* 0x000fe20000000093 */
[-C--:B------:R-:W-:Y:S05]  /*1f360*/  HMMA.16816.F32.BF16 R44, R80, R74.reuse, R44 ;  /* 0x0000004a502c723c */ /* 0x080fea000004182c */
[----:B------:R-:W-:Y:S01]  /*1f370*/  SHF.R.U32.HI R3, RZ, 0x8, R91 ;  /* 0x00000008ff037819 */ /* 0x000fe2000001165b */
[C---:B------:R-:W-:Y:S05]  /*1f380*/  HMMA.16816.F32.BF16 R48, R76.reuse, R74, R48 ;  /* 0x0000004a4c30723c */ /* 0x040fea0000041830 */
[----:B------:R-:W-:Y:S01]  /*1f390*/  PRMT R145, R146, 0x7632, R145 ;  /* 0x0000763292917816 */ /* 0x000fe20000000091 */
[-C--:B------:R-:W-:Y:S05]  /*1f3a0*/  HMMA.16816.F32.BF16 R52, R76, R84.reuse, R52 ;  /* 0x000000544c34723c */ /* 0x080fea0000041834 */
[--C-:B------:R-:W-:Y:S01]  /*1f3b0*/  HSET2.LE.AND R74, R197, R127.reuse, PT ;  /* 0x0000007fc54a7233 */ /* 0x100fe20003803000 */
[C---:B------:R-:W-:Y:S05]  /*1f3c0*/  HMMA.16816.F32.BF16 R56, R80.reuse, R84, R56 ;  /* 0x000000545038723c */ /* 0x040fea0000041838 */
[--C-:B------:R-:W-:Y:S01]  /*1f3d0*/  HSET2.LE.AND R75, R196, R127.reuse, PT ;  /* 0x0000007fc44b7233 */ /* 0x100fe20003803000 */
[-C--:B------:R-:W-:Y:S05]  /*1f3e0*/  HMMA.16816.F32.BF16 R60, R80, R86.reuse, R60 ;  /* 0x00000056503c723c */ /* 0x080fea000004183c */
[----:B------:R-:W-:Y:S01]  /*1f3f0*/  LOP3.LUT R74, R74, R124, RZ, 0xc0, !PT ;  /* 0x0000007c4a4a7212 */ /* 0x000fe200078ec0ff */
[----:B------:R-:W-:Y:S05]  /*1f400*/  HMMA.16816.F32.BF16 R64, R76, R86, R64 ;  /* 0x000000564c40723c */ /* 0x000fea0000041840 */
[----:B------:R-:W-:Y:S02]  /*1f410*/  LOP3.LUT R75, R75, R119, RZ, 0xc0, !PT ;  /* 0x000000774b4b7212 */ /* 0x000fe400078ec0ff */
[--C-:B------:R-:W-:Y:S04]  /*1f420*/  HSET2.LE.AND R80, R117, R127.reuse, PT ;  /* 0x0000007f75507233 */ /* 0x100fe80003803000 */
[--C-:B------:R-:W-:Y:S02]  /*1f430*/  HSET2.LE.AND R81, R96, R127.reuse, PT ;  /* 0x0000007f60517233 */ /* 0x100fe40003803000 */
[--C-:B------:R-:W-:Y:S02]  /*1f440*/  HSET2.LE.AND R82, R135, R127.reuse, PT ;  /* 0x0000007f87527233 */ /* 0x100fe40003803000 */
[----:B------:R-:W-:Y:S02]  /*1f450*/  HSET2.LE.AND R83, R134, R127, PT ;  /* 0x0000007f86537233 */ /* 0x000fe40003803000 */
[----:B------:R-:W-:Y:S02]  /*1f460*/  F2FP.BF16.F32.PACK_AB R144, R171, R172 ;  /* 0x000000acab90723e */ /* 0x000fe400000010ff */
[----:B------:R-:W-:Y:S02]  /*1f470*/  LOP3.LUT R80, R80, R125, RZ, 0xc0, !PT ;  /* 0x0000007d50507212 */ /* 0x000fe400078ec0ff */
[----:B------:R-:W-:Y:S02]  /*1f480*/  LOP3.LUT R81, R81, R126, RZ, 0xc0, !PT ;  /* 0x0000007e51517212 */ /* 0x000fe400078ec0ff */
[----:B------:R-:W-:Y:S02]  /*1f490*/  LOP3.LUT R83, R83, R118, RZ, 0xc0, !PT ;  /* 0x0000007653537212 */ /* 0x000fe400078ec0ff */
[----:B------:R-:W-:Y:S02]  /*1f4a0*/  LOP3.LUT R82, R82, R121, RZ, 0xc0, !PT ;  /* 0x0000007952527212 */ /* 0x000fe400078ec0ff */
[----:B------:R-:W-:Y:S02]  /*1f4b0*/  LOP3.LUT R3, R3, 0xffff, RZ, 0xc0, !PT ;  /* 0x0000ffff03037812 */ /* 0x000fe400078ec0ff */
[----:B------:R-:W-:Y:S02]  /*1f4c0*/  LOP3.LUT R129, R130, 0xffff, RZ, 0xc0, !PT ;  /* 0x0000ffff82817812 */ /* 0x000fe400078ec0ff */
[--C-:B------:R-:W-:Y:S02]  /*1f4d0*/  SHF.R.U32.HI R131, RZ, 0x10, R130.reuse ;  /* 0x00000010ff837819 */ /* 0x100fe40000011682 */
[----:B------:R-:W-:Y:S02]  /*1f4e0*/  SHF.R.U32.HI R130, RZ, 0x18, R130 ;  /* 0x00000018ff827819 */ /* 0x000fe40000011682 */
[----:B------:R-:W-:Y:S02]  /*1f4f0*/  LOP3.LUT R0, R163, UR25, R166, 0x96, !PT ;  /* 0x00000019a3007c12 */ /* 0x000fe4000f8e96a6 */
[----:B------:R1:W-:Y:S01]  /*1f500*/  MUFU.EX2 R166, R181 ;  /* 0x000000b500a67308 */ /* 0x0003e20000000800 */
[C---:B------:R-:W-:Y:S02]  /*1f510*/  LOP3.LUT R77, R162.reuse, 0xffff, RZ, 0xc0, !PT ;  /* 0x0000ffffa24d7812 */ /* 0x040fe400078ec0ff */
[----:B------:R-:W-:Y:S02]  /*1f520*/  LOP3.LUT R84, R162, 0xff, RZ, 0xc0, !PT ;  /* 0x000000ffa2547812 */ /* 0x000fe400078ec0ff */
[C---:B------:R-:W-:Y:S02]  /*1f530*/  PRMT R143, R144.reuse, 0x7632, R143 ;  /* 0x00007632908f7816 */ /* 0x040fe4000000008f */
[--C-:B------:R-:W-:Y:S02]  /*1f540*/  SHF.R.U32.HI R78, RZ, 0x18, R162.reuse ;  /* 0x00000018ff4e7819 */ /* 0x100fe400000116a2 */
[----:B------:R-:W-:Y:S02]  /*1f550*/  PRMT R96, R144, 0x5410, R143 ;  /* 0x0000541090607816 */ /* 0x000fe4000000008f */
[----:B------:R-:W-:Y:S02]  /*1f560*/  SHF.R.U32.HI R76, RZ, 0x10, R162 ;  /* 0x00000010ff4c7819 */ /* 0x000fe400000116a2 */
[----:B------:R-:W-:Y:S02]  /*1f570*/  F2FP.BF16.F32.PACK_AB R142, R169, R170 ;  /* 0x000000aaa98e723e */ /* 0x000fe400000010ff */
[----:B------:R-:W-:Y:S02]  /*1f580*/  LOP3.LUT R76, R76, 0xff, RZ, 0xc0, !PT ;  /* 0x000000ff4c4c7812 */ /* 0x000fe400078ec0ff */
[----:B------:R-:W-:Y:S01]  /*1f590*/  PRMT R141, R142, 0x7632, R141 ;  /* 0x000076328e8d7816 */ /* 0x000fe2000000008d */
[----:B--2---:R-:W-:Y:S05]  /*1f5a0*/  @!P4 HFMA2.BF16_V2 R139, -RZ.H0_H0, RZ.H0_H0, -R112.H0_H0 ;  /* 0x200000ffff8bc231 */ /* 0x004fea0000340970 */
[----:B------:R-:W-:Y:S01]  /*1f5b0*/  @!P4 STL.S16 [R1+0x48], R139 ;  /* 0x0000488b0100c387 */ /* 0x000fe20000100600 */
[----:B------:R-:W-:Y:S01]  /*1f5c0*/  PRMT R88, R139, 0x7610, R88 ;  /* 0x000076108b587816 */ /* 0x000fe20000000058 */
[----:B----4-:R-:W-:Y:S03]  /*1f5d0*/  @!P6 HFMA2.BF16_V2 R137, -RZ.H0_H0, RZ.H0_H0, -R147.H0_H0 ;  /* 0x200000ffff89e231 */ /* 0x010fe60000340993 */
[----:B------:R-:W-:Y:S02]  /*1f5e0*/  @!P4 PRMT R112, R88, 0x5410, RZ ;  /* 0x000054105870c816 */ /* 0x000fe400000000ff */
[----:B------:R-:W2:Y:S01]  /*1f5f0*/  LDSM.16.MT88.4 R88, [R177+0x7000] ;  /* 0x00700000b158783b */ /* 0x000ea20000004200 */
[----:B------:R-:W-:Y:S02]  /*1f600*/  ISETP.LE.U32.AND P4, PT, R3, UR12, PT ;  /* 0x0000000c03007c0c */ /* 0x000fe4000bf83070 */
[----:B------:R-:W-:Y:S01]  /*1f610*/  PRMT R72, R137, 0x7610, R72 ;  /* 0x0000761089487816 */ /* 0x000fe20000000048 */
[----:B---3--:R-:W-:Y:S01]  /*1f620*/  @!P5 HFMA2.BF16_V2 R136, -RZ.H0_H0, RZ.H0_H0, -R146.H0_H0 ;  /* 0x200000ffff88d231 */ /* 0x008fe20000340992 */
[----:B------:R-:W-:Y:S02]  /*1f630*/  SHF.R.U32.HI R3, RZ, 0x8, R129 ;  /* 0x00000008ff037819 */ /* 0x000fe40000011681 */
[----:B------:R-:W-:Y:S01]  /*1f640*/  @!P6 PRMT R147, R72, 0x5410, RZ ;  /* 0x000054104893e816 */ /* 0x000fe200000000ff */
[----:B------:R-:W-:Y:S01]  /*1f650*/  STG.E.U16 desc[UR26][R160.64+0x5e], R112 ;  /* 0x00005e70a0007986 */ /* 0x000fe2000c10151a */
[----:B------:R-:W-:Y:S02]  /*1f660*/  PRMT R133, R133, 0x5410, R3 ;  /* 0x0000541085857816 */ /* 0x000fe40000000003 */
[----:B------:R-:W-:Y:S01]  /*1f670*/  PRMT R73, R136, 0x7610, R73 ;  /* 0x0000761088497816 */ /* 0x000fe20000000049 */
[----:B------:R-:W-:Y:S01]  /*1f680*/  @!P6 STL.S16 [R1+0x3c], R137 ;  /* 0x00003c890100e387 */ /* 0x000fe20000100600 */
[----:B------:R-:W-:Y:S02]  /*1f690*/  ISETP.LE.U32.AND P6, PT, R97, UR12, PT ;  /* 0x0000000c61007c0c */ /* 0x000fe4000bfc3070 */
[--C-:B------:R-:W-:Y:S01]  /*1f6a0*/  HSET2.LE.AND R102, R133, R127.reuse, PT ;  /* 0x0000007f85667233 */ /* 0x100fe20003803000 */
[----:B------:R-:W-:Y:S01]  /*1f6b0*/  STG.E.U16 desc[UR26][R160.64+0x60], R147 ;  /* 0x00006093a0007986 */ /* 0x000fe2000c10151a */
[----:B------:R-:W-:Y:S02]  /*1f6c0*/  LOP3.LUT R72, R162, 0xff, RZ, 0xc0, !PT ;  /* 0x000000ffa2487812 */ /* 0x000fe400078ec0ff */
[----:B------:R-:W-:Y:S01]  /*1f6d0*/  PRMT R97, R146, 0x5410, R145 ;  /* 0x0000541092617816 */ /* 0x000fe20000000091 */
[----:B------:R-:W-:Y:S01]  /*1f6e0*/  LDSM.16.MT88.4 R132, [R177+0x7800] ;  /* 0x00780000b184783b */ /* 0x000fe20000004200 */
[----:B------:R-:W-:Y:S02]  /*1f6f0*/  @!P5 PRMT R146, R73, 0x5410, RZ ;  /* 0x000054104992d816 */ /* 0x000fe400000000ff */
[--C-:B------:R-:W-:Y:S02]  /*1f700*/  HSET2.LE.AND R73, R92, R127.reuse, PT ;  /* 0x0000007f5c497233 */ /* 0x100fe40003803000 */
[----:B------:R-:W-:Y:S02]  /*1f710*/  LOP3.LUT R102, R102, R96, RZ, 0xc0, !PT ;  /* 0x0000006066667212 */ /* 0x000fe400078ec0ff */
[----:B------:R-:W-:Y:S01]  /*1f720*/  LOP3.LUT R3, R131, 0xff, RZ, 0xc0, !PT ;  /* 0x000000ff83037812 */ /* 0x000fe200078ec0ff */
[----:B------:R-:W-:Y:S01]  /*1f730*/  STG.E.U16 desc[UR26][R158.64+0x60], R146 ;  /* 0x000060929e007986 */ /* 0x000fe2000c10151a */
[----:B------:R-:W-:Y:S02]  /*1f740*/  LOP3.LUT R73, R73, R123, RZ, 0xc0, !PT ;  /* 0x0000007b49497212 */ /* 0x000fe400078ec0ff */
[----:B------:R-:W-:Y:S01]  /*1f750*/  PRMT R130, R3, 0x5410, R130 ;  /* 0x0000541003827816 */ /* 0x000fe20000000082 */
[----:B------:R-:W-:Y:S01]  /*1f760*/  @!P5 STL.S16 [R1+0x44], R136 ;  /* 0x000044880100d387 */ /* 0x000fe20000100600 */
[----:B------:R-:W-:Y:S02]  /*1f770*/  ISETP.LE.U32.AND P5, PT, R72, UR12, PT ;  /* 0x0000000c48007c0c */ /* 0x000fe4000bfa3070 */
[--C-:B------:R-:W-:Y:S01]  /*1f780*/  HSET2.LE.AND R72, R93, R127.reuse, PT ;  /* 0x0000007f5d487233 */ /* 0x100fe20003803000 */
[----:B------:R3:W4:Y:S01]  /*1f790*/  LDL.S16 R99, [R1+0x30] ;  /* 0x0000300001637983 */ /* 0x0007220000100600 */
[----:B------:R-:W-:Y:S01]  /*1f7a0*/  LOP3.LUT R3, R162, 0xffff, RZ, 0xc0, !PT ;  /* 0x0000ffffa2037812 */ /* 0x000fe200078ec0ff */
[----:B------:R1:W3:Y:S02]  /*1f7b0*/  MUFU.EX2 R163, R176 ;  /* 0x000000b000a37308 */ /* 0x0002e40000000800 */
[----:B------:R1:W5:Y:S01]  /*1f7c0*/  LDL.LU R187, [R1+0x17c] ;  /* 0x00017c0001bb7983 */ /* 0x0003620000300800 */
[----:B------:R-:W-:Y:S02]  /*1f7d0*/  LOP3.LUT R72, R72, R122, RZ, 0xc0, !PT ;  /* 0x0000007a48487212 */ /* 0x000fe400078ec0ff */
[----:B------:R-:W-:Y:S01]  /*1f7e0*/  SHF.R.U32.HI R79, RZ, 0x8, R3 ;  /* 0x00000008ff4f7819 */ /* 0x000fe20000011603 */
[----:B------:R1:W3:Y:S01]  /*1f7f0*/  LDL.S16 R85, [R1+0x34] ;  /* 0x0000340001557983 */ /* 0x0002e20000100600 */
[----:B------:R-:W-:Y:S02]  /*1f800*/  HSET2.LE.AND R103, R130, R127, PT ;  /* 0x0000007f82677233 */ /* 0x000fe40003803000 */
[----:B------:R-:W-:Y:S01]  /*1f810*/  PRMT R100, R84, 0x5410, R79 ;  /* 0x0000541054647816 */ /* 0x000fe2000000004f */
[-C--:B--2---:R-:W-:Y:S01]  /*1f820*/  HMMA.16816.F32.BF16 R4, R72, R88.reuse, R4 ;  /* 0x000000584804723c */ /* 0x084fe20000041804 */
[----:B------:R-:W2:Y:S04]  /*1f830*/  LDSM.16.MT88.4 R92, [R180+0x7000] ;  /* 0x00700000b45c783b */ /* 0x000ea80000004200 */
[--C-:B------:R-:W-:Y:S01]  /*1f840*/  SHF.R.U32.HI R3, RZ, 0x8, R77.reuse ;  /* 0x00000008ff037819 */ /* 0x100fe2000001164d */
[C---:B------:R-:W-:Y:S03]  /*1f850*/  HMMA.16816.F32.BF16 R8, R80.reuse, R88, R8 ;  /* 0x000000585008723c */ /* 0x040fe60000041808 */
[----:B------:R1:W5:Y:S02]  /*1f860*/  LDL.LU R186, [R1+0x178] ;  /* 0x0001780001ba7983 */ /* 0x0003640000300800 */
[----:B------:R-:W-:Y:S01]  /*1f870*/  LOP3.LUT R3, R3, 0xffff, RZ, 0xc0, !PT ;  /* 0x0000ffff03037812 */ /* 0x000fe200078ec0ff */
[-C--:B------:R-:W-:Y:S05]  /*1f880*/  HMMA.16816.F32.BF16 R12, R80, R90.reuse, R12 ;  /* 0x0000005a500c723c */ /* 0x080fea000004180c */
[----:B------:R-:W-:Y:S01]  /*1f890*/  SHF.R.U32.HI R89, RZ, 0x18, R2 ;  /* 0x00000018ff597819 */ /* 0x000fe20000011602 */
[C---:B------:R-:W-:Y:S07]  /*1f8a0*/  HMMA.16816.F32.BF16 R16, R72.reuse, R90, R16 ;  /* 0x0000005a4810723c */ /* 0x040fee0000041810 */
[----:B------:R-:W-:Y:S04]  /*1f8b0*/  LOP3.LUT R90, R2, 0xff, RZ, 0xc0, !PT ;  /* 0x000000ff025a7812 */ /* 0x000fe800078ec0ff */
[----:B------:R-:W-:Y:S01]  /*1f8c0*/  SHF.R.U32.HI R91, RZ, 0x18, R0 ;  /* 0x00000018ff5b7819 */ /* 0x000fe20000011600 */
[-C--:B--2---:R-:W-:Y:S06]  /*1f8d0*/  HMMA.16816.F32.BF16 R20, R72, R92.reuse, R20 ;  /* 0x0000005c4814723c */ /* 0x084fec0000041814 */
[C---:B------:R-:W-:Y:S06]  /*1f8e0*/  HMMA.16816.F32.BF16 R24, R80.reuse, R92, R24 ;  /* 0x0000005c5018723c */ /* 0x040fec0000041818 */
[-C--:B------:R-:W-:Y:S05]  /*1f8f0*/  HMMA.16816.F32.BF16 R28, R80, R94.reuse, R28 ;  /* 0x0000005e501c723c */ /* 0x080fea000004181c */
[----:B------:R-:W-:Y:S01]  /*1f900*/  LOP3.LUT R92, R0, 0xff, RZ, 0xc0, !PT ;  /* 0x000000ff005c7812 */ /* 0x000fe200078ec0ff */
[C---:B------:R-:W-:Y:S05]  /*1f910*/  HMMA.16816.F32.BF16 R32, R72.reuse, R94, R32 ;  /* 0x0000005e4820723c */ /* 0x040fea0000041820 */
[----:B----4-:R-:W-:Y:S05]  /*1f920*/  @!P3 HFMA2.BF16_V2 R99, -RZ.H0_H0, RZ.H0_H0, -R145.H0_H0 ;  /* 0x200000ffff63b231 */ /* 0x010fea0000340991 */
[----:B------:R2:W-:Y:S01]  /*1f930*/  @!P3 STL.S16 [R1+0x30], R99 ;  /* 0x000030630100b387 */ /* 0x0005e20000100600 */
[----:B------:R-:W-:Y:S01]  /*1f940*/  PRMT R77, R99, 0x7610, R77 ;  /* 0x00007610634d7816 */ /* 0x000fe2000000004d */
[----:B---3--:R-:W-:Y:S02]  /*1f950*/  @!P1 HFMA2.BF16_V2 R85, -RZ.H0_H0, RZ.H0_H0, -R144.H0_H0 ;  /* 0x200000ffff559231 */ /* 0x008fe40000340990 */
[----:B------:R3:W5:Y:S01]  /*1f960*/  LDL.LU R185, [R1+0x174] ;  /* 0x0001740001b97983 */ /* 0x0007620000300800 */
[----:B------:R-:W-:Y:S02]  /*1f970*/  @!P3 PRMT R145, R77, 0x5410, RZ ;  /* 0x000054104d91b816 */ /* 0x000fe400000000ff */
[----:B------:R-:W-:Y:S01]  /*1f980*/  ISETP.LE.U32.AND P3, PT, R3, UR12, PT ;  /* 0x0000000c03007c0c */ /* 0x000fe2000bf63070 */
[----:B------:R4:W-:Y:S01]  /*1f990*/  @!P1 STL.S16 [R1+0x34], R85 ;  /* 0x0000345501009387 */ /* 0x0009e20000100600 */
[----:B------:R-:W-:Y:S02]  /*1f9a0*/  PRMT R84, R85, 0x7610, R84 ;  /* 0x0000761055547816 */ /* 0x000fe40000000054 */
[----:B------:R-:W-:Y:S01]  /*1f9b0*/  SHF.R.U32.HI R3, RZ, 0x10, R162 ;  /* 0x00000010ff037819 */ /* 0x000fe200000116a2 */
[----:B------:R3:W5:Y:S01]  /*1f9c0*/  LDL.LU R184, [R1+0x170] ;  /* 0x0001700001b87983 */ /* 0x0007620000300800 */
[----:B------:R-:W-:Y:S02]  /*1f9d0*/  @!P1 PRMT R144, R84, 0x5410, RZ ;  /* 0x0000541054909816 */ /* 0x000fe400000000ff */
[----:B------:R-:W-:Y:S01]  /*1f9e0*/  LOP3.LUT R84, R2, 0xffff, RZ, 0xc0, !PT ;  /* 0x0000ffff02547812 */ /* 0x000fe200078ec0ff */
[----:B------:R3:W5:Y:S01]  /*1f9f0*/  LDL.LU R183, [R1+0x16c] ;  /* 0x00016c0001b77983 */ /* 0x0007620000300800 */
[----:B------:R-:W-:Y:S02]  /*1fa00*/  LOP3.LUT R3, R3, 0xff, RZ, 0xc0, !PT ;  /* 0x000000ff03037812 */ /* 0x000fe400078ec0ff */
[----:B------:R-:W-:Y:S01]  /*1fa10*/  SHF.R.U32.HI R88, RZ, 0x8, R84 ;  /* 0x00000008ff587819 */ /* 0x000fe20000011654 */
[----:B------:R3:W5:Y:S01]  /*1fa20*/  LDL.LU R182, [R1+0x168] ;  /* 0x0001680001b67983 */ /* 0x0007620000300800 */
[----:B------:R-:W-:Y:S02]  /*1fa30*/  ISETP.LE.U32.AND P1, PT, R3, UR12, PT ;  /* 0x0000000c03007c0c */ /* 0x000fe4000bf23070 */
[----:B------:R-:W-:Y:S01]  /*1fa40*/  SHF.R.U32.HI R3, RZ, 0x10, R0 ;  /* 0x00000010ff037819 */ /* 0x000fe20000011600 */
[----:B-1----:R3:W5:Y:S01]  /*1fa50*/  LDL.LU R181, [R1+0x164] ;  /* 0x0001640001b57983 */ /* 0x0027620000300800 */
[----:B--2---:R-:W-:Y:S02]  /*1fa60*/  PRMT R99, R76, 0x5410, R78 ;  /* 0x000054104c637816 */ /* 0x004fe4000000004e */
[----:B------:R-:W-:Y:S01]  /*1fa70*/  PRMT R88, R90, 0x5410, R88 ;  /* 0x000054105a587816 */ /* 0x000fe20000000058 */
[----:B------:R3:W5:Y:S01]  /*1fa80*/  LDL.LU R176, [R1+0x160] ;  /* 0x0001600001b07983 */ /* 0x0007620000300800 */
[--C-:B------:R-:W-:Y:S02]  /*1fa90*/  HSET2.LE.AND R90, R100, R127.reuse, PT ;  /* 0x0000007f645a7233 */ /* 0x100fe40003803000 */
[----:B------:R-:W-:Y:S01]  /*1faa0*/  SHF.R.U32.HI R162, RZ, 0x18, R162 ;  /* 0x00000018ffa27819 */ /* 0x000fe200000116a2 */
[----:B------:R3:W2:Y:S01]  /*1fab0*/  LDL.S16 R201, [R1+0x28] ;  /* 0x0000280001c97983 */ /* 0x0006a20000100600 */
[----:B----4-:R-:W-:Y:S02]  /*1fac0*/  SHF.R.U32.HI R85, RZ, 0x10, R2 ;  /* 0x00000010ff557819 */ /* 0x010fe40000011602 */
[----:B------:R-:W-:Y:S01]  /*1fad0*/  LOP3.LUT R2, R0, 0xffff, RZ, 0xc0, !PT ;  /* 0x0000ffff00027812 */ /* 0x000fe200078ec0ff */
[----:B------:R3:W4:Y:S01]  /*1fae0*/  LDL.S16 R200, [R1+0x24] ;  /* 0x0000240001c87983 */ /* 0x0007220000100600 */
[----:B------:R-:W-:Y:S02]  /*1faf0*/  LOP3.LUT R0, R85, 0xff, RZ, 0xc0, !PT ;  /* 0x000000ff55007812 */ /* 0x000fe400078ec0ff */
[----:B------:R-:W-:Y:S01]  /*1fb00*/  SHF.R.U32.HI R2, RZ, 0x8, R2 ;  /* 0x00000008ff027819 */ /* 0x000fe20000011602 */
[----:B------:R3:W3:Y:S01]  /*1fb10*/  LDL.S16 R197, [R1+0x20] ;  /* 0x0000200001c57983 */ /* 0x0006e20000100600 */
[--C-:B------:R-:W-:Y:S02]  /*1fb20*/  HSET2.LE.AND R100, R88, R127.reuse, PT ;  /* 0x0000007f58647233 */ /* 0x100fe40003803000 */
[----:B------:R-:W-:Y:S01]  /*1fb30*/  PRMT R2, R92, 0x5410, R2 ;  /* 0x000054105c027816 */ /* 0x000fe20000000002 */
[----:B------:R1:W3:Y:S01]  /*1fb40*/  LDL.S16 R196, [R1+0x1c] ;  /* 0x00001c0001c47983 */ /* 0x0002e20000100600 */
[----:B------:R-:W-:Y:S02]  /*1fb50*/  PRMT R0, R0, 0x5410, R89 ;  /* 0x0000541000007816 */ /* 0x000fe40000000059 */
[----:B------:R-:W-:Y:S01]  /*1fb60*/  LOP3.LUT R100, R100, R128, RZ, 0xc0, !PT ;  /* 0x0000008064647212 */ /* 0x000fe200078ec0ff */
[----:B------:R1:W3:Y:S01]  /*1fb70*/  LDL.S16 R92, [R1+0x2c] ;  /* 0x00002c00015c7983 */ /* 0x0002e20000100600 */
[--C-:B------:R-:W-:Y:S02]  /*1fb80*/  HSET2.LE.AND R88, R2, R127.reuse, PT ;  /* 0x0000007f02587233 */ /* 0x100fe40003803000 */
[--C-:B------:R-:W-:Y:S01]  /*1fb90*/  HSET2.LE.AND R101, R0, R127.reuse, PT ;  /* 0x0000007f00657233 */ /* 0x100fe20003803000 */
[----:B------:R1:W3:Y:S01]  /*1fba0*/  LDL.S16 R195, [R1+0x18] ;  /* 0x0000180001c37983 */ /* 0x0002e20000100600 */
[----:B------:R-:W-:Y:S02]  /*1fbb0*/  F2FP.BF16.F32.PACK_AB R2, R163, R166 ;  /* 0x000000a6a302723e */ /* 0x000fe400000010ff */
[----:B------:R-:W-:Y:S01]  /*1fbc0*/  LOP3.LUT R3, R3, 0xff, RZ, 0xc0, !PT ;  /* 0x000000ff03037812 */ /* 0x000fe200078ec0ff */
[----:B------:R1:W3:Y:S01]  /*1fbd0*/  LDL.S16 R173, [R1+0x4] ;  /* 0x0000040001ad7983 */ /* 0x0002e20000100600 */
[----:B------:R-:W-:Y:S02]  /*1fbe0*/  LOP3.LUT R101, R101, R116, RZ, 0xc0, !PT ;  /* 0x0000007465657212 */ /* 0x000fe400078ec0ff */
[----:B------:R-:W-:Y:S01]  /*1fbf0*/  PRMT R3, R3, 0x5410, R91 ;  /* 0x0000541003037816 */ /* 0x000fe2000000005b */
[----:B------:R-:W1:Y:S01]  /*1fc00*/  LDSM.16.MT88.4 R76, [R178+0x7000] ;  /* 0x00700000b24c783b */ /* 0x000e620000004200 */
[--C-:B------:R-:W-:Y:S02]  /*1fc10*/  HSET2.LE.AND R91, R99, R127.reuse, PT ;  /* 0x0000007f635b7233 */ /* 0x100fe40003803000 */
[----:B------:R-:W-:Y:S02]  /*1fc20*/  PRMT R0, R2, 0x7632, R0 ;  /* 0x0000763202007816 */ /* 0x000fe40000000000 */
[----:B------:R-:W-:Y:S02]  /*1fc30*/  HSET2.LE.AND R89, R3, R127, PT ;  /* 0x0000007f03597233 */ /* 0x000fe40003803000 */
[----:B------:R-:W-:Y:S01]  /*1fc40*/  F2FP.BF16.F32.PACK_AB R3, R167, R168 ;  /* 0x000000a8a703723e */ /* 0x000fe200000010ff */
[----:B------:R-:W1:Y:S03]  /*1fc50*/  LDSM.16.MT88.4 R84, [R179+0x7000] ;  /* 0x00700000b354783b */ /* 0x000e660000004200 */
[----:B------:R-:W-:Y:S05]  /*1fc60*/  PRMT R140, R3, 0x7632, R140 ;  /* 0x00007632038c7816 */ /* 0x000fea000000008c */
[----:B------:R-:W1:Y:S08]  /*1fc70*/  LDSM.16.MT88.4 R124, [R180+0x7800] ;  /* 0x00780000b47c783b */ /* 0x000e700000004200 */
[----:B------:R-:W3:Y:S08]  /*1fc80*/  LDSM.16.MT88.4 R116, [R178+0x7800] ;  /* 0x00780000b274783b */ /* 0x000ef00000004200 */
[----:B------:R-:W-:Y:S04]  /*1fc90*/  STG.E.U16 desc[UR26][R158.64+0x62], R145 ;  /* 0x000062919e007986 */ /* 0x000fe8000c10151a */
[----:B------:R-:W-:Y:S01]  /*1fca0*/  STG.E.U16 desc[UR26][R154.64+0x70], R144 ;  /* 0x000070909a007986 */ /* 0x000fe2000c10151a */
[-C--:B-1----:R-:W-:Y:S06]  /*1fcb0*/  HMMA.16816.F32.BF16 R36, R72, R76.reuse, R36 ;  /* 0x0000004c4824723c */ /* 0x082fec0000041824 */
[C---:B------:R-:W-:Y:S06]  /*1fcc0*/  HMMA.16816.F32.BF16 R40, R80.reuse, R76, R40 ;  /* 0x0000004c5028723c */ /* 0x040fec0000041828 */
[-C--:B------:R-:W-:Y:S05]  /*1fcd0*/  HMMA.16816.F32.BF16 R44, R80, R78.reuse, R44 ;  /* 0x0000004e502c723c */ /* 0x080fea000004182c */
[----:B------:R-:W-:Y:S01]  /*1fce0*/  PRMT R76, R142, 0x5410, R141 ;  /* 0x000054108e4c7816 */ /* 0x000fe2000000008d */
[C---:B------:R-:W-:Y:S05]  /*1fcf0*/  HMMA.16816.F32.BF16 R48, R72.reuse, R78, R48 ;  /* 0x0000004e4830723c */ /* 0x040fea0000041830 */
[----:B------:R-:W-:Y:S01]  /*1fd00*/  LOP3.LUT R103, R103, R76, RZ, 0xc0, !PT ;  /* 0x0000004c67677212 */ /* 0x000fe200078ec0ff */
[-C--:B------:R-:W-:Y:S05]  /*1fd10*/  HMMA.16816.F32.BF16 R52, R72, R84.reuse, R52 ;  /* 0x000000544834723c */ /* 0x080fea0000041834 */
[----:B------:R-:W-:Y:S01]  /*1fd20*/  PRMT R78, R3, 0x5410, R140 ;  /* 0x00005410034e7816 */ /* 0x000fe2000000008c */
[C---:B------:R-:W-:Y:S05]  /*1fd30*/  HMMA.16816.F32.BF16 R56, R80.reuse, R84, R56 ;  /* 0x000000545038723c */ /* 0x040fea0000041838 */
[----:B------:R-:W-:Y:S01]  /*1fd40*/  PRMT R79, R2, 0x5410, R0 ;  /* 0x00005410024f7816 */ /* 0x000fe20000000000 */
[-C--:B------:R-:W-:Y:S05]  /*1fd50*/  HMMA.16816.F32.BF16 R60, R80, R86.reuse, R60 ;  /* 0x00000056503c723c */ /* 0x080fea000004183c */
[----:B------:R-:W-:Y:S01]  /*1fd60*/  LOP3.LUT R76, R88, R98, RZ, 0xc0, !PT ;  /* 0x00000062584c7212 */ /* 0x000fe200078ec0ff */
[----:B------:R-:W-:Y:S05]  /*1fd70*/  HMMA.16816.F32.BF16 R64, R72, R86, R64 ;  /* 0x000000564840723c */ /* 0x000fea0000041840 */
[----:B------:R-:W-:Y:S01]  /*1fd80*/  LOP3.LUT R77, R89, R97, RZ, 0xc0, !PT ;  /* 0x00000061594d7212 */ /* 0x000fe200078ec0ff */
[-C--:B------:R-:W-:Y:S01]  /*1fd90*/  HMMA.16816.F32.BF16 R136, R100, R132.reuse, R4 ;  /* 0x000000846488723c */ /* 0x080fe20000041804 */
[----:B------:R-:W1:Y:S04]  /*1fda0*/  LDSM.16.MT88.4 R4, [R179+0x7800] ;  /* 0x00780000b304783b */ /* 0x000e680000004200 */
[----:B------:R-:W-:Y:S01]  /*1fdb0*/  LOP3.LUT R78, R90, R78, RZ, 0xc0, !PT ;  /* 0x0000004e5a4e7212 */ /* 0x000fe200078ec0ff */
[----:B------:R-:W-:Y:S01]  /*1fdc0*/  IMAD.MOV.U32 R73, RZ, RZ, R70 ;  /* 0x000000ffff497224 */ /* 0x000fe200078e0046 */
[----:B------:R-:W-:Y:S01]  /*1fdd0*/  LOP3.LUT R79, R91, R79, RZ, 0xc0, !PT ;  /* 0x0000004f5b4f7212 */ /* 0x000fe200078ec0ff */
[----:B------:R-:W-:Y:S06]  /*1fde0*/  IMAD.MOV.U32 R72, RZ, RZ, R71 ;  /* 0x000000ffff487224 */ /* 0x000fec00078e0047 */
[C---:B------:R-:W-:Y:S06]  /*1fdf0*/  HMMA.16816.F32.BF16 R108, R76.reuse, R132, R8 ;  /* 0x000000844c6c723c */ /* 0x040fec0000041808 */
[-C--:B------:R-:W-:Y:S06]  /*1fe00*/  HMMA.16816.F32.BF16 R104, R76, R134.reuse, R12 ;  /* 0x000000864c68723c */ /* 0x080fec000004180c */
[C---:B------:R-:W-:Y:S06]  /*1fe10*/  HMMA.16816.F32.BF16 R132, R100.reuse, R134, R16 ;  /* 0x000000866484723c */ /* 0x040fec0000041810 */
[-C--:B------:R-:W-:Y:S06]  /*1fe20*/  HMMA.16816.F32.BF16 R128, R100, R124.reuse, R20 ;  /* 0x0000007c6480723c */ /* 0x080fec0000041814 */
[C---:B------:R-:W-:Y:S05]  /*1fe30*/  HMMA.16816.F32.BF16 R96, R76.reuse, R124, R24 ;  /* 0x0000007c4c60723c */ /* 0x040fea0000041818 */
[----:B--2---:R-:W-:Y:S02]  /*1fe40*/  @!P2 HFMA2.BF16_V2 R201, -RZ.H0_H0, RZ.H0_H0, -R142.H0_H0 ;  /* 0x200000ffffc9a231 */ /* 0x004fe4000034098e */
[----:B----4-:R-:W-:Y:S04]  /*1fe50*/  @!P6 HFMA2.BF16_V2 R200, -RZ.H0_H0, RZ.H0_H0, -R141.H0_H0 ;  /* 0x200000ffffc8e231 */ /* 0x010fe8000034098d */
[----:B------:R-:W-:Y:S01]  /*1fe60*/  PRMT R13, R201, 0x7610, R13 ;  /* 0x00007610c90d7816 */ /* 0x000fe2000000000d */
[----:B---3--:R-:W-:Y:S03]  /*1fe70*/  @!P5 HFMA2.BF16_V2 R197, -RZ.H0_H0, RZ.H0_H0, -R3.H0_H0 ;  /* 0x200000ffffc5d231 */ /* 0x008fe60000340903 */
[----:B------:R-:W-:Y:S02]  /*1fe80*/  @!P2 PRMT R142, R13, 0x5410, RZ ;  /* 0x000054100d8ea816 */ /* 0x000fe400000000ff */
[----:B------:R-:W-:Y:S01]  /*1fe90*/  PRMT R12, R200, 0x7610, R12 ;  /* 0x00007610c80c7816 */ /* 0x000fe2000000000c */
[----:B------:R-:W-:Y:S01]  /*1fea0*/  @!P3 HFMA2.BF16_V2 R196, -RZ.H0_H0, RZ.H0_H0, -R140.H0_H0 ;  /* 0x200000ffffc4b231 */ /* 0x000fe2000034098c */
[----:B------:R-:W-:Y:S02]  /*1feb0*/  PRMT R11, R197, 0x7610, R11 ;  /* 0x00007610c50b7816 */ /* 0x000fe4000000000b */
[----:B------:R-:W-:Y:S01]  /*1fec0*/  @!P6 PRMT R141, R12, 0x5410, RZ ;  /* 0x000054100c8de816 */ /* 0x000fe200000000ff */
[----:B------:R-:W-:Y:S01]  /*1fed0*/  @!P4 HFMA2.BF16_V2 R92, -RZ.H0_H0, RZ.H0_H0, -R143.H0_H0 ;  /* 0x200000ffff5cc231 */ /* 0x000fe2000034098f */
[----:B------:R-:W-:Y:S02]  /*1fee0*/  @!P5 PRMT R3, R11, 0x5410, RZ ;  /* 0x000054100b03d816 */ /* 0x000fe400000000ff */
[----:B------:R-:W-:Y:S01]  /*1fef0*/  PRMT R10, R196, 0x7610, R10 ;  /* 0x00007610c40a7816 */ /* 0x000fe2000000000a */
[----:B------:R-:W-:Y:S01]  /*1ff00*/  @!P1 HFMA2.BF16_V2 R195, -RZ.H0_H0, RZ.H0_H0, -R2.H0_H0 ;  /* 0x200000ffffc39231 */ /* 0x000fe20000340902 */
[----:B------:R2:W-:Y:S01]  /*1ff10*/  @!P4 STL.S16 [R1+0x2c], R92 ;  /* 0x00002c5c0100c387 */ /* 0x0005e20000100600 */
[----:B------:R-:W-:Y:S02]  /*1ff20*/  PRMT R14, R92, 0x7610, R14 ;  /* 0x000076105c0e7816 */ /* 0x000fe4000000000e */
[----:B------:R-:W-:Y:S01]  /*1ff30*/  @!P3 PRMT R140, R10, 0x5410, RZ ;  /* 0x000054100a8cb816 */ /* 0x000fe200000000ff */
[----:B------:R-:W-:Y:S01]  /*1ff40*/  @!P2 STL.S16 [R1+0x28], R201 ;  /* 0x000028c90100a387 */ /* 0x000fe20000100600 */
[----:B------:R-:W-:Y:S02]  /*1ff50*/  @!P4 PRMT R143, R14, 0x5410, RZ ;  /* 0x000054100e8fc816 */ /* 0x000fe400000000ff */
[----:B------:R-:W-:Y:S01]  /*1ff60*/  ISETP.LE.U32.AND P4, PT, R162, UR12, PT ;  /* 0x0000000ca2007c0c */ /* 0x000fe2000bf83070 */
[----:B------:R-:W-:Y:S01]  /*1ff70*/  @!P6 STL.S16 [R1+0x24], R200 ;  /* 0x000024c80100e387 */ /* 0x000fe20000100600 */
[----:B------:R-:W-:Y:S03]  /*1ff80*/  PRMT R9, R195, 0x7610, R9 ;  /* 0x00007610c3097816 */ /* 0x000fe60000000009 */
[----:B------:R-:W-:Y:S01]  /*1ff90*/  STG.E.U16 desc[UR26][R154.64+0x72], R143 ;  /* 0x0000728f9a007986 */ /* 0x000fe2000c10151a */
[----:B------:R-:W-:Y:S03]  /*1ffa0*/  @!P1 PRMT R2, R9, 0x5410, RZ ;  /* 0x0000541009029816 */ /* 0x000fe600000000ff */
[----:B------:R-:W-:Y:S04]  /*1ffb0*/  STG.E.U16 desc[UR26][R156.64+0x70], R142 ;  /* 0x0000708e9c007986 */ /* 0x000fe8000c10151a */
[----:B------:R-:W-:Y:S01]  /*1ffc0*/  STG.E.U16 desc[UR26][R156.64+0x72], R141 ;  /* 0x0000728d9c007986 */ /* 0x000fe2000c10151a */
[----:B------:R-:W-:Y:S03]  /*1ffd0*/  @!P4 HFMA2.BF16_V2 R173, -RZ.H0_H0, RZ.H0_H0, -R0.H0_H0 ;  /* 0x200000ffffadc231 */ /* 0x000fe60000340900 */
[----:B------:R3:W-:Y:S01]  /*1ffe0*/  STG.E.U16 desc[UR26][R160.64+0x6e], R3 ;  /* 0x00006e03a0007986 */ /* 0x0007e2000c10151a */
[-C--:B--2---:R-:W-:Y:S03]  /*1fff0*/  HMMA.16816.F32.BF16 R92, R76, R126.reuse, R28 ;  /* 0x0000007e4c5c723c */ /* 0x084fe6000004181c */
[----:B------:R-:W-:Y:S01]  /*20000*/  STG.E.U16 desc[UR26][R160.64+0x70], R140 ;  /* 0x0000708ca0007986 */ /* 0x000fe2000c10151a */
[----:B------:R-:W-:Y:S02]  /*20010*/  PRMT R8, R173, 0x7610, R8 ;  /* 0x00007610ad087816 */ /* 0x000fe40000000008 */
[C---:B------:R-:W-:Y:S01]  /*20020*/  HMMA.16816.F32.BF16 R124, R100.reuse, R126, R32 ;  /* 0x0000007e647c723c */ /* 0x040fe20000041820 */
[----:B------:R2:W-:Y:S04]  /*20030*/  STG.E.U16 desc[UR26][R158.64+0x70], R2 ;  /* 0x000070029e007986 */ /* 0x0005e8000c10151a */
[----:B------:R-:W-:Y:S01]  /*20040*/  @!P5 STL.S16 [R1+0x20], R197 ;  /* 0x000020c50100d387 */ /* 0x000fe20000100600 */
[-C--:B------:R-:W-:Y:S03]  /*20050*/  HMMA.16816.F32.BF16 R120, R100, R116.reuse, R36 ;  /* 0x000000746478723c */ /* 0x080fe60000041824 */
[----:B------:R-:W-:Y:S02]  /*20060*/  @!P3 STL.S16 [R1+0x1c], R196 ;  /* 0x00001cc40100b387 */ /* 0x000fe40000100600 */
[----:B------:R-:W-:Y:S01]  /*20070*/  @!P4 PRMT R0, R8, 0x5410, RZ ;  /* 0x000054100800c816 */ /* 0x000fe200000000ff */
[C---:B------:R-:W-:Y:S01]  /*20080*/  HMMA.16816.F32.BF16 R88, R76.reuse, R116, R40 ;  /* 0x000000744c58723c */ /* 0x040fe20000041828 */
[----:B------:R-:W-:Y:S01]  /*20090*/  @!P1 STL.S16 [R1+0x18], R195 ;  /* 0x000018c301009387 */ /* 0x000fe20000100600 */
[----:B------:R-:W-:Y:S01]  /*200a0*/  ISETP.LT.AND P1, PT, RZ, UR18, PT ;  /* 0x00000012ff007c0c */ /* 0x000fe2000bf21270 */
[----:B------:R-:W-:Y:S02]  /*200b0*/  UIADD3 UR18, UR18, -0x1, URZ ;  /* 0xffffffff12127890 */ /* 0x000fe4000fffe03f */
[----:B------:R4:W-:Y:S01]  /*200c0*/  STG.E.U16 desc[UR26][R158.64+0x72], R0 ;  /* 0x000072009e007986 */ /* 0x0009e2000c10151a */
[-C--:B------:R-:W-:Y:S03]  /*200d0*/  HMMA.16816.F32.BF16 R84, R76, R118.reuse, R44 ;  /* 0x000000764c54723c */ /* 0x080fe6000004182c */
[----:B------:R4:W-:Y:S02]  /*200e0*/  @!P4 STL.S16 [R1+0x4], R173 ;  /* 0x000004ad0100c387 */ /* 0x0009e40000100600 */
[----:B---3--:R-:W-:Y:S01]  /*200f0*/  FADD.FTZ R3, R174, R164 ;  /* 0x000000a4ae037221 */ /* 0x008fe20000010000 */
[C---:B------:R-:W-:Y:S05]  /*20100*/  HMMA.16816.F32.BF16 R116, R100.reuse, R118, R48 ;  /* 0x000000766474723c */ /* 0x040fea0000041830 */
[----:B--2---:R-:W-:Y:S01]  /*20110*/  FADD.FTZ R2, R248, R193 ;  /* 0x000000c1f8027221 */ /* 0x004fe20000010000 */
[-C--:B-1----:R-:W-:Y:S06]  /*20120*/  HMMA.16816.F32.BF16 R112, R100, R4.reuse, R52 ;  /* 0x000000046470723c */ /* 0x082fec0000041834 */
[C---:B------:R-:W-:Y:S06]  /*20130*/  HMMA.16816.F32.BF16 R80, R76.reuse, R4, R56 ;  /* 0x000000044c50723c */ /* 0x040fec0000041838 */
[-C--:B------:R-:W-:Y:S05]  /*20140*/  HMMA.16816.F32.BF16 R76, R76, R6.reuse, R60 ;  /* 0x000000064c4c723c */ /* 0x080fea000004183c */
[----:B----4-:R-:W-:Y:S01]  /*20150*/  FADD.FTZ R0, R175, R165 ;  /* 0x000000a5af007221 */ /* 0x010fe20000010000 */
[----:B------:R-:W-:Y:S05]  /*20160*/  HMMA.16816.F32.BF16 R100, R100, R6, R64 ;  /* 0x000000066464723c */ /* 0x000fea0000041840 */
[----:B------:R-:W-:Y:S01]  /*20170*/  FADD.FTZ R4, R170, R2 ;  /* 0x00000002aa047221 */ /* 0x000fe20000010000 */
[----:B------:R-:W-:Y:S01]  /*20180*/  FADD.FTZ R2, R168, R0 ;  /* 0x00000000a8027221 */ /* 0x000fe20000010000 */
[----:B------:R-:W-:Y:S01]  /*20190*/  FADD.FTZ R0, R166, R3 ;  /* 0x00000003a6007221 */ /* 0x000fe20000010000 */
[----:B------:R-:W-:Y:S03]  /*201a0*/  FADD.FTZ R5, R172, R194 ;  /* 0x000000c2ac057221 */ /* 0x000fe60000010000 */
[----:B------:R-:W-:Y:S01]  /*201b0*/  FADD.FTZ R245, R163, R0 ;  /* 0x00000000a3f57221 */ /* 0x000fe20000010000 */
[----:B------:R-:W-:Y:S02]  /*201c0*/  IMAD.MOV.U32 R3, RZ, RZ, R68 ;  /* 0x000000ffff037224 */ /* 0x000fe400078e0044 */
[----:B------:R-:W-:Y:S01]  /*201d0*/  FADD.FTZ R247, R171, R5 ;  /* 0x00000005abf77221 */ /* 0x000fe20000010000 */
[----:B------:R-:W-:Y:S01]  /*201e0*/  FADD.FTZ R249, R169, R4 ;  /* 0x00000004a9f97221 */ /* 0x000fe20000010000 */
[----:B------:R-:W-:Y:S02]  /*201f0*/  IMAD.MOV.U32 R0, RZ, RZ, R69 ;  /* 0x000000ffff007224 */ /* 0x000fe400078e0045 */
[----:B------:R-:W-:Y:S01]  /*20200*/  FADD.FTZ R244, R167, R2 ;  /* 0x00000002a7f47221 */ /* 0x000fe20000010000 */
[----:B------:R-:W-:Y:S06]  /*20210*/  @P1 BRA `(.L_x_1058) ;  /* 0xffffff9800141947 */ /* 0x000fec000383ffff */
.L_x_1057:
[----:B------:R-:W1:Y:S01]  /*20220*/  SHFL.BFLY PT, R3, R249, 0x2, 0x1f ;  /* 0x0c401f00f9037f89 */ /* 0x000e6200000e0000 */
[----:B------:R-:W2:Y:S01]  /*20230*/  S2UR UR4, SR_CgaCtaId ;  /* 0x00000000000479c3 */ /* 0x000ea20000008800 */
[----:B------:R-:W-:Y:S01]  /*20240*/  UISETP.NE.AND UP0, UPT, UR13, -0x1, UPT ;  /* 0xffffffff0d00788c */ /* 0x000fe2000bf05270 */
[----:B------:R-:W-:Y:S01]  /*20250*/  MOV R34, 0x20 ;  /* 0x0000002000227802 */ /* 0x000fe20000000f00 */
[----:B------:R-:W3:Y:S01]  /*20260*/  SHFL.BFLY PT, R4, R247, 0x2, 0x1f ;  /* 0x0c401f00f7047f89 */ /* 0x000ee200000e0000 */
[----:B------:R-:W-:-:S03]  /*20270*/  UMOV UR8, 0x400 ;  /* 0x0000040000087882 */ /* 0x000fc60000000000 */
[----:B------:R-:W4:Y:S04]  /*20280*/  SHFL.BFLY PT, R2, R244, 0x2, 0x1f ;  /* 0x0c401f00f4027f89 */ /* 0x000f2800000e0000 */
[----:B------:R-:W4:Y:S01]  /*20290*/  SHFL.BFLY PT, R0, R245, 0x2, 0x1f ;  /* 0x0c401f00f5007f89 */ /* 0x000f2200000e0000 */
[----:B------:R-:W-:Y:S02]  /*202a0*/  @UP0 ULDC.64 UR6, c[0x0][0x298] ;  /* 0x0000a60000060ab9 */ /* 0x000fe40000000a00 */
[----:B------:R-:W-:Y:S01]  /*202b0*/  @UP0 UIMAD.WIDE.U32 UR10, UR13, UR6, URZ ;  /* 0x000000060d0a02a5 */ /* 0x000fe2000f8e003f */
[----:B------:R-:W4:Y:S02]  /*202c0*/  S2R R35, SR_TID.X ;  /* 0x0000000000237919 */ /* 0x000f240000002100 */
[----:B------:R-:W-:Y:S01]  /*202d0*/  ULDC UR6, c[0x0][0x38c] ;  /* 0x0000e30000067ab9 */ /* 0x000fe20000000800 */
[----:B------:R-:W-:Y:S01]  /*202e0*/  @UP0 UIMAD UR7, UR13, UR7, UR11 ;  /* 0x000000070d0702a4 */ /* 0x000fe2000f8e020b */
[----:B-1----:R-:W-:Y:S01]  /*202f0*/  FADD.FTZ R3, R3, R249 ;  /* 0x000000f903037221 */ /* 0x002fe20000010000 */
[----:B--2---:R-:W-:Y:S01]  /*20300*/  ULEA UR4, UR4, UR8, 0x18 ;  /* 0x0000000804047291 */ /* 0x004fe2000f8ec03f */
[----:B---3--:R-:W-:-:S03]  /*20310*/  FADD.FTZ R4, R4, R247 ;  /* 0x000000f704047221 */ /* 0x008fc60000010000 */
[----:B------:R-:W1:Y:S01]  /*20320*/  SHFL.BFLY PT, R7, R3, 0x1, 0x1f ;  /* 0x0c201f0003077f89 */ /* 0x000e6200000e0000 */
[----:B----4-:R-:W-:-:S03]  /*20330*/  FADD.FTZ R2, R2, R244 ;  /* 0x000000f402027221 */ /* 0x010fc60000010000 */
[----:B------:R-:W2:Y:S01]  /*20340*/  SHFL.BFLY PT, R8, R4, 0x1, 0x1f ;  /* 0x0c201f0004087f89 */ /* 0x000ea200000e0000 */
[----:B------:R-:W-:-:S03]  /*20350*/  FADD.FTZ R0, R0, R245 ;  /* 0x000000f500007221 */ /* 0x000fc60000010000 */
[----:B------:R-:W3:Y:S04]  /*20360*/  SHFL.BFLY PT, R5, R2, 0x1, 0x1f ;  /* 0x0c201f0002057f89 */ /* 0x000ee800000e0000 */
[----:B------:R-:W4:Y:S01]  /*20370*/  SHFL.BFLY PT, R6, R0, 0x1, 0x1f ;  /* 0x0c201f0000067f89 */ /* 0x000f2200000e0000 */
[----:B------:R-:W-:-:S04]  /*20380*/  SHF.R.S32.HI R10, RZ, 0x1f, R35 ;  /* 0x0000001fff0a7819 */ /* 0x000fc80000011423 */
[CC--:B------:R-:W-:Y:S01]  /*20390*/  LEA.HI R9, R10.reuse, R35.reuse, RZ, 0x5 ;  /* 0x000000230a097211 */ /* 0x0c0fe200078f28ff */
[----:B-1---5:R-:W-:Y:S01]  /*203a0*/  FADD.FTZ R43, R3, R7 ;  /* 0x00000007032b7221 */ /* 0x022fe20000010000 */
[----:B------:R-:W-:Y:S01]  /*203b0*/  LEA.HI R7, R10, R35, RZ, 0x2 ;  /* 0x000000230a077211 */ /* 0x000fe200078f10ff */
[----:B--2---:R-:W-:-:S03]  /*203c0*/  FADD.FTZ R42, R4, R8 ;  /* 0x00000008042a7221 */ /* 0x004fc60000010000 */
[--C-:B------:R-:W-:Y:S01]  /*203d0*/  SHF.R.S32.HI R8, RZ, 0x2, R7.reuse ;  /* 0x00000002ff087819 */ /* 0x100fe20000011407 */
[----:B------:R-:W-:Y:S01]  /*203e0*/  IMAD.MOV.U32 R4, RZ, RZ, 0x3f800000 ;  /* 0x3f800000ff047424 */ /* 0x000fe200078e00ff */
[----:B------:R-:W-:Y:S01]  /*203f0*/  SHF.R.S32.HI R3, RZ, 0x1f, R7 ;  /* 0x0000001fff037819 */ /* 0x000fe20000011407 */
[----:B---3--:R-:W-:Y:S01]  /*20400*/  FADD.FTZ R44, R2, R5 ;  /* 0x00000005022c7221 */ /* 0x008fe20000010000 */
[----:B------:R-:W-:Y:S02]  /*20410*/  FSETP.NE.FTZ.AND P5, PT, R42, RZ, PT ;  /* 0x000000ff2a00720b */ /* 0x000fe40003fb5000 */
[----:B------:R-:W-:Y:S01]  /*20420*/  LEA.HI R5, R3, R8, RZ, 0x3 ;  /* 0x0000000803057211 */ /* 0x000fe200078f18ff */
[----:B----4-:R-:W-:Y:S01]  /*20430*/  FADD.FTZ R45, R0, R6 ;  /* 0x00000006002d7221 */ /* 0x010fe20000010000 */
[----:B------:R-:W-:Y:S01]  /*20440*/  FSETP.NE.FTZ.AND P4, PT, R43, RZ, PT ;  /* 0x000000ff2b00720b */ /* 0x000fe20003f95000 */
[----:B------:R-:W-:Y:S01]  /*20450*/  IMAD.MOV.U32 R3, RZ, RZ, 0x3f800000 ;  /* 0x3f800000ff037424 */ /* 0x000fe200078e00ff */
[----:B------:R-:W-:-:S02]  /*20460*/  LOP3.LUT R5, R5, 0xfffffff8, RZ, 0xc0, !PT ;  /* 0xfffffff805057812 */ /* 0x000fc400078ec0ff */
[----:B------:R-:W-:Y:S02]  /*20470*/  FSETP.NE.FTZ.AND P3, PT, R44, RZ, PT ;  /* 0x000000ff2c00720b */ /* 0x000fe40003f75000 */
[----:B------:R-:W-:Y:S01]  /*20480*/  FSETP.NE.FTZ.AND P0, PT, R45, RZ, PT ;  /* 0x000000ff2d00720b */ /* 0x000fe20003f15000 */
[----:B------:R-:W-:Y:S01]  /*20490*/  IMAD.IADD R5, R8, 0x1, -R5 ;  /* 0x0000000108057824 */ /* 0x000fe200078e0a05 */
[----:B------:R-:W-:Y:S01]  /*204a0*/  LOP3.LUT R0, R7, 0x3ffffffc, RZ, 0xc0, !PT ;  /* 0x3ffffffc07007812 */ /* 0x000fe200078ec0ff */
[----:B------:R-:W1:Y:S01]  /*204b0*/  @P5 MUFU.RCP R4, R42 ;  /* 0x0000002a00045308 */ /* 0x000e620000001000 */
[----:B------:R-:W-:Y:S01]  /*204c0*/  MOV R2, 0x3f800000 ;  /* 0x3f80000000027802 */ /* 0x000fe20000000f00 */
[----:B------:R-:W-:Y:S01]  /*204d0*/  IMAD.SHL.U32 R7, R5, 0x40, RZ ;  /* 0x0000004005077824 */ /* 0x000fe200078e00ff */
[----:B------:R-:W-:Y:S01]  /*204e0*/  SHF.R.S32.HI R8, RZ, 0x5, R9 ;  /* 0x00000005ff087819 */ /* 0x000fe20000011409 */
[----:B------:R-:W-:Y:S01]  /*204f0*/  IMAD.IADD R6, R35, 0x1, -R0 ;  /* 0x0000000123067824 */ /* 0x000fe200078e0a00 */
[----:B------:R-:W-:-:S02]  /*20500*/  MOV R0, 0x3f800000 ;  /* 0x3f80000000007802 */ /* 0x000fc40000000f00 */
[----:B------:R-:W-:Y:S01]  /*20510*/  LOP3.LUT R7, R7, 0x1c0, RZ, 0xc0, !PT ;  /* 0x000001c007077812 */ /* 0x000fe200078ec0ff */
[----:B------:R-:W2:Y:S01]  /*20520*/  @P4 MUFU.RCP R3, R43 ;  /* 0x0000002b00034308 */ /* 0x000ea20000001000 */
[----:B------:R-:W-:Y:S01]  /*20530*/  R2P PR, R5, 0x6 ;  /* 0x0000000605007804 */ /* 0x000fe20000000000 */
[----:B------:R-:W-:Y:S01]  /*20540*/  IMAD R6, R8, 0x200, R6 ;  /* 0x0000020008067824 */ /* 0x000fe200078e0206 */
[----:B------:R-:W-:Y:S02]  /*20550*/  LEA.HI R7, R7, R7, RZ, 0x1d ;  /* 0x0000000707077211 */ /* 0x000fe400078fe8ff */
[----:B------:R-:W-:Y:S02]  /*20560*/  PLOP3.LUT P6, PT, PT, PT, UP0, 0x80, 0x0 ;  /* 0x000000000000781c */ /* 0x000fe40003fcf008 */
[----:B------:R-:W-:Y:S01]  /*20570*/  SEL R34, R34, 0xffffffe0, !P1 ;  /* 0xffffffe022227807 */ /* 0x000fe20004800000 */
[----:B------:R-:W3:Y:S01]  /*20580*/  @P3 MUFU.RCP R2, R44 ;  /* 0x0000002c00023308 */ /* 0x000ee20000001000 */
[----:B------:R-:W-:-:S02]  /*20590*/  IMAD.U32 R6, R6, 0x2, R7 ;  /* 0x0000000206067824 */ /* 0x000fc400078e0007 */
[----:B-1----:R-:W-:-:S03]  /*205a0*/  FMUL.FTZ R4, R4, UR6 ;  /* 0x0000000604047c20 */ /* 0x002fc60008410000 */
[----:B------:R-:W-:Y:S02]  /*205b0*/  LEA R21, R6, UR4, 0x1 ;  /* 0x0000000406157c11 */ /* 0x000fe4000f8e08ff */
[----:B------:R-:W1:Y:S01]  /*205c0*/  @P0 MUFU.RCP R0, R45 ;  /* 0x0000002d00000308 */ /* 0x000e620000001000 */
[----:B--2---:R-:W-:Y:S02]  /*205d0*/  FMUL.FTZ R3, R3, UR6 ;  /* 0x0000000603037c20 */ /* 0x004fe40008410000 */
[C---:B------:R-:W-:Y:S01]  /*205e0*/  VIADD R22, R21.reuse, 0x40 ;  /* 0x0000004015167836 */ /* 0x040fe20000000000 */
[----:B------:R-:W-:Y:S01]  /*205f0*/  @P2 IADD3 R22, R21, -0x40, RZ ;  /* 0xffffffc015162810 */ /* 0x000fe20007ffe0ff */
[----:B---3--:R-:W-:Y:S01]  /*20600*/  FMUL.FTZ R2, R2, UR6 ;  /* 0x0000000602027c20 */ /* 0x008fe20008410000 */
[----:B-1----:R-:W-:Y:S01]  /*20610*/  FMUL.FTZ R0, R0, UR6 ;  /* 0x0000000600007c20 */ /* 0x002fe20008410000 */
        /* <DEDUP_REMOVED lines=8> */
.L_x_1061:
[----:B------:R-:W-:Y:S01]  /*206a0*/  ULDC.U8 UR4, c[0x0][0x3d8] ;  /* 0x0000f60000047ab9 */ /* 0x000fe20000000000 */
[----:B------:R-:W-:Y:S01]  /*206b0*/  ULDC.U8 UR8, c[0x0][0x3d9] ;  /* 0x0000f64000087ab9 */ /* 0x000fe20000000000 */
[----:B------:R-:W-:Y:S01]  /*206c0*/  ISETP.NE.AND P6, PT, RZ, UR4, PT ;  /* 0x00000004ff007c0c */ /* 0x000fe2000bfc5270 */
[----:B------:R-:W-:Y:S01]  /*206d0*/  IMAD.MOV.U32 R40, RZ, RZ, 0x10 ;  /* 0x00000010ff287424 */ /* 0x000fe200078e00ff */
[----:B------:R-:W-:Y:S02]  /*206e0*/  LOP3.LUT R5, R5, 0x1, RZ, 0xc0, !PT ;  /* 0x0000000105057812 */ /* 0x000fe400078ec0ff */
[----:B------:R-:W-:Y:S02]  /*206f0*/  CS2R R38, SRZ ;  /* 0x0000000000267805 */ /* 0x000fe4000001ff00 */
[----:B------:R-:W-:Y:S02]  /*20700*/  ISETP.NE.OR P1, PT, RZ, UR8, !P6 ;  /* 0x00000008ff007c0c */ /* 0x000fe4000f725670 */
[----:B------:R-:W-:-:S04]  /*20710*/  ISETP.NE.U32.AND P2, PT, R5, 0x1, PT ;  /* 0x000000010500780c */ /* 0x000fc80003f45070 */
[----:B------:R-:W-:Y:S02]  /*20720*/  SEL R40, R40, 0xfffffff0, P2 ;  /* 0xfffffff028287807 */ /* 0x000fe40001000000 */
[----:B------:R-:W-:-:S04]  /*20730*/  PLOP3.LUT P2, PT, PT, PT, PT, 0x8, 0x0 ;  /* 0x000000000000781c */ /* 0x000fc80003f4e170 */
[----:B------:R-:W-:Y:S01]  /*20740*/  P2R R5, PR, RZ, 0x4 ;  /* 0x00000004ff057803 */ /* 0x000fe20000000000 */
[----:B------:R-:W-:Y:S08]  /*20750*/  @P1 BRA `(.L_x_1062) ;  /* 0x0000000000241947 */ /* 0x000ff00003800000 */
[----:B------:R-:W1:Y:S01]  /*20760*/  S2UR UR4, SR_CTAID.Y ;  /* 0x00000000000479c3 */ /* 0x000e620000002600 */
[----:B------:R-:W-:Y:S01]  /*20770*/  ULDC UR6, c[0x0][0x2c4] ;  /* 0x0000b10000067ab9 */ /* 0x000fe20000000800 */
[----:B------:R-:W-:-:S04]  /*20780*/  PLOP3.LUT P1, PT, PT, PT, PT, 0x80, 0x0 ;  /* 0x000000000000781c */ /* 0x000fc80003f2f070 */
[----:B------:R-:W-:Y:S01]  /*20790*/  P2R R5, PR, RZ, 0x2 ;  /* 0x00000002ff057803 */ /* 0x000fe20000000000 */
[----:B-1----:R-:W-:-:S04]  /*207a0*/  UIMAD UR4, UR4, UR6, URZ ;  /* 0x00000006040472a4 */ /* 0x002fc8000f8e023f */
[----:B------:R-:W-:-:S04]  /*207b0*/  USEL UR13, UR4, UR13, !UP0 ;  /* 0x0000000d040d7287 */ /* 0x000fc8000c000000 */
[----:B------:R-:W-:Y:S02]  /*207c0*/  USHF.R.S32.HI UR4, URZ, 0x1f, UR13 ;  /* 0x0000001f3f047899 */ /* 0x000fe4000801140d */
[----:B------:R-:W-:-:S04]  /*207d0*/  IMAD.U32 R38, RZ, RZ, UR13 ;  /* 0x0000000dff267e24 */ /* 0x000fc8000f8e00ff */
[----:B------:R-:W-:-:S07]  /*207e0*/  IMAD.U32 R39, RZ, RZ, UR4 ;  /* 0x00000004ff277e24 */ /* 0x000fce000f8e00ff */
.L_x_1062:
[----:B------:R-:W1:Y:S01]  /*207f0*/  S2R R46, SR_TID.X ;  /* 0x00000000002e7919 */ /* 0x000e620000002100 */
[----:B------:R-:W-:Y:S01]  /*20800*/  ISETP.NE.AND P2, PT, RZ, UR8, PT ;  /* 0x00000008ff007c0c */ /* 0x000fe2000bf45270 */
[C---:B------:R-:W-:Y:S01]  /*20810*/  FMUL.FTZ R136, R4.reuse, R136 ;  /* 0x0000008804887220 */ /* 0x040fe20000410000 */
[----:B------:R-:W-:Y:S01]  /*20820*/  PLOP3.LUT P1, PT, PT, PT, PT, 0x8, 0x0 ;  /* 0x000000000000781c */ /* 0x000fe20003f2e170 */
[----:B------:R-:W-:Y:S01]  /*20830*/  FMUL.FTZ R138, R3, R138 ;  /* 0x0000008a038a7220 */ /* 0x000fe20000410000 */
[----:B------:R-:W-:Y:S01]  /*20840*/  LOP3.LUT R6, R9, 0xffffffe0, RZ, 0xc0, !PT ;  /* 0xffffffe009067812 */ /* 0x000fe200078ec0ff */
[C---:B------:R-:W-:Y:S01]  /*20850*/  FMUL.FTZ R134, R3.reuse, R134 ;  /* 0x0000008603867220 */ /* 0x040fe20000410000 */
[----:B------:R-:W-:Y:S01]  /*20860*/  FMUL.FTZ R135, R3, R135 ;  /* 0x0000008703877220 */ /* 0x000fe20000410000 */
[----:B------:R-:W-:Y:S01]  /*20870*/  FMUL.FTZ R132, R4, R132 ;  /* 0x0000008404847220 */ /* 0x000fe20000410000 */
[----:B------:R-:W-:Y:S01]  /*20880*/  IADD3 R6, -R6, R35, RZ ;  /* 0x0000002306067210 */ /* 0x000fe20007ffe1ff */
[----:B------:R-:W-:Y:S01]  /*20890*/  FMUL.FTZ R133, R4, R133 ;  /* 0x0000008504857220 */ /* 0x000fe20000410000 */
[----:B------:R-:W-:Y:S01]  /*208a0*/  LEA.HI R35, R10, R35, RZ, 0x3 ;  /* 0x000000230a237211 */ /* 0x000fe200078f18ff */
[C---:B------:R-:W-:Y:S01]  /*208b0*/  FMUL.FTZ R128, R4.reuse, R128 ;  /* 0x0000008004807220 */ /* 0x040fe20000410000 */
[C---:B------:R-:W-:Y:S01]  /*208c0*/  FMUL.FTZ R12, R4.reuse, R129 ;  /* 0x00000081040c7220 */ /* 0x040fe20000410000 */
[----:B------:R-:W2:Y:S01]  /*208d0*/  @!P2 LDC R41, c[0x0][0x2c4] ;  /* 0x0000b100ff29ab82 */ /* 0x000ea20000000800 */
[----:B------:R-:W-:Y:S01]  /*208e0*/  @!P2 PLOP3.LUT P1, PT, P6, PT, PT, 0x80, 0x0 ;  /* 0x000000000000a81c */ /* 0x000fe2000372f070 */
[C---:B------:R-:W-:Y:S01]  /*208f0*/  FMUL.FTZ R124, R4.reuse, R124 ;  /* 0x0000007c047c7220 */ /* 0x040fe20000410000 */
[----:B------:R-:W-:Y:S01]  /*20900*/  ISETP.NE.AND P6, PT, R5, RZ, PT ;  /* 0x000000ff0500720c */ /* 0x000fe20003fc5270 */
        /* <DEDUP_REMOVED lines=14> */
[----:B-1----:R-:W-:Y:S01]  /*209f0*/  SHF.R.S32.HI R47, RZ, 0x1f, R46 ;  /* 0x0000001fff2f7819 */ /* 0x002fe2000001142e */
[C---:B------:R-:W-:Y:S01]  /*20a00*/  FMUL.FTZ R92, R2.reuse, R92 ;  /* 0x0000005c025c7220 */ /* 0x040fe20000410000 */
[C---:B------:R-:W-:Y:S01]  /*20a10*/  FMUL.FTZ R15, R2.reuse, R93 ;  /* 0x0000005d020f7220 */ /* 0x040fe20000410000 */
[C---:B------:R-:W-:Y:S01]  /*20a20*/  FMUL.FTZ R88, R2.reuse, R88 ;  /* 0x0000005802587220 */ /* 0x040fe20000410000 */
[----:B------:R-:W-:Y:S01]  /*20a30*/  LEA.HI R47, R47, R46, RZ, 0x3 ;  /* 0x0000002e2f2f7211 */ /* 0x000fe200078f18ff */
[----:B------:R-:W-:Y:S01]  /*20a40*/  FMUL.FTZ R24, R2, R89 ;  /* 0x0000005902187220 */ /* 0x000fe20000410000 */
[----:B--2---:R-:W1:Y:S01]  /*20a50*/  @P1 LDC R41, c[0x0][0x2e4] ;  /* 0x0000b900ff291b82 */ /* 0x004e620000000800 */
[----:B------:R-:W-:Y:S01]  /*20a60*/  LOP3.LUT P1, RZ, R6, 0x3, RZ, 0xc0, !PT ;  /* 0x0000000306ff7812 */ /* 0x000fe2000782c0ff */
[----:B------:R-:W-:Y:S01]  /*20a70*/  FMUL.FTZ R6, R4, R137 ;  /* 0x0000008904067220 */ /* 0x000fe20000410000 */
[----:B------:R-:W-:Y:S01]  /*20a80*/  LOP3.LUT R5, R47, 0xfffffff8, RZ, 0xc0, !PT ;  /* 0xfffffff82f057812 */ /* 0x000fe200078ec0ff */
[C---:B------:R-:W-:Y:S01]  /*20a90*/  FMUL.FTZ R4, R2.reuse, R109 ;  /* 0x0000006d02047220 */ /* 0x040fe20000410000 */
[C---:B------:R-:W-:Y:S01]  /*20aa0*/  FMUL.FTZ R84, R2.reuse, R84 ;  /* 0x0000005402547220 */ /* 0x040fe20000410000 */
[C---:B------:R-:W-:Y:S01]  /*20ab0*/  FMUL.FTZ R25, R2.reuse, R85 ;  /* 0x0000005502197220 */ /* 0x040fe20000410000 */
[----:B------:R-:W-:Y:S01]  /*20ac0*/  IADD3 R46, -R5, R46, RZ ;  /* 0x0000002e052e7210 */ /* 0x000fe20007ffe1ff */
        /* <DEDUP_REMOVED lines=22> */
[----:B------:R-:W-:Y:S01]  /*20c30*/  FMUL.FTZ R130, R3, R130 ;  /* 0x0000008203827220 */ /* 0x000fe20000410000 */
[----:B------:R-:W-:Y:S01]  /*20c40*/  F2FP.BF16.F32.PACK_AB R5, R5, R138 ;  /* 0x0000008a0505723e */ /* 0x000fe200000010ff */
[----:B------:R-:W-:Y:S01]  /*20c50*/  FMUL.FTZ R11, R3, R131 ;  /* 0x00000083030b7220 */ /* 0x000fe20000410000 */
[----:B------:R-:W-:Y:S01]  /*20c60*/  F2FP.BF16.F32.PACK_AB R2, R135, R134 ;  /* 0x000000868702723e */ /* 0x000fe200000010ff */
[----:B------:R-:W-:Y:S01]  /*20c70*/  FMUL.FTZ R126, R3, R126 ;  /* 0x0000007e037e7220 */ /* 0x000fe20000410000 */
[----:B------:R-:W-:Y:S01]  /*20c80*/  IADD3 R0, R21, R40, RZ ;  /* 0x0000002815007210 */ /* 0x000fe20007ffe0ff */
        /* <DEDUP_REMOVED lines=10> */
[----:B------:R-:W-:Y:S01]  /*20d30*/  STS [R21], R6 ;  /* 0x0000000615007388 */ /* 0x000fe20000000800 */
[----:B------:R-:W-:Y:S01]  /*20d40*/  F2FP.BF16.F32.PACK_AB R4, R4, R108 ;  /* 0x0000006c0404723e */ /* 0x000fe200000010ff */
[----:B------:R-:W2:Y:S01]  /*20d50*/  S2UR UR4, SR_CTAID.X ;  /* 0x00000000000479c3 */ /* 0x000ea20000002500 */
[----:B------:R-:W-:Y:S01]  /*20d60*/  F2FP.BF16.F32.PACK_AB R7, R7, R110 ;  /* 0x0000006e0707723e */ /* 0x000fe200000010ff */
[----:B------:R3:W-:Y:S01]  /*20d70*/  STS [R21+0x400], R5 ;  /* 0x0004000515007388 */ /* 0x0007e20000000800 */
[----:B------:R-:W-:Y:S01]  /*20d80*/  F2FP.BF16.F32.PACK_AB R14, R14, R104 ;  /* 0x000000680e0e723e */ /* 0x000fe200000010ff */
[----:B------:R-:W-:Y:S01]  /*20d90*/  BSSY B0, `(.L_x_1063) ;  /* 0x0000099000007945 */ /* 0x000fe20003800000 */
[----:B------:R-:W-:Y:S01]  /*20da0*/  F2FP.BF16.F32.PACK_AB R13, R13, R106 ;  /* 0x0000006a0d0d723e */ /* 0x000fe200000010ff */
[----:B------:R4:W-:Y:S01]  /*20db0*/  STS [R0+0x400], R2 ;  /* 0x0004000200007388 */ /* 0x0009e20000000800 */
[----:B------:R-:W-:-:S02]  /*20dc0*/  F2FP.BF16.F32.PACK_AB R12, R12, R128 ;  /* 0x000000800c0c723e */ /* 0x000fc400000010ff */
[----:B------:R-:W-:Y:S01]  /*20dd0*/  F2FP.BF16.F32.PACK_AB R11, R11, R130 ;  /* 0x000000820b0b723e */ /* 0x000fe200000010ff */
[----:B------:R5:W-:Y:S01]  /*20de0*/  STS [R0], R3 ;  /* 0x0000000300007388 */ /* 0x000be20000000800 */
[----:B------:R-:W-:Y:S02]  /*20df0*/  F2FP.BF16.F32.PACK_AB R9, R9, R124 ;  /* 0x0000007c0909723e */ /* 0x000fe400000010ff */
[----:B------:R-:W-:Y:S01]  /*20e00*/  F2FP.BF16.F32.PACK_AB R8, R8, R126 ;  /* 0x0000007e0808723e */ /* 0x000fe200000010ff */
[----:B------:R-:W-:Y:S01]  /*20e10*/  STS [R21+0x2000], R4 ;  /* 0x0020000415007388 */ /* 0x000fe20000000800 */
        /* <DEDUP_REMOVED lines=9> */
[----:B------:R-:W-:Y:S01]  /*20eb0*/  F2FP.BF16.F32.PACK_AB R17, R17, R116 ;  /* 0x000000741111723e */ /* 0x000fe200000010ff */
[----:B---3--:R-:W3:Y:S01]  /*20ec0*/  @P5 MUFU.LG2 R5, R42 ;  /* 0x0000002a00055308 */ /* 0x008ee20000000c00 */
[----:B------:R-:W-:Y:S02]  /*20ed0*/  F2FP.BF16.F32.PACK_AB R23, R23, R118 ;  /* 0x000000761717723e */ /* 0x000fe400000010ff */
[----:B----4-:R-:W-:-:S02]  /*20ee0*/  IADD3 R2, R21, R34, RZ ;  /* 0x0000002215027210 */ /* 0x010fc40007ffe0ff */
[----:B------:R-:W-:Y:S02]  /*20ef0*/  F2FP.BF16.F32.PACK_AB R24, R24, R88 ;  /* 0x000000581818723e */ /* 0x000fe400000010ff */
[----:B-----5:R-:W-:Y:S01]  /*20f00*/  IADD3 R3, R0, R34, RZ ;  /* 0x0000002200037210 */ /* 0x020fe20007ffe0ff */
[----:B------:R4:W-:Y:S01]  /*20f10*/  STS [R2], R12 ;  /* 0x0000000c02007388 */ /* 0x0009e20000000800 */
[----:B------:R-:W-:Y:S02]  /*20f20*/  F2FP.BF16.F32.PACK_AB R26, R26, R90 ;  /* 0x0000005a1a1a723e */ /* 0x000fe400000010ff */
[----:B------:R-:W-:Y:S01]  /*20f30*/  F2FP.BF16.F32.PACK_AB R25, R25, R84 ;  /* 0x000000541919723e */ /* 0x000fe200000010ff */
[----:B------:R5:W-:Y:S01]  /*20f40*/  STS [R2+0x400], R11 ;  /* 0x0004000b02007388 */ /* 0x000be20000000800 */
[----:B------:R-:W-:Y:S01]  /*20f50*/  F2FP.BF16.F32.PACK_AB R27, R27, R86 ;  /* 0x000000561b1b723e */ /* 0x000fe200000010ff */
[----:B-1----:R-:W1:Y:S02]  /*20f60*/  @P2 LDC.64 R6, c[0x0][0x2c0] ;  /* 0x0000b000ff062b82 */ /* 0x002e640000000a00 */
[----:B------:R-:W-:Y:S01]  /*20f70*/  STS [R3], R9 ;  /* 0x0000000903007388 */ /* 0x000fe20000000800 */
[----:B------:R-:W-:-:S02]  /*20f80*/  F2FP.BF16.F32.PACK_AB R31, R31, R112 ;  /* 0x000000701f1f723e */ /* 0x000fc400000010ff */
[----:B------:R-:W-:Y:S01]  /*20f90*/  F2FP.BF16.F32.PACK_AB R30, R30, R114 ;  /* 0x000000721e1e723e */ /* 0x000fe200000010ff */
[----:B------:R-:W-:Y:S01]  /*20fa0*/  STS [R3+0x400], R8 ;  /* 0x0004000803007388 */ /* 0x000fe20000000800 */
[----:B------:R-:W-:Y:S02]  /*20fb0*/  F2FP.BF16.F32.PACK_AB R29, R29, R100 ;  /* 0x000000641d1d723e */ /* 0x000fe400000010ff */
[----:B--2---:R-:W-:Y:S01]  /*20fc0*/  IADD3 R0, R34, 0x400, R22 ;  /* 0x0000040022007810 */ /* 0x004fe20007ffe016 */
[----:B------:R2:W-:Y:S01]  /*20fd0*/  STS [R2+0x2000], R10 ;  /* 0x0020000a02007388 */ /* 0x0005e20000000800 */
[----:B------:R-:W-:Y:S01]  /*20fe0*/  F2FP.BF16.F32.PACK_AB R28, R28, R102 ;  /* 0x000000661c1c723e */ /* 0x000fe200000010ff */
[----:B------:R-:W3:Y:S01]  /*20ff0*/  @P4 LDC R14, c[0x0][0x2e8] ;  /* 0x0000ba00ff0e4b82 */ /* 0x000ee20000000800 */
[C---:B------:R-:W-:Y:S01]  /*21000*/  IADD3 R4, R40.reuse, R0, RZ ;  /* 0x0000000028047210 */ /* 0x040fe20007ffe0ff */
[----:B------:R2:W-:Y:S01]  /*21010*/  STS [R2+0x2400], R16 ;  /* 0x0024001002007388 */ /* 0x0005e20000000800 */
[----:B------:R-:W-:-:S02]  /*21020*/  IADD3 R0, R40, R22, RZ ;  /* 0x0000001628007210 */ /* 0x000fc40007ffe0ff */
[----:B------:R-:W-:Y:S01]  /*21030*/  F2FP.BF16.F32.PACK_AB R33, R33, R80 ;  /* 0x000000502121723e */ /* 0x000fe200000010ff */
[----:B------:R-:W-:Y:S01]  /*21040*/  STS [R3+0x2000], R15 ;  /* 0x0020000f03007388 */ /* 0x000fe20000000800 */
[----:B------:R-:W-:Y:S01]  /*21050*/  F2FP.BF16.F32.PACK_AB R32, R32, R82 ;  /* 0x000000522020723e */ /* 0x000fe200000010ff */
[----:B------:R-:W3:Y:S01]  /*21060*/  @P3 LDC R13, c[0x0][0x2e8] ;  /* 0x0000ba00ff0d3b82 */ /* 0x000ee20000000800 */
[----:B------:R-:W-:Y:S01]  /*21070*/  F2FP.BF16.F32.PACK_AB R37, R37, R76 ;  /* 0x0000004c2525723e */ /* 0x000fe200000010ff */
[----:B----4-:R-:W4:Y:S01]  /*21080*/  S2R R12, SR_CTAID.Y ;  /* 0x00000000000c7919 */ /* 0x010f220000002600 */
[----:B------:R-:W-:Y:S02]  /*21090*/  F2FP.BF16.F32.PACK_AB R36, R36, R78 ;  /* 0x0000004e2424723e */ /* 0x000fe400000010ff */
[----:B------:R-:W-:Y:S01]  /*210a0*/  MOV R21, 0x7f800000 ;  /* 0x7f80000000157802 */ /* 0x000fe20000000f00 */
[----:B------:R1:W-:Y:S02]  /*210b0*/  STS [R3+0x2400], R20 ;  /* 0x0024001403007388 */ /* 0x0003e40000000800 */
[----:B-----5:R-:W5:Y:S02]  /*210c0*/  @!P2 LDC R11, c[0x0][0x270] ;  /* 0x00009c00ff0bab82 */ /* 0x020f640000000800 */
[----:B------:R-:W-:Y:S04]  /*210d0*/  STS [R22], R19 ;  /* 0x0000001316007388 */ /* 0x000fe80000000800 */
[----:B------:R-:W-:Y:S01]  /*210e0*/  STS [R22+0x400], R18 ;  /* 0x0004001216007388 */ /* 0x000fe20000000800 */
[----:B--2---:R-:W2:Y:S01]  /*210f0*/  @P4 MUFU.LG2 R10, R43 ;  /* 0x0000002b000a4308 */ /* 0x004ea20000000c00 */
[----:B------:R-:W2:Y:S02]  /*21100*/  @P2 LDC R8, c[0x0][0x2c0] ;  /* 0x0000b000ff082b82 */ /* 0x000ea40000000800 */
[----:B------:R-:W-:Y:S01]  /*21110*/  STS [R0], R17 ;  /* 0x0000001100007388 */ /* 0x000fe20000000800 */
[----:B------:R-:W-:-:S03]  /*21120*/  IADD3 R2, R34, R22, RZ ;  /* 0x0000001622027210 */ /* 0x000fc60007ffe0ff */
[----:B------:R4:W-:Y:S02]  /*21130*/  STS [R0+0x400], R23 ;  /* 0x0004001700007388 */ /* 0x0009e40000000800 */
[----:B------:R-:W2:Y:S02]  /*21140*/  @P5 LDC R9, c[0x0][0x2e8] ;  /* 0x0000ba00ff095b82 */ /* 0x000ea40000000800 */
[----:B------:R3:W-:Y:S04]  /*21150*/  STS [R22+0x2000], R24 ;  /* 0x0020001816007388 */ /* 0x0007e80000000800 */
[----:B------:R3:W-:Y:S01]  /*21160*/  STS [R22+0x2400], R26 ;  /* 0x0024001a16007388 */ /* 0x0007e20000000800 */
[----:B-1----:R-:W-:Y:S02]  /*21170*/  IADD3 R3, R34, R0, RZ ;  /* 0x0000000022037210 */ /* 0x002fe40007ffe0ff */
[----:B------:R-:W-:Y:S01]  /*21180*/  MOV R20, 0x7f800000 ;  /* 0x7f80000000147802 */ /* 0x000fe20000000f00 */
[----:B------:R-:W-:Y:S04]  /*21190*/  STS [R0+0x2000], R25 ;  /* 0x0020001900007388 */ /* 0x000fe80000000800 */
[----:B------:R1:W-:Y:S01]  /*211a0*/  STS [R0+0x2400], R27 ;  /* 0x0024001b00007388 */ /* 0x0003e20000000800 */
[----:B------:R-:W-:-:S03]  /*211b0*/  @!P2 MOV R8, 0x1 ;  /* 0x000000010008a802 */ /* 0x000fc60000000f00 */
[----:B------:R-:W-:Y:S04]  /*211c0*/  STS [R2], R31 ;  /* 0x0000001f02007388 */ /* 0x000fe80000000800 */
[----:B------:R-:W-:Y:S01]  /*211d0*/  STS [R2+0x400], R30 ;  /* 0x0004001e02007388 */ /* 0x000fe20000000800 */
[----:B----4-:R-:W-:-:S03]  /*211e0*/  MOV R23, 0x7f800000 ;  /* 0x7f80000000177802 */ /* 0x010fc60000000f00 */
[----:B------:R-:W-:Y:S01]  /*211f0*/  STS [R3], R29 ;  /* 0x0000001d03007388 */ /* 0x000fe20000000800 */
[----:B---3--:R-:W3:Y:S01]  /*21200*/  S2R R24, SR_CTAID.Z ;  /* 0x0000000000187919 */ /* 0x008ee20000002700 */
[----:B------:R-:W-:Y:S02]  /*21210*/  MOV R22, 0x7f800000 ;  /* 0x7f80000000167802 */ /* 0x000fe40000000f00 */
[----:B------:R-:W-:Y:S04]  /*21220*/  STS [R4], R28 ;  /* 0x0000001c04007388 */ /* 0x000fe80000000800 */
[----:B------:R-:W-:Y:S01]  /*21230*/  STS [R2+0x2000], R33 ;  /* 0x0020002102007388 */ /* 0x000fe20000000800 */
[----:B-1----:R-:W-:Y:S01]  /*21240*/  @P2 MOV R0, 0x1 ;  /* 0x0000000100002802 */ /* 0x002fe20000000f00 */
[----:B-----5:R-:W-:-:S02]  /*21250*/  @!P2 IMAD R0, R41, R11, RZ ;  /* 0x0000000b2900a224 */ /* 0x020fc400078e02ff */
[----:B------:R1:W-:Y:S01]  /*21260*/  STS [R2+0x2400], R32 ;  /* 0x0024002002007388 */ /* 0x0003e20000000800 */
[----:B------:R-:W4:Y:S01]  /*21270*/  @P3 MUFU.LG2 R11, R44 ;  /* 0x0000002c000b3308 */ /* 0x000f220000000c00 */
[----:B------:R-:W-:Y:S02]  /*21280*/  IMAD R0, R12, R0, RZ ;  /* 0x000000000c007224 */ /* 0x000fe400078e02ff */
[----:B------:R-:W5:Y:S01]  /*21290*/  @P0 LDC R12, c[0x0][0x2e8] ;  /* 0x0000ba00ff0c0b82 */ /* 0x000f620000000800 */
[----:B------:R4:W-:Y:S04]  /*212a0*/  STS [R3+0x2000], R37 ;  /* 0x0020002503007388 */ /* 0x0009e80000000800 */
[----:B------:R4:W-:Y:S01]  /*212b0*/  STS [R4+0x2000], R36 ;  /* 0x0020002404007388 */ /* 0x0009e20000000800 */
[----:B-1----:R-:W-:-:S02]  /*212c0*/  @P2 IMAD R2, R7, R6, RZ ;  /* 0x0000000607022224 */ /* 0x002fc400078e02ff */
[----:B------:R-:W-:Y:S01]  /*212d0*/  @P5 FMUL.FTZ R6, R5, 0.69314718246459960938 ;  /* 0x3f31721805065820 */ /* 0x000fe20000410000 */
[----:B------:R-:W1:Y:S01]  /*212e0*/  @P0 MUFU.LG2 R7, R45 ;  /* 0x0000002d00070308 */ /* 0x000e620000000c00 */
[----:B------:R-:W-:Y:S02]  /*212f0*/  @!P2 MOV R2, R41 ;  /* 0x000000290002a202 */ /* 0x000fe40000000f00 */
[----:B------:R-:W-:Y:S01]  /*21300*/  SEL R5, R0, RZ, !P6 ;  /* 0x000000ff00057207 */ /* 0x000fe20007000000 */
[----:B--2---:R-:W-:Y:S02]  /*21310*/  IMAD R0, R8, UR4, RZ ;  /* 0x0000000408007c24 */ /* 0x004fe4000f8e02ff */
[----:B------:R-:W-:Y:S01]  /*21320*/  @P5 FFMA.FTZ R23, R71, R9, R6 ;  /* 0x0000000947175223 */ /* 0x000fe20000010006 */
[----:B------:R-:W-:Y:S01]  /*21330*/  @P4 FMUL.FTZ R6, R10, 0.69314718246459960938 ;  /* 0x3f3172180a064820 */ /* 0x000fe20000410000 */
[----:B---3--:R-:W-:Y:S01]  /*21340*/  IMAD R2, R24, R2, R5 ;  /* 0x0000000218027224 */ /* 0x008fe200078e0205 */
[----:B------:R-:W-:Y:S01]  /*21350*/  SHF.L.U32 R0, R0, 0x7, RZ ;  /* 0x0000000700007819 */ /* 0x000fe200000006ff */
[----:B----4-:R-:W-:Y:S01]  /*21360*/  @P3 FMUL.FTZ R5, R11, 0.69314718246459960938 ;  /* 0x3f3172180b053820 */ /* 0x010fe20000410000 */
[----:B------:R-:W-:-:S02]  /*21370*/  @P4 FFMA.FTZ R22, R70, R14, R6 ;  /* 0x0000000e46164223 */ /* 0x000fc40000010006 */
[----:B------:R-:W-:Y:S01]  /*21380*/  SHF.R.S32.HI R3, RZ, 0x1f, R0 ;  /* 0x0000001fff037819 */ /* 0x000fe20000011400 */
[----:B------:R-:W-:Y:S01]  /*21390*/  @P3 FFMA.FTZ R20, R69, R13, R5 ;  /* 0x0000000d45143223 */ /* 0x000fe20000010005 */
[----:B------:R-:W-:Y:S01]  /*213a0*/  BAR.SYNC.DEFER_BLOCKING 0x0 ;  /* 0x0000000000007b1d */ /* 0x000fe20000010000 */
[--C-:B------:R-:W-:Y:S01]  /*213b0*/  IADD3 R11, P5, P2, R0, R38, R2.reuse ;  /* 0x00000026000b7210 */ /* 0x100fe20007abe002 */
[----:B-1----:R-:W-:Y:S01]  /*213c0*/  @P0 FMUL.FTZ R4, R7, 0.69314718246459960938 ;  /* 0x3f31721807040820 */ /* 0x002fe20000410000 */
[----:B------:R-:W-:-:S03]  /*213d0*/  SHF.R.S32.HI R9, RZ, 0x1f, R2 ;  /* 0x0000001fff097819 */ /* 0x000fc60000011402 */
[----:B-----5:R-:W-:Y:S01]  /*213e0*/  @P0 FFMA.FTZ R21, R68, R12, R4 ;  /* 0x0000000c44150223 */ /* 0x020fe20000010004 */
[----:B------:R-:W-:Y:S01]  /*213f0*/  IADD3.X R9, R3, R39, R9, P5, P2 ;  /* 0x0000002703097210 */ /* 0x000fe20002fe4409 */
[----:B------:R-:W-:Y:S06]  /*21400*/  @P1 BRA `(.L_x_1064) ;  /* 0x0000000000c41947 */ /* 0x000fec0003800000 */
[----:B------:R-:W1:Y:S02]  /*21410*/  S2R R4, SR_TID.X ;  /* 0x0000000000047919 */ /* 0x000e640000002100 */
        /* <DEDUP_REMOVED lines=24> */
[-C--:B------:R-:W-:Y:S01]  /*215a0*/  @!P6 IADD3 R7, P0, R4, R11.reuse, RZ ;  /* 0x0000000b0407e210 */ /* 0x080fe20007f1e0ff */
        /* <DEDUP_REMOVED lines=23> */
.L_x_1064:
[----:B------:R-:W-:Y:S05]  /*21720*/  BSYNC B0 ;  /* 0x0000000000007941 */ /* 0x000fea0003800000 */
.L_x_1063:
        /* <DEDUP_REMOVED lines=45> */
.L_x_1066:
[----:B------:R-:W-:Y:S05]  /*21a00*/  BSYNC B0 ;  /* 0x0000000000007941 */ /* 0x000fea0003800000 */
.L_x_1065:
        /* <DEDUP_REMOVED lines=18> */
.L_x_1068:
[----:B------:R-:W-:Y:S05]  /*21b30*/  BSYNC B0 ;  /* 0x0000000000007941 */ /* 0x000fea0003800000 */
.L_x_1067:
        /* <DEDUP_REMOVED lines=16> */
.L_x_1070:
[----:B------:R-:W-:Y:S05]  /*21c40*/  BSYNC B0 ;  /* 0x0000000000007941 */ /* 0x000fea0003800000 */
.L_x_1069:
        /* <DEDUP_REMOVED lines=16> */
.L_x_1072:
[----:B------:R-:W-:Y:S05]  /*21d50*/  BSYNC B0 ;  /* 0x0000000000007941 */ /* 0x000fea0003800000 */
.L_x_1071:
        /* <DEDUP_REMOVED lines=16> */
.L_x_1074:
[----:B------:R-:W-:Y:S05]  /*21e60*/  BSYNC B0 ;  /* 0x0000000000007941 */ /* 0x000fea0003800000 */
.L_x_1073:
        /* <DEDUP_REMOVED lines=16> */
.L_x_1076:
[----:B------:R-:W-:Y:S05]  /*21f70*/  BSYNC B0 ;  /* 0x0000000000007941 */ /* 0x000fea0003800000 */
.L_x_1075:
        /* <DEDUP_REMOVED lines=16> */
.L_x_1078:
[----:B------:R-:W-:Y:S05]  /*22080*/  BSYNC B0 ;  /* 0x0000000000007941 */ /* 0x000fea0003800000 */
.L_x_1077:
        /* <DEDUP_REMOVED lines=15> */
.L_x_1011:
[----:B------:R-:W-:Y:S01]  /*22180*/  UISETP.NE.AND UP2, UPT, UR13, -0x1, UPT ;  /* 0xffffffff0d00788c */ /* 0x000fe2000bf45270 */
[----:B------:R-:W-:Y:S01]  /*22190*/  LEA.HI R4, R15, R164, RZ, 0x3 ;  /* 0x000000a40f047211 */ /* 0x000fe200078f18ff */
[----:B------:R-:W-:Y:S01]  /*221a0*/  ULDC.U8 UR6, c[0x0][0x3d8] ;  /* 0x0000f60000067ab9 */ /* 0x000fe20000000000 */
[----:B------:R-:W-:Y:S01]  /*221b0*/  ULDC.U8 UR10, c[0x0][0x3d9] ;  /* 0x0000f640000a7ab9 */ /* 0x000fe20000000000 */
[----:B------:R-:W-:Y:S01]  /*221c0*/  UISETP.NE.AND UP3, UPT, UR6, URZ, UPT ;  /* 0x0000003f0600728c */ /* 0x000fe2000bf65270 */
[----:B------:R-:W-:Y:S01]  /*221d0*/  LOP3.LUT R0, R4, 0xfffffff8, RZ, 0xc0, !PT ;  /* 0xfffffff804007812 */ /* 0x000fe200078ec0ff */
[----:B------:R-:W-:Y:S01]  /*221e0*/  UISETP.NE.AND UP1, UPT, UR10, URZ, UPT ;  /* 0x0000003f0a00728c */ /* 0x000fe2000bf25270 */
[----:B------:R-:W-:Y:S01]  /*221f0*/  IMAD.U32 R2, RZ, RZ, UR14 ;  /* 0x0000000eff027e24 */ /* 0x000fe2000f8e00ff */
[----:B------:R-:W-:Y:S01]  /*22200*/  UISETP.EQ.AND UP3, UPT, UR10, URZ, UP3 ;  /* 0x0000003f0a00728c */ /* 0x000fe20009f62270 */
[----:B------:R-:W-:Y:S02]  /*22210*/  SHF.R.S32.HI R4, RZ, 0x3, R4 ;  /* 0x00000003ff047819 */ /* 0x000fe40000011404 */
[----:B------:R-:W-:Y:S01]  /*22220*/  @UP2 ULDC.64 UR4, c[0x0][0x298] ;  /* 0x0000a60000042ab9 */ /* 0x000fe20000000a00 */
[----:B------:R-:W-:Y:S01]  /*22230*/  UISETP.NE.OR UP0, UPT, UR13, -0x1, !UP3 ;  /* 0xffffffff0d00788c */ /* 0x000fe2000df05670 */
[----:B------:R-:W-:Y:S01]  /*22240*/  PLOP3.LUT P0, PT, PT, PT, UP1, 0x80, 0x0 ;  /* 0x000000000000781c */ /* 0x000fe20003f0f018 */
[----:B------:R-:W-:-:S03]  /*22250*/  @UP2 UIMAD.WIDE.U32 UR8, UR13, UR4, URZ ;  /* 0x000000040d0822a5 */ /* 0x000fc6000f8e003f */
[----:B------:R-:W-:Y:S01]  /*22260*/  @UP1 ULDC UR11, c[0x0][0x2c0] ;  /* 0x0000b000000b1ab9 */ /* 0x000fe20000000800 */
[----:B------:R-:W-:Y:S02]  /*22270*/  @UP2 UIMAD UR7, UR13, UR5, UR9 ;  /* 0x000000050d0722a4 */ /* 0x000fe4000f8e0209 */
[----:B------:R-:W-:Y:S01]  /*22280*/  @!UP2 USHF.R.S32.HI UR9, URZ, 0x1f, UR17 ;  /* 0x0000001f3f09a899 */ /* 0x000fe20008011411 */
[----:B------:R-:W-:Y:S01]  /*22290*/  @!UP2 ULDC.64 UR4, c[0x0][0x290] ;  /* 0x0000a4000004aab9 */ /* 0x000fe20000000a00 */
[----:B------:R-:W-:Y:S02]  /*222a0*/  @!UP3 UMOV UR20, URZ ;  /* 0x0000003f0014bc82 */ /* 0x000fe40008000000 */
[----:B------:R-:W-:Y:S02]  /*222b0*/  @!UP2 UIMAD UR9, UR9, UR4, URZ ;  /* 0x000000040909a2a4 */ /* 0x000fe4000f8e023f */
[----:B------:R-:W-:Y:S02]  /*222c0*/  @!UP2 UIMAD.WIDE.U32 UR18, UR17, UR4, URZ ;  /* 0x000000041112a2a5 */ /* 0x000fe4000f8e003f */
[----:B------:R-:W-:Y:S01]  /*222d0*/  @!UP2 UIMAD UR9, UR17, UR5, UR9 ;  /* 0x000000051109a2a4 */ /* 0x000fe2000f8e0209 */
[----:B------:R-:W-:-:S02]  /*222e0*/  @!UP3 UMOV UR21, URZ ;  /* 0x0000003f0015bc82 */ /* 0x000fc40008000000 */
[----:B------:R-:W-:Y:S01]  /*222f0*/  @UP1 ULDC.64 UR4, c[0x0][0x2c0] ;  /* 0x0000b00000041ab9 */ /* 0x000fe20000000a00 */
[----:B------:R-:W-:Y:S01]  /*22300*/  @UP1 UMOV UR12, 0x1 ;  /* 0x00000001000c1882 */ /* 0x000fe20000000000 */
[----:B------:R-:W-:Y:S02]  /*22310*/  @UP1 UIMAD UR10, UR5, UR4, URZ ;  /* 0x00000004050a12a4 */ /* 0x000fe4000f8e023f */
[----:B------:R-:W-:Y:S01]  /*22320*/  @!UP2 UIADD3 UR7, UR19, UR9, URZ ;  /* 0x000000091307a290 */ /* 0x000fe2000fffe03f */
[----:B------:R-:W-:Y:S01]  /*22330*/  @UP3 ULDC UR4, c[0x0][0x2c4] ;  /* 0x0000b10000043ab9 */ /* 0x000fe20000000800 */
[----:B------:R-:W-:Y:S01]  /*22340*/  @!UP2 UMOV UR8, UR18 ;  /* 0x000000120008ac82 */ /* 0x000fe20008000000 */
[----:B------:R-:W-:-:S04]  /*22350*/  @!UP0 UIMAD UR13, UR17, UR4, URZ ;  /* 0x00000004110d82a4 */ /* 0x000fc8000f8e023f */
[----:B------:R-:W-:-:S03]  /*22360*/  @UP3 USHF.R.S32.HI UR4, URZ, 0x1f, UR13 ;  /* 0x0000001f3f043899 */ /* 0x000fc6000801140d */
[----:B------:R-:W-:-:S04]  /*22370*/  @UP3 UMOV UR20, UR13 ;  /* 0x0000000d00143c82 */ /* 0x000fc80008000000 */
[----:B------:R-:W-:Y:S01]  /*22380*/  @UP3 UMOV UR21, UR4 ;  /* 0x0000000400153c82 */ /* 0x000fe20008000000 */
[----:B------:R-:W-:Y:S05]  /*22390*/  @P0 BRA `(.L_x_1079) ;  /* 0x0000000000180947 */ /* 0x000fea0003800000 */
[----:B------:R-:W-:Y:S01]  /*223a0*/  UISETP.NE.AND UP0, UPT, UR6, URZ, UPT ;  /* 0x0000003f0600728c */ /* 0x000fe2000bf05270 */
[----:B------:R-:W-:Y:S01]  /*223b0*/  ULDC UR10, c[0x0][0x2c4] ;  /* 0x0000b100000a7ab9 */ /* 0x000fe20000000800 */
[----:B------:R-:W-:Y:S01]  /*223c0*/  ULDC UR12, c[0x0][0x270] ;  /* 0x00009c00000c7ab9 */ /* 0x000fe20000000800 */
[----:B------:R-:W-:-:S08]  /*223d0*/  UMOV UR11, 0x1 ;  /* 0x00000001000b7882 */ /* 0x000fd00000000000 */
[----:B------:R-:W-:Y:S02]  /*223e0*/  @UP0 ULDC UR10, c[0x0][0x2e4] ;  /* 0x0000b900000a0ab9 */ /* 0x000fe40000000800 */
[----:B------:R-:W-:-:S12]  /*223f0*/  UIMAD UR12, UR10, UR12, URZ ;  /* 0x0000000c0a0c72a4 */ /* 0x000fd8000f8e023f */
.L_x_1079:
[----:B------:R-:W-:Y:S01]  /*22400*/  IMAD.IADD R14, R164, 0x1, -R0 ;  /* 0x00000001a40e7824 */ /* 0x000fe200078e0a00 */
[----:B------:R-:W-:Y:S01]  /*22410*/  USHF.R.S32.HI UR6, URZ, 0x1f, UR16 ;  /* 0x0000001f3f067899 */ /* 0x000fe20008011410 */
[----:B------:R-:W-:Y:S01]  /*22420*/  SHF.R.S32.HI R5, RZ, 0x1f, R4 ;  /* 0x0000001fff057819 */ /* 0x000fe20000011404 */
[----:B------:R-:W-:Y:S01]  /*22430*/  ULDC.64 UR4, c[0x0][0x2a0] ;  /* 0x0000a80000047ab9 */ /* 0x000fe20000000a00 */
[----:B------:R-:W-:Y:S01]  /*22440*/  IMAD.SHL.U32 R0, R14, 0x8, RZ ;  /* 0x000000080e007824 */ /* 0x000fe200078e00ff */
[----:B------:R-:W-:Y:S01]  /*22450*/  UIMAD UR6, UR6, UR4, URZ ;  /* 0x00000004060672a4 */ /* 0x000fe2000f8e023f */
[----:B------:R-:W-:Y:S01]  /*22460*/  IMAD.U32 R6, RZ, RZ, UR4 ;  /* 0x00000004ff067e24 */ /* 0x000fe2000f8e00ff */
[----:B------:R-:W-:Y:S01]  /*22470*/  UIADD3 UR15, -UR28, UR15, URZ ;  /* 0x0000000f1c0f7290 */ /* 0x000fe2000fffe13f */
[----:B------:R-:W-:Y:S01]  /*22480*/  VIADD R17, R4, 0x10 ;  /* 0x0000001004117836 */ /* 0x000fe20000000000 */
[----:B------:R-:W-:Y:S01]  /*22490*/  ULDC UR4, c[0x0][0x2d0] ;  /* 0x0000b40000047ab9 */ /* 0x000fe20000000800 */
[----:B------:R-:W-:Y:S01]  /*224a0*/  UIMAD UR12, UR17, UR12, URZ ;  /* 0x0000000c110c72a4 */ /* 0x000fe2000f8e023f */
[C---:B------:R-:W-:Y:S01]  /*224b0*/  ISETP.GE.AND P0, PT, R0.reuse, UR4, PT ;  /* 0x0000000400007c0c */ /* 0x040fe2000bf06270 */
[----:B------:R-:W-:Y:S01]  /*224c0*/  UIMAD UR5, UR16, UR5, UR6 ;  /* 0x00000005100572a4 */ /* 0x000fe2000f8e0206 */
[----:B------:R-:W-:Y:S01]  /*224d0*/  IADD3 R8, P1, R0, UR8, RZ ;  /* 0x0000000800087c10 */ /* 0x000fe2000ff3e0ff */
[----:B------:R-:W-:Y:S01]  /*224e0*/  USEL UR12, UR12, URZ, !UP3 ;  /* 0x0000003f0c0c7287 */ /* 0x000fe2000d800000 */
[----:B------:R-:W-:Y:S01]  /*224f0*/  ISETP.GE.OR P2, PT, R4, UR15, P0 ;  /* 0x0000000f04007c0c */ /* 0x000fe20008746670 */
[----:B------:R-:W-:Y:S01]  /*22500*/  UIMAD UR6, UR28, UR11, URZ ;  /* 0x0000000b1c0672a4 */ /* 0x000fe2000f8e023f */
[----:B------:R-:W-:Y:S01]  /*22510*/  LEA.HI.X.SX32 R9, R0, UR7, 0x1, P1 ;  /* 0x0000000700097c11 */ /* 0x000fe200088f0eff */
[----:B------:R-:W-:Y:S01]  /*22520*/  UIMAD UR12, UR16, UR10, UR12 ;  /* 0x0000000a100c72a4 */ /* 0x000fe2000f8e020c */
[C---:B------:R-:W-:Y:S01]  /*22530*/  VIADD R19, R4.reuse, 0x30 ;  /* 0x0000003004137836 */ /* 0x040fe20000000000 */
[----:B------:R-:W-:Y:S01]  /*22540*/  USHF.R.S32.HI UR4, URZ, 0x1f, UR6 ;  /* 0x0000001f3f047899 */ /* 0x000fe20008011406 */
[----:B------:R-:W-:Y:S01]  /*22550*/  IADD3 R18, R4, 0x20, RZ ;  /* 0x0000002004127810 */ /* 0x000fe20007ffe0ff */
[----:B------:R-:W-:Y:S01]  /*22560*/  USHF.R.S32.HI UR7, URZ, 0x1f, UR12 ;  /* 0x0000001f3f077899 */ /* 0x000fe2000801140c */
[----:B------:R-:W-:Y:S01]  /*22570*/  IMAD.WIDE.U32 R8, R6, UR16, R8 ;  /* 0x0000001006087c25 */ /* 0x000fe2000f8e0008 */
[----:B------:R-:W-:Y:S01]  /*22580*/  UIADD3 UR6, UP1, UP0, UR6, UR20, UR12 ;  /* 0x0000001406067290 */ /* 0x000fe2000f83e00c */
[----:B------:R-:W-:Y:S01]  /*22590*/  IADD3 R21, R4, 0x40, RZ ;  /* 0x0000004004157810 */ /* 0x000fe20007ffe0ff */
[----:B------:R-:W-:Y:S01]  /*225a0*/  BSSY B0, `(.L_x_1080) ;  /* 0x0000017000007945 */ /* 0x000fe20003800000 */
[----:B------:R-:W-:Y:S01]  /*225b0*/  VIADD R7, R9, UR5 ;  /* 0x0000000509077c36 */ /* 0x000fe20008000000 */
[----:B------:R-:W-:Y:S01]  /*225c0*/  UIADD3.X UR20, UR4, UR21, UR7, UP1, UP0 ;  /* 0x0000001504147290 */ /* 0x000fe20008fe0407 */
[----:B------:R-:W-:Y:S01]  /*225d0*/  IMAD.WIDE R2, R2, 0x80, R4 ;  /* 0x0000008002027825 */ /* 0x000fe200078e0204 */
[----:B------:R-:W-:-:S02]  /*225e0*/  ISETP.GE.AND P4, PT, R21, UR15, PT ;  /* 0x0000000f15007c0c */ /* 0x000fc4000bf86270 */
[----:B------:R-:W-:Y:S01]  /*225f0*/  ISETP.GE.OR P1, PT, R17, UR15, P0 ;  /* 0x0000000f11007c0c */ /* 0x000fe20008726670 */
[----:B------:R-:W-:Y:S01]  /*22600*/  VIADD R20, R4, 0x50 ;  /* 0x0000005004147836 */ /* 0x000fe20000000000 */
[----:B------:R-:W-:Y:S01]  /*22610*/  ISETP.GE.OR P6, PT, R18, UR15, P0 ;  /* 0x0000000f12007c0c */ /* 0x000fe200087c6670 */
[C---:B------:R-:W-:Y:S01]  /*22620*/  VIADD R22, R4.reuse, 0x60 ;  /* 0x0000006004167836 */ /* 0x040fe20000000000 */
[----:B------:R-:W-:Y:S02]  /*22630*/  ISETP.GE.OR P5, PT, R19, UR15, P0 ;  /* 0x0000000f13007c0c */ /* 0x000fe400087a6670 */
[----:B------:R-:W-:Y:S02]  /*22640*/  ISETP.GE.OR P3, PT, R21, UR15, P0 ;  /* 0x0000000f15007c0c */ /* 0x000fe40008766670 */
[----:B------:R-:W-:Y:S01]  /*22650*/  IADD3 R23, R4, 0x70, RZ ;  /* 0x0000007004177810 */ /* 0x000fe20007ffe0ff */
        /* <DEDUP_REMOVED lines=11> */
.L_x_1081:
[----:B------:R-:W-:Y:S05]  /*22710*/  BSYNC B0 ;  /* 0x0000000000007941 */ /* 0x000fea0003800000 */
.L_x_1080:
        /* <DEDUP_REMOVED lines=16> */
.L_x_1083:
[----:B------:R-:W-:Y:S05]  /*22820*/  BSYNC B0 ;  /* 0x0000000000007941 */ /* 0x000fea0003800000 */
.L_x_1082:
        /* <DEDUP_REMOVED lines=16> */
.L_x_1085:
[----:B------:R-:W-:Y:S05]  /*22930*/  BSYNC B0 ;  /* 0x0000000000007941 */ /* 0x000fea0003800000 */
.L_x_1084:
        /* <DEDUP_REMOVED lines=16> */
.L_x_1087:
[----:B------:R-:W-:Y:S05]  /*22a40*/  BSYNC B0 ;  /* 0x0000000000007941 */ /* 0x000fea0003800000 */
.L_x_1086:
        /* <DEDUP_REMOVED lines=16> */
.L_x_1089:
[----:B------:R-:W-:Y:S05]  /*22b50*/  BSYNC B0 ;  /* 0x0000000000007941 */ /* 0x000fea0003800000 */
.L_x_1088:
        /* <DEDUP_REMOVED lines=25> */
.L_x_1091:
[----:B------:R-:W-:Y:S05]  /*22cf0*/  BSYNC B0 ;  /* 0x0000000000007941 */ /* 0x000fea0003800000 */
.L_x_1090:
        /* <DEDUP_REMOVED lines=19> */
.L_x_1093:
[----:B------:R-:W-:Y:S05]  /*22e30*/  BSYNC B0 ;  /* 0x0000000000007941 */ /* 0x000fea0003800000 */
.L_x_1092:
        /* <DEDUP_REMOVED lines=16> */
.L_x_1095:
[----:B------:R-:W-:Y:S05]  /*22f40*/  BSYNC B0 ;  /* 0x0000000000007941 */ /* 0x000fea0003800000 */
.L_x_1094:
        /* <DEDUP_REMOVED lines=11> */
.L_x_1097:
[----:B------:R-:W-:Y:S05]  /*23000*/  BSYNC B0 ;  /* 0x0000000000007941 */ /* 0x000fea0003800000 */
.L_x_1096:
        /* <DEDUP_REMOVED lines=11> */
.L_x_1099:
[----:B------:R-:W-:Y:S05]  /*230c0*/  BSYNC B0 ;  /* 0x0000000000007941 */ /* 0x000fea0003800000 */
.L_x_1098:
        /* <DEDUP_REMOVED lines=10> */
.L_x_1101:
[----:B------:R-:W-:Y:S05]  /*23170*/  BSYNC B0 ;  /* 0x0000000000007941 */ /* 0x000fea0003800000 */
.L_x_1100:
        /* <DEDUP_REMOVED lines=10> */
.L_x_1103:
[----:B------:R-:W-:Y:S05]  /*23220*/  BSYNC B0 ;  /* 0x0000000000007941 */ /* 0x000fea0003800000 */
.L_x_1102:
        /* <DEDUP_REMOVED lines=10> */
.L_x_1105:
[----:B------:R-:W-:Y:S05]  /*232d0*/  BSYNC B0 ;  /* 0x0000000000007941 */ /* 0x000fea0003800000 */
.L_x_1104:
        /* <DEDUP_REMOVED lines=10> */
.L_x_1107:
[----:B------:R-:W-:Y:S05]  /*23380*/  BSYNC B0 ;  /* 0x0000000000007941 */ /* 0x000fea0003800000 */
.L_x_1106:
        /* <DEDUP_REMOVED lines=10> */
.L_x_1109:
[----:B------:R-:W-:Y:S05]  /*23430*/  BSYNC B0 ;  /* 0x0000000000007941 */ /* 0x000fea0003800000 */
.L_x_1108:
        /* <DEDUP_REMOVED lines=10> */
.L_x_1110:
        /* <DEDUP_REMOVED lines=10> */
.L_x_1429:


//--------------------- .text._ZN5flash16flash_fwd_kernelI23Flash_fwd_kernel_traitsILi64ELi128ELi64ELi4ELb0ELb0EN7cutlass10bfloat16_tE19Flash_kernel_traitsILi64ELi128ELi64ELi4ES3_EELb0ELb1ELb0ELb0ELb0ELb0ELb1ELb0EEEvNS_16Flash_fwd_paramsE --------------------------
	.section	.text._ZN5flash16flash_fwd_kernelI23Flash_fwd_kernel_traitsILi64ELi128ELi64ELi4ELb0ELb0EN7cutlass10bfloat16_tE19Flash_kernel_traitsILi64ELi128ELi64ELi4ES3_EELb0ELb1ELb0ELb0ELb0ELb0ELb1ELb0EEEvNS_16Flash_fwd_paramsE,"ax",@progbits
	.align	128
        .global         _ZN5flash16flash_fwd_kernelI23Flash_fwd_kernel_traitsILi64ELi128ELi64ELi4ELb0ELb0EN7cutlass10bfloat16_tE19Flash_kernel_traitsILi64ELi128ELi64ELi4ES3_EELb0ELb1ELb0ELb0ELb0ELb0ELb1ELb0EEEvNS_16Flash_fwd_paramsE
        .type           _ZN5flash16flash_fwd_kernelI23Flash_fwd_kernel_traitsILi64ELi128ELi64ELi4ELb0ELb0EN7cutlass10bfloat16_tE19Flash_kernel_traitsILi64ELi128ELi64ELi4ES3_EELb0ELb1ELb0ELb0ELb0ELb0ELb1ELb0EEEvNS_16Flash_fwd_paramsE,@function
        .size           _ZN5flash16flash_fwd_kernelI23Flash_fwd_kernel_traitsILi64ELi128ELi64ELi4ELb0ELb0EN7cutlass10bfloat16_tE19Flash_kernel_traitsILi64ELi128ELi64ELi4ES3_EELb0ELb1ELb0ELb0ELb0ELb0ELb1ELb0EEEvNS_16Flash_fwd_paramsE,(.L_x_1430 - _ZN5flash16flash_fwd_kernelI23Flash_fwd_kernel_traitsILi64ELi128ELi64ELi4ELb0ELb0EN7cutlass10bfloat16_tE19Flash_kernel_traitsILi64ELi128ELi64ELi4ES3_EELb0ELb1ELb0ELb0ELb0ELb0ELb1ELb0EEEvNS_16Flash_fwd_paramsE)
        .other          _ZN5flash16flash_fwd_kernelI23Flash_fwd_kernel_traitsILi64ELi128ELi64ELi4ELb0ELb0EN7cutlass10bfloat16_tE19Flash_kernel_traitsILi64ELi128ELi64ELi4ES3_EELb0ELb1ELb0ELb0ELb0ELb0ELb1ELb0EEEvNS_16Flash_fwd_paramsE,@"STO_CUDA_ENTRY STV_DEFAULT"
_ZN5flash16flash_fwd_kernelI23Flash_fwd_kernel_traitsILi64ELi128ELi64ELi4ELb0ELb0EN7cutlass10bfloat16_tE19Flash_kernel_traitsILi64ELi128ELi64ELi4ES3_EELb0ELb1ELb0ELb0ELb0ELb0ELb1ELb0EEEvNS_16Flash_fwd_paramsE:
.text._ZN5flash16flash_fwd_kernelI23Flash_fwd_kernel_traitsILi64ELi128ELi64ELi4ELb0ELb0EN7cutlass10bfloat16_tE19Flash_kernel_traitsILi64ELi128ELi64ELi4ES3_EELb0ELb1ELb0ELb0ELb0ELb0ELb1ELb0EEEvNS_16Flash_fwd_paramsE:
        /* <DEDUP_REMOVED lines=18> */
[----:B------:R-:W1:Y:S01]  /*0120*/  @P1 LDC.64 R6, c[0x0][0x300] ;  /* 0x0000c000ff061b82 */ /* 0x000e620000000a00 */
[----:B--2---:R-:W-:Y:S01]  /*0130*/  ISETP.NE.AND P3, PT, R8, RZ, PT ;  /* 0x000000ff0800720c */ /* 0x004fe20003f65270 */
[----:B------:R-:W-:-:S02]  /*0140*/  IMAD.MOV.U32 R8, RZ, RZ, RZ ;  /* 0x000000ffff087224 */ /* 0x000fc400078e00ff */
[----:B-1----:R-:W-:-:S05]  /*0150*/  @P1 IMAD.WIDE R4, R18, 0x4, R6 ;  /* 0x0000000412041825 */ /* 0x002fca00078e0206 */
[----:B------:R1:W5:Y:S01]  /*0160*/  @P1 LDG.E R8, desc[UR10][R4.64] ;  /* 0x0000000a04081981 */ /* 0x000362000c1e1900 */
[----:B---3--:R-:W-:-:S04]  /*0170*/  ISETP.EQ.U32.AND P0, PT, R2, RZ, PT ;  /* 0x000000ff0200720c */ /* 0x008fc80003f02070 */
[----:B------:R-:W-:Y:S01]  /*0180*/  ISETP.EQ.OR.EX P0, PT, R3, RZ, !P3, P0 ;  /* 0x000000ff0300720c */ /* 0x000fe20005f02700 */
[----:B------:R-:W-:Y:S02]  /*0190*/  IMAD.MOV.U32 R9, RZ, RZ, -0x1 ;  /* 0xffffffffff097424 */ /* 0x000fe400078e00ff */
[----:B------:R-:W-:Y:S01]  /*01a0*/  IMAD.WIDE R6, R18, 0x4, R10 ;  /* 0x0000000412067825 */ /* 0x000fe200078e020a */
[----:B------:R-:W2:Y:S01]  /*01b0*/  S2R R19, SR_CTAID.X ;  /* 0x0000000000137919 */ /* 0x000ea20000002500 */
[----:B------:R-:W3:Y:S08]  /*01c0*/  S2R R21, SR_CTAID.Z ;  /* 0x0000000000157919 */ /* 0x000ef00000002700 */
[----:B------:R1:W5:Y:S01]  /*01d0*/  @!P0 LDG.E R9, desc[UR10][R6.64] ;  /* 0x0000000a06098981 */ /* 0x000362000c1e1900 */
[----:B------:R-:W-:-:S04]  /*01e0*/  ISETP.NE.U32.AND P0, PT, R2, RZ, PT ;  /* 0x000000ff0200720c */ /* 0x000fc80003f05070 */
[----:B------:R-:W-:Y:S01]  /*01f0*/  ISETP.NE.AND.EX P0, PT, R3, RZ, PT, P0 ;  /* 0x000000ff0300720c */ /* 0x000fe20003f05300 */
[----:B----4-:R-:W-:Y:S01]  /*0200*/  @P2 IMAD.IADD R78, R0, 0x1, -R13 ;  /* 0x00000001004e2824 */ /* 0x010fe200078e0a0d */
[----:B------:R1:W-:Y:S05]  /*0210*/  STL [R1+0x74], R13 ;  /* 0x0000740d01007387 */ /* 0x0003ea0000100800 */
[----:B------:R-:W4:Y:S06]  /*0220*/  @!P2 LDC R78, c[0x0][0x2c4] ;  /* 0x0000b100ff4eab82 */ /* 0x000f2c0000000800 */
[----:B--23--:R-:W-:Y:S05]  /*0230*/  @!P0 BRA `(.L_x_1111) ;  /* 0x0000000000108947 */ /* 0x00cfea0003800000 */
[----:B------:R-:W1:Y:S02]  /*0240*/  @P3 LDG.E R0, desc[UR10][R6.64+0x4] ;  /* 0x0000040a06003981 */ /* 0x000e64000c1e1900 */
[----:B-1---5:R-:W-:-:S06]  /*0250*/  @P3 IADD3 R4, R0, -R9, RZ ;  /* 0x8000000900043210 */ /* 0x022fcc0007ffe0ff */
[----:B------:R2:W5:Y:S01]  /*0260*/  @!P3 LDG.E R4, desc[UR10][R6.64] ;  /* 0x0000000a0604b981 */ /* 0x000562000c1e1900 */
[----:B------:R-:W-:Y:S05]  /*0270*/  BRA `(.L_x_1112) ;  /* 0x0000000000047947 */ /* 0x000fea0003800000 */
.L_x_1111:
[----:B-1----:R-:W1:Y:S02]  /*0280*/  LDC R4, c[0x0][0x2c8] ;  /* 0x0000b200ff047b82 */ /* 0x002e640000000800 */
.L_x_1112:
        /* <DEDUP_REMOVED lines=31> */
[----:B------:R-:W-:Y:S01]  /*0480*/  IABS R4, R21 ;  /* 0x0000001500047213 */ /* 0x000fe20000000000 */
[----:B------:R-:W-:Y:S01]  /*0490*/  IMAD.MOV.U32 R231, RZ, RZ, R25 ;  /* 0x000000ffffe77224 */ /* 0x000fe200078e0019 */
[----:B------:R-:W-:Y:S02]  /*04a0*/  SHF.R.S32.HI R22, RZ, 0x1f, R126 ;  /* 0x0000001fff167819 */ /* 0x000fe4000001147e */
[----:B------:R-:W-:Y:S02]  /*04b0*/  ISETP.NE.AND P3, PT, R13, -0x1, PT ;  /* 0xffffffff0d00780c */ /* 0x000fe40003f65270 */
[----:B------:R-:W-:Y:S02]  /*04c0*/  ISETP.NE.AND P0, PT, R9, -0x1, PT ;  /* 0xffffffff0900780c */ /* 0x000fe40003f05270 */
[----:B------:R-:W-:-:S09]  /*04d0*/  LEA.HI R5, R22, R126, RZ, 0x6 ;  /* 0x0000007e16057211 */ /* 0x000fd200078f30ff */
[----:B--2---:R-:W2:Y:S01]  /*04e0*/  @!P3 LDC.64 R6, c[0x0][0x228] ;  /* 0x00008a00ff06bb82 */ /* 0x004ea20000000a00 */
[----:B-1----:R-:W-:-:S07]  /*04f0*/  IABS R12, R14 ;  /* 0x0000000e000c7213 */ /* 0x002fce0000000000 */
[----:B------:R-:W1:Y:S01]  /*0500*/  @P3 LDC.64 R10, c[0x0][0x240] ;  /* 0x00009000ff0a3b82 */ /* 0x000e620000000a00 */
[----:B------:R-:W3:Y:S07]  /*0510*/  I2F.RP R2, R12 ;  /* 0x0000000c00027306 */ /* 0x000eee0000209400 */
[----:B------:R-:W4:Y:S08]  /*0520*/  @P0 LDC.64 R248, c[0x0][0x250] ;  /* 0x00009400fff80b82 */ /* 0x000f300000000a00 */
[----:B------:R-:W5:Y:S01]  /*0530*/  @P0 LDC.64 R246, c[0x0][0x248] ;  /* 0x00009200fff60b82 */ /* 0x000f620000000a00 */
[----:B---3--:R-:W3:Y:S02]  /*0540*/  MUFU.RCP R2, R2 ;  /* 0x0000000200027308 */ /* 0x008ee40000001000 */
[----:B---3--:R-:W-:-:S06]  /*0550*/  VIADD R2, R2, 0xffffffe ;  /* 0x0ffffffe02027836 */ /* 0x008fcc0000000000 */
[----:B------:R-:W3:Y:S02]  /*0560*/  F2I.FTZ.U32.TRUNC.NTZ R3, R2 ;  /* 0x0000000200037305 */ /* 0x000ee4000021f000 */
[----:B---3--:R-:W-:Y:S01]  /*0570*/  IMAD.MOV R0, RZ, RZ, -R3 ;  /* 0x000000ffff007224 */ /* 0x008fe200078e0a03 */
[----:B------:R-:W-:-:S03]  /*0580*/  MOV R2, RZ ;  /* 0x000000ff00027202 */ /* 0x000fc60000000f00 */
[----:B------:R-:W-:-:S04]  /*0590*/  IMAD R0, R0, R12, RZ ;  /* 0x0000000c00007224 */ /* 0x000fc800078e02ff */
[----:B------:R-:W-:-:S04]  /*05a0*/  IMAD.HI.U32 R0, R3, R0, R2 ;  /* 0x0000000003007227 */ /* 0x000fc800078e0002 */
[----:B------:R-:W-:Y:S01]  /*05b0*/  IMAD.MOV.U32 R3, RZ, RZ, R4 ;  /* 0x000000ffff037224 */ /* 0x000fe200078e0004 */
[----:B------:R-:W-:-:S03]  /*05c0*/  LEA.HI R4, R22, R126, RZ, 0x3 ;  /* 0x0000007e16047211 */ /* 0x000fc600078f18ff */
[----:B------:R-:W-:Y:S01]  /*05d0*/  IMAD.HI.U32 R0, R0, R3, RZ ;  /* 0x0000000300007227 */ /* 0x000fe200078e00ff */
[----:B------:R-:W-:Y:S02]  /*05e0*/  SHF.R.S32.HI R26, RZ, 0x3, R4 ;  /* 0x00000003ff1a7819 */ /* 0x000fe40000011404 */
[----:B------:R-:W-:Y:S01]  /*05f0*/  LOP3.LUT R4, R4, 0xfffffff8, RZ, 0xc0, !PT ;  /* 0xfffffff804047812 */ /* 0x000fe200078ec0ff */
[----:B------:R-:W-:Y:S01]  /*0600*/  IMAD.MOV R2, RZ, RZ, -R0 ;  /* 0x000000ffff027224 */ /* 0x000fe200078e0a00 */
[----:B------:R-:W-:-:S03]  /*0610*/  SHF.R.S32.HI R27, RZ, 0x1f, R26 ;  /* 0x0000001fff1b7819 */ /* 0x000fc6000001141a */
[----:B------:R-:W-:Y:S02]  /*0620*/  IMAD.IADD R17, R126, 0x1, -R4 ;  /* 0x000000017e117824 */ /* 0x000fe400078e0a04 */
[----:B------:R-:W-:Y:S01]  /*0630*/  IMAD R2, R12, R2, R3 ;  /* 0x000000020c027224 */ /* 0x000fe200078e0203 */
[----:B------:R-:W-:Y:S01]  /*0640*/  SHF.L.U32 R3, R26, 0x6, RZ ;  /* 0x000000061a037819 */ /* 0x000fe200000006ff */
[----:B------:R-:W-:Y:S02]  /*0650*/  IMAD.SHL.U32 R24, R17, 0x8, RZ ;  /* 0x0000000811187824 */ /* 0x000fe400078e00ff */
[----:B------:R-:W-:Y:S01]  /*0660*/  IMAD.WIDE R28, R19, 0x80, R26 ;  /* 0x00000080131c7825 */ /* 0x000fe200078e021a */
[----:B------:R-:W-:Y:S02]  /*0670*/  ISETP.GT.U32.AND P2, PT, R12, R2, PT ;  /* 0x000000020c00720c */ /* 0x000fe40003f44070 */
[----:B------:R-:W-:Y:S01]  /*0680*/  MOV R230, R24 ;  /* 0x0000001800e67202 */ /* 0x000fe20000000f00 */
[----:B------:R-:W-:Y:S01]  /*0690*/  IMAD.MOV.U32 R230, RZ, RZ, R24 ;  /* 0x000000ffffe67224 */ /* 0x000fe200078e0018 */
[----:B------:R-:W-:Y:S01]  /*06a0*/  LOP3.LUT R4, R3, 0x1c0, RZ, 0xc0, !PT ;  /* 0x000001c003047812 */ /* 0x000fe200078ec0ff */
[----:B------:R3:W-:Y:S03]  /*06b0*/  STL [R1+0x40], R24 ;  /* 0x0000401801007387 */ /* 0x0007e60000100800 */
[----:B------:R-:W-:Y:S01]  /*06c0*/  LOP3.LUT R3, R4, 0x38, R230, 0xf8, !PT ;  /* 0x0000003804037812 */ /* 0x000fe200078ef8e6 */
[----:B------:R3:W-:Y:S01]  /*06d0*/  STL.64 [R1+0x50], R26 ;  /* 0x0000501a01007387 */ /* 0x0007e20000100a00 */
[----:B------:R-:W-:-:S03]  /*06e0*/  SHF.R.U32.HI R4, RZ, 0x3, R4 ;  /* 0x00000003ff047819 */ /* 0x000fc60000011604 */
[----:B------:R-:W-:Y:S01]  /*06f0*/  @!P2 IADD3 R2, R2, -R12, RZ ;  /* 0x8000000c0202a210 */ /* 0x000fe20007ffe0ff */
[----:B------:R3:W-:Y:S01]  /*0700*/  STL.64 [R1+0x38], R28 ;  /* 0x0000381c01007387 */ /* 0x0007e20000100a00 */
[----:B------:R-:W-:Y:S01]  /*0710*/  LOP3.LUT R3, R3, R4, RZ, 0x3c, !PT ;  /* 0x0000000403037212 */ /* 0x000fe200078e3cff */
[----:B------:R-:W-:Y:S01]  /*0720*/  @!P2 VIADD R0, R0, 0x1 ;  /* 0x000000010000a836 */ /* 0x000fe20000000000 */
[----:B------:R-:W-:Y:S02]  /*0730*/  @!P3 SHF.R.S32.HI R4, RZ, 0x1f, R18 ;  /* 0x0000001fff04b819 */ /* 0x000fe40000011412 */
[----:B------:R-:W-:Y:S01]  /*0740*/  ISETP.GE.U32.AND P4, PT, R2, R12, PT ;  /* 0x0000000c0200720c */ /* 0x000fe20003f86070 */
[----:B------:R-:W-:Y:S01]  /*0750*/  IMAD.SHL.U32 R2, R5, 0x8, RZ ;  /* 0x0000000805027824 */ /* 0x000fe200078e00ff */
[----:B------:R-:W-:Y:S01]  /*0760*/  LOP3.LUT R5, R21, R14, RZ, 0x3c, !PT ;  /* 0x0000000e15057212 */ /* 0x000fe200078e3cff */
[----:B--2---:R-:W-:Y:S01]  /*0770*/  @!P3 IMAD R4, R4, R6, RZ ;  /* 0x000000060404b224 */ /* 0x004fe200078e02ff */
[----:B------:R-:W-:-:S02]  /*0780*/  ISETP.NE.AND P2, PT, R14, RZ, PT ;  /* 0x000000ff0e00720c */ /* 0x000fc40003f45270 */
[----:B------:R-:W-:Y:S01]  /*0790*/  LOP3.LUT R207, R3, 0xfffffe00, R2, 0xf8, !PT ;  /* 0xfffffe0003cf7812 */ /* 0x000fe200078ef802 */
[----:B------:R-:W-:Y:S01]  /*07a0*/  @!P3 IMAD R4, R18, R7, R4 ;  /* 0x000000071204b224 */ /* 0x000fe200078e0204 */
[----:B------:R-:W-:Y:S01]  /*07b0*/  ISETP.GE.AND P1, PT, R5, RZ, PT ;  /* 0x000000ff0500720c */ /* 0x000fe20003f26270 */
[----:B-1----:R-:W-:-:S04]  /*07c0*/  @P3 IMAD.WIDE.U32 R2, R13, R10, RZ ;  /* 0x0000000a0d023225 */ /* 0x002fc800078e00ff */
[----:B------:R-:W-:Y:S01]  /*07d0*/  @!P3 IMAD.WIDE.U32 R6, R18, R6, RZ ;  /* 0x000000061206b225 */ /* 0x000fe200078e00ff */
[----:B------:R-:W-:-:S03]  /*07e0*/  @P4 IADD3 R0, R0, 0x1, RZ ;  /* 0x0000000100004810 */ /* 0x000fc60007ffe0ff */
[----:B------:R-:W-:Y:S01]  /*07f0*/  @P3 IMAD R11, R13, R11, R3 ;  /* 0x0000000b0d0b3224 */ /* 0x000fe200078e0203 */
[----:B------:R-:W-:Y:S01]  /*0800*/  @!P3 IADD3 R11, R7, R4, RZ ;  /* 0x00000004070bb210 */ /* 0x000fe20007ffe0ff */
[C---:B------:R-:W-:Y:S01]  /*0810*/  @P0 IMAD.IADD R3, R8.reuse, 0x1, R9 ;  /* 0x0000000108030824 */ /* 0x040fe200078e0209 */
[----:B------:R-:W-:Y:S01]  /*0820*/  @P0 IADD3 R4, R8, R9, RZ ;  /* 0x0000000908040210 */ /* 0x000fe20007ffe0ff */
[----:B------:R-:W-:Y:S02]  /*0830*/  IMAD.MOV.U32 R13, RZ, RZ, R0 ;  /* 0x000000ffff0d7224 */ /* 0x000fe400078e0000 */
[----:B------:R-:W-:Y:S01]  /*0840*/  @P3 IMAD.MOV.U32 R10, RZ, RZ, R2 ;  /* 0x000000ffff0a3224 */ /* 0x000fe200078e0002 */
[----:B------:R-:W-:Y:S01]  /*0850*/  @!P3 MOV R10, R6 ;  /* 0x00000006000ab202 */ /* 0x000fe20000000f00 */
[----:B----4-:R-:W-:Y:S02]  /*0860*/  @P0 IMAD R7, R3, R249, RZ ;  /* 0x000000f903070224 */ /* 0x010fe400078e02ff */
[----:B-----5:R-:W-:-:S02]  /*0870*/  @P0 IMAD R0, R4, R247, RZ ;  /* 0x000000f704000224 */ /* 0x020fc400078e02ff */
[----:B------:R-:W-:-:S04]  /*0880*/  @P0 IMAD.WIDE.U32 R2, R3, R248, RZ ;  /* 0x000000f803020225 */ /* 0x000fc800078e00ff */
[----:B------:R-:W-:Y:S01]  /*0890*/  @P0 IMAD.WIDE.U32 R4, R4, R246, RZ ;  /* 0x000000f604040225 */ /* 0x000fe200078e00ff */
[----:B------:R-:W-:-:S03]  /*08a0*/  @P0 MOV R16, R2 ;  /* 0x0000000200100202 */ /* 0x000fc60000000f00 */
[----:B------:R-:W-:Y:S01]  /*08b0*/  @!P1 IMAD.MOV R13, RZ, RZ, -R13 ;  /* 0x000000ffff0d9224 */ /* 0x000fe200078e0a0d */
[----:B------:R-:W-:Y:S01]  /*08c0*/  @!P2 LOP3.LUT R13, RZ, R14, RZ, 0x33, !PT ;  /* 0x0000000eff0da212 */ /* 0x000fe200078e33ff */
[----:B------:R-:W-:Y:S01]  /*08d0*/  @P0 IMAD.IADD R20, R3, 0x1, R7 ;  /* 0x0000000103140824 */ /* 0x000fe200078e0207 */
[----:B------:R-:W-:Y:S01]  /*08e0*/  LEA.HI R7, R22, R126, RZ, 0x4 ;  /* 0x0000007e16077211 */ /* 0x000fe200078f20ff */
[----:B------:R-:W-:Y:S01]  /*08f0*/  @P0 IMAD.IADD R19, R5, 0x1, R0 ;  /* 0x0000000105130824 */ /* 0x000fe200078e0200 */
[----:B------:R-:W-:Y:S01]  /*0900*/  @P0 MOV R15, R4 ;  /* 0x00000004000f0202 */ /* 0x000fe20000000f00 */
[----:B---3--:R-:W-:Y:S06]  /*0910*/  @P0 BRA `(.L_x_1114) ;  /* 0x0000000000340947 */ /* 0x008fec0003800000 */
        /* <DEDUP_REMOVED lines=13> */
.L_x_1114:
        /* <DEDUP_REMOVED lines=14> */
.L_x_1115:
[----:B------:R-:W-:Y:S01]  /*0ad0*/  IMAD.IADD R18, R78, 0x1, -R128 ;  /* 0x000000014e127824 */ /* 0x000fe200078e0a80 */
[----:B------:R-:W1:Y:S01]  /*0ae0*/  S2UR UR4, SR_CgaCtaId ;  /* 0x00000000000479c3 */ /* 0x000e620000008800 */
[C---:B------:R-:W-:Y:S01]  /*0af0*/  VIADD R25, R26.reuse, 0x10 ;  /* 0x000000101a197836 */ /* 0x040fe20000000000 */
[----:B------:R-:W-:Y:S01]  /*0b00*/  SHF.R.S32.HI R231, RZ, 0x1f, R230 ;  /* 0x0000001fffe77819 */ /* 0x000fe200000114e6 */
[C---:B------:R-:W-:Y:S01]  /*0b10*/  VIADD R24, R26.reuse, 0x20 ;  /* 0x000000201a187836 */ /* 0x040fe20000000000 */
[----:B------:R-:W-:Y:S01]  /*0b20*/  STL [R1+0x70], R18 ;  /* 0x0000701201007387 */ /* 0x000fe20000100800 */
[C---:B------:R-:W-:Y:S01]  /*0b30*/  VIADD R14, R26.reuse, 0x40 ;  /* 0x000000401a0e7836 */ /* 0x040fe20000000000 */
[CC--:B------:R-:W-:Y:S01]  /*0b40*/  ISETP.GE.AND P1, PT, R26.reuse, R18.reuse, PT ;  /* 0x000000121a00720c */ /* 0x0c0fe20003f26270 */
[C---:B------:R-:W-:Y:S01]  /*0b50*/  VIADD R23, R26.reuse, 0x30 ;  /* 0x000000301a177836 */ /* 0x040fe20000000000 */
[----:B------:R-:W-:Y:S01]  /*0b60*/  STL [R1+0x80], R25 ;  /* 0x0000801901007387 */ /* 0x000fe20000100800 */
[----:B------:R-:W-:Y:S01]  /*0b70*/  VIADD R9, R26, 0x50 ;  /* 0x000000501a097836 */ /* 0x000fe20000000000 */
[----:B------:R-:W-:Y:S01]  /*0b80*/  ISETP.GE.AND P4, PT, R14, R18, PT ;  /* 0x000000120e00720c */ /* 0x000fe20003f86270 */
[----:B------:R-:W-:Y:S01]  /*0b90*/  VIADD R4, R26, 0x60 ;  /* 0x000000601a047836 */ /* 0x000fe20000000000 */
[----:B------:R-:W-:Y:S01]  /*0ba0*/  STL [R1+0x7c], R24 ;  /* 0x00007c1801007387 */ /* 0x000fe20000100800 */
[----:B------:R-:W-:Y:S01]  /*0bb0*/  LOP3.LUT R0, R7, 0xfffffff0, RZ, 0xc0, !PT ;  /* 0xfffffff007007812 */ /* 0x000fe200078ec0ff */
[----:B------:R-:W-:Y:S01]  /*0bc0*/  ULDC.64 UR6, c[0x0][0x258] ;  /* 0x0000960000067ab9 */ /* 0x000fe20000000a00 */
[----:B------:R-:W-:Y:S01]  /*0bd0*/  SHF.R.S32.HI R5, RZ, 0x1f, R21 ;  /* 0x0000001fff057819 */ /* 0x000fe20000011415 */
[----:B------:R2:W-:Y:S01]  /*0be0*/  STL [R1+0x8c], R14 ;  /* 0x00008c0e01007387 */ /* 0x0005e20000100800 */
[----:B------:R-:W-:Y:S01]  /*0bf0*/  IADD3 R2, P2, R230, R10, RZ ;  /* 0x0000000ae6027210 */ /* 0x000fe20007f5e0ff */
[----:B------:R-:W-:Y:S01]  /*0c00*/  IMAD.IADD R6, R126, 0x1, -R0 ;  /* 0x000000017e067824 */ /* 0x000fe200078e0a00 */
[----:B------:R-:W-:Y:S01]  /*0c10*/  UMOV UR5, 0x400 ;  /* 0x0000040000057882 */ /* 0x000fe20000000000 */
[----:B------:R-:W-:Y:S01]  /*0c20*/  STL [R1+0x78], R23 ;  /* 0x0000781701007387 */ /* 0x000fe20000100800 */
[----:B------:R-:W-:Y:S01]  /*0c30*/  IMAD R0, R5, UR6, RZ ;  /* 0x0000000605007c24 */ /* 0x000fe2000f8e02ff */
[----:B------:R-:W-:Y:S01]  /*0c40*/  SHF.R.S32.HI R12, RZ, 0x4, R7 ;  /* 0x00000004ff0c7819 */ /* 0x000fe20000011407 */
[----:B------:R-:W-:Y:S01]  /*0c50*/  IMAD.X R3, R231, 0x1, R11, P2 ;  /* 0x00000001e7037824 */ /* 0x000fe200010e060b */
[----:B------:R3:W-:Y:S01]  /*0c60*/  STL [R1+0x88], R9 ;  /* 0x0000880901007387 */ /* 0x0007e20000100800 */
[----:B-1----:R-:W-:Y:S01]  /*0c70*/  ULEA UR4, UR4, UR5, 0x18 ;  /* 0x0000000504047291 */ /* 0x002fe2000f8ec03f */
[-C--:B------:R-:W-:Y:S01]  /*0c80*/  ISETP.GE.AND P2, PT, R4, R18.reuse, PT ;  /* 0x000000120400720c */ /* 0x080fe20003f46270 */
[----:B------:R-:W-:Y:S01]  /*0c90*/  IMAD.WIDE.U32 R10, R21, UR6, R2 ;  /* 0x00000006150a7c25 */ /* 0x000fe2000f8e0002 */
[----:B------:R1:W-:Y:S01]  /*0ca0*/  STL [R1+0x94], R4 ;  /* 0x0000940401007387 */ /* 0x0003e20000100800 */
[----:B------:R-:W-:Y:S01]  /*0cb0*/  BSSY B0, `(.L_x_1116) ;  /* 0x0000020000007945 */ /* 0x000fe20003800000 */
[-C--:B------:R-:W-:Y:S01]  /*0cc0*/  ISETP.GE.AND P3, PT, R9, R18.reuse, PT ;  /* 0x000000120900720c */ /* 0x080fe20003f66270 */
[----:B------:R-:W-:Y:S01]  /*0cd0*/  IMAD R0, R21, UR7, R0 ;  /* 0x0000000715007c24 */ /* 0x000fe2000f8e0200 */
[----:B------:R4:W-:Y:S01]  /*0ce0*/  STL [R1+0x44], R231 ;  /* 0x000044e701007387 */ /* 0x0009e20000100800 */
[----:B------:R-:W-:-:S02]  /*0cf0*/  ISETP.GE.AND P0, PT, R25, R18, PT ;  /* 0x000000121900720c */ /* 0x000fc40003f06270 */
[-C--:B------:R-:W-:Y:S02]  /*0d00*/  ISETP.GE.AND P6, PT, R24, R18.reuse, PT ;  /* 0x000000121800720c */ /* 0x080fe40003fc6270 */
[----:B------:R-:W-:Y:S02]  /*0d10*/  ISETP.GE.AND P5, PT, R23, R18, PT ;  /* 0x000000121700720c */ /* 0x000fe40003fa6270 */
[----:B------:R-:W-:Y:S01]  /*0d20*/  LEA.HI R7, R7, R12, RZ, 0x1 ;  /* 0x0000000c07077211 */ /* 0x000fe200078f08ff */
[----:B--2---:R-:W-:Y:S01]  /*0d30*/  VIADD R14, R26, 0x70 ;  /* 0x000000701a0e7836 */ /* 0x004fe20000000000 */
[----:B------:R-:W-:-:S04]  /*0d40*/  LEA R207, R207, UR4, 0x1 ;  /* 0x00000004cfcf7c11 */ /* 0x000fc8000f8e08ff */
[----:B------:R4:W-:Y:S01]  /*0d50*/  STL [R1+0x90], R14 ;  /* 0x0000900e01007387 */ /* 0x0009e20000100800 */
[----:B---3--:R-:W-:Y:S01]  /*0d60*/  IMAD.IADD R9, R11, 0x1, R0 ;  /* 0x000000010b097824 */ /* 0x008fe200078e0200 */
[----:B-1----:R-:W-:-:S04]  /*0d70*/  SHF.R.S32.HI R4, RZ, 0x1f, R6 ;  /* 0x0000001fff047819 */ /* 0x002fc80000011406 */
[----:B------:R-:W-:Y:S01]  /*0d80*/  LEA.HI R21, R4, R6, RZ, 0x3 ;  /* 0x0000000604157211 */ /* 0x000fe200078f18ff */
        /* <DEDUP_REMOVED lines=18> */
.L_x_1117:
[----:B------:R-:W-:Y:S05]  /*0eb0*/  BSYNC B0 ;  /* 0x0000000000007941 */ /* 0x000fea0003800000 */
.L_x_1116:
[----:B------:R-:W-:Y:S01]  /*0ec0*/  LOP3.LUT R7, R7, 0xfffffffe, RZ, 0xc0, !PT ;  /* 0xfffffffe07077812 */ /* 0x000fe200078ec0ff */
[----:B------:R-:W-:Y:S01]  /*0ed0*/  IMAD.SHL.U32 R2, R17, 0x40, RZ ;  /* 0x0000004011027824 */ /* 0x000fe200078e00ff */
[----:B------:R-:W-:Y:S01]  /*0ee0*/  LOP3.LUT R0, R21, 0xfffffff8, RZ, 0xc0, !PT ;  /* 0xfffffff815007812 */ /* 0x000fe200078ec0ff */
[----:B------:R-:W-:Y:S01]  /*0ef0*/  BSSY B0, `(.L_x_1118) ;  /* 0x000001b000007945 */ /* 0x000fe20003800000 */
[----:B------:R-:W-:Y:S01]  /*0f00*/  ISETP.GE.AND P1, PT, R14, R18, PT ;  /* 0x000000120e00720c */ /* 0x000fe20003f26270 */
[----:B------:R-:W-:Y:S01]  /*0f10*/  IMAD.IADD R18, R12, 0x1, -R7 ;  /* 0x000000010c127824 */ /* 0x000fe200078e0a07 */
[----:B------:R-:W-:Y:S01]  /*0f20*/  LOP3.LUT R7, R2, 0x1c0, RZ, 0xc0, !PT ;  /* 0x000001c002077812 */ /* 0x000fe200078ec0ff */
[----:B------:R-:W-:Y:S02]  /*0f30*/  IMAD.IADD R12, R6, 0x1, -R0 ;  /* 0x00000001060c7824 */ /* 0x000fe400078e0a00 */
[----:B----4-:R-:W-:Y:S01]  /*0f40*/  IMAD.SHL.U32 R14, R26, 0x8, RZ ;  /* 0x000000081a0e7824 */ /* 0x010fe200078e00ff */
[----:B------:R-:W-:Y:S05]  /*0f50*/  @P0 BRA `(.L_x_1119) ;  /* 0x0000000000500947 */ /* 0x000fea0003800000 */
[----:B------:R-:W-:Y:S02]  /*0f60*/  ULDC UR5, c[0x0][0x2d0] ;  /* 0x0000b40000057ab9 */ /* 0x000fe40000000800 */
[----:B------:R-:W-:-:S13]  /*0f70*/  ISETP.GE.AND P0, PT, R230, UR5, PT ;  /* 0x00000005e6007c0c */ /* 0x000fda000bf06270 */
[----:B------:R3:W-:Y:S01]  /*0f80*/  @P0 STS.128 [R207+0x800], RZ ;  /* 0x000800ffcf000388 */ /* 0x0007e20000000c00 */
        /* <DEDUP_REMOVED lines=17> */
.L_x_1119:
[----:B------:R-:W-:Y:S05]  /*10a0*/  BSYNC B0 ;  /* 0x0000000000007941 */ /* 0x000fea0003800000 */
.L_x_1118:
[----:B------:R-:W-:Y:S04]  /*10b0*/  BSSY B0, `(.L_x_1120) ;  /* 0x0000016000007945 */ /* 0x000fe80003800000 */
[----:B------:R-:W-:Y:S05]  /*10c0*/  @P6 BRA `(.L_x_1121) ;  /* 0x0000000000506947 */ /* 0x000fea0003800000 */
[----:B------:R-:W-:Y:S02]  /*10d0*/  ULDC UR5, c[0x0][0x2d0] ;  /* 0x0000b40000057ab9 */ /* 0x000fe40000000800 */
[----:B------:R-:W-:-:S13]  /*10e0*/  ISETP.GE.AND P0, PT, R230, UR5, PT ;  /* 0x00000005e6007c0c */ /* 0x000fda000bf06270 */
[----:B------:R1:W-:Y:S01]  /*10f0*/  @P0 STS.128 [R207+0x1000], RZ ;  /* 0x001000ffcf000388 */ /* 0x0003e20000000c00 */
[----:B------:R-:W-:Y:S05]  /*1100*/  @P0 BRA `(.L_x_1121) ;  /* 0x0000000000400947 */ /* 0x000fea0003800000 */
[----:B--2-4-:R-:W-:Y:S01]  /*1110*/  IADD3 R4, P0, R28, 0x20, RZ ;  /* 0x000000201c047810 */ /* 0x014fe20007f1e0ff */
        /* <DEDUP_REMOVED lines=15> */
.L_x_1121:
[----:B------:R-:W-:Y:S05]  /*1210*/  BSYNC B0 ;  /* 0x0000000000007941 */ /* 0x000fea0003800000 */
.L_x_1120:
        /* <DEDUP_REMOVED lines=22> */
.L_x_1123:
[----:B------:R-:W-:Y:S05]  /*1380*/  BSYNC B0 ;  /* 0x0000000000007941 */ /* 0x000fea0003800000 */
.L_x_1122:
        /* <DEDUP_REMOVED lines=22> */
.L_x_1125:
[----:B------:R-:W-:Y:S05]  /*14f0*/  BSYNC B0 ;  /* 0x0000000000007941 */ /* 0x000fea0003800000 */
.L_x_1124:
        /* <DEDUP_REMOVED lines=22> */
.L_x_1127:
[----:B------:R-:W-:Y:S05]  /*1660*/  BSYNC B0 ;  /* 0x0000000000007941 */ /* 0x000fea0003800000 */
.L_x_1126:
        /* <DEDUP_REMOVED lines=22> */
.L_x_1129:
[----:B------:R-:W-:Y:S05]  /*17d0*/  BSYNC B0 ;  /* 0x0000000000007941 */ /* 0x000fea0003800000 */
.L_x_1128:
        /* <DEDUP_REMOVED lines=22> */
.L_x_1131:
[----:B------:R-:W-:Y:S05]  /*1940*/  BSYNC B0 ;  /* 0x0000000000007941 */ /* 0x000fea0003800000 */
.L_x_1130:
[-C--:B------:R-:W-:Y:S01]  /*1950*/  IMAD R0, R27, R246.reuse, RZ ;  /* 0x000000f61b007224 */ /* 0x080fe200078e02ff */
[----:B------:R-:W-:Y:S01]  /*1960*/  LOP3.LUT R8, R7, 0x8, R14, 0xf8, !PT ;  /* 0x0000000807087812 */ /* 0x000fe200078ef80e */
[C---:B--2-4-:R-:W-:Y:S01]  /*1970*/  IMAD.WIDE.U32 R4, R26.reuse, R246, R230 ;  /* 0x000000f61a047225 */ /* 0x054fe200078e00e6 */
[----:B------:R-:W-:Y:S01]  /*1980*/  SHF.R.U32.HI R9, RZ, 0x3, R7 ;  /* 0x00000003ff097819 */ /* 0x000fe20000011607 */
[----:B------:R-:W-:Y:S01]  /*1990*/  ULDC.64 UR8, c[0x0][0x260] ;  /* 0x0000980000087ab9 */ /* 0x000fe20000000a00 */
[----:B------:R-:W-:Y:S01]  /*19a0*/  SHF.R.S32.HI R7, RZ, 0x1f, R13 ;  /* 0x0000001fff077819 */ /* 0x000fe2000001140d */
[----:B------:R-:W-:Y:S01]  /*19b0*/  IMAD R6, R27, R248, RZ ;  /* 0x000000f81b067224 */ /* 0x000fe200078e02ff */
[----:B------:R-:W-:Y:S01]  /*19c0*/  IADD3 R4, P1, R15, R4, RZ ;  /* 0x000000040f047210 */ /* 0x000fe20007f3e0ff */
[----:B------:R-:W-:Y:S01]  /*19d0*/  IMAD.WIDE.U32 R2, R26, R248, R230 ;  /* 0x000000f81a027225 */ /* 0x000fe200078e00e6 */
[----:B------:R-:W-:Y:S01]  /*19e0*/  ULDC.64 UR6, c[0x0][0x268] ;  /* 0x00009a0000067ab9 */ /* 0x000fe20000000a00 */
[----:B------:R-:W-:Y:S01]  /*19f0*/  SHF.L.U64.HI R104, R246, 0x6, R247 ;  /* 0x00000006f6687819 */ /* 0x000fe200000102f7 */
[----:B------:R-:W-:Y:S01]  /*1a00*/  BSSY B0, `(.L_x_1132) ;  /* 0x0000031000007945 */ /* 0x000fe20003800000 */
[----:B------:R-:W-:Y:S01]  /*1a10*/  IMAD R0, R26, R247, R0 ;  /* 0x000000f71a007224 */ /* 0x000fe200078e0200 */
[----:B------:R-:W-:Y:S01]  /*1a20*/  IADD3 R2, P0, R16, R2, RZ ;  /* 0x0000000210027210 */ /* 0x000fe20007f1e0ff */
[----:B------:R-:W-:Y:S01]  /*1a30*/  IMAD R6, R26, R249, R6 ;  /* 0x000000f91a067224 */ /* 0x000fe200078e0206 */
[----:B------:R-:W-:Y:S01]  /*1a40*/  SHF.L.U32 R79, R246, 0x6, RZ ;  /* 0x00000006f64f7819 */ /* 0x000fe200000006ff */
[----:B------:R-:W-:Y:S01]  /*1a50*/  VIADD R76, R208, 0xffffffff ;  /* 0xffffffffd04c7836 */ /* 0x000fe20000000000 */
[----:B------:R-:W-:Y:S01]  /*1a60*/  IADD3.X R5, R19, R5, R0, P1, !PT ;  /* 0x0000000513057210 */ /* 0x000fe20000ffe400 */
[C---:B------:R-:W-:Y:S01]  /*1a70*/  IMAD R0, R7.reuse, UR6, RZ ;  /* 0x0000000607007c24 */ /* 0x040fe2000f8e02ff */
[----:B------:R-:W-:Y:S01]  /*1a80*/  IADD3.X R3, R20, R3, R6, P0, !PT ;  /* 0x0000000314037210 */ /* 0x000fe200007fe406 */
[----:B------:R-:W-:Y:S01]  /*1a90*/  IMAD R6, R7, UR8, RZ ;  /* 0x0000000807067c24 */ /* 0x000fe2000f8e02ff */
[----:B------:R-:W-:Y:S01]  /*1aa0*/  LOP3.LUT R16, R8, R9, RZ, 0x3c, !PT ;  /* 0x0000000908107212 */ /* 0x000fe200078e3cff */
[----:B------:R-:W-:Y:S01]  /*1ab0*/  IMAD.WIDE.U32 R226, R13, UR8, R4 ;  /* 0x000000080de27c25 */ /* 0x000fe2000f8e0004 */
[----:B------:R-:W-:-:S02]  /*1ac0*/  MOV R4, 0x20 ;  /* 0x0000002000047802 */ /* 0x000fc40000000f00 */
[----:B------:R-:W-:Y:S01]  /*1ad0*/  SHF.L.U32 R14, R18, 0x3, RZ ;  /* 0x00000003120e7819 */ /* 0x000fe200000006ff */
[----:B------:R-:W-:Y:S01]  /*1ae0*/  IMAD R6, R13, UR9, R6 ;  /* 0x000000090d067c24 */ /* 0x000fe2000f8e0206 */
[----:B------:R2:W-:Y:S01]  /*1af0*/  STL.64 [R1+0x58], R226 ;  /* 0x000058e201007387 */ /* 0x0005e20000100a00 */
[----:B------:R-:W-:Y:S02]  /*1b00*/  IMAD.MOV.U32 R224, RZ, RZ, R226 ;  /* 0x000000ffffe07224 */ /* 0x000fe400078e00e2 */
[----:B------:R-:W-:Y:S02]  /*1b10*/  IMAD.IADD R225, R227, 0x1, R6 ;  /* 0x00000001e3e17824 */ /* 0x000fe400078e0206 */
[----:B------:R-:W-:Y:S02]  /*1b20*/  IMAD R5, R76, -0x40, R77 ;  /* 0xffffffc04c057824 */ /* 0x000fe400078e024d */
[C---:B------:R-:W-:Y:S01]  /*1b30*/  IMAD R15, R13.reuse, UR7, R0 ;  /* 0x000000070d0f7c24 */ /* 0x040fe2000f8e0200 */
[----:B------:R2:W-:Y:S01]  /*1b40*/  STL.64 [R1+0x48], R224 ;  /* 0x000048e001007387 */ /* 0x0005e20000100a00 */
[----:B------:R-:W-:Y:S01]  /*1b50*/  IMAD.WIDE.U32 R236, R13, UR6, R2 ;  /* 0x000000060dec7c25 */ /* 0x000fe2000f8e0002 */
[----:B------:R-:W-:-:S02]  /*1b60*/  ISETP.GE.AND P5, PT, R26, R5, PT ;  /* 0x000000051a00720c */ /* 0x000fc40003fa6270 */
[----:B------:R-:W-:Y:S01]  /*1b70*/  SHF.R.S32.HI R13, RZ, 0x1f, R76 ;  /* 0x0000001fff0d7819 */ /* 0x000fe2000001144c */
[----:B------:R-:W-:Y:S01]  /*1b80*/  IMAD R0, R104, R76, RZ ;  /* 0x0000004c68007224 */ /* 0x000fe200078e02ff */
[-C--:B------:R-:W-:Y:S01]  /*1b90*/  ISETP.GE.AND P4, PT, R25, R5.reuse, PT ;  /* 0x000000051900720c */ /* 0x080fe20003f86270 */
[----:B------:R-:W-:Y:S01]  /*1ba0*/  IMAD.MOV.U32 R19, RZ, RZ, 0x10 ;  /* 0x00000010ff137424 */ /* 0x000fe200078e00ff */
[----:B------:R-:W-:Y:S01]  /*1bb0*/  ISETP.GE.AND P3, PT, R24, R5, PT ;  /* 0x000000051800720c */ /* 0x000fe20003f66270 */
[----:B------:R-:W-:Y:S01]  /*1bc0*/  IMAD R0, R13, R79, R0 ;  /* 0x0000004f0d007224 */ /* 0x000fe200078e0200 */
[----:B------:R-:W-:Y:S01]  /*1bd0*/  ISETP.GE.AND P0, PT, R23, R5, PT ;  /* 0x000000051700720c */ /* 0x000fe20003f06270 */
[----:B------:R-:W-:Y:S01]  /*1be0*/  IMAD.WIDE.U32 R6, R76, R79, R224 ;  /* 0x0000004f4c067225 */ /* 0x000fe200078e00e0 */
[C---:B------:R-:W-:Y:S02]  /*1bf0*/  SHF.L.U32 R2, R12.reuse, 0x6, RZ ;  /* 0x000000060c027819 */ /* 0x040fe400000006ff */
[----:B------:R-:W-:Y:S01]  /*1c00*/  R2P PR, R12, 0x6 ;  /* 0x000000060c007804 */ /* 0x000fe20000000000 */
[----:B------:R-:W-:Y:S01]  /*1c10*/  IMAD.IADD R9, R7, 0x1, R0 ;  /* 0x0000000107097824 */ /* 0x000fe200078e0200 */
[----:B------:R-:W-:-:S03]  /*1c20*/  LOP3.LUT R12, R2, 0x1c0, RZ, 0xc0, !PT ;  /* 0x000001c0020c7812 */ /* 0x000fc600078ec0ff */
        /* <DEDUP_REMOVED lines=14> */
.L_x_1133:
[----:B------:R-:W-:Y:S05]  /*1d10*/  BSYNC B0 ;  /* 0x0000000000007941 */ /* 0x000fea0003800000 */
.L_x_1132:
[C---:B------:R-:W-:Y:S01]  /*1d20*/  SHF.L.U64.HI R239, R246.reuse, 0x4, R247 ;  /* 0x00000004f6ef7819 */ /* 0x040fe200000102f7 */
[----:B------:R-:W-:Y:S01]  /*1d30*/  BSSY B0, `(.L_x_1134) ;  /* 0x0000012000007945 */ /* 0x000fe20003800000 */
[----:B------:R-:W-:-:S03]  /*1d40*/  SHF.L.U32 R240, R246, 0x4, RZ ;  /* 0x00000004f6f07819 */ /* 0x000fc600000006ff */
[----:B------:R1:W-:Y:S04]  /*1d50*/  STL [R1+0x34], R239 ;  /* 0x000034ef01007387 */ /* 0x0003e80000100800 */
[----:B------:R1:W-:Y:S01]  /*1d60*/  STL [R1+0x60], R240 ;  /* 0x000060f001007387 */ /* 0x0003e20000100800 */
[----:B------:R-:W-:Y:S05]  /*1d70*/  @P4 BRA `(.L_x_1135) ;  /* 0x0000000000344947 */ /* 0x000fea0003800000 */
[----:B------:R-:W-:Y:S02]  /*1d80*/  ULDC UR5, c[0x0][0x2d0] ;  /* 0x0000b40000057ab9 */ /* 0x000fe40000000800 */
[----:B------:R-:W-:-:S13]  /*1d90*/  ISETP.GE.AND P1, PT, R230, UR5, PT ;  /* 0x00000005e6007c0c */ /* 0x000fda000bf26270 */
[----:B------:R1:W-:Y:S01]  /*1da0*/  @P1 STS.128 [R207+0x4800], RZ ;  /* 0x004800ffcf001388 */ /* 0x0003e20000000c00 */
[----:B------:R-:W-:Y:S05]  /*1db0*/  @P1 BRA `(.L_x_1135) ;  /* 0x0000000000241947 */ /* 0x000fea0003800000 */
[----:B------:R-:W-:Y:S01]  /*1dc0*/  IADD3 R0, P1, R240, R6, RZ ;  /* 0x00000006f0007210 */ /* 0x000fe20007f3e0ff */
[----:B------:R-:W-:-:S04]  /*1dd0*/  ULDC.64 UR6, c[0x0][0x218] ;  /* 0x0000860000067ab9 */ /* 0x000fc80000000a00 */
[----:B------:R-:W-:Y:S01]  /*1de0*/  IMAD.X R3, R239, 0x1, R9, P1 ;  /* 0x00000001ef037824 */ /* 0x000fe200008e0609 */
[----:B-1----:R-:W-:-:S04]  /*1df0*/  LEA R10, P1, R0, UR6, 0x1 ;  /* 0x00000006000a7c11 */ /* 0x002fc8000f8208ff */
[----:B------:R-:W-:-:S05]  /*1e00*/  LEA.HI.X R11, R0, UR7, R3, 0x1, P1 ;  /* 0x00000007000b7c11 */ /* 0x000fca00088f0c03 */
[----:B------:R-:W-:Y:S01]  /*1e10*/  @!PT LDS RZ, [RZ] ;  /* 0x00000000fffff984 */ /* 0x000fe20000000800 */
[----:B------:R-:W-:Y:S01]  /*1e20*/  @!PT LDS RZ, [RZ] ;  /* 0x00000000fffff984 */ /* 0x000fe20000000800 */
[----:B------:R-:W-:Y:S01]  /*1e30*/  @!PT LDS RZ, [RZ] ;  /* 0x00000000fffff984 */ /* 0x000fe20000000800 */
[----:B------:R1:W-:Y:S04]  /*1e40*/  LDGSTS.E.BYPASS.LTC128B.128 [R207+0x4800], desc[UR10][R10.64] ;  /* 0x048000000acf7fae */ /* 0x0003e8000b901d4a */
.L_x_1135:
[----:B------:R-:W-:Y:S05]  /*1e50*/  BSYNC B0 ;  /* 0x0000000000007941 */ /* 0x000fea0003800000 */
.L_x_1134:
[----:B------:R-:W-:Y:S04]  /*1e60*/  BSSY B0, `(.L_x_1136) ;  /* 0x000000f000007945 */ /* 0x000fe80003800000 */
[----:B------:R-:W-:Y:S05]  /*1e70*/  @P3 BRA `(.L_x_1137) ;  /* 0x0000000000343947 */ /* 0x000fea0003800000 */
[----:B------:R-:W-:Y:S02]  /*1e80*/  ULDC UR5, c[0x0][0x2d0] ;  /* 0x0000b40000057ab9 */ /* 0x000fe40000000800 */
[----:B------:R-:W-:-:S13]  /*1e90*/  ISETP.GE.AND P1, PT, R230, UR5, PT ;  /* 0x00000005e6007c0c */ /* 0x000fda000bf26270 */
[----:B------:R1:W-:Y:S01]  /*1ea0*/  @P1 STS.128 [R207+0x5000], RZ ;  /* 0x005000ffcf001388 */ /* 0x0003e20000000c00 */
[----:B------:R-:W-:Y:S05]  /*1eb0*/  @P1 BRA `(.L_x_1137) ;  /* 0x0000000000241947 */ /* 0x000fea0003800000 */
[----:B------:R-:W-:Y:S01]  /*1ec0*/  LEA R0, P1, R246, R6, 0x5 ;  /* 0x00000006f6007211 */ /* 0x000fe200078228ff */
[----:B------:R-:W-:-:S03]  /*1ed0*/  ULDC.64 UR6, c[0x0][0x218] ;  /* 0x0000860000067ab9 */ /* 0x000fc60000000a00 */
[----:B------:R-:W-:Y:S02]  /*1ee0*/  LEA.HI.X R3, R246, R9, R247, 0x5, P1 ;  /* 0x00000009f6037211 */ /* 0x000fe400008f2cf7 */
[----:B-1----:R-:W-:-:S04]  /*1ef0*/  LEA R10, P1, R0, UR6, 0x1 ;  /* 0x00000006000a7c11 */ /* 0x002fc8000f8208ff */
[----:B------:R-:W-:-:S05]  /*1f00*/  LEA.HI.X R11, R0, UR7, R3, 0x1, P1 ;  /* 0x00000007000b7c11 */ /* 0x000fca00088f0c03 */
[----:B------:R-:W-:Y:S01]  /*1f10*/  @!PT LDS RZ, [RZ] ;  /* 0x00000000fffff984 */ /* 0x000fe20000000800 */
[----:B------:R-:W-:Y:S01]  /*1f20*/  @!PT LDS RZ, [RZ] ;  /* 0x00000000fffff984 */ /* 0x000fe20000000800 */
[----:B------:R-:W-:Y:S01]  /*1f30*/  @!PT LDS RZ, [RZ] ;  /* 0x00000000fffff984 */ /* 0x000fe20000000800 */
[----:B------:R1:W-:Y:S04]  /*1f40*/  LDGSTS.E.BYPASS.LTC128B.128 [R207+0x5000], desc[UR10][R10.64] ;  /* 0x050000000acf7fae */ /* 0x0003e8000b901d4a */
.L_x_1137:
[----:B------:R-:W-:Y:S05]  /*1f50*/  BSYNC B0 ;  /* 0x0000000000007941 */ /* 0x000fea0003800000 */
.L_x_1136:
        /* <DEDUP_REMOVED lines=17> */
.L_x_1139:
[----:B------:R-:W-:Y:S05]  /*2070*/  BSYNC B0 ;  /* 0x0000000000007941 */ /* 0x000fea0003800000 */
.L_x_1138:
[----:B------:R-:W0:Y:S01]  /*2080*/  LDGDEPBAR ;  /* 0x00000000000079af */ /* 0x000e220000000000 */
[----:B------:R-:W-:Y:S01]  /*2090*/  ISETP.GE.AND P0, PT, R26, R5, PT ;  /* 0x000000051a00720c */ /* 0x000fe20003f06270 */
[C---:B------:R-:W-:Y:S01]  /*20a0*/  IMAD.SHL.U32 R223, R248.reuse, 0x40, RZ ;  /* 0x00000040f8df7824 */ /* 0x040fe200078e00ff */
[----:B------:R-:W-:Y:S01]  /*20b0*/  SHF.L.U64.HI R228, R248, 0x6, R249 ;  /* 0x00000006f8e47819 */ /* 0x000fe200000102f9 */
[----:B-1----:R-:W-:Y:S01]  /*20c0*/  IMAD.SHL.U32 R7, R21, 0x40, RZ ;  /* 0x0000004015077824 */ /* 0x002fe200078e00ff */
[----:B------:R-:W-:Y:S01]  /*20d0*/  LEA.HI R117, R22, R126, RZ, 0x5 ;  /* 0x0000007e16757211 */ /* 0x000fe200078f28ff */
[----:B------:R-:W-:Y:S01]  /*20e0*/  IMAD.IADD R251, R237, 0x1, R15 ;  /* 0x00000001edfb7824 */ /* 0x000fe200078e020f */
[----:B------:R-:W-:Y:S01]  /*20f0*/  LOP3.LUT R6, R12, 0x8, R14, 0xf8, !PT ;  /* 0x000000080c067812 */ /* 0x000fe200078ef80e */
[----:B------:R1:W-:Y:S01]  /*2100*/  STL [R1+0x64], R228 ;  /* 0x000064e401007387 */ /* 0x0003e20000100800 */
[----:B------:R-:W-:Y:S01]  /*2110*/  SHF.R.U32.HI R3, RZ, 0x3, R12 ;  /* 0x00000003ff037819 */ /* 0x000fe2000001160c */
[----:B------:R-:W-:Y:S01]  /*2120*/  IMAD.MOV.U32 R250, RZ, RZ, R236 ;  /* 0x000000fffffa7224 */ /* 0x000fe200078e00ec */
[----:B------:R-:W-:Y:S01]  /*2130*/  SHF.R.S32.HI R96, RZ, 0x5, R117 ;  /* 0x00000005ff607819 */ /* 0x000fe20000011475 */
[----:B------:R1:W-:Y:S01]  /*2140*/  STL [R1+0x30], R223 ;  /* 0x000030df01007387 */ /* 0x0003e20000100800 */
[----:B------:R-:W-:Y:S01]  /*2150*/  LOP3.LUT R102, R7, 0xfffffe00, RZ, 0xc0, !PT ;  /* 0xfffffe0007667812 */ /* 0x000fe200078ec0ff */
[----:B------:R-:W-:Y:S01]  /*2160*/  IMAD R0, R18, 0x200, R16 ;  /* 0x0000020012007824 */ /* 0x000fe200078e0210 */
[----:B------:R-:W-:Y:S01]  /*2170*/  LOP3.LUT R103, R6, R3, RZ, 0x3c, !PT ;  /* 0x0000000306677212 */ /* 0x000fe200078e3cff */
[----:B------:R-:W-:Y:S01]  /*2180*/  IMAD R6, R228, R76, RZ ;  /* 0x0000004ce4067224 */ /* 0x000fe200078e02ff */
[----:B------:R-:W-:Y:S01]  /*2190*/  BSSY B0, `(.L_x_1140) ;  /* 0x000001a000007945 */ /* 0x000fe20003800000 */
[----:B------:R-:W-:Y:S01]  /*21a0*/  IMAD R3, R96, 0x400, R102 ;  /* 0x0000040060037824 */ /* 0x000fe200078e0266 */
[----:B------:R-:W-:Y:S01]  /*21b0*/  ISETP.GE.AND P3, PT, R25, R5, PT ;  /* 0x000000051900720c */ /* 0x000fe20003f66270 */
[----:B------:R-:W-:Y:S01]  /*21c0*/  IMAD R8, R13, R223, R6 ;  /* 0x000000df0d087224 */ /* 0x000fe200078e0206 */
[-C--:B------:R-:W-:Y:S01]  /*21d0*/  ISETP.GE.AND P2, PT, R24, R5.reuse, PT ;  /* 0x000000051800720c */ /* 0x080fe20003f46270 */
[----:B------:R-:W-:Y:S01]  /*21e0*/  IMAD.IADD R3, R103, 0x1, R3 ;  /* 0x0000000167037824 */ /* 0x000fe200078e0203 */
[----:B------:R-:W-:Y:S01]  /*21f0*/  ISETP.GE.AND P1, PT, R23, R5, PT ;  /* 0x000000051700720c */ /* 0x000fe20003f26270 */
[----:B------:R-:W-:-:S04]  /*2200*/  DEPBAR.LE SB0, 0x0 ;  /* 0x000080000000791a */ /* 0x000fc80000000000 */
[----:B------:R-:W-:Y:S01]  /*2210*/  BAR.SYNC.DEFER_BLOCKING 0x0 ;  /* 0x0000000000007b1d */ /* 0x000fe20000010000 */
[----:B------:R-:W-:Y:S01]  /*2220*/  IMAD.WIDE.U32 R6, R76, R223, R250 ;  /* 0x000000df4c067225 */ /* 0x000fe200078e00fa */
[----:B------:R-:W-:Y:S02]  /*2230*/  LEA R192, R0, UR4, 0x1 ;  /* 0x0000000400c07c11 */ /* 0x000fe4000f8e08ff */
        /* <DEDUP_REMOVED lines=15> */
.L_x_1141:
[----:B------:R-:W-:Y:S05]  /*2330*/  BSYNC B0 ;  /* 0x0000000000007941 */ /* 0x000fea0003800000 */
.L_x_1140:
[C---:B------:R-:W-:Y:S01]  /*2340*/  SHF.L.U64.HI R245, R248.reuse, 0x4, R249 ;  /* 0x00000004f8f57819 */ /* 0x040fe200000102f9 */
        /* <DEDUP_REMOVED lines=19> */
.L_x_1143:
[----:B------:R-:W-:Y:S05]  /*2480*/  BSYNC B0 ;  /* 0x0000000000007941 */ /* 0x000fea0003800000 */
.L_x_1142:
[----:B------:R1:W-:Y:S01]  /*2490*/  @P2 STS.128 [R207+0x7000], RZ ;  /* 0x007000ffcf002388 */ /* 0x0003e20000000c00 */
        /* <DEDUP_REMOVED lines=15> */
.L_x_1145:
[----:B------:R-:W-:Y:S05]  /*2590*/  BSYNC B0 ;  /* 0x0000000000007941 */ /* 0x000fea0003800000 */
.L_x_1144:
        /* <DEDUP_REMOVED lines=18> */
.L_x_1147:
[----:B------:R-:W-:Y:S05]  /*26c0*/  BSYNC B0 ;  /* 0x0000000000007941 */ /* 0x000fea0003800000 */
.L_x_1146:
[----:B------:R-:W-:Y:S01]  /*26d0*/  LDSM.16.M88.4 R12, [R199] ;  /* 0x00000000c70c783b */ /* 0x000fe20000000200 */
[----:B------:R-:W-:Y:S01]  /*26e0*/  LOP3.LUT P0, RZ, R17, 0x2, RZ, 0xc0, !PT ;  /* 0x0000000211ff7812 */ /* 0x000fe2000780c0ff */
[--C-:B------:R-:W-:Y:S01]  /*26f0*/  IMAD R202, R2, 0x2, R199.reuse ;  /* 0x0000000202ca7824 */ /* 0x100fe200078e02c7 */
[----:B------:R-:W-:Y:S01]  /*2700*/  ULDC UR8, c[0x0][0x39c] ;  /* 0x0000e70000087ab9 */ /* 0x000fe20000000800 */
[----:B------:R-:W5:Y:S01]  /*2710*/  LDSM.16.M88.4 R40, [R192+0x4000] ;  /* 0x00400000c028783b */ /* 0x000f620000000200 */
[----:B------:R-:W-:Y:S01]  /*2720*/  SEL R0, R19, 0xfffffff0, !P0 ;  /* 0xfffffff013007807 */ /* 0x000fe20004000000 */
[C---:B------:R-:W-:Y:S01]  /*2730*/  VIADD R3, R192.reuse, 0x4000 ;  /* 0x00004000c0037836 */ /* 0x040fe20000000000 */
[----:B------:R-:W-:Y:S01]  /*2740*/  LOP3.LUT P0, RZ, R17, 0x4, RZ, 0xc0, !PT ;  /* 0x0000000411ff7812 */ /* 0x000fe2000780c0ff */
[----:B-1----:R-:W1:Y:S01]  /*2750*/  LDSM.16.M88.4 R8, [R199+0x2000] ;  /* 0x00200000c708783b */ /* 0x002e620000000200 */
[----:B------:R-:W-:Y:S02]  /*2760*/  VIADD R203, R192, 0x4040 ;  /* 0x00004040c0cb7836 */ /* 0x000fe40000000000 */
[----:B------:R-:W-:Y:S01]  /*2770*/  IMAD R198, R0, 0x2, R192 ;  /* 0x0000000200c67824 */ /* 0x000fe200078e02c0 */
[----:B------:R-:W-:Y:S01]  /*2780*/  LDSM.16.M88.4 R36, [R202] ;  /* 0x00000000ca24783b */ /* 0x000fe20000000200 */
[----:B------:R-:W-:-:S02]  /*2790*/  IMAD R200, R4, 0x2, R199 ;  /* 0x0000000204c87824 */ /* 0x000fc400078e02c7 */
[----:B------:R-:W-:Y:S01]  /*27a0*/  IMAD R5, R96, 0x10, R128 ;  /* 0x0000001060057824 */ /* 0x000fe200078e0280 */
[----:B------:R-:W2:Y:S01]  /*27b0*/  LDSM.16.M88.4 R48, [R198+0x4000] ;  /* 0x00400000c630783b */ /* 0x000ea20000000200 */
[----:B------:R-:W-:-:S03]  /*27c0*/  IMAD R201, R2, 0x2, R200 ;  /* 0x0000000202c97824 */ /* 0x000fc600078e02c8 */
[----:B------:R-:W3:Y:S01]  /*27d0*/  LDSM.16.M88.4 R32, [R202+0x2000] ;  /* 0x00200000ca20783b */ /* 0x000ee20000000200 */
[----:B------:R-:W-:-:S03]  /*27e0*/  @P0 VIADD R203, R3, 0xffffffc0 ;  /* 0xffffffc003cb0836 */ /* 0x000fc60000000000 */
[----:B------:R-:W-:Y:S01]  /*27f0*/  LDSM.16.M88.4 R28, [R200] ;  /* 0x00000000c81c783b */ /* 0x000fe20000000200 */
[----:B------:R-:W-:Y:S01]  /*2800*/  IMAD R197, R0, 0x2, R203 ;  /* 0x0000000200c57824 */ /* 0x000fe200078e02cb */
[----:B------:R-:W-:Y:S01]  /*2810*/  LOP3.LUT R0, R117, 0xffffffe0, RZ, 0xc0, !PT ;  /* 0xffffffe075007812 */ /* 0x000fe200078ec0ff */
[C---:B------:R-:W-:Y:S01]  /*2820*/  VIADD R206, R203.reuse, 0x800 ;  /* 0x00000800cbce7836 */ /* 0x040fe20000000000 */
[----:B------:R-:W4:Y:S01]  /*2830*/  LDSM.16.M88.4 R52, [R203] ;  /* 0x00000000cb34783b */ /* 0x000f220000000200 */
[C---:B------:R-:W-:Y:S02]  /*2840*/  VIADD R205, R203.reuse, 0x1000 ;  /* 0x00001000cbcd7836 */ /* 0x040fe40000000000 */
[C---:B------:R-:W-:Y:S01]  /*2850*/  IMAD.IADD R0, R126.reuse, 0x1, -R0 ;  /* 0x000000017e007824 */ /* 0x040fe200078e0a00 */
[----:B------:R-:W4:Y:S01]  /*2860*/  LDSM.16.M88.4 R24, [R200+0x2000] ;  /* 0x00200000c818783b */ /* 0x000f220000000200 */
[----:B------:R-:W-:Y:S02]  /*2870*/  IMAD.SHL.U32 R126, R126, 0x2, RZ ;  /* 0x000000027e7e7824 */ /* 0x000fe400078e00ff */
[----:B------:R-:W-:Y:S01]  /*2880*/  VIADD R204, R203, 0x1800 ;  /* 0x00001800cbcc7836 */ /* 0x000fe20000000000 */
[----:B------:R-:W-:Y:S01]  /*2890*/  LDSM.16.M88.4 R56, [R197] ;  /* 0x00000000c538783b */ /* 0x000fe20000000200 */
[----:B------:R-:W-:-:S02]  /*28a0*/  SHF.R.S32.HI R3, RZ, 0x1f, R0 ;  /* 0x0000001fff037819 */ /* 0x000fc40000011400 */
[----:B------:R-:W-:Y:S01]  /*28b0*/  LOP3.LUT R238, R126, 0x6, RZ, 0xc0, !PT ;  /* 0x000000067eee7812 */ /* 0x000fe200078ec0ff */
[----:B------:R-:W4:Y:S01]  /*28c0*/  LDSM.16.M88.4 R20, [R201] ;  /* 0x00000000c914783b */ /* 0x000f220000000200 */
[----:B------:R-:W-:Y:S01]  /*28d0*/  LEA.HI R0, R3, R0, RZ, 0x2 ;  /* 0x0000000003007211 */ /* 0x000fe200078f10ff */
[----:B-----5:R-:W-:Y:S02]  /*28e0*/  HMMA.16816.F32.BF16 R16, R12, R40, RZ ;  /* 0x000000280c10723c */ /* 0x020fe400000418ff */
[----:B------:R-:W5:Y:S01]  /*28f0*/  LDSM.16.M88.4 R64, [R192+0x4800] ;  /* 0x00480000c040783b */ /* 0x000f620000000200 */
[----:B------:R-:W-:-:S03]  /*2900*/  SHF.R.S32.HI R6, RZ, 0x2, R0 ;  /* 0x00000002ff067819 */ /* 0x000fc60000011400 */
[----:B------:R-:W0:Y:S01]  /*2910*/  LDGDEPBAR ;  /* 0x00000000000079af */ /* 0x000e220000000000 */
[----:B-1----:R-:W-:Y:S01]  /*2920*/  HMMA.16816.F32.BF16 R44, R8, R40, RZ ;  /* 0x00000028082c723c */ /* 0x002fe200000418ff */
[----:B------:R-:W-:Y:S02]  /*2930*/  IADD3 R0, R5, 0x1, R6 ;  /* 0x0000000105007810 */ /* 0x000fe40007ffe006 */
[----:B------:R-:W-:Y:S02]  /*2940*/  STL [R1+0x84], R6 ;  /* 0x0000840601007387 */ /* 0x000fe40000100800 */
[----:B------:R-:W-:Y:S01]  /*2950*/  IADD3 R0, R77, R0, -R78 ;  /* 0x000000004d007210 */ /* 0x000fe20007ffe84e */
[-C--:B------:R-:W-:Y:S06]  /*2960*/  HMMA.16816.F32.BF16 R72, R12, R42.reuse, RZ ;  /* 0x0000002a0c48723c */ /* 0x080fec00000418ff */
[----:B------:R-:W-:Y:S06]  /*2970*/  HMMA.16816.F32.BF16 R80, R8, R42, RZ ;  /* 0x0000002a0850723c */ /* 0x000fec00000418ff */
[-C--:B--2---:R-:W-:Y:S01]  /*2980*/  HMMA.16816.F32.BF16 R60, R36, R48.reuse, R16 ;  /* 0x00000030243c723c */ /* 0x084fe20000041810 */
[----:B------:R-:W1:Y:S05]  /*2990*/  LDSM.16.M88.4 R16, [R201+0x2000] ;  /* 0x00200000c910783b */ /* 0x000e6a0000000200 */
[----:B---3--:R-:W-:-:S15]  /*29a0*/  HMMA.16816.F32.BF16 R44, R32, R48, R44 ;  /* 0x00000030202c723c */ /* 0x008fde000004182c */
[----:B------:R-:W-:-:S03]  /*29b0*/  NOP ;  /* 0x0000000000007918 */ /* 0x000fc60000000000 */
[----:B----4-:R-:W-:Y:S06]  /*29c0*/  HMMA.16816.F32.BF16 R68, R28, R52, R60 ;  /* 0x000000341c44723c */ /* 0x010fec000004183c */
[-C--:B------:R-:W-:Y:S06]  /*29d0*/  HMMA.16816.F32.BF16 R60, R36, R50.reuse, R72 ;  /* 0x00000032243c723c */ /* 0x080fec0000041848 */
[----:B------:R-:W-:Y:S06]  /*29e0*/  HMMA.16816.F32.BF16 R72, R32, R50, R80 ;  /* 0x000000322048723c */ /* 0x000fec0000041850 */
[----:B------:R-:W-:Y:S01]  /*29f0*/  HMMA.16816.F32.BF16 R40, R24, R52, R44 ;  /* 0x000000341828723c */ /* 0x000fe2000004182c */
[----:B------:R-:W2:Y:S05]  /*2a00*/  LDSM.16.M88.4 R44, [R198+0x4800] ;  /* 0x00480000c62c783b */ /* 0x000eaa0000000200 */
[----:B------:R-:W-:Y:S06]  /*2a10*/  HMMA.16816.F32.BF16 R84, R20, R56, R68 ;  /* 0x000000381454723c */ /* 0x000fec0000041844 */
[----:B-----5:R-:W-:Y:S06]  /*2a20*/  HMMA.16816.F32.BF16 R68, R12, R64, RZ ;  /* 0x000000400c44723c */ /* 0x020fec00000418ff */
[-C--:B------:R-:W-:Y:S01]  /*2a30*/  HMMA.16816.F32.BF16 R48, R28, R54.reuse, R60 ;  /* 0x000000361c30723c */ /* 0x080fe2000004183c */
[----:B------:R-:W3:Y:S05]  /*2a40*/  LDSM.16.M88.4 R60, [R203+0x800] ;  /* 0x00080000cb3c783b */ /* 0x000eea0000000200 */
[----:B------:R-:W-:Y:S06]  /*2a50*/  HMMA.16816.F32.BF16 R52, R24, R54, R72 ;  /* 0x000000361834723c */ /* 0x000fec0000041848 */
[----:B-1----:R-:W-:Y:S01]  /*2a60*/  HMMA.16816.F32.BF16 R88, R16, R56, R40 ;  /* 0x000000381058723c */ /* 0x002fe20000041828 */
[----:B------:R-:W-:Y:S01]  /*2a70*/  FMUL.FTZ R84, R84, UR8 ;  /* 0x0000000854547c20 */ /* 0x000fe20008410000 */
[----:B------:R-:W-:Y:S01]  /*2a80*/  FMUL.FTZ R85, R85, UR8 ;  /* 0x0000000855557c20 */ /* 0x000fe20008410000 */
[----:B------:R-:W-:Y:S01]  /*2a90*/  FMUL.FTZ R86, R86, UR8 ;  /* 0x0000000856567c20 */ /* 0x000fe20008410000 */
[----:B------:R-:W-:Y:S01]  /*2aa0*/  FMUL.FTZ R87, R87, UR8 ;  /* 0x0000000857577c20 */ /* 0x000fe20008410000 */
[----:B------:R-:W-:Y:S01]  /*2ab0*/  MUFU.TANH R148, R84 ;  /* 0x0000005400947308 */ /* 0x000fe20000002400 */
[----:B------:R-:W-:Y:S06]  /*2ac0*/  HMMA.16816.F32.BF16 R40, R8, R64, RZ ;  /* 0x000000400828723c */ /* 0x000fec00000418ff */
[----:B--2---:R-:W-:Y:S01]  /*2ad0*/  HMMA.16816.F32.BF16 R72, R36, R44, R68 ;  /* 0x0000002c2448723c */ /* 0x004fe20000041844 */
[----:B------:R-:W-:Y:S05]  /*2ae0*/  MUFU.TANH R125, R85 ;  /* 0x00000055007d7308 */ /* 0x000fea0000002400 */
[-C--:B------:R-:W-:Y:S03]  /*2af0*/  HMMA.16816.F32.BF16 R92, R16, R58.reuse, R52 ;  /* 0x0000003a105c723c */ /* 0x080fe60000041834 */
[----:B------:R-:W-:Y:S03]  /*2b00*/  MUFU.TANH R146, R86 ;  /* 0x0000005600927308 */ /* 0x000fe60000002400 */
[----:B------:R-:W-:Y:S01]  /*2b10*/  HMMA.16816.F32.BF16 R80, R20, R58, R48 ;  /* 0x0000003a1450723c */ /* 0x000fe20000041830 */
[----:B------:R-:W1:Y:S01]  /*2b20*/  LDSM.16.M88.4 R48, [R192+0x5000] ;  /* 0x00500000c030783b */ /* 0x000e620000000200 */
[----:B------:R-:W-:Y:S01]  /*2b30*/  FMUL.FTZ R88, R88, UR8 ;  /* 0x0000000858587c20 */ /* 0x000fe20008410000 */
[----:B------:R-:W-:Y:S01]  /*2b40*/  FMUL.FTZ R89, R89, UR8 ;  /* 0x0000000859597c20 */ /* 0x000fe20008410000 */
[----:B------:R-:W-:Y:S01]  /*2b50*/  FMUL.FTZ R90, R90, UR8 ;  /* 0x000000085a5a7c20 */ /* 0x000fe20008410000 */
[----:B------:R-:W-:Y:S01]  /*2b60*/  LDSM.16.M88.4 R56, [R198+0x5000] ;  /* 0x00500000c638783b */ /* 0x000fe20000000200 */
[----:B------:R-:W-:Y:S01]  /*2b70*/  HMMA.16816.F32.BF16 R52, R12, R66, RZ ;  /* 0x000000420c34723c */ /* 0x000fe200000418ff */
[----:B------:R2:W-:Y:S01]  /*2b80*/  MUFU.TANH R124, R87 ;  /* 0x00000057007c7308 */ /* 0x0005e20000002400 */
[----:B------:R-:W-:-:S04]  /*2b90*/  FMUL.FTZ R91, R91, UR8 ;  /* 0x000000085b5b7c20 */ /* 0x000fc80008410000 */
[----:B------:R-:W-:Y:S01]  /*2ba0*/  HMMA.16816.F32.BF16 R68, R32, R44, R40 ;  /* 0x0000002c2044723c */ /* 0x000fe20000041828 */
[----:B------:R-:W4:Y:S02]  /*2bb0*/  LDSM.16.M88.4 R40, [R197+0x800] ;  /* 0x00080000c528783b */ /* 0x000f240000000200 */
[----:B------:R-:W-:Y:S03]  /*2bc0*/  MUFU.TANH R142, R88 ;  /* 0x00000058008e7308 */ /* 0x000fe60000002400 */
[----:B------:R-:W-:Y:S01]  /*2bd0*/  HMMA.16816.F32.BF16 R64, R8, R66, RZ ;  /* 0x000000420840723c */ /* 0x000fe200000418ff */
[----:B------:R-:W-:Y:S01]  /*2be0*/  FMUL.FTZ R92, R92, UR8 ;  /* 0x000000085c5c7c20 */ /* 0x000fe20008410000 */
[----:B------:R-:W-:Y:S01]  /*2bf0*/  FMUL.FTZ R95, R95, UR8 ;  /* 0x000000085f5f7c20 */ /* 0x000fe20008410000 */
[----:B------:R-:W-:Y:S01]  /*2c00*/  FMUL.FTZ R93, R93, UR8 ;  /* 0x000000085d5d7c20 */ /* 0x000fe20008410000 */
[----:B------:R-:W-:Y:S01]  /*2c10*/  FMUL.FTZ R94, R94, UR8 ;  /* 0x000000085e5e7c20 */ /* 0x000fe20008410000 */
[----:B------:R-:W-:Y:S01]  /*2c20*/  MUFU.TANH R7, R92 ;  /* 0x0000005c00077308 */ /* 0x000fe20000002400 */
[----:B---3--:R-:W-:Y:S01]  /*2c30*/  HMMA.16816.F32.BF16 R72, R28, R60, R72 ;  /* 0x0000003c1c48723c */ /* 0x008fe20000041848 */
[----:B------:R-:W-:Y:S01]  /*2c40*/  FMUL.FTZ R80, R80, UR8 ;  /* 0x0000000850507c20 */ /* 0x000fe20008410000 */
[----:B------:R-:W-:Y:S01]  /*2c50*/  FMUL.FTZ R81, R81, UR8 ;  /* 0x0000000851517c20 */ /* 0x000fe20008410000 */
[----:B------:R-:W-:Y:S01]  /*2c60*/  FMUL.FTZ R82, R82, UR8 ;  /* 0x0000000852527c20 */ /* 0x000fe20008410000 */
[----:B------:R-:W-:-:S02]  /*2c70*/  FMUL.FTZ R83, R83, UR8 ;  /* 0x0000000853537c20 */ /* 0x000fc40008410000 */
[----:B------:R-:W-:Y:S01]  /*2c80*/  HMMA.16816.F32.BF16 R52, R36, R46, R52 ;  /* 0x0000002e2434723c */ /* 0x000fe20000041834 */
[----:B------:R-:W3:Y:S05]  /*2c90*/  MUFU.TANH R119, R80 ;  /* 0x0000005000777308 */ /* 0x000eea0000002400 */
[----:B--2---:R-:W-:Y:S03]  /*2ca0*/  HMMA.16816.F32.BF16 R84, R24, R60, R68 ;  /* 0x0000003c1854723c */ /* 0x004fe60000041844 */
[----:B------:R-:W-:Y:S03]  /*2cb0*/  MUFU.TANH R122, R81 ;  /* 0x00000051007a7308 */ /* 0x000fe60000002400 */
[----:B------:R-:W-:Y:S01]  /*2cc0*/  HMMA.16816.F32.BF16 R64, R32, R46, R64 ;  /* 0x0000002e2040723c */ /* 0x000fe20000041840 */
[----:B------:R-:W2:Y:S04]  /*2cd0*/  LDSM.16.M88.4 R44, [R203+0x1000] ;  /* 0x00100000cb2c783b */ /* 0x000ea80000000200 */
[----:B------:R-:W5:Y:S01]  /*2ce0*/  MUFU.TANH R118, R82 ;  /* 0x0000005200767308 */ /* 0x000f620000002400 */
[----:B-1----:R-:W-:Y:S06]  /*2cf0*/  HMMA.16816.F32.BF16 R68, R12, R48, RZ ;  /* 0x000000300c44723c */ /* 0x002fec00000418ff */
[----:B----4-:R-:W-:Y:S01]  /*2d00*/  HMMA.16816.F32.BF16 R72, R20, R40, R72 ;  /* 0x000000281448723c */ /* 0x010fe20000041848 */
[----:B------:R1:W-:Y:S05]  /*2d10*/  MUFU.TANH R121, R83 ;  /* 0x0000005300797308 */ /* 0x0003ea0000002400 */
[-C--:B------:R-:W-:Y:S03]  /*2d20*/  HMMA.16816.F32.BF16 R52, R28, R62.reuse, R52 ;  /* 0x0000003e1c34723c */ /* 0x080fe60000041834 */
[----:B------:R-:W-:Y:S03]  /*2d30*/  MUFU.TANH R114, R95 ;  /* 0x0000005f00727308 */ /* 0x000fe60000002400 */
[----:B------:R-:W-:Y:S05]  /*2d40*/  HMMA.16816.F32.BF16 R64, R24, R62, R64 ;  /* 0x0000003e1840723c */ /* 0x000fea0000041840 */
[----:B------:R-:W4:Y:S01]  /*2d50*/  MUFU.TANH R123, R89 ;  /* 0x00000059007b7308 */ /* 0x000f220000002400 */
[----:B------:R-:W-:Y:S06]  /*2d60*/  HMMA.16816.F32.BF16 R68, R36, R56, R68 ;  /* 0x000000382444723c */ /* 0x000fec0000041844 */
[----:B------:R-:W-:Y:S01]  /*2d70*/  FMUL.FTZ R72, R72, UR8 ;  /* 0x0000000848487c20 */ /* 0x000fe20008410000 */
[----:B------:R-:W-:Y:S01]  /*2d80*/  FMUL.FTZ R73, R73, UR8 ;  /* 0x0000000849497c20 */ /* 0x000fe20008410000 */
[----:B------:R-:W-:Y:S01]  /*2d90*/  FMUL.FTZ R74, R74, UR8 ;  /* 0x000000084a4a7c20 */ /* 0x000fe20008410000 */
[----:B------:R-:W-:Y:S01]  /*2da0*/  FMUL.FTZ R75, R75, UR8 ;  /* 0x000000084b4b7c20 */ /* 0x000fe20008410000 */
[----:B------:R-:W-:Y:S01]  /*2db0*/  MUFU.TANH R111, R72 ;  /* 0x00000048006f7308 */ /* 0x000fe20000002400 */
[----:B-1----:R-:W-:Y:S06]  /*2dc0*/  HMMA.16816.F32.BF16 R80, R16, R40, R84 ;  /* 0x000000281050723c */ /* 0x002fec0000041854 */
[----:B------:R-:W-:Y:S01]  /*2dd0*/  HMMA.16816.F32.BF16 R60, R8, R48, RZ ;  /* 0x00000030083c723c */ /* 0x000fe200000418ff */
[----:B------:R-:W-:Y:S05]  /*2de0*/  MUFU.TANH R115, R73 ;  /* 0x0000004900737308 */ /* 0x000fea0000002400 */
[----:B------:R-:W-:Y:S03]  /*2df0*/  HMMA.16816.F32.BF16 R84, R16, R42, R64 ;  /* 0x0000002a1054723c */ /* 0x000fe60000041840 */
[----:B------:R-:W-:Y:S03]  /*2e00*/  MUFU.TANH R101, R74 ;  /* 0x0000004a00657308 */ /* 0x000fe60000002400 */
[----:B------:R-:W-:Y:S05]  /*2e10*/  HMMA.16816.F32.BF16 R64, R12, R50, RZ ;  /* 0x000000320c40723c */ /* 0x000fea00000418ff */
[----:B------:R1:W-:Y:S01]  /*2e20*/  MUFU.TANH R113, R75 ;  /* 0x0000004b00717308 */ /* 0x0003e20000002400 */
[----:B------:R-:W-:Y:S01]  /*2e30*/  FMUL.FTZ R80, R80, UR8 ;  /* 0x0000000850507c20 */ /* 0x000fe20008410000 */
[----:B------:R-:W-:Y:S01]  /*2e40*/  FMUL.FTZ R81, R81, UR8 ;  /* 0x0000000851517c20 */ /* 0x000fe20008410000 */
[----:B------:R-:W-:Y:S01]  /*2e50*/  FMUL.FTZ R82, R82, UR8 ;  /* 0x0000000852527c20 */ /* 0x000fe20008410000 */
[----:B------:R-:W-:-:S03]  /*2e60*/  FMUL.FTZ R83, R83, UR8 ;  /* 0x0000000853537c20 */ /* 0x000fc60008410000 */
[----:B------:R-:W-:Y:S01]  /*2e70*/  HMMA.16816.F32.BF16 R60, R32, R56, R60 ;  /* 0x00000038203c723c */ /* 0x000fe2000004183c */
[----:B------:R-:W-:Y:S05]  /*2e80*/  MUFU.TANH R108, R80 ;  /* 0x00000050006c7308 */ /* 0x000fea0000002400 */
[----:B------:R-:W-:Y:S01]  /*2e90*/  FMUL.FTZ R84, R84, UR8 ;  /* 0x0000000854547c20 */ /* 0x000fe20008410000 */
[----:B------:R-:W-:Y:S01]  /*2ea0*/  FMUL.FTZ R85, R85, UR8 ;  /* 0x0000000855557c20 */ /* 0x000fe20008410000 */
[----:B------:R-:W-:Y:S01]  /*2eb0*/  FMUL.FTZ R86, R86, UR8 ;  /* 0x0000000856567c20 */ /* 0x000fe20008410000 */
[----:B------:R-:W-:Y:S01]  /*2ec0*/  MUFU.TANH R110, R81 ;  /* 0x00000051006e7308 */ /* 0x000fe20000002400 */
[----:B-1----:R-:W-:Y:S01]  /*2ed0*/  HMMA.16816.F32.BF16 R72, R20, R42, R52 ;  /* 0x0000002a1448723c */ /* 0x002fe20000041834 */
[----:B------:R-:W1:Y:S01]  /*2ee0*/  LDSM.16.M88.4 R52, [R197+0x1000] ;  /* 0x00100000c534783b */ /* 0x000e620000000200 */
[----:B------:R-:W-:-:S04]  /*2ef0*/  FMUL.FTZ R87, R87, UR8 ;  /* 0x0000000857577c20 */ /* 0x000fc80008410000 */
[----:B--2---:R-:W-:Y:S01]  /*2f00*/  HMMA.16816.F32.BF16 R40, R28, R44, R68 ;  /* 0x0000002c1c28723c */ /* 0x004fe20000041844 */
[----:B------:R-:W-:Y:S05]  /*2f10*/  MUFU.TANH R100, R82 ;  /* 0x0000005200647308 */ /* 0x000fea0000002400 */
[----:B------:R-:W-:Y:S03]  /*2f20*/  HMMA.16816.F32.BF16 R68, R8, R50, RZ ;  /* 0x000000320844723c */ /* 0x000fe600000418ff */
[----:B------:R1:W-:Y:S03]  /*2f30*/  MUFU.TANH R107, R83 ;  /* 0x00000053006b7308 */ /* 0x0003e60000002400 */
[----:B------:R-:W-:Y:S05]  /*2f40*/  HMMA.16816.F32.BF16 R48, R24, R44, R60 ;  /* 0x0000002c1830723c */ /* 0x000fea000004183c */
[----:B------:R-:W-:Y:S01]  /*2f50*/  MUFU.TANH R95, R84 ;  /* 0x00000054005f7308 */ /* 0x000fe20000002400 */
[----:B------:R-:W-:Y:S01]  /*2f60*/  FMUL.FTZ R72, R72, UR8 ;  /* 0x0000000848487c20 */ /* 0x000fe20008410000 */
[----:B------:R-:W-:Y:S01]  /*2f70*/  FMUL.FTZ R73, R73, UR8 ;  /* 0x0000000849497c20 */ /* 0x000fe20008410000 */
[----:B------:R-:W-:Y:S01]  /*2f80*/  FMUL.FTZ R74, R74, UR8 ;  /* 0x000000084a4a7c20 */ /* 0x000fe20008410000 */
[----:B------:R-:W-:Y:S01]  /*2f90*/  FMUL.FTZ R75, R75, UR8 ;  /* 0x000000084b4b7c20 */ /* 0x000fe20008410000 */
[-C--:B------:R-:W-:Y:S03]  /*2fa0*/  HMMA.16816.F32.BF16 R60, R36, R58.reuse, R64 ;  /* 0x0000003a243c723c */ /* 0x080fe60000041840 */
[----:B------:R-:W-:Y:S05]  /*2fb0*/  MUFU.TANH R98, R72 ;  /* 0x0000004800627308 */ /* 0x000fea0000002400 */
[----:B------:R-:W-:Y:S03]  /*2fc0*/  HMMA.16816.F32.BF16 R68, R32, R58, R68 ;  /* 0x0000003a2044723c */ /* 0x000fe60000041844 */
[----:B------:R-:W-:Y:S03]  /*2fd0*/  MUFU.TANH R106, R73 ;  /* 0x00000049006a7308 */ /* 0x000fe60000002400 */
[-C--:B-1----:R-:W-:Y:S01]  /*2fe0*/  HMMA.16816.F32.BF16 R80, R20, R52.reuse, R40 ;  /* 0x000000341450723c */ /* 0x082fe20000041828 */
[----:B------:R-:W1:Y:S04]  /*2ff0*/  LDSM.16.M88.4 R40, [R192+0x5800] ;  /* 0x00580000c028783b */ /* 0x000e680000000200 */
[----:B------:R-:W-:Y:S01]  /*3000*/  MUFU.TANH R99, R74 ;  /* 0x0000004a00637308 */ /* 0x000fe20000002400 */
[----:B------:R-:W-:Y:S06]  /*3010*/  HMMA.16816.F32.BF16 R64, R16, R52, R48 ;  /* 0x000000341040723c */ /* 0x000fec0000041830 */
[-C--:B------:R-:W-:Y:S01]  /*3020*/  HMMA.16816.F32.BF16 R48, R28, R46.reuse, R60 ;  /* 0x0000002e1c30723c */ /* 0x080fe2000004183c */
[----:B------:R2:W-:Y:S01]  /*3030*/  MUFU.TANH R109, R75 ;  /* 0x0000004b006d7308 */ /* 0x0005e20000002400 */
[----:B------:R-:W-:Y:S04]  /*3040*/  LDSM.16.M88.4 R60, [R203+0x1800] ;  /* 0x00180000cb3c783b */ /* 0x000fe80000000200 */
[----:B------:R-:W-:Y:S03]  /*3050*/  HMMA.16816.F32.BF16 R68, R24, R46, R68 ;  /* 0x0000002e1844723c */ /* 0x000fe60000041844 */
[----:B------:R-:W-:Y:S03]  /*3060*/  MUFU.TANH R105, R85 ;  /* 0x0000005500697308 */ /* 0x000fe60000002400 */
[----:B------:R-:W-:Y:S01]  /*3070*/  FMUL.FTZ R80, R80, UR8 ;  /* 0x0000000850507c20 */ /* 0x000fe20008410000 */
[----:B------:R-:W-:Y:S01]  /*3080*/  FMUL.FTZ R81, R81, UR8 ;  /* 0x0000000851517c20 */ /* 0x000fe20008410000 */
[----:B------:R-:W-:Y:S01]  /*3090*/  FMUL.FTZ R82, R82, UR8 ;  /* 0x0000000852527c20 */ /* 0x000fe20008410000 */
[----:B------:R-:W-:-:S02]  /*30a0*/  FMUL.FTZ R83, R83, UR8 ;  /* 0x0000000853537c20 */ /* 0x000fc40008410000 */
[----:B------:R-:W-:Y:S01]  /*30b0*/  MUFU.TANH R92, R86 ;  /* 0x00000056005c7308 */ /* 0x000fe20000002400 */
[----:B--2---:R-:W2:Y:S01]  /*30c0*/  LDSM.16.M88.4 R72, [R198+0x5800] ;  /* 0x00580000c648783b */ /* 0x004ea20000000200 */
[----:B------:R-:W-:Y:S01]  /*30d0*/  FMUL.FTZ R3, R65, UR8 ;  /* 0x0000000841037c20 */ /* 0x000fe20008410000 */
[----:B------:R-:W-:Y:S01]  /*30e0*/  FMUL.FTZ R5, R66, UR8 ;  /* 0x0000000842057c20 */ /* 0x000fe20008410000 */
[----:B------:R-:W-:-:S04]  /*30f0*/  FMUL.FTZ R64, R64, UR8 ;  /* 0x0000000840407c20 */ /* 0x000fc80008410000 */
[----:B------:R3:W-:Y:S01]  /*3100*/  MUFU.TANH R97, R87 ;  /* 0x0000005700617308 */ /* 0x0007e20000002400 */
[-C--:B-1----:R-:W-:Y:S07]  /*3110*/  HMMA.16816.F32.BF16 R56, R12, R40.reuse, RZ ;  /* 0x000000280c38723c */ /* 0x082fee00000418ff */
[----:B------:R-:W-:Y:S08]  /*3120*/  MUFU.TANH R127, R90 ;  /* 0x0000005a007f7308 */ /* 0x000ff00000002400 */
[----:B------:R1:W4:Y:S01]  /*3130*/  MUFU.TANH R120, R91 ;  /* 0x0000005b00787308 */ /* 0x0003220000002400 */
[----:B---3--:R-:W-:Y:S07]  /*3140*/  HMMA.16816.F32.BF16 R84, R8, R40, RZ ;  /* 0x000000280854723c */ /* 0x008fee00000418ff */
[----:B------:R-:W-:Y:S08]  /*3150*/  MUFU.TANH R116, R93 ;  /* 0x0000005d00747308 */ /* 0x000ff00000002400 */
[----:B------:R-:W3:Y:S01]  /*3160*/  MUFU.TANH R112, R94 ;  /* 0x0000005e00707308 */ /* 0x000ee20000002400 */
[----:B--2---:R-:W-:Y:S06]  /*3170*/  HMMA.16816.F32.BF16 R44, R36, R72, R56 ;  /* 0x00000048242c723c */ /* 0x004fec0000041838 */
[----:B------:R-:W-:Y:S01]  /*3180*/  HMMA.16816.F32.BF16 R56, R12, R42, RZ ;  /* 0x0000002a0c38723c */ /* 0x000fe200000418ff */
[----:B------:R-:W2:Y:S01]  /*3190*/  LDSM.16.M88.4 R12, [R197+0x1800] ;  /* 0x00180000c50c783b */ /* 0x000ea20000000200 */
[----:B------:R-:W3:Y:S01]  /*31a0*/  MUFU.TANH R93, R80 ;  /* 0x00000050005d7308 */ /* 0x000ee20000002400 */
[----:B------:R-:W-:-:S04]  /*31b0*/  DEPBAR.LE SB0, 0x0 ;  /* 0x000080000000791a */ /* 0x000fc80000000000 */
[----:B-1----:R-:W-:Y:S03]  /*31c0*/  HMMA.16816.F32.BF16 R88, R8, R42, RZ ;  /* 0x0000002a0858723c */ /* 0x002fe600000418ff */
[----:B------:R-:W-:Y:S08]  /*31d0*/  MUFU.TANH R94, R81 ;  /* 0x00000051005e7308 */ /* 0x000ff00000002400 */
[----:B------:R-:W1:Y:S01]  /*31e0*/  MUFU.TANH R143, R82 ;  /* 0x00000052008f7308 */ /* 0x000e620000002400 */
[----:B------:R-:W-:Y:S06]  /*31f0*/  HMMA.16816.F32.BF16 R40, R28, R60, R44 ;  /* 0x0000003c1c28723c */ /* 0x000fec000004182c */
[----:B------:R-:W-:Y:S01]  /*3200*/  HMMA.16816.F32.BF16 R44, R36, R74, R56 ;  /* 0x0000004a242c723c */ /* 0x000fe20000041838 */
[----:B------:R5:W-:Y:S08]  /*3210*/  MUFU.TANH R145, R83 ;  /* 0x0000005300917308 */ /* 0x000bf00000002400 */
[----:B------:R4:W-:Y:S08]  /*3220*/  MUFU.TANH R131, R3 ;  /* 0x0000000300837308 */ /* 0x0009f00000002400 */
[----:B------:R3:W-:Y:S01]  /*3230*/  MUFU.TANH R134, R5 ;  /* 0x0000000500867308 */ /* 0x0007e20000002400 */
[----:B-----5:R-:W-:Y:S06]  /*3240*/  HMMA.16816.F32.BF16 R80, R20, R54, R48 ;  /* 0x000000361450723c */ /* 0x020fec0000041830 */
[----:B------:R-:W-:Y:S01]  /*3250*/  HMMA.16816.F32.BF16 R48, R32, R72, R84 ;  /* 0x000000482030723c */ /* 0x000fe20000041854 */
[----:B------:R-:W5:Y:S01]  /*3260*/  MUFU.TANH R130, R64 ;  /* 0x0000004000827308 */ /* 0x000f620000002400 */
[----:B----4-:R-:W-:-:S02]  /*3270*/  IMAD.IADD R3, R0, 0x1, R129 ;  /* 0x0000000100037824 */ /* 0x010fc400078e0281 */
[----:B------:R-:W-:Y:S02]  /*3280*/  IMAD R0, R76, 0x40, R238 ;  /* 0x000000404c007824 */ /* 0x000fe400078e02ee */
[----:B------:R-:W-:Y:S01]  /*3290*/  HMMA.16816.F32.BF16 R52, R16, R54, R68 ;  /* 0x000000361034723c */ /* 0x000fe20000041844 */
[C---:B------:R-:W-:Y:S02]  /*32a0*/  VIMNMX R8, R3.reuse, R77, PT ;  /* 0x0000004d03087248 */ /* 0x040fe40003fe0100 */
[--C-:B------:R-:W-:Y:S01]  /*32b0*/  VIADDMNMX R9, R3, 0x8, R77.reuse, PT ;  /* 0x0000000803097846 */ /* 0x100fe2000380014d */
[----:B---3--:R-:W-:Y:S01]  /*32c0*/  FMUL.FTZ R5, R67, UR8 ;  /* 0x0000000843057c20 */ /* 0x008fe20008410000 */
[C-C-:B------:R-:W-:Y:S01]  /*32d0*/  VIADDMNMX R11, R3.reuse, 0x40, R77.reuse, PT ;  /* 0x00000040030b7846 */ /* 0x140fe2000380014d */
[----:B------:R-:W-:Y:S01]  /*32e0*/  HMMA.16816.F32.BF16 R32, R32, R74, R88 ;  /* 0x0000004a2020723c */ /* 0x000fe20000041858 */
[----:B------:R-:W-:Y:S01]  /*32f0*/  VIADDMNMX R10, R3, 0x48, R77, PT ;  /* 0x00000048030a7846 */ /* 0x000fe2000380014d */
[----:B------:R3:W4:Y:S01]  /*3300*/  MUFU.TANH R135, R5 ;  /* 0x0000000500877308 */ /* 0x0007220000002400 */
[----:B------:R-:W-:-:S03]  /*3310*/  VIADD R3, R0, 0x8 ;  /* 0x0000000800037836 */ /* 0x000fc60000000000 */
[----:B--2---:R-:W-:Y:S01]  /*3320*/  HMMA.16816.F32.BF16 R40, R20, R12, R40 ;  /* 0x0000000c1428723c */ /* 0x004fe20000041828 */
[----:B------:R-:W-:Y:S01]  /*3330*/  FMUL.FTZ R6, R80, UR8 ;  /* 0x0000000850067c20 */ /* 0x000fe20008410000 */
[C---:B------:R-:W-:Y:S02]  /*3340*/  ISETP.GE.AND P6, PT, R3.reuse, R8, PT ;  /* 0x000000080300720c */ /* 0x040fe40003fc6270 */
[C---:B------:R-:W-:Y:S01]  /*3350*/  ISETP.GE.AND P5, PT, R3.reuse, R9, PT ;  /* 0x000000090300720c */ /* 0x040fe20003fa6270 */
[----:B------:R2:W4:Y:S01]  /*3360*/  MUFU.TANH R70, R6 ;  /* 0x0000000600467308 */ /* 0x0005220000002400 */
[----:B------:R-:W-:Y:S01]  /*3370*/  HMMA.16816.F32.BF16 R36, R24, R60, R48 ;  /* 0x0000003c1824723c */ /* 0x000fe20000041830 */
[----:B------:R-:W-:Y:S02]  /*3380*/  ISETP.GE.AND P3, PT, R3, R11, PT ;  /* 0x0000000b0300720c */ /* 0x000fe40003f66270 */
[----:B------:R-:W-:Y:S02]  /*3390*/  FSEL R65, R119, -INF , !P6 ;  /* 0xff80000077417808 */ /* 0x000fe40007000000 */
[----:B------:R-:W-:Y:S01]  /*33a0*/  FSEL R56, R7, -INF , !P3 ;  /* 0xff80000007387808 */ /* 0x000fe20005800000 */
[----:B------:R-:W-:Y:S01]  /*33b0*/  HMMA.16816.F32.BF16 R44, R28, R62, R44 ;  /* 0x0000003e1c2c723c */ /* 0x000fe2000004182c */
[----:B---3--:R-:W-:Y:S01]  /*33c0*/  VIADD R5, R0, 0x1 ;  /* 0x0000000100057836 */ /* 0x008fe20000000000 */
[----:B------:R-:W-:-:S04]  /*33d0*/  FSEL R78, R118, -INF , !P5 ;  /* 0xff800000764e7808 */ /* 0x000fc80006800000 */
[C---:B------:R-:W-:Y:S01]  /*33e0*/  ISETP.GE.AND P0, PT, R5.reuse, R8, PT ;  /* 0x000000080500720c */ /* 0x040fe20003f06270 */
[----:B------:R-:W-:Y:S01]  /*33f0*/  HMMA.16816.F32.BF16 R24, R24, R62, R32 ;  /* 0x0000003e1818723c */ /* 0x000fe20000041820 */
[C---:B------:R-:W-:Y:S02]  /*3400*/  ISETP.GE.AND P1, PT, R5.reuse, R9, PT ;  /* 0x000000090500720c */ /* 0x040fe40003f26270 */
[C---:B------:R-:W-:Y:S01]  /*3410*/  ISETP.GE.AND P4, PT, R5.reuse, R11, PT ;  /* 0x0000000b0500720c */ /* 0x040fe20003f86270 */
[----:B--2---:R-:W-:Y:S01]  /*3420*/  FMUL.FTZ R6, R82, UR8 ;  /* 0x0000000852067c20 */ /* 0x004fe20008410000 */
[-C--:B------:R-:W-:Y:S01]  /*3430*/  ISETP.GE.AND P2, PT, R5, R10.reuse, PT ;  /* 0x0000000a0500720c */ /* 0x080fe20003f46270 */
[----:B------:R-:W-:Y:S01]  /*3440*/  FMUL.FTZ R5, R81, UR8 ;  /* 0x0000000851057c20 */ /* 0x000fe20008410000 */
[----:B------:R-:W-:Y:S01]  /*3450*/  FSEL R64, R125, -INF , !P0 ;  /* 0xff8000007d407808 */ /* 0x000fe20004000000 */
[----:B------:R-:W-:Y:S01]  /*3460*/  MUFU.TANH R68, R6 ;  /* 0x0000000600447308 */ /* 0x000fe20000002400 */
[----:B------:R-:W-:Y:S01]  /*3470*/  ISETP.GE.AND P0, PT, R3, R10, PT ;  /* 0x0000000a0300720c */ /* 0x000fe20003f06270 */
[----:B------:R-:W-:Y:S01]  /*3480*/  VIADD R3, R0, 0x9 ;  /* 0x0000000900037836 */ /* 0x000fe20000000000 */
[----:B------:R-:W-:Y:S01]  /*3490*/  FSEL R77, R124, -INF , !P1 ;  /* 0xff8000007c4d7808 */ /* 0x000fe20004800000 */
[----:B------:R-:W-:Y:S01]  /*34a0*/  HMMA.16816.F32.BF16 R36, R16, R12, R36 ;  /* 0x0000000c1024723c */ /* 0x000fe20000041824 */
[----:B------:R-:W-:Y:S01]  /*34b0*/  FSEL R66, R123, -INF , !P4 ;  /* 0xff8000007b427808 */ /* 0x000fe20006000000 */
[----:B------:R-:W-:Y:S01]  /*34c0*/  FMUL.FTZ R43, R43, UR8 ;  /* 0x000000082b2b7c20 */ /* 0x000fe20008410000 */
[----:B------:R-:W-:Y:S01]  /*34d0*/  FSEL R67, R120, -INF , !P2 ;  /* 0xff80000078437808 */ /* 0x000fe20005000000 */
[----:B------:R2:W-:Y:S01]  /*34e0*/  MUFU.TANH R71, R5 ;  /* 0x0000000500477308 */ /* 0x0005e20000002400 */
[C---:B------:R-:W-:Y:S01]  /*34f0*/  ISETP.GE.AND P1, PT, R3.reuse, R8, PT ;  /* 0x000000080300720c */ /* 0x040fe20003f26270 */
[----:B------:R-:W-:Y:S01]  /*3500*/  HMMA.16816.F32.BF16 R20, R20, R14, R44 ;  /* 0x0000000e1414723c */ /* 0x000fe2000004182c */
[----:B------:R-:W-:-:S02]  /*3510*/  ISETP.GE.AND P4, PT, R3, R9, PT ;  /* 0x000000090300720c */ /* 0x000fc40003f86270 */
[C---:B------:R-:W-:Y:S02]  /*3520*/  ISETP.GE.AND P2, PT, R3.reuse, R11, PT ;  /* 0x0000000b0300720c */ /* 0x040fe40003f46270 */
[----:B------:R-:W-:Y:S01]  /*3530*/  ISETP.GE.AND P6, PT, R3, R10, PT ;  /* 0x0000000a0300720c */ /* 0x000fe20003fc6270 */
[----:B------:R-:W-:Y:S01]  /*3540*/  VIADD R3, R0, 0x10 ;  /* 0x0000001000037836 */ /* 0x000fe20000000000 */
[----:B------:R-:W-:Y:S01]  /*3550*/  FSEL R57, R112, -INF , !P0 ;  /* 0xff80000070397808 */ /* 0x000fe20004000000 */
[----:B------:R-:W-:Y:S01]  /*3560*/  HMMA.16816.F32.BF16 R16, R16, R14, R24 ;  /* 0x0000000e1010723c */ /* 0x000fe20000041818 */
[----:B------:R-:W-:Y:S01]  /*3570*/  FSEL R59, R121, -INF , !P4 ;  /* 0xff800000793b7808 */ /* 0x000fe20006000000 */
[----:B------:R-:W-:Y:S01]  /*3580*/  MUFU.TANH R43, R43 ;  /* 0x0000002b002b7308 */ /* 0x000fe20000002400 */
[C---:B------:R-:W-:Y:S02]  /*3590*/  ISETP.GE.AND P5, PT, R3.reuse, R8, PT ;  /* 0x000000080300720c */ /* 0x040fe40003fa6270 */
[----:B------:R-:W-:Y:S01]  /*35a0*/  ISETP.GE.AND P3, PT, R3, R9, PT ;  /* 0x000000090300720c */ /* 0x000fe20003f66270 */
[----:B--2---:R-:W-:Y:S01]  /*35b0*/  FMUL.FTZ R5, R83, UR8 ;  /* 0x0000000853057c20 */ /* 0x004fe20008410000 */
[----:B------:R-:W-:-:S02]  /*35c0*/  ISETP.GE.AND P0, PT, R3, R11, PT ;  /* 0x0000000b0300720c */ /* 0x000fc40003f06270 */
[----:B------:R-:W-:Y:S01]  /*35d0*/  FSEL R58, R114, -INF , !P6 ;  /* 0xff800000723a7808 */ /* 0x000fe20007000000 */
[----:B------:R2:W-:Y:S01]  /*35e0*/  MUFU.TANH R69, R5 ;  /* 0x0000000500457308 */ /* 0x0005e20000002400 */
[----:B------:R-:W-:Y:S01]  /*35f0*/  FSEL R49, R111, -INF , !P5 ;  /* 0xff8000006f317808 */ /* 0x000fe20006800000 */
[----:B------:R-:W-:Y:S01]  /*3600*/  FMUL.FTZ R37, R37, UR8 ;  /* 0x0000000825257c20 */ /* 0x000fe20008410000 */
[----:B------:R-:W-:Y:S01]  /*3610*/  FSEL R101, R101, -INF , !P3 ;  /* 0xff80000065657808 */ /* 0x000fe20005800000 */
[----:B------:R-:W-:Y:S01]  /*3620*/  FMUL.FTZ R36, R36, UR8 ;  /* 0x0000000824247c20 */ /* 0x000fe20008410000 */
[----:B------:R-:W-:Y:S01]  /*3630*/  FMUL.FTZ R38, R38, UR8 ;  /* 0x0000000826267c20 */ /* 0x000fe20008410000 */
[----:B------:R-:W-:Y:S01]  /*3640*/  FMUL.FTZ R39, R39, UR8 ;  /* 0x0000000827277c20 */ /* 0x000fe20008410000 */
[----:B------:R-:W-:Y:S01]  /*3650*/  FMUL.FTZ R12, R20, UR8 ;  /* 0x00000008140c7c20 */ /* 0x000fe20008410000 */
[----:B------:R-:W-:Y:S06]  /*3660*/  MUFU.TANH R37, R37 ;  /* 0x0000002500257308 */ /* 0x000fec0000002400 */
[----:B------:R-:W-:Y:S01]  /*3670*/  FMUL.FTZ R16, R16, UR8 ;  /* 0x0000000810107c20 */ /* 0x000fe20008410000 */
[----:B------:R-:W-:Y:S01]  /*3680*/  FMUL.FTZ R18, R18, UR8 ;  /* 0x0000000812127c20 */ /* 0x000fe20008410000 */
[----:B------:R-:W-:Y:S01]  /*3690*/  FMUL.FTZ R17, R17, UR8 ;  /* 0x0000000811117c20 */ /* 0x000fe20008410000 */
[----:B------:R-:W-:Y:S01]  /*36a0*/  MUFU.TANH R36, R36 ;  /* 0x0000002400247308 */ /* 0x000fe20000002400 */
[----:B--2---:R-:W-:Y:S01]  /*36b0*/  FMUL.FTZ R5, R52, UR8 ;  /* 0x0000000834057c20 */ /* 0x004fe20008410000 */
[----:B------:R-:W-:Y:S01]  /*36c0*/  FSEL R52, R122, -INF , !P1 ;  /* 0xff8000007a347808 */ /* 0x000fe20004800000 */
[----:B------:R-:W-:Y:S01]  /*36d0*/  FMUL.FTZ R19, R19, UR8 ;  /* 0x0000000813137c20 */ /* 0x000fe20008410000 */
[----:B------:R-:W-:Y:S01]  /*36e0*/  ISETP.GE.AND P1, PT, R3, R10, PT ;  /* 0x0000000a0300720c */ /* 0x000fe20003f26270 */
[----:B------:R-:W-:-:S03]  /*36f0*/  VIADD R3, R0, 0x11 ;  /* 0x0000001100037836 */ /* 0x000fc60000000000 */
[----:B------:R2:W3:Y:S01]  /*3700*/  MUFU.TANH R7, R5 ;  /* 0x0000000500077308 */ /* 0x0004e20000002400 */
[----:B------:R-:W-:Y:S02]  /*3710*/  FSEL R86, R100, -INF , !P1 ;  /* 0xff80000064567808 */ /* 0x000fe40004800000 */
[C---:B------:R-:W-:Y:S02]  /*3720*/  ISETP.GE.AND P4, PT, R3.reuse, R8, PT ;  /* 0x000000080300720c */ /* 0x040fe40003f86270 */
[C---:B------:R-:W-:Y:S02]  /*3730*/  ISETP.GE.AND P6, PT, R3.reuse, R11, PT ;  /* 0x0000000b0300720c */ /* 0x040fe40003fc6270 */
[----:B------:R-:W-:Y:S01]  /*3740*/  ISETP.GE.AND P5, PT, R3, R10, PT ;  /* 0x0000000a0300720c */ /* 0x000fe20003fa6270 */
[----:B------:R-:W-:Y:S01]  /*3750*/  MUFU.TANH R38, R38 ;  /* 0x0000002600267308 */ /* 0x000fe20000002400 */
[----:B------:R-:W-:Y:S02]  /*3760*/  FSEL R48, R115, -INF , !P4 ;  /* 0xff80000073307808 */ /* 0x000fe40006000000 */
[----:B------:R-:W-:-:S02]  /*3770*/  FSEL R73, R110, -INF , !P6 ;  /* 0xff8000006e497808 */ /* 0x000fc40007000000 */
[----:B------:R-:W-:-:S03]  /*3780*/  FSEL R85, R107, -INF , !P5 ;  /* 0xff8000006b557808 */ /* 0x000fc60006800000 */
[----:B------:R-:W-:Y:S01]  /*3790*/  MUFU.TANH R39, R39 ;  /* 0x0000002700277308 */ /* 0x000fe20000002400 */
[----:B--2---:R-:W-:Y:S01]  /*37a0*/  FMUL.FTZ R5, R53, UR8 ;  /* 0x0000000835057c20 */ /* 0x004fe20008410000 */
[----:B------:R-:W-:Y:S01]  /*37b0*/  FSEL R53, R116, -INF , !P2 ;  /* 0xff80000074357808 */ /* 0x000fe20005000000 */
[----:B------:R-:W-:Y:S01]  /*37c0*/  BAR.SYNC.DEFER_BLOCKING 0x0 ;  /* 0x0000000000007b1d */ /* 0x000fe20000010000 */
[----:B------:R-:W-:Y:S01]  /*37d0*/  ISETP.GE.AND P2, PT, R3, R9, PT ;  /* 0x000000090300720c */ /* 0x000fe20003f46270 */
[----:B------:R-:W-:-:S03]  /*37e0*/  VIADD R3, R0, 0x18 ;  /* 0x0000001800037836 */ /* 0x000fc60000000000 */
[----:B------:R-:W-:Y:S01]  /*37f0*/  FSEL R100, R113, -INF , !P2 ;  /* 0xff80000071647808 */ /* 0x000fe20005000000 */
[----:B------:R2:W-:Y:S01]  /*3800*/  MUFU.TANH R60, R5 ;  /* 0x00000005003c7308 */ /* 0x0005e20000002400 */
[C---:B------:R-:W-:Y:S02]  /*3810*/  ISETP.GE.AND P3, PT, R3.reuse, R8, PT ;  /* 0x000000080300720c */ /* 0x040fe40003f66270 */
[C---:B------:R-:W-:Y:S02]  /*3820*/  ISETP.GE.AND P1, PT, R3.reuse, R11, PT ;  /* 0x0000000b0300720c */ /* 0x040fe40003f26270 */
[----:B------:R-:W-:Y:S02]  /*3830*/  ISETP.GE.AND P4, PT, R3, R10, PT ;  /* 0x0000000a0300720c */ /* 0x000fe40003f86270 */
[----:B------:R-:W-:Y:S01]  /*3840*/  FSEL R72, R95, -INF , !P1 ;  /* 0xff8000005f487808 */ /* 0x000fe20004800000 */
[----:B------:R-:W-:Y:S01]  /*3850*/  MUFU.TANH R12, R12 ;  /* 0x0000000c000c7308 */ /* 0x000fe20000002400 */
[----:B------:R-:W-:-:S07]  /*3860*/  FSEL R84, R92, -INF , !P4 ;  /* 0xff8000005c547808 */ /* 0x000fce0006000000 */
[----:B------:R-:W-:Y:S01]  /*3870*/  MUFU.TANH R16, R16 ;  /* 0x0000001000107308 */ /* 0x000fe20000002400 */
[----:B--2---:R-:W-:-:S07]  /*3880*/  FMUL.FTZ R5, R54, UR8 ;  /* 0x0000000836057c20 */ /* 0x004fce0008410000 */
[----:B------:R2:W-:Y:S08]  /*3890*/  MUFU.TANH R6, R5 ;  /* 0x0000000500067308 */ /* 0x0005f00000002400 */
[----:B------:R-:W-:Y:S08]  /*38a0*/  MUFU.TANH R18, R18 ;  /* 0x0000001200127308 */ /* 0x000ff00000002400 */
[----:B------:R-:W-:Y:S01]  /*38b0*/  MUFU.TANH R17, R17 ;  /* 0x0000001100117308 */ /* 0x000fe20000002400 */
[----:B--2---:R-:W-:Y:S01]  /*38c0*/  FMUL.FTZ R5, R55, UR8 ;  /* 0x0000000837057c20 */ /* 0x004fe20008410000 */
[----:B------:R-:W-:-:S02]  /*38d0*/  FSEL R55, R108, -INF , !P0 ;  /* 0xff8000006c377808 */ /* 0x000fc40004000000 */
        /* <DEDUP_REMOVED lines=8> */
[----:B--2---:R-:W-:Y:S01]  /*3960*/  FMUL.FTZ R5, R40, UR8 ;  /* 0x0000000828057c20 */ /* 0x004fe20008410000 */
[----:B------:R-:W-:-:S06]  /*3970*/  FSEL R40, R106, -INF , !P2 ;  /* 0xff8000006a287808 */ /* 0x000fcc0005000000 */
[----:B------:R2:W3:Y:S02]  /*3980*/  MUFU.TANH R51, R5 ;  /* 0x0000000500337308 */ /* 0x0004e40000002400 */
[----:B--2---:R-:W-:Y:S01]  /*3990*/  FMUL.FTZ R5, R41, UR8 ;  /* 0x0000000829057c20 */ /* 0x004fe20008410000 */
[----:B------:R-:W-:Y:S02]  /*39a0*/  FSEL R41, R98, -INF , !P3 ;  /* 0xff80000062297808 */ /* 0x000fe40005800000 */
[----:B------:R-:W-:Y:S01]  /*39b0*/  ISETP.GE.AND P3, PT, R3, R10, PT ;  /* 0x0000000a0300720c */ /* 0x000fe20003f66270 */
[----:B------:R-:W-:Y:S02]  /*39c0*/  VIADD R3, R0, 0x20 ;  /* 0x0000002000037836 */ /* 0x000fe40000000000 */
[----:B------:R2:W-:Y:S01]  /*39d0*/  MUFU.TANH R50, R5 ;  /* 0x0000000500327308 */ /* 0x0005e20000002400 */
        /* <DEDUP_REMOVED lines=8> */
[----:B-1----:R-:W-:Y:S01]  /*3a60*/  FSEL R143, R143, -INF , !P1 ;  /* 0xff8000008f8f7808 */ /* 0x002fe20004800000 */
[----:B--2---:R-:W-:Y:S01]  /*3a70*/  FMUL.FTZ R5, R42, UR8 ;  /* 0x000000082a057c20 */ /* 0x004fe20008410000 */
[----:B------:R-:W-:-:S02]  /*3a80*/  ISETP.GE.AND P6, PT, R3, R8, PT ;  /* 0x000000080300720c */ /* 0x000fc40003fc6270 */
[----:B------:R-:W-:Y:S01]  /*3a90*/  FSEL R42, R105, -INF , !P5 ;  /* 0xff800000692a7808 */ /* 0x000fe20006800000 */
[----:B------:R1:W2:Y:S01]  /*3aa0*/  MUFU.TANH R31, R5 ;  /* 0x00000005001f7308 */ /* 0x0002a20000002400 */
[----:B-----5:R-:W-:Y:S02]  /*3ab0*/  FSEL R130, R130, -INF , !P4 ;  /* 0xff80000082827808 */ /* 0x020fe40006000000 */
[----:B------:R-:W-:Y:S02]  /*3ac0*/  FSEL R134, R134, -INF , !P2 ;  /* 0xff80000086867808 */ /* 0x000fe40005000000 */
[----:B------:R-:W-:Y:S02]  /*3ad0*/  FSEL R29, R94, -INF , !P6 ;  /* 0xff8000005e1d7808 */ /* 0x000fe40007000000 */
[C---:B------:R-:W-:Y:S02]  /*3ae0*/  ISETP.GE.AND P5, PT, R3.reuse, R9, PT ;  /* 0x000000090300720c */ /* 0x040fe40003fa6270 */
[----:B------:R-:W-:-:S02]  /*3af0*/  ISETP.GE.AND P3, PT, R3, R11, PT ;  /* 0x0000000b0300720c */ /* 0x000fc40003f66270 */
[----:B------:R-:W-:Y:S01]  /*3b00*/  ISETP.GE.AND P0, PT, R3, R10, PT ;  /* 0x0000000a0300720c */ /* 0x000fe20003f06270 */
[C---:B------:R-:W-:Y:S01]  /*3b10*/  VIADD R3, R0.reuse, 0x29 ;  /* 0x0000002900037836 */ /* 0x040fe20000000000 */
[----:B------:R-:W-:Y:S02]  /*3b20*/  FSEL R145, R145, -INF , !P5 ;  /* 0xff80000091917808 */ /* 0x000fe40006800000 */
[----:B------:R-:W-:Y:S01]  /*3b30*/  FSEL R131, R131, -INF , !P3 ;  /* 0xff80000083837808 */ /* 0x000fe20005800000 */
[----:B-1----:R-:W-:Y:S01]  /*3b40*/  VIADD R5, R0, 0x28 ;  /* 0x0000002800057836 */ /* 0x002fe20000000000 */
[----:B----4-:R-:W-:Y:S02]  /*3b50*/  FSEL R135, R135, -INF , !P0 ;  /* 0xff80000087877808 */ /* 0x010fe40004000000 */
[-C--:B------:R-:W-:Y:S02]  /*3b60*/  ISETP.GE.AND P5, PT, R3, R8.reuse, PT ;  /* 0x000000080300720c */ /* 0x080fe40003fa6270 */
[----:B------:R-:W-:-:S02]  /*3b70*/  ISETP.GE.AND P1, PT, R5, R8, PT ;  /* 0x000000080500720c */ /* 0x000fc40003f26270 */
[C---:B------:R-:W-:Y:S02]  /*3b80*/  ISETP.GE.AND P4, PT, R5.reuse, R9, PT ;  /* 0x000000090500720c */ /* 0x040fe40003f86270 */
[C---:B------:R-:W-:Y:S02]  /*3b90*/  ISETP.GE.AND P2, PT, R5.reuse, R11, PT ;  /* 0x0000000b0500720c */ /* 0x040fe40003f46270 */
[-C--:B------:R-:W-:Y:S01]  /*3ba0*/  ISETP.GE.AND P6, PT, R5, R10.reuse, PT ;  /* 0x0000000a0500720c */ /* 0x080fe20003fc6270 */
[----:B------:R-:W-:Y:S01]  /*3bb0*/  FMUL.FTZ R5, R21, UR8 ;  /* 0x0000000815057c20 */ /* 0x000fe20008410000 */
[----:B------:R-:W-:Y:S02]  /*3bc0*/  FSEL R28, R70, -INF , !P1 ;  /* 0xff800000461c7808 */ /* 0x000fe40004800000 */
[----:B------:R-:W-:Y:S01]  /*3bd0*/  ISETP.GE.AND P1, PT, R3, R10, PT ;  /* 0x0000000a0300720c */ /* 0x000fe20003f26270 */
[----:B------:R1:W-:Y:S01]  /*3be0*/  MUFU.TANH R13, R5 ;  /* 0x00000005000d7308 */ /* 0x0003e20000002400 */
[----:B---3--:R-:W-:Y:S01]  /*3bf0*/  FSEL R128, R7, -INF , !P2 ;  /* 0xff80000007807808 */ /* 0x008fe20005000000 */
[----:B------:R-:W-:Y:S01]  /*3c00*/  FMUL.FTZ R7, R22, UR8 ;  /* 0x0000000816077c20 */ /* 0x000fe20008410000 */
[----:B------:R-:W-:-:S02]  /*3c10*/  ISETP.GE.AND P3, PT, R3, R9, PT ;  /* 0x000000090300720c */ /* 0x000fc40003f66270 */
[----:B------:R-:W-:Y:S01]  /*3c20*/  ISETP.GE.AND P0, PT, R3, R11, PT ;  /* 0x0000000b0300720c */ /* 0x000fe20003f06270 */
[----:B------:R-:W-:Y:S01]  /*3c30*/  VIADD R3, R0, 0x30 ;  /* 0x0000003000037836 */ /* 0x000fe20000000000 */
[----:B------:R-:W-:Y:S01]  /*3c40*/  FSEL R133, R54, -INF , !P1 ;  /* 0xff80000036857808 */ /* 0x000fe20004800000 */
[----:B------:R-:W3:Y:S01]  /*3c50*/  MUFU.TANH R7, R7 ;  /* 0x0000000700077308 */ /* 0x000ee20000002400 */
[----:B------:R-:W-:Y:S01]  /*3c60*/  FSEL R132, R6, -INF , !P6 ;  /* 0xff80000006847808 */ /* 0x000fe20007000000 */
[----:B------:R-:W-:Y:S01]  /*3c70*/  FMUL.FTZ R6, R23, UR8 ;  /* 0x0000000817067c20 */ /* 0x000fe20008410000 */
[----:B------:R-:W-:Y:S02]  /*3c80*/  FSEL R141, R68, -INF , !P4 ;  /* 0xff800000448d7808 */ /* 0x000fe40006000000 */
[----:B------:R-:W-:Y:S02]  /*3c90*/  FSEL R26, R71, -INF , !P5 ;  /* 0xff800000471a7808 */ /* 0x000fe40006800000 */
[C---:B------:R-:W-:Y:S01]  /*3ca0*/  ISETP.GE.AND P4, PT, R3.reuse, R8, PT ;  /* 0x000000080300720c */ /* 0x040fe20003f86270 */
[----:B------:R-:W4:Y:S01]  /*3cb0*/  MUFU.TANH R6, R6 ;  /* 0x0000000600067308 */ /* 0x000f220000002400 */
[----:B-1----:R-:W-:Y:S01]  /*3cc0*/  VIADD R5, R0, 0x31 ;  /* 0x0000003100057836 */ /* 0x002fe20000000000 */
[----:B------:R-:W-:-:S02]  /*3cd0*/  ISETP.GE.AND P2, PT, R3, R9, PT ;  /* 0x000000090300720c */ /* 0x000fc40003f46270 */
[-C--:B------:R-:W-:Y:S02]  /*3ce0*/  ISETP.GE.AND P6, PT, R3, R11.reuse, PT ;  /* 0x0000000b0300720c */ /* 0x080fe40003fc6270 */
[----:B------:R-:W-:Y:S02]  /*3cf0*/  ISETP.GE.AND P1, PT, R5, R11, PT ;  /* 0x0000000b0500720c */ /* 0x000fe40003f26270 */
[----:B------:R-:W-:Y:S01]  /*3d00*/  ISETP.GE.AND P5, PT, R3, R10, PT ;  /* 0x0000000a0300720c */ /* 0x000fe20003fa6270 */
[C---:B------:R-:W-:Y:S01]  /*3d10*/  VIADD R3, R0.reuse, 0x38 ;  /* 0x0000003800037836 */ /* 0x040fe20000000000 */
[----:B------:R-:W-:Y:S02]  /*3d20*/  FSEL R140, R37, -INF , !P1 ;  /* 0xff800000258c7808 */ /* 0x000fe40004800000 */
[----:B------:R-:W-:Y:S02]  /*3d30*/  ISETP.GE.AND P1, PT, R0, R9, PT ;  /* 0x000000090000720c */ /* 0x000fe40003f26270 */
[----:B------:R-:W-:-:S02]  /*3d40*/  FSEL R144, R36, -INF , !P6 ;  /* 0xff80000024907808 */ /* 0x000fc40007000000 */
[----:B------:R-:W-:Y:S02]  /*3d50*/  FSEL R129, R60, -INF , !P0 ;  /* 0xff8000003c817808 */ /* 0x000fe40004000000 */
[----:B------:R-:W-:Y:S02]  /*3d60*/  FSEL R25, R51, -INF , !P4 ;  /* 0xff80000033197808 */ /* 0x000fe40006000000 */
[----:B--2---:R-:W-:Y:S02]  /*3d70*/  FSEL R137, R31, -INF , !P2 ;  /* 0xff8000001f897808 */ /* 0x004fe40005000000 */
[----:B------:R-:W-:Y:S01]  /*3d80*/  FSEL R36, R146, -INF , !P1 ;  /* 0xff80000092247808 */ /* 0x000fe20004800000 */
[----:B------:R-:W-:Y:S01]  /*3d90*/  IMAD.MOV.U32 R146, RZ, RZ, R76 ;  /* 0x000000ffff927224 */ /* 0x000fe200078e004c */
[----:B------:R-:W-:Y:S02]  /*3da0*/  FSEL R139, R69, -INF , !P3 ;  /* 0xff800000458b7808 */ /* 0x000fe40005800000 */
[----:B------:R-:W-:-:S02]  /*3db0*/  ISETP.GE.AND P0, PT, R5, R9, PT ;  /* 0x000000090500720c */ /* 0x000fc40003f06270 */
[----:B------:R-:W-:Y:S02]  /*3dc0*/  ISETP.GE.AND P4, PT, R5, R10, PT ;  /* 0x0000000a0500720c */ /* 0x000fe40003f86270 */
[-C--:B------:R-:W-:Y:S02]  /*3dd0*/  ISETP.GE.AND P2, PT, R3, R8.reuse, PT ;  /* 0x000000080300720c */ /* 0x080fe40003f46270 */
[----:B------:R-:W-:Y:S02]  /*3de0*/  ISETP.GE.AND P1, PT, R208, 0x2, PT ;  /* 0x00000002d000780c */ /* 0x000fe40003f26270 */
[----:B------:R-:W-:Y:S02]  /*3df0*/  ISETP.GE.AND P3, PT, R5, R8, PT ;  /* 0x000000080500720c */ /* 0x000fe40003f66270 */
[----:B------:R-:W-:Y:S02]  /*3e00*/  FSEL R149, R38, -INF , !P5 ;  /* 0xff80000026957808 */ /* 0x000fe40006800000 */
[----:B------:R-:W-:-:S02]  /*3e10*/  FSEL R136, R43, -INF , !P0 ;  /* 0xff8000002b887808 */ /* 0x000fc40004000000 */
[----:B------:R-:W-:Y:S02]  /*3e20*/  FSEL R147, R39, -INF , !P4 ;  /* 0xff80000027937808 */ /* 0x000fe40006000000 */
[----:B------:R-:W-:Y:S02]  /*3e30*/  FSEL R96, R12, -INF , !P2 ;  /* 0xff8000000c607808 */ /* 0x000fe40005000000 */
[----:B------:R-:W-:Y:S02]  /*3e40*/  FSEL R38, R50, -INF , !P3 ;  /* 0xff80000032267808 */ /* 0x000fe40005800000 */
[C---:B------:R-:W-:Y:S02]  /*3e50*/  ISETP.GE.AND P0, PT, R0.reuse, R8, PT ;  /* 0x000000080000720c */ /* 0x040fe40003f06270 */
[C---:B------:R-:W-:Y:S02]  /*3e60*/  ISETP.GE.AND P4, PT, R0.reuse, R11, PT ;  /* 0x0000000b0000720c */ /* 0x040fe40003f86270 */
[C---:B------:R-:W-:Y:S01]  /*3e70*/  ISETP.GE.AND P2, PT, R0.reuse, R10, PT ;  /* 0x0000000a0000720c */ /* 0x040fe20003f46270 */
[----:B------:R-:W-:Y:S01]  /*3e80*/  VIADD R0, R0, 0x39 ;  /* 0x0000003900007836 */ /* 0x000fe20000000000 */
[----:B------:R-:W-:-:S02]  /*3e90*/  ISETP.GE.AND P6, PT, R3, R9, PT ;  /* 0x000000090300720c */ /* 0x000fc40003fc6270 */
[C---:B------:R-:W-:Y:S02]  /*3ea0*/  ISETP.GE.AND P5, PT, R3.reuse, R11, PT ;  /* 0x0000000b0300720c */ /* 0x040fe40003fa6270 */
[----:B------:R-:W-:Y:S02]  /*3eb0*/  ISETP.GE.AND P3, PT, R3, R10, PT ;  /* 0x0000000a0300720c */ /* 0x000fe40003f66270 */
[----:B---3--:R-:W-:Y:S02]  /*3ec0*/  FSEL R152, R7, -INF , !P6 ;  /* 0xff80000007987808 */ /* 0x008fe40007000000 */
[----:B------:R-:W-:Y:S02]  /*3ed0*/  FSEL R138, R16, -INF , !P5 ;  /* 0xff800000108a7808 */ /* 0x000fe40006800000 */
[----:B------:R-:W-:Y:S02]  /*3ee0*/  FSEL R150, R18, -INF , !P3 ;  /* 0xff80000012967808 */ /* 0x000fe40005800000 */
[----:B------:R-:W-:-:S02]  /*3ef0*/  FSEL R22, R148, -INF , !P0 ;  /* 0xff80000094167808 */ /* 0x000fc40004000000 */
[C---:B------:R-:W-:Y:S02]  /*3f00*/  ISETP.GE.AND P6, PT, R0.reuse, R8, PT ;  /* 0x000000080000720c */ /* 0x040fe40003fc6270 */
[C---:B------:R-:W-:Y:S02]  /*3f10*/  ISETP.GE.AND P5, PT, R0.reuse, R9, PT ;  /* 0x000000090000720c */ /* 0x040fe40003fa6270 */
[C---:B------:R-:W-:Y:S02]  /*3f20*/  ISETP.GE.AND P3, PT, R0.reuse, R11, PT ;  /* 0x0000000b0000720c */ /* 0x040fe40003f66270 */
[----:B------:R-:W-:Y:S01]  /*3f30*/  ISETP.GE.AND P0, PT, R0, R10, PT ;  /* 0x0000000a0000720c */ /* 0x000fe20003f06270 */
[----:B------:R-:W-:Y:S01]  /*3f40*/  IMAD.IADD R0, R102, 0x1, R103 ;  /* 0x0000000166007824 */ /* 0x000fe200078e0267 */
[----:B------:R-:W-:Y:S02]  /*3f50*/  FSEL R23, R142, -INF , !P4 ;  /* 0xff8000008e177808 */ /* 0x000fe40006000000 */
[----:B------:R-:W-:-:S02]  /*3f60*/  FSEL R24, R127, -INF , !P2 ;  /* 0xff8000007f187808 */ /* 0x000fc40005000000 */
[----:B------:R-:W-:Y:S02]  /*3f70*/  FSEL R71, R13, -INF , !P6 ;  /* 0xff8000000d477808 */ /* 0x000fe40007000000 */
[----:B----4-:R-:W-:Y:S02]  /*3f80*/  FSEL R151, R6, -INF , !P5 ;  /* 0xff80000006977808 */ /* 0x010fe40006800000 */
        /* <DEDUP_REMOVED lines=14> */
[----:B------:R-:W-:Y:S01]  /*4070*/  @!P0 LEA R5, P3, R246, R6, 0x5 ;  /* 0x00000006f6058211 */ /* 0x000fe200078628ff */
[----:B------:R2:W-:Y:S02]  /*4080*/  @P0 STS.128 [R207+0x4000], RZ ;  /* 0x004000ffcf000388 */ /* 0x0005e40000000c00 */
[----:B------:R-:W-:Y:S02]  /*4090*/  @!P0 IMAD.X R15, R239, 0x1, R13, P5 ;  /* 0x00000001ef0f8824 */ /* 0x000fe400028e060d */
        /* <DEDUP_REMOVED lines=17> */
[----:B------:R2:W-:Y:S01]  /*41b0*/  @P0 STS.128 [R207+0x5000], RZ ;  /* 0x005000ffcf000388 */ /* 0x0005e20000000c00 */
[----:B------:R-:W-:-:S05]  /*41c0*/  @!P0 LEA.HI.X R15, R5, R21, R20, 0x1, P2 ;  /* 0x00000015050f8211 */ /* 0x000fca00010f0c14 */
        /* <DEDUP_REMOVED lines=17> */
.L_x_1150:
[----:B------:R-:W-:Y:S05]  /*42e0*/  BSYNC B0 ;  /* 0x0000000000007941 */ /* 0x000fea0003800000 */
.L_x_1149:
[----:B------:R-:W0:Y:S02]  /*42f0*/  LDGDEPBAR ;  /* 0x00000000000079af */ /* 0x000e240000000000 */
.L_x_1148:
[----:B------:R-:W-:Y:S01]  /*4300*/  FMNMX.FTZ R70, R22, R64, !PT ;  /* 0x0000004016467209 */ /* 0x000fe20007810000 */
[----:B------:R-:W-:Y:S01]  /*4310*/  ULDC UR6, c[0x0][0x2ec] ;  /* 0x0000bb0000067ab9 */ /* 0x000fe20000000800 */
[----:B------:R-:W-:Y:S02]  /*4320*/  LEA R193, R0, UR4, 0x1 ;  /* 0x0000000400c17c11 */ /* 0x000fe4000f8e08ff */
[----:B------:R-:W-:Y:S02]  /*4330*/  FMNMX.FTZ R70, R65, R70, !PT ;  /* 0x0000004641467209 */ /* 0x000fe40007810000 */
[-C--:B------:R-:W-:Y:S01]  /*4340*/  LEA R194, R4, R193.reuse, 0x1 ;  /* 0x000000c104c27211 */ /* 0x080fe200078e08ff */
[----:B------:R-:W-:Y:S01]  /*4350*/  LDSM.16.MT88.4 R32, [R193+0x6000] ;  /* 0x00600000c120783b */ /* 0x000fe20000004200 */
[----:B------:R-:W-:Y:S02]  /*4360*/  FMNMX.FTZ R70, R52, R70, !PT ;  /* 0x0000004634467209 */ /* 0x000fe40007810000 */
[----:B------:R-:W-:Y:S01]  /*4370*/  LEA R196, R2, R193, 0x1 ;  /* 0x000000c102c47211 */ /* 0x000fe200078e08ff */
[----:B------:R-:W-:Y:S01]  /*4380*/  LDSM.16.MT88.4 R44, [R193+0x6800] ;  /* 0x00680000c12c783b */ /* 0x000fe20000004200 */
[----:B------:R-:W-:-:S02]  /*4390*/  FMNMX.FTZ R70, R49, R70, !PT ;  /* 0x0000004631467209 */ /* 0x000fc40007810000 */
[----:B------:R-:W-:Y:S02]  /*43a0*/  LEA R195, R2, R194, 0x1 ;  /* 0x000000c202c37211 */ /* 0x000fe400078e08ff */
        /* <DEDUP_REMOVED lines=10> */
[----:B------:R-:W-:-:S05]  /*4450*/  FMNMX.FTZ R70, R71, R70, !PT ;  /* 0x0000004647467209 */ /* 0x000fca0007810000 */
[----:B------:R-:W3:Y:S02]  /*4460*/  SHFL.BFLY PT, R3, R70, 0x2, 0x1f ;  /* 0x0c401f0046037f89 */ /* 0x000ee400000e0000 */
[----:B---3--:R-:W-:Y:S02]  /*4470*/  FMNMX.FTZ R70, R70, R3, !PT ;  /* 0x0000000346467209 */ /* 0x008fe40007810000 */
[----:B------:R-:W-:-:S03]  /*4480*/  FMNMX.FTZ R3, R23, R66, !PT ;  /* 0x0000004217037209 */ /* 0x000fc60007810000 */
[----:B-1----:R-:W1:Y:S01]  /*4490*/  SHFL.BFLY PT, R6, R70, 0x1, 0x1f ;  /* 0x0c201f0046067f89 */ /* 0x002e6200000e0000 */
        /* <DEDUP_REMOVED lines=13> */
[C---:B------:R-:W-:Y:S01]  /*4570*/  FSETP.NEU.FTZ.AND P0, PT, R70.reuse, -INF , PT ;  /* 0xff8000004600780b */ /* 0x040fe20003f1d000 */
[----:B------:R-:W-:Y:S01]  /*4580*/  FMUL.FTZ R7, R70, UR6 ;  /* 0x0000000646077c20 */ /* 0x000fe20008410000 */
[----:B------:R-:W-:-:S02]  /*4590*/  FMNMX.FTZ R5, R128, R5, !PT ;  /* 0x0000000580057209 */ /* 0x000fc40007810000 */
[----:B------:R-:W-:Y:S02]  /*45a0*/  FMNMX.FTZ R3, R85, R3, !PT ;  /* 0x0000000355037209 */ /* 0x000fe40007810000 */
        /* <DEDUP_REMOVED lines=8> */
[----:B------:R-:W-:Y:S02]  /*4630*/  FMNMX.FTZ R3, R134, R3, !PT ;  /* 0x0000000386037209 */ /* 0x000fe40007810000 */
[----:B------:R-:W-:Y:S02]  /*4640*/  FMNMX.FTZ R68, R138, R68, !PT ;  /* 0x000000448a447209 */ /* 0x000fe40007810000 */
[----:B------:R-:W-:Y:S01]  /*4650*/  FMNMX.FTZ R5, R135, R3, !PT ;  /* 0x0000000387057209 */ /* 0x000fe20007810000 */
[--C-:B------:R-:W-:Y:S01]  /*4660*/  FFMA.FTZ R3, R65, UR6, -R7.reuse ;  /* 0x0000000641037c23 */ /* 0x100fe20008010807 */
[----:B------:R-:W-:Y:S02]  /*4670*/  FMNMX.FTZ R68, R142, R68, !PT ;  /* 0x000000448e447209 */ /* 0x000fe40007810000 */
[----:B------:R-:W-:Y:S01]  /*4680*/  FMNMX.FTZ R12, R132, R5, !PT ;  /* 0x00000005840c7209 */ /* 0x000fe20007810000 */
[----:B------:R3:W-:Y:S02]  /*4690*/  MUFU.EX2 R211, R3 ;  /* 0x0000000300d37308 */ /* 0x0007e40000000800 */
[----:B------:R-:W4:Y:S01]  /*46a0*/  SHFL.BFLY PT, R13, R68, 0x2, 0x1f ;  /* 0x0c401f00440d7f89 */ /* 0x000f2200000e0000 */
[----:B-1----:R-:W-:-:S05]  /*46b0*/  FFMA.FTZ R6, R64, UR6, -R7 ;  /* 0x0000000640067c23 */ /* 0x002fca0008010807 */
[----:B------:R1:W5:Y:S01]  /*46c0*/  MUFU.EX2 R210, R6 ;  /* 0x0000000600d27308 */ /* 0x0003620000000800 */
[----:B---3--:R-:W-:-:S07]  /*46d0*/  FFMA.FTZ R3, R52, UR6, -R7 ;  /* 0x0000000634037c23 */ /* 0x008fce0008010807 */
[----:B------:R3:W3:Y:S01]  /*46e0*/  MUFU.EX2 R214, R3 ;  /* 0x0000000300d67308 */ /* 0x0006e20000000800 */
[----:B-1----:R-:W-:Y:S02]  /*46f0*/  FMNMX.FTZ R6, R36, R77, !PT ;  /* 0x0000004d24067209 */ /* 0x002fe40007810000 */
[----:B----4-:R-:W-:Y:S02]  /*4700*/  FMNMX.FTZ R68, R68, R13, !PT ;  /* 0x0000000d44447209 */ /* 0x010fe40007810000 */
[----:B------:R-:W-:Y:S02]  /*4710*/  FMNMX.FTZ R5, R78, R6, !PT ;  /* 0x000000064e057209 */ /* 0x000fe40007810000 */
[----:B------:R-:W-:Y:S01]  /*4720*/  FMNMX.FTZ R6, R133, R12, !PT ;  /* 0x0000000c85067209 */ /* 0x000fe20007810000 */
[----:B--2---:R-:W1:Y:S01]  /*4730*/  SHFL.BFLY PT, R14, R68, 0x1, 0x1f ;  /* 0x0c201f00440e7f89 */ /* 0x004e6200000e0000 */
[----:B------:R-:W-:Y:S02]  /*4740*/  FMNMX.FTZ R5, R59, R5, !PT ;  /* 0x000000053b057209 */ /* 0x000fe40007810000 */
[----:B-----5:R-:W-:-:S02]  /*4750*/  F2FP.BF16.F32.PACK_AB R16, R210, R216 ;  /* 0x000000d8d210723e */ /* 0x020fc400000010ff */
[----:B------:R-:W-:Y:S02]  /*4760*/  FMNMX.FTZ R5, R101, R5, !PT ;  /* 0x0000000565057209 */ /* 0x000fe40007810000 */
[----:B---3--:R-:W-:Y:S01]  /*4770*/  FMNMX.FTZ R3, R149, R6, !PT ;  /* 0x0000000695037209 */ /* 0x008fe20007810000 */
[----:B------:R-:W-:Y:S01]  /*4780*/  FFMA.FTZ R6, R49, UR6, -R7 ;  /* 0x0000000631067c23 */ /* 0x000fe20008010807 */
[----:B------:R-:W-:Y:S02]  /*4790*/  FMNMX.FTZ R5, R100, R5, !PT ;  /* 0x0000000564057209 */ /* 0x000fe40007810000 */
[----:B------:R-:W-:Y:S01]  /*47a0*/  FMNMX.FTZ R3, R147, R3, !PT ;  /* 0x0000000393037209 */ /* 0x000fe20007810000 */
[----:B------:R2:W-:Y:S01]  /*47b0*/  MUFU.EX2 R221, R6 ;  /* 0x0000000600dd7308 */ /* 0x0005e20000000800 */
[----:B------:R-:W-:Y:S02]  /*47c0*/  FMNMX.FTZ R5, R99, R5, !PT ;  /* 0x0000000563057209 */ /* 0x000fe40007810000 */
[----:B------:R-:W-:-:S02]  /*47d0*/  FMNMX.FTZ R3, R150, R3, !PT ;  /* 0x0000000396037209 */ /* 0x000fc40007810000 */
[----:B------:R-:W-:Y:S02]  /*47e0*/  FMNMX.FTZ R5, R98, R5, !PT ;  /* 0x0000000562057209 */ /* 0x000fe40007810000 */
[----:B------:R-:W-:Y:S02]  /*47f0*/  FMNMX.FTZ R3, R148, R3, !PT ;  /* 0x0000000394037209 */ /* 0x000fe40007810000 */
[----:B------:R-:W-:Y:S02]  /*4800*/  FMNMX.FTZ R5, R143, R5, !PT ;  /* 0x000000058f057209 */ /* 0x000fe40007810000 */
[----:B------:R-:W-:Y:S01]  /*4810*/  F2FP.BF16.F32.PACK_AB R18, R214, R211 ;  /* 0x000000d3d612723e */ /* 0x000fe200000010ff */
[----:B------:R-:W3:Y:S01]  /*4820*/  SHFL.BFLY PT, R12, R3, 0x2, 0x1f ;  /* 0x0c401f00030c7f89 */ /* 0x000ee200000e0000 */
[----:B------:R-:W-:Y:S02]  /*4830*/  FMNMX.FTZ R5, R145, R5, !PT ;  /* 0x0000000591057209 */ /* 0x000fe40007810000 */
[----:B-1----:R-:W-:Y:S01]  /*4840*/  FMNMX.FTZ R68, R68, R14, !PT ;  /* 0x0000000e44447209 */ /* 0x002fe20007810000 */
[----:B--2---:R-:W-:Y:S01]  /*4850*/  FFMA.FTZ R6, R48, UR6, -R7 ;  /* 0x0000000630067c23 */ /* 0x004fe20008010807 */
[----:B------:R-:W-:Y:S01]  /*4860*/  FMNMX.FTZ R5, R141, R5, !PT ;  /* 0x000000058d057209 */ /* 0x000fe20007810000 */
[----:B------:R-:W-:Y:S01]  /*4870*/  LDSM.16.MT88.4 R48, [R195+0x6800] ;  /* 0x00680000c330783b */ /* 0x000fe20000004200 */
[----:B------:R-:W-:Y:S01]  /*4880*/  FSETP.NEU.FTZ.AND P0, PT, R68, -INF , PT ;  /* 0xff8000004400780b */ /* 0x000fe20003f1d000 */
[----:B------:R1:W-:Y:S01]  /*4890*/  MUFU.EX2 R222, R6 ;  /* 0x0000000600de7308 */ /* 0x0003e20000000800 */
[----:B------:R-:W-:-:S04]  /*48a0*/  FMNMX.FTZ R5, R139, R5, !PT ;  /* 0x000000058b057209 */ /* 0x000fc80007810000 */
[----:B------:R-:W-:Y:S02]  /*48b0*/  FMNMX.FTZ R5, R137, R5, !PT ;  /* 0x0000000589057209 */ /* 0x000fe40007810000 */
[----:B---3--:R-:W-:Y:S01]  /*48c0*/  FMNMX.FTZ R3, R3, R12, !PT ;  /* 0x0000000c03037209 */ /* 0x008fe20007810000 */
[--C-:B------:R-:W-:Y:S01]  /*48d0*/  FFMA.FTZ R12, R26, UR6, -R7.reuse ;  /* 0x000000061a0c7c23 */ /* 0x100fe20008010807 */
[----:B-1----:R-:W-:-:S03]  /*48e0*/  FFMA.FTZ R6, R41, UR6, -R7 ;  /* 0x0000000629067c23 */ /* 0x002fc60008010807 */
[----:B------:R1:W-:Y:S01]  /*48f0*/  MUFU.EX2 R215, R12 ;  /* 0x0000000c00d77308 */ /* 0x0003e20000000800 */
[----:B------:R-:W2:Y:S07]  /*4900*/  SHFL.BFLY PT, R13, R3, 0x1, 0x1f ;  /* 0x0c201f00030d7f89 */ /* 0x000eae00000e0000 */
[----:B------:R3:W-:Y:S01]  /*4910*/  MUFU.EX2 R220, R6 ;  /* 0x0000000600dc7308 */ /* 0x0007e20000000800 */
[----:B-1----:R-:W-:-:S07]  /*4920*/  FFMA.FTZ R12, R25, UR6, -R7 ;  /* 0x00000006190c7c23 */ /* 0x002fce0008010807 */
[----:B------:R-:W-:Y:S01]  /*4930*/  MUFU.EX2 R217, R12 ;  /* 0x0000000c00d97308 */ /* 0x000fe20000000800 */
[----:B---3--:R-:W-:Y:S01]  /*4940*/  FFMA.FTZ R6, R40, UR6, -R7 ;  /* 0x0000000628067c23 */ /* 0x008fe20008010807 */
[----:B--2---:R-:W-:-:S06]  /*4950*/  FMNMX.FTZ R3, R3, R13, !PT ;  /* 0x0000000d03037209 */ /* 0x004fcc0007810000 */
[----:B------:R1:W-:Y:S01]  /*4960*/  MUFU.EX2 R219, R6 ;  /* 0x0000000600db7308 */ /* 0x0003e20000000800 */
[----:B------:R-:W-:Y:S01]  /*4970*/  FMUL.FTZ R13, R3, UR6 ;  /* 0x00000006030d7c20 */ /* 0x000fe20008410000 */
[----:B-1----:R-:W-:-:S06]  /*4980*/  FFMA.FTZ R6, R30, UR6, -R7 ;  /* 0x000000061e067c23 */ /* 0x002fcc0008010807 */
[----:B------:R1:W-:Y:S02]  /*4990*/  MUFU.EX2 R218, R6 ;  /* 0x0000000600da7308 */ /* 0x0003e40000000800 */
[----:B-1----:R-:W-:Y:S01]  /*49a0*/  FMNMX.FTZ R6, R136, R5, !PT ;  /* 0x0000000588067209 */ /* 0x002fe20007810000 */
[----:B------:R-:W-:-:S03]  /*49b0*/  FFMA.FTZ R5, R29, UR6, -R7 ;  /* 0x000000061d057c23 */ /* 0x000fc60008010807 */
[----:B------:R-:W-:Y:S02]  /*49c0*/  FMNMX.FTZ R6, R152, R6, !PT ;  /* 0x0000000698067209 */ /* 0x000fe40007810000 */
[----:B------:R1:W-:Y:S02]  /*49d0*/  MUFU.EX2 R213, R5 ;  /* 0x0000000500d57308 */ /* 0x0003e40000000800 */
[----:B-1----:R-:W-:Y:S01]  /*49e0*/  FMNMX.FTZ R5, R151, R6, !PT ;  /* 0x0000000697057209 */ /* 0x002fe20007810000 */
[----:B------:R-:W-:Y:S02]  /*49f0*/  FFMA.FTZ R6, R28, UR6, -R7 ;  /* 0x000000061c067c23 */ /* 0x000fe40008010807 */
[----:B------:R-:W-:Y:S03]  /*4a00*/  LDSM.16.MT88.4 R28, [R196+0x6000] ;  /* 0x00600000c41c783b */ /* 0x000fe60000004200 */
[----:B------:R1:W-:Y:S01]  /*4a10*/  MUFU.EX2 R212, R6 ;  /* 0x0000000600d47308 */ /* 0x0003e20000000800 */
[----:B------:R-:W2:Y:S01]  /*4a20*/  SHFL.BFLY PT, R15, R5, 0x2, 0x1f ;  /* 0x0c401f00050f7f89 */ /* 0x000ea200000e0000 */
[----:B-1----:R-:W-:-:S05]  /*4a30*/  FMUL.FTZ R6, R68, UR6 ;  /* 0x0000000644067c20 */ /* 0x002fca0008410000 */
[----:B------:R-:W-:Y:S02]  /*4a40*/  FSEL R6, R6, RZ, P0 ;  /* 0x000000ff06067208 */ /* 0x000fe40000000000 */
[----:B------:R-:W-:-:S03]  /*4a50*/  FSETP.NEU.FTZ.AND P0, PT, R3, -INF , PT ;  /* 0xff8000000300780b */ /* 0x000fc60003f1d000 */
[--C-:B------:R-:W-:Y:S01]  /*4a60*/  FFMA.FTZ R12, R23, UR6, -R6.reuse ;  /* 0x00000006170c7c23 */ /* 0x100fe20008010806 */
[--C-:B------:R-:W-:Y:S01]  /*4a70*/  FFMA.FTZ R14, R56, UR6, -R6.reuse ;  /* 0x00000006380e7c23 */ /* 0x100fe20008010806 */
[----:B------:R-:W-:Y:S02]  /*4a80*/  LDSM.16.MT88.4 R20, [R194+0x6000] ;  /* 0x00600000c214783b */ /* 0x000fe40000004200 */
[----:B------:R1:W-:Y:S08]  /*4a90*/  MUFU.EX2 R190, R12 ;  /* 0x0000000c00be7308 */ /* 0x0003f00000000800 */
[----:B------:R-:W-:Y:S01]  /*4aa0*/  MUFU.EX2 R189, R14 ;  /* 0x0000000e00bd7308 */ /* 0x000fe20000000800 */
[----:B-1----:R-:W-:-:S07]  /*4ab0*/  FFMA.FTZ R12, R66, UR6, -R6 ;  /* 0x00000006420c7c23 */ /* 0x002fce0008010806 */
[----:B------:R2:W-:Y:S02]  /*4ac0*/  MUFU.EX2 R188, R12 ;  /* 0x0000000c00bc7308 */ /* 0x0005e40000000800 */
[----:B--2---:R-:W-:Y:S02]  /*4ad0*/  FMNMX.FTZ R12, R5, R15, !PT ;  /* 0x0000000f050c7209 */ /* 0x004fe40007810000 */
[----:B------:R-:W-:Y:S01]  /*4ae0*/  FSEL R5, R13, RZ, P0 ;  /* 0x000000ff0d057208 */ /* 0x000fe20000000000 */
[----:B------:R-:W-:Y:S02]  /*4af0*/  FFMA.FTZ R13, R53, UR6, -R6 ;  /* 0x00000006350d7c23 */ /* 0x000fe40008010806 */
[----:B------:R-:W1:Y:S02]  /*4b00*/  SHFL.BFLY PT, R69, R12, 0x1, 0x1f ;  /* 0x0c201f000c457f89 */ /* 0x000e6400000e0000 */
[--C-:B------:R-:W-:Y:S01]  /*4b10*/  FFMA.FTZ R0, R67, UR6, -R5.reuse ;  /* 0x0000000643007c23 */ /* 0x100fe20008010805 */
[----:B------:R2:W3:Y:S08]  /*4b20*/  MUFU.EX2 R191, R13 ;  /* 0x0000000d00bf7308 */ /* 0x0004f00000000800 */
[----:B------:R4:W-:Y:S01]  /*4b30*/  MUFU.EX2 R180, R0 ;  /* 0x0000000000b47308 */ /* 0x0009e20000000800 */
[----:B--2---:R-:W-:Y:S01]  /*4b40*/  FFMA.FTZ R13, R24, UR6, -R5 ;  /* 0x00000006180d7c23 */ /* 0x004fe20008010805 */
[----:B---3--:R-:W-:Y:S01]  /*4b50*/  F2FP.BF16.F32.PACK_AB R14, R191, R189 ;  /* 0x000000bdbf0e723e */ /* 0x008fe200000010ff */
[----:B------:R-:W2:Y:S01]  /*4b60*/  LDSM.16.MT88.4 R24, [R195+0x6000] ;  /* 0x00600000c318783b */ /* 0x000ea20000004200 */
[----:B-1----:R-:W-:-:S04]  /*4b70*/  FMNMX.FTZ R69, R12, R69, !PT ;  /* 0x000000450c457209 */ /* 0x002fc80007810000 */
[----:B------:R-:W1:Y:S01]  /*4b80*/  MUFU.EX2 R181, R13 ;  /* 0x0000000d00b57308 */ /* 0x000e620000000800 */
[----:B------:R-:W-:Y:S01]  /*4b90*/  F2FP.BF16.F32.PACK_AB R12, R188, R190 ;  /* 0x000000bebc0c723e */ /* 0x000fe200000010ff */
[----:B----4-:R-:W-:Y:S01]  /*4ba0*/  FFMA.FTZ R0, R57, UR6, -R5 ;  /* 0x0000000639007c23 */ /* 0x010fe20008010805 */
[C---:B------:R-:W-:Y:S01]  /*4bb0*/  FMUL.FTZ R2, R69.reuse, UR6 ;  /* 0x0000000645027c20 */ /* 0x040fe20008410000 */
[----:B------:R-:W-:-:S04]  /*4bc0*/  FSETP.NEU.FTZ.AND P0, PT, R69, -INF , PT ;  /* 0xff8000004500780b */ /* 0x000fc80003f1d000 */
[----:B------:R3:W-:Y:S01]  /*4bd0*/  MUFU.EX2 R183, R0 ;  /* 0x0000000000b77308 */ /* 0x0007e20000000800 */
[----:B-1----:R-:W-:Y:S01]  /*4be0*/  F2FP.BF16.F32.PACK_AB R13, R180, R181 ;  /* 0x000000b5b40d723e */ /* 0x002fe200000010ff */
[----:B---3--:R-:W-:-:S06]  /*4bf0*/  FFMA.FTZ R0, R58, UR6, -R5 ;  /* 0x000000063a007c23 */ /* 0x008fcc0008010805 */
[----:B------:R1:W3:Y:S02]  /*4c00*/  MUFU.EX2 R185, R0 ;  /* 0x0000000000b97308 */ /* 0x0002e40000000800 */
[----:B-1----:R-:W-:Y:S01]  /*4c10*/  FSEL R0, R2, RZ, P0 ;  /* 0x000000ff02007208 */ /* 0x002fe20000000000 */
[----:B------:R-:W-:Y:S01]  /*4c20*/  FFMA.FTZ R2, R38, UR6, -R7 ;  /* 0x0000000626027c23 */ /* 0x000fe20008010807 */
[----:B---3--:R-:W-:-:S04]  /*4c30*/  F2FP.BF16.F32.PACK_AB R15, R185, R183 ;  /* 0x000000b7b90f723e */ /* 0x008fc800000010ff */
[----:B------:R1:W-:Y:S03]  /*4c40*/  MUFU.EX2 R209, R2 ;  /* 0x0000000200d17308 */ /* 0x0003e60000000800 */
[C---:B------:R-:W-:Y:S06]  /*4c50*/  HMMA.16816.F32.BF16 R64, R12.reuse, R32, RZ ;  /* 0x000000200c40723c */ /* 0x040fec00000418ff */
[C---:B------:R-:W-:Y:S06]  /*4c60*/  HMMA.16816.F32.BF16 R60, R12.reuse, R28, RZ ;  /* 0x0000001c0c3c723c */ /* 0x040fec00000418ff */
[----:B------:R-:W-:Y:S01]  /*4c70*/  HMMA.16816.F32.BF16 R92, R12, R34, RZ ;  /* 0x000000220c5c723c */ /* 0x000fe200000418ff */
[----:B-1----:R-:W-:-:S02]  /*4c80*/  FFMA.FTZ R2, R36, UR6, -R0 ;  /* 0x0000000624027c23 */ /* 0x002fc40008010800 */
[----:B------:R-:W1:Y:S02]  /*4c90*/  LDSM.16.MT88.4 R36, [R194+0x6800] ;  /* 0x00680000c224783b */ /* 0x000e640000004200 */
[----:B------:R3:W-:Y:S01]  /*4ca0*/  MUFU.EX2 R173, R2 ;  /* 0x0000000200ad7308 */ /* 0x0007e20000000800 */
[----:B--2---:R-:W-:Y:S01]  /*4cb0*/  HMMA.16816.F32.BF16 R80, R12, R26, RZ ;  /* 0x0000001a0c50723c */ /* 0x004fe200000418ff */
[----:B---3--:R-:W-:-:S06]  /*4cc0*/  FFMA.FTZ R2, R77, UR6, -R0 ;  /* 0x000000064d027c23 */ /* 0x008fcc0008010800 */
[----:B------:R2:W3:Y:S02]  /*4cd0*/  MUFU.EX2 R171, R2 ;  /* 0x0000000200ab7308 */ /* 0x0004e40000000800 */
[--C-:B--2---:R-:W-:Y:S01]  /*4ce0*/  FFMA.FTZ R2, R78, UR6, -R0.reuse ;  /* 0x000000064e027c23 */ /* 0x104fe20008010800 */
[----:B---3--:R-:W-:Y:S01]  /*4cf0*/  F2FP.BF16.F32.PACK_AB R17, R171, R173 ;  /* 0x000000adab11723e */ /* 0x008fe200000010ff */
[----:B------:R-:W-:Y:S04]  /*4d00*/  HMMA.16816.F32.BF16 R76, R12, R22, RZ ;  /* 0x000000160c4c723c */ /* 0x000fe800000418ff */
[----:B------:R2:W-:Y:S02]  /*4d10*/  MUFU.EX2 R172, R2 ;  /* 0x0000000200ac7308 */ /* 0x0005e40000000800 */
[----:B--2---:R-:W-:-:S02]  /*4d20*/  FFMA.FTZ R2, R59, UR6, -R0 ;  /* 0x000000063b027c23 */ /* 0x004fc40008010800 */
[C---:B------:R-:W-:Y:S04]  /*4d30*/  HMMA.16816.F32.BF16 R56, R12.reuse, R20, RZ ;  /* 0x000000140c38723c */ /* 0x040fe800000418ff */
[----:B------:R2:W3:Y:S02]  /*4d40*/  MUFU.EX2 R178, R2 ;  /* 0x0000000200b27308 */ /* 0x0004e40000000800 */
[--C-:B--2---:R-:W-:Y:S01]  /*4d50*/  FFMA.FTZ R2, R55, UR6, -R6.reuse ;  /* 0x0000000637027c23 */ /* 0x104fe20008010806 */
[----:B---3--:R-:W-:Y:S01]  /*4d60*/  F2FP.BF16.F32.PACK_AB R19, R178, R172 ;  /* 0x000000acb213723e */ /* 0x008fe200000010ff */
[----:B------:R-:W-:Y:S04]  /*4d70*/  HMMA.16816.F32.BF16 R52, R12, R24, RZ ;  /* 0x000000180c34723c */ /* 0x000fe800000418ff */
[----:B------:R2:W-:Y:S02]  /*4d80*/  MUFU.EX2 R179, R2 ;  /* 0x0000000200b37308 */ /* 0x0005e40000000800 */
[C---:B------:R-:W-:Y:S06]  /*4d90*/  HMMA.16816.F32.BF16 R88, R16.reuse, R32, RZ ;  /* 0x000000201058723c */ /* 0x040fec00000418ff */
[C---:B------:R-:W-:Y:S06]  /*4da0*/  HMMA.16816.F32.BF16 R116, R16.reuse, R34, RZ ;  /* 0x000000221074723c */ /* 0x040fec00000418ff */
[----:B------:R-:W-:Y:S01]  /*4db0*/  HMMA.16816.F32.BF16 R124, R16, R30, RZ ;  /* 0x0000001e107c723c */ /* 0x000fe200000418ff */
[----:B--2---:R-:W-:-:S04]  /*4dc0*/  FFMA.FTZ R2, R73, UR6, -R6 ;  /* 0x0000000649027c23 */ /* 0x004fc80008010806 */
[----:B------:R2:W3:Y:S01]  /*4dd0*/  MUFU.EX2 R182, R2 ;  /* 0x0000000200b67308 */ /* 0x0004e20000000800 */
[C---:B------:R-:W-:Y:S06]  /*4de0*/  HMMA.16816.F32.BF16 R32, R16.reuse, R20, RZ ;  /* 0x000000141020723c */ /* 0x040fec00000418ff */
[C---:B------:R-:W-:Y:S01]  /*4df0*/  HMMA.16816.F32.BF16 R120, R16.reuse, R22, RZ ;  /* 0x000000161078723c */ /* 0x040fe200000418ff */
[----:B------:R-:W-:Y:S05]  /*4e00*/  LDSM.16.MT88.4 R20, [R193+0x7000] ;  /* 0x00700000c114783b */ /* 0x000fea0000004200 */
[----:B------:R-:W-:Y:S01]  /*4e10*/  HMMA.16816.F32.BF16 R112, R16, R26, RZ ;  /* 0x0000001a1070723c */ /* 0x000fe200000418ff */
[----:B--2---:R-:W-:-:S05]  /*4e20*/  FFMA.FTZ R2, R72, UR6, -R6 ;  /* 0x0000000648027c23 */ /* 0x004fca0008010806 */
[----:B------:R-:W-:Y:S01]  /*4e30*/  HMMA.16816.F32.BF16 R72, R12, R30, RZ ;  /* 0x0000001e0c48723c */ /* 0x000fe200000418ff */
[----:B------:R2:W-:Y:S06]  /*4e40*/  MUFU.EX2 R184, R2 ;  /* 0x0000000200b87308 */ /* 0x0005ec0000000800 */
[----:B---3--:R-:W-:Y:S01]  /*4e50*/  F2FP.BF16.F32.PACK_AB R12, R182, R179 ;  /* 0x000000b3b60c723e */ /* 0x008fe200000010ff */
[----:B--2---:R-:W-:Y:S02]  /*4e60*/  FFMA.FTZ R2, R42, UR6, -R6 ;  /* 0x000000062a027c23 */ /* 0x004fe40008010806 */
[----:B------:R-:W2:Y:S02]  /*4e70*/  LDSM.16.MT88.4 R40, [R196+0x6800] ;  /* 0x00680000c428783b */ /* 0x000ea40000004200 */
[----:B------:R3:W4:Y:S02]  /*4e80*/  MUFU.EX2 R186, R2 ;  /* 0x0000000200ba7308 */ /* 0x0007240000000800 */
[----:B---3--:R-:W-:Y:S01]  /*4e90*/  FFMA.FTZ R2, R86, UR6, -R5 ;  /* 0x0000000656027c23 */ /* 0x008fe20008010805 */
[----:B----4-:R-:W-:-:S05]  /*4ea0*/  F2FP.BF16.F32.PACK_AB R14, R186, R184 ;  /* 0x000000b8ba0e723e */ /* 0x010fca00000010ff */
[----:B------:R3:W-:Y:S02]  /*4eb0*/  MUFU.EX2 R174, R2 ;  /* 0x0000000200ae7308 */ /* 0x0007e40000000800 */
[----:B---3--:R-:W-:-:S06]  /*4ec0*/  FFMA.FTZ R2, R85, UR6, -R5 ;  /* 0x0000000655027c23 */ /* 0x008fcc0008010805 */
[----:B------:R3:W4:Y:S02]  /*4ed0*/  MUFU.EX2 R177, R2 ;  /* 0x0000000200b17308 */ /* 0x0007240000000800 */
[----:B---3--:R-:W-:Y:S01]  /*4ee0*/  FFMA.FTZ R2, R84, UR6, -R5 ;  /* 0x0000000654027c23 */ /* 0x008fe20008010805 */
[----:B----4-:R-:W-:Y:S01]  /*4ef0*/  F2FP.BF16.F32.PACK_AB R13, R177, R174 ;  /* 0x000000aeb10d723e */ /* 0x010fe200000010ff */
[C---:B------:R-:W-:Y:S04]  /*4f00*/  HMMA.16816.F32.BF16 R84, R16.reuse, R28, RZ ;  /* 0x0000001c1054723c */ /* 0x040fe800000418ff */
[----:B------:R3:W-:Y:S02]  /*4f10*/  MUFU.EX2 R176, R2 ;  /* 0x0000000200b07308 */ /* 0x0007e40000000800 */
[----:B------:R-:W-:Y:S01]  /*4f20*/  HMMA.16816.F32.BF16 R28, R16, R24, RZ ;  /* 0x00000018101c723c */ /* 0x000fe200000418ff */
[----:B------:R-:W4:Y:S06]  /*4f30*/  LDSM.16.MT88.4 R24, [R196+0x7000] ;  /* 0x00700000c418783b */ /* 0x000f2c0000004200 */
[----:B------:R-:W-:-:S02]  /*4f40*/  F2FP.BF16.F32.PACK_AB R16, R222, R221 ;  /* 0x000000ddde10723e */ /* 0x000fc400000010ff */
[----:B------:R-:W-:Y:S01]  /*4f50*/  F2FP.BF16.F32.PACK_AB R18, R219, R220 ;  /* 0x000000dcdb12723e */ /* 0x000fe200000010ff */
[----:B---3--:R-:W-:-:S04]  /*4f60*/  FFMA.FTZ R2, R97, UR6, -R5 ;  /* 0x0000000661027c23 */ /* 0x008fc80008010805 */
[----:B------:R3:W5:Y:S02]  /*4f70*/  MUFU.EX2 R175, R2 ;  /* 0x0000000200af7308 */ /* 0x0007640000000800 */
[----:B---3--:R-:W-:Y:S01]  /*4f80*/  FFMA.FTZ R2, R96, UR6, -R7 ;  /* 0x0000000660027c23 */ /* 0x008fe20008010807 */
[----:B-----5:R-:W-:-:S05]  /*4f90*/  F2FP.BF16.F32.PACK_AB R15, R175, R176 ;  /* 0x000000b0af0f723e */ /* 0x020fca00000010ff */
[----:B------:R3:W-:Y:S02]  /*4fa0*/  MUFU.EX2 R187, R2 ;  /* 0x0000000200bb7308 */ /* 0x0007e40000000800 */
[C---:B------:R-:W-:Y:S06]  /*4fb0*/  HMMA.16816.F32.BF16 R108, R12.reuse, R44, R64 ;  /* 0x0000002c0c6c723c */ /* 0x040fec0000041840 */
[C---:B-1----:R-:W-:Y:S06]  /*4fc0*/  HMMA.16816.F32.BF16 R64, R12.reuse, R38, R76 ;  /* 0x000000260c40723c */ /* 0x042fec000004184c */
[----:B--2---:R-:W-:Y:S01]  /*4fd0*/  HMMA.16816.F32.BF16 R104, R12, R40, R60 ;  /* 0x000000280c68723c */ /* 0x004fe2000004183c */
[----:B---3--:R-:W-:-:S04]  /*4fe0*/  FFMA.FTZ R2, R71, UR6, -R7 ;  /* 0x0000000647027c23 */ /* 0x008fc80008010807 */
[----:B------:R1:W-:Y:S01]  /*4ff0*/  MUFU.EX2 R241, R2 ;  /* 0x0000000200f17308 */ /* 0x0003e20000000800 */
[C---:B------:R-:W-:Y:S06]  /*5000*/  HMMA.16816.F32.BF16 R92, R12.reuse, R46, R92 ;  /* 0x0000002e0c5c723c */ /* 0x040fec000004185c */
[----:B------:R-:W-:Y:S01]  /*5010*/  HMMA.16816.F32.BF16 R60, R12, R42, R72 ;  /* 0x0000002a0c3c723c */ /* 0x000fe20000041848 */
[----:B-1----:R-:W-:-:S04]  /*5020*/  FFMA.FTZ R2, R101, UR6, -R0 ;  /* 0x0000000665027c23 */ /* 0x002fc80008010800 */
[----:B------:R1:W-:Y:S02]  /*5030*/  MUFU.EX2 R169, R2 ;  /* 0x0000000200a97308 */ /* 0x0003e40000000800 */
[--C-:B-1----:R-:W-:Y:S02]  /*5040*/  FFMA.FTZ R2, R100, UR6, -R0.reuse ;  /* 0x0000000664027c23 */ /* 0x102fe40008010800 */
[C---:B------:R-:W-:Y:S04]  /*5050*/  HMMA.16816.F32.BF16 R100, R12.reuse, R36, R56 ;  /* 0x000000240c64723c */ /* 0x040fe80000041838 */
[----:B------:R1:W2:Y:S02]  /*5060*/  MUFU.EX2 R170, R2 ;  /* 0x0000000200aa7308 */ /* 0x0002a40000000800 */
[----:B------:R-:W-:Y:S01]  /*5070*/  HMMA.16816.F32.BF16 R56, R12, R50, R80 ;  /* 0x000000320c38723c */ /* 0x000fe20000041850 */
[----:B-1----:R-:W-:Y:S01]  /*5080*/  FFMA.FTZ R2, R99, UR6, -R0 ;  /* 0x0000000663027c23 */ /* 0x002fe20008010800 */
[----:B--2---:R-:W-:-:S04]  /*5090*/  F2FP.BF16.F32.PACK_AB R17, R170, R169 ;  /* 0x000000a9aa11723e */ /* 0x004fc800000010ff */
[----:B------:R1:W-:Y:S02]  /*50a0*/  MUFU.EX2 R168, R2 ;  /* 0x0000000200a87308 */ /* 0x0003e40000000800 */
[----:B-1----:R-:W-:Y:S02]  /*50b0*/  FFMA.FTZ R2, R98, UR6, -R0 ;  /* 0x0000000662027c23 */ /* 0x002fe40008010800 */
[----:B------:R-:W-:Y:S04]  /*50c0*/  HMMA.16816.F32.BF16 R96, R12, R48, R52 ;  /* 0x000000300c60723c */ /* 0x000fe80000041834 */
[----:B------:R1:W2:Y:S02]  /*50d0*/  MUFU.EX2 R167, R2 ;  /* 0x0000000200a77308 */ /* 0x0002a40000000800 */
[----:B-1----:R-:W-:Y:S01]  /*50e0*/  FFMA.FTZ R2, R130, UR6, -R6 ;  /* 0x0000000682027c23 */ /* 0x002fe20008010806 */
[----:B--2---:R-:W-:-:S05]  /*50f0*/  F2FP.BF16.F32.PACK_AB R19, R167, R168 ;  /* 0x000000a8a713723e */ /* 0x004fca00000010ff */
[----:B------:R1:W-:Y:S02]  /*5100*/  MUFU.EX2 R166, R2 ;  /* 0x0000000200a67308 */ /* 0x0003e40000000800 */
[C---:B------:R-:W-:Y:S01]  /*5110*/  HMMA.16816.F32.BF16 R76, R16.reuse, R36, R32 ;  /* 0x00000024104c723c */ /* 0x040fe20000041820 */
[----:B------:R-:W-:Y:S05]  /*5120*/  LDSM.16.MT88.4 R32, [R195+0x7000] ;  /* 0x00700000c320783b */ /* 0x000fea0000004200 */
[C---:B------:R-:W-:Y:S01]  /*5130*/  HMMA.16816.F32.BF16 R52, R16.reuse, R44, R88 ;  /* 0x0000002c1034723c */ /* 0x040fe20000041858 */
[----:B------:R-:W-:Y:S05]  /*5140*/  LDSM.16.MT88.4 R88, [R193+0x7800] ;  /* 0x00780000c158783b */ /* 0x000fea0000004200 */
[----:B------:R-:W-:Y:S01]  /*5150*/  HMMA.16816.F32.BF16 R84, R16, R40, R84 ;  /* 0x000000281054723c */ /* 0x000fe20000041854 */
[----:B-1----:R-:W-:-:S04]  /*5160*/  FFMA.FTZ R2, R131, UR6, -R6 ;  /* 0x0000000683027c23 */ /* 0x002fc80008010806 */
[----:B------:R1:W2:Y:S01]  /*5170*/  MUFU.EX2 R165, R2 ;  /* 0x0000000200a57308 */ /* 0x0002a20000000800 */
[C---:B------:R-:W-:Y:S06]  /*5180*/  HMMA.16816.F32.BF16 R44, R16.reuse, R46, R116 ;  /* 0x0000002e102c723c */ /* 0x040fec0000041874 */
[C---:B------:R-:W-:Y:S06]  /*5190*/  HMMA.16816.F32.BF16 R40, R16.reuse, R42, R124 ;  /* 0x0000002a1028723c */ /* 0x040fec000004187c */
[----:B------:R-:W-:Y:S01]  /*51a0*/  HMMA.16816.F32.BF16 R36, R16, R38, R120 ;  /* 0x000000261024723c */ /* 0x000fe20000041878 */
[----:B------:R-:W-:Y:S01]  /*51b0*/  LDSM.16.MT88.4 R120, [R194+0x7800] ;  /* 0x00780000c278783b */ /* 0x000fe20000004200 */
[----:B-1----:R-:W-:Y:S01]  /*51c0*/  FFMA.FTZ R2, R128, UR6, -R6 ;  /* 0x0000000680027c23 */ /* 0x002fe20008010806 */
[----:B--2---:R-:W-:-:S03]  /*51d0*/  F2FP.BF16.F32.PACK_AB R12, R165, R166 ;  /* 0x000000a6a50c723e */ /* 0x004fc600000010ff */
[----:B------:R1:W-:Y:S02]  /*51e0*/  MUFU.EX2 R164, R2 ;  /* 0x0000000200a47308 */ /* 0x0003e40000000800 */
[----:B-1----:R-:W-:Y:S02]  /*51f0*/  FFMA.FTZ R2, R129, UR6, -R6 ;  /* 0x0000000681027c23 */ /* 0x002fe40008010806 */
[C---:B------:R-:W-:Y:S01]  /*5200*/  HMMA.16816.F32.BF16 R128, R16.reuse, R48, R28 ;  /* 0x000000301080723c */ /* 0x040fe2000004181c */
[----:B------:R-:W1:Y:S03]  /*5210*/  LDSM.16.MT88.4 R28, [R194+0x7000] ;  /* 0x00700000c21c783b */ /* 0x000e660000004200 */
[----:B------:R2:W3:Y:S02]  /*5220*/  MUFU.EX2 R163, R2 ;  /* 0x0000000200a37308 */ /* 0x0004e40000000800 */
[----:B------:R-:W-:Y:S07]  /*5230*/  HMMA.16816.F32.BF16 R48, R16, R50, R112 ;  /* 0x000000321030723c */ /* 0x000fee0000041870 */
[----:B------:R-:W-:-:S02]  /*5240*/  F2FP.BF16.F32.PACK_AB R16, R213, R218 ;  /* 0x000000dad510723e */ /* 0x000fc400000010ff */
[----:B------:R-:W-:Y:S01]  /*5250*/  F2FP.BF16.F32.PACK_AB R18, R215, R212 ;  /* 0x000000d4d712723e */ /* 0x000fe200000010ff */
[----:B--2---:R-:W-:Y:S01]  /*5260*/  FFMA.FTZ R2, R134, UR6, -R5 ;  /* 0x0000000686027c23 */ /* 0x004fe20008010805 */
[----:B---3--:R-:W-:-:S03]  /*5270*/  F2FP.BF16.F32.PACK_AB R14, R163, R164 ;  /* 0x000000a4a30e723e */ /* 0x008fc600000010ff */
        /* <DEDUP_REMOVED lines=10> */
[----:B------:R2:W-:Y:S02]  /*5320*/  MUFU.EX2 R158, R2 ;  /* 0x00000002009e7308 */ /* 0x0005e40000000800 */
[C---:B------:R-:W-:Y:S06]  /*5330*/  HMMA.16816.F32.BF16 R108, R12.reuse, R20, R108 ;  /* 0x000000140c6c723c */ /* 0x040fec000004186c */
[C---:B----4-:R-:W-:Y:S01]  /*5340*/  HMMA.16816.F32.BF16 R72, R12.reuse, R24, R104 ;  /* 0x000000180c48723c */ /* 0x050fe20000041868 */
[----:B------:R-:W-:Y:S05]  /*5350*/  LDSM.16.MT88.4 R104, [R196+0x7800] ;  /* 0x00780000c468783b */ /* 0x000fea0000004200 */
[----:B-1----:R-:W-:Y:S01]  /*5360*/  HMMA.16816.F32.BF16 R116, R12, R28, R100 ;  /* 0x0000001c0c74723c */ /* 0x002fe20000041864 */
[----:B--2---:R-:W-:-:S04]  /*5370*/  FFMA.FTZ R2, R145, UR6, -R0 ;  /* 0x0000000691027c23 */ /* 0x004fc80008010800 */
[----:B------:R1:W2:Y:S01]  /*5380*/  MUFU.EX2 R157, R2 ;  /* 0x00000002009d7308 */ /* 0x0002a20000000800 */
[C---:B------:R-:W-:Y:S06]  /*5390*/  HMMA.16816.F32.BF16 R132, R12.reuse, R32, R96 ;  /* 0x000000200c84723c */ /* 0x040fec0000041860 */
[C---:B------:R-:W-:Y:S06]  /*53a0*/  HMMA.16816.F32.BF16 R92, R12.reuse, R22, R92 ;  /* 0x000000160c5c723c */ /* 0x040fec000004185c */
[----:B------:R-:W-:Y:S01]  /*53b0*/  HMMA.16816.F32.BF16 R60, R12, R26, R60 ;  /* 0x0000001a0c3c723c */ /* 0x000fe2000004183c */
[----:B-1----:R-:W-:Y:S01]  /*53c0*/  FFMA.FTZ R2, R141, UR6, -R0 ;  /* 0x000000068d027c23 */ /* 0x002fe20008010800 */
[----:B--2---:R-:W-:-:S04]  /*53d0*/  F2FP.BF16.F32.PACK_AB R17, R157, R158 ;  /* 0x0000009e9d11723e */ /* 0x004fc800000010ff */
[C---:B------:R-:W-:Y:S01]  /*53e0*/  HMMA.16816.F32.BF16 R64, R12.reuse, R30, R64 ;  /* 0x0000001e0c40723c */ /* 0x040fe20000041840 */
[----:B------:R1:W-:Y:S05]  /*53f0*/  MUFU.EX2 R156, R2 ;  /* 0x00000002009c7308 */ /* 0x0003ea0000000800 */
[----:B------:R-:W-:Y:S07]  /*5400*/  HMMA.16816.F32.BF16 R56, R12, R34, R56 ;  /* 0x000000220c38723c */ /* 0x000fee0000041838 */
[----:B------:R-:W-:Y:S01]  /*5410*/  FADD.FTZ R12, R190, R188 ;  /* 0x000000bcbe0c7221 */ /* 0x000fe20000010000 */
[----:B------:R-:W-:-:S03]  /*5420*/  FADD.FTZ R13, R181, R180 ;  /* 0x000000b4b50d7221 */ /* 0x000fc60000010000 */
[----:B------:R-:W-:Y:S01]  /*5430*/  FADD.FTZ R12, R189, R12 ;  /* 0x0000000cbd0c7221 */ /* 0x000fe20000010000 */
[----:B------:R-:W-:Y:S01]  /*5440*/  FADD.FTZ R13, R183, R13 ;  /* 0x0000000db70d7221 */ /* 0x000fe20000010000 */
[----:B-1----:R-:W-:Y:S02]  /*5450*/  FFMA.FTZ R2, R139, UR6, -R0 ;  /* 0x000000068b027c23 */ /* 0x002fe40008010800 */
[----:B------:R-:W-:Y:S02]  /*5460*/  FADD.FTZ R12, R191, R12 ;  /* 0x0000000cbf0c7221 */ /* 0x000fe40000010000 */
        /* <DEDUP_REMOVED lines=8> */
[----:B------:R-:W-:-:S03]  /*54f0*/  F2FP.BF16.F32.PACK_AB R136, R209, R217 ;  /* 0x000000d9d188723e */ /* 0x000fc600000010ff */
        /* <DEDUP_REMOVED lines=12> */
[----:B--2---:R-:W-:Y:S02]  /*55c0*/  F2FP.BF16.F32.PACK_AB R140, R144, R145 ;  /* 0x00000091908c723e */ /* 0x004fe400000010ff */
[----:B------:R-:W-:-:S03]  /*55d0*/  F2FP.BF16.F32.PACK_AB R138, R241, R187 ;  /* 0x000000bbf18a723e */ /* 0x000fc600000010ff */
        /* <DEDUP_REMOVED lines=22> */
[----:B-1----:R-:W-:Y:S01]  /*5740*/  HMMA.16816.F32.BF16 R132, R140, R4, R132 ;  /* 0x000000048c84723c */ /* 0x002fe20000041884 */
[----:B------:R-:W-:-:S05]  /*5750*/  FADD.FTZ R2, R172, R2 ;  /* 0x00000002ac027221 */ /* 0x000fca0000010000 */
[C---:B------:R-:W-:Y:S01]  /*5760*/  HMMA.16816.F32.BF16 R100, R140.reuse, R104, R72 ;  /* 0x000000688c64723c */ /* 0x040fe20000041848 */
[----:B---3--:R-:W-:Y:S01]  /*5770*/  FADD.FTZ R0, R216, R210 ;  /* 0x000000d2d8007221 */ /* 0x008fe20000010000 */
[----:B----4-:R-:W-:Y:S01]  /*5780*/  F2FP.BF16.F32.PACK_AB R139, R242, R14 ;  /* 0x0000000ef28b723e */ /* 0x010fe200000010ff */
[----:B------:R-:W-:Y:S02]  /*5790*/  FADD.FTZ R2, R178, R2 ;  /* 0x00000002b2027221 */ /* 0x000fe40000010000 */
[----:B------:R-:W-:Y:S01]  /*57a0*/  FADD.FTZ R0, R211, R0 ;  /* 0x00000000d3007221 */ /* 0x000fe20000010000 */
[----:B------:R-:W-:Y:S01]  /*57b0*/  HMMA.16816.F32.BF16 R108, R140, R106, R60 ;  /* 0x0000006a8c6c723c */ /* 0x000fe2000004183c */
[----:B------:R-:W-:Y:S02]  /*57c0*/  FADD.FTZ R2, R169, R2 ;  /* 0x00000002a9027221 */ /* 0x000fe40000010000 */
[----:B------:R-:W-:Y:S02]  /*57d0*/  FADD.FTZ R0, R214, R0 ;  /* 0x00000000d6007221 */ /* 0x000fe40000010000 */
[----:B------:R-:W-:Y:S01]  /*57e0*/  FADD.FTZ R2, R170, R2 ;  /* 0x00000002aa027221 */ /* 0x000fe20000010000 */
[----:B------:R-:W-:Y:S01]  /*57f0*/  HMMA.16816.F32.BF16 R128, R136, R4, R128 ;  /* 0x000000048880723c */ /* 0x000fe20000041880 */
[----:B------:R-:W-:-:S05]  /*5800*/  FADD.FTZ R0, R221, R0 ;  /* 0x00000000dd007221 */ /* 0x000fca0000010000 */
[----:B------:R-:W-:Y:S01]  /*5810*/  HMMA.16816.F32.BF16 R116, R140, R120, R116 ;  /* 0x000000788c74723c */ /* 0x000fe20000041874 */
[----:B------:R-:W-:Y:S01]  /*5820*/  FADD.FTZ R4, R185, R13 ;  /* 0x0000000db9047221 */ /* 0x000fe20000010000 */
[----:B------:R-:W-:-:S03]  /*5830*/  FADD.FTZ R5, R179, R12 ;  /* 0x0000000cb3057221 */ /* 0x000fc60000010000 */
[----:B------:R-:W-:Y:S01]  /*5840*/  FADD.FTZ R12, R174, R4 ;  /* 0x00000004ae0c7221 */ /* 0x000fe20000010000 */
[----:B------:R-:W-:Y:S01]  /*5850*/  FADD.FTZ R4, R222, R0 ;  /* 0x00000000de047221 */ /* 0x000fe20000010000 */
[----:B------:R-:W-:Y:S01]  /*5860*/  HMMA.16816.F32.BF16 R124, R140, R122, R64 ;  /* 0x0000007a8c7c723c */ /* 0x000fe20000041840 */
[----:B------:R-:W-:Y:S01]  /*5870*/  FADD.FTZ R0, R182, R5 ;  /* 0x00000005b6007221 */ /* 0x000fe20000010000 */
[----:B------:R-:W-:-:S04]  /*5880*/  FADD.FTZ R5, R177, R12 ;  /* 0x0000000cb1057221 */ /* 0x000fc80000010000 */
        /* <DEDUP_REMOVED lines=48> */
[----:B------:R-:W-:Y:S06]  /*5b90*/  @!P1 BRA `(.L_x_1151) ;  /* 0x0000007400a09947 */ /* 0x000fec0003800000 */
[----:B------:R-:W-:Y:S01]  /*5ba0*/  ULDC UR4, c[0x0][0x2d0] ;  /* 0x0000b40000047ab9 */ /* 0x000fe20000000800 */
[----:B------:R-:W-:Y:S01]  /*5bb0*/  VIADD R164, R208, 0xfffffffe ;  /* 0xfffffffed0a47836 */ /* 0x000fe20000000000 */
[----:B------:R-:W-:Y:S01]  /*5bc0*/  ISETP.GE.AND P0, PT, R230, UR4, PT ;  /* 0x00000004e6007c0c */ /* 0x000fe2000bf06270 */
[----:B------:R-:W-:-:S04]  /*5bd0*/  DEPBAR.LE SB0, 0x0 ;  /* 0x000080000000791a */ /* 0x000fc80000000000 */
[----:B------:R-:W-:Y:S01]  /*5be0*/  SHF.R.S32.HI R2, RZ, 0x1f, R164 ;  /* 0x0000001fff027819 */ /* 0x000fe200000114a4 */
[----:B------:R-:W-:Y:S01]  /*5bf0*/  IMAD R0, R228, R164, RZ ;  /* 0x000000a4e4007224 */ /* 0x000fe200078e02ff */
[----:B------:R-:W-:Y:S01]  /*5c00*/  BAR.SYNC.DEFER_BLOCKING 0x0 ;  /* 0x0000000000007b1d */ /* 0x000fe20000010000 */
[----:B------:R-:W-:-:S04]  /*5c10*/  IMAD.WIDE.U32 R4, R164, R223, R250 ;  /* 0x000000dfa4047225 */ /* 0x000fc800078e00fa */
[----:B------:R-:W-:-:S03]  /*5c20*/  IMAD R0, R2, R223, R0 ;  /* 0x000000df02007224 */ /* 0x000fc600078e0200 */
[----:B------:R-:W1:Y:S01]  /*5c30*/  @!P0 LDC.64 R16, c[0x0][0x220] ;  /* 0x00008800ff108b82 */ /* 0x000e620000000a00 */
[----:B------:R-:W-:-:S04]  /*5c40*/  IMAD.WIDE.U32 R6, R248, 0x20, RZ ;  /* 0x00000020f8067825 */ /* 0x000fc800078e00ff */
[----:B------:R-:W-:Y:S01]  /*5c50*/  IMAD.IADD R5, R5, 0x1, R0 ;  /* 0x0000000105057824 */ /* 0x000fe200078e0200 */
[----:B------:R-:W-:Y:S01]  /*5c60*/  @!P0 IADD3 R0, P1, R252, R4, RZ ;  /* 0x00000004fc008210 */ /* 0x000fe20007f3e0ff */
[----:B------:R-:W-:Y:S01]  /*5c70*/  IMAD.SHL.U32 R12, R249, 0x20, RZ ;  /* 0x00000020f90c7824 */ /* 0x000fe200078e00ff */
[----:B------:R-:W2:Y:S01]  /*5c80*/  @!P0 LDC.64 R14, c[0x0][0x220] ;  /* 0x00008800ff0e8b82 */ /* 0x000ea20000000a00 */
[----:B------:R-:W-:Y:S02]  /*5c90*/  @!P0 IADD3 R2, P2, R4, R6, RZ ;  /* 0x0000000604028210 */ /* 0x000fe40007f5e0ff */
[----:B------:R-:W-:Y:S02]  /*5ca0*/  @!P0 IMAD.X R6, R245, 0x1, R5, P1 ;  /* 0x00000001f5068824 */ /* 0x000fe400008e0605 */
[----:B------:R-:W-:-:S03]  /*5cb0*/  @!P0 IADD3.X R7, R5, R7, R12, P2, !PT ;  /* 0x0000000705078210 */ /* 0x000fc600017fe40c */
[----:B------:R-:W3:Y:S01]  /*5cc0*/  @!P0 LDC.64 R18, c[0x0][0x220] ;  /* 0x00008800ff128b82 */ /* 0x000ee20000000a00 */
[----:B------:R-:W-:Y:S07]  /*5cd0*/  @P0 STS.128 [R207+0x6000], RZ ;  /* 0x006000ffcf000388 */ /* 0x000fee0000000c00 */
        /* <DEDUP_REMOVED lines=8> */
[----:B------:R1:W-:Y:S01]  /*5d60*/  @!P0 LDGSTS.E.BYPASS.LTC128B.128 [R207+0x6000], desc[UR10][R16.64] ;  /* 0x0600000010cf8fae */ /* 0x0003e2000b901d4a */
        /* <DEDUP_REMOVED lines=8> */
[----:B------:R-:W-:Y:S01]  /*5df0*/  @!P0 LDGSTS.E.BYPASS.LTC128B.128 [R207+0x6800], desc[UR10][R14.64] ;  /* 0x068000000ecf8fae */ /* 0x000fe2000b901d4a */
[----:B------:R-:W-:-:S03]  /*5e00*/  @!P0 LEA.HI.X R13, R2, R19, R7, 0x1, P1 ;  /* 0x00000013020d8211 */ /* 0x000fc600008f0c07 */
[----:B------:R-:W-:Y:S01]  /*5e10*/  @P0 STS.128 [R207+0x7000], RZ ;  /* 0x007000ffcf000388 */ /* 0x000fe20000000c00 */
[----:B----4-:R-:W-:-:S03]  /*5e20*/  @!P0 LEA R6, P1, R4, R20, 0x1 ;  /* 0x0000001404068211 */ /* 0x010fc600078208ff */
[----:B------:R-:W-:Y:S01]  /*5e30*/  @!PT LDS RZ, [RZ] ;  /* 0x00000000fffff984 */ /* 0x000fe20000000800 */
[----:B------:R-:W-:Y:S01]  /*5e40*/  @!PT LDS RZ, [RZ] ;  /* 0x00000000fffff984 */ /* 0x000fe20000000800 */
[----:B------:R-:W-:Y:S01]  /*5e50*/  @!PT LDS RZ, [RZ] ;  /* 0x00000000fffff984 */ /* 0x000fe20000000800 */
[----:B------:R2:W-:Y:S01]  /*5e60*/  @!P0 LDGSTS.E.BYPASS.LTC128B.128 [R207+0x7000], desc[UR10][R12.64] ;  /* 0x070000000ccf8fae */ /* 0x0005e2000b901d4a */
[----:B------:R-:W-:Y:S01]  /*5e70*/  @!P0 LEA.HI.X R7, R4, R21, R0, 0x1, P1 ;  /* 0x0000001504078211 */ /* 0x000fe200008f0c00 */
[----:B------:R-:W-:Y:S02]  /*5e80*/  IMAD R0, R164, 0x40, R238 ;  /* 0x00000040a4007824 */ /* 0x000fe400078e02ee */
[----:B------:R-:W-:Y:S02]  /*5e90*/  @P0 STS.128 [R207+0x7800], RZ ;  /* 0x007800ffcf000388 */ /* 0x000fe40000000c00 */
[----:B------:R-:W-:Y:S02]  /*5ea0*/  VIADD R2, R0, 0x8 ;  /* 0x0000000800027836 */ /* 0x000fe40000000000 */
[----:B------:R-:W-:Y:S01]  /*5eb0*/  @!PT LDS RZ, [RZ] ;  /* 0x00000000fffff984 */ /* 0x000fe20000000800 */
[----:B------:R-:W-:Y:S01]  /*5ec0*/  @!PT LDS RZ, [RZ] ;  /* 0x00000000fffff984 */ /* 0x000fe20000000800 */
[----:B------:R-:W-:Y:S01]  /*5ed0*/  @!PT LDS RZ, [RZ] ;  /* 0x00000000fffff984 */ /* 0x000fe20000000800 */
[----:B------:R3:W-:Y:S04]  /*5ee0*/  @!P0 LDGSTS.E.BYPASS.LTC128B.128 [R207+0x7800], desc[UR10][R6.64] ;  /* 0x0780000006cf8fae */ /* 0x0007e8000b901d4a */
[----:B------:R-:W-:Y:S01]  /*5ef0*/  LDSM.16.M88.4 R36, [R199] ;  /* 0x00000000c724783b */ /* 0x000fe20000000200 */
[----:B------:R-:W-:-:S02]  /*5f00*/  ISETP.GE.AND P1, PT, R2, R8, PT ;  /* 0x000000080200720c */ /* 0x000fc40003f26270 */
[----:B------:R-:W-:Y:S01]  /*5f10*/  ISETP.GE.AND P3, PT, R2, R9, PT ;  /* 0x000000090200720c */ /* 0x000fe20003f66270 */
[----:B------:R-:W3:Y:S04]  /*5f20*/  LDSM.16.M88.4 R40, [R192+0x4000] ;  /* 0x00400000c028783b */ /* 0x000ee80000000200 */
[----:B------:R-:W4:Y:S04]  /*5f30*/  LDSM.16.M88.4 R32, [R199+0x2000] ;  /* 0x00200000c720783b */ /* 0x000f280000000200 */
[----:B------:R-:W-:Y:S04]  /*5f40*/  LDSM.16.M88.4 R28, [R202] ;  /* 0x00000000ca1c783b */ /* 0x000fe80000000200 */
[----:B------:R-:W5:Y:S04]  /*5f50*/  LDSM.16.M88.4 R44, [R198+0x4000] ;  /* 0x00400000c62c783b */ /* 0x000f680000000200 */
[----:B------:R-:W5:Y:S04]  /*5f60*/  LDSM.16.M88.4 R24, [R202+0x2000] ;  /* 0x00200000ca18783b */ /* 0x000f680000000200 */
[----:B------:R-:W-:Y:S04]  /*5f70*/  LDSM.16.M88.4 R52, [R203] ;  /* 0x00000000cb34783b */ /* 0x000fe80000000200 */
[----:B------:R-:W5:Y:S04]  /*5f80*/  LDSM.16.M88.4 R20, [R200] ;  /* 0x00000000c814783b */ /* 0x000f680000000200 */
[----:B-1----:R-:W1:Y:S04]  /*5f90*/  LDSM.16.M88.4 R16, [R200+0x2000] ;  /* 0x00200000c810783b */ /* 0x002e680000000200 */
[----:B------:R-:W-:Y:S04]  /*5fa0*/  LDSM.16.M88.4 R60, [R197] ;  /* 0x00000000c53c783b */ /* 0x000fe80000000200 */
[----:B--2---:R-:W-:Y:S01]  /*5fb0*/  LDSM.16.M88.4 R12, [R201] ;  /* 0x00000000c90c783b */ /* 0x004fe20000000200 */
[-C--:B---3--:R-:W-:Y:S03]  /*5fc0*/  HMMA.16816.F32.BF16 R4, R36, R40.reuse, RZ ;  /* 0x000000282404723c */ /* 0x088fe600000418ff */
[----:B------:R-:W2:Y:S04]  /*5fd0*/  LDSM.16.M88.4 R56, [R192+0x4800] ;  /* 0x00480000c038783b */ /* 0x000ea80000000200 */
[----:B------:R-:W0:Y:S01]  /*5fe0*/  LDGDEPBAR ;  /* 0x00000000000079af */ /* 0x000e220000000000 */
[----:B----4-:R-:W-:Y:S06]  /*5ff0*/  HMMA.16816.F32.BF16 R48, R32, R40, RZ ;  /* 0x000000282030723c */ /* 0x010fec00000418ff */
[-C--:B------:R-:W-:Y:S06]  /*6000*/  HMMA.16816.F32.BF16 R76, R36, R42.reuse, RZ ;  /* 0x0000002a244c723c */ /* 0x080fec00000418ff */
[----:B------:R-:W-:Y:S06]  /*6010*/  HMMA.16816.F32.BF16 R64, R32, R42, RZ ;  /* 0x0000002a2040723c */ /* 0x000fec00000418ff */
[-C--:B-----5:R-:W-:Y:S06]  /*6020*/  HMMA.16816.F32.BF16 R4, R28, R44.reuse, R4 ;  /* 0x0000002c1c04723c */ /* 0x0a0fec0000041804 */
[----:B------:R-:W-:Y:S06]  /*6030*/  HMMA.16816.F32.BF16 R48, R24, R44, R48 ;  /* 0x0000002c1830723c */ /* 0x000fec0000041830 */
[-C--:B------:R-:W-:Y:S06]  /*6040*/  HMMA.16816.F32.BF16 R40, R28, R46.reuse, R76 ;  /* 0x0000002e1c28723c */ /* 0x080fec000004184c */
[----:B------:R-:W-:Y:S01]  /*6050*/  HMMA.16816.F32.BF16 R44, R24, R46, R64 ;  /* 0x0000002e182c723c */ /* 0x000fe20000041840 */
[----:B------:R-:W-:Y:S05]  /*6060*/  LDSM.16.M88.4 R64, [R206] ;  /* 0x00000000ce40783b */ /* 0x000fea0000000200 */
[-C--:B------:R-:W-:Y:S01]  /*6070*/  HMMA.16816.F32.BF16 R72, R20, R52.reuse, R4 ;  /* 0x000000341448723c */ /* 0x080fe20000041804 */
[----:B------:R-:W3:Y:S05]  /*6080*/  LDSM.16.M88.4 R4, [R201+0x2000] ;  /* 0x00200000c904783b */ /* 0x000eea0000000200 */
[----:B-1----:R-:W-:Y:S01]  /*6090*/  HMMA.16816.F32.BF16 R148, R16, R52, R48 ;  /* 0x000000341094723c */ /* 0x002fe20000041830 */
[----:B------:R-:W1:Y:S05]  /*60a0*/  LDSM.16.M88.4 R48, [R198+0x4800] ;  /* 0x00480000c630783b */ /* 0x000e6a0000000200 */
[----:B--2---:R-:W-:Y:S06]  /*60b0*/  HMMA.16816.F32.BF16 R76, R32, R56, RZ ;  /* 0x00000038204c723c */ /* 0x004fec00000418ff */
[----:B------:R-:W-:Y:S06]  /*60c0*/  HMMA.16816.F32.BF16 R40, R20, R54, R40 ;  /* 0x000000361428723c */ /* 0x000fec0000041828 */
[----:B------:R-:W-:Y:S06]  /*60d0*/  HMMA.16816.F32.BF16 R144, R12, R60, R72 ;  /* 0x0000003c0c90723c */ /* 0x000fec0000041848 */
[----:B------:R-:W-:Y:S06]  /*60e0*/  HMMA.16816.F32.BF16 R72, R36, R56, RZ ;  /* 0x000000382448723c */ /* 0x000fec00000418ff */
[----:B------:R-:W-:Y:S01]  /*60f0*/  HMMA.16816.F32.BF16 R44, R16, R54, R44 ;  /* 0x00000036102c723c */ /* 0x000fe2000004182c */
[----:B------:R-:W2:Y:S05]  /*6100*/  LDSM.16.M88.4 R52, [R192+0x5000] ;  /* 0x00500000c034783b */ /* 0x000eaa0000000200 */
[----:B---3--:R-:W-:Y:S06]  /*6110*/  HMMA.16816.F32.BF16 R148, R4, R60, R148 ;  /* 0x0000003c0494723c */ /* 0x008fec0000041894 */
[-C--:B-1----:R-:W-:Y:S01]  /*6120*/  HMMA.16816.F32.BF16 R156, R24, R48.reuse, R76 ;  /* 0x00000030189c723c */ /* 0x082fe2000004184c */
[----:B------:R-:W-:Y:S01]  /*6130*/  FMUL.FTZ R144, R144, UR8 ;  /* 0x0000000890907c20 */ /* 0x000fe20008410000 */
[----:B------:R-:W-:Y:S01]  /*6140*/  FMUL.FTZ R145, R145, UR8 ;  /* 0x0000000891917c20 */ /* 0x000fe20008410000 */
[----:B------:R-:W-:Y:S01]  /*6150*/  FMUL.FTZ R146, R146, UR8 ;  /* 0x0000000892927c20 */ /* 0x000fe20008410000 */
[----:B------:R-:W-:Y:S01]  /*6160*/  FMUL.FTZ R147, R147, UR8 ;  /* 0x0000000893937c20 */ /* 0x000fe20008410000 */
[----:B------:R-:W-:Y:S01]  /*6170*/  MUFU.TANH R191, R144 ;  /* 0x0000009000bf7308 */ /* 0x000fe20000002400 */
[----:B------:R-:W-:Y:S06]  /*6180*/  HMMA.16816.F32.BF16 R152, R28, R48, R72 ;  /* 0x000000301c98723c */ /* 0x000fec0000041848 */
[----:B------:R-:W-:Y:S01]  /*6190*/  HMMA.16816.F32.BF16 R72, R32, R58, RZ ;  /* 0x0000003a2048723c */ /* 0x000fe200000418ff */
[----:B------:R-:W1:Y:S05]  /*61a0*/  MUFU.TANH R187, R145 ;  /* 0x0000009100bb7308 */ /* 0x000e6a0000002400 */
[----:B------:R-:W-:Y:S01]  /*61b0*/  HMMA.16816.F32.BF16 R76, R12, R62, R40 ;  /* 0x0000003e0c4c723c */ /* 0x000fe20000041828 */
[----:B------:R-:W3:Y:S01]  /*61c0*/  LDSM.16.M88.4 R40, [R197+0x800] ;  /* 0x00080000c528783b */ /* 0x000ee20000000200 */
[----:B------:R-:W-:Y:S01]  /*61d0*/  FMUL.FTZ R148, R148, UR8 ;  /* 0x0000000894947c20 */ /* 0x000fe20008410000 */
[----:B------:R-:W-:Y:S01]  /*61e0*/  MUFU.TANH R190, R146 ;  /* 0x0000009200be7308 */ /* 0x000fe20000002400 */
[----:B------:R-:W-:Y:S01]  /*61f0*/  FMUL.FTZ R149, R149, UR8 ;  /* 0x0000000895957c20 */ /* 0x000fe20008410000 */
[----:B------:R-:W-:Y:S01]  /*6200*/  FMUL.FTZ R150, R150, UR8 ;  /* 0x0000000896967c20 */ /* 0x000fe20008410000 */
[----:B------:R-:W-:Y:S01]  /*6210*/  HMMA.16816.F32.BF16 R56, R36, R58, RZ ;  /* 0x0000003a2438723c */ /* 0x000fe200000418ff */
[----:B------:R-:W-:-:S04]  /*6220*/  FMUL.FTZ R151, R151, UR8 ;  /* 0x0000000897977c20 */ /* 0x000fc80008410000 */
[----:B------:R4:W5:Y:S07]  /*6230*/  MUFU.TANH R185, R147 ;  /* 0x0000009300b97308 */ /* 0x00096e0000002400 */
[----:B------:R-:W-:Y:S01]  /*6240*/  HMMA.16816.F32.BF16 R160, R24, R50, R72 ;  /* 0x0000003218a0723c */ /* 0x000fe20000041848 */
[----:B------:R-:W-:Y:S05]  /*6250*/  MUFU.TANH R189, R148 ;  /* 0x0000009400bd7308 */ /* 0x000fea0000002400 */
[----:B------:R-:W-:Y:S01]  /*6260*/  FMUL.FTZ R76, R76, UR8 ;  /* 0x000000084c4c7c20 */ /* 0x000fe20008410000 */
[----:B------:R-:W-:Y:S01]  /*6270*/  FMUL.FTZ R77, R77, UR8 ;  /* 0x000000084d4d7c20 */ /* 0x000fe20008410000 */
[----:B------:R-:W-:Y:S01]  /*6280*/  FMUL.FTZ R78, R78, UR8 ;  /* 0x000000084e4e7c20 */ /* 0x000fe20008410000 */
[----:B------:R-:W-:Y:S01]  /*6290*/  FMUL.FTZ R79, R79, UR8 ;  /* 0x000000084f4f7c20 */ /* 0x000fe20008410000 */
[----:B----4-:R-:W-:Y:S01]  /*62a0*/  HMMA.16816.F32.BF16 R144, R4, R62, R44 ;  /* 0x0000003e0490723c */ /* 0x010fe2000004182c */
[----:B------:R-:W4:Y:S01]  /*62b0*/  LDSM.16.M88.4 R44, [R198+0x5000] ;  /* 0x00500000c62c783b */ /* 0x000f220000000200 */
[----:B------:R-:W-:Y:S04]  /*62c0*/  MUFU.TANH R182, R76 ;  /* 0x0000004c00b67308 */ /* 0x000fe80000002400 */
[----:B------:R-:W-:Y:S04]  /*62d0*/  HMMA.16816.F32.BF16 R60, R20, R64, R152 ;  /* 0x00000040143c723c */ /* 0x000fe80000041898 */
[----:B------:R-:W-:Y:S02]  /*62e0*/  MUFU.TANH R183, R77 ;  /* 0x0000004d00b77308 */ /* 0x000fe40000002400 */
[----:B------:R-:W-:Y:S06]  /*62f0*/  HMMA.16816.F32.BF16 R56, R28, R50, R56 ;  /* 0x000000321c38723c */ /* 0x000fec0000041838 */
[----:B------:R-:W-:Y:S01]  /*6300*/  HMMA.16816.F32.BF16 R48, R16, R64, R156 ;  /* 0x000000401030723c */ /* 0x000fe2000004189c */
[----:B------:R-:W-:Y:S05]  /*6310*/  MUFU.TANH R179, R78 ;  /* 0x0000004e00b37308 */ /* 0x000fea0000002400 */
[----:B--2---:R-:W-:Y:S01]  /*6320*/  HMMA.16816.F32.BF16 R72, R32, R52, RZ ;  /* 0x000000342048723c */ /* 0x004fe200000418ff */
[----:B------:R-:W-:Y:S01]  /*6330*/  FMUL.FTZ R144, R144, UR8 ;  /* 0x0000000890907c20 */ /* 0x000fe20008410000 */
[----:B------:R-:W-:Y:S01]  /*6340*/  FMUL.FTZ R145, R145, UR8 ;  /* 0x0000000891917c20 */ /* 0x000fe20008410000 */
[----:B------:R3:W-:Y:S01]  /*6350*/  MUFU.TANH R180, R79 ;  /* 0x0000004f00b47308 */ /* 0x0007e20000002400 */
[----:B------:R-:W-:Y:S01]  /*6360*/  FMUL.FTZ R146, R146, UR8 ;  /* 0x0000000892927c20 */ /* 0x000fe20008410000 */
[----:B------:R-:W-:-:S06]  /*6370*/  FMUL.FTZ R147, R147, UR8 ;  /* 0x0000000893937c20 */ /* 0x000fcc0008410000 */
[----:B------:R-:W-:Y:S01]  /*6380*/  MUFU.TANH R186, R149 ;  /* 0x0000009500ba7308 */ /* 0x000fe20000002400 */
[-C--:B------:R-:W-:Y:S06]  /*6390*/  HMMA.16816.F32.BF16 R56, R20, R66.reuse, R56 ;  /* 0x000000421438723c */ /* 0x080fec0000041838 */
[----:B------:R-:W-:Y:S01]  /*63a0*/  HMMA.16816.F32.BF16 R64, R16, R66, R160 ;  /* 0x000000421040723c */ /* 0x000fe200000418a0 */
[----:B------:R-:W-:Y:S05]  /*63b0*/  MUFU.TANH R188, R150 ;  /* 0x0000009600bc7308 */ /* 0x000fea0000002400 */
[----:B---3--:R-:W-:Y:S03]  /*63c0*/  HMMA.16816.F32.BF16 R76, R12, R40, R60 ;  /* 0x000000280c4c723c */ /* 0x008fe6000004183c */
[----:B------:R2:W3:Y:S03]  /*63d0*/  MUFU.TANH R184, R151 ;  /* 0x0000009700b87308 */ /* 0x0004e60000002400 */
[----:B------:R-:W-:Y:S05]  /*63e0*/  HMMA.16816.F32.BF16 R60, R36, R52, RZ ;  /* 0x00000034243c723c */ /* 0x000fea00000418ff */
[----:B------:R-:W-:Y:S01]  /*63f0*/  MUFU.TANH R176, R144 ;  /* 0x0000009000b07308 */ /* 0x000fe20000002400 */
[----:B----4-:R-:W-:Y:S06]  /*6400*/  HMMA.16816.F32.BF16 R152, R24, R44, R72 ;  /* 0x0000002c1898723c */ /* 0x010fec0000041848 */
[----:B------:R-:W-:Y:S01]  /*6410*/  HMMA.16816.F32.BF16 R72, R12, R42, R56 ;  /* 0x0000002a0c48723c */ /* 0x000fe20000041838 */
[----:B------:R-:W-:Y:S01]  /*6420*/  MUFU.TANH R181, R145 ;  /* 0x0000009100b57308 */ /* 0x000fe20000002400 */
[----:B------:R-:W-:Y:S04]  /*6430*/  LDSM.16.M88.4 R56, [R197+0x1000] ;  /* 0x00100000c538783b */ /* 0x000fe80000000200 */
[----:B--2---:R-:W-:Y:S01]  /*6440*/  HMMA.16816.F32.BF16 R148, R4, R40, R48 ;  /* 0x000000280494723c */ /* 0x004fe20000041830 */
[----:B------:R-:W2:Y:S01]  /*6450*/  LDSM.16.M88.4 R48, [R205] ;  /* 0x00000000cd30783b */ /* 0x000ea20000000200 */
[----:B------:R-:W-:Y:S01]  /*6460*/  FMUL.FTZ R76, R76, UR8 ;  /* 0x000000084c4c7c20 */ /* 0x000fe20008410000 */
[----:B------:R-:W4:Y:S01]  /*6470*/  MUFU.TANH R175, R146 ;  /* 0x0000009200af7308 */ /* 0x000f220000002400 */
[----:B------:R-:W-:Y:S01]  /*6480*/  FMUL.FTZ R77, R77, UR8 ;  /* 0x000000084d4d7c20 */ /* 0x000fe20008410000 */
[----:B------:R-:W-:Y:S01]  /*6490*/  FMUL.FTZ R78, R78, UR8 ;  /* 0x000000084e4e7c20 */ /* 0x000fe20008410000 */
[----:B------:R-:W-:-:S05]  /*64a0*/  FMUL.FTZ R79, R79, UR8 ;  /* 0x000000084f4f7c20 */ /* 0x000fca0008410000 */
[----:B------:R1:W4:Y:S07]  /*64b0*/  MUFU.TANH R177, R147 ;  /* 0x0000009300b17308 */ /* 0x00032e0000002400 */
[----:B------:R-:W-:Y:S01]  /*64c0*/  FMUL.FTZ R72, R72, UR8 ;  /* 0x0000000848487c20 */ /* 0x000fe20008410000 */
[----:B------:R-:W4:Y:S01]  /*64d0*/  MUFU.TANH R174, R76 ;  /* 0x0000004c00ae7308 */ /* 0x000f220000002400 */
[----:B------:R-:W-:Y:S01]  /*64e0*/  FMUL.FTZ R73, R73, UR8 ;  /* 0x0000000849497c20 */ /* 0x000fe20008410000 */
[----:B------:R-:W-:Y:S01]  /*64f0*/  FMUL.FTZ R74, R74, UR8 ;  /* 0x000000084a4a7c20 */ /* 0x000fe20008410000 */
[----:B------:R-:W-:-:S02]  /*6500*/  FMUL.FTZ R75, R75, UR8 ;  /* 0x000000084b4b7c20 */ /* 0x000fc40008410000 */
[----:B------:R-:W-:Y:S01]  /*6510*/  FMUL.FTZ R148, R148, UR8 ;  /* 0x0000000894947c20 */ /* 0x000fe20008410000 */
[----:B------:R-:W-:Y:S01]  /*6520*/  FMUL.FTZ R149, R149, UR8 ;  /* 0x0000000895957c20 */ /* 0x000fe20008410000 */
[----:B------:R-:W-:Y:S01]  /*6530*/  FMUL.FTZ R150, R150, UR8 ;  /* 0x0000000896967c20 */ /* 0x000fe20008410000 */
[----:B------:R-:W-:Y:S01]  /*6540*/  MUFU.TANH R178, R77 ;  /* 0x0000004d00b27308 */ /* 0x000fe20000002400 */
[----:B-1----:R-:W-:Y:S01]  /*6550*/  HMMA.16816.F32.BF16 R144, R28, R44, R60 ;  /* 0x0000002c1c90723c */ /* 0x002fe2000004183c */
[----:B------:R-:W-:-:S05]  /*6560*/  FMUL.FTZ R151, R151, UR8 ;  /* 0x0000000897977c20 */ /* 0x000fca0008410000 */
[-C--:B------:R-:W-:Y:S01]  /*6570*/  HMMA.16816.F32.BF16 R60, R32, R54.reuse, RZ ;  /* 0x00000036203c723c */ /* 0x080fe200000418ff */
[----:B------:R-:W1:Y:S05]  /*6580*/  MUFU.TANH R156, R78 ;  /* 0x0000004e009c7308 */ /* 0x000e6a0000002400 */
[----:B------:R-:W-:Y:S03]  /*6590*/  HMMA.16816.F32.BF16 R52, R36, R54, RZ ;  /* 0x000000362434723c */ /* 0x000fe600000418ff */
[----:B------:R5:W-:Y:S08]  /*65a0*/  MUFU.TANH R173, R79 ;  /* 0x0000004f00ad7308 */ /* 0x000bf00000002400 */
[----:B------:R-:W-:Y:S07]  /*65b0*/  MUFU.TANH R167, R72 ;  /* 0x0000004800a77308 */ /* 0x000fee0000002400 */
[----:B------:R-:W-:Y:S01]  /*65c0*/  HMMA.16816.F32.BF16 R60, R24, R46, R60 ;  /* 0x0000002e183c723c */ /* 0x000fe2000004183c */
[----:B------:R-:W-:Y:S05]  /*65d0*/  MUFU.TANH R171, R73 ;  /* 0x0000004900ab7308 */ /* 0x000fea0000002400 */
[----:B-----5:R-:W-:Y:S01]  /*65e0*/  HMMA.16816.F32.BF16 R76, R4, R42, R64 ;  /* 0x0000002a044c723c */ /* 0x020fe20000041840 */
[----:B------:R-:W5:Y:S02]  /*65f0*/  LDSM.16.M88.4 R40, [R192+0x5800] ;  /* 0x00580000c028783b */ /* 0x000f640000000200 */
[----:B------:R-:W-:Y:S03]  /*6600*/  MUFU.TANH R162, R74 ;  /* 0x0000004a00a27308 */ /* 0x000fe60000002400 */
[----:B--2---:R-:W-:Y:S05]  /*6610*/  HMMA.16816.F32.BF16 R64, R20, R48, R144 ;  /* 0x000000301440723c */ /* 0x004fea0000041890 */
[----:B------:R2:W-:Y:S01]  /*6620*/  MUFU.TANH R165, R75 ;  /* 0x0000004b00a57308 */ /* 0x0005e20000002400 */
[----:B------:R-:W-:Y:S06]  /*6630*/  HMMA.16816.F32.BF16 R44, R28, R46, R52 ;  /* 0x0000002e1c2c723c */ /* 0x000fec0000041834 */
[----:B------:R-:W-:Y:S01]  /*6640*/  HMMA.16816.F32.BF16 R52, R16, R48, R152 ;  /* 0x000000301034723c */ /* 0x000fe20000041898 */
[----:B------:R-:W1:Y:S05]  /*6650*/  MUFU.TANH R170, R148 ;  /* 0x0000009400aa7308 */ /* 0x000e6a0000002400 */
[----:B------:R-:W-:Y:S01]  /*6660*/  FMUL.FTZ R76, R76, UR8 ;  /* 0x000000084c4c7c20 */ /* 0x000fe20008410000 */
[----:B------:R-:W-:Y:S01]  /*6670*/  FMUL.FTZ R77, R77, UR8 ;  /* 0x000000084d4d7c20 */ /* 0x000fe20008410000 */
[----:B------:R-:W-:Y:S01]  /*6680*/  FMUL.FTZ R78, R78, UR8 ;  /* 0x000000084e4e7c20 */ /* 0x000fe20008410000 */
[----:B------:R-:W-:Y:S01]  /*6690*/  MUFU.TANH R172, R149 ;  /* 0x0000009500ac7308 */ /* 0x000fe20000002400 */
[----:B------:R-:W-:-:S02]  /*66a0*/  FMUL.FTZ R79, R79, UR8 ;  /* 0x000000084f4f7c20 */ /* 0x000fc40008410000 */
[----:B--2---:R-:W-:Y:S05]  /*66b0*/  HMMA.16816.F32.BF16 R72, R12, R56, R64 ;  /* 0x000000380c48723c */ /* 0x004fea0000041840 */
[----:B------:R-:W2:Y:S01]  /*66c0*/  MUFU.TANH R168, R150 ;  /* 0x0000009600a87308 */ /* 0x000ea20000002400 */
[----:B------:R-:W-:Y:S06]  /*66d0*/  HMMA.16816.F32.BF16 R44, R20, R50, R44 ;  /* 0x00000032142c723c */ /* 0x000fec000004182c */
[----:B-----5:R-:W-:Y:S01]  /*66e0*/  HMMA.16816.F32.BF16 R64, R32, R40, RZ ;  /* 0x000000282040723c */ /* 0x020fe200000418ff */
[----:B------:R5:W2:Y:S05]  /*66f0*/  MUFU.TANH R169, R151 ;  /* 0x0000009700a97308 */ /* 0x000aaa0000002400 */
[----:B------:R-:W-:Y:S03]  /*6700*/  HMMA.16816.F32.BF16 R144, R36, R42, RZ ;  /* 0x0000002a2490723c */ /* 0x000fe600000418ff */
[----:B------:R-:W2:Y:S03]  /*6710*/  MUFU.TANH R161, R76 ;  /* 0x0000004c00a17308 */ /* 0x000ea60000002400 */
[----:B------:R-:W-:Y:S01]  /*6720*/  FMUL.FTZ R72, R72, UR8 ;  /* 0x0000000848487c20 */ /* 0x000fe20008410000 */
[----:B------:R-:W-:Y:S01]  /*6730*/  FMUL.FTZ R73, R73, UR8 ;  /* 0x0000000849497c20 */ /* 0x000fe20008410000 */
[----:B------:R-:W-:Y:S01]  /*6740*/  FMUL.FTZ R74, R74, UR8 ;  /* 0x000000084a4a7c20 */ /* 0x000fe20008410000 */
[----:B------:R-:W-:-:S02]  /*6750*/  FMUL.FTZ R75, R75, UR8 ;  /* 0x000000084b4b7c20 */ /* 0x000fc40008410000 */
[----:B------:R-:W-:Y:S01]  /*6760*/  MUFU.TANH R157, R72 ;  /* 0x00000048009d7308 */ /* 0x000fe20000002400 */
[----:B-----5:R-:W-:Y:S01]  /*6770*/  HMMA.16816.F32.BF16 R148, R16, R50, R60 ;  /* 0x000000321094723c */ /* 0x020fe2000004183c */
[----:B------:R-:W5:Y:S05]  /*6780*/  LDSM.16.M88.4 R48, [R198+0x5800] ;  /* 0x00580000c630783b */ /* 0x000f6a0000000200 */
[----:B------:R-:W-:Y:S01]  /*6790*/  HMMA.16816.F32.BF16 R60, R4, R56, R52 ;  /* 0x00000038043c723c */ /* 0x000fe20000041834 */
[----:B------:R-:W-:Y:S05]  /*67a0*/  MUFU.TANH R158, R73 ;  /* 0x00000049009e7308 */ /* 0x000fea0000002400 */
[----:B------:R-:W-:Y:S03]  /*67b0*/  HMMA.16816.F32.BF16 R52, R36, R40, RZ ;  /* 0x000000282434723c */ /* 0x000fe600000418ff */
[----:B------:R-:W-:Y:S04]  /*67c0*/  MUFU.TANH R160, R74 ;  /* 0x0000004a00a07308 */ /* 0x000fe80000002400 */
[----:B------:R-:W-:-:S04]  /*67d0*/  VIADD R36, R0, 0x1 ;  /* 0x0000000100247836 */ /* 0x000fc80000000000 */
[----:B------:R3:W-:Y:S01]  /*67e0*/  MUFU.TANH R166, R75 ;  /* 0x0000004b00a67308 */ /* 0x0007e20000002400 */
[C---:B------:R-:W-:Y:S02]  /*67f0*/  ISETP.GE.AND P6, PT, R36.reuse, R8, PT ;  /* 0x000000082400720c */ /* 0x040fe40003fc6270 */
[C---:B------:R-:W-:Y:S02]  /*6800*/  ISETP.GE.AND P5, PT, R36.reuse, R9, PT ;  /* 0x000000092400720c */ /* 0x040fe40003fa6270 */
[C---:B------:R-:W-:Y:S02]  /*6810*/  ISETP.GE.AND P4, PT, R36.reuse, R11, PT ;  /* 0x0000000b2400720c */ /* 0x040fe40003f86270 */
[----:B------:R-:W-:Y:S01]  /*6820*/  ISETP.GE.AND P2, PT, R36, R10, PT ;  /* 0x0000000a2400720c */ /* 0x000fe20003f46270 */
[----:B------:R-:W-:Y:S01]  /*6830*/  MUFU.TANH R163, R77 ;  /* 0x0000004d00a37308 */ /* 0x000fe20000002400 */
[----:B------:R-:W-:Y:S01]  /*6840*/  FMUL.FTZ R60, R60, UR8 ;  /* 0x000000083c3c7c20 */ /* 0x000fe20008410000 */
[----:B------:R-:W-:Y:S01]  /*6850*/  FMUL.FTZ R61, R61, UR8 ;  /* 0x000000083d3d7c20 */ /* 0x000fe20008410000 */
[----:B------:R-:W-:Y:S01]  /*6860*/  FMUL.FTZ R62, R62, UR8 ;  /* 0x000000083e3e7c20 */ /* 0x000fe20008410000 */
[----:B------:R-:W-:-:S04]  /*6870*/  FMUL.FTZ R63, R63, UR8 ;  /* 0x000000083f3f7c20 */ /* 0x000fc80008410000 */
[----:B------:R-:W2:Y:S01]  /*6880*/  MUFU.TANH R71, R78 ;  /* 0x0000004e00477308 */ /* 0x000ea20000002400 */
[-C--:B---3--:R-:W-:Y:S01]  /*6890*/  HMMA.16816.F32.BF16 R72, R12, R58.reuse, R44 ;  /* 0x0000003a0c48723c */ /* 0x088fe2000004182c */
[----:B------:R-:W3:Y:S05]  /*68a0*/  LDSM.16.M88.4 R44, [R204] ;  /* 0x00000000cc2c783b */ /* 0x000eea0000000200 */
[----:B------:R-:W-:Y:S01]  /*68b0*/  HMMA.16816.F32.BF16 R56, R4, R58, R148 ;  /* 0x0000003a0438723c */ /* 0x000fe20000041894 */
[----:B------:R4:W2:Y:S08]  /*68c0*/  MUFU.TANH R159, R79 ;  /* 0x0000004f009f7308 */ /* 0x0008b00000002400 */
[----:B------:R-:W2:Y:S08]  /*68d0*/  MUFU.TANH R154, R60 ;  /* 0x0000003c009a7308 */ /* 0x000eb00000002400 */
[----:B------:R-:W-:Y:S01]  /*68e0*/  MUFU.TANH R155, R61 ;  /* 0x0000003d009b7308 */ /* 0x000fe20000002400 */
[----:B----4-:R-:W-:Y:S01]  /*68f0*/  HMMA.16816.F32.BF16 R76, R32, R42, RZ ;  /* 0x0000002a204c723c */ /* 0x010fe200000418ff */
[----:B------:R-:W4:Y:S01]  /*6900*/  LDSM.16.M88.4 R32, [R197+0x1800] ;  /* 0x00180000c520783b */ /* 0x000f220000000200 */
[----:B------:R-:W-:Y:S01]  /*6910*/  FMUL.FTZ R75, R75, UR8 ;  /* 0x000000084b4b7c20 */ /* 0x000fe20008410000 */
[----:B------:R-:W-:Y:S01]  /*6920*/  FMUL.FTZ R72, R72, UR8 ;  /* 0x0000000848487c20 */ /* 0x000fe20008410000 */
[----:B------:R-:W-:Y:S01]  /*6930*/  FMUL.FTZ R73, R73, UR8 ;  /* 0x0000000849497c20 */ /* 0x000fe20008410000 */
[----:B------:R-:W-:Y:S01]  /*6940*/  FMUL.FTZ R74, R74, UR8 ;  /* 0x000000084a4a7c20 */ /* 0x000fe20008410000 */
[-C--:B-----5:R-:W-:Y:S01]  /*6950*/  HMMA.16816.F32.BF16 R40, R28, R48.reuse, R52 ;  /* 0x000000301c28723c */ /* 0x0a0fe20000041834 */
[----:B------:R-:W5:Y:S01]  /*6960*/  MUFU.TANH R152, R62 ;  /* 0x0000003e00987308 */ /* 0x000f620000002400 */
[----:B------:R-:W-:Y:S01]  /*6970*/  FMUL.FTZ R56, R56, UR8 ;  /* 0x0000000838387c20 */ /* 0x000fe20008410000 */
[----:B------:R-:W-:Y:S01]  /*6980*/  FMUL.FTZ R58, R58, UR8 ;  /* 0x000000083a3a7c20 */ /* 0x000fe20008410000 */
[----:B------:R-:W-:Y:S01]  /*6990*/  FMUL.FTZ R57, R57, UR8 ;  /* 0x0000000839397c20 */ /* 0x000fe20008410000 */
[----:B------:R-:W-:Y:S01]  /*69a0*/  FMUL.FTZ R59, R59, UR8 ;  /* 0x000000083b3b7c20 */ /* 0x000fe20008410000 */
[----:B------:R-:W-:Y:S01]  /*69b0*/  HMMA.16816.F32.BF16 R52, R24, R48, R64 ;  /* 0x000000301834723c */ /* 0x000fe20000041840 */
[----:B------:R-:W-:-:S04]  /*69c0*/  DEPBAR.LE SB0, 0x0 ;  /* 0x000080000000791a */ /* 0x000fc80000000000 */
[----:B------:R1:W5:Y:S01]  /*69d0*/  MUFU.TANH R153, R63 ;  /* 0x0000003f00997308 */ /* 0x0003620000002400 */
[----:B------:R-:W-:Y:S01]  /*69e0*/  HMMA.16816.F32.BF16 R28, R28, R50, R144 ;  /* 0x000000321c1c723c */ /* 0x000fe20000041890 */
[----:B------:R-:W-:Y:S02]  /*69f0*/  FSEL R49, R187, -INF , !P6 ;  /* 0xff800000bb317808 */ /* 0x000fe40007000000 */
[----:B------:R-:W-:Y:S02]  /*6a00*/  FSEL R64, R185, -INF , !P5 ;  /* 0xff800000b9407808 */ /* 0x000fe40006800000 */
[C---:B------:R-:W-:Y:S02]  /*6a10*/  ISETP.GE.AND P6, PT, R2.reuse, R11, PT ;  /* 0x0000000b0200720c */ /* 0x040fe40003fc6270 */
[----:B------:R-:W-:Y:S01]  /*6a20*/  ISETP.GE.AND P5, PT, R2, R10, PT ;  /* 0x0000000a0200720c */ /* 0x000fe20003fa6270 */
[----:B------:R-:W-:Y:S01]  /*6a30*/  VIADD R2, R0, 0x10 ;  /* 0x0000001000027836 */ /* 0x000fe20000000000 */
[----:B------:R-:W-:Y:S01]  /*6a40*/  FSEL R65, R184, -INF , !P2 ;  /* 0xff800000b8417808 */ /* 0x000fe20005000000 */
[----:B------:R2:W-:Y:S01]  /*6a50*/  MUFU.TANH R66, R56 ;  /* 0x0000003800427308 */ /* 0x0005e20000002400 */
[----:B------:R-:W-:Y:S01]  /*6a60*/  FSEL R48, R182, -INF , !P1 ;  /* 0xff800000b6307808 */ /* 0x000fe20004800000 */
[----:B---3--:R-:W-:Y:S06]  /*6a70*/  HMMA.16816.F32.BF16 R36, R20, R44, R40 ;  /* 0x0000002c1424723c */ /* 0x008fec0000041828 */
[----:B-1----:R-:W-:Y:S01]  /*6a80*/  HMMA.16816.F32.BF16 R60, R24, R50, R76 ;  /* 0x00000032183c723c */ /* 0x002fe2000004184c */
[----:B------:R-:W-:Y:S05]  /*6a90*/  MUFU.TANH R67, R75 ;  /* 0x0000004b00437308 */ /* 0x000fea0000002400 */
[----:B------:R-:W-:Y:S01]  /*6aa0*/  HMMA.16816.F32.BF16 R40, R16, R44, R52 ;  /* 0x0000002c1028723c */ /* 0x000fe20000041834 */
[----:B------:R-:W-:Y:S01]  /*6ab0*/  VIADD R24, R0, 0x9 ;  /* 0x0000000900187836 */ /* 0x000fe20000000000 */
[----:B--2---:R-:W-:Y:S01]  /*6ac0*/  FSEL R56, R175, -INF , !P5 ;  /* 0xff800000af387808 */ /* 0x004fe20006800000 */
[----:B------:R-:W-:Y:S01]  /*6ad0*/  MUFU.TANH R79, R73 ;  /* 0x00000049004f7308 */ /* 0x000fe20000002400 */
[----:B------:R-:W-:-:S02]  /*6ae0*/  ISETP.GE.AND P5, PT, R2, R9, PT ;  /* 0x000000090200720c */ /* 0x000fc40003fa6270 */
[----:B------:R-:W-:Y:S01]  /*6af0*/  HMMA.16816.F32.BF16 R20, R20, R46, R28 ;  /* 0x0000002e1414723c */ /* 0x000fe2000004181c */
[----:B------:R-:W-:Y:S02]  /*6b00*/  FSEL R55, R186, -INF , !P4 ;  /* 0xff800000ba377808 */ /* 0x000fe40006000000 */
[C---:B------:R-:W-:Y:S02]  /*6b10*/  ISETP.GE.AND P4, PT, R24.reuse, R8, PT ;  /* 0x000000081800720c */ /* 0x040fe40003f86270 */
[----:B------:R-:W-:Y:S01]  /*6b20*/  ISETP.GE.AND P2, PT, R24, R9, PT ;  /* 0x000000091800720c */ /* 0x000fe20003f46270 */
[----:B----4-:R-:W-:Y:S01]  /*6b30*/  HMMA.16816.F32.BF16 R36, R12, R32, R36 ;  /* 0x000000200c24723c */ /* 0x010fe20000041824 */
[----:B------:R-:W-:Y:S01]  /*6b40*/  FSEL R54, R176, -INF , !P6 ;  /* 0xff800000b0367808 */ /* 0x000fe20007000000 */
[----:B------:R-:W1:Y:S01]  /*6b50*/  MUFU.TANH R148, R72 ;  /* 0x0000004800947308 */ /* 0x000e620000002400 */
[----:B------:R-:W-:Y:S02]  /*6b60*/  FSEL R45, R183, -INF , !P4 ;  /* 0xff800000b72d7808 */ /* 0x000fe40006000000 */
[----:B------:R-:W-:Y:S01]  /*6b70*/  FSEL R52, R180, -INF , !P2 ;  /* 0xff800000b4347808 */ /* 0x000fe20005000000 */
[----:B------:R-:W-:Y:S01]  /*6b80*/  HMMA.16816.F32.BF16 R16, R16, R46, R60 ;  /* 0x0000002e1010723c */ /* 0x000fe2000004183c */
[----:B------:R-:W-:-:S02]  /*6b90*/  FSEL R53, R179, -INF , !P3 ;  /* 0xff800000b3357808 */ /* 0x000fc40005800000 */
[C---:B------:R-:W-:Y:S01]  /*6ba0*/  ISETP.GE.AND P6, PT, R2.reuse, R8, PT ;  /* 0x000000080200720c */ /* 0x040fe20003fc6270 */
[----:B------:R-:W2:Y:S01]  /*6bb0*/  MUFU.TANH R72, R74 ;  /* 0x0000004a00487308 */ /* 0x000ea20000002400 */
[CC--:B------:R-:W-:Y:S02]  /*6bc0*/  ISETP.GE.AND P4, PT, R2.reuse, R11.reuse, PT ;  /* 0x0000000b0200720c */ /* 0x0c0fe40003f86270 */
[-C--:B------:R-:W-:Y:S01]  /*6bd0*/  ISETP.GE.AND P2, PT, R2, R10.reuse, PT ;  /* 0x0000000a0200720c */ /* 0x080fe20003f46270 */
[----:B------:R-:W-:Y:S01]  /*6be0*/  VIADD R2, R0, 0x11 ;  /* 0x0000001100027836 */ /* 0x000fe20000000000 */
[C---:B------:R-:W-:Y:S02]  /*6bf0*/  ISETP.GE.AND P1, PT, R24.reuse, R11, PT ;  /* 0x0000000b1800720c */ /* 0x040fe40003f26270 */
[----:B------:R-:W-:Y:S01]  /*6c00*/  ISETP.GE.AND P3, PT, R24, R10, PT ;  /* 0x0000000a1800720c */ /* 0x000fe20003f66270 */
[----:B------:R-:W-:Y:S01]  /*6c10*/  HMMA.16816.F32.BF16 R12, R12, R34, R20 ;  /* 0x000000220c0c723c */ /* 0x000fe20000041814 */
[----:B------:R-:W-:Y:S01]  /*6c20*/  FSEL R50, R181, -INF , !P1 ;  /* 0xff800000b5327808 */ /* 0x000fe20004800000 */
[----:B------:R-:W3:Y:S01]  /*6c30*/  MUFU.TANH R58, R58 ;  /* 0x0000003a003a7308 */ /* 0x000ee20000002400 */
[----:B------:R-:W-:-:S02]  /*6c40*/  FSEL R51, R177, -INF , !P3 ;  /* 0xff800000b1337808 */ /* 0x000fc40005800000 */
[----:B------:R-:W-:Y:S01]  /*6c50*/  FSEL R44, R174, -INF , !P6 ;  /* 0xff800000ae2c7808 */ /* 0x000fe20007000000 */
[----:B------:R-:W-:Y:S01]  /*6c60*/  FMUL.FTZ R36, R36, UR8 ;  /* 0x0000000824247c20 */ /* 0x000fe20008410000 */
        /* <DEDUP_REMOVED lines=16> */
[----:B------:R-:W-:Y:S01]  /*6d70*/  ISETP.GE.AND P4, PT, R2, R8, PT ;  /* 0x000000080200720c */ /* 0x000fe20003f86270 */
[----:B------:R-:W-:Y:S01]  /*6d80*/  FMUL.FTZ R12, R12, UR8 ;  /* 0x000000080c0c7c20 */ /* 0x000fe20008410000 */
[----:B------:R-:W-:Y:S01]  /*6d90*/  ISETP.GE.AND P2, PT, R2, R9, PT ;  /* 0x000000090200720c */ /* 0x000fe20003f46270 */
[----:B------:R-:W3:Y:S01]  /*6da0*/  MUFU.TANH R57, R57 ;  /* 0x0000003900397308 */ /* 0x000ee20000002400 */
[----:B----4-:R-:W-:Y:S01]  /*6db0*/  FSEL R36, R178, -INF , !P1 ;  /* 0xff800000b2247808 */ /* 0x010fe20004800000 */
[----:B------:R-:W-:Y:S01]  /*6dc0*/  FMUL.FTZ R39, R39, UR8 ;  /* 0x0000000827277c20 */ /* 0x000fe20008410000 */
[----:B------:R-:W-:Y:S01]  /*6dd0*/  ISETP.GE.AND P1, PT, R2, R11, PT ;  /* 0x0000000b0200720c */ /* 0x000fe20003f26270 */
[----:B------:R-:W-:Y:S01]  /*6de0*/  FMUL.FTZ R14, R14, UR8 ;  /* 0x000000080e0e7c20 */ /* 0x000fe20008410000 */
[----:B------:R-:W-:Y:S01]  /*6df0*/  ISETP.GE.AND P3, PT, R2, R10, PT ;  /* 0x0000000a0200720c */ /* 0x000fe20003f66270 */
[----:B------:R-:W-:Y:S01]  /*6e00*/  VIADD R2, R0, 0x19 ;  /* 0x0000001900027836 */ /* 0x000fe20000000000 */
[----:B------:R-:W-:Y:S01]  /*6e10*/  FSEL R31, R172, -INF , !P6 ;  /* 0xff800000ac1f7808 */ /* 0x000fe20007000000 */
[----:B------:R-:W4:Y:S01]  /*6e20*/  MUFU.TANH R59, R59 ;  /* 0x0000003b003b7308 */ /* 0x000f220000002400 */
[----:B------:R-:W-:Y:S01]  /*6e30*/  FSEL R75, R169, -INF , !P5 ;  /* 0xff800000a94b7808 */ /* 0x000fe20006800000 */
[----:B------:R-:W-:Y:S01]  /*6e40*/  FMUL.FTZ R24, R24, UR8 ;  /* 0x0000000818187c20 */ /* 0x000fe20008410000 */
[----:B------:R-:W-:Y:S01]  /*6e50*/  FSEL R30, R167, -INF , !P4 ;  /* 0xff800000a71e7808 */ /* 0x000fe20006000000 */
[----:B------:R-:W-:Y:S01]  /*6e60*/  FMUL.FTZ R20, R27, UR8 ;  /* 0x000000081b147c20 */ /* 0x000fe20008410000 */
[----:B------:R-:W-:Y:S01]  /*6e70*/  FSEL R146, R162, -INF , !P2 ;  /* 0xff800000a2927808 */ /* 0x000fe20005000000 */
[----:B------:R-:W-:Y:S01]  /*6e80*/  FMUL.FTZ R25, R25, UR8 ;  /* 0x0000000819197c20 */ /* 0x000fe20008410000 */
[C---:B------:R-:W-:Y:S01]  /*6e90*/  ISETP.GE.AND P6, PT, R2.reuse, R8, PT ;  /* 0x000000080200720c */ /* 0x040fe20003fc6270 */
[----:B------:R-:W-:Y:S01]  /*6ea0*/  MUFU.TANH R42, R37 ;  /* 0x00000025002a7308 */ /* 0x000fe20000002400 */
[----:B------:R-:W-:Y:S01]  /*6eb0*/  ISETP.GE.AND P5, PT, R2, R9, PT ;  /* 0x000000090200720c */ /* 0x000fe20003fa6270 */
[----:B------:R-:W-:Y:S01]  /*6ec0*/  FMUL.FTZ R26, R26, UR8 ;  /* 0x000000081a1a7c20 */ /* 0x000fe20008410000 */
[----:B------:R-:W-:Y:S01]  /*6ed0*/  ISETP.GE.AND P4, PT, R2, R11, PT ;  /* 0x0000000b0200720c */ /* 0x000fe20003f86270 */
[----:B------:R-:W-:Y:S01]  /*6ee0*/  FMUL.FTZ R32, R32, UR8 ;  /* 0x0000000820207c20 */ /* 0x000fe20008410000 */
[----:B------:R-:W-:Y:S01]  /*6ef0*/  ISETP.GE.AND P2, PT, R2, R10, PT ;  /* 0x0000000a0200720c */ /* 0x000fe20003f46270 */
[----:B------:R-:W-:Y:S01]  /*6f00*/  VIADD R2, R0, 0x20 ;  /* 0x0000002000027836 */ /* 0x000fe20000000000 */
[----:B-----5:R-:W-:Y:S01]  /*6f10*/  FSEL R38, R161, -INF , !P1 ;  /* 0xff800000a1267808 */ /* 0x020fe20004800000 */
[----:B------:R1:W5:Y:S01]  /*6f20*/  MUFU.TANH R37, R24 ;  /* 0x0000001800257308 */ /* 0x0003620000002400 */
        /* <DEDUP_REMOVED lines=8> */
[C---:B------:R-:W-:Y:S01]  /*6fb0*/  ISETP.GE.AND P3, PT, R2.reuse, R9, PT ;  /* 0x000000090200720c */ /* 0x040fe20003f66270 */
[----:B------:R-:W-:Y:S01]  /*6fc0*/  FMUL.FTZ R5, R35, UR8 ;  /* 0x0000000823057c20 */ /* 0x000fe20008410000 */
[----:B------:R-:W-:-:S02]  /*6fd0*/  ISETP.GE.AND P6, PT, R2, R11, PT ;  /* 0x0000000b0200720c */ /* 0x000fc40003fc6270 */
[----:B------:R-:W-:Y:S01]  /*6fe0*/  ISETP.GE.AND P5, PT, R2, R10, PT ;  /* 0x0000000a0200720c */ /* 0x000fe20003fa6270 */
[----:B------:R-:W-:Y:S01]  /*6ff0*/  VIADD R2, R0, 0x21 ;  /* 0x0000002100027836 */ /* 0x000fe20000000000 */
[----:B------:R-:W-:Y:S01]  /*7000*/  FSEL R71, R163, -INF , !P4 ;  /* 0xff800000a3477808 */ /* 0x000fe20006000000 */
[----:B------:R5:W5:Y:S01]  /*7010*/  MUFU.TANH R21, R25 ;  /* 0x0000001900157308 */ /* 0x000b620000002400 */
[----:B------:R-:W-:Y:S02]  /*7020*/  FSEL R74, R159, -INF , !P2 ;  /* 0xff8000009f4a7808 */ /* 0x000fe40005000000 */
[----:B------:R-:W-:Y:S02]  /*7030*/  FSEL R28, R157, -INF , !P1 ;  /* 0xff8000009d1c7808 */ /* 0x000fe40004800000 */
[----:B------:R-:W-:Y:S02]  /*7040*/  FSEL R160, R160, -INF , !P3 ;  /* 0xff800000a0a07808 */ /* 0x000fe40005800000 */
[C---:B------:R-:W-:Y:S01]  /*7050*/  ISETP.GE.AND P4, PT, R2.reuse, R8, PT ;  /* 0x000000080200720c */ /* 0x040fe20003f86270 */
[----:B------:R-:W-:Y:S01]  /*7060*/  MUFU.TANH R39, R39 ;  /* 0x0000002700277308 */ /* 0x000fe20000002400 */
[----:B------:R-:W-:-:S02]  /*7070*/  ISETP.GE.AND P2, PT, R2, R9, PT ;  /* 0x000000090200720c */ /* 0x000fc40003f46270 */
[C---:B------:R-:W-:Y:S02]  /*7080*/  ISETP.GE.AND P1, PT, R2.reuse, R11, PT ;  /* 0x0000000b0200720c */ /* 0x040fe40003f26270 */
[----:B------:R-:W-:Y:S01]  /*7090*/  ISETP.GE.AND P3, PT, R2, R10, PT ;  /* 0x0000000a0200720c */ /* 0x000fe20003f66270 */
[----:B------:R-:W-:Y:S01]  /*70a0*/  VIADD R2, R0, 0x28 ;  /* 0x0000002800027836 */ /* 0x000fe20000000000 */
[----:B------:R-:W-:Y:S01]  /*70b0*/  FSEL R78, R154, -INF , !P6 ;  /* 0xff8000009a4e7808 */ /* 0x000fe20007000000 */
[----:B------:R-:W5:Y:S01]  /*70c0*/  MUFU.TANH R26, R26 ;  /* 0x0000001a001a7308 */ /* 0x000f620000002400 */
[----:B------:R-:W-:Y:S02]  /*70d0*/  FSEL R151, R152, -INF , !P5 ;  /* 0xff80000098977808 */ /* 0x000fe40006800000 */
[----:B------:R-:W-:Y:S02]  /*70e0*/  FSEL R27, R158, -INF , !P4 ;  /* 0xff8000009e1b7808 */ /* 0x000fe40006000000 */
[----:B------:R-:W-:-:S02]  /*70f0*/  FSEL R166, R166, -INF , !P2 ;  /* 0xff800000a6a67808 */ /* 0x000fc40005000000 */
[C---:B------:R-:W-:Y:S01]  /*7100*/  ISETP.GE.AND P6, PT, R2.reuse, R8, PT ;  /* 0x000000080200720c */ /* 0x040fe20003fc6270 */
[----:B------:R-:W5:Y:S01]  /*7110*/  MUFU.TANH R20, R20 ;  /* 0x0000001400147308 */ /* 0x000f620000002400 */
[C---:B------:R-:W-:Y:S02]  /*7120*/  ISETP.GE.AND P5, PT, R2.reuse, R9, PT ;  /* 0x000000090200720c */ /* 0x040fe40003fa6270 */
[C---:B------:R-:W-:Y:S02]  /*7130*/  ISETP.GE.AND P4, PT, R2.reuse, R11, PT ;  /* 0x0000000b0200720c */ /* 0x040fe40003f86270 */
[----:B------:R-:W-:Y:S01]  /*7140*/  ISETP.GE.AND P2, PT, R2, R10, PT ;  /* 0x0000000a0200720c */ /* 0x000fe20003f46270 */
[----:B------:R-:W-:Y:S01]  /*7150*/  VIADD R2, R0, 0x29 ;  /* 0x0000002900027836 */ /* 0x000fe20000000000 */
[----:B------:R-:W-:Y:S01]  /*7160*/  FSEL R77, R155, -INF , !P1 ;  /* 0xff8000009b4d7808 */ /* 0x000fe20004800000 */
[----:B------:R-:W5:Y:S01]  /*7170*/  MUFU.TANH R14, R14 ;  /* 0x0000000e000e7308 */ /* 0x000f620000002400 */
[----:B------:R-:W-:-:S02]  /*7180*/  FSEL R147, R153, -INF , !P3 ;  /* 0xff80000099937808 */ /* 0x000fc40005800000 */
[----:B-1----:R-:W-:Y:S02]  /*7190*/  FSEL R24, R148, -INF , !P6 ;  /* 0xff80000094187808 */ /* 0x002fe40007000000 */
[----:B--2---:R-:W-:Y:S02]  /*71a0*/  FSEL R163, R72, -INF , !P5 ;  /* 0xff80000048a37808 */ /* 0x004fe40006800000 */
[C---:B------:R-:W-:Y:S01]  /*71b0*/  ISETP.GE.AND P1, PT, R2.reuse, R8, PT ;  /* 0x000000080200720c */ /* 0x040fe20003f26270 */
[----:B------:R-:W1:Y:S01]  /*71c0*/  MUFU.TANH R32, R32 ;  /* 0x0000002000207308 */ /* 0x000e620000002400 */
[C---:B------:R-:W-:Y:S02]  /*71d0*/  ISETP.GE.AND P3, PT, R2.reuse, R9, PT ;  /* 0x000000090200720c */ /* 0x040fe40003f66270 */
[C---:B------:R-:W-:Y:S02]  /*71e0*/  ISETP.GE.AND P6, PT, R2.reuse, R11, PT ;  /* 0x0000000b0200720c */ /* 0x040fe40003fc6270 */
[----:B------:R-:W-:Y:S01]  /*71f0*/  ISETP.GE.AND P5, PT, R2, R10, PT ;  /* 0x0000000a0200720c */ /* 0x000fe20003fa6270 */
[----:B------:R-:W-:Y:S01]  /*7200*/  VIADD R2, R0, 0x31 ;  /* 0x0000003100027836 */ /* 0x000fe20000000000 */
[----:B------:R-:W-:Y:S01]  /*7210*/  FSEL R144, R66, -INF , !P4 ;  /* 0xff80000042907808 */ /* 0x000fe20006000000 */
[----:B------:R-:W-:Y:S01]  /*7220*/  MUFU.TANH R13, R13 ;  /* 0x0000000d000d7308 */ /* 0x000fe20000002400 */
[----:B---3--:R-:W-:-:S02]  /*7230*/  FSEL R148, R58, -INF , !P2 ;  /* 0xff8000003a947808 */ /* 0x008fc40005000000 */
[C---:B------:R-:W-:Y:S02]  /*7240*/  ISETP.GE.AND P4, PT, R4.reuse, R8, PT ;  /* 0x000000080400720c */ /* 0x040fe40003f86270 */
[----:B------:R-:W-:Y:S02]  /*7250*/  ISETP.GE.AND P2, PT, R4, R9, PT ;  /* 0x000000090400720c */ /* 0x000fe40003f46270 */
[----:B------:R-:W-:Y:S01]  /*7260*/  FSEL R23, R79, -INF , !P1 ;  /* 0xff8000004f177808 */ /* 0x000fe20004800000 */
[----:B------:R-:W-:Y:S01]  /*7270*/  MUFU.TANH R15, R15 ;  /* 0x0000000f000f7308 */ /* 0x000fe20000002400 */
[----:B------:R-:W-:Y:S02]  /*7280*/  FSEL R79, R57, -INF , !P6 ;  /* 0xff800000394f7808 */ /* 0x000fe40007000000 */
[----:B----4-:R-:W-:Y:S02]  /*7290*/  FSEL R150, R59, -INF , !P5 ;  /* 0xff8000003b967808 */ /* 0x010fe40006800000 */
[----:B-----5:R-:W-:-:S02]  /*72a0*/  FSEL R25, R43, -INF , !P4 ;  /* 0xff8000002b197808 */ /* 0x020fc40006000000 */
[----:B------:R-:W-:Y:S01]  /*72b0*/  FSEL R158, R41, -INF , !P2 ;  /* 0xff800000299e7808 */ /* 0x000fe20005000000 */
[----:B------:R-:W-:Y:S01]  /*72c0*/  MUFU.TANH R6, R6 ;  /* 0x0000000600067308 */ /* 0x000fe20000002400 */
[----:B------:R-:W-:Y:S01]  /*72d0*/  BAR.SYNC.DEFER_BLOCKING 0x0 ;  /* 0x0000000000007b1d */ /* 0x000fe20000010000 */
[C---:B------:R-:W-:Y:S02]  /*72e0*/  ISETP.GE.AND P6, PT, R2.reuse, R8, PT ;  /* 0x000000080200720c */ /* 0x040fe40003fc6270 */
[C---:B------:R-:W-:Y:S02]  /*72f0*/  ISETP.GE.AND P5, PT, R2.reuse, R9, PT ;  /* 0x000000090200720c */ /* 0x040fe40003fa6270 */
[CC--:B------:R-:W-:Y:S02]  /*7300*/  ISETP.GE.AND P4, PT, R2.reuse, R11.reuse, PT ;  /* 0x0000000b0200720c */ /* 0x0c0fe40003f86270 */
[----:B------:R-:W-:Y:S01]  /*7310*/  ISETP.GE.AND P2, PT, R2, R10, PT ;  /* 0x0000000a0200720c */ /* 0x000fe20003f46270 */
[----:B------:R-:W-:Y:S01]  /*7320*/  VIADD R2, R0, 0x38 ;  /* 0x0000003800027836 */ /* 0x000fe20000000000 */
[----:B------:R-:W-:Y:S01]  /*7330*/  ISETP.GE.AND P1, PT, R4, R11, PT ;  /* 0x0000000b0400720c */ /* 0x000fe20003f26270 */
[----:B------:R-:W-:Y:S01]  /*7340*/  MUFU.TANH R5, R5 ;  /* 0x0000000500057308 */ /* 0x000fe20000002400 */
[----:B------:R-:W-:-:S02]  /*7350*/  FSEL R162, R67, -INF , !P3 ;  /* 0xff80000043a27808 */ /* 0x000fc40005800000 */
[----:B------:R-:W-:Y:S01]  /*7360*/  ISETP.GE.AND P3, PT, R4, R10, PT ;  /* 0x0000000a0400720c */ /* 0x000fe20003f66270 */
[----:B------:R-:W-:Y:S01]  /*7370*/  FMUL.FTZ R4, R34, UR8 ;  /* 0x0000000822047c20 */ /* 0x000fe20008410000 */
[----:B------:R-:W-:Y:S02]  /*7380*/  FSEL R165, R37, -INF , !P1 ;  /* 0xff80000025a57808 */ /* 0x000fe40004800000 */
[----:B------:R-:W-:Y:S02]  /*7390*/  ISETP.GE.AND P1, PT, R2, R8, PT ;  /* 0x000000080200720c */ /* 0x000fe40003f26270 */
[----:B------:R-:W-:Y:S01]  /*73a0*/  FSEL R161, R21, -INF , !P4 ;  /* 0xff80000015a17808 */ /* 0x000fe20006000000 */
[----:B------:R-:W2:Y:S01]  /*73b0*/  MUFU.TANH R4, R4 ;  /* 0x0000000400047308 */ /* 0x000ea20000002400 */
[----:B------:R-:W-:Y:S02]  /*73c0*/  FSEL R37, R12, -INF , !P1 ;  /* 0xff8000000c257808 */ /* 0x000fe40004800000 */
[----:B------:R-:W-:-:S02]  /*73d0*/  ISETP.GE.AND P1, PT, R0, R11, PT ;  /* 0x0000000b0000720c */ /* 0x000fc40003f26270 */
[----:B------:R-:W-:Y:S02]  /*73e0*/  FSEL R169, R26, -INF , !P3 ;  /* 0xff8000001aa97808 */ /* 0x000fe40005800000 */
[----:B------:R-:W-:Y:S02]  /*73f0*/  FSEL R21, R189, -INF , !P1 ;  /* 0xff800000bd157808 */ /* 0x000fe40004800000 */
[----:B------:R-:W-:Y:S02]  /*7400*/  ISETP.GE.AND P1, PT, R208, 0x3, PT ;  /* 0x00000003d000780c */ /* 0x000fe40003f26270 */
        /* <DEDUP_REMOVED lines=10> */
[----:B-1----:R-:W-:Y:S02]  /*74b0*/  FSEL R159, R32, -INF , !P6 ;  /* 0xff800000209f7808 */ /* 0x002fe40007000000 */
[----:B--2---:R-:W-:Y:S02]  /*74c0*/  FSEL R171, R4, -INF , !P5 ;  /* 0xff80000004ab7808 */ /* 0x004fe40006800000 */
[----:B------:R-:W-:Y:S02]  /*74d0*/  FSEL R16, R191, -INF , !P4 ;  /* 0xff800000bf107808 */ /* 0x000fe40006000000 */
[----:B------:R-:W-:Y:S02]  /*74e0*/  FSEL R20, R190, -INF , !P2 ;  /* 0xff800000be147808 */ /* 0x000fe40005000000 */
[----:B------:R-:W-:Y:S02]  /*74f0*/  ISETP.GE.AND P3, PT, R0, R10, PT ;  /* 0x0000000a0000720c */ /* 0x000fe40003f66270 */
[----:B------:R-:W-:-:S02]  /*7500*/  ISETP.GE.AND P6, PT, R2, R8, PT ;  /* 0x000000080200720c */ /* 0x000fc40003fc6270 */
[C---:B------:R-:W-:Y:S02]  /*7510*/  ISETP.GE.AND P5, PT, R2.reuse, R9, PT ;  /* 0x000000090200720c */ /* 0x040fe40003fa6270 */
[C---:B------:R-:W-:Y:S02]  /*7520*/  ISETP.GE.AND P4, PT, R2.reuse, R11, PT ;  /* 0x0000000b0200720c */ /* 0x040fe40003f86270 */
[----:B------:R-:W-:Y:S02]  /*7530*/  ISETP.GE.AND P2, PT, R2, R10, PT ;  /* 0x0000000a0200720c */ /* 0x000fe40003f46270 */
[----:B------:R-:W-:Y:S02]  /*7540*/  FSEL R26, R188, -INF , !P3 ;  /* 0xff800000bc1a7808 */ /* 0x000fe40005800000 */
[----:B------:R-:W-:Y:S02]  /*7550*/  FSEL R72, R13, -INF , !P6 ;  /* 0xff8000000d487808 */ /* 0x000fe40007000000 */
[----:B------:R-:W-:-:S02]  /*7560*/  FSEL R172, R15, -INF , !P5 ;  /* 0xff8000000fac7808 */ /* 0x000fc40006800000 */
[----:B------:R-:W-:Y:S02]  /*7570*/  FSEL R167, R6, -INF , !P4 ;  /* 0xff80000006a77808 */ /* 0x000fe40006000000 */
[----:B------:R-:W-:Y:S01]  /*7580*/  FSEL R170, R5, -INF , !P2 ;  /* 0xff80000005aa7808 */ /* 0x000fe20005000000 */
[----:B------:R-:W-:Y:S06]  /*7590*/  @!P1 BRA `(.L_x_1152) ;  /* 0x0000000000cc9947 */ /* 0x000fec0003800000 */
[----:B------:R-:W-:Y:S01]  /*75a0*/  VIADD R0, R208, 0xfffffffd ;  /* 0xfffffffdd0007836 */ /* 0x000fe20000000000 */
[----:B------:R-:W1:Y:S01]  /*75b0*/  @!P0 LDC.64 R14, c[0x0][0x218] ;  /* 0x00008600ff0e8b82 */ /* 0x000e620000000a00 */
[----:B------:R2:W-:Y:S01]  /*75c0*/  @P0 STS.128 [R207+0x4000], RZ ;  /* 0x004000ffcf000388 */ /* 0x0005e20000000c00 */
[----:B------:R-:W-:Y:S01]  /*75d0*/  BSSY B0, `(.L_x_1153) ;  /* 0x000002e000007945 */ /* 0x000fe20003800000 */
[----:B------:R-:W-:Y:S01]  /*75e0*/  IMAD.WIDE.U32 R6, R0, R246, RZ ;  /* 0x000000f600067225 */ /* 0x000fe200078e00ff */
[----:B------:R-:W-:-:S04]  /*75f0*/  SHF.R.S32.HI R2, RZ, 0x1f, R0 ;  /* 0x0000001fff027819 */ /* 0x000fc80000011400 */
[----:B------:R-:W3:Y:S01]  /*7600*/  @!P0 LDC.64 R12, c[0x0][0x218] ;  /* 0x00008600ff0c8b82 */ /* 0x000ee20000000a00 */
[----:B------:R-:W-:Y:S01]  /*7610*/  IMAD R2, R2, R246, RZ ;  /* 0x000000f602027224 */ /* 0x000fe200078e02ff */
[----:B------:R-:W-:-:S03]  /*7620*/  LEA R4, P2, R6, R226, 0x6 ;  /* 0x000000e206047211 */ /* 0x000fc600078430ff */
[----:B------:R-:W-:Y:S01]  /*7630*/  IMAD R2, R0, R247, R2 ;  /* 0x000000f700027224 */ /* 0x000fe200078e0202 */
[-C--:B------:R-:W-:Y:S02]  /*7640*/  @!P0 IADD3 R0, P5, R240, R4.reuse, RZ ;  /* 0x00000004f0008210 */ /* 0x080fe40007fbe0ff */
[----:B------:R-:W4:Y:S01]  /*7650*/  @!P0 LDC.64 R18, c[0x0][0x218] ;  /* 0x00008600ff128b82 */ /* 0x000f220000000a00 */
[----:B------:R-:W-:Y:S01]  /*7660*/  IMAD.IADD R5, R7, 0x1, R2 ;  /* 0x0000000107057824 */ /* 0x000fe200078e0202 */
[----:B------:R-:W-:-:S04]  /*7670*/  @!P0 LEA R2, P3, R246, R4, 0x5 ;  /* 0x00000004f6028211 */ /* 0x000fc800078628ff */
[----:B------:R-:W-:Y:S02]  /*7680*/  LEA.HI.X R5, R6, R225, R5, 0x6, P2 ;  /* 0x000000e106057211 */ /* 0x000fe400010f3405 */
[----:B-1----:R-:W-:Y:S02]  /*7690*/  @!P0 LEA R14, P6, R4, R14, 0x1 ;  /* 0x0000000e040e8211 */ /* 0x002fe400078c08ff */
[----:B------:R-:W-:Y:S01]  /*76a0*/  @!P0 LEA.HI.X R17, R246, R5, R247, 0x5, P3 ;  /* 0x00000005f6118211 */ /* 0x000fe200018f2cf7 */
[--C-:B------:R-:W-:Y:S01]  /*76b0*/  @!P0 IMAD.X R7, R239, 0x1, R5.reuse, P5 ;  /* 0x00000001ef078824 */ /* 0x100fe200028e0605 */
        /* <DEDUP_REMOVED lines=25> */
[----:B--2---:R-:W-:-:S04]  /*7850*/  LEA R6, P2, R4, UR4, 0x1 ;  /* 0x0000000404067c11 */ /* 0x004fc8000f8408ff */
[----:B------:R-:W-:-:S05]  /*7860*/  LEA.HI.X R7, R4, UR5, R0, 0x1, P2 ;  /* 0x0000000504077c11 */ /* 0x000fca00090f0c00 */
[----:B------:R-:W-:Y:S01]  /*7870*/  @!PT LDS RZ, [RZ] ;  /* 0x00000000fffff984 */ /* 0x000fe20000000800 */
[----:B------:R-:W-:Y:S01]  /*7880*/  @!PT LDS RZ, [RZ] ;  /* 0x00000000fffff984 */ /* 0x000fe20000000800 */
[----:B------:R-:W-:Y:S01]  /*7890*/  @!PT LDS RZ, [RZ] ;  /* 0x00000000fffff984 */ /* 0x000fe20000000800 */
[----:B------:R1:W-:Y:S04]  /*78a0*/  LDGSTS.E.BYPASS.LTC128B.128 [R207+0x5800], desc[UR10][R6.64] ;  /* 0x0580000006cf7fae */ /* 0x0003e8000b901d4a */
.L_x_1154:
[----:B------:R-:W-:Y:S05]  /*78b0*/  BSYNC B0 ;  /* 0x0000000000007941 */ /* 0x000fea0003800000 */
.L_x_1153:
[----:B------:R-:W0:Y:S02]  /*78c0*/  LDGDEPBAR ;  /* 0x00000000000079af */ /* 0x000e240000000000 */
.L_x_1152:
[----:B------:R-:W-:Y:S01]  /*78d0*/  FMNMX.FTZ R0, R70, R16, !PT ;  /* 0x0000001046007209 */ /* 0x000fe20007810000 */
[----:B------:R-:W-:Y:S03]  /*78e0*/  LDSM.16.MT88.4 R32, [R194+0x6000] ;  /* 0x00600000c220783b */ /* 0x000fe60000004200 */
        /* <DEDUP_REMOVED lines=18> */
[----:B------:R-:W3:Y:S01]  /*7a10*/  SHFL.BFLY PT, R5, R0, 0x1, 0x1f ;  /* 0x0c201f0000057f89 */ /* 0x000ee200000e0000 */
[----:B------:R-:W-:-:S04]  /*7a20*/  FMNMX.FTZ R2, R64, R2, !PT ;  /* 0x0000000240027209 */ /* 0x000fc80007810000 */
        /* <DEDUP_REMOVED lines=11> */
[----:B---3--:R-:W-:Y:S02]  /*7ae0*/  FMNMX.FTZ R155, R0, R5, !PT ;  /* 0x00000005009b7209 */ /* 0x008fe40007810000 */
[----:B------:R-:W-:Y:S02]  /*7af0*/  FMNMX.FTZ R2, R50, R2, !PT ;  /* 0x0000000232027209 */ /* 0x000fe40007810000 */
[----:B------:R-:W-:Y:S01]  /*7b00*/  FMNMX.FTZ R4, R163, R4, !PT ;  /* 0x00000004a3047209 */ /* 0x000fe20007810000 */
[----:B------:R-:W-:Y:S01]  /*7b10*/  FMUL.FTZ R0, R155, UR6 ;  /* 0x000000069b007c20 */ /* 0x000fe20008410000 */
[----:B------:R-:W-:Y:S02]  /*7b20*/  FMNMX.FTZ R2, R40, R2, !PT ;  /* 0x0000000228027209 */ /* 0x000fe40007810000 */
[----:B------:R-:W-:-:S02]  /*7b30*/  FMNMX.FTZ R4, R162, R4, !PT ;  /* 0x00000004a2047209 */ /* 0x000fc40007810000 */
[----:B------:R-:W-:Y:S02]  /*7b40*/  FSETP.NEU.FTZ.AND P5, PT, R155, -INF , PT ;  /* 0xff8000009b00780b */ /* 0x000fe40003fbd000 */
[----:B------:R-:W-:Y:S02]  /*7b50*/  FMNMX.FTZ R5, R31, R2, !PT ;  /* 0x000000021f057209 */ /* 0x000fe40007810000 */
[----:B------:R-:W-:Y:S02]  /*7b60*/  FMNMX.FTZ R4, R158, R4, !PT ;  /* 0x000000049e047209 */ /* 0x000fe40007810000 */
[----:B------:R-:W-:Y:S02]  /*7b70*/  FSEL R0, R0, RZ, P5 ;  /* 0x000000ff00007208 */ /* 0x000fe40002800000 */
[----:B------:R-:W-:Y:S02]  /*7b80*/  FMNMX.FTZ R2, R3, R26, !PT ;  /* 0x0000001a03027209 */ /* 0x000fe40007810000 */
[----:B------:R-:W-:Y:S01]  /*7b90*/  FMNMX.FTZ R5, R38, R5, !PT ;  /* 0x0000000526057209 */ /* 0x000fe20007810000 */
[--C-:B-12---:R-:W-:Y:S01]  /*7ba0*/  FFMA.FTZ R6, R49, UR6, -R0.reuse ;  /* 0x0000000631067c23 */ /* 0x106fe20008010800 */
[----:B------:R-:W-:Y:S01]  /*7bb0*/  FMNMX.FTZ R7, R157, R4, !PT ;  /* 0x000000049d077209 */ /* 0x000fe20007810000 */
[--C-:B------:R-:W-:Y:S01]  /*7bc0*/  FFMA.FTZ R16, R16, UR6, -R0.reuse ;  /* 0x0000000610107c23 */ /* 0x100fe20008010800 */
[----:B------:R-:W-:Y:S01]  /*7bd0*/  FMNMX.FTZ R4, R65, R2, !PT ;  /* 0x0000000241047209 */ /* 0x000fe20007810000 */
[----:B------:R-:W-:Y:S01]  /*7be0*/  FFMA.FTZ R2, R48, UR6, -R0 ;  /* 0x0000000630027c23 */ /* 0x000fe20008010800 */
[----:B------:R-:W-:Y:S01]  /*7bf0*/  FMNMX.FTZ R5, R71, R5, !PT ;  /* 0x0000000547057209 */ /* 0x000fe20007810000 */
[----:B------:R1:W-:Y:S01]  /*7c00*/  MUFU.EX2 R234, R6 ;  /* 0x0000000600ea7308 */ /* 0x0003e20000000800 */
[----:B------:R-:W-:-:S02]  /*7c10*/  FMNMX.FTZ R7, R173, R7, !PT ;  /* 0x00000007ad077209 */ /* 0x000fc40007810000 */
[----:B------:R-:W-:Y:S01]  /*7c20*/  FMNMX.FTZ R12, R56, R4, !PT ;  /* 0x00000004380c7209 */ /* 0x000fe20007810000 */
[----:B------:R-:W-:-:S04]  /*7c30*/  FFMA.FTZ R4, R45, UR6, -R0 ;  /* 0x000000062d047c23 */ /* 0x000fc80008010800 */
[----:B------:R2:W-:Y:S08]  /*7c40*/  MUFU.EX2 R233, R2 ;  /* 0x0000000200e97308 */ /* 0x0005f00000000800 */
[----:B------:R3:W4:Y:S01]  /*7c50*/  MUFU.EX2 R232, R4 ;  /* 0x0000000400e87308 */ /* 0x0007220000000800 */
[----:B-1----:R-:W-:Y:S02]  /*7c60*/  FMNMX.FTZ R6, R78, R5, !PT ;  /* 0x000000054e067209 */ /* 0x002fe40007810000 */
[----:B------:R-:W-:-:S02]  /*7c70*/  FMNMX.FTZ R5, R51, R12, !PT ;  /* 0x0000000c33057209 */ /* 0x000fc40007810000 */
[----:B------:R-:W-:-:S03]  /*7c80*/  FMNMX.FTZ R6, R77, R6, !PT ;  /* 0x000000064d067209 */ /* 0x000fc60007810000 */
[----:B------:R-:W1:Y:S01]  /*7c90*/  MUFU.EX2 R235, R16 ;  /* 0x0000001000eb7308 */ /* 0x000e620000000800 */
[----:B--2---:R-:W-:-:S05]  /*7ca0*/  FMNMX.FTZ R2, R172, R7, !PT ;  /* 0x00000007ac027209 */ /* 0x004fca0007810000 */
[----:B------:R-:W2:Y:S01]  /*7cb0*/  SHFL.BFLY PT, R7, R2, 0x2, 0x1f ;  /* 0x0c401f0002077f89 */ /* 0x000ea200000e0000 */
[----:B---3--:R-:W-:Y:S02]  /*7cc0*/  FMNMX.FTZ R4, R76, R5, !PT ;  /* 0x000000054c047209 */ /* 0x008fe40007810000 */
[----:B------:R-:W-:Y:S01]  /*7cd0*/  FMNMX.FTZ R5, R144, R6, !PT ;  /* 0x0000000690057209 */ /* 0x000fe20007810000 */
        /* <DEDUP_REMOVED lines=8> */
[----:B----4-:R-:W-:Y:S02]  /*7d60*/  F2FP.BF16.F32.PACK_AB R14, R232, R233 ;  /* 0x000000e9e80e723e */ /* 0x010fe400000010ff */
[----:B--2---:R-:W-:Y:S01]  /*7d70*/  FMNMX.FTZ R2, R2, R7, !PT ;  /* 0x0000000702027209 */ /* 0x004fe20007810000 */
[----:B---3--:R-:W-:-:S04]  /*7d80*/  FFMA.FTZ R6, R36, UR6, -R0 ;  /* 0x0000000624067c23 */ /* 0x008fc80008010800 */
[----:B------:R-:W2:Y:S01]  /*7d90*/  SHFL.BFLY PT, R12, R2, 0x1, 0x1f ;  /* 0x0c201f00020c7f89 */ /* 0x000ea200000e0000 */
[----:B------:R3:W-:Y:S02]  /*7da0*/  MUFU.EX2 R230, R6 ;  /* 0x0000000600e67308 */ /* 0x0007e40000000800 */
[----:B---3--:R-:W-:Y:S02]  /*7db0*/  FMNMX.FTZ R6, R151, R4, !PT ;  /* 0x0000000497067209 */ /* 0x008fe40007810000 */
[----:B------:R-:W-:Y:S01]  /*7dc0*/  FMNMX.FTZ R4, R159, R5, !PT ;  /* 0x000000059f047209 */ /* 0x000fe20007810000 */
[----:B------:R-:W-:Y:S01]  /*7dd0*/  FFMA.FTZ R5, R30, UR6, -R0 ;  /* 0x000000061e057c23 */ /* 0x000fe20008010800 */
[----:B------:R-:W-:Y:S02]  /*7de0*/  FMNMX.FTZ R6, R147, R6, !PT ;  /* 0x0000000693067209 */ /* 0x000fe40007810000 */
[----:B------:R-:W-:Y:S01]  /*7df0*/  FMNMX.FTZ R4, R167, R4, !PT ;  /* 0x00000004a7047209 */ /* 0x000fe20007810000 */
[----:B------:R3:W-:Y:S01]  /*7e00*/  MUFU.EX2 R228, R5 ;  /* 0x0000000500e47308 */ /* 0x0007e20000000800 */
[----:B------:R-:W-:-:S02]  /*7e10*/  FMNMX.FTZ R6, R148, R6, !PT ;  /* 0x0000000694067209 */ /* 0x000fc40007810000 */
[----:B--2---:R-:W-:Y:S01]  /*7e20*/  FMNMX.FTZ R154, R2, R12, !PT ;  /* 0x0000000c029a7209 */ /* 0x004fe20007810000 */
[----:B------:R-:W2:Y:S01]  /*7e30*/  SHFL.BFLY PT, R7, R4, 0x2, 0x1f ;  /* 0x0c401f0004077f89 */ /* 0x000ea200000e0000 */
[----:B------:R-:W-:Y:S01]  /*7e40*/  FFMA.FTZ R2, R23, UR6, -R0 ;  /* 0x0000000617027c23 */ /* 0x000fe20008010800 */
[----:B-1----:R-:W-:Y:S02]  /*7e50*/  F2FP.BF16.F32.PACK_AB R12, R234, R235 ;  /* 0x000000ebea0c723e */ /* 0x002fe400000010ff */
[C---:B------:R-:W-:Y:S01]  /*7e60*/  FMUL.FTZ R17, R154.reuse, UR6 ;  /* 0x000000069a117c20 */ /* 0x040fe20008410000 */
[----:B------:R1:W-:Y:S01]  /*7e70*/  MUFU.EX2 R222, R2 ;  /* 0x0000000200de7308 */ /* 0x0003e20000000800 */
[----:B------:R-:W-:-:S04]  /*7e80*/  FSETP.NEU.FTZ.AND P4, PT, R154, -INF , PT ;  /* 0xff8000009a00780b */ /* 0x000fc80003f9d000 */
[----:B------:R-:W-:Y:S01]  /*7e90*/  FSEL R17, R17, RZ, P4 ;  /* 0x000000ff11117208 */ /* 0x000fe20002000000 */
[----:B---3--:R-:W-:-:S04]  /*7ea0*/  FFMA.FTZ R5, R29, UR6, -R0 ;  /* 0x000000061d057c23 */ /* 0x008fc80008010800 */
[----:B------:R3:W-:Y:S01]  /*7eb0*/  MUFU.EX2 R226, R5 ;  /* 0x0000000500e27308 */ /* 0x0007e20000000800 */
[----:B-1----:R-:W-:Y:S01]  /*7ec0*/  FFMA.FTZ R2, R25, UR6, -R0 ;  /* 0x0000000619027c23 */ /* 0x002fe20008010800 */
[----:B--2---:R-:W-:-:S06]  /*7ed0*/  FMNMX.FTZ R4, R4, R7, !PT ;  /* 0x0000000704047209 */ /* 0x004fcc0007810000 */
[----:B------:R1:W-:Y:S01]  /*7ee0*/  MUFU.EX2 R227, R2 ;  /* 0x0000000200e37308 */ /* 0x0003e20000000800 */
[----:B------:R-:W2:Y:S01]  /*7ef0*/  SHFL.BFLY PT, R7, R4, 0x1, 0x1f ;  /* 0x0c201f0004077f89 */ /* 0x000ea200000e0000 */
[----:B---3--:R-:W-:Y:S01]  /*7f00*/  FMNMX.FTZ R5, R150, R6, !PT ;  /* 0x0000000696057209 */ /* 0x008fe20007810000 */
[----:B------:R-:W-:-:S03]  /*7f10*/  FFMA.FTZ R6, R28, UR6, -R0 ;  /* 0x000000061c067c23 */ /* 0x000fc60008010800 */
[----:B------:R-:W-:Y:S02]  /*7f20*/  FMNMX.FTZ R5, R169, R5, !PT ;  /* 0x00000005a9057209 */ /* 0x000fe40007810000 */
[----:B------:R3:W-:Y:S02]  /*7f30*/  MUFU.EX2 R225, R6 ;  /* 0x0000000600e17308 */ /* 0x0007e40000000800 */
[----:B------:R-:W-:Y:S01]  /*7f40*/  FMNMX.FTZ R5, R168, R5, !PT ;  /* 0x00000005a8057209 */ /* 0x000fe20007810000 */
[----:B-1----:R-:W-:-:S03]  /*7f50*/  FFMA.FTZ R2, R22, UR6, -R0 ;  /* 0x0000000616027c23 */ /* 0x002fc60008010800 */
[----:B------:R-:W-:Y:S02]  /*7f60*/  FMNMX.FTZ R5, R171, R5, !PT ;  /* 0x00000005ab057209 */ /* 0x000fe40007810000 */
[----:B------:R1:W-:Y:S02]  /*7f70*/  MUFU.EX2 R229, R2 ;  /* 0x0000000200e57308 */ /* 0x0003e40000000800 */
[----:B------:R-:W-:Y:S02]  /*7f80*/  FMNMX.FTZ R5, R170, R5, !PT ;  /* 0x00000005aa057209 */ /* 0x000fe40007810000 */
[----:B--2---:R-:W-:Y:S01]  /*7f90*/  FMNMX.FTZ R153, R4, R7, !PT ;  /* 0x0000000704997209 */ /* 0x004fe20007810000 */
[--C-:B------:R-:W-:Y:S01]  /*7fa0*/  FFMA.FTZ R4, R53, UR6, -R17.reuse ;  /* 0x0000000635047c23 */ /* 0x100fe20008010811 */
[----:B---3--:R-:W-:Y:S02]  /*7fb0*/  FFMA.FTZ R6, R27, UR6, -R0 ;  /* 0x000000061b067c23 */ /* 0x008fe40008010800 */
[C---:B------:R-:W-:Y:S01]  /*7fc0*/  FSETP.NEU.FTZ.AND P3, PT, R153.reuse, -INF , PT ;  /* 0xff8000009900780b */ /* 0x040fe20003f7d000 */
[----:B------:R-:W-:Y:S01]  /*7fd0*/  FMUL.FTZ R16, R153, UR6 ;  /* 0x0000000699107c20 */ /* 0x000fe20008410000 */
[----:B------:R2:W-:Y:S04]  /*7fe0*/  MUFU.EX2 R219, R4 ;  /* 0x0000000400db7308 */ /* 0x0005e80000000800 */
[----:B------:R-:W-:Y:S01]  /*7ff0*/  FSEL R16, R16, RZ, P3 ;  /* 0x000000ff10107208 */ /* 0x000fe20001800000 */
[----:B-1----:R-:W-:-:S03]  /*8000*/  FFMA.FTZ R2, R20, UR6, -R17 ;  /* 0x0000000614027c23 */ /* 0x002fc60008010811 */
[----:B------:R1:W-:Y:S08]  /*8010*/  MUFU.EX2 R224, R6 ;  /* 0x0000000600e07308 */ /* 0x0003f00000000800 */
[----:B------:R-:W-:Y:S01]  /*8020*/  MUFU.EX2 R220, R2 ;  /* 0x0000000200dc7308 */ /* 0x000fe20000000800 */
[----:B--2---:R-:W-:-:S07]  /*8030*/  FFMA.FTZ R4, R52, UR6, -R17 ;  /* 0x0000000634047c23 */ /* 0x004fce0008010811 */
[----:B------:R2:W3:Y:S01]  /*8040*/  MUFU.EX2 R221, R4 ;  /* 0x0000000400dd7308 */ /* 0x0004e20000000800 */
[----:B-1----:R-:W-:-:S07]  /*8050*/  FFMA.FTZ R6, R24, UR6, -R0 ;  /* 0x0000000618067c23 */ /* 0x002fce0008010800 */
[----:B------:R1:W-:Y:S01]  /*8060*/  MUFU.EX2 R223, R6 ;  /* 0x0000000600df7308 */ /* 0x0003e20000000800 */
[--C-:B--2---:R-:W-:Y:S01]  /*8070*/  FFMA.FTZ R4, R21, UR6, -R16.reuse ;  /* 0x0000000615047c23 */ /* 0x104fe20008010810 */
[----:B---3--:R-:W-:Y:S01]  /*8080*/  F2FP.BF16.F32.PACK_AB R15, R221, R219 ;  /* 0x000000dbdd0f723e */ /* 0x008fe200000010ff */
[----:B------:R-:W-:Y:S05]  /*8090*/  LDSM.16.MT88.4 R20, [R193+0x6000] ;  /* 0x00600000c114783b */ /* 0x000fea0000004200 */
[----:B------:R2:W-:Y:S01]  /*80a0*/  MUFU.EX2 R213, R4 ;  /* 0x0000000400d57308 */ /* 0x0005e20000000800 */
[----:B-1----:R-:W1:Y:S01]  /*80b0*/  SHFL.BFLY PT, R6, R5, 0x2, 0x1f ;  /* 0x0c401f0005067f89 */ /* 0x002e6200000e0000 */
[----:B--2---:R-:W-:-:S06]  /*80c0*/  FFMA.FTZ R4, R55, UR6, -R16 ;  /* 0x0000000637047c23 */ /* 0x004fcc0008010810 */
[----:B------:R2:W-:Y:S01]  /*80d0*/  MUFU.EX2 R215, R4 ;  /* 0x0000000400d77308 */ /* 0x0005e20000000800 */
[----:B-1----:R-:W-:Y:S01]  /*80e0*/  FMNMX.FTZ R2, R5, R6, !PT ;  /* 0x0000000605027209 */ /* 0x002fe20007810000 */
[----:B------:R-:W-:-:S06]  /*80f0*/  FFMA.FTZ R5, R64, UR6, -R17 ;  /* 0x0000000640057c23 */ /* 0x000fcc0008010811 */
[----:B------:R1:W3:Y:S01]  /*8100*/  MUFU.EX2 R218, R5 ;  /* 0x0000000500da7308 */ /* 0x0002e20000000800 */
[----:B--2---:R-:W-:-:S07]  /*8110*/  FFMA.FTZ R4, R50, UR6, -R16 ;  /* 0x0000000632047c23 */ /* 0x004fce0008010810 */
[----:B------:R2:W-:Y:S01]  /*8120*/  MUFU.EX2 R216, R4 ;  /* 0x0000000400d87308 */ /* 0x0005e20000000800 */
[----:B-1----:R-:W1:Y:S01]  /*8130*/  SHFL.BFLY PT, R5, R2, 0x1, 0x1f ;  /* 0x0c201f0002057f89 */ /* 0x002e6200000e0000 */
[----:B---3--:R-:W-:Y:S01]  /*8140*/  F2FP.BF16.F32.PACK_AB R13, R218, R220 ;  /* 0x000000dcda0d723e */ /* 0x008fe200000010ff */
[--C-:B--2---:R-:W-:Y:S02]  /*8150*/  FFMA.FTZ R4, R40, UR6, -R16.reuse ;  /* 0x0000000628047c23 */ /* 0x104fe40008010810 */
[----:B------:R-:W-:Y:S03]  /*8160*/  LDSM.16.MT88.4 R40, [R195+0x6000] ;  /* 0x00600000c328783b */ /* 0x000fe60000004200 */
[----:B------:R-:W-:Y:S01]  /*8170*/  MUFU.EX2 R217, R4 ;  /* 0x0000000400d97308 */ /* 0x000fe20000000800 */
[----:B-1----:R-:W-:Y:S01]  /*8180*/  FMNMX.FTZ R152, R2, R5, !PT ;  /* 0x0000000502987209 */ /* 0x002fe20007810000 */
[----:B------:R-:W-:Y:S01]  /*8190*/  FFMA.FTZ R2, R54, UR6, -R16 ;  /* 0x0000000636027c23 */ /* 0x000fe20008010810 */
[----:B------:R-:W-:-:S02]  /*81a0*/  FSEL R5, R153, RZ, P3 ;  /* 0x000000ff99057208 */ /* 0x000fc40001800000 */
[----:B------:R-:W-:-:S03]  /*81b0*/  FSETP.NEU.FTZ.AND P2, PT, R152, -INF , PT ;  /* 0xff8000009800780b */ /* 0x000fc60003f5d000 */
[----:B------:R1:W-:Y:S01]  /*81c0*/  MUFU.EX2 R214, R2 ;  /* 0x0000000200d67308 */ /* 0x0003e20000000800 */
[----:B------:R-:W-:-:S04]  /*81d0*/  FADD.FTZ R5, R68, -R5 ;  /* 0x8000000544057221 */ /* 0x000fc80000010000 */
[----:B------:R-:W-:-:S04]  /*81e0*/  FMUL.FTZ R5, R5, UR6 ;  /* 0x0000000605057c20 */ /* 0x000fc80008410000 */
[----:B------:R2:W3:Y:S01]  /*81f0*/  MUFU.EX2 R53, R5 ;  /* 0x0000000500357308 */ /* 0x0004e20000000800 */
[----:B-1----:R-:W-:-:S05]  /*8200*/  FMUL.FTZ R2, R152, UR6 ;  /* 0x0000000698027c20 */ /* 0x002fca0008410000 */
[----:B------:R-:W-:-:S05]  /*8210*/  FSEL R2, R2, RZ, P2 ;  /* 0x000000ff02027208 */ /* 0x000fca0001000000 */
[--C-:B------:R-:W-:Y:S01]  /*8220*/  FFMA.FTZ R4, R26, UR6, -R2.reuse ;  /* 0x000000061a047c23 */ /* 0x100fe20008010802 */
[----:B------:R-:W-:Y:S01]  /*8230*/  FFMA.FTZ R6, R51, UR6, -R2 ;  /* 0x0000000633067c23 */ /* 0x000fe20008010802 */
[----:B------:R-:W1:Y:S01]  /*8240*/  LDSM.16.MT88.4 R24, [R196+0x6000] ;  /* 0x00600000c418783b */ /* 0x000e620000004200 */
[----:B--2---:R-:W-:Y:S01]  /*8250*/  FFMA.FTZ R5, R31, UR6, -R16 ;  /* 0x000000061f057c23 */ /* 0x004fe20008010810 */
[----:B------:R2:W-:Y:S01]  /*8260*/  MUFU.EX2 R191, R4 ;  /* 0x0000000400bf7308 */ /* 0x0005e20000000800 */
[-C--:B---3--:R-:W-:Y:S01]  /*8270*/  FMUL.FTZ R80, R80, R53.reuse ;  /* 0x0000003550507220 */ /* 0x088fe20000410000 */
[-C--:B------:R-:W-:Y:S01]  /*8280*/  FMUL.FTZ R81, R81, R53.reuse ;  /* 0x0000003551517220 */ /* 0x080fe20000410000 */
[-C--:B------:R-:W-:Y:S01]  /*8290*/  FMUL.FTZ R92, R92, R53.reuse ;  /* 0x000000355c5c7220 */ /* 0x080fe20000410000 */
[-C--:B------:R-:W-:Y:S01]  /*82a0*/  FMUL.FTZ R93, R93, R53.reuse ;  /* 0x000000355d5d7220 */ /* 0x080fe20000410000 */
        /* <DEDUP_REMOVED lines=12> */
[--C-:B--2---:R-:W-:Y:S01]  /*8370*/  FFMA.FTZ R4, R65, UR6, -R2.reuse ;  /* 0x0000000641047c23 */ /* 0x104fe20008010802 */
[-C--:B------:R-:W-:Y:S01]  /*8380*/  FMUL.FTZ R140, R140, R53.reuse ;  /* 0x000000358c8c7220 */ /* 0x080fe20000410000 */
[----:B------:R-:W-:Y:S01]  /*8390*/  FMUL.FTZ R141, R141, R53 ;  /* 0x000000358d8d7220 */ /* 0x000fe20000410000 */
[----:B------:R-:W-:Y:S04]  /*83a0*/  LDSM.16.MT88.4 R28, [R193+0x6800] ;  /* 0x00680000c11c783b */ /* 0x000fe80000004200 */
[----:B------:R2:W4:Y:S01]  /*83b0*/  MUFU.EX2 R210, R4 ;  /* 0x0000000400d27308 */ /* 0x0005220000000800 */
[----:B---3--:R-:W-:Y:S01]  /*83c0*/  F2FP.BF16.F32.PACK_AB R6, R216, R214 ;  /* 0x000000d6d806723e */ /* 0x008fe200000010ff */
[----:B--2---:R-:W-:Y:S01]  /*83d0*/  FFMA.FTZ R4, R56, UR6, -R2 ;  /* 0x0000000638047c23 */ /* 0x004fe20008010802 */
[----:B----4-:R-:W-:-:S05]  /*83e0*/  F2FP.BF16.F32.PACK_AB R5, R210, R191 ;  /* 0x000000bfd205723e */ /* 0x010fca00000010ff */
[----:B------:R2:W3:Y:S02]  /*83f0*/  MUFU.EX2 R212, R4 ;  /* 0x0000000400d47308 */ /* 0x0004e40000000800 */
[----:B--2---:R-:W-:Y:S02]  /*8400*/  FSEL R4, R152, RZ, P2 ;  /* 0x000000ff98047208 */ /* 0x004fe40001000000 */
[----:B---3--:R-:W-:-:S03]  /*8410*/  F2FP.BF16.F32.PACK_AB R7, R211, R212 ;  /* 0x000000d4d307723e */ /* 0x008fc600000010ff */
[----:B------:R-:W-:-:S04]  /*8420*/  FADD.FTZ R3, R3, -R4 ;  /* 0x8000000403037221 */ /* 0x000fc80000010000 */
        /* <DEDUP_REMOVED lines=15> */
[----:B------:R2:W3:Y:S01]  /*8520*/  MUFU.EX2 R19, R4 ;  /* 0x0000000400137308 */ /* 0x0004e20000000800 */
[-C--:B------:R-:W-:Y:S01]  /*8530*/  FMUL.FTZ R118, R118, R52.reuse ;  /* 0x0000003476767220 */ /* 0x080fe20000410000 */
[----:B------:R-:W-:Y:S01]  /*8540*/  FMUL.FTZ R3, R3, UR6 ;  /* 0x0000000603037c20 */ /* 0x000fe20008410000 */
[-C--:B------:R-:W-:Y:S01]  /*8550*/  FMUL.FTZ R119, R119, R52.reuse ;  /* 0x0000003477777220 */ /* 0x080fe20000410000 */
[-C--:B------:R-:W-:Y:S01]  /*8560*/  FMUL.FTZ R126, R126, R52.reuse ;  /* 0x000000347e7e7220 */ /* 0x080fe20000410000 */
[-C--:B------:R-:W-:Y:S01]  /*8570*/  FMUL.FTZ R127, R127, R52.reuse ;  /* 0x000000347f7f7220 */ /* 0x080fe20000410000 */
[-C--:B------:R-:W-:Y:S01]  /*8580*/  FMUL.FTZ R134, R134, R52.reuse ;  /* 0x0000003486867220 */ /* 0x080fe20000410000 */
[-C--:B------:R-:W-:Y:S01]  /*8590*/  FMUL.FTZ R135, R135, R52.reuse ;  /* 0x0000003487877220 */ /* 0x080fe20000410000 */
[----:B------:R4:W5:Y:S01]  /*85a0*/  MUFU.EX2 R18, R3 ;  /* 0x0000000300127308 */ /* 0x0009620000000800 */
[-C--:B------:R-:W-:Y:S01]  /*85b0*/  FMUL.FTZ R142, R142, R52.reuse ;  /* 0x000000348e8e7220 */ /* 0x080fe20000410000 */
[----:B------:R-:W-:Y:S01]  /*85c0*/  FMUL.FTZ R143, R143, R52 ;  /* 0x000000348f8f7220 */ /* 0x000fe20000410000 */
[----:B--2---:R-:W-:Y:S01]  /*85d0*/  F2FP.BF16.F32.PACK_AB R4, R215, R213 ;  /* 0x000000d5d704723e */ /* 0x004fe200000010ff */
[-C--:B---3--:R-:W-:Y:S01]  /*85e0*/  FMUL.FTZ R84, R84, R19.reuse ;  /* 0x0000001354547220 */ /* 0x088fe20000410000 */
[-C--:B------:R-:W-:Y:S01]  /*85f0*/  FMUL.FTZ R85, R85, R19.reuse ;  /* 0x0000001355557220 */ /* 0x080fe20000410000 */
[-C--:B------:R-:W-:Y:S01]  /*8600*/  FMUL.FTZ R88, R88, R19.reuse ;  /* 0x0000001358587220 */ /* 0x080fe20000410000 */
[-C--:B------:R-:W-:Y:S01]  /*8610*/  FMUL.FTZ R89, R89, R19.reuse ;  /* 0x0000001359597220 */ /* 0x080fe20000410000 */
[-C--:B------:R-:W-:Y:S01]  /*8620*/  FMUL.FTZ R96, R96, R19.reuse ;  /* 0x0000001360607220 */ /* 0x080fe20000410000 */
[-C--:B------:R-:W-:Y:S01]  /*8630*/  FMUL.FTZ R97, R97, R19.reuse ;  /* 0x0000001361617220 */ /* 0x080fe20000410000 */
[C---:B------:R-:W-:Y:S01]  /*8640*/  HMMA.16816.F32.BF16 R48, R4.reuse, R20, R80 ;  /* 0x000000140430723c */ /* 0x040fe20000041850 */
[--C-:B----4-:R-:W-:Y:S01]  /*8650*/  FFMA.FTZ R3, R38, UR6, -R16.reuse ;  /* 0x0000000626037c23 */ /* 0x110fe20008010810 */
[-C--:B-----5:R-:W-:Y:S01]  /*8660*/  FMUL.FTZ R86, R86, R18.reuse ;  /* 0x0000001256567220 */ /* 0x0a0fe20000410000 */
[-C--:B------:R-:W-:Y:S01]  /*8670*/  FMUL.FTZ R87, R87, R18.reuse ;  /* 0x0000001257577220 */ /* 0x080fe20000410000 */
[-C--:B------:R-:W-:Y:S01]  /*8680*/  FMUL.FTZ R90, R90, R18.reuse ;  /* 0x000000125a5a7220 */ /* 0x080fe20000410000 */
[----:B------:R2:W-:Y:S01]  /*8690*/  MUFU.EX2 R190, R3 ;  /* 0x0000000300be7308 */ /* 0x0005e20000000800 */
[-C--:B------:R-:W-:Y:S01]  /*86a0*/  FMUL.FTZ R91, R91, R18.reuse ;  /* 0x000000125b5b7220 */ /* 0x080fe20000410000 */
[----:B------:R-:W-:Y:S01]  /*86b0*/  HMMA.16816.F32.BF16 R44, R4, R22, R92 ;  /* 0x00000016042c723c */ /* 0x000fe2000004185c */
        /* <DEDUP_REMOVED lines=12> */
[----:B------:R-:W3:Y:S01]  /*8780*/  LDSM.16.MT88.4 R20, [R195+0x6800] ;  /* 0x00680000c314783b */ /* 0x000ee20000004200 */
[-C--:B------:R-:W-:Y:S01]  /*8790*/  FMUL.FTZ R136, R136, R19.reuse ;  /* 0x0000001388887220 */ /* 0x080fe20000410000 */
[----:B--2---:R-:W-:Y:S01]  /*87a0*/  FFMA.FTZ R3, R71, UR6, -R16 ;  /* 0x0000000647037c23 */ /* 0x004fe20008010810 */
[-C--:B------:R-:W-:Y:S01]  /*87b0*/  FMUL.FTZ R137, R137, R19.reuse ;  /* 0x0000001389897220 */ /* 0x080fe20000410000 */
[-C--:B------:R-:W-:Y:S01]  /*87c0*/  FMUL.FTZ R138, R138, R18.reuse ;  /* 0x000000128a8a7220 */ /* 0x080fe20000410000 */
[C---:B-1----:R-:W-:Y:S01]  /*87d0*/  HMMA.16816.F32.BF16 R100, R4.reuse, R24, R100 ;  /* 0x000000180464723c */ /* 0x042fe20000041864 */
[----:B------:R1:W2:Y:S01]  /*87e0*/  MUFU.EX2 R189, R3 ;  /* 0x0000000300bd7308 */ /* 0x0002a20000000800 */
[-C--:B------:R-:W-:Y:S01]  /*87f0*/  FMUL.FTZ R139, R139, R18.reuse ;  /* 0x000000128b8b7220 */ /* 0x080fe20000410000 */
[-C--:B------:R-:W-:Y:S01]  /*8800*/  FMUL.FTZ R112, R112, R19.reuse ;  /* 0x0000001370707220 */ /* 0x080fe20000410000 */
[-C--:B------:R-:W-:Y:S01]  /*8810*/  FMUL.FTZ R113, R113, R19.reuse ;  /* 0x0000001371717220 */ /* 0x080fe20000410000 */
[-C--:B------:R-:W-:Y:S01]  /*8820*/  FMUL.FTZ R114, R114, R18.reuse ;  /* 0x0000001272727220 */ /* 0x080fe20000410000 */
[----:B------:R-:W-:Y:S01]  /*8830*/  HMMA.16816.F32.BF16 R108, R4, R26, R108 ;  /* 0x0000001a046c723c */ /* 0x000fe2000004186c */
[-C--:B------:R-:W-:Y:S01]  /*8840*/  FMUL.FTZ R115, R115, R18.reuse ;  /* 0x0000001273737220 */ /* 0x080fe20000410000 */
[-C--:B------:R-:W-:Y:S01]  /*8850*/  FMUL.FTZ R120, R120, R19.reuse ;  /* 0x0000001378787220 */ /* 0x080fe20000410000 */
[----:B------:R-:W-:Y:S01]  /*8860*/  FMUL.FTZ R121, R121, R19 ;  /* 0x0000001379797220 */ /* 0x000fe20000410000 */
[-C--:B------:R-:W-:Y:S01]  /*8870*/  FMUL.FTZ R122, R122, R18.reuse ;  /* 0x000000127a7a7220 */ /* 0x080fe20000410000 */
[----:B------:R-:W-:Y:S01]  /*8880*/  FMUL.FTZ R123, R123, R18 ;  /* 0x000000127b7b7220 */ /* 0x000fe20000410000 */
[----:B------:R-:W-:Y:S01]  /*8890*/  HMMA.16816.F32.BF16 R96, R12, R24, R96 ;  /* 0x000000180c60723c */ /* 0x000fe20000041860 */
[----:B------:R-:W-:Y:S01]  /*88a0*/  LDSM.16.MT88.4 R88, [R193+0x7800] ;  /* 0x00780000c158783b */ /* 0x000fe20000004200 */
[----:B-1----:R-:W-:-:S04]  /*88b0*/  FFMA.FTZ R3, R76, UR6, -R2 ;  /* 0x000000064c037c23 */ /* 0x002fc80008010802 */
[----:B------:R-:W-:Y:S01]  /*88c0*/  HMMA.16816.F32.BF16 R104, R12, R26, R104 ;  /* 0x0000001a0c68723c */ /* 0x000fe20000041868 */
[----:B------:R-:W1:Y:S01]  /*88d0*/  LDSM.16.MT88.4 R24, [R196+0x6800] ;  /* 0x00680000c418783b */ /* 0x000e620000004200 */
[----:B------:R4:W-:Y:S04]  /*88e0*/  MUFU.EX2 R186, R3 ;  /* 0x0000000300ba7308 */ /* 0x0009e80000000800 */
[C---:B------:R-:W-:Y:S06]  /*88f0*/  HMMA.16816.F32.BF16 R116, R4.reuse, R32, R116 ;  /* 0x000000200474723c */ /* 0x040fec0000041874 */
[C---:B------:R-:W-:Y:S06]  /*8900*/  HMMA.16816.F32.BF16 R124, R4.reuse, R34, R124 ;  /* 0x00000022047c723c */ /* 0x040fec000004187c */
[----:B------:R-:W-:Y:S01]  /*8910*/  HMMA.16816.F32.BF16 R60, R4, R40, R132 ;  /* 0x00000028043c723c */ /* 0x000fe20000041884 */
[----:B----4-:R-:W-:-:S04]  /*8920*/  FFMA.FTZ R3, R75, UR6, -R2 ;  /* 0x000000064b037c23 */ /* 0x010fc80008010802 */
[----:B------:R4:W5:Y:S01]  /*8930*/  MUFU.EX2 R185, R3 ;  /* 0x0000000300b97308 */ /* 0x0009620000000800 */
[----:B------:R-:W-:Y:S06]  /*8940*/  HMMA.16816.F32.BF16 R56, R4, R42, R140 ;  /* 0x0000002a0438723c */ /* 0x000fec000004188c */
[----:B------:R-:W-:Y:S01]  /*8950*/  HMMA.16816.F32.BF16 R128, R12, R40, R128 ;  /* 0x000000280c80723c */ /* 0x000fe20000041880 */
[----:B------:R-:W-:Y:S01]  /*8960*/  FFMA.FTZ R4, R73, UR6, -R2 ;  /* 0x0000000649047c23 */ /* 0x000fe20008010802 */
[----:B--2---:R-:W-:-:S03]  /*8970*/  F2FP.BF16.F32.PACK_AB R6, R189, R190 ;  /* 0x000000bebd06723e */ /* 0x004fc600000010ff */
[----:B------:R2:W-:Y:S01]  /*8980*/  MUFU.EX2 R184, R4 ;  /* 0x0000000400b87308 */ /* 0x0005e20000000800 */
[----:B------:R-:W-:Y:S01]  /*8990*/  HMMA.16816.F32.BF16 R136, R12, R42, R136 ;  /* 0x0000002a0c88723c */ /* 0x000fe20000041888 */
[----:B----4-:R-:W-:Y:S01]  /*89a0*/  FFMA.FTZ R3, R74, UR6, -R2 ;  /* 0x000000064a037c23 */ /* 0x010fe20008010802 */
[----:B-----5:R-:W-:-:S04]  /*89b0*/  F2FP.BF16.F32.PACK_AB R5, R185, R186 ;  /* 0x000000bab905723e */ /* 0x020fc800000010ff */
[C---:B------:R-:W-:Y:S01]  /*89c0*/  HMMA.16816.F32.BF16 R112, R12.reuse, R32, R112 ;  /* 0x000000200c70723c */ /* 0x040fe20000041870 */
[----:B------:R4:W5:Y:S05]  /*89d0*/  MUFU.EX2 R183, R3 ;  /* 0x0000000300b77308 */ /* 0x00096a0000000800 */
[----:B------:R-:W-:Y:S01]  /*89e0*/  HMMA.16816.F32.BF16 R120, R12, R34, R120 ;  /* 0x000000220c78723c */ /* 0x000fe20000041878 */
[----:B------:R-:W-:Y:S01]  /*89f0*/  LDSM.16.MT88.4 R32, [R196+0x7000] ;  /* 0x00700000c420783b */ /* 0x000fe20000004200 */
[----:B--2---:R-:W-:-:S05]  /*8a00*/  F2FP.BF16.F32.PACK_AB R4, R209, R217 ;  /* 0x000000d9d104723e */ /* 0x004fca00000010ff */
[----:B------:R-:W-:Y:S02]  /*8a10*/  F2FP.BF16.F32.PACK_AB R12, R230, R231 ;  /* 0x000000e7e60c723e */ /* 0x000fe400000010ff */
[----:B------:R-:W-:Y:S01]  /*8a20*/  F2FP.BF16.F32.PACK_AB R14, R226, R228 ;  /* 0x000000e4e20e723e */ /* 0x000fe200000010ff */
[--C-:B----4-:R-:W-:Y:S01]  /*8a30*/  FFMA.FTZ R3, R37, UR6, -R0.reuse ;  /* 0x0000000625037c23 */ /* 0x110fe20008010800 */
[----:B------:R-:W-:Y:S01]  /*8a40*/  FFMA.FTZ R0, R72, UR6, -R0 ;  /* 0x0000000648007c23 */ /* 0x000fe20008010800 */
[----:B------:R-:W2:Y:S01]  /*8a50*/  LDSM.16.MT88.4 R36, [R194+0x6800] ;  /* 0x00680000c224783b */ /* 0x000ea20000004200 */
[----:B-----5:R-:W-:Y:S01]  /*8a60*/  F2FP.BF16.F32.PACK_AB R7, R183, R184 ;  /* 0x000000b8b707723e */ /* 0x020fe200000010ff */
[----:B------:R4:W-:Y:S06]  /*8a70*/  MUFU.EX2 R188, R3 ;  /* 0x0000000300bc7308 */ /* 0x0009ec0000000800 */
[C---:B---3--:R-:W-:Y:S02]  /*8a80*/  HMMA.16816.F32.BF16 R60, R4.reuse, R20, R60 ;  /* 0x00000014043c723c */ /* 0x048fe4000004183c */
[----:B------:R3:W-:Y:S04]  /*8a90*/  MUFU.EX2 R187, R0 ;  /* 0x0000000000bb7308 */ /* 0x0007e80000000800 */
[----:B------:R-:W-:Y:S01]  /*8aa0*/  HMMA.16816.F32.BF16 R56, R4, R22, R56 ;  /* 0x000000160438723c */ /* 0x000fe20000041838 */
[----:B----4-:R-:W-:-:S05]  /*8ab0*/  FFMA.FTZ R3, R244, R52, R191 ;  /* 0x00000034f4037223 */ /* 0x010fca00000100bf */
[C---:B------:R-:W-:Y:S06]  /*8ac0*/  HMMA.16816.F32.BF16 R48, R4.reuse, R28, R48 ;  /* 0x0000001c0430723c */ /* 0x040fec0000041830 */
[----:B------:R-:W-:Y:S01]  /*8ad0*/  HMMA.16816.F32.BF16 R44, R4, R30, R44 ;  /* 0x0000001e042c723c */ /* 0x000fe2000004182c */
[----:B---3--:R-:W-:-:S04]  /*8ae0*/  FFMA.FTZ R0, R156, UR6, -R17 ;  /* 0x000000069c007c23 */ /* 0x008fc80008010811 */
[----:B------:R3:W-:Y:S01]  /*8af0*/  MUFU.EX2 R182, R0 ;  /* 0x0000000000b67308 */ /* 0x0007e20000000800 */
[C---:B-1----:R-:W-:Y:S06]  /*8b00*/  HMMA.16816.F32.BF16 R40, R4.reuse, R24, R100 ;  /* 0x000000180428723c */ /* 0x042fec0000041864 */
[C---:B------:R-:W-:Y:S06]  /*8b10*/  HMMA.16816.F32.BF16 R108, R4.reuse, R26, R108 ;  /* 0x0000001a046c723c */ /* 0x040fec000004186c */
[----:B--2---:R-:W-:Y:S01]  /*8b20*/  HMMA.16816.F32.BF16 R116, R4, R36, R116 ;  /* 0x000000240474723c */ /* 0x004fe20000041874 */
[----:B---3--:R-:W-:-:S05]  /*8b30*/  FFMA.FTZ R0, R149, UR6, -R17 ;  /* 0x0000000695007c23 */ /* 0x008fca0008010811 */
        /* <DEDUP_REMOVED lines=15> */
[----:B------:R1:W3:Y:S01]  /*8c30*/  MUFU.EX2 R177, R0 ;  /* 0x0000000000b17308 */ /* 0x0002e20000000800 */
[C---:B------:R-:W-:Y:S01]  /*8c40*/  HMMA.16816.F32.BF16 R64, R12.reuse, R30, R64 ;  /* 0x0000001e0c40723c */ /* 0x040fe20000041840 */
[----:B------:R-:W4:Y:S05]  /*8c50*/  LDSM.16.MT88.4 R28, [R193+0x7000] ;  /* 0x00700000c11c783b */ /* 0x000f2a0000004200 */
        /* <DEDUP_REMOVED lines=8> */
[----:B------:R-:W-:Y:S01]  /*8ce0*/  HMMA.16816.F32.BF16 R68, R12, R38, R120 ;  /* 0x000000260c44723c */ /* 0x000fe20000041878 */
[----:B------:R-:W-:Y:S06]  /*8cf0*/  LDSM.16.MT88.4 R120, [R194+0x7800] ;  /* 0x00780000c278783b */ /* 0x000fec0000004200 */
        /* <DEDUP_REMOVED lines=18> */
[C---:B----4-:R-:W-:Y:S06]  /*8e20*/  HMMA.16816.F32.BF16 R48, R4.reuse, R28, R48 ;  /* 0x0000001c0430723c */ /* 0x050fec0000041830 */
[----:B------:R-:W-:Y:S01]  /*8e30*/  HMMA.16816.F32.BF16 R44, R4, R30, R44 ;  /* 0x0000001e042c723c */ /* 0x000fe2000004182c */
[----:B-1----:R-:W-:-:S04]  /*8e40*/  FFMA.FTZ R0, R166, UR6, -R17 ;  /* 0x00000006a6007c23 */ /* 0x002fc80008010811 */
[----:B------:R1:W2:Y:S01]  /*8e50*/  MUFU.EX2 R146, R0 ;  /* 0x0000000000927308 */ /* 0x0002a20000000800 */
[C---:B------:R-:W-:Y:S06]  /*8e60*/  HMMA.16816.F32.BF16 R40, R4.reuse, R32, R40 ;  /* 0x000000200428723c */ /* 0x040fec0000041828 */
[C---:B------:R-:W-:Y:S06]  /*8e70*/  HMMA.16816.F32.BF16 R108, R4.reuse, R34, R108 ;  /* 0x00000022046c723c */ /* 0x040fec000004186c */
[----:B-----5:R-:W-:Y:S01]  /*8e80*/  HMMA.16816.F32.BF16 R116, R4, R24, R116 ;  /* 0x000000180474723c */ /* 0x020fe20000041874 */
[----:B-1----:R-:W-:Y:S01]  /*8e90*/  FFMA.FTZ R0, R163, UR6, -R17 ;  /* 0x00000006a3007c23 */ /* 0x002fe20008010811 */
[----:B--2---:R-:W-:-:S04]  /*8ea0*/  F2FP.BF16.F32.PACK_AB R13, R146, R148 ;  /* 0x00000094920d723e */ /* 0x004fc800000010ff */
[C---:B------:R-:W-:Y:S01]  /*8eb0*/  HMMA.16816.F32.BF16 R124, R4.reuse, R26, R124 ;  /* 0x0000001a047c723c */ /* 0x040fe2000004187c */
        /* <DEDUP_REMOVED lines=19> */
[----:B------:R-:W-:Y:S01]  /*8ff0*/  HMMA.16816.F32.BF16 R20, R12, R22, R136 ;  /* 0x000000160c14723c */ /* 0x000fe20000041888 */
[----:B------:R-:W-:Y:S02]  /*9000*/  MOV R69, R154 ;  /* 0x0000009a00457202 */ /* 0x000fe40000000f00 */
[----:B------:R-:W-:Y:S02]  /*9010*/  MOV R70, R155 ;  /* 0x0000009b00467202 */ /* 0x000fe40000000f00 */
[----:B------:R-:W-:-:S02]  /*9020*/  MOV R68, R153 ;  /* 0x0000009900447202 */ /* 0x000fc40000000f00 */
[----:B------:R-:W-:Y:S01]  /*9030*/  FFMA.FTZ R12, R243, R53, R213 ;  /* 0x00000035f30c7223 */ /* 0x000fe200000100d5 */
[----:B------:R-:W-:Y:S02]  /*9040*/  F2FP.BF16.F32.PACK_AB R136, R229, R227 ;  /* 0x000000e3e588723e */ /* 0x000fe400000010ff */
        /* <DEDUP_REMOVED lines=107> */
[----:B------:R-:W-:Y:S01]  /*9700*/  VIADD R156, R208, 0xfffffffd ;  /* 0xfffffffdd09c7836 */ /* 0x000fe20000000000 */
[----:B------:R-:W1:Y:S01]  /*9710*/  @!P0 LDC.64 R14, c[0x0][0x220] ;  /* 0x00008800ff0e8b82 */ /* 0x000e620000000a00 */
[----:B------:R-:W-:-:S04]  /*9720*/  DEPBAR.LE SB0, 0x0 ;  /* 0x000080000000791a */ /* 0x000fc80000000000 */
[----:B------:R-:W-:Y:S01]  /*9730*/  SHF.R.S32.HI R0, RZ, 0x1f, R156 ;  /* 0x0000001fff007819 */ /* 0x000fe2000001149c */
[-C--:B------:R-:W-:Y:S02]  /*9740*/  IMAD.WIDE.U32 R4, R156, R248.reuse, RZ ;  /* 0x000000f89c047225 */ /* 0x080fe400078e00ff */
[----:B------:R-:W-:Y:S02]  /*9750*/  BAR.SYNC.DEFER_BLOCKING 0x0 ;  /* 0x0000000000007b1d */ /* 0x000fe40000010000 */
[----:B------:R-:W-:Y:S01]  /*9760*/  IMAD R0, R0, R248, RZ ;  /* 0x000000f800007224 */ /* 0x000fe200078e02ff */
[----:B------:R-:W-:-:S05]  /*9770*/  LEA R2, P1, R4, R236, 0x6 ;  /* 0x000000ec04027211 */ /* 0x000fca00078230ff */
[----:B------:R-:W2:Y:S01]  /*9780*/  @!P0 LDC.64 R12, c[0x0][0x220] ;  /* 0x00008800ff0c8b82 */ /* 0x000ea20000000a00 */
[----:B------:R-:W-:-:S04]  /*9790*/  IMAD R0, R156, R249, R0 ;  /* 0x000000f99c007224 */ /* 0x000fc800078e0200 */
[----:B------:R-:W-:Y:S01]  /*97a0*/  IMAD.IADD R3, R5, 0x1, R0 ;  /* 0x0000000105037824 */ /* 0x000fe200078e0200 */
[-C--:B------:R-:W-:Y:S02]  /*97b0*/  @!P0 IADD3 R0, P4, R252, R2.reuse, RZ ;  /* 0x00000002fc008210 */ /* 0x080fe40007f9e0ff */
[----:B------:R-:W3:Y:S01]  /*97c0*/  @!P0 LDC.64 R16, c[0x0][0x220] ;  /* 0x00008800ff108b82 */ /* 0x000ee20000000a00 */
[----:B------:R-:W-:Y:S02]  /*97d0*/  @!P0 LEA R5, P2, R248, R2, 0x5 ;  /* 0x00000002f8058211 */ /* 0x000fe400078428ff */
[----:B------:R-:W-:Y:S02]  /*97e0*/  LEA.HI.X R3, R4, R251, R3, 0x6, P1 ;  /* 0x000000fb04037211 */ /* 0x000fe400008f3403 */
[----:B-1----:R-:W-:Y:S02]  /*97f0*/  @!P0 LEA R6, P1, R5, R14, 0x1 ;  /* 0x0000000e05068211 */ /* 0x002fe400078208ff */
[----:B------:R-:W-:Y:S01]  /*9800*/  @!P0 LEA.HI.X R7, R248, R3, R249, 0x5, P2 ;  /* 0x00000003f8078211 */ /* 0x000fe200010f2cf9 */
[----:B------:R-:W1:Y:S01]  /*9810*/  @!P0 LDC.64 R18, c[0x0][0x220] ;  /* 0x00008800ff128b82 */ /* 0x000e620000000a00 */
[----:B------:R-:W-:Y:S01]  /*9820*/  @!P0 IMAD.X R4, R245, 0x1, R3, P4 ;  /* 0x00000001f5048824 */ /* 0x000fe200020e0603 */
[----:B------:R-:W-:Y:S01]  /*9830*/  @P0 STS.128 [R207+0x6000], RZ ;  /* 0x006000ffcf000388 */ /* 0x000fe20000000c00 */
[----:B------:R-:W-:-:S02]  /*9840*/  @!P0 LEA.HI.X R7, R5, R15, R7, 0x1, P1 ;  /* 0x0000000f05078211 */ /* 0x000fc400008f0c07 */
[----:B--2---:R-:W-:-:S04]  /*9850*/  @!P0 LEA R12, P3, R0, R12, 0x1 ;  /* 0x0000000c000c8211 */ /* 0x004fc800078608ff */
[----:B------:R-:W-:Y:S01]  /*9860*/  @!P0 LEA.HI.X R13, R0, R13, R4, 0x1, P3 ;  /* 0x0000000d000d8211 */ /* 0x000fe200018f0c04 */
[----:B------:R-:W-:Y:S01]  /*9870*/  @!P0 IMAD R0, R249, 0x30, RZ ;  /* 0x00000030f9008824 */ /* 0x000fe200078e02ff */
[----:B---3--:R-:W-:-:S04]  /*9880*/  @!P0 LEA R14, P2, R2, R16, 0x1 ;  /* 0x00000010020e8211 */ /* 0x008fc800078408ff */
[--C-:B------:R-:W-:Y:S01]  /*9890*/  @!P0 LEA.HI.X R15, R2, R17, R3.reuse, 0x1, P2 ;  /* 0x00000011020f8211 */ /* 0x100fe200010f0c03 */
[----:B------:R-:W-:-:S04]  /*98a0*/  @!P0 IMAD.WIDE.U32 R2, R248, 0x30, R2 ;  /* 0x00000030f8028825 */ /* 0x000fc800078e0002 */
[----:B------:R-:W-:Y:S01]  /*98b0*/  @!P0 IMAD.IADD R0, R0, 0x1, R3 ;  /* 0x0000000100008824 */ /* 0x000fe200078e0203 */
[C---:B-1----:R-:W-:Y:S01]  /*98c0*/  @!P0 LEA R4, P1, R2.reuse, R18, 0x1 ;  /* 0x0000001202048211 */ /* 0x042fe200078208ff */
[----:B------:R-:W-:Y:S01]  /*98d0*/  @!PT LDS RZ, [RZ] ;  /* 0x00000000fffff984 */ /* 0x000fe20000000800 */
[----:B------:R-:W-:Y:S01]  /*98e0*/  @!PT LDS RZ, [RZ] ;  /* 0x00000000fffff984 */ /* 0x000fe20000000800 */
[----:B------:R-:W-:Y:S01]  /*98f0*/  @!PT LDS RZ, [RZ] ;  /* 0x00000000fffff984 */ /* 0x000fe20000000800 */
[----:B------:R-:W-:Y:S03]  /*9900*/  @!P0 LDGSTS.E.BYPASS.LTC128B.128 [R207+0x6000], desc[UR10][R14.64] ;  /* 0x060000000ecf8fae */ /* 0x000fe6000b901d4a */
[----:B------:R-:W-:Y:S01]  /*9910*/  @!P0 LEA.HI.X R5, R2, R19, R0, 0x1, P1 ;  /* 0x0000001302058211 */ /* 0x000fe200008f0c00 */
[----:B------:R-:W-:Y:S01]  /*9920*/  @P0 STS.128 [R207+0x6800], RZ ;  /* 0x006800ffcf000388 */ /* 0x000fe20000000c00 */
[----:B------:R-:W-:-:S03]  /*9930*/  IMAD R0, R156, 0x40, R238 ;  /* 0x000000409c007824 */ /* 0x000fc600078e02ee */
[----:B------:R-:W-:Y:S01]  /*9940*/  @!PT LDS RZ, [RZ] ;  /* 0x00000000fffff984 */ /* 0x000fe20000000800 */
[----:B------:R-:W-:Y:S01]  /*9950*/  @!PT LDS RZ, [RZ] ;  /* 0x00000000fffff984 */ /* 0x000fe20000000800 */
[----:B------:R-:W-:Y:S01]  /*9960*/  @!PT LDS RZ, [RZ] ;  /* 0x00000000fffff984 */ /* 0x000fe20000000800 */
[----:B------:R-:W-:Y:S01]  /*9970*/  @!P0 LDGSTS.E.BYPASS.LTC128B.128 [R207+0x6800], desc[UR10][R12.64] ;  /* 0x068000000ccf8fae */ /* 0x000fe2000b901d4a */
[C---:B------:R-:W-:Y:S01]  /*9980*/  VIADD R3, R0.reuse, 0x8 ;  /* 0x0000000800037836 */ /* 0x040fe20000000000 */
[C---:B------:R-:W-:Y:S01]  /*9990*/  ISETP.GE.AND P1, PT, R0.reuse, R8, PT ;  /* 0x000000080000720c */ /* 0x040fe20003f26270 */
[C---:B------:R-:W-:Y:S01]  /*99a0*/  VIADD R2, R0.reuse, 0x1 ;  /* 0x0000000100027836 */ /* 0x040fe20000000000 */
[----:B------:R-:W-:Y:S01]  /*99b0*/  @P0 STS.128 [R207+0x7000], RZ ;  /* 0x007000ffcf000388 */ /* 0x000fe20000000c00 */
[----:B------:R-:W-:-:S03]  /*99c0*/  ISETP.GE.AND P3, PT, R0, R9, PT ;  /* 0x000000090000720c */ /* 0x000fc60003f66270 */
[----:B------:R-:W-:Y:S01]  /*99d0*/  @!PT LDS RZ, [RZ] ;  /* 0x00000000fffff984 */ /* 0x000fe20000000800 */
[----:B------:R-:W-:Y:S01]  /*99e0*/  @!PT LDS RZ, [RZ] ;  /* 0x00000000fffff984 */ /* 0x000fe20000000800 */
[----:B------:R-:W-:Y:S01]  /*99f0*/  @!PT LDS RZ, [RZ] ;  /* 0x00000000fffff984 */ /* 0x000fe20000000800 */
[----:B------:R-:W-:Y:S01]  /*9a00*/  @!P0 LDGSTS.E.BYPASS.LTC128B.128 [R207+0x7000], desc[UR10][R6.64] ;  /* 0x0700000006cf8fae */ /* 0x000fe2000b901d4a */
[C---:B------:R-:W-:Y:S02]  /*9a10*/  ISETP.GE.AND P2, PT, R2.reuse, R8, PT ;  /* 0x000000080200720c */ /* 0x040fe40003f46270 */
[C---:B------:R-:W-:Y:S01]  /*9a20*/  ISETP.GE.AND P4, PT, R2.reuse, R9, PT ;  /* 0x000000090200720c */ /* 0x040fe20003f86270 */
[----:B------:R-:W-:Y:S01]  /*9a30*/  @P0 STS.128 [R207+0x7800], RZ ;  /* 0x007800ffcf000388 */ /* 0x000fe20000000c00 */
[C---:B------:R-:W-:Y:S02]  /*9a40*/  ISETP.GE.AND P6, PT, R2.reuse, R11, PT ;  /* 0x0000000b0200720c */ /* 0x040fe40003fc6270 */
[----:B------:R-:W-:Y:S01]  /*9a50*/  ISETP.GE.AND P5, PT, R2, R10, PT ;  /* 0x0000000a0200720c */ /* 0x000fe20003fa6270 */
[----:B------:R-:W-:Y:S01]  /*9a60*/  @!PT LDS RZ, [RZ] ;  /* 0x00000000fffff984 */ /* 0x000fe20000000800 */
[----:B------:R-:W-:Y:S01]  /*9a70*/  @!PT LDS RZ, [RZ] ;  /* 0x00000000fffff984 */ /* 0x000fe20000000800 */
[----:B------:R-:W-:Y:S01]  /*9a80*/  @!PT LDS RZ, [RZ] ;  /* 0x00000000fffff984 */ /* 0x000fe20000000800 */
[----:B------:R1:W-:Y:S01]  /*9a90*/  @!P0 LDGSTS.E.BYPASS.LTC128B.128 [R207+0x7800], desc[UR10][R4.64] ;  /* 0x0780000004cf8fae */ /* 0x0003e2000b901d4a */
[----:B------:R-:W-:-:S03]  /*9aa0*/  VIADD R2, R0, 0x9 ;  /* 0x0000000900027836 */ /* 0x000fc60000000000 */
[----:B------:R-:W-:Y:S04]  /*9ab0*/  LDSM.16.M88.4 R36, [R199] ;  /* 0x00000000c724783b */ /* 0x000fe80000000200 */
[----:B------:R-:W-:Y:S04]  /*9ac0*/  LDSM.16.M88.4 R32, [R199+0x2000] ;  /* 0x00200000c720783b */ /* 0x000fe80000000200 */
[----:B------:R-:W-:Y:S04]  /*9ad0*/  LDSM.16.M88.4 R28, [R202] ;  /* 0x00000000ca1c783b */ /* 0x000fe80000000200 */
[----:B------:R-:W-:Y:S04]  /*9ae0*/  LDSM.16.M88.4 R40, [R198+0x4000] ;  /* 0x00400000c628783b */ /* 0x000fe80000000200 */
[----:B------:R-:W-:Y:S04]  /*9af0*/  LDSM.16.M88.4 R24, [R202+0x2000] ;  /* 0x00200000ca18783b */ /* 0x000fe80000000200 */
[----:B------:R-:W-:Y:S04]  /*9b00*/  LDSM.16.M88.4 R48, [R203] ;  /* 0x00000000cb30783b */ /* 0x000fe80000000200 */
[----:B-1----:R-:W1:Y:S04]  /*9b10*/  LDSM.16.M88.4 R4, [R192+0x4000] ;  /* 0x00400000c004783b */ /* 0x002e680000000200 */
[----:B------:R-:W2:Y:S04]  /*9b20*/  LDSM.16.M88.4 R20, [R200] ;  /* 0x00000000c814783b */ /* 0x000ea80000000200 */
[----:B------:R-:W-:Y:S04]  /*9b30*/  LDSM.16.M88.4 R52, [R197] ;  /* 0x00000000c534783b */ /* 0x000fe80000000200 */
[----:B------:R-:W3:Y:S04]  /*9b40*/  LDSM.16.M88.4 R16, [R200+0x2000] ;  /* 0x00200000c810783b */ /* 0x000ee80000000200 */
[----:B------:R-:W0:Y:S01]  /*9b50*/  LDGDEPBAR ;  /* 0x00000000000079af */ /* 0x000e220000000000 */
[-C--:B-1----:R-:W-:Y:S06]  /*9b60*/  HMMA.16816.F32.BF16 R12, R36, R4.reuse, RZ ;  /* 0x00000004240c723c */ /* 0x082fec00000418ff */
[C---:B------:R-:W-:Y:S06]  /*9b70*/  HMMA.16816.F32.BF16 R56, R32.reuse, R4, RZ ;  /* 0x000000042038723c */ /* 0x040fec00000418ff */
[-C--:B------:R-:W-:Y:S06]  /*9b80*/  HMMA.16816.F32.BF16 R64, R32, R6.reuse, RZ ;  /* 0x000000062040723c */ /* 0x080fec00000418ff */
[----:B------:R-:W-:Y:S01]  /*9b90*/  HMMA.16816.F32.BF16 R68, R36, R6, RZ ;  /* 0x000000062444723c */ /* 0x000fe200000418ff */
[----:B------:R-:W-:Y:S05]  /*9ba0*/  LDSM.16.M88.4 R4, [R201+0x2000] ;  /* 0x00200000c904783b */ /* 0x000fea0000000200 */
[-C--:B------:R-:W-:Y:S01]  /*9bb0*/  HMMA.16816.F32.BF16 R44, R28, R40.reuse, R12 ;  /* 0x000000281c2c723c */ /* 0x080fe2000004180c */
[----:B------:R-:W1:Y:S05]  /*9bc0*/  LDSM.16.M88.4 R12, [R201] ;  /* 0x00000000c90c783b */ /* 0x000e6a0000000200 */
[C---:B------:R-:W-:Y:S01]  /*9bd0*/  HMMA.16816.F32.BF16 R60, R24.reuse, R40, R56 ;  /* 0x00000028183c723c */ /* 0x040fe20000041838 */
[----:B------:R-:W4:Y:S05]  /*9be0*/  LDSM.16.M88.4 R56, [R192+0x4800] ;  /* 0x00480000c038783b */ /* 0x000f2a0000000200 */
[-C--:B------:R-:W-:Y:S06]  /*9bf0*/  HMMA.16816.F32.BF16 R64, R24, R42.reuse, R64 ;  /* 0x0000002a1840723c */ /* 0x080fec0000041840 */
[----:B------:R-:W-:Y:S06]  /*9c00*/  HMMA.16816.F32.BF16 R68, R28, R42, R68 ;  /* 0x0000002a1c44723c */ /* 0x000fec0000041844 */
[-C--:B--2---:R-:W-:Y:S06]  /*9c10*/  HMMA.16816.F32.BF16 R44, R20, R48.reuse, R44 ;  /* 0x00000030142c723c */ /* 0x084fec000004182c */
[C---:B---3--:R-:W-:Y:S06]  /*9c20*/  HMMA.16816.F32.BF16 R40, R16.reuse, R48, R60 ;  /* 0x000000301028723c */ /* 0x048fec000004183c */
[-C--:B------:R-:W-:Y:S06]  /*9c30*/  HMMA.16816.F32.BF16 R64, R16, R50.reuse, R64 ;  /* 0x000000321040723c */ /* 0x080fec0000041840 */
[----:B------:R-:W-:Y:S06]  /*9c40*/  HMMA.16816.F32.BF16 R60, R20, R50, R68 ;  /* 0x00000032143c723c */ /* 0x000fec0000041844 */
[----:B-1----:R-:W-:Y:S01]  /*9c50*/  HMMA.16816.F32.BF16 R72, R12, R52, R44 ;  /* 0x000000340c48723c */ /* 0x002fe2000004182c */
[----:B------:R-:W1:Y:S05]  /*9c60*/  LDSM.16.M88.4 R44, [R198+0x4800] ;  /* 0x00480000c62c783b */ /* 0x000e6a0000000200 */
[C---:B----4-:R-:W-:Y:S06]  /*9c70*/  HMMA.16816.F32.BF16 R48, R36.reuse, R56, RZ ;  /* 0x000000382430723c */ /* 0x050fec00000418ff */
[----:B------:R-:W-:Y:S06]  /*9c80*/  HMMA.16816.F32.BF16 R68, R36, R58, RZ ;  /* 0x0000003a2444723c */ /* 0x000fec00000418ff */
[----:B------:R-:W-:Y:S06]  /*9c90*/  HMMA.16816.F32.BF16 R76, R12, R54, R60 ;  /* 0x000000360c4c723c */ /* 0x000fec000004183c */
[C---:B------:R-:W-:Y:S01]  /*9ca0*/  HMMA.16816.F32.BF16 R144, R4.reuse, R52, R40 ;  /* 0x000000340490723c */ /* 0x040fe20000041828 */
[----:B------:R-:W2:Y:S01]  /*9cb0*/  LDSM.16.M88.4 R40, [R206] ;  /* 0x00000000ce28783b */ /* 0x000ea20000000200 */
[----:B------:R-:W-:Y:S01]  /*9cc0*/  FMUL.FTZ R72, R72, UR8 ;  /* 0x0000000848487c20 */ /* 0x000fe20008410000 */
[----:B------:R-:W-:Y:S01]  /*9cd0*/  FMUL.FTZ R73, R73, UR8 ;  /* 0x0000000849497c20 */ /* 0x000fe20008410000 */
[----:B------:R-:W-:Y:S01]  /*9ce0*/  FMUL.FTZ R74, R74, UR8 ;  /* 0x000000084a4a7c20 */ /* 0x000fe20008410000 */
[----:B------:R-:W-:Y:S01]  /*9cf0*/  FMUL.FTZ R75, R75, UR8 ;  /* 0x000000084b4b7c20 */ /* 0x000fe20008410000 */
[----:B------:R-:W-:Y:S01]  /*9d00*/  HMMA.16816.F32.BF16 R148, R4, R54, R64 ;  /* 0x000000360494723c */ /* 0x000fe20000041840 */
[----:B------:R-:W-:Y:S01]  /*9d10*/  MUFU.TANH R191, R72 ;  /* 0x0000004800bf7308 */ /* 0x000fe20000002400 */
[----:B------:R-:W3:Y:S07]  /*9d20*/  LDSM.16.M88.4 R52, [R197+0x800] ;  /* 0x00080000c534783b */ /* 0x000eee0000000200 */
[----:B------:R-:W-:Y:S01]  /*9d30*/  MUFU.TANH R190, R73 ;  /* 0x0000004900be7308 */ /* 0x000fe20000002400 */
[----:B-1----:R-:W-:Y:S02]  /*9d40*/  HMMA.16816.F32.BF16 R60, R28, R44, R48 ;  /* 0x0000002c1c3c723c */ /* 0x002fe40000041830 */
[----:B------:R-:W-:Y:S01]  /*9d50*/  FMUL.FTZ R76, R76, UR8 ;  /* 0x000000084c4c7c20 */ /* 0x000fe20008410000 */
[----:B------:R-:W-:Y:S01]  /*9d60*/  FMUL.FTZ R77, R77, UR8 ;  /* 0x000000084d4d7c20 */ /* 0x000fe20008410000 */
[----:B------:R-:W-:Y:S01]  /*9d70*/  FMUL.FTZ R78, R78, UR8 ;  /* 0x000000084e4e7c20 */ /* 0x000fe20008410000 */
[----:B------:R-:W-:Y:S01]  /*9d80*/  FMUL.FTZ R79, R79, UR8 ;  /* 0x000000084f4f7c20 */ /* 0x000fe20008410000 */
[----:B------:R-:W-:Y:S01]  /*9d90*/  HMMA.16816.F32.BF16 R48, R32, R56, RZ ;  /* 0x000000382030723c */ /* 0x000fe200000418ff */
[----:B------:R-:W-:Y:S01]  /*9da0*/  MUFU.TANH R188, R74 ;  /* 0x0000004a00bc7308 */ /* 0x000fe20000002400 */
[----:B------:R-:W-:Y:S01]  /*9db0*/  FMUL.FTZ R144, R144, UR8 ;  /* 0x0000000890907c20 */ /* 0x000fe20008410000 */
[----:B------:R-:W-:Y:S01]  /*9dc0*/  FMUL.FTZ R145, R145, UR8 ;  /* 0x0000000891917c20 */ /* 0x000fe20008410000 */
[----:B------:R-:W-:Y:S01]  /*9dd0*/  FMUL.FTZ R146, R146, UR8 ;  /* 0x0000000892927c20 */ /* 0x000fe20008410000 */
[----:B------:R-:W-:Y:S01]  /*9de0*/  FMUL.FTZ R147, R147, UR8 ;  /* 0x0000000893937c20 */ /* 0x000fe20008410000 */
[----:B------:R-:W-:Y:S02]  /*9df0*/  HMMA.16816.F32.BF16 R64, R28, R46, R68 ;  /* 0x0000002e1c40723c */ /* 0x000fe40000041844 */
[----:B------:R-:W-:Y:S01]  /*9e00*/  FMUL.FTZ R148, R148, UR8 ;  /* 0x0000000894947c20 */ /* 0x000fe20008410000 */
[----:B------:R-:W-:Y:S01]  /*9e10*/  FMUL.FTZ R149, R149, UR8 ;  /* 0x0000000895957c20 */ /* 0x000fe20008410000 */
[----:B------:R1:W4:Y:S01]  /*9e20*/  MUFU.TANH R185, R75 ;  /* 0x0000004b00b97308 */ /* 0x0003220000002400 */
[----:B------:R-:W-:Y:S01]  /*9e30*/  FMUL.FTZ R150, R150, UR8 ;  /* 0x0000000896967c20 */ /* 0x000fe20008410000 */
[----:B------:R-:W-:-:S06]  /*9e40*/  FMUL.FTZ R151, R151, UR8 ;  /* 0x0000000897977c20 */ /* 0x000fcc0008410000 */
[----:B------:R-:W5:Y:S01]  /*9e50*/  MUFU.TANH R184, R76 ;  /* 0x0000004c00b87308 */ /* 0x000f620000002400 */
[----:B--2---:R-:W-:Y:S06]  /*9e60*/  HMMA.16816.F32.BF16 R68, R20, R40, R60 ;  /* 0x000000281444723c */ /* 0x004fec000004183c */
[----:B------:R-:W-:Y:S01]  /*9e70*/  HMMA.16816.F32.BF16 R48, R24, R44, R48 ;  /* 0x0000002c1830723c */ /* 0x000fe20000041830 */
[----:B------:R-:W-:Y:S05]  /*9e80*/  MUFU.TANH R182, R77 ;  /* 0x0000004d00b67308 */ /* 0x000fea0000002400 */
[----:B-1----:R-:W-:Y:S01]  /*9e90*/  HMMA.16816.F32.BF16 R72, R32, R58, RZ ;  /* 0x0000003a2048723c */ /* 0x002fe200000418ff */
[----:B------:R-:W1:Y:S02]  /*9ea0*/  LDSM.16.M88.4 R56, [R192+0x5000] ;  /* 0x00500000c038783b */ /* 0x000e640000000200 */
[----:B------:R-:W2:Y:S03]  /*9eb0*/  MUFU.TANH R183, R78 ;  /* 0x0000004e00b77308 */ /* 0x000ea60000002400 */
[----:B------:R-:W-:Y:S05]  /*9ec0*/  HMMA.16816.F32.BF16 R60, R20, R42, R64 ;  /* 0x0000002a143c723c */ /* 0x000fea0000041840 */
[----:B------:R4:W2:Y:S07]  /*9ed0*/  MUFU.TANH R180, R79 ;  /* 0x0000004f00b47308 */ /* 0x0008ae0000002400 */
[----:B------:R-:W-:Y:S01]  /*9ee0*/  HMMA.16816.F32.BF16 R64, R16, R40, R48 ;  /* 0x000000281040723c */ /* 0x000fe20000041830 */
[----:B------:R-:W5:Y:S01]  /*9ef0*/  LDSM.16.M88.4 R48, [R198+0x5000] ;  /* 0x00500000c630783b */ /* 0x000f620000000200 */
[----:B------:R-:W2:Y:S04]  /*9f00*/  MUFU.TANH R186, R144 ;  /* 0x0000009000ba7308 */ /* 0x000ea80000002400 */
[----:B------:R-:W-:Y:S04]  /*9f10*/  HMMA.16816.F32.BF16 R44, R24, R46, R72 ;  /* 0x0000002e182c723c */ /* 0x000fe80000041848 */
[----:B------:R-:W-:Y:S02]  /*9f20*/  MUFU.TANH R189, R145 ;  /* 0x0000009100bd7308 */ /* 0x000fe40000002400 */
[C---:B---3--:R-:W-:Y:S06]  /*9f30*/  HMMA.16816.F32.BF16 R72, R12.reuse, R52, R68 ;  /* 0x000000340c48723c */ /* 0x048fec0000041844 */
[----:B------:R-:W-:Y:S01]  /*9f40*/  HMMA.16816.F32.BF16 R68, R12, R54, R60 ;  /* 0x000000360c44723c */ /* 0x000fe2000004183c */
[----:B------:R-:W-:Y:S05]  /*9f50*/  MUFU.TANH R187, R146 ;  /* 0x0000009200bb7308 */ /* 0x000fea0000002400 */
[----:B-1----:R-:W-:Y:S03]  /*9f60*/  HMMA.16816.F32.BF16 R60, R36, R56, RZ ;  /* 0x00000038243c723c */ /* 0x002fe600000418ff */
[----:B------:R1:W-:Y:S03]  /*9f70*/  MUFU.TANH R177, R147 ;  /* 0x0000009300b17308 */ /* 0x0003e60000002400 */
[----:B------:R-:W-:Y:S01]  /*9f80*/  HMMA.16816.F32.BF16 R44, R16, R42, R44 ;  /* 0x0000002a102c723c */ /* 0x000fe2000004182c */
[----:B------:R-:W3:Y:S04]  /*9f90*/  LDSM.16.M88.4 R40, [R205] ;  /* 0x00000000cd28783b */ /* 0x000ee80000000200 */
[----:B------:R-:W2:Y:S01]  /*9fa0*/  MUFU.TANH R181, R148 ;  /* 0x0000009400b57308 */ /* 0x000ea20000002400 */
[----:B----4-:R-:W-:Y:S01]  /*9fb0*/  HMMA.16816.F32.BF16 R76, R4, R52, R64 ;  /* 0x00000034044c723c */ /* 0x010fe20000041840 */
[----:B------:R-:W-:Y:S01]  /*9fc0*/  FMUL.FTZ R72, R72, UR8 ;  /* 0x0000000848487c20 */ /* 0x000fe20008410000 */
[----:B------:R-:W-:Y:S01]  /*9fd0*/  FMUL.FTZ R73, R73, UR8 ;  /* 0x0000000849497c20 */ /* 0x000fe20008410000 */
[----:B------:R-:W-:Y:S01]  /*9fe0*/  FMUL.FTZ R74, R74, UR8 ;  /* 0x000000084a4a7c20 */ /* 0x000fe20008410000 */
[----:B------:R-:W-:-:S02]  /*9ff0*/  FMUL.FTZ R75, R75, UR8 ;  /* 0x000000084b4b7c20 */ /* 0x000fc40008410000 */
[----:B------:R-:W-:Y:S01]  /*a000*/  HMMA.16816.F32.BF16 R64, R36, R58, RZ ;  /* 0x0000003a2440723c */ /* 0x000fe200000418ff */
[----:B------:R-:W-:Y:S01]  /*a010*/  MUFU.TANH R175, R72 ;  /* 0x0000004800af7308 */ /* 0x000fe20000002400 */
[----:B------:R-:W-:Y:S01]  /*a020*/  FMUL.FTZ R68, R68, UR8 ;  /* 0x0000000844447c20 */ /* 0x000fe20008410000 */
[----:B------:R-:W-:Y:S01]  /*a030*/  FMUL.FTZ R69, R69, UR8 ;  /* 0x0000000845457c20 */ /* 0x000fe20008410000 */
[----:B------:R-:W-:Y:S01]  /*a040*/  FMUL.FTZ R70, R70, UR8 ;  /* 0x0000000846467c20 */ /* 0x000fe20008410000 */
[----:B------:R-:W-:Y:S01]  /*a050*/  FMUL.FTZ R71, R71, UR8 ;  /* 0x0000000847477c20 */ /* 0x000fe20008410000 */
[----:B-----5:R-:W-:Y:S03]  /*a060*/  HMMA.16816.F32.BF16 R60, R28, R48, R60 ;  /* 0x000000301c3c723c */ /* 0x020fe6000004183c */
[----:B------:R-:W-:Y:S03]  /*a070*/  MUFU.TANH R174, R73 ;  /* 0x0000004900ae7308 */ /* 0x000fe60000002400 */
[----:B-1----:R-:W-:Y:S01]  /*a080*/  HMMA.16816.F32.BF16 R144, R4, R54, R44 ;  /* 0x000000360490723c */ /* 0x002fe2000004182c */
[----:B------:R-:W1:Y:S04]  /*a090*/  LDSM.16.M88.4 R52, [R197+0x1000] ;  /* 0x00100000c534783b */ /* 0x000e680000000200 */
[----:B------:R-:W-:Y:S01]  /*a0a0*/  MUFU.TANH R171, R74 ;  /* 0x0000004a00ab7308 */ /* 0x000fe20000002400 */
[----:B------:R-:W-:Y:S01]  /*a0b0*/  HMMA.16816.F32.BF16 R44, R32, R56, RZ ;  /* 0x00000038202c723c */ /* 0x000fe200000418ff */
[----:B------:R-:W-:Y:S01]  /*a0c0*/  FMUL.FTZ R76, R76, UR8 ;  /* 0x000000084c4c7c20 */ /* 0x000fe20008410000 */
[----:B------:R-:W-:Y:S01]  /*a0d0*/  FMUL.FTZ R77, R77, UR8 ;  /* 0x000000084d4d7c20 */ /* 0x000fe20008410000 */
[----:B------:R-:W-:Y:S01]  /*a0e0*/  FMUL.FTZ R78, R78, UR8 ;  /* 0x000000084e4e7c20 */ /* 0x000fe20008410000 */
[----:B------:R-:W-:-:S02]  /*a0f0*/  FMUL.FTZ R79, R79, UR8 ;  /* 0x000000084f4f7c20 */ /* 0x000fc40008410000 */
[----:B------:R-:W-:Y:S01]  /*a100*/  HMMA.16816.F32.BF16 R64, R28, R50, R64 ;  /* 0x000000321c40723c */ /* 0x000fe20000041840 */
[----:B------:R4:W-:Y:S08]  /*a110*/  MUFU.TANH R170, R75 ;  /* 0x0000004b00aa7308 */ /* 0x0009f00000002400 */
[----:B------:R-:W-:Y:S03]  /*a120*/  MUFU.TANH R173, R68 ;  /* 0x0000004400ad7308 */ /* 0x000fe60000002400 */
[----:B------:R-:W-:Y:S01]  /*a130*/  FMUL.FTZ R146, R146, UR8 ;  /* 0x0000000892927c20 */ /* 0x000fe20008410000 */
[----:B------:R-:W-:Y:S01]  /*a140*/  FMUL.FTZ R144, R144, UR8 ;  /* 0x0000000890907c20 */ /* 0x000fe20008410000 */
[----:B------:R-:W-:Y:S01]  /*a150*/  FMUL.FTZ R145, R145, UR8 ;  /* 0x0000000891917c20 */ /* 0x000fe20008410000 */
[----:B------:R-:W-:-:S02]  /*a160*/  FMUL.FTZ R147, R147, UR8 ;  /* 0x0000000893937c20 */ /* 0x000fc40008410000 */
[----:B------:R-:W-:Y:S01]  /*a170*/  MUFU.TANH R172, R69 ;  /* 0x0000004500ac7308 */ /* 0x000fe20000002400 */
[----:B----4-:R-:W-:Y:S06]  /*a180*/  HMMA.16816.F32.BF16 R72, R32, R58, RZ ;  /* 0x0000003a2048723c */ /* 0x010fec00000418ff */
[C---:B---3--:R-:W-:Y:S01]  /*a190*/  HMMA.16816.F32.BF16 R56, R20.reuse, R42, R64 ;  /* 0x0000002a1438723c */ /* 0x048fe20000041840 */
[----:B------:R-:W-:Y:S08]  /*a1a0*/  MUFU.TANH R169, R70 ;  /* 0x0000004600a97308 */ /* 0x000ff00000002400 */
[----:B------:R3:W-:Y:S08]  /*a1b0*/  MUFU.TANH R167, R71 ;  /* 0x0000004700a77308 */ /* 0x0007f00000002400 */
[----:B------:R-:W-:Y:S08]  /*a1c0*/  MUFU.TANH R168, R76 ;  /* 0x0000004c00a87308 */ /* 0x000ff00000002400 */
[----:B------:R-:W-:Y:S01]  /*a1d0*/  MUFU.TANH R165, R77 ;  /* 0x0000004d00a57308 */ /* 0x000fe20000002400 */
[----:B---3--:R-:W-:Y:S06]  /*a1e0*/  HMMA.16816.F32.BF16 R68, R20, R40, R60 ;  /* 0x000000281444723c */ /* 0x008fec000004183c */
[C---:B------:R-:W-:Y:S01]  /*a1f0*/  HMMA.16816.F32.BF16 R60, R24.reuse, R48, R44 ;  /* 0x00000030183c723c */ /* 0x040fe2000004182c */
[----:B------:R-:W3:Y:S01]  /*a200*/  LDSM.16.M88.4 R44, [R192+0x5800] ;  /* 0x00580000c02c783b */ /* 0x000ee20000000200 */
[----:B------:R-:W-:Y:S04]  /*a210*/  MUFU.TANH R161, R78 ;  /* 0x0000004e00a17308 */ /* 0x000fe80000002400 */
[----:B------:R-:W-:Y:S04]  /*a220*/  HMMA.16816.F32.BF16 R48, R24, R50, R72 ;  /* 0x000000321830723c */ /* 0x000fe80000041848 */
[----:B------:R4:W-:Y:S08]  /*a230*/  MUFU.TANH R158, R79 ;  /* 0x0000004f009e7308 */ /* 0x0009f00000002400 */
[----:B-1----:R-:W-:Y:S01]  /*a240*/  HMMA.16816.F32.BF16 R68, R12, R52, R68 ;  /* 0x000000340c44723c */ /* 0x002fe20000041844 */
[----:B------:R-:W-:Y:S05]  /*a250*/  MUFU.TANH R159, R146 ;  /* 0x00000092009f7308 */ /* 0x000fea0000002400 */
[----:B------:R-:W-:Y:S03]  /*a260*/  HMMA.16816.F32.BF16 R64, R16, R40, R60 ;  /* 0x000000281040723c */ /* 0x000fe6000004183c */
[----:B------:R-:W1:Y:S03]  /*a270*/  MUFU.TANH R179, R149 ;  /* 0x0000009500b37308 */ /* 0x000e660000002400 */
[----:B------:R-:W-:Y:S05]  /*a280*/  HMMA.16816.F32.BF16 R60, R12, R54, R56 ;  /* 0x000000360c3c723c */ /* 0x000fea0000041838 */
[----:B------:R-:W5:Y:S01]  /*a290*/  MUFU.TANH R178, R150 ;  /* 0x0000009600b27308 */ /* 0x000f620000002400 */
[----:B------:R-:W-:Y:S01]  /*a2a0*/  HMMA.16816.F32.BF16 R56, R16, R42, R48 ;  /* 0x0000002a1038723c */ /* 0x000fe20000041830 */
[----:B------:R-:W2:Y:S05]  /*a2b0*/  LDSM.16.M88.4 R40, [R198+0x5800] ;  /* 0x00580000c628783b */ /* 0x000eaa0000000200 */
[-C--:B---3--:R-:W-:Y:S01]  /*a2c0*/  HMMA.16816.F32.BF16 R48, R36, R44.reuse, RZ ;  /* 0x0000002c2430723c */ /* 0x088fe200000418ff */
[----:B------:R-:W3:Y:S01]  /*a2d0*/  MUFU.TANH R176, R151 ;  /* 0x0000009700b07308 */ /* 0x000ee20000002400 */
[----:B------:R-:W-:Y:S01]  /*a2e0*/  FMUL.FTZ R69, R69, UR8 ;  /* 0x0000000845457c20 */ /* 0x000fe20008410000 */
[----:B------:R-:W-:Y:S01]  /*a2f0*/  FMUL.FTZ R68, R68, UR8 ;  /* 0x0000000844447c20 */ /* 0x000fe20008410000 */
[----:B------:R-:W-:Y:S01]  /*a300*/  FMUL.FTZ R71, R71, UR8 ;  /* 0x0000000847477c20 */ /* 0x000fe20008410000 */
[----:B------:R-:W-:Y:S01]  /*a310*/  FMUL.FTZ R70, R70, UR8 ;  /* 0x0000000846467c20 */ /* 0x000fe20008410000 */
[C---:B------:R-:W-:Y:S03]  /*a320*/  HMMA.16816.F32.BF16 R72, R32.reuse, R44, RZ ;  /* 0x0000002c2048723c */ /* 0x040fe600000418ff */
[----:B------:R-:W3:Y:S03]  /*a330*/  MUFU.TANH R166, R144 ;  /* 0x0000009000a67308 */ /* 0x000ee60000002400 */
[-C--:B----4-:R-:W-:Y:S01]  /*a340*/  HMMA.16816.F32.BF16 R76, R32, R46.reuse, RZ ;  /* 0x0000002e204c723c */ /* 0x090fe200000418ff */
[----:B------:R-:W4:Y:S01]  /*a350*/  LDSM.16.M88.4 R32, [R204] ;  /* 0x00000000cc20783b */ /* 0x000f220000000200 */
[----:B------:R-:W-:Y:S01]  /*a360*/  FMUL.FTZ R61, R61, UR8 ;  /* 0x000000083d3d7c20 */ /* 0x000fe20008410000 */
[----:B------:R-:W-:Y:S01]  /*a370*/  FMUL.FTZ R62, R62, UR8 ;  /* 0x000000083e3e7c20 */ /* 0x000fe20008410000 */
[----:B------:R-:W-:Y:S01]  /*a380*/  FMUL.FTZ R60, R60, UR8 ;  /* 0x000000083c3c7c20 */ /* 0x000fe20008410000 */
[----:B------:R-:W-:Y:S01]  /*a390*/  FMUL.FTZ R63, R63, UR8 ;  /* 0x000000083f3f7c20 */ /* 0x000fe20008410000 */
[----:B------:R-:W-:Y:S01]  /*a3a0*/  HMMA.16816.F32.BF16 R36, R36, R46, RZ ;  /* 0x0000002e2424723c */ /* 0x000fe200000418ff */
[----:B------:R-:W-:Y:S05]  /*a3b0*/  MUFU.TANH R146, R61 ;  /* 0x0000003d00927308 */ /* 0x000fea0000002400 */
[C---:B------:R-:W-:Y:S03]  /*a3c0*/  HMMA.16816.F32.BF16 R64, R4.reuse, R52, R64 ;  /* 0x000000340440723c */ /* 0x040fe60000041840 */
[----:B------:R1:W-:Y:S03]  /*a3d0*/  MUFU.TANH R162, R62 ;  /* 0x0000003e00a27308 */ /* 0x0003e60000002400 */
[----:B------:R-:W-:Y:S05]  /*a3e0*/  HMMA.16816.F32.BF16 R56, R4, R54, R56 ;  /* 0x000000360438723c */ /* 0x000fea0000041838 */
[----:B------:R-:W-:Y:S01]  /*a3f0*/  MUFU.TANH R148, R60 ;  /* 0x0000003c00947308 */ /* 0x000fe20000002400 */
[C---:B--2---:R-:W-:Y:S06]  /*a400*/  HMMA.16816.F32.BF16 R44, R28.reuse, R40, R48 ;  /* 0x000000281c2c723c */ /* 0x044fec0000041830 */
[----:B------:R-:W-:Y:S01]  /*a410*/  HMMA.16816.F32.BF16 R36, R28, R42, R36 ;  /* 0x0000002a1c24723c */ /* 0x000fe20000041824 */
[----:B------:R-:W2:Y:S01]  /*a420*/  LDSM.16.M88.4 R28, [R197+0x1800] ;  /* 0x00180000c51c783b */ /* 0x000ea20000000200 */
[----:B-1----:R-:W-:Y:S01]  /*a430*/  FSEL R62, R185, -INF , !P4 ;  /* 0xff800000b93e7808 */ /* 0x002fe20006000000 */
[----:B------:R1:W-:Y:S01]  /*a440*/  MUFU.TANH R163, R63 ;  /* 0x0000003f00a37308 */ /* 0x0003e20000002400 */
[----:B------:R-:W-:Y:S01]  /*a450*/  ISETP.GE.AND P4, PT, R2, R9, PT ;  /* 0x000000090200720c */ /* 0x000fe20003f86270 */
[----:B------:R-:W-:-:S04]  /*a460*/  DEPBAR.LE SB0, 0x0 ;  /* 0x000080000000791a */ /* 0x000fc80000000000 */
[C---:B------:R-:W-:Y:S01]  /*a470*/  HMMA.16816.F32.BF16 R48, R24.reuse, R40, R72 ;  /* 0x000000281830723c */ /* 0x040fe20000041848 */
[----:B------:R-:W-:Y:S01]  /*a480*/  FMUL.FTZ R64, R64, UR8 ;  /* 0x0000000840407c20 */ /* 0x000fe20008410000 */
[----:B------:R-:W-:Y:S01]  /*a490*/  MUFU.TANH R150, R69 ;  /* 0x0000004500967308 */ /* 0x000fe20000002400 */
[----:B------:R-:W-:Y:S01]  /*a4a0*/  FMUL.FTZ R57, R57, UR8 ;  /* 0x0000000839397c20 */ /* 0x000fe20008410000 */
[----:B------:R-:W-:Y:S01]  /*a4b0*/  FMUL.FTZ R56, R56, UR8 ;  /* 0x0000000838387c20 */ /* 0x000fe20008410000 */
[----:B------:R-:W-:Y:S01]  /*a4c0*/  FMUL.FTZ R58, R58, UR8 ;  /* 0x000000083a3a7c20 */ /* 0x000fe20008410000 */
[----:B------:R-:W-:Y:S01]  /*a4d0*/  HMMA.16816.F32.BF16 R52, R24, R42, R76 ;  /* 0x0000002a1834723c */ /* 0x000fe2000004184c */
[----:B------:R-:W-:Y:S01]  /*a4e0*/  FSEL R40, R191, -INF , !P1 ;  /* 0xff800000bf287808 */ /* 0x000fe20004800000 */
[----:B------:R-:W-:Y:S01]  /*a4f0*/  FMUL.FTZ R59, R59, UR8 ;  /* 0x000000083b3b7c20 */ /* 0x000fe20008410000 */
[-C--:B------:R-:W-:Y:S01]  /*a500*/  ISETP.GE.AND P1, PT, R3, R8.reuse, PT ;  /* 0x000000080300720c */ /* 0x080fe20003f26270 */
[----:B------:R5:W-:Y:S01]  /*a510*/  MUFU.TANH R76, R57 ;  /* 0x00000039004c7308 */ /* 0x000be20000002400 */
[----:B------:R-:W-:Y:S01]  /*a520*/  FSEL R41, R190, -INF , !P2 ;  /* 0xff800000be297808 */ /* 0x000fe20005000000 */
[C---:B----4-:R-:W-:Y:S01]  /*a530*/  HMMA.16816.F32.BF16 R24, R20.reuse, R32, R44 ;  /* 0x000000201418723c */ /* 0x050fe2000004182c */
[----:B------:R-:W-:Y:S01]  /*a540*/  FSEL R42, R184, -INF , !P1 ;  /* 0xff800000b82a7808 */ /* 0x000fe20004800000 */
[----:B------:R-:W-:Y:S01]  /*a550*/  FMUL.FTZ R65, R65, UR8 ;  /* 0x0000000841417c20 */ /* 0x000fe20008410000 */
[----:B------:R-:W-:Y:S01]  /*a560*/  ISETP.GE.AND P1, PT, R3, R9, PT ;  /* 0x000000090300720c */ /* 0x000fe20003f26270 */
[----:B------:R-:W-:Y:S01]  /*a570*/  FMUL.FTZ R66, R66, UR8 ;  /* 0x0000000842427c20 */ /* 0x000fe20008410000 */
[----:B------:R-:W-:Y:S01]  /*a580*/  ISETP.GE.AND P2, PT, R2, R8, PT ;  /* 0x000000080200720c */ /* 0x000fe20003f46270 */
[----:B------:R-:W-:Y:S01]  /*a590*/  HMMA.16816.F32.BF16 R20, R20, R34, R36 ;  /* 0x000000221414723c */ /* 0x000fe20000041824 */
[----:B------:R-:W-:Y:S01]  /*a5a0*/  FSEL R61, R183, -INF , !P1 ;  /* 0xff800000b73d7808 */ /* 0x000fe20004800000 */
[----:B------:R4:W-:Y:S01]  /*a5b0*/  MUFU.TANH R75, R56 ;  /* 0x00000038004b7308 */ /* 0x0009e20000002400 */
[----:B------:R-:W-:Y:S01]  /*a5c0*/  ISETP.GE.AND P1, PT, R0, R11, PT ;  /* 0x0000000b0000720c */ /* 0x000fe20003f26270 */
[----:B------:R-:W-:Y:S01]  /*a5d0*/  FMUL.FTZ R67, R67, UR8 ;  /* 0x0000000843437c20 */ /* 0x000fe20008410000 */
[----:B-1----:R-:W-:-:S02]  /*a5e0*/  FSEL R63, R180, -INF , !P4 ;  /* 0xff800000b43f7808 */ /* 0x002fc40006000000 */
[----:B------:R-:W-:Y:S02]  /*a5f0*/  FSEL R60, R186, -INF , !P1 ;  /* 0xff800000ba3c7808 */ /* 0x000fe40004800000 */
[----:B------:R-:W-:Y:S01]  /*a600*/  FSEL R44, R182, -INF , !P2 ;  /* 0xff800000b62c7808 */ /* 0x000fe20005000000 */
[----:B------:R1:W-:Y:S01]  /*a610*/  MUFU.TANH R69, R58 ;  /* 0x0000003a00457308 */ /* 0x0003e20000002400 */
[CC--:B------:R-:W-:Y:S02]  /*a620*/  ISETP.GE.AND P4, PT, R2.reuse, R11.reuse, PT ;  /* 0x0000000b0200720c */ /* 0x0c0fe40003f86270 */
[-C--:B------:R-:W-:Y:S01]  /*a630*/  ISETP.GE.AND P1, PT, R2, R10.reuse, PT ;  /* 0x0000000a0200720c */ /* 0x080fe20003f26270 */
[----:B------:R-:W-:Y:S01]  /*a640*/  VIADD R2, R0, 0x10 ;  /* 0x0000001000027836 */ /* 0x000fe20000000000 */
[C---:B------:R-:W-:Y:S02]  /*a650*/  ISETP.GE.AND P2, PT, R3.reuse, R11, PT ;  /* 0x0000000b0300720c */ /* 0x040fe40003f46270 */
[----:B------:R-:W-:Y:S01]  /*a660*/  FSEL R46, R188, -INF , !P3 ;  /* 0xff800000bc2e7808 */ /* 0x000fe20005800000 */
[C---:B--2---:R-:W-:Y:S01]  /*a670*/  HMMA.16816.F32.BF16 R36, R12.reuse, R28, R24 ;  /* 0x0000001c0c24723c */ /* 0x044fe20000041818 */
[----:B------:R-:W-:Y:S01]  /*a680*/  ISETP.GE.AND P3, PT, R3, R10, PT ;  /* 0x0000000a0300720c */ /* 0x000fe20003f66270 */
[----:B------:R-:W-:Y:S01]  /*a690*/  VIADD R3, R0, 0x18 ;  /* 0x0000001800037836 */ /* 0x000fe20000000000 */
[----:B-----5:R-:W-:Y:S01]  /*a6a0*/  FSEL R57, R181, -INF , !P2 ;  /* 0xff800000b5397808 */ /* 0x020fe20005000000 */
[----:B------:R-:W-:Y:S01]  /*a6b0*/  MUFU.TANH R151, R68 ;  /* 0x0000004400977308 */ /* 0x000fe20000002400 */
[----:B------:R-:W-:Y:S01]  /*a6c0*/  ISETP.GE.AND P2, PT, R2, R8, PT ;  /* 0x000000080200720c */ /* 0x000fe20003f46270 */
[----:B------:R-:W-:Y:S01]  /*a6d0*/  HMMA.16816.F32.BF16 R24, R12, R30, R20 ;  /* 0x0000001e0c18723c */ /* 0x000fe20000041814 */
[----:B----4-:R-:W-:-:S02]  /*a6e0*/  FSEL R56, R189, -INF , !P6 ;  /* 0xff800000bd387808 */ /* 0x010fc40007000000 */
[C---:B------:R-:W-:Y:S02]  /*a6f0*/  ISETP.GE.AND P6, PT, R0.reuse, R10, PT ;  /* 0x0000000a0000720c */ /* 0x040fe40003fc6270 */
[----:B-1----:R-:W-:Y:S01]  /*a700*/  FSEL R58, R179, -INF , !P4 ;  /* 0xff800000b33a7808 */ /* 0x002fe20006000000 */
[C---:B------:R-:W-:Y:S01]  /*a710*/  HMMA.16816.F32.BF16 R20, R16.reuse, R32, R48 ;  /* 0x000000201014723c */ /* 0x040fe20000041830 */
[----:B------:R-:W-:Y:S01]  /*a720*/  VIADD R12, R0, 0x11 ;  /* 0x00000011000c7836 */ /* 0x000fe20000000000 */
[C---:B------:R-:W-:Y:S01]  /*a730*/  ISETP.GE.AND P4, PT, R2.reuse, R9, PT ;  /* 0x000000090200720c */ /* 0x040fe20003f86270 */
[----:B------:R-:W-:Y:S01]  /*a740*/  MUFU.TANH R164, R145 ;  /* 0x0000009100a47308 */ /* 0x000fe20000002400 */
[----:B------:R-:W-:Y:S02]  /*a750*/  FSEL R45, R187, -INF , !P6 ;  /* 0xff800000bb2d7808 */ /* 0x000fe40007000000 */
[----:B------:R-:W-:Y:S01]  /*a760*/  HMMA.16816.F32.BF16 R32, R16, R34, R52 ;  /* 0x000000221020723c */ /* 0x000fe20000041834 */
[----:B------:R-:W-:-:S02]  /*a770*/  ISETP.GE.AND P6, PT, R2, R11, PT ;  /* 0x0000000b0200720c */ /* 0x000fc40003fc6270 */
[----:B------:R-:W-:Y:S02]  /*a780*/  FSEL R47, R178, -INF , !P3 ;  /* 0xff800000b22f7808 */ /* 0x000fe40005800000 */
[----:B------:R1:W-:Y:S01]  /*a790*/  MUFU.TANH R68, R59 ;  /* 0x0000003b00447308 */ /* 0x0003e20000002400 */
[----:B------:R-:W-:Y:S01]  /*a7a0*/  FMUL.FTZ R36, R36, UR8 ;  /* 0x0000000824247c20 */ /* 0x000fe20008410000 */
[----:B------:R-:W-:Y:S01]  /*a7b0*/  FMUL.FTZ R37, R37, UR8 ;  /* 0x0000000825257c20 */ /* 0x000fe20008410000 */
[----:B---3--:R-:W-:Y:S01]  /*a7c0*/  FSEL R48, R176, -INF , !P1 ;  /* 0xff800000b0307808 */ /* 0x008fe20004800000 */
[----:B------:R-:W-:Y:S01]  /*a7d0*/  FMUL.FTZ R38, R38, UR8 ;  /* 0x0000000826267c20 */ /* 0x000fe20008410000 */
[----:B------:R-:W-:Y:S01]  /*a7e0*/  ISETP.GE.AND P3, PT, R12, R8, PT ;  /* 0x000000080c00720c */ /* 0x000fe20003f66270 */
[----:B------:R-:W-:Y:S01]  /*a7f0*/  FMUL.FTZ R39, R39, UR8 ;  /* 0x0000000827277c20 */ /* 0x000fe20008410000 */
[----:B------:R-:W-:Y:S01]  /*a800*/  FMUL.FTZ R13, R24, UR8 ;  /* 0x00000008180d7c20 */ /* 0x000fe20008410000 */
[----:B------:R2:W-:Y:S01]  /*a810*/  MUFU.TANH R14, R36 ;  /* 0x00000024000e7308 */ /* 0x0005e20000002400 */
[----:B------:R-:W-:Y:S01]  /*a820*/  FMUL.FTZ R25, R25, UR8 ;  /* 0x0000000819197c20 */ /* 0x000fe20008410000 */
[-C--:B------:R-:W-:Y:S01]  /*a830*/  ISETP.GE.AND P1, PT, R12, R9.reuse, PT ;  /* 0x000000090c00720c */ /* 0x080fe20003f26270 */
[----:B------:R-:W-:Y:S01]  /*a840*/  FMUL.FTZ R26, R26, UR8 ;  /* 0x000000081a1a7c20 */ /* 0x000fe20008410000 */
[----:B------:R-:W-:Y:S01]  /*a850*/  FSEL R77, R171, -INF , !P4 ;  /* 0xff800000ab4d7808 */ /* 0x000fe20006000000 */
[----:B------:R-:W-:Y:S01]  /*a860*/  HMMA.16816.F32.BF16 R16, R4, R28, R20 ;  /* 0x0000001c0410723c */ /* 0x000fe20000041814 */
[----:B------:R-:W-:Y:S01]  /*a870*/  ISETP.GE.AND P4, PT, R3, R9, PT ;  /* 0x000000090300720c */ /* 0x000fe20003f86270 */
[----:B------:R-:W-:Y:S01]  /*a880*/  FMUL.FTZ R27, R27, UR8 ;  /* 0x000000081b1b7c20 */ /* 0x000fe20008410000 */
[----:B------:R3:W4:Y:S01]  /*a890*/  MUFU.TANH R157, R147 ;  /* 0x00000093009d7308 */ /* 0x0007220000002400 */
[----:B-1----:R-:W-:-:S02]  /*a8a0*/  FSEL R59, R177, -INF , !P5 ;  /* 0xff800000b13b7808 */ /* 0x002fc40006800000 */
[----:B------:R-:W-:Y:S01]  /*a8b0*/  ISETP.GE.AND P5, PT, R2, R10, PT ;  /* 0x0000000a0200720c */ /* 0x000fe20003fa6270 */
[----:B------:R-:W-:Y:S01]  /*a8c0*/  VIADD R2, R0, 0x19 ;  /* 0x0000001900027836 */ /* 0x000fe20000000000 */
[----:B------:R-:W-:Y:S01]  /*a8d0*/  FSEL R144, R170, -INF , !P1 ;  /* 0xff800000aa907808 */ /* 0x000fe20004800000 */
[----:B------:R-:W-:Y:S01]  /*a8e0*/  HMMA.16816.F32.BF16 R28, R4, R30, R32 ;  /* 0x0000001e041c723c */ /* 0x000fe20000041820 */
[----:B------:R-:W-:Y:S01]  /*a8f0*/  FSEL R145, R169, -INF , !P4 ;  /* 0xff800000a9917808 */ /* 0x000fe20006000000 */
[----:B------:R-:W-:Y:S01]  /*a900*/  MUFU.TANH R160, R71 ;  /* 0x0000004700a07308 */ /* 0x000fe20000002400 */
[----:B--2---:R-:W-:Y:S02]  /*a910*/  FSEL R36, R175, -INF , !P2 ;  /* 0xff800000af247808 */ /* 0x004fe40005000000 */
[----:B------:R-:W-:Y:S02]  /*a920*/  ISETP.GE.AND P2, PT, R3, R8, PT ;  /* 0x000000080300720c */ /* 0x000fe40003f46270 */
[----:B------:R-:W-:Y:S01]  /*a930*/  ISETP.GE.AND P1, PT, R2, R9, PT ;  /* 0x000000090200720c */ /* 0x000fe20003f26270 */
[----:B------:R-:W-:Y:S01]  /*a940*/  VIADD R4, R0, 0x30 ;  /* 0x0000003000047836 */ /* 0x000fe20000000000 */
[----:B------:R-:W-:Y:S01]  /*a950*/  FSEL R24, R173, -INF , !P2 ;  /* 0xff800000ad187808 */ /* 0x000fe20005000000 */
[----:B------:R-:W1:Y:S01]  /*a960*/  MUFU.TANH R149, R70 ;  /* 0x0000004600957308 */ /* 0x000e620000002400 */
[----:B------:R-:W-:-:S02]  /*a970*/  ISETP.GE.AND P2, PT, R12, R11, PT ;  /* 0x0000000b0c00720c */ /* 0x000fc40003f46270 */
[----:B------:R-:W-:Y:S02]  /*a980*/  ISETP.GE.AND P4, PT, R3, R11, PT ;  /* 0x0000000b0300720c */ /* 0x000fe40003f86270 */
[----:B------:R-:W-:Y:S01]  /*a990*/  FSEL R50, R165, -INF , !P2 ;  /* 0xff800000a5327808 */ /* 0x000fe20005000000 */
[----:B------:R-:W-:Y:S01]  /*a9a0*/  FMUL.FTZ R18, R18, UR8 ;  /* 0x0000000812127c20 */ /* 0x000fe20008410000 */
[-C--:B------:R-:W-:Y:S01]  /*a9b0*/  ISETP.GE.AND P2, PT, R2, R10.reuse, PT ;  /* 0x0000000a0200720c */ /* 0x080fe20003f46270 */
[----:B------:R2:W-:Y:S01]  /*a9c0*/  MUFU.TANH R15, R37 ;  /* 0x00000025000f7308 */ /* 0x0005e20000002400 */
[----:B---3--:R-:W-:Y:S01]  /*a9d0*/  FSEL R147, R167, -INF , !P1 ;  /* 0xff800000a7937808 */ /* 0x008fe20004800000 */
[----:B------:R-:W-:Y:S01]  /*a9e0*/  FMUL.FTZ R17, R17, UR8 ;  /* 0x0000000811117c20 */ /* 0x000fe20008410000 */
[----:B------:R-:W-:Y:S01]  /*a9f0*/  ISETP.GE.AND P1, PT, R3, R10, PT ;  /* 0x0000000a0300720c */ /* 0x000fe20003f26270 */
[----:B------:R-:W-:Y:S01]  /*aa00*/  VIADD R3, R0, 0x28 ;  /* 0x0000002800037836 */ /* 0x000fe20000000000 */
[----:B------:R-:W-:Y:S01]  /*aa10*/  FSEL R51, R166, -INF , !P4 ;  /* 0xff800000a6337808 */ /* 0x000fe20006000000 */
[----:B------:R-:W-:Y:S01]  /*aa20*/  FMUL.FTZ R19, R19, UR8 ;  /* 0x0000000813137c20 */ /* 0x000fe20008410000 */
[----:B----4-:R-:W-:Y:S01]  /*aa30*/  FSEL R72, R157, -INF , !P2 ;  /* 0xff8000009d487808 */ /* 0x010fe20005000000 */
[----:B------:R3:W-:Y:S01]  /*aa40*/  MUFU.TANH R71, R25 ;  /* 0x0000001900477308 */ /* 0x0007e20000002400 */
[----:B------:R-:W-:Y:S01]  /*aa50*/  FMUL.FTZ R28, R28, UR8 ;  /* 0x000000081c1c7c20 */ /* 0x000fe20008410000 */
[----:B------:R-:W-:Y:S01]  /*aa60*/  FMUL.FTZ R6, R29, UR8 ;  /* 0x000000081d067c20 */ /* 0x000fe20008410000 */
[----:B------:R-:W-:-:S05]  /*aa70*/  FMUL.FTZ R5, R30, UR8 ;  /* 0x000000081e057c20 */ /* 0x000fca0008410000 */
[----:B------:R4:W5:Y:S01]  /*aa80*/  MUFU.TANH R73, R64 ;  /* 0x0000004000497308 */ /* 0x0009620000002400 */
[----:B--2---:R-:W-:Y:S02]  /*aa90*/  FSEL R37, R174, -INF , !P3 ;  /* 0xff800000ae257808 */ /* 0x004fe40005800000 */
[----:B------:R-:W-:-:S04]  /*aaa0*/  ISETP.GE.AND P3, PT, R2, R8, PT ;  /* 0x000000080200720c */ /* 0x000fc80003f66270 */
[----:B------:R-:W-:Y:S01]  /*aab0*/  FSEL R43, R172, -INF , !P3 ;  /* 0xff800000ac2b7808 */ /* 0x000fe20005800000 */
[----:B------:R2:W5:Y:S01]  /*aac0*/  MUFU.TANH R74, R65 ;  /* 0x00000041004a7308 */ /* 0x0005620000002400 */
[----:B---3--:R-:W-:Y:S02]  /*aad0*/  FSEL R25, R168, -INF , !P6 ;  /* 0xff800000a8197808 */ /* 0x008fe40007000000 */
[----:B------:R-:W-:Y:S01]  /*aae0*/  ISETP.GE.AND P6, PT, R2, R11, PT ;  /* 0x0000000b0200720c */ /* 0x000fe20003fc6270 */
[----:B------:R-:W-:Y:S01]  /*aaf0*/  VIADD R2, R0, 0x20 ;  /* 0x0000002000027836 */ /* 0x000fe20000000000 */
[----:B------:R-:W-:Y:S01]  /*ab00*/  ISETP.GE.AND P3, PT, R12, R10, PT ;  /* 0x0000000a0c00720c */ /* 0x000fe20003f66270 */
[----:B------:R-:W-:Y:S02]  /*ab10*/  VIADD R12, R0, 0x21 ;  /* 0x00000021000c7836 */ /* 0x000fe40000000000 */
[----:B------:R3:W5:Y:S01]  /*ab20*/  MUFU.TANH R78, R66 ;  /* 0x00000042004e7308 */ /* 0x0007620000002400 */
[----:B------:R-:W-:-:S02]  /*ab30*/  ISETP.GE.AND P4, PT, R2, R8, PT ;  /* 0x000000080200720c */ /* 0x000fc40003f86270 */
[----:B----4-:R-:W-:Y:S02]  /*ab40*/  FSEL R64, R164, -INF , !P6 ;  /* 0xff800000a4407808 */ /* 0x010fe40007000000 */
[C---:B------:R-:W-:Y:S02]  /*ab50*/  ISETP.GE.AND P6, PT, R2.reuse, R9, PT ;  /* 0x000000090200720c */ /* 0x040fe40003fc6270 */
[----:B------:R-:W-:Y:S01]  /*ab60*/  FSEL R20, R151, -INF , !P4 ;  /* 0xff80000097147808 */ /* 0x000fe20006000000 */
[----:B------:R4:W5:Y:S01]  /*ab70*/  MUFU.TANH R70, R67 ;  /* 0x0000004300467308 */ /* 0x0009620000002400 */
[----:B--2---:R-:W-:Y:S02]  /*ab80*/  FSEL R65, R161, -INF , !P5 ;  /* 0xff800000a1417808 */ /* 0x004fe40006800000 */
[----:B------:R-:W-:Y:S02]  /*ab90*/  ISETP.GE.AND P5, PT, R2, R11, PT ;  /* 0x0000000b0200720c */ /* 0x000fe40003fa6270 */
[----:B------:R-:W-:-:S02]  /*aba0*/  ISETP.GE.AND P2, PT, R12, R9, PT ;  /* 0x000000090c00720c */ /* 0x000fc40003f46270 */
[----:B------:R-:W-:Y:S01]  /*abb0*/  ISETP.GE.AND P4, PT, R3, R8, PT ;  /* 0x000000080300720c */ /* 0x000fe20003f86270 */
[----:B------:R2:W5:Y:S01]  /*abc0*/  MUFU.TANH R49, R13 ;  /* 0x0000000d00317308 */ /* 0x0005620000002400 */
[----:B---3--:R-:W-:Y:S02]  /*abd0*/  FSEL R66, R158, -INF , !P3 ;  /* 0xff8000009e427808 */ /* 0x008fe40005800000 */
[----:B------:R-:W-:Y:S01]  /*abe0*/  ISETP.GE.AND P3, PT, R2, R10, PT ;  /* 0x0000000a0200720c */ /* 0x000fe20003f66270 */
[----:B------:R-:W-:Y:S01]  /*abf0*/  VIADD R2, R0, 0x29 ;  /* 0x0000002900027836 */ /* 0x000fe20000000000 */
[----:B------:R-:W-:Y:S02]  /*ac00*/  FSEL R22, R148, -INF , !P4 ;  /* 0xff80000094167808 */ /* 0x000fe40006000000 */
[----:B-1----:R-:W-:Y:S01]  /*ac10*/  FSEL R149, R149, -INF , !P6 ;  /* 0xff80000095957808 */ /* 0x002fe20007000000 */
[----:B------:R-:W1:Y:S01]  /*ac20*/  MUFU.TANH R18, R18 ;  /* 0x0000001200127308 */ /* 0x000e620000002400 */
[----:B----4-:R-:W-:-:S02]  /*ac30*/  FSEL R67, R159, -INF , !P1 ;  /* 0xff8000009f437808 */ /* 0x010fc40004800000 */
[----:B------:R-:W-:Y:S02]  /*ac40*/  ISETP.GE.AND P1, PT, R12, R8, PT ;  /* 0x000000080c00720c */ /* 0x000fe40003f26270 */
[----:B------:R-:W-:Y:S02]  /*ac50*/  FSEL R160, R160, -INF , !P2 ;  /* 0xff800000a0a07808 */ /* 0x000fe40005000000 */
[----:B------:R-:W-:Y:S01]  /*ac60*/  ISETP.GE.AND P4, PT, R12, R11, PT ;  /* 0x0000000b0c00720c */ /* 0x000fe20003f86270 */
[----:B------:R-:W3:Y:S01]  /*ac70*/  MUFU.TANH R38, R38 ;  /* 0x0000002600267308 */ /* 0x000ee20000002400 */
[-C--:B------:R-:W-:Y:S01]  /*ac80*/  ISETP.GE.AND P6, PT, R3, R9.reuse, PT ;  /* 0x000000090300720c */ /* 0x080fe20003fc6270 */
[----:B--2---:R-:W-:Y:S01]  /*ac90*/  FMUL.FTZ R13, R16, UR8 ;  /* 0x00000008100d7c20 */ /* 0x004fe20008410000 */
[----:B------:R-:W-:Y:S02]  /*aca0*/  ISETP.GE.AND P2, PT, R2, R9, PT ;  /* 0x000000090200720c */ /* 0x000fe40003f46270 */
[----:B------:R-:W-:-:S02]  /*acb0*/  FSEL R21, R150, -INF , !P1 ;  /* 0xff80000096157808 */ /* 0x000fc40004800000 */
[----:B------:R-:W-:Y:S01]  /*acc0*/  ISETP.GE.AND P1, PT, R2, R8, PT ;  /* 0x000000080200720c */ /* 0x000fe20003f26270 */
[----:B------:R-:W2:Y:S01]  /*acd0*/  MUFU.TANH R39, R39 ;  /* 0x0000002700277308 */ /* 0x000ea20000002400 */
[----:B------:R-:W-:Y:S02]  /*ace0*/  FSEL R162, R162, -INF , !P6 ;  /* 0xff800000a2a27808 */ /* 0x000fe40007000000 */
[----:B------:R-:W-:Y:S02]  /*acf0*/  FSEL R163, R163, -INF , !P2 ;  /* 0xff800000a3a37808 */ /* 0x000fe40005000000 */
[----:B-----5:R-:W-:Y:S02]  /*ad00*/  FSEL R73, R73, -INF , !P5 ;  /* 0xff80000049497808 */ /* 0x020fe40006800000 */
[----:B------:R-:W-:Y:S01]  /*ad10*/  FSEL R74, R74, -INF , !P4 ;  /* 0xff8000004a4a7808 */ /* 0x000fe20006000000 */
[----:B------:R-:W4:Y:S01]  /*ad20*/  MUFU.TANH R26, R26 ;  /* 0x0000001a001a7308 */ /* 0x000f220000002400 */
[----:B------:R-:W-:-:S02]  /*ad30*/  ISETP.GE.AND P6, PT, R3, R11, PT ;  /* 0x0000000b0300720c */ /* 0x000fc40003fc6270 */
[-C--:B------:R-:W-:Y:S01]  /*ad40*/  ISETP.GE.AND P2, PT, R3, R10.reuse, PT ;  /* 0x0000000a0300720c */ /* 0x080fe20003f46270 */
[----:B------:R-:W-:Y:S01]  /*ad50*/  VIADD R3, R0, 0x31 ;  /* 0x0000003100037836 */ /* 0x000fe20000000000 */
[C---:B------:R-:W-:Y:S02]  /*ad60*/  ISETP.GE.AND P5, PT, R2.reuse, R11, PT ;  /* 0x0000000b0200720c */ /* 0x040fe40003fa6270 */
[-C--:B------:R-:W-:Y:S01]  /*ad70*/  ISETP.GE.AND P4, PT, R2, R10.reuse, PT ;  /* 0x0000000a0200720c */ /* 0x080fe20003f86270 */
[----:B------:R-:W-:Y:S01]  /*ad80*/  VIADD R2, R0, 0x38 ;  /* 0x0000003800027836 */ /* 0x000fe20000000000 */
[----:B------:R-:W-:Y:S01]  /*ad90*/  FSEL R16, R146, -INF , !P1 ;  /* 0xff80000092107808 */ /* 0x000fe20004800000 */
[----:B------:R-:W-:Y:S01]  /*ada0*/  VIADD R0, R0, 0x39 ;  /* 0x0000003900007836 */ /* 0x000fe20000000000 */
[----:B------:R-:W-:Y:S01]  /*adb0*/  ISETP.GE.AND P1, PT, R12, R10, PT ;  /* 0x0000000a0c00720c */ /* 0x000fe20003f26270 */
[----:B------:R-:W5:Y:S01]  /*adc0*/  MUFU.TANH R27, R27 ;  /* 0x0000001b001b7308 */ /* 0x000f620000002400 */
[----:B------:R-:W-:-:S02]  /*add0*/  FSEL R78, R78, -INF , !P3 ;  /* 0xff8000004e4e7808 */ /* 0x000fc40005800000 */
[----:B------:R-:W-:Y:S02]  /*ade0*/  FSEL R79, R70, -INF , !P1 ;  /* 0xff800000464f7808 */ /* 0x000fe40004800000 */
[-C--:B------:R-:W-:Y:S02]  /*adf0*/  ISETP.GE.AND P3, PT, R2, R8.reuse, PT ;  /* 0x000000080200720c */ /* 0x080fe40003f66270 */
[----:B------:R-:W-:Y:S01]  /*ae00*/  ISETP.GE.AND P1, PT, R0, R8, PT ;  /* 0x000000080000720c */ /* 0x000fe20003f26270 */
[----:B------:R-:W5:Y:S01]  /*ae10*/  MUFU.TANH R13, R13 ;  /* 0x0000000d000d7308 */ /* 0x000f620000002400 */
[----:B------:R-:W-:Y:S02]  /*ae20*/  FSEL R75, R75, -INF , !P6 ;  /* 0xff8000004b4b7808 */ /* 0x000fe40007000000 */
[----:B------:R-:W-:Y:S02]  /*ae30*/  FSEL R146, R69, -INF , !P2 ;  /* 0xff80000045927808 */ /* 0x000fe40005000000 */
[----:B------:R-:W-:-:S02]  /*ae40*/  FSEL R32, R49, -INF , !P3 ;  /* 0xff80000031207808 */ /* 0x000fc40005800000 */
[----:B------:R-:W-:Y:S01]  /*ae50*/  FSEL R71, R71, -INF , !P1 ;  /* 0xff80000047477808 */ /* 0x000fe20004800000 */
[----:B------:R-:W5:Y:S01]  /*ae60*/  MUFU.TANH R17, R17 ;  /* 0x0000001100117308 */ /* 0x000f620000002400 */
[C---:B------:R-:W-:Y:S02]  /*ae70*/  ISETP.GE.AND P6, PT, R4.reuse, R8, PT ;  /* 0x000000080400720c */ /* 0x040fe40003fc6270 */
[C---:B------:R-:W-:Y:S02]  /*ae80*/  ISETP.GE.AND P2, PT, R4.reuse, R9, PT ;  /* 0x000000090400720c */ /* 0x040fe40003f46270 */
[C---:B------:R-:W-:Y:S02]  /*ae90*/  ISETP.GE.AND P3, PT, R4.reuse, R11, PT ;  /* 0x0000000b0400720c */ /* 0x040fe40003f66270 */
[----:B------:R-:W-:Y:S01]  /*aea0*/  ISETP.GE.AND P1, PT, R4, R10, PT ;  /* 0x0000000a0400720c */ /* 0x000fe20003f26270 */
[----:B------:R-:W-:Y:S01]  /*aeb0*/  FMUL.FTZ R4, R31, UR8 ;  /* 0x000000081f047c20 */ /* 0x000fe20008410000 */
[----:B------:R-:W5:Y:S01]  /*aec0*/  MUFU.TANH R19, R19 ;  /* 0x0000001300137308 */ /* 0x000f620000002400 */
[----:B------:R-:W-:-:S02]  /*aed0*/  FSEL R76, R76, -INF , !P5 ;  /* 0xff8000004c4c7808 */ /* 0x000fc40006800000 */
[----:B-1----:R-:W-:Y:S02]  /*aee0*/  FSEL R164, R18, -INF , !P1 ;  /* 0xff80000012a47808 */ /* 0x002fe40004800000 */
[----:B------:R-:W-:Y:S02]  /*aef0*/  ISETP.GE.AND P1, PT, R208, 0x4, PT ;  /* 0x00000004d000780c */ /* 0x000fe40003f26270 */
[----:B------:R-:W-:Y:S01]  /*af00*/  ISETP.GE.AND P5, PT, R3, R8, PT ;  /* 0x000000080300720c */ /* 0x000fe20003fa6270 */
[----:B------:R-:W1:Y:S01]  /*af10*/  MUFU.TANH R28, R28 ;  /* 0x0000001c001c7308 */ /* 0x000e620000002400 */
[----:B------:R-:W-:Y:S02]  /*af20*/  FSEL R148, R68, -INF , !P4 ;  /* 0xff80000044947808 */ /* 0x000fe40006000000 */
[----:B------:R-:W-:Y:S02]  /*af30*/  FSEL R14, R14, -INF , !P6 ;  /* 0xff8000000e0e7808 */ /* 0x000fe40007000000 */
[----:B------:R-:W-:-:S02]  /*af40*/  FSEL R15, R15, -INF , !P5 ;  /* 0xff8000000f0f7808 */ /* 0x000fc40006800000 */
[----:B---3--:R-:W-:Y:S01]  /*af50*/  FSEL R150, R38, -INF , !P2 ;  /* 0xff80000026967808 */ /* 0x008fe20005000000 */
[----:B------:R-:W3:Y:S01]  /*af60*/  MUFU.TANH R6, R6 ;  /* 0x0000000600067308 */ /* 0x000ee20000002400 */
[----:B------:R-:W-:Y:S01]  /*af70*/  BAR.SYNC.DEFER_BLOCKING 0x0 ;  /* 0x0000000000007b1d */ /* 0x000fe20000010000 */
[CC--:B------:R-:W-:Y:S02]  /*af80*/  ISETP.GE.AND P4, PT, R3.reuse, R9.reuse, PT ;  /* 0x000000090300720c */ /* 0x0c0fe40003f86270 */
[-C--:B------:R-:W-:Y:S02]  /*af90*/  ISETP.GE.AND P6, PT, R2, R9.reuse, PT ;  /* 0x000000090200720c */ /* 0x080fe40003fc6270 */
[----:B------:R-:W-:Y:S02]  /*afa0*/  ISETP.GE.AND P5, PT, R0, R9, PT ;  /* 0x000000090000720c */ /* 0x000fe40003fa6270 */
[----:B------:R-:W3:Y:S01]  /*afb0*/  MUFU.TANH R5, R5 ;  /* 0x0000000500057308 */ /* 0x000ee20000002400 */
[----:B------:R-:W-:-:S02]  /*afc0*/  ISETP.GE.AND P2, PT, R3, R11, PT ;  /* 0x0000000b0300720c */ /* 0x000fc40003f46270 */
[----:B--2---:R-:W-:Y:S02]  /*afd0*/  FSEL R157, R39, -INF , !P4 ;  /* 0xff800000279d7808 */ /* 0x004fe40006000000 */
[----:B----4-:R-:W-:Y:S02]  /*afe0*/  FSEL R168, R26, -INF , !P6 ;  /* 0xff8000001aa87808 */ /* 0x010fe40007000000 */
[----:B-----5:R-:W-:Y:S01]  /*aff0*/  FSEL R169, R27, -INF , !P5 ;  /* 0xff8000001ba97808 */ /* 0x020fe20006800000 */
[----:B------:R-:W2:Y:S01]  /*b000*/  MUFU.TANH R4, R4 ;  /* 0x0000000400047308 */ /* 0x000ea20000002400 */
[----:B------:R-:W-:Y:S02]  /*b010*/  FSEL R151, R13, -INF , !P3 ;  /* 0xff8000000d977808 */ /* 0x000fe40005800000 */
[----:B------:R-:W-:Y:S02]  /*b020*/  FSEL R159, R17, -INF , !P2 ;  /* 0xff800000119f7808 */ /* 0x000fe40005000000 */
[----:B------:R-:W-:-:S02]  /*b030*/  ISETP.GE.AND P4, PT, R3, R10, PT ;  /* 0x0000000a0300720c */ /* 0x000fc40003f86270 */
[-C--:B------:R-:W-:Y:S02]  /*b040*/  ISETP.GE.AND P6, PT, R2, R11.reuse, PT ;  /* 0x0000000b0200720c */ /* 0x080fe40003fc6270 */
[----:B------:R-:W-:Y:S02]  /*b050*/  ISETP.GE.AND P5, PT, R0, R11, PT ;  /* 0x0000000b0000720c */ /* 0x000fe40003fa6270 */
[-C--:B------:R-:W-:Y:S02]  /*b060*/  ISETP.GE.AND P3, PT, R2, R10.reuse, PT ;  /* 0x0000000a0200720c */ /* 0x080fe40003f66270 */
[----:B------:R-:W-:Y:S02]  /*b070*/  ISETP.GE.AND P2, PT, R0, R10, PT ;  /* 0x0000000a0000720c */ /* 0x000fe40003f46270 */
[----:B------:R-:W-:Y:S02]  /*b080*/  FSEL R165, R19, -INF , !P4 ;  /* 0xff80000013a57808 */ /* 0x000fe40006000000 */
[----:B-1----:R-:W-:-:S02]  /*b090*/  FSEL R158, R28, -INF , !P6 ;  /* 0xff8000001c9e7808 */ /* 0x002fc40007000000 */
[----:B---3--:R-:W-:Y:S02]  /*b0a0*/  FSEL R161, R6, -INF , !P5 ;  /* 0xff80000006a17808 */ /* 0x008fe40006800000 */
[----:B------:R-:W-:Y:S02]  /*b0b0*/  FSEL R167, R5, -INF , !P3 ;  /* 0xff80000005a77808 */ /* 0x000fe40005800000 */
[----:B--2---:R-:W-:Y:S01]  /*b0c0*/  FSEL R166, R4, -INF , !P2 ;  /* 0xff80000004a67808 */ /* 0x004fe20005000000 */
[----:B------:R-:W-:Y:S06]  /*b0d0*/  @!P1 BRA `(.L_x_1155) ;  /* 0x0000000000d49947 */ /* 0x000fec0003800000 */
[----:B------:R-:W2:Y:S04]  /*b0e0*/  LDL.64 R218, [R1+0x58] ;  /* 0x0000580001da7983 */ /* 0x000ea80000100a00 */
[----:B------:R-:W3:Y:S01]  /*b0f0*/  LDL.64 R234, [R1+0x48] ;  /* 0x0000480001ea7983 */ /* 0x000ee20000100a00 */
[----:B------:R-:W-:Y:S01]  /*b100*/  VIADD R0, R208, 0xfffffffc ;  /* 0xfffffffcd0007836 */ /* 0x000fe20000000000 */
[----:B------:R-:W1:Y:S01]  /*b110*/  @!P0 LDC.64 R8, c[0x0][0x218] ;  /* 0x00008600ff088b82 */ /* 0x000e620000000a00 */
[----:B------:R-:W-:Y:S01]  /*b120*/  BSSY B0, `(.L_x_1156) ;  /* 0x000002f000007945 */ /* 0x000fe20003800000 */
[----:B------:R4:W-:Y:S01]  /*b130*/  @P0 STS.128 [R207+0x4000], RZ ;  /* 0x004000ffcf000388 */ /* 0x0009e20000000c00 */
[----:B------:R-:W-:Y:S01]  /*b140*/  IMAD.WIDE.U32 R4, R0, R246, RZ ;  /* 0x000000f600047225 */ /* 0x000fe200078e00ff */
[----:B------:R-:W-:-:S04]  /*b150*/  SHF.R.S32.HI R2, RZ, 0x1f, R0 ;  /* 0x0000001fff027819 */ /* 0x000fc80000011400 */
[----:B------:R-:W5:Y:S01]  /*b160*/  @!P0 LDC.64 R10, c[0x0][0x218] ;  /* 0x00008600ff0a8b82 */ /* 0x000f620000000a00 */
[----:B------:R-:W-:-:S04]  /*b170*/  IMAD R2, R2, R246, RZ ;  /* 0x000000f602027224 */ /* 0x000fc800078e02ff */
[----:B------:R-:W-:-:S03]  /*b180*/  IMAD R0, R0, R247, R2 ;  /* 0x000000f700007224 */ /* 0x000fc600078e0202 */
[----:B------:R-:W4:Y:S01]  /*b190*/  @!P0 LDC.64 R12, c[0x0][0x218] ;  /* 0x00008600ff0c8b82 */ /* 0x000f220000000a00 */
[----:B------:R-:W-:Y:S01]  /*b1a0*/  IMAD.IADD R3, R5, 0x1, R0 ;  /* 0x0000000105037824 */ /* 0x000fe200078e0200 */
[----:B--2---:R-:W-:-:S04]  /*b1b0*/  LEA R2, P2, R4, R218, 0x6 ;  /* 0x000000da04027211 */ /* 0x004fc800078430ff */
[-C--:B------:R-:W-:Y:S02]  /*b1c0*/  @!P0 IADD3 R0, P5, R240, R2.reuse, RZ ;  /* 0x00000002f0008210 */ /* 0x080fe40007fbe0ff */
[----:B---3--:R-:W-:Y:S02]  /*b1d0*/  LEA.HI.X R3, R4, R235, R3, 0x6, P2 ;  /* 0x000000eb04037211 */ /* 0x008fe400010f3403 */
[----:B------:R-:W-:Y:S02]  /*b1e0*/  @!P0 LEA R5, P3, R246, R2, 0x5 ;  /* 0x00000002f6058211 */ /* 0x000fe400078628ff */
[----:B-1----:R-:W-:Y:S01]  /*b1f0*/  @!P0 LEA R8, P6, R2, R8, 0x1 ;  /* 0x0000000802088211 */ /* 0x002fe200078c08ff */
[----:B------:R-:W-:Y:S01]  /*b200*/  @!P0 IMAD.X R7, R239, 0x1, R3, P5 ;  /* 0x00000001ef078824 */ /* 0x000fe200028e0603 */
[----:B-----5:R-:W-:Y:S02]  /*b210*/  @!P0 LEA R6, P4, R0, R10, 0x1 ;  /* 0x0000000a00068211 */ /* 0x020fe400078808ff */
[----:B----4-:R-:W-:-:S02]  /*b220*/  @!P0 LEA R4, P2, R5, R12, 0x1 ;  /* 0x0000000c05048211 */ /* 0x010fc400078408ff */
        /* <DEDUP_REMOVED lines=30> */
.L_x_1157:
[----:B------:R-:W-:Y:S05]  /*b410*/  BSYNC B0 ;  /* 0x0000000000007941 */ /* 0x000fea0003800000 */
.L_x_1156:
[----:B------:R-:W0:Y:S02]  /*b420*/  LDGDEPBAR ;  /* 0x00000000000079af */ /* 0x000e240000000000 */
.L_x_1155:
[----:B------:R-:W-:Y:S01]  /*b430*/  FMNMX.FTZ R70, R155, R40, !PT ;  /* 0x000000289b467209 */ /* 0x000fe20007810000 */
[----:B------:R-:W-:Y:S01]  /*b440*/  LDSM.16.MT88.4 R28, [R194+0x6000] ;  /* 0x00600000c21c783b */ /* 0x000fe20000004200 */
[----:B------:R-:W-:Y:S02]  /*b450*/  @P1 IADD3 R208, R208, -0x4, RZ ;  /* 0xfffffffcd0d01810 */ /* 0x000fe40007ffe0ff */
        /* <DEDUP_REMOVED lines=25> */
[----:B---3--:R-:W-:Y:S02]  /*b5f0*/  FMNMX.FTZ R70, R70, R2, !PT ;  /* 0x0000000246467209 */ /* 0x008fe40007810000 */
[----:B------:R-:W-:Y:S02]  /*b600*/  FMNMX.FTZ R2, R153, R60, !PT ;  /* 0x0000003c99027209 */ /* 0x000fe40007810000 */
[----:B------:R-:W-:Y:S01]  /*b610*/  FMNMX.FTZ R3, R147, R0, !PT ;  /* 0x0000000093037209 */ /* 0x000fe20007810000 */
[----:B------:R-:W-:Y:S01]  /*b620*/  FMUL.FTZ R0, R70, UR6 ;  /* 0x0000000646007c20 */ /* 0x000fe20008410000 */
[----:B------:R-:W-:Y:S02]  /*b630*/  FMNMX.FTZ R2, R56, R2, !PT ;  /* 0x0000000238027209 */ /* 0x000fe40007810000 */
[----:B------:R-:W-:-:S02]  /*b640*/  FSETP.NEU.FTZ.AND P4, PT, R70, -INF , PT ;  /* 0xff8000004600780b */ /* 0x000fc40003f9d000 */
[----:B------:R-:W-:Y:S02]  /*b650*/  FMNMX.FTZ R3, R149, R3, !PT ;  /* 0x0000000395037209 */ /* 0x000fe40007810000 */
[----:B------:R-:W-:Y:S02]  /*b660*/  FMNMX.FTZ R2, R57, R2, !PT ;  /* 0x0000000239027209 */ /* 0x000fe40007810000 */
[----:B------:R-:W-:Y:S02]  /*b670*/  FSEL R0, R0, RZ, P4 ;  /* 0x000000ff00007208 */ /* 0x000fe40002000000 */
[----:B------:R-:W-:Y:S02]  /*b680*/  FMNMX.FTZ R3, R160, R3, !PT ;  /* 0x00000003a0037209 */ /* 0x000fe40007810000 */
[----:B------:R-:W-:Y:S01]  /*b690*/  FMNMX.FTZ R2, R58, R2, !PT ;  /* 0x000000023a027209 */ /* 0x000fe20007810000 */
[--C-:B-12---:R-:W-:Y:S01]  /*b6a0*/  FFMA.FTZ R4, R40, UR6, -R0.reuse ;  /* 0x0000000628047c23 */ /* 0x106fe20008010800 */
[----:B------:R-:W-:Y:S01]  /*b6b0*/  FMNMX.FTZ R3, R162, R3, !PT ;  /* 0x00000003a2037209 */ /* 0x000fe20007810000 */
[----:B------:R-:W-:Y:S01]  /*b6c0*/  FFMA.FTZ R5, R41, UR6, -R0 ;  /* 0x0000000629057c23 */ /* 0x000fe20008010800 */
[----:B------:R-:W-:Y:S01]  /*b6d0*/  FMNMX.FTZ R2, R25, R2, !PT ;  /* 0x0000000219027209 */ /* 0x000fe20007810000 */
[----:B------:R1:W-:Y:S01]  /*b6e0*/  MUFU.EX2 R229, R4 ;  /* 0x0000000400e57308 */ /* 0x0003e20000000800 */
[----:B------:R-:W-:-:S04]  /*b6f0*/  FMNMX.FTZ R3, R163, R3, !PT ;  /* 0x00000003a3037209 */ /* 0x000fc80007810000 */
[----:B------:R-:W-:-:S03]  /*b700*/  FMNMX.FTZ R3, R150, R3, !PT ;  /* 0x0000000396037209 */ /* 0x000fc60007810000 */
[----:B------:R2:W-:Y:S01]  /*b710*/  MUFU.EX2 R228, R5 ;  /* 0x0000000500e47308 */ /* 0x0005e20000000800 */
[----:B------:R-:W-:-:S04]  /*b720*/  FMNMX.FTZ R69, R157, R3, !PT ;  /* 0x000000039d457209 */ /* 0x000fc80007810000 */
[----:B------:R-:W-:Y:S02]  /*b730*/  FMNMX.FTZ R69, R168, R69, !PT ;  /* 0x00000045a8457209 */ /* 0x000fe40007810000 */
[----:B-1----:R-:W-:Y:S02]  /*b740*/  FMNMX.FTZ R4, R50, R2, !PT ;  /* 0x0000000232047209 */ /* 0x002fe40007810000 */
        /* <DEDUP_REMOVED lines=10> */
[----:B------:R-:W-:Y:S01]  /*b7f0*/  FMNMX.FTZ R4, R74, R4, !PT ;  /* 0x000000044a047209 */ /* 0x000fe20007810000 */
[----:B--2---:R-:W2:Y:S01]  /*b800*/  SHFL.BFLY PT, R5, R69, 0x2, 0x1f ;  /* 0x0c401f0045057f89 */ /* 0x004ea200000e0000 */
[----:B-1----:R-:W-:-:S04]  /*b810*/  FFMA.FTZ R2, R44, UR6, -R0 ;  /* 0x000000062c027c23 */ /* 0x002fc80008010800 */
[----:B------:R1:W3:Y:S01]  /*b820*/  MUFU.EX2 R226, R2 ;  /* 0x0000000200e27308 */ /* 0x0002e20000000800 */
[----:B--2---:R-:W-:-:S05]  /*b830*/  FMNMX.FTZ R69, R69, R5, !PT ;  /* 0x0000000545457209 */ /* 0x004fca0007810000 */
[----:B------:R-:W2:Y:S01]  /*b840*/  SHFL.BFLY PT, R6, R69, 0x1, 0x1f ;  /* 0x0c201f0045067f89 */ /* 0x000ea200000e0000 */
[----:B-1----:R-:W-:Y:S02]  /*b850*/  FMNMX.FTZ R2, R65, R3, !PT ;  /* 0x0000000341027209 */ /* 0x002fe40007810000 */
        /* <DEDUP_REMOVED lines=9> */
[----:B---3--:R-:W-:Y:S02]  /*b8f0*/  F2FP.BF16.F32.PACK_AB R10, R226, R227 ;  /* 0x000000e3e20a723e */ /* 0x008fe400000010ff */
[----:B--2---:R-:W-:Y:S01]  /*b900*/  FMNMX.FTZ R69, R69, R6, !PT ;  /* 0x0000000645457209 */ /* 0x004fe20007810000 */
[----:B-1----:R-:W-:Y:S02]  /*b910*/  FFMA.FTZ R4, R37, UR6, -R0 ;  /* 0x0000000625047c23 */ /* 0x002fe40008010800 */
[----:B------:R-:W-:Y:S01]  /*b920*/  LDSM.16.MT88.4 R36, [R195+0x6000] ;  /* 0x00600000c324783b */ /* 0x000fe20000004200 */
[C---:B------:R-:W-:Y:S01]  /*b930*/  FSETP.NEU.FTZ.AND P3, PT, R69.reuse, -INF , PT ;  /* 0xff8000004500780b */ /* 0x040fe20003f7d000 */
[----:B------:R1:W-:Y:S01]  /*b940*/  MUFU.EX2 R224, R4 ;  /* 0x0000000400e07308 */ /* 0x0003e20000000800 */
[----:B------:R-:W-:-:S05]  /*b950*/  FMUL.FTZ R13, R69, UR6 ;  /* 0x00000006450d7c20 */ /* 0x000fca0008410000 */
[----:B------:R-:W-:Y:S02]  /*b960*/  FSEL R13, R13, RZ, P3 ;  /* 0x000000ff0d0d7208 */ /* 0x000fe40001800000 */
[----:B-1----:R-:W-:Y:S02]  /*b970*/  FMNMX.FTZ R4, R78, R2, !PT ;  /* 0x000000024e047209 */ /* 0x002fe40007810000 */
[----:B------:R-:W-:Y:S01]  /*b980*/  FMNMX.FTZ R2, R158, R3, !PT ;  /* 0x000000039e027209 */ /* 0x000fe20007810000 */
[----:B------:R-:W-:Y:S01]  /*b990*/  FFMA.FTZ R3, R24, UR6, -R0 ;  /* 0x0000000618037c23 */ /* 0x000fe20008010800 */
[----:B------:R-:W-:Y:S02]  /*b9a0*/  FMNMX.FTZ R4, R79, R4, !PT ;  /* 0x000000044f047209 */ /* 0x000fe40007810000 */
[----:B------:R-:W-:Y:S01]  /*b9b0*/  FMNMX.FTZ R2, R161, R2, !PT ;  /* 0x00000002a1027209 */ /* 0x000fe20007810000 */
[----:B------:R1:W-:Y:S01]  /*b9c0*/  MUFU.EX2 R222, R3 ;  /* 0x0000000300de7308 */ /* 0x0003e20000000800 */
[----:B------:R-:W-:-:S03]  /*b9d0*/  FMNMX.FTZ R4, R146, R4, !PT ;  /* 0x0000000492047209 */ /* 0x000fc60007810000 */
[----:B------:R-:W2:Y:S01]  /*b9e0*/  SHFL.BFLY PT, R5, R2, 0x2, 0x1f ;  /* 0x0c401f0002057f89 */ /* 0x000ea200000e0000 */
[----:B-1----:R-:W-:-:S04]  /*b9f0*/  FFMA.FTZ R3, R43, UR6, -R0 ;  /* 0x000000062b037c23 */ /* 0x002fc80008010800 */
[----:B------:R1:W-:Y:S01]  /*ba00*/  MUFU.EX2 R220, R3 ;  /* 0x0000000300dc7308 */ /* 0x0003e20000000800 */
[----:B--2---:R-:W-:-:S05]  /*ba10*/  FMNMX.FTZ R2, R2, R5, !PT ;  /* 0x0000000502027209 */ /* 0x004fca0007810000 */
[----:B------:R-:W2:Y:S01]  /*ba20*/  SHFL.BFLY PT, R68, R2, 0x1, 0x1f ;  /* 0x0c201f0002447f89 */ /* 0x000ea200000e0000 */
[----:B-1----:R-:W-:Y:S01]  /*ba30*/  FMNMX.FTZ R3, R148, R4, !PT ;  /* 0x0000000494037209 */ /* 0x002fe20007810000 */
[----:B------:R-:W-:-:S03]  /*ba40*/  FFMA.FTZ R4, R20, UR6, -R0 ;  /* 0x0000000614047c23 */ /* 0x000fc60008010800 */
[----:B------:R-:W-:Y:S01]  /*ba50*/  FMNMX.FTZ R3, R164, R3, !PT ;  /* 0x00000003a4037209 */ /* 0x000fe20007810000 */
[----:B------:R1:W-:Y:S03]  /*ba60*/  MUFU.EX2 R219, R4 ;  /* 0x0000000400db7308 */ /* 0x0003e60000000800 */
[----:B------:R-:W-:-:S04]  /*ba70*/  FMNMX.FTZ R3, R165, R3, !PT ;  /* 0x00000003a5037209 */ /* 0x000fc80007810000 */
[----:B------:R-:W-:-:S04]  /*ba80*/  FMNMX.FTZ R3, R167, R3, !PT ;  /* 0x00000003a7037209 */ /* 0x000fc80007810000 */
[----:B------:R-:W-:Y:S02]  /*ba90*/  FMNMX.FTZ R3, R166, R3, !PT ;  /* 0x00000003a6037209 */ /* 0x000fe40007810000 */
[----:B--2---:R-:W-:Y:S01]  /*baa0*/  FMNMX.FTZ R68, R2, R68, !PT ;  /* 0x0000004402447209 */ /* 0x004fe20007810000 */
[----:B------:R-:W-:Y:S02]  /*bab0*/  FFMA.FTZ R2, R61, UR6, -R13 ;  /* 0x000000063d027c23 */ /* 0x000fe4000801080d */
[----:B------:R-:W2:Y:S01]  /*bac0*/  SHFL.BFLY PT, R5, R3, 0x2, 0x1f ;  /* 0x0c401f0003057f89 */ /* 0x000ea200000e0000 */
[----:B-1----:R-:W-:Y:S01]  /*bad0*/  FFMA.FTZ R4, R21, UR6, -R0 ;  /* 0x0000000615047c23 */ /* 0x002fe20008010800 */
[C---:B------:R-:W-:Y:S01]  /*bae0*/  FSETP.NEU.FTZ.AND P2, PT, R68.reuse, -INF , PT ;  /* 0xff8000004400780b */ /* 0x040fe20003f5d000 */
[----:B------:R-:W-:Y:S01]  /*baf0*/  FMUL.FTZ R12, R68, UR6 ;  /* 0x00000006440c7c20 */ /* 0x000fe20008410000 */
[----:B------:R1:W-:Y:S04]  /*bb00*/  MUFU.EX2 R213, R2 ;  /* 0x0000000200d57308 */ /* 0x0003e80000000800 */
[----:B------:R-:W-:-:S04]  /*bb10*/  FSEL R12, R12, RZ, P2 ;  /* 0x000000ff0c0c7208 */ /* 0x000fc80001000000 */
[----:B------:R3:W-:Y:S01]  /*bb20*/  MUFU.EX2 R218, R4 ;  /* 0x0000000400da7308 */ /* 0x0007e20000000800 */
[----:B-1----:R-:W-:Y:S01]  /*bb30*/  FFMA.FTZ R2, R63, UR6, -R13 ;  /* 0x000000063f027c23 */ /* 0x002fe2000801080d */
[----:B--2---:R-:W-:-:S06]  /*bb40*/  FMNMX.FTZ R3, R3, R5, !PT ;  /* 0x0000000503037209 */ /* 0x004fcc0007810000 */
[----:B------:R1:W2:Y:S01]  /*bb50*/  MUFU.EX2 R215, R2 ;  /* 0x0000000200d77308 */ /* 0x0002a20000000800 */
[----:B------:R-:W-:Y:S01]  /*bb60*/  FSEL R5, R68, RZ, P2 ;  /* 0x000000ff44057208 */ /* 0x000fe20001000000 */
[----:B---3--:R-:W-:Y:S02]  /*bb70*/  FFMA.FTZ R4, R22, UR6, -R0 ;  /* 0x0000000616047c23 */ /* 0x008fe40008010800 */
[----:B------:R-:W-:Y:S02]  /*bb80*/  LDSM.16.MT88.4 R20, [R196+0x6000] ;  /* 0x00600000c414783b */ /* 0x000fe40000004200 */
[----:B------:R-:W-:Y:S02]  /*bb90*/  FADD.FTZ R6, R153, -R5 ;  /* 0x8000000599067221 */ /* 0x000fe40000010000 */
[----:B------:R3:W-:Y:S02]  /*bba0*/  MUFU.EX2 R217, R4 ;  /* 0x0000000400d97308 */ /* 0x0007e40000000800 */
[----:B------:R-:W-:-:S06]  /*bbb0*/  FMUL.FTZ R6, R6, UR6 ;  /* 0x0000000606067c20 */ /* 0x000fcc0008410000 */
[----:B------:R-:W4:Y:S01]  /*bbc0*/  MUFU.EX2 R49, R6 ;  /* 0x0000000600317308 */ /* 0x000f220000000800 */
[----:B-1----:R-:W-:Y:S01]  /*bbd0*/  FFMA.FTZ R2, R60, UR6, -R12 ;  /* 0x000000063c027c23 */ /* 0x002fe2000801080c */
[----:B--2---:R-:W-:-:S06]  /*bbe0*/  F2FP.BF16.F32.PACK_AB R11, R215, R213 ;  /* 0x000000d5d70b723e */ /* 0x004fcc00000010ff */
[----:B------:R1:W-:Y:S01]  /*bbf0*/  MUFU.EX2 R190, R2 ;  /* 0x0000000200be7308 */ /* 0x0003e20000000800 */
[----:B---3--:R-:W-:Y:S02]  /*bc00*/  FFMA.FTZ R4, R16, UR6, -R0 ;  /* 0x0000000610047c23 */ /* 0x008fe40008010800 */
[----:B------:R-:W-:Y:S05]  /*bc10*/  LDSM.16.MT88.4 R16, [R193+0x6000] ;  /* 0x00600000c110783b */ /* 0x000fea0000004200 */
[----:B------:R2:W-:Y:S01]  /*bc20*/  MUFU.EX2 R216, R4 ;  /* 0x0000000400d87308 */ /* 0x0005e20000000800 */
        /* <DEDUP_REMOVED lines=12> */
[----:B------:R1:W-:Y:S01]  /*bcf0*/  MUFU.EX2 R209, R2 ;  /* 0x0000000200d17308 */ /* 0x0003e20000000800 */
[-C--:B------:R-:W-:Y:S01]  /*bd00*/  FMUL.FTZ R125, R125, R49.reuse ;  /* 0x000000317d7d7220 */ /* 0x080fe20000410000 */
[-C--:B------:R-:W-:Y:S01]  /*bd10*/  FMUL.FTZ R132, R132, R49.reuse ;  /* 0x0000003184847220 */ /* 0x080fe20000410000 */
[-C--:B------:R-:W-:Y:S01]  /*bd20*/  FMUL.FTZ R133, R133, R49.reuse ;  /* 0x0000003185857220 */ /* 0x080fe20000410000 */
[----:B--2---:R-:W-:Y:S01]  /*bd30*/  FFMA.FTZ R4, R14, UR6, -R0 ;  /* 0x000000060e047c23 */ /* 0x004fe20008010800 */
[-C--:B------:R-:W-:Y:S01]  /*bd40*/  FMUL.FTZ R140, R140, R49.reuse ;  /* 0x000000318c8c7220 */ /* 0x080fe20000410000 */
[----:B------:R-:W-:-:S02]  /*bd50*/  FMUL.FTZ R141, R141, R49 ;  /* 0x000000318d8d7220 */ /* 0x000fc40000410000 */
[----:B------:R2:W-:Y:S01]  /*bd60*/  MUFU.EX2 R221, R4 ;  /* 0x0000000400dd7308 */ /* 0x0005e20000000800 */
[----:B-1----:R-:W-:-:S07]  /*bd70*/  FFMA.FTZ R2, R57, UR6, -R12 ;  /* 0x0000000639027c23 */ /* 0x002fce000801080c */
[----:B------:R-:W-:Y:S01]  /*bd80*/  MUFU.EX2 R191, R2 ;  /* 0x0000000200bf7308 */ /* 0x000fe20000000800 */
[----:B--2---:R-:W-:-:S07]  /*bd90*/  FFMA.FTZ R4, R15, UR6, -R0 ;  /* 0x000000060f047c23 */ /* 0x004fce0008010800 */
[----:B------:R1:W-:Y:S02]  /*bda0*/  MUFU.EX2 R223, R4 ;  /* 0x0000000400df7308 */ /* 0x0003e40000000800 */
[----:B-1----:R-:W-:-:S06]  /*bdb0*/  FFMA.FTZ R4, R46, UR6, -R13 ;  /* 0x000000062e047c23 */ /* 0x002fcc000801080d */
[----:B------:R1:W-:Y:S02]  /*bdc0*/  MUFU.EX2 R214, R4 ;  /* 0x0000000400d67308 */ /* 0x0003e40000000800 */
[----:B-1----:R-:W-:-:S06]  /*bdd0*/  FFMA.FTZ R4, R62, UR6, -R13 ;  /* 0x000000063e047c23 */ /* 0x002fcc000801080d */
[----:B------:R1:W2:Y:S02]  /*bde0*/  MUFU.EX2 R212, R4 ;  /* 0x0000000400d47308 */ /* 0x0002a40000000800 */
[----:B-1----:R-:W1:Y:S01]  /*bdf0*/  SHFL.BFLY PT, R4, R3, 0x1, 0x1f ;  /* 0x0c201f0003047f89 */ /* 0x002e6200000e0000 */
[----:B--2---:R-:W-:Y:S02]  /*be00*/  F2FP.BF16.F32.PACK_AB R9, R212, R214 ;  /* 0x000000d6d409723e */ /* 0x004fe400000010ff */
[----:B-1----:R-:W-:Y:S01]  /*be10*/  FMNMX.FTZ R3, R3, R4, !PT ;  /* 0x0000000403037209 */ /* 0x002fe20007810000 */
[----:B------:R-:W-:-:S03]  /*be20*/  FFMA.FTZ R4, R58, UR6, -R12 ;  /* 0x000000063a047c23 */ /* 0x000fc6000801080c */
[C---:B------:R-:W-:Y:S01]  /*be30*/  FSETP.NEU.FTZ.AND P0, PT, R3.reuse, -INF , PT ;  /* 0xff8000000300780b */ /* 0x040fe20003f1d000 */
[C---:B------:R-:W-:Y:S01]  /*be40*/  FMUL.FTZ R2, R3.reuse, UR6 ;  /* 0x0000000603027c20 */ /* 0x040fe20008410000 */
[----:B------:R1:W2:Y:S02]  /*be50*/  MUFU.EX2 R210, R4 ;  /* 0x0000000400d27308 */ /* 0x0002a40000000800 */
[----:B------:R-:W-:Y:S02]  /*be60*/  FSEL R5, R3, RZ, P0 ;  /* 0x000000ff03057208 */ /* 0x000fe40000000000 */
[----:B------:R-:W-:Y:S01]  /*be70*/  FSEL R2, R2, RZ, P0 ;  /* 0x000000ff02027208 */ /* 0x000fe20000000000 */
[----:B-1----:R-:W-:Y:S01]  /*be80*/  FFMA.FTZ R4, R25, UR6, -R12 ;  /* 0x0000000619047c23 */ /* 0x002fe2000801080c */
[----:B--2---:R-:W-:Y:S01]  /*be90*/  F2FP.BF16.F32.PACK_AB R6, R210, R191 ;  /* 0x000000bfd206723e */ /* 0x004fe200000010ff */
[----:B------:R-:W-:Y:S02]  /*bea0*/  LDSM.16.MT88.4 R24, [R193+0x6800] ;  /* 0x00680000c118783b */ /* 0x000fe40000004200 */
        /* <DEDUP_REMOVED lines=19> */
[-C--:B------:R-:W-:Y:S01]  /*bfe0*/  FMUL.FTZ R83, R83, R48.reuse ;  /* 0x0000003053537220 */ /* 0x080fe20000410000 */
        /* <DEDUP_REMOVED lines=17> */
[-C--:B------:R-:W-:Y:S01]  /*c100*/  FMUL.FTZ R85, R85, R15.reuse ;  /* 0x0000000f55557220 */ /* 0x080fe20000410000 */
[----:B-1----:R-:W-:Y:S01]  /*c110*/  FSEL R4, R69, RZ, P3 ;  /* 0x000000ff45047208 */ /* 0x002fe20001800000 */
[-C--:B------:R-:W-:Y:S01]  /*c120*/  FMUL.FTZ R88, R88, R15.reuse ;  /* 0x0000000f58587220 */ /* 0x080fe20000410000 */
[-C--:B------:R-:W-:Y:S01]  /*c130*/  FMUL.FTZ R89, R89, R15.reuse ;  /* 0x0000000f59597220 */ /* 0x080fe20000410000 */
[-C--:B------:R-:W-:Y:S01]  /*c140*/  FMUL.FTZ R96, R96, R15.reuse ;  /* 0x0000000f60607220 */ /* 0x080fe20000410000 */
[-C--:B------:R-:W-:Y:S01]  /*c150*/  FMUL.FTZ R97, R97, R15.reuse ;  /* 0x0000000f61617220 */ /* 0x080fe20000410000 */
        /* <DEDUP_REMOVED lines=9> */
[----:B------:R1:W2:Y:S01]  /*c1f0*/  MUFU.EX2 R14, R8 ;  /* 0x00000008000e7308 */ /* 0x0002a20000000800 */
[-C--:B------:R-:W-:Y:S01]  /*c200*/  FMUL.FTZ R137, R137, R15.reuse ;  /* 0x0000000f89897220 */ /* 0x080fe20000410000 */
[-C--:B------:R-:W-:Y:S01]  /*c210*/  FMUL.FTZ R112, R112, R15.reuse ;  /* 0x0000000f70707220 */ /* 0x080fe20000410000 */
[-C--:B------:R-:W-:Y:S01]  /*c220*/  FMUL.FTZ R113, R113, R15.reuse ;  /* 0x0000000f71717220 */ /* 0x080fe20000410000 */
[-C--:B------:R-:W-:Y:S01]  /*c230*/  FMUL.FTZ R120, R120, R15.reuse ;  /* 0x0000000f78787220 */ /* 0x080fe20000410000 */
[----:B------:R-:W-:Y:S01]  /*c240*/  HMMA.16816.F32.BF16 R40, R4, R18, R92 ;  /* 0x000000120428723c */ /* 0x000fe2000004185c */
[----:B------:R-:W-:-:S05]  /*c250*/  FMUL.FTZ R121, R121, R15 ;  /* 0x0000000f79797220 */ /* 0x000fca0000410000 */
[C---:B------:R-:W-:Y:S06]  /*c260*/  HMMA.16816.F32.BF16 R100, R4.reuse, R20, R100 ;  /* 0x000000140464723c */ /* 0x040fec0000041864 */
[C---:B------:R-:W-:Y:S01]  /*c270*/  HMMA.16816.F32.BF16 R108, R4.reuse, R22, R108 ;  /* 0x00000016046c723c */ /* 0x040fe2000004186c */
[----:B-1----:R-:W-:Y:S01]  /*c280*/  F2FP.BF16.F32.PACK_AB R8, R228, R229 ;  /* 0x000000e5e408723e */ /* 0x002fe200000010ff */
[-C--:B--2---:R-:W-:Y:S01]  /*c290*/  FMUL.FTZ R86, R86, R14.reuse ;  /* 0x0000000e56567220 */ /* 0x084fe20000410000 */
        /* <DEDUP_REMOVED lines=24> */
[----:B------:R-:W2:Y:S04]  /*c420*/  LDSM.16.MT88.4 R16, [R195+0x6800] ;  /* 0x00680000c310783b */ /* 0x000ea80000004200 */
[----:B------:R-:W-:Y:S01]  /*c430*/  LDSM.16.MT88.4 R88, [R193+0x7800] ;  /* 0x00780000c158783b */ /* 0x000fe20000004200 */
[C---:B------:R-:W-:Y:S01]  /*c440*/  HMMA.16816.F32.BF16 R96, R8.reuse, R20, R96 ;  /* 0x000000140860723c */ /* 0x040fe20000041860 */
[----:B------:R-:W-:Y:S05]  /*c450*/  MUFU.EX2 R178, R5 ;  /* 0x0000000500b27308 */ /* 0x000fea0000000800 */
[----:B------:R-:W-:Y:S01]  /*c460*/  HMMA.16816.F32.BF16 R104, R8, R22, R104 ;  /* 0x000000160868723c */ /* 0x000fe20000041868 */
[----:B------:R-:W3:Y:S01]  /*c470*/  LDSM.16.MT88.4 R20, [R196+0x6800] ;  /* 0x00680000c414783b */ /* 0x000ee20000004200 */
[----:B-1----:R-:W-:-:S04]  /*c480*/  FFMA.FTZ R4, R64, UR6, -R12 ;  /* 0x0000000640047c23 */ /* 0x002fc8000801080c */
[C---:B------:R-:W-:Y:S01]  /*c490*/  HMMA.16816.F32.BF16 R128, R8.reuse, R36, R128 ;  /* 0x000000240880723c */ /* 0x040fe20000041880 */
[----:B------:R1:W4:Y:S05]  /*c4a0*/  MUFU.EX2 R183, R4 ;  /* 0x0000000400b77308 */ /* 0x00032a0000000800 */
[C---:B------:R-:W-:Y:S06]  /*c4b0*/  HMMA.16816.F32.BF16 R136, R8.reuse, R38, R136 ;  /* 0x000000260888723c */ /* 0x040fec0000041888 */
[C---:B------:R-:W-:Y:S06]  /*c4c0*/  HMMA.16816.F32.BF16 R112, R8.reuse, R28, R112 ;  /* 0x0000001c0870723c */ /* 0x040fec0000041870 */
[----:B------:R-:W-:Y:S01]  /*c4d0*/  HMMA.16816.F32.BF16 R120, R8, R30, R120 ;  /* 0x0000001e0878723c */ /* 0x000fe20000041878 */
[----:B-1----:R-:W-:Y:S01]  /*c4e0*/  FFMA.FTZ R4, R65, UR6, -R2 ;  /* 0x0000000641047c23 */ /* 0x002fe20008010802 */
[----:B----4-:R-:W-:Y:S01]  /*c4f0*/  F2FP.BF16.F32.PACK_AB R6, R183, R184 ;  /* 0x000000b8b706723e */ /* 0x010fe200000010ff */
[----:B------:R-:W-:Y:S02]  /*c500*/  LDSM.16.MT88.4 R28, [R196+0x7000] ;  /* 0x00700000c41c783b */ /* 0x000fe40000004200 */
[----:B------:R1:W-:Y:S02]  /*c510*/  MUFU.EX2 R180, R4 ;  /* 0x0000000400b47308 */ /* 0x0003e40000000800 */
[----:B------:R-:W-:-:S02]  /*c520*/  F2FP.BF16.F32.PACK_AB R8, R224, R225 ;  /* 0x000000e1e008723e */ /* 0x000fc400000010ff */
[----:B------:R-:W-:Y:S01]  /*c530*/  F2FP.BF16.F32.PACK_AB R10, R220, R222 ;  /* 0x000000dedc0a723e */ /* 0x000fe200000010ff */
[----:B-1----:R-:W-:-:S04]  /*c540*/  FFMA.FTZ R4, R66, UR6, -R2 ;  /* 0x0000000642047c23 */ /* 0x002fc80008010802 */
[----:B------:R1:W4:Y:S02]  /*c550*/  MUFU.EX2 R179, R4 ;  /* 0x0000000400b37308 */ /* 0x0003240000000800 */
[----:B-1----:R-:W-:Y:S01]  /*c560*/  FFMA.FTZ R4, R72, UR6, -R2 ;  /* 0x0000000648047c23 */ /* 0x002fe20008010802 */
[----:B----4-:R-:W-:-:S05]  /*c570*/  F2FP.BF16.F32.PACK_AB R5, R179, R180 ;  /* 0x000000b4b305723e */ /* 0x010fca00000010ff */
[----:B------:R1:W4:Y:S02]  /*c580*/  MUFU.EX2 R177, R4 ;  /* 0x0000000400b17308 */ /* 0x0003240000000800 */
[--C-:B-1----:R-:W-:Y:S01]  /*c590*/  FFMA.FTZ R4, R32, UR6, -R0.reuse ;  /* 0x0000000620047c23 */ /* 0x102fe20008010800 */
[----:B------:R-:W-:Y:S01]  /*c5a0*/  FFMA.FTZ R0, R71, UR6, -R0 ;  /* 0x0000000647007c23 */ /* 0x000fe20008010800 */
[----:B------:R-:W1:Y:S01]  /*c5b0*/  LDSM.16.MT88.4 R32, [R194+0x6800] ;  /* 0x00680000c220783b */ /* 0x000e620000004200 */
[----:B----4-:R-:W-:-:S03]  /*c5c0*/  F2FP.BF16.F32.PACK_AB R7, R177, R178 ;  /* 0x000000b2b107723e */ /* 0x010fc600000010ff */
[----:B------:R4:W-:Y:S08]  /*c5d0*/  MUFU.EX2 R182, R4 ;  /* 0x0000000400b67308 */ /* 0x0009f00000000800 */
[----:B------:R5:W-:Y:S01]  /*c5e0*/  MUFU.EX2 R181, R0 ;  /* 0x0000000000b57308 */ /* 0x000be20000000800 */
[----:B----4-:R-:W-:-:S07]  /*c5f0*/  F2FP.BF16.F32.PACK_AB R4, R186, R211 ;  /* 0x000000d3ba04723e */ /* 0x010fce00000010ff */
[----:B--2---:R-:W-:Y:S01]  /*c600*/  HMMA.16816.F32.BF16 R56, R4, R16, R56 ;  /* 0x000000100438723c */ /* 0x004fe20000041838 */
[----:B-----5:R-:W-:-:S04]  /*c610*/  FFMA.FTZ R0, R77, UR6, -R13 ;  /* 0x000000064d007c23 */ /* 0x020fc8000801080d */
[----:B------:R2:W-:Y:S01]  /*c620*/  MUFU.EX2 R176, R0 ;  /* 0x0000000000b07308 */ /* 0x0005e20000000800 */
[C---:B------:R-:W-:Y:S06]  /*c630*/  HMMA.16816.F32.BF16 R52, R4.reuse, R18, R52 ;  /* 0x000000120434723c */ /* 0x040fec0000041834 */
[C---:B------:R-:W-:Y:S06]  /*c640*/  HMMA.16816.F32.BF16 R44, R4.reuse, R24, R44 ;  /* 0x00000018042c723c */ /* 0x040fec000004182c */
[----:B------:R-:W-:Y:S01]  /*c650*/  HMMA.16816.F32.BF16 R40, R4, R26, R40 ;  /* 0x0000001a0428723c */ /* 0x000fe20000041828 */
[----:B--2---:R-:W-:-:S05]  /*c660*/  FFMA.FTZ R0, R144, UR6, -R13 ;  /* 0x0000000690007c23 */ /* 0x004fca000801080d */
[C---:B---3--:R-:W-:Y:S01]  /*c670*/  HMMA.16816.F32.BF16 R36, R4.reuse, R20, R100 ;  /* 0x000000140424723c */ /* 0x048fe20000041864 */
        /* <DEDUP_REMOVED lines=22> */
[----:B-1----:R-:W-:Y:S01]  /*c7e0*/  FFMA.FTZ R0, R75, UR6, -R12 ;  /* 0x000000064b007c23 */ /* 0x002fe2000801080c */
[----:B---3--:R-:W-:-:S04]  /*c7f0*/  F2FP.BF16.F32.PACK_AB R4, R171, R172 ;  /* 0x000000acab04723e */ /* 0x008fc800000010ff */
[C---:B------:R-:W-:Y:S01]  /*c800*/  HMMA.16816.F32.BF16 R72, R8.reuse, R22, R104 ;  /* 0x000000160848723c */ /* 0x040fe20000041868 */
[----:B------:R-:W1:Y:S01]  /*c810*/  LDSM.16.MT88.4 R20, [R194+0x7000] ;  /* 0x00700000c214783b */ /* 0x000e620000004200 */
[----:B------:R3:W-:Y:S03]  /*c820*/  MUFU.EX2 R170, R0 ;  /* 0x0000000000aa7308 */ /* 0x0007e60000000800 */
[----:B------:R-:W-:Y:S01]  /*c830*/  LDSM.16.MT88.4 R104, [R196+0x7800] ;  /* 0x00780000c468783b */ /* 0x000fe20000004200 */
[----:B------:R-:W-:Y:S03]  /*c840*/  HMMA.16816.F32.BF16 R64, R8, R34, R120 ;  /* 0x000000220840723c */ /* 0x000fe60000041878 */
[----:B------:R-:W-:Y:S04]  /*c850*/  LDSM.16.MT88.4 R120, [R194+0x7800] ;  /* 0x00780000c278783b */ /* 0x000fe80000004200 */
[----:B------:R-:W-:-:S02]  /*c860*/  F2FP.BF16.F32.PACK_AB R8, R218, R219 ;  /* 0x000000dbda08723e */ /* 0x000fc400000010ff */
[----:B------:R-:W-:Y:S01]  /*c870*/  F2FP.BF16.F32.PACK_AB R10, R216, R217 ;  /* 0x000000d9d80a723e */ /* 0x000fe200000010ff */
[----:B---3--:R-:W-:-:S04]  /*c880*/  FFMA.FTZ R0, R76, UR6, -R12 ;  /* 0x000000064c007c23 */ /* 0x008fc8000801080c */
[----:B------:R3:W5:Y:S02]  /*c890*/  MUFU.EX2 R155, R0 ;  /* 0x00000000009b7308 */ /* 0x0007640000000800 */
[----:B---3--:R-:W-:Y:S01]  /*c8a0*/  FFMA.FTZ R0, R78, UR6, -R2 ;  /* 0x000000064e007c23 */ /* 0x008fe20008010802 */
[----:B-----5:R-:W-:-:S05]  /*c8b0*/  F2FP.BF16.F32.PACK_AB R6, R155, R170 ;  /* 0x000000aa9b06723e */ /* 0x020fca00000010ff */
[----:B------:R3:W-:Y:S02]  /*c8c0*/  MUFU.EX2 R154, R0 ;  /* 0x00000000009a7308 */ /* 0x0007e40000000800 */
[----:B---3--:R-:W-:-:S06]  /*c8d0*/  FFMA.FTZ R0, R79, UR6, -R2 ;  /* 0x000000064f007c23 */ /* 0x008fcc0008010802 */
        /* <DEDUP_REMOVED lines=9> */
[C---:B--2---:R-:W-:Y:S06]  /*c970*/  HMMA.16816.F32.BF16 R32, R4.reuse, R18, R52 ;  /* 0x000000120420723c */ /* 0x044fec0000041834 */
[C---:B----4-:R-:W-:Y:S06]  /*c980*/  HMMA.16816.F32.BF16 R44, R4.reuse, R24, R44 ;  /* 0x00000018042c723c */ /* 0x050fec000004182c */
[----:B------:R-:W-:Y:S01]  /*c990*/  HMMA.16816.F32.BF16 R40, R4, R26, R40 ;  /* 0x0000001a0428723c */ /* 0x000fe20000041828 */
[----:B---3--:R-:W-:-:S04]  /*c9a0*/  FFMA.FTZ R0, R160, UR6, -R13 ;  /* 0x00000006a0007c23 */ /* 0x008fc8000801080d */
[----:B------:R2:W3:Y:S01]  /*c9b0*/  MUFU.EX2 R145, R0 ;  /* 0x0000000000917308 */ /* 0x0004e20000000800 */
[C---:B------:R-:W-:Y:S06]  /*c9c0*/  HMMA.16816.F32.BF16 R36, R4.reuse, R28, R36 ;  /* 0x0000001c0424723c */ /* 0x040fec0000041824 */
[C---:B------:R-:W-:Y:S06]  /*c9d0*/  HMMA.16816.F32.BF16 R108, R4.reuse, R30, R108 ;  /* 0x0000001e046c723c */ /* 0x040fec000004186c */
[----:B-1----:R-:W-:Y:S01]  /*c9e0*/  HMMA.16816.F32.BF16 R116, R4, R20, R116 ;  /* 0x000000140474723c */ /* 0x002fe20000041874 */
[----:B--2---:R-:W-:Y:S01]  /*c9f0*/  FFMA.FTZ R0, R162, UR6, -R13 ;  /* 0x00000006a2007c23 */ /* 0x004fe2000801080d */
[----:B---3--:R-:W-:-:S04]  /*ca00*/  F2FP.BF16.F32.PACK_AB R9, R145, R147 ;  /* 0x000000939109723e */ /* 0x008fc800000010ff */
        /* <DEDUP_REMOVED lines=129> */
.L_x_1151:
[----:B------:R-:W-:-:S07]  /*d220*/  IADD3 R208, R146, -0x1, RZ ;  /* 0xffffffff92d07810 */ /* 0x000fce0007ffe0ff */
.L_x_1158:
[----:B------:R-:W-:-:S13]  /*d230*/  ISETP.GE.AND P0, PT, R208, RZ, PT ;  /* 0x000000ffd000720c */ /* 0x000fda0003f06270 */
[----:B------:R-:W-:Y:S05]  /*d240*/  @!P0 BRA `(.L_x_1159) ;  /* 0x0000003400288947 */ /* 0x000fea0003800000 */
[----:B------:R-:W2:Y:S01]  /*d250*/  LDL.64 R4, [R1+0x40] ;  /* 0x0000400001047983 */ /* 0x000ea20000100a00 */
[----:B------:R-:W-:Y:S01]  /*d260*/  ULDC UR4, c[0x0][0x2d0] ;  /* 0x0000b40000047ab9 */ /* 0x000fe20000000800 */
[----:B------:R-:W-:Y:S01]  /*d270*/  SHF.L.U32 R0, R248, 0x5, RZ ;  /* 0x00000005f8007819 */ /* 0x000fe200000006ff */
[----:B------:R-:W-:Y:S01]  /*d280*/  IMAD R2, R249, 0x30, RZ ;  /* 0x00000030f9027824 */ /* 0x000fe200078e02ff */
[----:B------:R-:W-:Y:S01]  /*d290*/  MOV R71, R70 ;  /* 0x0000004600477202 */ /* 0x000fe20000000f00 */
[----:B------:R-:W-:Y:S01]  /*d2a0*/  IMAD.MOV.U32 R72, RZ, RZ, R69 ;  /* 0x000000ffff487224 */ /* 0x000fe200078e0045 */
[----:B------:R-:W-:Y:S01]  /*d2b0*/  MOV R73, R68 ;  /* 0x0000004400497202 */ /* 0x000fe20000000f00 */
[----:B------:R-:W-:Y:S01]  /*d2c0*/  IMAD.MOV.U32 R74, RZ, RZ, R3 ;  /* 0x000000ffff4a7224 */ /* 0x000fe200078e0003 */
[----:B------:R-:W-:Y:S01]  /*d2d0*/  ULDC UR5, c[0x0][0x39c] ;  /* 0x0000e70000057ab9 */ /* 0x000fe20000000800 */
[----:B------:R-:W-:Y:S01]  /*d2e0*/  IMAD.MOV.U32 R250, RZ, RZ, R236 ;  /* 0x000000fffffa7224 */ /* 0x000fe200078e00ec */
[----:B------:R-:W-:Y:S01]  /*d2f0*/  ULDC.64 UR6, c[0x0][0x248] ;  /* 0x0000920000067ab9 */ /* 0x000fe20000000a00 */
[----:B--2---:R-:W-:Y:S01]  /*d300*/  ISETP.GE.AND P0, PT, R4, UR4, PT ;  /* 0x0000000404007c0c */ /* 0x004fe2000bf06270 */
[----:B------:R-:W-:-:S12]  /*d310*/  ULDC UR4, c[0x0][0x2ec] ;  /* 0x0000bb0000047ab9 */ /* 0x000fd80000000800 */
[----:B------:R-:W1:Y:S08]  /*d320*/  @!P0 LDC.64 R6, c[0x0][0x220] ;  /* 0x00008800ff068b82 */ /* 0x000e700000000a00 */
[----:B------:R-:W2:Y:S08]  /*d330*/  @!P0 LDC.64 R4, c[0x0][0x220] ;  /* 0x00008800ff048b82 */ /* 0x000eb00000000a00 */
[----:B------:R-:W3:Y:S01]  /*d340*/  @!P0 LDC.64 R8, c[0x0][0x220] ;  /* 0x00008800ff088b82 */ /* 0x000ee20000000a00 */
[----:B-1----:R1:W-:Y:S04]  /*d350*/  @!P0 STL.64 [R1+0x18], R6 ;  /* 0x0000180601008387 */ /* 0x0023e80000100a00 */
[----:B--2---:R2:W-:Y:S04]  /*d360*/  @!P0 STL.64 [R1+0x10], R4 ;  /* 0x0000100401008387 */ /* 0x0045e80000100a00 */
[----:B---3--:R-:W-:Y:S01]  /*d370*/  @!P0 STL.64 [R1+0x8], R8 ;  /* 0x0000080801008387 */ /* 0x008fe20000100a00 */
[----:B-1----:R-:W1:Y:S01]  /*d380*/  @!P0 LDC.64 R6, c[0x0][0x220] ;  /* 0x00008800ff068b82 */ /* 0x002e620000000a00 */
[C---:B--2---:R-:W-:Y:S01]  /*d390*/  SHF.L.U64.HI R4, R248.reuse, 0x5, R249 ;  /* 0x00000005f8047819 */ /* 0x044fe200000102f9 */
[----:B------:R-:W-:Y:S01]  /*d3a0*/  IMAD.WIDE.U32 R248, R248, 0x30, RZ ;  /* 0x00000030f8f87825 */ /* 0x000fe200078e00ff */
[----:B------:R-:W-:-:S03]  /*d3b0*/  SHF.L.U64.HI R5, R246, 0x5, R247 ;  /* 0x00000005f6057819 */ /* 0x000fc600000102f7 */
[----:B------:R-:W-:Y:S01]  /*d3c0*/  IMAD.IADD R252, R2, 0x1, R249 ;  /* 0x0000000102fc7824 */ /* 0x000fe200078e02f9 */
[----:B-1----:R-:W-:Y:S04]  /*d3d0*/  @!P0 STL.64 [R1], R6 ;  /* 0x0000000601008387 */ /* 0x002fe80000100a00 */
[----:B------:R1:W-:Y:S04]  /*d3e0*/  STL [R1+0x20], R4 ;  /* 0x0000200401007387 */ /* 0x0003e80000100800 */
[----:B------:R2:W-:Y:S04]  /*d3f0*/  STL [R1+0x24], R0 ;  /* 0x0000240001007387 */ /* 0x0005e80000100800 */
[----:B------:R3:W-:Y:S01]  /*d400*/  STL [R1+0x28], R5 ;  /* 0x0000280501007387 */ /* 0x0007e20000100800 */
[----:B-1----:R-:W-:Y:S01]  /*d410*/  SHF.L.U32 R4, R246, 0x5, RZ ;  /* 0x00000005f6047819 */ /* 0x002fe200000006ff */
[----:B--2---:R-:W-:-:S04]  /*d420*/  IMAD R0, R247, 0x30, RZ ;  /* 0x00000030f7007824 */ /* 0x004fc800078e02ff */
[----:B------:R3:W-:Y:S01]  /*d430*/  STL [R1+0x2c], R4 ;  /* 0x00002c0401007387 */ /* 0x0007e20000100800 */
[----:B------:R-:W-:-:S05]  /*d440*/  IMAD.WIDE.U32 R246, R246, 0x30, RZ ;  /* 0x00000030f6f67825 */ /* 0x000fca00078e00ff */
[----:B------:R-:W-:Y:S01]  /*d450*/  IADD3 R245, R0, R247, RZ ;  /* 0x000000f700f57210 */ /* 0x000fe20007ffe0ff */
[----:B------:R-:W-:Y:S06]  /*d460*/  BRA `(.L_x_1160) ;  /* 0x0000000000d87947 */ /* 0x000fec0003800000 */
.L_x_1162:
[----:B------:R-:W2:Y:S01]  /*d470*/  LDL.64 R218, [R1+0x58] ;  /* 0x0000580001da7983 */ /* 0x000ea20000100a00 */
[----:B------:R-:W1:Y:S01]  /*d480*/  @!P0 LDC.64 R10, c[0x0][0x218] ;  /* 0x00008600ff0a8b82 */ /* 0x000e620000000a00 */
[----:B------:R-:W-:Y:S02]  /*d490*/  VIADD R0, R208, 0xffffffff ;  /* 0xffffffffd0007836 */ /* 0x000fe40000000000 */
[----:B------:R-:W5:Y:S02]  /*d4a0*/  LDL.64 R216, [R1+0x48] ;  /* 0x0000480001d87983 */ /* 0x000f640000100a00 */
[----:B------:R-:W-:Y:S01]  /*d4b0*/  IMAD.WIDE.U32 R2, R0, UR6, RZ ;  /* 0x0000000600027c25 */ /* 0x000fe2000f8e00ff */
[----:B------:R-:W-:Y:S01]  /*d4c0*/  SHF.R.S32.HI R4, RZ, 0x1f, R0 ;  /* 0x0000001fff047819 */ /* 0x000fe20000011400 */
[----:B------:R-:W3:Y:S01]  /*d4d0*/  LDL R214, [R1+0x60] ;  /* 0x0000600001d67983 */ /* 0x000ee20000100800 */
[----:B------:R-:W4:Y:S03]  /*d4e0*/  @!P0 LDC.64 R8, c[0x0][0x218] ;  /* 0x00008600ff088b82 */ /* 0x000f260000000a00 */
[----:B------:R-:W4:Y:S01]  /*d4f0*/  LDL R69, [R1+0x34] ;  /* 0x0000340001457983 */ /* 0x000f220000100800 */
[----:B------:R-:W-:Y:S03]  /*d500*/  IMAD R4, R4, UR6, RZ ;  /* 0x0000000604047c24 */ /* 0x000fe6000f8e02ff */
[----:B------:R-:W4:Y:S01]  /*d510*/  LDL R213, [R1+0x2c] ;  /* 0x00002c0001d57983 */ /* 0x000f220000100800 */
[----:B------:R-:W4:Y:S01]  /*d520*/  @!P0 LDC.64 R14, c[0x0][0x218] ;  /* 0x00008600ff0e8b82 */ /* 0x000f220000000a00 */
[----:B------:R-:W-:Y:S02]  /*d530*/  IMAD R4, R0, UR7, R4 ;  /* 0x0000000700047c24 */ /* 0x000fe4000f8e0204 */
[----:B------:R-:W4:Y:S02]  /*d540*/  LDL R68, [R1+0x28] ;  /* 0x0000280001447983 */ /* 0x000f240000100800 */
[----:B------:R-:W-:Y:S02]  /*d550*/  IMAD.IADD R4, R3, 0x1, R4 ;  /* 0x0000000103047824 */ /* 0x000fe400078e0204 */
[----:B------:R1:W-:Y:S01]  /*d560*/  @P0 STS.128 [R207+0x4000], RZ ;  /* 0x004000ffcf000388 */ /* 0x0003e20000000c00 */
[----:B------:R-:W4:Y:S01]  /*d570*/  @!P0 LDC.64 R16, c[0x0][0x218] ;  /* 0x00008600ff108b82 */ /* 0x000f220000000a00 */
[----:B--2---:R-:W-:Y:S04]  /*d580*/  LEA R0, P2, R2, R218, 0x6 ;  /* 0x000000da02007211 */ /* 0x004fe800078430ff */
[----:B-1----:R-:W-:Y:S02]  /*d590*/  @!P0 LEA R10, P6, R0, R10, 0x1 ;  /* 0x0000000a000a8211 */ /* 0x002fe400078c08ff */
[----:B-----5:R-:W-:Y:S02]  /*d5a0*/  LEA.HI.X R2, R2, R217, R4, 0x6, P2 ;  /* 0x000000d902027211 */ /* 0x020fe400010f3404 */
[----:B---3--:R-:W-:Y:S02]  /*d5b0*/  @!P0 IADD3 R3, P4, R214, R0, RZ ;  /* 0x00000000d6038210 */ /* 0x008fe40007f9e0ff */
[C-C-:B------:R-:W-:Y:S02]  /*d5c0*/  @!P0 LEA.HI.X R11, R0.reuse, R11, R2.reuse, 0x1, P6 ;  /* 0x0000000b000b8211 */ /* 0x140fe400030f0c02 */
[----:B----4-:R-:W-:Y:S01]  /*d5d0*/  @!P0 LEA R8, P5, R3, R8, 0x1 ;  /* 0x0000000803088211 */ /* 0x010fe200078a08ff */
        /* <DEDUP_REMOVED lines=9> */
[C---:B------:R-:W-:Y:S01]  /*d670*/  @!P0 LEA R6, P4, R5.reuse, R14, 0x1 ;  /* 0x0000000e05068211 */ /* 0x040fe200078808ff */
[----:B------:R-:W-:Y:S01]  /*d680*/  @!P0 IMAD.X R13, R2, 0x1, R68, P2 ;  /* 0x00000001020d8824 */ /* 0x000fe200010e0644 */
        /* <DEDUP_REMOVED lines=20> */
.L_x_1160:
[----:B------:R-:W2:Y:S01]  /*d7d0*/  LDL R0, [R1+0x64] ;  /* 0x0000640001007983 */ /* 0x000ea20000100800 */
[----:B------:R-:W-:Y:S04]  /*d7e0*/  DEPBAR.LE SB0, 0x0 ;  /* 0x000080000000791a */ /* 0x000fe80000000000 */
[----:B------:R-:W4:Y:S01]  /*d7f0*/  LDL R10, [R1+0x30] ;  /* 0x00003000010a7983 */ /* 0x000f220000100800 */
[----:B---3--:R-:W-:Y:S03]  /*d800*/  SHF.R.S32.HI R4, RZ, 0x1f, R208 ;  /* 0x0000001fff047819 */ /* 0x008fe600000114d0 */
[----:B------:R-:W3:Y:S04]  /*d810*/  LDL R9, [R1+0x18] ;  /* 0x0000180001097983 */ /* 0x000ee80000100800 */
        /* <DEDUP_REMOVED lines=9> */
[----:B------:R-:W5:Y:S04]  /*d8b0*/  LDL R14, [R1] ;  /* 0x00000000010e7983 */ /* 0x000f680000100800 */
[----:B------:R-:W5:Y:S01]  /*d8c0*/  LDL R15, [R1+0x4] ;  /* 0x00000400010f7983 */ /* 0x000f620000100800 */
[----:B------:R-:W-:Y:S06]  /*d8d0*/  BAR.SYNC.DEFER_BLOCKING 0x0 ;  /* 0x0000000000007b1d */ /* 0x000fec0000010000 */
[----:B------:R-:W-:Y:S01]  /*d8e0*/  @P0 STS.128 [R207+0x6000], RZ ;  /* 0x006000ffcf000388 */ /* 0x000fe20000000c00 */
[----:B--2---:R-:W-:Y:S02]  /*d8f0*/  IMAD R0, R0, R208, RZ ;  /* 0x000000d000007224 */ /* 0x004fe400078e02ff */
[-C--:B----4-:R-:W-:Y:S04]  /*d900*/  IMAD.WIDE.U32 R2, R208, R10.reuse, R250 ;  /* 0x0000000ad0027225 */ /* 0x090fe800078e00fa */
[----:B------:R-:W-:Y:S01]  /*d910*/  IMAD R0, R4, R10, R0 ;  /* 0x0000000a04007224 */ /* 0x000fe200078e0200 */
[----:B---3--:R-:W-:Y:S02]  /*d920*/  @!P0 LEA R10, P6, R2, R9, 0x1 ;  /* 0x00000009020a8211 */ /* 0x008fe400078c08ff */
[-C--:B------:R-:W-:Y:S01]  /*d930*/  @!P0 IADD3 R12, P2, R248, R2.reuse, RZ ;  /* 0x00000002f80c8210 */ /* 0x080fe20007f5e0ff */
[----:B------:R-:W-:Y:S01]  /*d940*/  IMAD.IADD R0, R3, 0x1, R0 ;  /* 0x0000000103007824 */ /* 0x000fe200078e0200 */
[----:B-----5:R-:W-:Y:S04]  /*d950*/  @!P0 IADD3 R5, P1, R5, R2, RZ ;  /* 0x0000000205058210 */ /* 0x020fe80007f3e0ff */
[--C-:B------:R-:W-:Y:S01]  /*d960*/  @!P0 LEA.HI.X R11, R2, R18, R0.reuse, 0x1, P6 ;  /* 0x00000012020b8211 */ /* 0x100fe200030f0c00 */
[----:B------:R-:W-:Y:S04]  /*d970*/  @!P0 IMAD.X R3, R19, 0x1, R0, P1 ;  /* 0x0000000113038824 */ /* 0x000fe800008e0600 */
[----:B------:R-:W-:Y:S01]  /*d980*/  @!PT LDS RZ, [RZ] ;  /* 0x00000000fffff984 */ /* 0x000fe20000000800 */
[----:B------:R-:W-:Y:S01]  /*d990*/  @!PT LDS RZ, [RZ] ;  /* 0x00000000fffff984 */ /* 0x000fe20000000800 */
[----:B------:R-:W-:Y:S01]  /*d9a0*/  @!PT LDS RZ, [RZ] ;  /* 0x00000000fffff984 */ /* 0x000fe20000000800 */
[----:B------:R-:W-:Y:S01]  /*d9b0*/  @!P0 LDGSTS.E.BYPASS.LTC128B.128 [R207+0x6000], desc[UR10][R10.64] ;  /* 0x060000000acf8fae */ /* 0x000fe2000b901d4a */
[C---:B------:R-:W-:Y:S04]  /*d9c0*/  @!P0 LEA R8, P5, R5.reuse, R8, 0x1 ;  /* 0x0000000805088211 */ /* 0x040fe800078a08ff */
[----:B------:R-:W-:Y:S03]  /*d9d0*/  @!P0 LEA.HI.X R9, R5, R17, R3, 0x1, P5 ;  /* 0x0000001105098211 */ /* 0x000fe600028f0c03 */
[----:B------:R-:W-:Y:S01]  /*d9e0*/  @P0 STS.128 [R207+0x6800], RZ ;  /* 0x006800ffcf000388 */ /* 0x000fe20000000c00 */
[----:B------:R-:W-:Y:S04]  /*d9f0*/  @!P0 IADD3 R7, P4, R7, R2, RZ ;  /* 0x0000000207078210 */ /* 0x000fe80007f9e0ff */
[C---:B------:R-:W-:Y:S03]  /*da00*/  @!P0 LEA R6, P3, R7.reuse, R6, 0x1 ;  /* 0x0000000607068211 */ /* 0x040fe600078608ff */
[----:B------:R-:W-:Y:S01]  /*da10*/  @!PT LDS RZ, [RZ] ;  /* 0x00000000fffff984 */ /* 0x000fe20000000800 */
[----:B------:R-:W-:Y:S01]  /*da20*/  @!PT LDS RZ, [RZ] ;  /* 0x00000000fffff984 */ /* 0x000fe20000000800 */
[----:B------:R-:W-:Y:S01]  /*da30*/  @!PT LDS RZ, [RZ] ;  /* 0x00000000fffff984 */ /* 0x000fe20000000800 */
[----:B------:R-:W-:Y:S01]  /*da40*/  @!P0 LDGSTS.E.BYPASS.LTC128B.128 [R207+0x6800], desc[UR10][R8.64] ;  /* 0x0680000008cf8fae */ /* 0x000fe2000b901d4a */
[----:B------:R-:W-:Y:S04]  /*da50*/  @!P0 IADD3.X R13, R0, R13, RZ, P4, !PT ;  /* 0x0000000d000d8210 */ /* 0x000fe800027fe4ff */
[----:B------:R-:W-:Y:S03]  /*da60*/  @!P0 LEA.HI.X R7, R7, R16, R13, 0x1, P3 ;  /* 0x0000001007078211 */ /* 0x000fe600018f0c0d */
[----:B------:R-:W-:Y:S01]  /*da70*/  @P0 STS.128 [R207+0x7000], RZ ;  /* 0x007000ffcf000388 */ /* 0x000fe20000000c00 */
[----:B------:R-:W-:Y:S01]  /*da80*/  @!P0 LEA R4, P1, R12, R14, 0x1 ;  /* 0x0000000e0c048211 */ /* 0x000fe200078208ff */
[----:B------:R-:W-:Y:S05]  /*da90*/  @!P0 IMAD.X R14, R0, 0x1, R252, P2 ;  /* 0x00000001000e8824 */ /* 0x000fea00010e06fc */
[----:B------:R-:W-:Y:S01]  /*daa0*/  @!P0 LEA.HI.X R5, R12, R15, R14, 0x1, P1 ;  /* 0x0000000f0c058211 */ /* 0x000fe200008f0c0e */
[----:B------:R-:W-:Y:S01]  /*dab0*/  @!PT LDS RZ, [RZ] ;  /* 0x00000000fffff984 */ /* 0x000fe20000000800 */
[----:B------:R-:W-:Y:S01]  /*dac0*/  @!PT LDS RZ, [RZ] ;  /* 0x00000000fffff984 */ /* 0x000fe20000000800 */
[----:B------:R-:W-:Y:S01]  /*dad0*/  @!PT LDS RZ, [RZ] ;  /* 0x00000000fffff984 */ /* 0x000fe20000000800 */
[----:B------:R-:W-:Y:S01]  /*dae0*/  @!P0 LDGSTS.E.BYPASS.LTC128B.128 [R207+0x7000], desc[UR10][R6.64] ;  /* 0x0700000006cf8fae */ /* 0x000fe2000b901d4a */
[----:B------:R-:W-:Y:S07]  /*daf0*/  ISETP.GT.AND P1, PT, R208, RZ, PT ;  /* 0x000000ffd000720c */ /* 0x000fee0003f24270 */
[----:B------:R-:W-:Y:S08]  /*db00*/  @P0 STS.128 [R207+0x7800], RZ ;  /* 0x007800ffcf000388 */ /* 0x000ff00000000c00 */
[----:B------:R-:W-:Y:S01]  /*db10*/  @!PT LDS RZ, [RZ] ;  /* 0x00000000fffff984 */ /* 0x000fe20000000800 */
[----:B------:R-:W-:Y:S01]  /*db20*/  @!PT LDS RZ, [RZ] ;  /* 0x00000000fffff984 */ /* 0x000fe20000000800 */
[----:B------:R-:W-:Y:S01]  /*db30*/  @!PT LDS RZ, [RZ] ;  /* 0x00000000fffff984 */ /* 0x000fe20000000800 */
[----:B------:R1:W-:Y:S08]  /*db40*/  @!P0 LDGSTS.E.BYPASS.LTC128B.128 [R207+0x7800], desc[UR10][R4.64] ;  /* 0x0780000004cf8fae */ /* 0x0003f0000b901d4a */
[----:B------:R-:W-:Y:S08]  /*db50*/  LDSM.16.M88.4 R64, [R199] ;  /* 0x00000000c740783b */ /* 0x000ff00000000200 */
[----:B------:R-:W1:Y:S08]  /*db60*/  LDSM.16.M88.4 R16, [R192+0x4000] ;  /* 0x00400000c010783b */ /* 0x000e700000000200 */
[----:B------:R-:W2:Y:S08]  /*db70*/  LDSM.16.M88.4 R60, [R199+0x2000] ;  /* 0x00200000c73c783b */ /* 0x000eb00000000200 */
[----:B------:R-:W3:Y:S08]  /*db80*/  LDSM.16.M88.4 R32, [R192+0x4800] ;  /* 0x00480000c020783b */ /* 0x000ef00000000200 */
[----:B------:R-:W4:Y:S08]  /*db90*/  LDSM.16.M88.4 R48, [R192+0x5000] ;  /* 0x00500000c030783b */ /* 0x000f300000000200 */
[----:B------:R-:W0:Y:S08]  /*dba0*/  LDGDEPBAR ;  /* 0x00000000000079af */ /* 0x000e300000000000 */
[----:B------:R-:W5:Y:S01]  /*dbb0*/  LDSM.16.M88.4 R76, [R192+0x5800] ;  /* 0x00580000c04c783b */ /* 0x000f620000000200 */
[-C--:B-1----:R-:W-:Y:S07]  /*dbc0*/  HMMA.16816.F32.BF16 R4, R64, R16.reuse, RZ ;  /* 0x000000104004723c */ /* 0x082fee00000418ff */
[----:B------:R-:W-:Y:S01]  /*dbd0*/  LDSM.16.M88.4 R144, [R202] ;  /* 0x00000000ca90783b */ /* 0x000fe20000000200 */
[C---:B--2---:R-:W-:Y:S07]  /*dbe0*/  HMMA.16816.F32.BF16 R8, R60.reuse, R16, RZ ;  /* 0x000000103c08723c */ /* 0x044fee00000418ff */
[----:B------:R-:W1:Y:S01]  /*dbf0*/  LDSM.16.M88.4 R148, [R198+0x4000] ;  /* 0x00400000c694783b */ /* 0x000e620000000200 */
[-C--:B------:R-:W-:Y:S07]  /*dc00*/  HMMA.16816.F32.BF16 R12, R60, R18.reuse, RZ ;  /* 0x000000123c0c723c */ /* 0x080fee00000418ff */
[----:B------:R-:W2:Y:S01]  /*dc10*/  LDSM.16.M88.4 R152, [R202+0x2000] ;  /* 0x00200000ca98783b */ /* 0x000ea20000000200 */
[C---:B------:R-:W-:Y:S06]  /*dc20*/  HMMA.16816.F32.BF16 R16, R64.reuse, R18, RZ ;  /* 0x000000124010723c */ /* 0x040fec00000418ff */
[-C--:B---3--:R-:W-:Y:S01]  /*dc30*/  HMMA.16816.F32.BF16 R20, R64, R32.reuse, RZ ;  /* 0x000000204014723c */ /* 0x088fe200000418ff */
[----:B------:R-:W3:Y:S05]  /*dc40*/  LDSM.16.M88.4 R156, [R198+0x4800] ;  /* 0x00480000c69c783b */ /* 0x000eea0000000200 */
[C---:B------:R-:W-:Y:S03]  /*dc50*/  HMMA.16816.F32.BF16 R24, R60.reuse, R32, RZ ;  /* 0x000000203c18723c */ /* 0x040fe600000418ff */
[----:B------:R-:W3:Y:S03]  /*dc60*/  LDSM.16.M88.4 R160, [R198+0x5000] ;  /* 0x00500000c6a0783b */ /* 0x000ee60000000200 */
[-C--:B------:R-:W-:Y:S05]  /*dc70*/  HMMA.16816.F32.BF16 R28, R60, R34.reuse, RZ ;  /* 0x000000223c1c723c */ /* 0x080fea00000418ff */
[----:B------:R-:W3:Y:S01]  /*dc80*/  LDSM.16.M88.4 R164, [R198+0x5800] ;  /* 0x00580000c6a4783b */ /* 0x000ee20000000200 */
[C---:B------:R-:W-:Y:S06]  /*dc90*/  HMMA.16816.F32.BF16 R32, R64.reuse, R34, RZ ;  /* 0x000000224020723c */ /* 0x040fec00000418ff */
[-C--:B----4-:R-:W-:Y:S01]  /*dca0*/  HMMA.16816.F32.BF16 R36, R64, R48.reuse, RZ ;  /* 0x000000304024723c */ /* 0x090fe200000418ff */
[----:B------:R-:W-:Y:S05]  /*dcb0*/  LDSM.16.M88.4 R168, [R200] ;  /* 0x00000000c8a8783b */ /* 0x000fea0000000200 */
[C---:B------:R-:W-:Y:S03]  /*dcc0*/  HMMA.16816.F32.BF16 R40, R60.reuse, R48, RZ ;  /* 0x000000303c28723c */ /* 0x040fe600000418ff */
[----:B------:R-:W4:Y:S03]  /*dcd0*/  LDSM.16.M88.4 R172, [R203] ;  /* 0x00000000cbac783b */ /* 0x000f260000000200 */
[-C--:B------:R-:W-:Y:S05]  /*dce0*/  HMMA.16816.F32.BF16 R44, R60, R50.reuse, RZ ;  /* 0x000000323c2c723c */ /* 0x080fea00000418ff */
[----:B------:R-:W-:Y:S01]  /*dcf0*/  LDSM.16.M88.4 R176, [R206] ;  /* 0x00000000ceb0783b */ /* 0x000fe20000000200 */
[C---:B------:R-:W-:Y:S06]  /*dd00*/  HMMA.16816.F32.BF16 R48, R64.reuse, R50, RZ ;  /* 0x000000324030723c */ /* 0x040fec00000418ff */
[-C--:B-----5:R-:W-:Y:S01]  /*dd10*/  HMMA.16816.F32.BF16 R52, R64, R76.reuse, RZ ;  /* 0x0000004c4034723c */ /* 0x0a0fe200000418ff */
[----:B------:R-:W-:Y:S05]  /*dd20*/  LDSM.16.M88.4 R180, [R204] ;  /* 0x00000000ccb4783b */ /* 0x000fea0000000200 */
[C---:B------:R-:W-:Y:S03]  /*dd30*/  HMMA.16816.F32.BF16 R56, R60.reuse, R76, RZ ;  /* 0x0000004c3c38723c */ /* 0x040fe600000418ff */
[----:B------:R-:W-:Y:S03]  /*dd40*/  LDSM.16.M88.4 R184, [R201] ;  /* 0x00000000c9b8783b */ /* 0x000fe60000000200 */
[-C--:B------:R-:W-:Y:S05]  /*dd50*/  HMMA.16816.F32.BF16 R60, R60, R78.reuse, RZ ;  /* 0x0000004e3c3c723c */ /* 0x080fea00000418ff */
[----:B------:R-:W-:Y:S01]  /*dd60*/  LDSM.16.M88.4 R188, [R197] ;  /* 0x00000000c5bc783b */ /* 0x000fe20000000200 */
[----:B------:R-:W-:Y:S06]  /*dd70*/  HMMA.16816.F32.BF16 R64, R64, R78, RZ ;  /* 0x0000004e4040723c */ /* 0x000fec00000418ff */
[-C--:B-1----:R-:W-:Y:S01]  /*dd80*/  HMMA.16816.F32.BF16 R4, R144, R148.reuse, R4 ;  /* 0x000000949004723c */ /* 0x082fe20000041804 */
[----:B------:R-:W1:Y:S05]  /*dd90*/  LDSM.16.M88.4 R76, [R200+0x2000] ;  /* 0x00200000c84c783b */ /* 0x000e6a0000000200 */
[C---:B--2---:R-:W-:Y:S06]  /*dda0*/  HMMA.16816.F32.BF16 R8, R152.reuse, R148, R8 ;  /* 0x000000949808723c */ /* 0x044fec0000041808 */
[-C--:B------:R-:W-:Y:S06]  /*ddb0*/  HMMA.16816.F32.BF16 R12, R152, R150.reuse, R12 ;  /* 0x00000096980c723c */ /* 0x080fec000004180c */
[C---:B------:R-:W-:Y:S01]  /*ddc0*/  HMMA.16816.F32.BF16 R16, R144.reuse, R150, R16 ;  /* 0x000000969010723c */ /* 0x040fe20000041810 */
[----:B------:R-:W2:Y:S05]  /*ddd0*/  LDSM.16.M88.4 R148, [R205] ;  /* 0x00000000cd94783b */ /* 0x000eaa0000000200 */
[-C--:B---3--:R-:W-:Y:S06]  /*dde0*/  HMMA.16816.F32.BF16 R20, R144, R156.reuse, R20 ;  /* 0x0000009c9014723c */ /* 0x088fec0000041814 */
        /* <DEDUP_REMOVED lines=12> */
[-C--:B----4-:R-:W-:Y:S06]  /*deb0*/  HMMA.16816.F32.BF16 R4, R168, R172.reuse, R4 ;  /* 0x000000aca804723c */ /* 0x090fec0000041804 */
        /* <DEDUP_REMOVED lines=37> */
[----:B------:R-:W-:Y:S01]  /*e110*/  FMUL.FTZ R19, R19, UR5 ;  /* 0x0000000513137c20 */ /* 0x000fe20008410000 */
[----:B-1----:R-:W-:Y:S07]  /*e120*/  FMNMX.FTZ R3, R153, R71, !PT ;  /* 0x0000004799037209 */ /* 0x002fee0007810000 */
[----:B------:R-:W1:Y:S01]  /*e130*/  MUFU.TANH R152, R8 ;  /* 0x0000000800987308 */ /* 0x000e620000002400 */
[----:B--2---:R-:W-:Y:S09]  /*e140*/  FMNMX.FTZ R2, R157, R72, !PT ;  /* 0x000000489d027209 */ /* 0x004ff20007810000 */
[----:B------:R-:W2:Y:S01]  /*e150*/  MUFU.TANH R156, R10 ;  /* 0x0000000a009c7308 */ /* 0x000ea20000002400 */
[----:B---3--:R-:W3:Y:S09]  /*e160*/  LDSM.16.M88.4 R4, [R197+0x800] ;  /* 0x00080000c504783b */ /* 0x008ef20000000200 */
[----:B------:R-:W-:Y:S10]  /*e170*/  MUFU.TANH R160, R9 ;  /* 0x0000000900a07308 */ /* 0x000ff40000002400 */
[----:B------:R4:W-:Y:S10]  /*e180*/  MUFU.TANH R158, R11 ;  /* 0x0000000b009e7308 */ /* 0x0009f40000002400 */
[----:B------:R-:W5:Y:S10]  /*e190*/  MUFU.TANH R159, R0 ;  /* 0x00000000009f7308 */ /* 0x000f740000002400 */
[----:B------:R-:W5:Y:S01]  /*e1a0*/  MUFU.TANH R148, R16 ;  /* 0x0000001000947308 */ /* 0x000f620000002400 */
[----:B----4-:R-:W4:Y:S09]  /*e1b0*/  LDSM.16.M88.4 R8, [R197+0x1000] ;  /* 0x00100000c508783b */ /* 0x010f320000000200 */
[----:B------:R-:W5:Y:S01]  /*e1c0*/  MUFU.TANH R79, R18 ;  /* 0x00000012004f7308 */ /* 0x000f620000002400 */
[-C--:B---3--:R-:W-:Y:S06]  /*e1d0*/  HMMA.16816.F32.BF16 R20, R184, R4.reuse, R20 ;  /* 0x00000004b814723c */ /* 0x088fec0000041814 */
[C---:B------:R-:W-:Y:S03]  /*e1e0*/  HMMA.16816.F32.BF16 R24, R144.reuse, R4, R24 ;  /* 0x000000049018723c */ /* 0x040fe60000041818 */
[----:B------:R-:W3:Y:S03]  /*e1f0*/  MUFU.TANH R155, R12 ;  /* 0x0000000c009b7308 */ /* 0x000ee60000002400 */
[-C--:B------:R-:W-:Y:S07]  /*e200*/  HMMA.16816.F32.BF16 R28, R144, R6.reuse, R28 ;  /* 0x00000006901c723c */ /* 0x080fee000004181c */
[----:B------:R-:W3:Y:S01]  /*e210*/  MUFU.TANH R77, R17 ;  /* 0x00000011004d7308 */ /* 0x000ee20000002400 */
[C---:B------:R-:W-:Y:S01]  /*e220*/  HMMA.16816.F32.BF16 R32, R184.reuse, R6, R32 ;  /* 0x00000006b820723c */ /* 0x040fe20000041820 */
[----:B------:R-:W1:Y:S01]  /*e230*/  LDSM.16.M88.4 R4, [R197+0x1800] ;  /* 0x00180000c504783b */ /* 0x000e620000000200 */
[----:B------:R-:W-:Y:S07]  /*e240*/  DEPBAR.LE SB0, 0x0 ;  /* 0x000080000000791a */ /* 0x000fee0000000000 */
[----:B------:R-:W3:Y:S02]  /*e250*/  MUFU.TANH R154, R14 ;  /* 0x0000000e009a7308 */ /* 0x000ee40000002400 */
[----:B------:R-:W-:Y:S01]  /*e260*/  FMUL.FTZ R20, R20, UR5 ;  /* 0x0000000514147c20 */ /* 0x000fe20008410000 */
[----:B------:R-:W-:Y:S01]  /*e270*/  FMUL.FTZ R22, R22, UR5 ;  /* 0x0000000516167c20 */ /* 0x000fe20008410000 */
[----:B------:R-:W-:Y:S01]  /*e280*/  FMUL.FTZ R21, R21, UR5 ;  /* 0x0000000515157c20 */ /* 0x000fe20008410000 */
[----:B------:R-:W-:Y:S01]  /*e290*/  FMUL.FTZ R24, R24, UR5 ;  /* 0x0000000518187c20 */ /* 0x000fe20008410000 */
[----:B------:R-:W-:Y:S04]  /*e2a0*/  FMUL.FTZ R23, R23, UR5 ;  /* 0x0000000517177c20 */ /* 0x000fe80008410000 */
[----:B------:R-:W-:Y:S01]  /*e2b0*/  MUFU.TANH R151, R13 ;  /* 0x0000000d00977308 */ /* 0x000fe20000002400 */
        /* <DEDUP_REMOVED lines=27> */
[----:B-----5:R-:W-:Y:S01]  /*e470*/  FMNMX.FTZ R3, R159, R2, !PT ;  /* 0x000000029f037209 */ /* 0x020fe20007810000 */
[----:B------:R-:W-:Y:S01]  /*e480*/  FMUL.FTZ R30, R30, UR5 ;  /* 0x000000051e1e7c20 */ /* 0x000fe20008410000 */
[----:B------:R-:W-:Y:S01]  /*e490*/  FMNMX.FTZ R2, R160, R4, !PT ;  /* 0x00000004a0027209 */ /* 0x000fe20007810000 */
[----:B------:R-:W-:Y:S01]  /*e4a0*/  FMUL.FTZ R36, R36, UR5 ;  /* 0x0000000524247c20 */ /* 0x000fe20008410000 */
[----:B------:R-:W-:Y:S01]  /*e4b0*/  FMNMX.FTZ R6, R148, R6, !PT ;  /* 0x0000000694067209 */ /* 0x000fe20007810000 */
[----:B------:R-:W-:Y:S01]  /*e4c0*/  FMUL.FTZ R38, R38, UR5 ;  /* 0x0000000526267c20 */ /* 0x000fe20008410000 */
[----:B------:R-:W-:Y:S03]  /*e4d0*/  FMUL.FTZ R0, R63, UR5 ;  /* 0x000000053f007c20 */ /* 0x000fe60008410000 */
[----:B------:R-:W5:Y:S01]  /*e4e0*/  MUFU.TANH R23, R23 ;  /* 0x0000001700177308 */ /* 0x000f620000002400 */
[----:B------:R-:W-:Y:S01]  /*e4f0*/  FMNMX.FTZ R4, R158, R5, !PT ;  /* 0x000000059e047209 */ /* 0x000fe20007810000 */
[----:B------:R-:W-:Y:S01]  /*e500*/  FMUL.FTZ R37, R37, UR5 ;  /* 0x0000000525257c20 */ /* 0x000fe20008410000 */
[----:B------:R-:W-:Y:S01]  /*e510*/  FMNMX.FTZ R5, R79, R3, !PT ;  /* 0x000000034f057209 */ /* 0x000fe20007810000 */
[----:B------:R-:W-:Y:S01]  /*e520*/  FMUL.FTZ R31, R31, UR5 ;  /* 0x000000051f1f7c20 */ /* 0x000fe20008410000 */
[----:B---3--:R-:W-:Y:S01]  /*e530*/  FMNMX.FTZ R3, R155, R2, !PT ;  /* 0x000000029b037209 */ /* 0x008fe20007810000 */
        /* <DEDUP_REMOVED lines=10> */
[----:B------:R-:W3:Y:S01]  /*e5e0*/  MUFU.TANH R32, R32 ;  /* 0x0000002000207308 */ /* 0x000ee20000002400 */
        /* <DEDUP_REMOVED lines=10> */
[----:B-----5:R-:W-:Y:S01]  /*e690*/  FMNMX.FTZ R4, R23, R4, !PT ;  /* 0x0000000417047209 */ /* 0x020fe20007810000 */
[----:B------:R-:W-:Y:S01]  /*e6a0*/  FMUL.FTZ R41, R41, UR5 ;  /* 0x0000000529297c20 */ /* 0x000fe20008410000 */
[----:B------:R-:W-:Y:S01]  /*e6b0*/  FMUL.FTZ R51, R51, UR5 ;  /* 0x0000000533337c20 */ /* 0x000fe20008410000 */
[----:B------:R-:W-:Y:S01]  /*e6c0*/  FMUL.FTZ R52, R52, UR5 ;  /* 0x0000000534347c20 */ /* 0x000fe20008410000 */
[----:B------:R-:W-:Y:S03]  /*e6d0*/  FMUL.FTZ R44, R44, UR5 ;  /* 0x000000052c2c7c20 */ /* 0x000fe60008410000 */
[----:B------:R-:W2:Y:S01]  /*e6e0*/  MUFU.TANH R165, R27 ;  /* 0x0000001b00a57308 */ /* 0x000ea20000002400 */
[----:B---3--:R-:W-:Y:S01]  /*e6f0*/  FMNMX.FTZ R3, R32, R3, !PT ;  /* 0x0000000320037209 */ /* 0x008fe20007810000 */
        /* <DEDUP_REMOVED lines=89> */
.L_x_1161:
        /* <DEDUP_REMOVED lines=40> */
[C---:B------:R-:W-:Y:S01]  /*ef10*/  FMUL.FTZ R64, R72.reuse, R136 ;  /* 0x0000008848407220 */ /* 0x040fe20000410000 */
[C---:B------:R-:W-:Y:S02]  /*ef20*/  FMUL.FTZ R65, R72.reuse, R137 ;  /* 0x0000008948417220 */ /* 0x040fe40000410000 */
        /* <DEDUP_REMOVED lines=18> */
[C---:B------:R-:W-:Y:S01]  /*f050*/  FMUL.FTZ R54, R71.reuse, R130 ;  /* 0x0000008247367220 */ /* 0x040fe20000410000 */
[C---:B------:R-:W-:Y:S01]  /*f060*/  FMUL.FTZ R66, R71.reuse, R138 ;  /* 0x0000008a47427220 */ /* 0x040fe20000410000 */
[----:B------:R-:W-:Y:S01]  /*f070*/  FMUL.FTZ R0, R0, UR4 ;  /* 0x0000000400007c20 */ /* 0x000fe20008410000 */
[C---:B---3--:R-:W-:Y:S03]  /*f080*/  FMUL.FTZ R67, R71.reuse, R139 ;  /* 0x0000008b47437220 */ /* 0x048fe60000410000 */
[----:B------:R-:W2:Y:S01]  /*f090*/  MUFU.EX2 R2, R2 ;  /* 0x0000000200027308 */ /* 0x000ea20000000800 */
[----:B------:R-:W-:Y:S01]  /*f0a0*/  FSEL R74, R74, RZ, P2 ;  /* 0x000000ff4a4a7208 */ /* 0x000fe20001000000 */
[C---:B------:R-:W-:Y:S01]  /*f0b0*/  FMUL.FTZ R38, R71.reuse, R114 ;  /* 0x0000007247267220 */ /* 0x040fe20000410000 */
[----:B------:R-:W-:Y:S01]  /*f0c0*/  FSETP.NEU.FTZ.AND P2, PT, R68, -INF , PT ;  /* 0xff8000004400780b */ /* 0x000fe20003f5d000 */
[----:B------:R-:W-:Y:S01]  /*f0d0*/  FMUL.FTZ R39, R71, R115 ;  /* 0x0000007347277220 */ /* 0x000fe20000410000 */
[--C-:B------:R-:W-:Y:S01]  /*f0e0*/  FFMA.FTZ R62, R169, UR4, -R73.reuse ;  /* 0x00000004a93e7c23 */ /* 0x100fe20008010849 */
[--C-:B------:R-:W-:Y:S01]  /*f0f0*/  FFMA.FTZ R5, R78, UR4, -R74.reuse ;  /* 0x000000044e057c23 */ /* 0x100fe2000801084a */
[----:B------:R-:W-:Y:S03]  /*f100*/  FMUL.FTZ R78, R3, UR4 ;  /* 0x00000004034e7c20 */ /* 0x000fe60008410000 */
[----:B------:R-:W3:Y:S01]  /*f110*/  MUFU.EX2 R0, R0 ;  /* 0x0000000000007308 */ /* 0x000ee20000000800 */
[--C-:B-1----:R-:W-:Y:S01]  /*f120*/  FFMA.FTZ R4, R161, UR4, -R73.reuse ;  /* 0x00000004a1047c23 */ /* 0x102fe20008010849 */
[--C-:B------:R-:W-:Y:S01]  /*f130*/  FFMA.FTZ R12, R34, UR4, -R74.reuse ;  /* 0x00000004220c7c23 */ /* 0x100fe2000801084a */
[C---:B------:R-:W-:Y:S01]  /*f140*/  FMUL.FTZ R34, R71.reuse, R106 ;  /* 0x0000006a47227220 */ /* 0x040fe20000410000 */
[--C-:B------:R-:W-:Y:S01]  /*f150*/  FFMA.FTZ R7, R22, UR4, -R74.reuse ;  /* 0x0000000416077c23 */ /* 0x100fe2000801084a */
[----:B------:R-:W-:Y:S01]  /*f160*/  FMUL.FTZ R22, R71, R98 ;  /* 0x0000006247167220 */ /* 0x000fe20000410000 */
[--C-:B------:R-:W-:Y:S04]  /*f170*/  FFMA.FTZ R60, R173, UR4, -R74.reuse ;  /* 0x00000004ad3c7c23 */ /* 0x100fe8000801084a */
[----:B------:R1:W-:Y:S01]  /*f180*/  MUFU.EX2 R237, R4 ;  /* 0x0000000400ed7308 */ /* 0x0003e20000000800 */
[C---:B--2---:R-:W-:Y:S01]  /*f190*/  FMUL.FTZ R13, R2.reuse, R93 ;  /* 0x0000005d020d7220 */ /* 0x044fe20000410000 */
[C---:B------:R-:W-:Y:S01]  /*f1a0*/  FMUL.FTZ R61, R2.reuse, R141 ;  /* 0x0000008d023d7220 */ /* 0x040fe20000410000 */
[C---:B------:R-:W-:Y:S01]  /*f1b0*/  FMUL.FTZ R8, R2.reuse, R80 ;  /* 0x0000005002087220 */ /* 0x040fe20000410000 */
[C---:B------:R-:W-:Y:S01]  /*f1c0*/  FMUL.FTZ R9, R2.reuse, R81 ;  /* 0x0000005102097220 */ /* 0x040fe20000410000 */
[C---:B------:R-:W-:Y:S01]  /*f1d0*/  FMUL.FTZ R29, R2.reuse, R109 ;  /* 0x0000006d021d7220 */ /* 0x040fe20000410000 */
[----:B------:R-:W-:Y:S04]  /*f1e0*/  FMUL.FTZ R45, R2, R125 ;  /* 0x0000007d022d7220 */ /* 0x000fe80000410000 */
[----:B------:R-:W-:Y:S01]  /*f1f0*/  MUFU.EX2 R236, R5 ;  /* 0x0000000500ec7308 */ /* 0x000fe20000000800 */
[C---:B---3--:R-:W-:Y:S01]  /*f200*/  FMUL.FTZ R14, R0.reuse, R94 ;  /* 0x0000005e000e7220 */ /* 0x048fe20000410000 */
[C---:B------:R-:W-:Y:S01]  /*f210*/  FMUL.FTZ R15, R0.reuse, R95 ;  /* 0x0000005f000f7220 */ /* 0x040fe20000410000 */
[C---:B------:R-:W-:Y:S01]  /*f220*/  FMUL.FTZ R63, R0.reuse, R143 ;  /* 0x0000008f003f7220 */ /* 0x040fe20000410000 */
[C---:B------:R-:W-:Y:S01]  /*f230*/  FMUL.FTZ R10, R0.reuse, R82 ;  /* 0x00000052000a7220 */ /* 0x040fe20000410000 */
[C---:B------:R-:W-:Y:S01]  /*f240*/  FMUL.FTZ R11, R0.reuse, R83 ;  /* 0x00000053000b7220 */ /* 0x040fe20000410000 */
[C---:B------:R-:W-:Y:S01]  /*f250*/  FMUL.FTZ R30, R0.reuse, R110 ;  /* 0x0000006e001e7220 */ /* 0x040fe20000410000 */
[C---:B------:R-:W-:Y:S03]  /*f260*/  FMUL.FTZ R31, R0.reuse, R111 ;  /* 0x0000006f001f7220 */ /* 0x040fe60000410000 */
[----:B------:R2:W-:Y:S01]  /*f270*/  MUFU.EX2 R219, R12 ;  /* 0x0000000c00db7308 */ /* 0x0005e20000000800 */
[--C-:B-1----:R-:W-:Y:S01]  /*f280*/  FFMA.FTZ R4, R157, UR4, -R74.reuse ;  /* 0x000000049d047c23 */ /* 0x102fe2000801084a */
[C---:B------:R-:W-:Y:S01]  /*f290*/  FMUL.FTZ R46, R0.reuse, R126 ;  /* 0x0000007e002e7220 */ /* 0x040fe20000410000 */
[----:B------:R-:W-:Y:S07]  /*f2a0*/  FMUL.FTZ R47, R0, R127 ;  /* 0x0000007f002f7220 */ /* 0x000fee0000410000 */
[----:B------:R1:W-:Y:S10]  /*f2b0*/  MUFU.EX2 R233, R4 ;  /* 0x0000000400e97308 */ /* 0x0003f40000000800 */
[----:B------:R3:W-:Y:S01]  /*f2c0*/  MUFU.EX2 R220, R7 ;  /* 0x0000000700dc7308 */ /* 0x0007e20000000800 */
[--C-:B--2---:R-:W-:Y:S01]  /*f2d0*/  FFMA.FTZ R12, R35, UR4, -R74.reuse ;  /* 0x00000004230c7c23 */ /* 0x104fe2000801084a */
[----:B------:R-:W-:Y:S08]  /*f2e0*/  FMUL.FTZ R35, R71, R107 ;  /* 0x0000006b47237220 */ /* 0x000ff00000410000 */
[----:B------:R2:W-:Y:S01]  /*f2f0*/  MUFU.EX2 R218, R12 ;  /* 0x0000000c00da7308 */ /* 0x0005e20000000800 */
[--C-:B-1----:R-:W-:Y:S09]  /*f300*/  FFMA.FTZ R4, R159, UR4, -R74.reuse ;  /* 0x000000049f047c23 */ /* 0x102ff2000801084a */
[----:B------:R1:W4:Y:S01]  /*f310*/  MUFU.EX2 R238, R4 ;  /* 0x0000000400ee7308 */ /* 0x0003220000000800 */
[----:B---3--:R-:W-:Y:S09]  /*f320*/  FMUL.FTZ R7, R71, R87 ;  /* 0x0000005747077220 */ /* 0x008ff20000410000 */
[----:B------:R3:W-:Y:S01]  /*f330*/  MUFU.EX2 R161, R48 ;  /* 0x0000003000a17308 */ /* 0x0007e20000000800 */
[----:B--2---:R-:W-:Y:S02]  /*f340*/  FMUL.FTZ R12, R2, R92 ;  /* 0x0000005c020c7220 */ /* 0x004fe40000410000 */
[----:B------:R-:W-:Y:S07]  /*f350*/  LDSM.16.MT88.4 R92, [R193+0x6800] ;  /* 0x00680000c15c783b */ /* 0x000fee0000004200 */
[----:B------:R2:W-:Y:S01]  /*f360*/  MUFU.EX2 R131, R60 ;  /* 0x0000003c00837308 */ /* 0x0005e20000000800 */
[--C-:B-1----:R-:W-:Y:S09]  /*f370*/  FFMA.FTZ R4, R148, UR4, -R73.reuse ;  /* 0x0000000494047c23 */ /* 0x102ff20008010849 */
[----:B------:R1:W-:Y:S01]  /*f380*/  MUFU.EX2 R239, R4 ;  /* 0x0000000400ef7308 */ /* 0x0003e20000000800 */
[----:B---3--:R-:W-:Y:S02]  /*f390*/  FMUL.FTZ R48, R72, R120 ;  /* 0x0000007848307220 */ /* 0x008fe40000410000 */
[----:B------:R-:W-:Y:S07]  /*f3a0*/  LDSM.16.MT88.4 R120, [R194+0x7800] ;  /* 0x00780000c278783b */ /* 0x000fee0000004200 */
[----:B------:R3:W-:Y:S01]  /*f3b0*/  MUFU.EX2 R159, R62 ;  /* 0x0000003e009f7308 */ /* 0x0007e20000000800 */
[----:B--2---:R-:W-:Y:S09]  /*f3c0*/  FFMA.FTZ R60, R177, UR4, -R74 ;  /* 0x00000004b13c7c23 */ /* 0x004ff2000801084a */
[----:B------:R2:W-:Y:S01]  /*f3d0*/  MUFU.EX2 R130, R60 ;  /* 0x0000003c00827308 */ /* 0x0005e20000000800 */
[----:B-1----:R-:W-:Y:S01]  /*f3e0*/  FFMA.FTZ R4, R77, UR4, -R73 ;  /* 0x000000044d047c23 */ /* 0x002fe20008010849 */
[----:B------:R-:W-:Y:S05]  /*f3f0*/  FMUL.FTZ R77, R68, UR4 ;  /* 0x00000004444d7c20 */ /* 0x000fea0008410000 */
[----:B------:R-:W-:Y:S03]  /*f400*/  FSEL R77, R77, RZ, P2 ;  /* 0x000000ff4d4d7208 */ /* 0x000fe60001000000 */
[----:B------:R1:W-:Y:S01]  /*f410*/  MUFU.EX2 R240, R4 ;  /* 0x0000000400f07308 */ /* 0x0003e20000000800 */
[----:B------:R-:W-:Y:S01]  /*f420*/  FSETP.NEU.FTZ.AND P2, PT, R3, -INF , PT ;  /* 0xff8000000300780b */ /* 0x000fe20003f5d000 */
[----:B---3--:R-:W-:Y:S01]  /*f430*/  FMUL.FTZ R62, R0, R142 ;  /* 0x0000008e003e7220 */ /* 0x008fe20000410000 */
[--C-:B------:R-:W-:Y:S02]  /*f440*/  FFMA.FTZ R6, R152, UR4, -R77.reuse ;  /* 0x0000000498067c23 */ /* 0x100fe4000801084d */
[----:B------:R-:W-:Y:S01]  /*f450*/  FSEL R78, R78, RZ, P2 ;  /* 0x000000ff4e4e7208 */ /* 0x000fe20001000000 */
[--C-:B------:R-:W-:Y:S01]  /*f460*/  FFMA.FTZ R16, R162, UR4, -R77.reuse ;  /* 0x00000004a2107c23 */ /* 0x100fe2000801084d */
[--C-:B------:R-:W-:Y:S03]  /*f470*/  FFMA.FTZ R20, R163, UR4, -R77.reuse ;  /* 0x00000004a3147c23 */ /* 0x100fe6000801084d */
[----:B------:R3:W-:Y:S01]  /*f480*/  MUFU.EX2 R222, R6 ;  /* 0x0000000600de7308 */ /* 0x0007e20000000800 */
[--C-:B------:R-:W-:Y:S01]  /*f490*/  FFMA.FTZ R5, R155, UR4, -R77.reuse ;  /* 0x000000049b057c23 */ /* 0x100fe2000801084d */
[----:B--2---:R-:W-:Y:S01]  /*f4a0*/  FMUL.FTZ R60, R2, R140 ;  /* 0x0000008c023c7220 */ /* 0x004fe20000410000 */
[--C-:B------:R-:W-:Y:S01]  /*f4b0*/  FFMA.FTZ R28, R164, UR4, -R78.reuse ;  /* 0x00000004a41c7c23 */ /* 0x100fe2000801084e */
[--C-:B------:R-:W-:Y:S01]  /*f4c0*/  FFMA.FTZ R44, R168, UR4, -R78.reuse ;  /* 0x00000004a82c7c23 */ /* 0x100fe2000801084e */
[----:B------:R-:W-:Y:S01]  /*f4d0*/  FFMA.FTZ R36, R167, UR4, -R77 ;  /* 0x00000004a7247c23 */ /* 0x000fe2000801084d */
[----:B------:R-:W-:Y:S04]  /*f4e0*/  FFMA.FTZ R75, R75, UR4, -R78 ;  /* 0x000000044b4b7c23 */ /* 0x000fe8000801084e */
[----:B------:R2:W-:Y:S01]  /*f4f0*/  MUFU.EX2 R229, R5 ;  /* 0x0000000500e57308 */ /* 0x0005e20000000800 */
[----:B-1----:R-:W-:Y:S01]  /*f500*/  FFMA.FTZ R4, R79, UR4, -R74 ;  /* 0x000000044f047c23 */ /* 0x002fe2000801084a */
[--C-:B------:R-:W-:Y:S08]  /*f510*/  FFMA.FTZ R79, R172, UR4, -R73.reuse ;  /* 0x00000004ac4f7c23 */ /* 0x100ff00008010849 */
[----:B------:R1:W5:Y:S01]  /*f520*/  MUFU.EX2 R234, R4 ;  /* 0x0000000400ea7308 */ /* 0x0003620000000800 */
[----:B---3--:R-:W-:Y:S01]  /*f530*/  FFMA.FTZ R6, R21, UR4, -R73 ;  /* 0x0000000415067c23 */ /* 0x008fe20008010849 */
[C---:B------:R-:W-:Y:S08]  /*f540*/  FMUL.FTZ R21, R72.reuse, R97 ;  /* 0x0000006148157220 */ /* 0x040ff00000410000 */
[----:B------:R3:W-:Y:S01]  /*f550*/  MUFU.EX2 R230, R6 ;  /* 0x0000000600e67308 */ /* 0x0007e20000000800 */
[----:B--2---:R-:W-:Y:S01]  /*f560*/  FMUL.FTZ R5, R72, R85 ;  /* 0x0000005548057220 */ /* 0x004fe20000410000 */
[----:B----4-:R-:W-:Y:S08]  /*f570*/  F2FP.BF16.F32.PACK_AB R85, R238, R233 ;  /* 0x000000e9ee55723e */ /* 0x010ff000000010ff */
[----:B------:R2:W-:Y:S01]  /*f580*/  MUFU.EX2 R214, R28 ;  /* 0x0000001c00d67308 */ /* 0x0005e20000000800 */
[--C-:B-1----:R-:W-:Y:S01]  /*f590*/  FFMA.FTZ R4, R160, UR4, -R77.reuse ;  /* 0x00000004a0047c23 */ /* 0x102fe2000801084d */
[----:B-----5:R-:W-:Y:S08]  /*f5a0*/  F2FP.BF16.F32.PACK_AB R87, R236, R234 ;  /* 0x000000eaec57723e */ /* 0x020ff000000010ff */
[----:B------:R1:W4:Y:S01]  /*f5b0*/  MUFU.EX2 R232, R4 ;  /* 0x0000000400e87308 */ /* 0x0003220000000800 */
[----:B---3--:R-:W-:Y:S01]  /*f5c0*/  FMUL.FTZ R6, R71, R86 ;  /* 0x0000005647067220 */ /* 0x008fe20000410000 */
[----:B------:R-:W-:Y:S08]  /*f5d0*/  F2FP.BF16.F32.PACK_AB R86, R240, R239 ;  /* 0x000000eff056723e */ /* 0x000ff000000010ff */
[----:B------:R3:W-:Y:S01]  /*f5e0*/  MUFU.EX2 R216, R16 ;  /* 0x0000001000d87308 */ /* 0x0007e20000000800 */
[--C-:B--2---:R-:W-:Y:S09]  /*f5f0*/  FFMA.FTZ R28, R165, UR4, -R78.reuse ;  /* 0x00000004a51c7c23 */ /* 0x104ff2000801084e */
[----:B------:R2:W-:Y:S01]  /*f600*/  MUFU.EX2 R215, R20 ;  /* 0x0000001400d77308 */ /* 0x0005e20000000800 */
[--C-:B-1----:R-:W-:Y:S01]  /*f610*/  FFMA.FTZ R4, R156, UR4, -R78.reuse ;  /* 0x000000049c047c23 */ /* 0x102fe2000801084e */
[----:B----4-:R-:W-:Y:S08]  /*f620*/  F2FP.BF16.F32.PACK_AB R80, R232, R222 ;  /* 0x000000dee850723e */ /* 0x010ff000000010ff */
[----:B------:R1:W-:Y:S01]  /*f630*/  MUFU.EX2 R217, R4 ;  /* 0x0000000400d97308 */ /* 0x0003e20000000800 */
[C---:B---3--:R-:W-:Y:S02]  /*f640*/  FMUL.FTZ R16, R72.reuse, R88 ;  /* 0x0000005848107220 */ /* 0x048fe40000410000 */
[----:B------:R-:W3:Y:S07]  /*f650*/  LDSM.16.MT88.4 R88, [R195+0x6000] ;  /* 0x00600000c358783b */ /* 0x000eee0000004200 */
[----:B------:R4:W-:Y:S01]  /*f660*/  MUFU.EX2 R213, R28 ;  /* 0x0000001c00d57308 */ /* 0x0009e20000000800 */
[----:B--2---:R-:W-:Y:S09]  /*f670*/  FMUL.FTZ R20, R72, R96 ;  /* 0x0000006048147220 */ /* 0x004ff20000410000 */
[----:B------:R2:W-:Y:S01]  /*f680*/  MUFU.EX2 R163, R44 ;  /* 0x0000002c00a37308 */ /* 0x0005e20000000800 */
[--C-:B-1----:R-:W-:Y:S09]  /*f690*/  FFMA.FTZ R4, R158, UR4, -R78.reuse ;  /* 0x000000049e047c23 */ /* 0x102ff2000801084e */
[----:B------:R1:W5:Y:S01]  /*f6a0*/  MUFU.EX2 R227, R4 ;  /* 0x0000000400e37308 */ /* 0x0003620000000800 */
[----:B----4-:R-:W-:Y:S09]  /*f6b0*/  FMUL.FTZ R28, R2, R108 ;  /* 0x0000006c021c7220 */ /* 0x010ff20000410000 */
[----:B------:R4:W-:Y:S01]  /*f6c0*/  MUFU.EX2 R164, R36 ;  /* 0x0000002400a47308 */ /* 0x0009e20000000800 */
[--C-:B--2---:R-:W-:Y:S09]  /*f6d0*/  FFMA.FTZ R44, R174, UR4, -R78.reuse ;  /* 0x00000004ae2c7c23 */ /* 0x104ff2000801084e */
[----:B------:R2:W-:Y:S01]  /*f6e0*/  MUFU.EX2 R162, R44 ;  /* 0x0000002c00a27308 */ /* 0x0005e20000000800 */
[----:B-1----:R-:W-:Y:S01]  /*f6f0*/  FFMA.FTZ R4, R151, UR4, -R77 ;  /* 0x0000000497047c23 */ /* 0x002fe2000801084d */
[----:B-----5:R-:W-:Y:S08]  /*f700*/  F2FP.BF16.F32.PACK_AB R81, R227, R217 ;  /* 0x000000d9e351723e */ /* 0x020ff000000010ff */
[----:B------:R1:W5:Y:S01]  /*f710*/  MUFU.EX2 R231, R4 ;  /* 0x0000000400e77308 */ /* 0x0003620000000800 */
[----:B----4-:R-:W-:Y:S09]  /*f720*/  FMUL.FTZ R36, R72, R112 ;  /* 0x0000007048247220 */ /* 0x010ff20000410000 */
[----:B------:R4:W-:Y:S01]  /*f730*/  MUFU.EX2 R158, R79 ;  /* 0x0000004f009e7308 */ /* 0x0009e20000000800 */
[----:B--2---:R-:W-:Y:S09]  /*f740*/  FMUL.FTZ R44, R2, R124 ;  /* 0x0000007c022c7220 */ /* 0x004ff20000410000 */
[----:B------:R2:W-:Y:S01]  /*f750*/  MUFU.EX2 R160, R52 ;  /* 0x0000003400a07308 */ /* 0x0005e20000000800 */
[----:B-1----:R-:W-:Y:S01]  /*f760*/  FFMA.FTZ R4, R154, UR4, -R78 ;  /* 0x000000049a047c23 */ /* 0x002fe2000801084e */
[----:B-----5:R-:W-:Y:S08]  /*f770*/  F2FP.BF16.F32.PACK_AB R82, R231, R229 ;  /* 0x000000e5e752723e */ /* 0x020ff000000010ff */
[----:B------:R1:W-:Y:S01]  /*f780*/  MUFU.EX2 R221, R4 ;  /* 0x0000000400dd7308 */ /* 0x0003e20000000800 */
[----:B----4-:R-:W-:Y:S09]  /*f790*/  FFMA.FTZ R79, R175, UR4, -R74 ;  /* 0x00000004af4f7c23 */ /* 0x010ff2000801084a */
[----:B------:R-:W-:Y:S01]  /*f7a0*/  MUFU.EX2 R75, R75 ;  /* 0x0000004b004b7308 */ /* 0x000fe20000000800 */
[----:B--2---:R-:W-:Y:S01]  /*f7b0*/  FMUL.FTZ R52, R72, R128 ;  /* 0x0000008048347220 */ /* 0x004fe20000410000 */
[----:B-1----:R-:W-:Y:S08]  /*f7c0*/  FFMA.FTZ R4, R150, UR4, -R78 ;  /* 0x0000000496047c23 */ /* 0x002ff0000801084e */
[----:B------:R1:W2:Y:S02]  /*f7d0*/  MUFU.EX2 R226, R4 ;  /* 0x0000000400e27308 */ /* 0x0002a40000000800 */
[----:B-1----:R-:W-:Y:S01]  /*f7e0*/  FFMA.FTZ R4, R149, UR4, -R73 ;  /* 0x0000000495047c23 */ /* 0x002fe20008010849 */
[----:B--2---:R-:W-:Y:S07]  /*f7f0*/  F2FP.BF16.F32.PACK_AB R83, R226, R221 ;  /* 0x000000dde253723e */ /* 0x004fee00000010ff */
[----:B------:R1:W2:Y:S02]  /*f800*/  MUFU.EX2 R225, R4 ;  /* 0x0000000400e17308 */ /* 0x0002a40000000800 */
[----:B-1----:R-:W-:Y:S01]  /*f810*/  FFMA.FTZ R4, R23, UR4, -R74 ;  /* 0x0000000417047c23 */ /* 0x002fe2000801084a */
[C---:B------:R-:W-:Y:S01]  /*f820*/  FMUL.FTZ R23, R71.reuse, R99 ;  /* 0x0000006347177220 */ /* 0x040fe20000410000 */
[----:B------:R-:W-:Y:S01]  /*f830*/  FFMA.FTZ R71, R71, R242, R233 ;  /* 0x000000f247477223 */ /* 0x000fe200000100e9 */
[----:B------:R-:W1:Y:S05]  /*f840*/  LDSM.16.MT88.4 R96, [R196+0x6800] ;  /* 0x00680000c460783b */ /* 0x000e6a0000004200 */
[----:B------:R4:W5:Y:S02]  /*f850*/  MUFU.EX2 R223, R4 ;  /* 0x0000000400df7308 */ /* 0x0009640000000800 */
[----:B----4-:R-:W-:Y:S01]  /*f860*/  FFMA.FTZ R4, R32, UR4, -R73 ;  /* 0x0000000420047c23 */ /* 0x010fe20008010849 */
[----:B------:R-:W-:Y:S07]  /*f870*/  FFMA.FTZ R32, R166, UR4, -R77 ;  /* 0x00000004a6207c23 */ /* 0x000fee000801084d */
[----:B------:R4:W1:Y:S10]  /*f880*/  MUFU.EX2 R224, R4 ;  /* 0x0000000400e07308 */ /* 0x0008740000000800 */
[----:B------:R3:W1:Y:S01]  /*f890*/  MUFU.EX2 R165, R32 ;  /* 0x0000002000a57308 */ /* 0x0006620000000800 */
[C---:B----4-:R-:W-:Y:S01]  /*f8a0*/  FMUL.FTZ R4, R72.reuse, R84 ;  /* 0x0000005448047220 */ /* 0x050fe20000410000 */
[----:B------:R-:W-:Y:S07]  /*f8b0*/  F2FP.BF16.F32.PACK_AB R84, R237, R235 ;  /* 0x000000ebed54723e */ /* 0x000fee00000010ff */
[-C--:B------:R-:W-:Y:S05]  /*f8c0*/  HMMA.16816.F32.BF16 R4, R84, R24.reuse, R4 ;  /* 0x000000185404723c */ /* 0x080fea0000041804 */
[C---:B---3--:R-:W-:Y:S01]  /*f8d0*/  FMUL.FTZ R32, R72.reuse, R104 ;  /* 0x0000006848207220 */ /* 0x048fe20000410000 */
        /* <DEDUP_REMOVED lines=33> */
[----:B---3--:R-:W-:Y:S01]  /*faf0*/  FFMA.FTZ R79, R176, UR4, -R74 ;  /* 0x00000004b04f7c23 */ /* 0x008fe2000801084a */
[----:B------:R-:W-:Y:S01]  /*fb00*/  HMMA.16816.F32.BF16 R64, R84, R90, R64 ;  /* 0x0000005a5440723c */ /* 0x000fe20000041840 */
[----:B------:R-:W3:Y:S02]  /*fb10*/  LDSM.16.MT88.4 R88, [R194+0x6800] ;  /* 0x00680000c258783b */ /* 0x000ee40000004200 */
[----:B------:R4:W3:Y:S02]  /*fb20*/  MUFU.EX2 R157, R79 ;  /* 0x0000004f009d7308 */ /* 0x0008e40000000800 */
[----:B--2---:R-:W-:Y:S02]  /*fb30*/  F2FP.BF16.F32.PACK_AB R80, R230, R225 ;  /* 0x000000e1e650723e */ /* 0x004fe400000010ff */
[----:B-----5:R-:W-:Y:S04]  /*fb40*/  F2FP.BF16.F32.PACK_AB R81, R223, R220 ;  /* 0x000000dcdf51723e */ /* 0x020fe800000010ff */
[----:B-1----:R-:W-:Y:S02]  /*fb50*/  F2FP.BF16.F32.PACK_AB R82, R228, R224 ;  /* 0x000000e0e452723e */ /* 0x002fe400000010ff */
[----:B------:R-:W-:Y:S02]  /*fb60*/  F2FP.BF16.F32.PACK_AB R83, R218, R219 ;  /* 0x000000dbda53723e */ /* 0x000fe400000010ff */
[----:B------:R-:W-:Y:S02]  /*fb70*/  F2FP.BF16.F32.PACK_AB R84, R215, R216 ;  /* 0x000000d8d754723e */ /* 0x000fe400000010ff */
[----:B------:R-:W-:Y:S02]  /*fb80*/  F2FP.BF16.F32.PACK_AB R85, R213, R214 ;  /* 0x000000d6d555723e */ /* 0x000fe400000010ff */
[----:B------:R-:W-:Y:S01]  /*fb90*/  F2FP.BF16.F32.PACK_AB R86, R164, R165 ;  /* 0x000000a5a456723e */ /* 0x000fe200000010ff */
[-C--:B------:R-:W-:Y:S05]  /*fba0*/  HMMA.16816.F32.BF16 R4, R80, R92.reuse, R4 ;  /* 0x0000005c5004723c */ /* 0x080fea0000041804 */
[--C-:B----4-:R-:W-:Y:S01]  /*fbb0*/  FFMA.FTZ R79, R178, UR4, -R77.reuse ;  /* 0x00000004b24f7c23 */ /* 0x110fe2000801084d */
[----:B------:R-:W-:Y:S03]  /*fbc0*/  F2FP.BF16.F32.PACK_AB R87, R162, R163 ;  /* 0x000000a3a257723e */ /* 0x000fe600000010ff */
[----:B------:R1:W-:Y:S04]  /*fbd0*/  MUFU.EX2 R129, R79 ;  /* 0x0000004f00817308 */ /* 0x0003e80000000800 */
[C---:B------:R-:W-:Y:S06]  /*fbe0*/  HMMA.16816.F32.BF16 R8, R84.reuse, R92, R8 ;  /* 0x0000005c5408723c */ /* 0x040fec0000041808 */
[-C--:B------:R-:W-:Y:S06]  /*fbf0*/  HMMA.16816.F32.BF16 R12, R84, R94.reuse, R12 ;  /* 0x0000005e540c723c */ /* 0x080fec000004180c */
[C---:B------:R-:W-:Y:S01]  /*fc00*/  HMMA.16816.F32.BF16 R16, R80.reuse, R94, R16 ;  /* 0x0000005e5010723c */ /* 0x040fe20000041810 */
[----:B------:R-:W2:Y:S04]  /*fc10*/  LDSM.16.MT88.4 R92, [R195+0x6800] ;  /* 0x00680000c35c783b */ /* 0x000ea80000004200 */
[----:B-1----:R-:W-:Y:S01]  /*fc20*/  FFMA.FTZ R79, R179, UR4, -R77 ;  /* 0x00000004b34f7c23 */ /* 0x002fe2000801084d */
[-C--:B------:R-:W-:Y:S03]  /*fc30*/  HMMA.16816.F32.BF16 R20, R80, R96.reuse, R20 ;  /* 0x000000605014723c */ /* 0x080fe60000041814 */
[----:B------:R1:W4:Y:S03]  /*fc40*/  MUFU.EX2 R134, R79 ;  /* 0x0000004f00867308 */ /* 0x0003260000000800 */
[C---:B------:R-:W-:Y:S06]  /*fc50*/  HMMA.16816.F32.BF16 R24, R84.reuse, R96, R24 ;  /* 0x000000605418723c */ /* 0x040fec0000041818 */
[-C--:B------:R-:W-:Y:S06]  /*fc60*/  HMMA.16816.F32.BF16 R28, R84, R98.reuse, R28 ;  /* 0x00000062541c723c */ /* 0x080fec000004181c */
[C---:B------:R-:W-:Y:S01]  /*fc70*/  HMMA.16816.F32.BF16 R32, R80.reuse, R98, R32 ;  /* 0x000000625020723c */ /* 0x040fe20000041820 */
[----:B------:R-:W5:Y:S04]  /*fc80*/  LDSM.16.MT88.4 R96, [R193+0x7000] ;  /* 0x00700000c160783b */ /* 0x000f680000004200 */
[--C-:B-1----:R-:W-:Y:S01]  /*fc90*/  FFMA.FTZ R79, R183, UR4, -R78.reuse ;  /* 0x00000004b74f7c23 */ /* 0x102fe2000801084e */
[-C--:B---3--:R-:W-:Y:S03]  /*fca0*/  HMMA.16816.F32.BF16 R36, R80, R88.reuse, R36 ;  /* 0x000000585024723c */ /* 0x088fe60000041824 */
[----:B------:R1:W-:Y:S03]  /*fcb0*/  MUFU.EX2 R128, R79 ;  /* 0x0000004f00807308 */ /* 0x0003e60000000800 */
[C---:B------:R-:W-:Y:S06]  /*fcc0*/  HMMA.16816.F32.BF16 R40, R84.reuse, R88, R40 ;  /* 0x000000585428723c */ /* 0x040fec0000041828 */
[-C--:B------:R-:W-:Y:S05]  /*fcd0*/  HMMA.16816.F32.BF16 R44, R84, R90.reuse, R44 ;  /* 0x0000005a542c723c */ /* 0x080fea000004182c */
[----:B------:R-:W-:Y:S01]  /*fce0*/  FFMA.FTZ R88, R181, UR4, -R73 ;  /* 0x00000004b5587c23 */ /* 0x000fe20008010849 */
[C---:B------:R-:W-:Y:S03]  /*fcf0*/  HMMA.16816.F32.BF16 R48, R80.reuse, R90, R48 ;  /* 0x0000005a5030723c */ /* 0x040fe60000041830 */
[----:B------:R3:W-:Y:S02]  /*fd00*/  MUFU.EX2 R153, R88 ;  /* 0x0000005800997308 */ /* 0x0007e40000000800 */
[--C-:B-1----:R-:W-:Y:S01]  /*fd10*/  FFMA.FTZ R79, R180, UR4, -R78.reuse ;  /* 0x00000004b44f7c23 */ /* 0x102fe2000801084e */
[-C--:B--2---:R-:W-:Y:S07]  /*fd20*/  HMMA.16816.F32.BF16 R52, R80, R92.reuse, R52 ;  /* 0x0000005c5034723c */ /* 0x084fee0000041834 */
[----:B------:R1:W2:Y:S01]  /*fd30*/  MUFU.EX2 R133, R79 ;  /* 0x0000004f00857308 */ /* 0x0002a20000000800 */
[C---:B------:R-:W-:Y:S06]  /*fd40*/  HMMA.16816.F32.BF16 R56, R84.reuse, R92, R56 ;  /* 0x0000005c5438723c */ /* 0x040fec0000041838 */
[-C--:B------:R-:W-:Y:S01]  /*fd50*/  HMMA.16816.F32.BF16 R60, R84, R94.reuse, R60 ;  /* 0x0000005e543c723c */ /* 0x080fe2000004183c */
[----:B---3--:R-:W3:Y:S05]  /*fd60*/  LDSM.16.MT88.4 R88, [R196+0x7000] ;  /* 0x00700000c458783b */ /* 0x008eea0000004200 */
[----:B------:R-:W-:Y:S03]  /*fd70*/  HMMA.16816.F32.BF16 R64, R80, R94, R64 ;  /* 0x0000005e5040723c */ /* 0x000fe60000041840 */
[----:B------:R-:W3:Y:S02]  /*fd80*/  LDSM.16.MT88.4 R92, [R194+0x7000] ;  /* 0x00700000c25c783b */ /* 0x000ee40000004200 */
[--C-:B-1----:R-:W-:Y:S01]  /*fd90*/  FFMA.FTZ R79, R182, UR4, -R77.reuse ;  /* 0x00000004b64f7c23 */ /* 0x102fe2000801084d */
[----:B------:R-:W-:Y:S02]  /*fda0*/  F2FP.BF16.F32.PACK_AB R84, R160, R161 ;  /* 0x000000a1a054723e */ /* 0x000fe400000010ff */
[----:B------:R-:W-:Y:S01]  /*fdb0*/  F2FP.BF16.F32.PACK_AB R85, R130, R131 ;  /* 0x000000838255723e */ /* 0x000fe200000010ff */
[----:B------:R1:W-:Y:S02]  /*fdc0*/  MUFU.EX2 R132, R79 ;  /* 0x0000004f00847308 */ /* 0x0003e40000000800 */
[----:B------:R-:W-:Y:S02]  /*fdd0*/  F2FP.BF16.F32.PACK_AB R86, R158, R159 ;  /* 0x0000009f9e56723e */ /* 0x000fe400000010ff */
[----:B------:R-:W-:Y:S02]  /*fde0*/  F2FP.BF16.F32.PACK_AB R87, R157, R135 ;  /* 0x000000879d57723e */ /* 0x000fe400000010ff */
[----:B----4-:R-:W-:Y:S02]  /*fdf0*/  F2FP.BF16.F32.PACK_AB R80, R134, R129 ;  /* 0x000000818650723e */ /* 0x010fe400000010ff */
[----:B--2---:R-:W-:Y:S03]  /*fe00*/  F2FP.BF16.F32.PACK_AB R81, R133, R128 ;  /* 0x000000808551723e */ /* 0x004fe600000010ff */
[-C--:B-----5:R-:W-:Y:S05]  /*fe10*/  HMMA.16816.F32.BF16 R4, R84, R96.reuse, R4 ;  /* 0x000000605404723c */ /* 0x0a0fea0000041804 */
[----:B-1----:R-:W-:Y:S04]  /*fe20*/  FFMA.FTZ R79, R190, UR4, -R77 ;  /* 0x00000004be4f7c23 */ /* 0x002fe8000801084d */
[----:B------:R1:W2:Y:S02]  /*fe30*/  MUFU.EX2 R156, R79 ;  /* 0x0000004f009c7308 */ /* 0x0002a40000000800 */
[--C-:B-1----:R-:W-:Y:S01]  /*fe40*/  FFMA.FTZ R79, R210, UR4, -R78.reuse ;  /* 0x00000004d24f7c23 */ /* 0x102fe2000801084e */
[----:B--2---:R-:W-:Y:S07]  /*fe50*/  F2FP.BF16.F32.PACK_AB R82, R156, R132 ;  /* 0x000000849c52723e */ /* 0x004fee00000010ff */
[----:B------:R1:W-:Y:S02]  /*fe60*/  MUFU.EX2 R155, R79 ;  /* 0x0000004f009b7308 */ /* 0x0003e40000000800 */
[----:B-1----:R-:W-:Y:S08]  /*fe70*/  FFMA.FTZ R79, R191, UR4, -R78 ;  /* 0x00000004bf4f7c23 */ /* 0x002ff0000801084e */
[----:B------:R1:W2:Y:S02]  /*fe80*/  MUFU.EX2 R154, R79 ;  /* 0x0000004f009a7308 */ /* 0x0002a40000000800 */
[--C-:B-1----:R-:W-:Y:S01]  /*fe90*/  FFMA.FTZ R79, R189, UR4, -R73.reuse ;  /* 0x00000004bd4f7c23 */ /* 0x102fe20008010849 */
[----:B--2---:R-:W-:Y:S07]  /*fea0*/  F2FP.BF16.F32.PACK_AB R83, R154, R155 ;  /* 0x0000009b9a53723e */ /* 0x004fee00000010ff */
[----:B------:R1:W2:Y:S01]  /*feb0*/  MUFU.EX2 R152, R79 ;  /* 0x0000004f00987308 */ /* 0x0002a20000000800 */
[C---:B------:R-:W-:Y:S06]  /*fec0*/  HMMA.16816.F32.BF16 R8, R80.reuse, R96, R8 ;  /* 0x000000605008723c */ /* 0x040fec0000041808 */
[-C--:B------:R-:W-:Y:S06]  /*fed0*/  HMMA.16816.F32.BF16 R12, R80, R98.reuse, R12 ;  /* 0x00000062500c723c */ /* 0x080fec000004180c */
[C---:B------:R-:W-:Y:S01]  /*fee0*/  HMMA.16816.F32.BF16 R16, R84.reuse, R98, R16 ;  /* 0x000000625410723c */ /* 0x040fe20000041810 */
[----:B------:R-:W4:Y:S04]  /*fef0*/  LDSM.16.MT88.4 R96, [R195+0x7000] ;  /* 0x00700000c360783b */ /* 0x000f280000004200 */
[--C-:B-1----:R-:W-:Y:S01]  /*ff00*/  FFMA.FTZ R79, R209, UR4, -R74.reuse ;  /* 0x00000004d14f7c23 */ /* 0x102fe2000801084a */
[-C--:B---3--:R-:W-:Y:S03]  /*ff10*/  HMMA.16816.F32.BF16 R20, R84, R88.reuse, R20 ;  /* 0x000000585414723c */ /* 0x088fe60000041814 */
[----:B------:R1:W-:Y:S02]  /*ff20*/  MUFU.EX2 R150, R79 ;  /* 0x0000004f00967308 */ /* 0x0003e40000000800 */
[----:B--2---:R-:W-:Y:S01]  /*ff30*/  F2FP.BF16.F32.PACK_AB R136, R152, R153 ;  /* 0x000000999888723e */ /* 0x004fe200000010ff */
        /* <DEDUP_REMOVED lines=123> */
.L_x_1159:
        /* <DEDUP_REMOVED lines=14> */
[CC--:B------:R-:W-:Y:S01]  /*107d0*/  LEA.HI R4, R48.reuse, R49.reuse, RZ, 0x2 ;  /* 0x0000003130047211 */ /* 0x0c0fe200078f10ff */
        /* <DEDUP_REMOVED lines=41> */
.L_x_1163:
        /* <DEDUP_REMOVED lines=20> */
.L_x_1164:
[----:B------:R1:W5:Y:S01]  /*10bb0*/  LDL R50, [R1+0x70] ;  /* 0x0000700001327983 */ /* 0x0003620000100800 */
[----:B------:R-:W-:Y:S01]  /*10bc0*/  ISETP.NE.AND P5, PT, RZ, UR4, PT ;  /* 0x00000004ff007c0c */ /* 0x000fe2000bfa5270 */
[----:B------:R-:W-:Y:S01]  /*10bd0*/  FMUL.FTZ R84, R0, R84 ;  /* 0x0000005400547220 */ /* 0x000fe20000410000 */
[----:B------:R-:W-:Y:S01]  /*10be0*/  LOP3.LUT R2, R2, 0x1, RZ, 0xc0, !PT ;  /* 0x0000000102027812 */ /* 0x000fe200078ec0ff */
[C---:B------:R-:W-:Y:S01]  /*10bf0*/  FMUL.FTZ R7, R0.reuse, R85 ;  /* 0x0000005500077220 */ /* 0x040fe20000410000 */
        /* <DEDUP_REMOVED lines=9> */
[C---:B------:R-:W-:Y:S01]  /*10c90*/  FMUL.FTZ R104, R0.reuse, R104 ;  /* 0x0000006800687220 */ /* 0x040fe20000410000 */
[----:B------:R-:W-:Y:S01]  /*10ca0*/  @!P5 PLOP3.LUT P0, PT, P1, PT, PT, 0x80, 0x0 ;  /* 0x000000000000d81c */ /* 0x000fe20000f0f070 */
[----:B------:R-:W-:Y:S01]  /*10cb0*/  FMUL.FTZ R9, R0, R105 ;  /* 0x0000006900097220 */ /* 0x000fe20000410000 */
        /* <DEDUP_REMOVED lines=10> */
[----:B------:R-:W2:Y:S01]  /*10d60*/  @P2 MUFU.RCP R4, R42 ;  /* 0x0000002a00042308 */ /* 0x000ea20000001000 */
[----:B------:R-:W-:Y:S01]  /*10d70*/  MOV R0, 0x3f800000 ;  /* 0x3f80000000007802 */ /* 0x000fe20000000f00 */
[----:B------:R-:W3:Y:S01]  /*10d80*/  S2UR UR4, SR_CTAID.X ;  /* 0x00000000000479c3 */ /* 0x000ee20000002500 */
[----:B------:R-:W-:Y:S01]  /*10d90*/  F2FP.BF16.F32.PACK_AB R7, R7, R84 ;  /* 0x000000540707723e */ /* 0x000fe200000010ff */
[----:B------:R-:W-:Y:S01]  /*10da0*/  BSSY B0, `(.L_x_1165) ;  /* 0x00000d2000007945 */ /* 0x000fe20003800000 */
[----:B------:R-:W-:-:S02]  /*10db0*/  F2FP.BF16.F32.PACK_AB R11, R11, R96 ;  /* 0x000000600b0b723e */ /* 0x000fc400000010ff */
[----:B------:R-:W-:Y:S01]  /*10dc0*/  F2FP.BF16.F32.PACK_AB R9, R9, R104 ;  /* 0x000000680909723e */ /* 0x000fe200000010ff */
[----:B------:R-:W4:Y:S01]  /*10dd0*/  @P6 MUFU.RCP R2, R43 ;  /* 0x0000002b00026308 */ /* 0x000f220000001000 */
[----:B------:R1:W-:Y:S01]  /*10de0*/  STS [R21], R7 ;  /* 0x0000000715007388 */ /* 0x0003e20000000800 */
[----:B------:R-:W-:Y:S02]  /*10df0*/  F2FP.BF16.F32.PACK_AB R24, R24, R112 ;  /* 0x000000701818723e */ /* 0x000fe400000010ff */
[----:B------:R-:W-:Y:S02]  /*10e00*/  F2FP.BF16.F32.PACK_AB R18, R18, R120 ;  /* 0x000000781212723e */ /* 0x000fe400000010ff */
[----:B------:R-:W-:Y:S02]  /*10e10*/  F2FP.BF16.F32.PACK_AB R30, R30, R128 ;  /* 0x000000801e1e723e */ /* 0x000fe400000010ff */
[----:B------:R-:W3:Y:S01]  /*10e20*/  @P1 MUFU.RCP R0, R44 ;  /* 0x0000002c00001308 */ /* 0x000ee20000001000 */
[C---:B--2---:R-:W-:Y:S01]  /*10e30*/  FMUL.FTZ R86, R4.reuse, R86 ;  /* 0x0000005604567220 */ /* 0x044fe20000410000 */
[C---:B------:R-:W-:Y:S01]  /*10e40*/  FMUL.FTZ R6, R4.reuse, R87 ;  /* 0x0000005704067220 */ /* 0x040fe20000410000 */
[C---:B------:R-:W-:Y:S01]  /*10e50*/  FMUL.FTZ R90, R4.reuse, R90 ;  /* 0x0000005a045a7220 */ /* 0x040fe20000410000 */
[C---:B------:R-:W-:Y:S01]  /*10e60*/  FMUL.FTZ R91, R4.reuse, R91 ;  /* 0x0000005b045b7220 */ /* 0x040fe20000410000 */
[C---:B------:R-:W-:Y:S01]  /*10e70*/  FMUL.FTZ R98, R4.reuse, R98 ;  /* 0x0000006204627220 */ /* 0x040fe20000410000 */
[C---:B------:R-:W-:Y:S01]  /*10e80*/  FMUL.FTZ R10, R4.reuse, R99 ;  /* 0x00000063040a7220 */ /* 0x040fe20000410000 */
[C---:B------:R-:W-:Y:S01]  /*10e90*/  FMUL.FTZ R106, R4.reuse, R106 ;  /* 0x0000006a046a7220 */ /* 0x040fe20000410000 */
[----:B------:R-:W-:Y:S01]  /*10ea0*/  FMUL.FTZ R14, R4, R107 ;  /* 0x0000006b040e7220 */ /* 0x000fe20000410000 */
[C---:B----4-:R-:W-:Y:S01]  /*10eb0*/  FMUL.FTZ R80, R2.reuse, R80 ;  /* 0x0000005002507220 */ /* 0x050fe20000410000 */
[C---:B------:R-:W-:Y:S01]  /*10ec0*/  FMUL.FTZ R5, R2.reuse, R81 ;  /* 0x0000005102057220 */ /* 0x040fe20000410000 */
[C---:B------:R-:W-:Y:S01]  /*10ed0*/  FMUL.FTZ R92, R2.reuse, R92 ;  /* 0x0000005c025c7220 */ /* 0x040fe20000410000 */
[----:B------:R-:W-:Y:S01]  /*10ee0*/  FMUL.FTZ R13, R2, R93 ;  /* 0x0000005d020d7220 */ /* 0x000fe20000410000 */
        /* <DEDUP_REMOVED lines=37> */
[----:B-1----:R-:W1:Y:S01]  /*11140*/  @!P5 LDC R7, c[0x0][0x2c4] ;  /* 0x0000b100ff07db82 */ /* 0x002e620000000800 */
        /* <DEDUP_REMOVED lines=17> */
[----:B-1----:R-:W1:Y:S01]  /*11260*/  @P0 LDC R7, c[0x0][0x2e4] ;  /* 0x0000b900ff070b82 */ /* 0x002e620000000800 */
[----:B------:R-:W-:Y:S01]  /*11270*/  F2FP.BF16.F32.PACK_AB R25, R111, R25 ;  /* 0x000000196f19723e */ /* 0x000fe200000010ff */
[----:B------:R4:W-:Y:S01]  /*11280*/  STS [R0+0x2000], R13 ;  /* 0x0020000d00007388 */ /* 0x0009e20000000800 */
[----:B------:R-:W-:-:S02]  /*11290*/  F2FP.BF16.F32.PACK_AB R22, R22, R114 ;  /* 0x000000721616723e */ /* 0x000fc400000010ff */
[----:B------:R-:W-:Y:S01]  /*112a0*/  F2FP.BF16.F32.PACK_AB R17, R17, R122 ;  /* 0x0000007a1111723e */ /* 0x000fe200000010ff */
[----:B------:R4:W-:Y:S01]  /*112b0*/  STS [R0+0x2400], R12 ;  /* 0x0024000c00007388 */ /* 0x0009e20000000800 */
[----:B------:R-:W-:Y:S01]  /*112c0*/  F2FP.BF16.F32.PACK_AB R20, R20, R116 ;  /* 0x000000741414723e */ /* 0x000fe200000010ff */
[----:B--2---:R-:W2:Y:S01]  /*112d0*/  @P5 LDC R6, c[0x0][0x2c0] ;  /* 0x0000b000ff065b82 */ /* 0x004ea20000000800 */
[----:B------:R-:W-:Y:S02]  /*112e0*/  F2FP.BF16.F32.PACK_AB R19, R119, R19 ;  /* 0x000000137713723e */ /* 0x000fe400000010ff */
[-C--:B---3--:R-:W-:Y:S02]  /*112f0*/  IADD3 R4, R0, R37.reuse, RZ ;  /* 0x0000002500047210 */ /* 0x088fe40007ffe0ff */
[----:B------:R-:W-:Y:S02]  /*11300*/  F2FP.BF16.F32.PACK_AB R27, R27, R124 ;  /* 0x0000007c1b1b723e */ /* 0x000fe400000010ff */
[----:B----4-:R-:W-:-:S02]  /*11310*/  IADD3 R2, R21, R37, RZ ;  /* 0x0000002515027210 */ /* 0x010fc40007ffe0ff */
[----:B------:R-:W-:Y:S02]  /*11320*/  F2FP.BF16.F32.PACK_AB R28, R127, R28 ;  /* 0x0000001c7f1c723e */ /* 0x000fe400000010ff */
[----:B------:R-:W-:Y:S01]  /*11330*/  F2FP.BF16.F32.PACK_AB R29, R29, R130 ;  /* 0x000000821d1d723e */ /* 0x000fe200000010ff */
[----:B------:R-:W-:Y:S01]  /*11340*/  STS [R2], R11 ;  /* 0x0000000b02007388 */ /* 0x000fe20000000800 */
[----:B------:R-:W-:Y:S02]  /*11350*/  F2FP.BF16.F32.PACK_AB R32, R32, R136 ;  /* 0x000000882020723e */ /* 0x000fe400000010ff */
[----:B------:R-:W-:Y:S01]  /*11360*/  F2FP.BF16.F32.PACK_AB R31, R31, R138 ;  /* 0x0000008a1f1f723e */ /* 0x000fe200000010ff */
[----:B------:R3:W-:Y:S01]  /*11370*/  STS [R2+0x400], R10 ;  /* 0x0004000a02007388 */ /* 0x0007e20000000800 */
[----:B------:R-:W-:Y:S01]  /*11380*/  F2FP.BF16.F32.PACK_AB R33, R33, R132 ;  /* 0x000000842121723e */ /* 0x000fe200000010ff */
[----:B------:R-:W1:Y:S01]  /*11390*/  @!P5 LDC R8, c[0x0][0x270] ;  /* 0x00009c00ff08db82 */ /* 0x000e620000000800 */
[----:B------:R-:W-:Y:S01]  /*113a0*/  F2FP.BF16.F32.PACK_AB R35, R135, R35 ;  /* 0x000000238723723e */ /* 0x000fe200000010ff */
[----:B------:R4:W-:Y:S01]  /*113b0*/  STS [R4], R9 ;  /* 0x0000000904007388 */ /* 0x0009e20000000800 */
[----:B------:R-:W-:Y:S01]  /*113c0*/  F2FP.BF16.F32.PACK_AB R34, R34, R140 ;  /* 0x0000008c2222723e */ /* 0x000fe200000010ff */
[----:B------:R-:W-:Y:S01]  /*113d0*/  @P6 MUFU.LG2 R13, R43 ;  /* 0x0000002b000d6308 */ /* 0x000fe20000000c00 */
[----:B------:R-:W-:Y:S01]  /*113e0*/  IADD3 R0, R37, 0x400, R23 ;  /* 0x0000040025007810 */ /* 0x000fe20007ffe017 */
[----:B------:R2:W-:Y:S01]  /*113f0*/  STS [R4+0x400], R14 ;  /* 0x0004000e04007388 */ /* 0x0005e20000000800 */
[----:B------:R-:W-:-:S02]  /*11400*/  F2FP.BF16.F32.PACK_AB R36, R143, R36 ;  /* 0x000000248f24723e */ /* 0x000fc400000010ff */
[C---:B------:R-:W-:Y:S01]  /*11410*/  IADD3 R5, R38.reuse, R0, RZ ;  /* 0x0000000026057210 */ /* 0x040fe20007ffe0ff */
[----:B------:R-:W-:Y:S01]  /*11420*/  STS [R2+0x2000], R16 ;  /* 0x0020001002007388 */ /* 0x000fe20000000800 */
[-C--:B------:R-:W-:Y:S01]  /*11430*/  IADD3 R0, R38, R23.reuse, RZ ;  /* 0x0000001726007210 */ /* 0x080fe20007ffe0ff */
[----:B------:R-:W1:Y:S01]  /*11440*/  @P3 MUFU.LG2 R12, R45 ;  /* 0x0000002d000c3308 */ /* 0x000e620000000c00 */
[----:B------:R-:W-:Y:S01]  /*11450*/  @!P5 MOV R6, 0x1 ;  /* 0x000000010006d802 */ /* 0x000fe20000000f00 */
[----:B------:R1:W-:Y:S04]  /*11460*/  STS [R2+0x2400], R15 ;  /* 0x0024000f02007388 */ /* 0x0003e80000000800 */
[----:B------:R-:W-:Y:S04]  /*11470*/  STS [R4+0x2000], R26 ;  /* 0x0020001a04007388 */ /* 0x000fe80000000800 */
[----:B------:R1:W-:Y:S01]  /*11480*/  STS [R4+0x2400], R25 ;  /* 0x0024001904007388 */ /* 0x0003e20000000800 */
[----:B---3--:R-:W3:Y:S03]  /*11490*/  @P5 LDC.64 R10, c[0x0][0x2c0] ;  /* 0x0000b000ff0a5b82 */ /* 0x008ee60000000a00 */
[----:B------:R1:W-:Y:S04]  /*114a0*/  STS [R23], R24 ;  /* 0x0000001817007388 */ /* 0x0003e80000000800 */
[----:B------:R1:W-:Y:S01]  /*114b0*/  STS [R23+0x400], R22 ;  /* 0x0004001617007388 */ /* 0x0003e20000000800 */
[----:B----4-:R-:W4:Y:S01]  /*114c0*/  @P3 LDC R9, c[0x0][0x2e8] ;  /* 0x0000ba00ff093b82 */ /* 0x010f220000000800 */
[----:B--2---:R-:W2:Y:S02]  /*114d0*/  @P2 MUFU.LG2 R14, R42 ;  /* 0x0000002a000e2308 */ /* 0x004ea40000000c00 */
[----:B------:R-:W-:Y:S04]  /*114e0*/  STS [R0], R18 ;  /* 0x0000001200007388 */ /* 0x000fe80000000800 */
[----:B------:R-:W-:Y:S01]  /*114f0*/  STS [R0+0x400], R17 ;  /* 0x0004001100007388 */ /* 0x000fe20000000800 */
[C---:B-1----:R-:W-:Y:S01]  /*11500*/  IADD3 R2, R37.reuse, R23, RZ ;  /* 0x0000001725027210 */ /* 0x042fe20007ffe0ff */
[----:B------:R-:W1:Y:S02]  /*11510*/  @P6 LDC R16, c[0x0][0x2e8] ;  /* 0x0000ba00ff106b82 */ /* 0x000e640000000800 */
[----:B------:R-:W-:Y:S04]  /*11520*/  STS [R23+0x2000], R20 ;  /* 0x0020001417007388 */ /* 0x000fe80000000800 */
[----:B------:R2:W-:Y:S01]  /*11530*/  STS [R23+0x2400], R19 ;  /* 0x0024001317007388 */ /* 0x0005e20000000800 */
[----:B------:R-:W-:-:S02]  /*11540*/  IADD3 R4, R37, R0, RZ ;  /* 0x0000000025047210 */ /* 0x000fc40007ffe0ff */
[----:B------:R-:W-:Y:S01]  /*11550*/  MOV R25, 0x7f800000 ;  /* 0x7f80000000197802 */ /* 0x000fe20000000f00 */
[----:B------:R-:W-:Y:S01]  /*11560*/  STS [R0+0x2000], R27 ;  /* 0x0020001b00007388 */ /* 0x000fe20000000800 */
[----:B------:R-:W-:-:S03]  /*11570*/  MOV R24, 0x7f800000 ;  /* 0x7f80000000187802 */ /* 0x000fc60000000f00 */
[----:B------:R3:W-:Y:S01]  /*11580*/  STS [R0+0x2400], R28 ;  /* 0x0024001c00007388 */ /* 0x0007e20000000800 */
[----:B------:R-:W-:-:S03]  /*11590*/  MOV R22, 0x7f800000 ;  /* 0x7f80000000167802 */ /* 0x000fc60000000f00 */
[----:B------:R-:W-:Y:S04]  /*115a0*/  STS [R2], R30 ;  /* 0x0000001e02007388 */ /* 0x000fe80000000800 */
[----:B------:R-:W-:Y:S04]  /*115b0*/  STS [R2+0x400], R29 ;  /* 0x0004001d02007388 */ /* 0x000fe80000000800 */
[----:B------:R-:W-:Y:S04]  /*115c0*/  STS [R4], R32 ;  /* 0x0000002004007388 */ /* 0x000fe80000000800 */
[----:B------:R-:W-:Y:S01]  /*115d0*/  STS [R5], R31 ;  /* 0x0000001f05007388 */ /* 0x000fe20000000800 */
[----:B--2---:R-:W-:-:S03]  /*115e0*/  MOV R23, 0x7f800000 ;  /* 0x7f80000000177802 */ /* 0x004fc60000000f00 */
[----:B------:R-:W-:Y:S04]  /*115f0*/  STS [R2+0x2000], R33 ;  /* 0x0020002102007388 */ /* 0x000fe80000000800 */
[----:B------:R2:W-:Y:S01]  /*11600*/  STS [R2+0x2400], R35 ;  /* 0x0024002302007388 */ /* 0x0005e20000000800 */
[----:B---3--:R-:W-:Y:S01]  /*11610*/  @P5 MOV R0, 0x1 ;  /* 0x0000000100005802 */ /* 0x008fe20000000f00 */
[----:B------:R-:W-:Y:S02]  /*11620*/  @!P5 IMAD R0, R7, R8, RZ ;  /* 0x000000080700d224 */ /* 0x000fe400078e02ff */
[----:B------:R-:W-:Y:S04]  /*11630*/  STS [R4+0x2000], R34 ;  /* 0x0020002204007388 */ /* 0x000fe80000000800 */
[----:B------:R3:W-:Y:S01]  /*11640*/  STS [R5+0x2000], R36 ;  /* 0x0020002405007388 */ /* 0x0007e20000000800 */
[----:B------:R-:W-:Y:S06]  /*11650*/  BAR.SYNC.DEFER_BLOCKING 0x0 ;  /* 0x0000000000007b1d */ /* 0x000fec0000010000 */
[----:B------:R-:W1:Y:S01]  /*11660*/  S2R R15, SR_CTAID.Y ;  /* 0x00000000000f7919 */ /* 0x000e620000002600 */
[----:B------:R-:W1:Y:S01]  /*11670*/  S2R R26, SR_CTAID.Z ;  /* 0x00000000001a7919 */ /* 0x000e620000002700 */
[----:B--2---:R-:W-:-:S04]  /*11680*/  LOP3.LUT R2, R48, 0xffffffe0, RZ, 0xc0, !PT ;  /* 0xffffffe030027812 */ /* 0x004fc800078ec0ff */
[----:B------:R-:W-:-:S04]  /*11690*/  IADD3 R8, -R2, R49, RZ ;  /* 0x0000003102087210 */ /* 0x000fc80007ffe1ff */
[----:B------:R-:W-:Y:S01]  /*116a0*/  LOP3.LUT P0, RZ, R8, 0x3, RZ, 0xc0, !PT ;  /* 0x0000000308ff7812 */ /* 0x000fe2000780c0ff */
[----:B---3--:R-:W-:Y:S01]  /*116b0*/  @P3 FMUL.FTZ R5, R12, 0.69314718246459960938 ;  /* 0x3f3172180c053820 */ /* 0x008fe20000410000 */
[----:B------:R2:W3:Y:S03]  /*116c0*/  LDS.128 R28, [R207+0x3800] ;  /* 0x00380000cf1c7984 */ /* 0x0004e60000000c00 */
[----:B----4-:R-:W-:Y:S01]  /*116d0*/  @P3 FFMA.FTZ R25, R70, R9, R5 ;  /* 0x0000000946193223 */ /* 0x010fe20000010005 */
[----:B------:R-:W-:-:S04]  /*116e0*/  @P6 FMUL.FTZ R5, R13, 0.69314718246459960938 ;  /* 0x3f3172180d056820 */ /* 0x000fc80000410000 */
[----:B-1----:R-:W-:Y:S01]  /*116f0*/  @P6 FFMA.FTZ R22, R68, R16, R5 ;  /* 0x0000001044166223 */ /* 0x002fe20000010005 */
[----:B------:R-:W-:Y:S02]  /*11700*/  IMAD R2, R15, R0, RZ ;  /* 0x000000000f027224 */ /* 0x000fe400078e02ff */
[----:B------:R-:W-:Y:S01]  /*11710*/  @P5 IMAD R0, R11, R10, RZ ;  /* 0x0000000a0b005224 */ /* 0x000fe200078e02ff */
[----:B------:R-:W1:Y:S01]  /*11720*/  @P1 LDC R15, c[0x0][0x2e8] ;  /* 0x0000ba00ff0f1b82 */ /* 0x000e620000000800 */
[----:B------:R-:W4:Y:S01]  /*11730*/  @P1 MUFU.LG2 R10, R44 ;  /* 0x0000002c000a1308 */ /* 0x000f220000000c00 */
[----:B------:R-:W-:Y:S01]  /*11740*/  SEL R4, R2, RZ, !P4 ;  /* 0x000000ff02047207 */ /* 0x000fe20006000000 */
[----:B------:R-:W-:Y:S01]  /*11750*/  IMAD R2, R6, UR4, RZ ;  /* 0x0000000406027c24 */ /* 0x000fe2000f8e02ff */
[----:B------:R-:W-:-:S04]  /*11760*/  @!P5 MOV R0, R7 ;  /* 0x000000070000d202 */ /* 0x000fc80000000f00 */
[----:B------:R-:W2:Y:S01]  /*11770*/  @P2 LDC R11, c[0x0][0x2e8] ;  /* 0x0000ba00ff0b2b82 */ /* 0x000ea20000000800 */
[----:B------:R-:W-:Y:S01]  /*11780*/  IMAD R0, R26, R0, R4 ;  /* 0x000000001a007224 */ /* 0x000fe200078e0204 */
[----:B------:R-:W-:Y:S01]  /*11790*/  SHF.L.U32 R7, R2, 0x7, RZ ;  /* 0x0000000702077819 */ /* 0x000fe200000006ff */
[----:B------:R-:W-:-:S03]  /*117a0*/  @P2 FMUL.FTZ R2, R14, 0.69314718246459960938 ;  /* 0x3f3172180e022820 */ /* 0x000fc60000410000 */
[----:B------:R-:W-:Y:S02]  /*117b0*/  SHF.R.S32.HI R9, RZ, 0x1f, R7 ;  /* 0x0000001fff097819 */ /* 0x000fe40000011407 */
[--C-:B------:R-:W-:Y:S01]  /*117c0*/  IADD3 R7, P4, P3, R7, R40, R0.reuse ;  /* 0x0000002807077210 */ /* 0x100fe20007b9e000 */
[----:B----4-:R-:W-:Y:S01]  /*117d0*/  @P1 FMUL.FTZ R4, R10, 0.69314718246459960938 ;  /* 0x3f3172180a041820 */ /* 0x010fe20000410000 */
[----:B------:R-:W-:-:S04]  /*117e0*/  SHF.R.S32.HI R0, RZ, 0x1f, R0 ;  /* 0x0000001fff007819 */ /* 0x000fc80000011400 */
[----:B------:R-:W-:Y:S01]  /*117f0*/  IADD3.X R9, R9, R41, R0, P4, P3 ;  /* 0x0000002909097210 */ /* 0x000fe200027e6400 */
[----:B-1----:R-:W-:Y:S01]  /*11800*/  @P1 FFMA.FTZ R23, R3, R15, R4 ;  /* 0x0000000f03171223 */ /* 0x002fe20000010004 */
[----:B--2---:R-:W-:Y:S01]  /*11810*/  @P2 FFMA.FTZ R24, R69, R11, R2 ;  /* 0x0000000b45182223 */ /* 0x004fe20000010002 */
[----:B---3--:R-:W-:Y:S06]  /*11820*/  @P0 BRA `(.L_x_1166) ;  /* 0x0000000000a40947 */ /* 0x008fec0003800000 */
[----:B------:R-:W2:Y:S01]  /*11830*/  LDL.LU R51, [R1+0x84] ;  /* 0x0000840001337983 */ /* 0x000ea20000300800 */
[----:B------:R-:W-:-:S04]  /*11840*/  SHF.R.S32.HI R0, RZ, 0x1f, R39 ;  /* 0x0000001fff007819 */ /* 0x000fc80000011427 */
[----:B------:R-:W-:-:S04]  /*11850*/  LEA.HI R0, R0, R39, RZ, 0x2 ;  /* 0x0000002700007211 */ /* 0x000fc800078f10ff */
[----:B------:R-:W-:-:S05]  /*11860*/  LOP3.LUT R0, R0, 0xffffffc, RZ, 0xc0, !PT ;  /* 0x0ffffffc00007812 */ /* 0x000fca00078ec0ff */
[----:B------:R-:W-:-:S04]  /*11870*/  IMAD.IADD R0, R39, 0x1, -R0 ;  /* 0x0000000127007824 */ /* 0x000fc800078e0a00 */
[----:B--2---:R-:W-:-:S04]  /*11880*/  IMAD R0, R0, 0x10, R51 ;  /* 0x0000001000007824 */ /* 0x004fc800078e0233 */
        /* <DEDUP_REMOVED lines=18> */
[C---:B------:R-:W-:Y:S02]  /*119b0*/  @!P3 IADD3 R11, P0, R5.reuse, R7, RZ ;  /* 0x00000007050bb210 */ /* 0x040fe40007f1e0ff */
[-C--:B------:R-:W-:Y:S02]  /*119c0*/  @!P5 LEA.HI.X.SX32 R2, R2, R9.reuse, 0x1, P2 ;  /* 0x000000090202d211 */ /* 0x080fe400010f0eff */
[-C--:B------:R-:W-:Y:S02]  /*119d0*/  @!P4 LEA.HI.X.SX32 R13, R0, R9.reuse, 0x1, P1 ;  /* 0x00000009000dc211 */ /* 0x080fe400008f0eff */
[----:B------:R-:W-:Y:S01]  /*119e0*/  @!P3 LEA.HI.X.SX32 R0, R5, R9, 0x1, P0 ;  /* 0x000000090500b211 */ /* 0x000fe200000f0eff */
[----:B------:R-:W4:Y:S01]  /*119f0*/  @!P3 LDC.64 R20, c[0x0][0x2b0] ;  /* 0x0000ac00ff14bb82 */ /* 0x000f220000000a00 */
[----:B-1----:R-:W-:-:S04]  /*11a00*/  @!P6 LEA R8, P2, R10, R14, 0x2 ;  /* 0x0000000e0a08e211 */ /* 0x002fc800078410ff */
        /* <DEDUP_REMOVED lines=11> */
.L_x_1166:
[----:B------:R-:W-:Y:S05]  /*11ac0*/  BSYNC B0 ;  /* 0x0000000000007941 */ /* 0x000fea0003800000 */
.L_x_1165:
[----:B------:R-:W2:Y:S01]  /*11ad0*/  LDL.LU.64 R12, [R1+0x40] ;  /* 0x00004000010c7983 */ /* 0x000ea20000300a00 */
[----:B------:R-:W-:-:S03]  /*11ae0*/  ULDC UR4, c[0x0][0x2d0] ;  /* 0x0000b40000047ab9 */ /* 0x000fc60000000800 */
[----:B------:R-:W3:Y:S04]  /*11af0*/  LDL.LU.64 R10, [R1+0x50] ;  /* 0x00005000010a7983 */ /* 0x000ee80000300a00 */
[----:B-1----:R-:W4:Y:S04]  /*11b00*/  LDL.LU R9, [R1+0x80] ;  /* 0x0000800001097983 */ /* 0x002f280000300800 */
[----:B------:R-:W4:Y:S04]  /*11b10*/  LDL.LU R8, [R1+0x7c] ;  /* 0x00007c0001087983 */ /* 0x000f280000300800 */
[----:B------:R-:W4:Y:S04]  /*11b20*/  LDL.LU R7, [R1+0x78] ;  /* 0x0000780001077983 */ /* 0x000f280000300800 */
[----:B------:R-:W4:Y:S04]  /*11b30*/  LDL.LU R5, [R1+0x8c] ;  /* 0x00008c0001057983 */ /* 0x000f280000300800 */
[----:B------:R-:W4:Y:S04]  /*11b40*/  LDL.LU R4, [R1+0x88] ;  /* 0x0000880001047983 */ /* 0x000f280000300800 */
[----:B------:R1:W5:Y:S01]  /*11b50*/  LDL.64 R14, [R1+0x38] ;  /* 0x00003800010e7983 */ /* 0x0003620000100a00 */
[----:B------:R-:W-:Y:S01]  /*11b60*/  SHF.R.S32.HI R0, RZ, 0x1f, R26 ;  /* 0x0000001fff007819 */ /* 0x000fe2000001141a */
[----:B------:R-:W-:Y:S01]  /*11b70*/  BSSY B0, `(.L_x_1167) ;  /* 0x000001b000007945 */ /* 0x000fe20003800000 */
[----:B--2---:R-:W-:-:S02]  /*11b80*/  IADD3 R2, P0, R12, R46, RZ ;  /* 0x0000002e0c027210 */ /* 0x004fc40007f1e0ff */
[----:B------:R-:W-:Y:S01]  /*11b90*/  ISETP.GE.AND P1, PT, R12, UR4, PT ;  /* 0x000000040c007c0c */ /* 0x000fe2000bf26270 */
[----:B------:R-:W-:Y:S02]  /*11ba0*/  ULDC.64 UR4, c[0x0][0x2a0] ;  /* 0x0000a80000047ab9 */ /* 0x000fe40000000a00 */
[----:B------:R-:W-:Y:S01]  /*11bb0*/  IMAD.X R3, R13, 0x1, R47, P0 ;  /* 0x000000010d037824 */ /* 0x000fe200000e062f */
[-C--:B---3-5:R-:W-:Y:S01]  /*11bc0*/  ISETP.GE.OR P2, PT, R10, R50.reuse, P1 ;  /* 0x000000320a00720c */ /* 0x0a8fe20000f46670 */
[----:B------:R-:W-:Y:S01]  /*11bd0*/  IMAD R0, R0, UR4, RZ ;  /* 0x0000000400007c24 */ /* 0x000fe2000f8e02ff */
[-C--:B----4-:R-:W-:Y:S01]  /*11be0*/  ISETP.GE.OR P0, PT, R9, R50.reuse, P1 ;  /* 0x000000320900720c */ /* 0x090fe20000f06670 */
[----:B------:R-:W-:Y:S01]  /*11bf0*/  IMAD.WIDE.U32 R12, R26, UR4, R2 ;  /* 0x000000041a0c7c25 */ /* 0x000fe2000f8e0002 */
[----:B------:R-:W-:-:S03]  /*11c00*/  ISETP.GE.OR P6, PT, R8, R50, P1 ;  /* 0x000000320800720c */ /* 0x000fc60000fc6670 */
[----:B------:R-:W-:Y:S01]  /*11c10*/  IMAD R0, R26, UR5, R0 ;  /* 0x000000051a007c24 */ /* 0x000fe2000f8e0200 */
[----:B------:R1:W2:Y:S01]  /*11c20*/  LDS.128 R8, [R207] ;  /* 0x00000000cf087984 */ /* 0x0002a20000000c00 */
[-C--:B------:R-:W-:Y:S02]  /*11c30*/  ISETP.GE.OR P5, PT, R7, R50.reuse, P1 ;  /* 0x000000320700720c */ /* 0x080fe40000fa6670 */
[----:B------:R-:W-:Y:S01]  /*11c40*/  IMAD.IADD R7, R13, 0x1, R0 ;  /* 0x000000010d077824 */ /* 0x000fe200078e0200 */
[-C--:B------:R-:W-:Y:S02]  /*11c50*/  ISETP.GE.OR P4, PT, R5, R50.reuse, P1 ;  /* 0x000000320500720c */ /* 0x080fe40000f86670 */
[----:B------:R-:W-:Y:S01]  /*11c60*/  ISETP.GE.OR P3, PT, R4, R50, P1 ;  /* 0x000000320400720c */ /* 0x000fe20000f66670 */
        /* <DEDUP_REMOVED lines=11> */
.L_x_1168:
[----:B------:R-:W-:Y:S05]  /*11d20*/  BSYNC B0 ;  /* 0x0000000000007941 */ /* 0x000fea0003800000 */
.L_x_1167:
[----:B------:R-:W4:Y:S04]  /*11d30*/  LDL.LU R2, [R1+0x94] ;  /* 0x0000940001027983 */ /* 0x000f280000300800 */
[----:B------:R-:W5:Y:S01]  /*11d40*/  LDL.LU R0, [R1+0x90] ;  /* 0x0000900001007983 */ /* 0x000f620000300800 */
[----:B------:R-:W-:Y:S03]  /*11d50*/  BSSY B0, `(.L_x_1169) ;  /* 0x0000012000007945 */ /* 0x000fe60003800000 */
[----:B--23--:R2:W3:Y:S01]  /*11d60*/  LDS.128 R8, [R207+0x800] ;  /* 0x00080000cf087984 */ /* 0x00c4e20000000c00 */
[-C--:B----4-:R-:W-:Y:S02]  /*11d70*/  ISETP.GE.OR P2, PT, R2, R50.reuse, P1 ;  /* 0x000000320200720c */ /* 0x090fe40000f46670 */
[----:B-----5:R-:W-:Y:S01]  /*11d80*/  ISETP.GE.OR P1, PT, R0, R50, P1 ;  /* 0x000000320000720c */ /* 0x020fe20000f26670 */
        /* <DEDUP_REMOVED lines=14> */
.L_x_1170:
[----:B------:R-:W-:Y:S05]  /*11e70*/  BSYNC B0 ;  /* 0x0000000000007941 */ /* 0x000fea0003800000 */
.L_x_1169:
        /* <DEDUP_REMOVED lines=16> */
.L_x_1172:
[----:B------:R-:W-:Y:S05]  /*11f80*/  BSYNC B0 ;  /* 0x0000000000007941 */ /* 0x000fea0003800000 */
.L_x_1171:
        /* <DEDUP_REMOVED lines=16> */
.L_x_1174:
[----:B------:R-:W-:Y:S05]  /*12090*/  BSYNC B0 ;  /* 0x0000000000007941 */ /* 0x000fea0003800000 */
.L_x_1173:
        /* <DEDUP_REMOVED lines=16> */
.L_x_1176:
[----:B------:R-:W-:Y:S05]  /*121a0*/  BSYNC B0 ;  /* 0x0000000000007941 */ /* 0x000fea0003800000 */
.L_x_1175:
        /* <DEDUP_REMOVED lines=16> */
.L_x_1178:
[----:B------:R-:W-:Y:S05]  /*122b0*/  BSYNC B0 ;  /* 0x0000000000007941 */ /* 0x000fea0003800000 */
.L_x_1177:
        /* <DEDUP_REMOVED lines=16> */
.L_x_1180:
[----:B------:R-:W-:Y:S05]  /*123c0*/  BSYNC B0 ;  /* 0x0000000000007941 */ /* 0x000fea0003800000 */
.L_x_1179:
        /* <DEDUP_REMOVED lines=15> */
.L_x_1113:
[----:B------:R-:W3:Y:S01]  /*124c0*/  LDL.LU R20, [R1+0x74] ;  /* 0x0000740001147983 */ /* 0x000ee20000300800 */
[----:B------:R-:W1:Y:S01]  /*124d0*/  LDC.U8 R0, c[0x0][0x3d9] ;  /* 0x0000f640ff007b82 */ /* 0x000e620000000000 */
[----:B------:R-:W-:Y:S01]  /*124e0*/  SHF.R.S32.HI R17, RZ, 0x1f, R126 ;  /* 0x0000001fff117819 */ /* 0x000fe2000001147e */
[----:B------:R-:W-:Y:S01]  /*124f0*/  ULDC UR6, c[0x0][0x2d0] ;  /* 0x0000b40000067ab9 */ /* 0x000fe20000000800 */
[----:B------:R-:W-:Y:S01]  /*12500*/  ULDC.64 UR4, c[0x0][0x2a0] ;  /* 0x0000a80000047ab9 */ /* 0x000fe20000000a00 */
[----:B------:R-:W-:Y:S01]  /*12510*/  BSSY B0, `(.L_x_1181) ;  /* 0x000004f000007945 */ /* 0x000fe20003800000 */
[----:B------:R-:W-:-:S03]  /*12520*/  LEA.HI R17, R17, R126, RZ, 0x3 ;  /* 0x0000007e11117211 */ /* 0x000fc600078f18ff */
[----:B------:R-:W4:Y:S01]  /*12530*/  LDC.U8 R2, c[0x0][0x3d8] ;  /* 0x0000f600ff027b82 */ /* 0x000f220000000000 */
[----:B------:R-:W-:-:S05]  /*12540*/  LOP3.LUT R15, R17, 0xfffffff8, RZ, 0xc0, !PT ;  /* 0xfffffff8110f7812 */ /* 0x000fca00078ec0ff */
[----:B------:R-:W-:Y:S01]  /*12550*/  IMAD.IADD R15, R126, 0x1, -R15 ;  /* 0x000000017e0f7824 */ /* 0x000fe200078e0a0f */
[----:B-1----:R-:W-:-:S04]  /*12560*/  ISETP.NE.AND P1, PT, R0, RZ, PT ;  /* 0x000000ff0000720c */ /* 0x002fc80003f25270 */
[C---:B----4-:R-:W-:Y:S02]  /*12570*/  ISETP.NE.AND P0, PT, R2.reuse, RZ, !P1 ;  /* 0x000000ff0200720c */ /* 0x050fe40004f05270 */
[----:B------:R-:W-:-:S07]  /*12580*/  ISETP.NE.AND P2, PT, R2, RZ, PT ;  /* 0x000000ff0200720c */ /* 0x000fce0003f45270 */
[----:B--2---:R-:W1:Y:S01]  /*12590*/  @!P1 LDC R7, c[0x0][0x2c4] ;  /* 0x0000b100ff079b82 */ /* 0x004e620000000800 */
[----:B------:R-:W-:-:S07]  /*125a0*/  ISETP.NE.OR P2, PT, R0, RZ, !P2 ;  /* 0x000000ff0000720c */ /* 0x000fce0005745670 */
[----:B------:R-:W2:Y:S08]  /*125b0*/  @!P1 LDC R13, c[0x0][0x270] ;  /* 0x00009c00ff0d9b82 */ /* 0x000eb00000000800 */
[----:B------:R-:W4:Y:S08]  /*125c0*/  @P1 LDC.64 R10, c[0x0][0x2c0] ;  /* 0x0000b000ff0a1b82 */ /* 0x000f300000000a00 */
[----:B-1----:R-:W2:Y:S08]  /*125d0*/  @P0 LDC R7, c[0x0][0x2e4] ;  /* 0x0000b900ff070b82 */ /* 0x002eb00000000800 */
[----:B------:R-:W1:Y:S08]  /*125e0*/  @!P2 LDC R14, c[0x0][0x2c4] ;  /* 0x0000b100ff0eab82 */ /* 0x000e700000000800 */
[----:B------:R-:W5:Y:S01]  /*125f0*/  @P1 LDC R16, c[0x0][0x2c0] ;  /* 0x0000b000ff101b82 */ /* 0x000f620000000800 */
[----:B------:R-:W-:Y:S01]  /*12600*/  @!P1 IMAD.MOV.U32 R16, RZ, RZ, 0x1 ;  /* 0x00000001ff109424 */ /* 0x000fe200078e00ff */
[----:B---3--:R-:W-:-:S02]  /*12610*/  ISETP.NE.AND P3, PT, R20, -0x1, PT ;  /* 0xffffffff1400780c */ /* 0x008fc40003f65270 */
[----:B------:R-:W-:-:S11]  /*12620*/  ISETP.NE.OR P0, PT, R20, -0x1, P2 ;  /* 0xffffffff1400780c */ /* 0x000fd60001705670 */
[----:B------:R-:W3:Y:S01]  /*12630*/  @!P3 LDC.64 R4, c[0x0][0x290] ;  /* 0x0000a400ff04bb82 */ /* 0x000ee20000000a00 */
[----:B------:R-:W-:-:S07]  /*12640*/  @!P3 SHF.R.S32.HI R0, RZ, 0x1f, R18 ;  /* 0x0000001fff00b819 */ /* 0x000fce0000011412 */
[----:B------:R-:W4:Y:S01]  /*12650*/  @P3 LDC.64 R8, c[0x0][0x298] ;  /* 0x0000a600ff083b82 */ /* 0x000f220000000a00 */
[----:B---3--:R-:W-:Y:S02]  /*12660*/  @!P3 IMAD R6, R0, R4, RZ ;  /* 0x000000040006b224 */ /* 0x008fe400078e02ff */
[----:B------:R-:W-:Y:S02]  /*12670*/  @P1 IMAD.MOV.U32 R0, RZ, RZ, 0x1 ;  /* 0x00000001ff001424 */ /* 0x000fe400078e00ff */
[----:B--2---:R-:W-:Y:S02]  /*12680*/  @!P1 IMAD R0, R7, R13, RZ ;  /* 0x0000000d07009224 */ /* 0x004fe400078e02ff */
[C---:B------:R-:W-:Y:S02]  /*12690*/  @!P3 IMAD R12, R18.reuse, R5, R6 ;  /* 0x00000005120cb224 */ /* 0x040fe400078e0206 */
[----:B------:R-:W-:Y:S02]  /*126a0*/  IMAD R0, R18, R0, RZ ;  /* 0x0000000012007224 */ /* 0x000fe400078e02ff */
[----:B----4-:R-:W-:-:S03]  /*126b0*/  @P3 IMAD.WIDE.U32 R2, R20, R8, RZ ;  /* 0x0000000814023225 */ /* 0x010fc600078e00ff */
[----:B------:R-:W-:Y:S01]  /*126c0*/  SEL R0, R0, RZ, P2 ;  /* 0x000000ff00007207 */ /* 0x000fe20001000000 */
[----:B------:R-:W-:Y:S02]  /*126d0*/  @P3 IMAD R9, R20, R9, R3 ;  /* 0x0000000914093224 */ /* 0x000fe400078e0203 */
[----:B------:R-:W-:Y:S02]  /*126e0*/  @P1 IMAD R6, R11, R10, RZ ;  /* 0x0000000a0b061224 */ /* 0x000fe400078e02ff */
[----:B------:R-:W-:-:S04]  /*126f0*/  @!P3 IMAD.WIDE.U32 R4, R18, R4, RZ ;  /* 0x000000041204b225 */ /* 0x000fc800078e00ff */
[----:B-1----:R-:W-:Y:S02]  /*12700*/  @!P0 IMAD R20, R18, R14, RZ ;  /* 0x0000000e12148224 */ /* 0x002fe400078e02ff */
[----:B------:R-:W-:Y:S01]  /*12710*/  @!P1 IMAD.MOV.U32 R6, RZ, RZ, R7 ;  /* 0x000000ffff069224 */ /* 0x000fe200078e0007 */
[----:B------:R-:W-:Y:S01]  /*12720*/  SHF.R.S32.HI R7, RZ, 0x1f, R21 ;  /* 0x0000001fff077819 */ /* 0x000fe20000011415 */
[----:B------:R-:W-:Y:S01]  /*12730*/  @P3 IMAD.MOV.U32 R8, RZ, RZ, R2 ;  /* 0x000000ffff083224 */ /* 0x000fe200078e0002 */
[----:B------:R-:W-:Y:S01]  /*12740*/  CS2R R2, SRZ ;  /* 0x0000000000027805 */ /* 0x000fe2000001ff00 */
[----:B------:R-:W-:Y:S01]  /*12750*/  @!P3 IMAD.MOV.U32 R8, RZ, RZ, R4 ;  /* 0x000000ffff08b224 */ /* 0x000fe200078e0004 */
[--C-:B------:R-:W-:Y:S01]  /*12760*/  @!P2 SHF.R.S32.HI R3, RZ, 0x1f, R20.reuse ;  /* 0x0000001fff03a819 */ /* 0x100fe20000011414 */
[----:B------:R-:W-:Y:S01]  /*12770*/  @!P2 IMAD.MOV.U32 R2, RZ, RZ, R20 ;  /* 0x000000ffff02a224 */ /* 0x000fe200078e0014 */
[----:B------:R1:W-:Y:S01]  /*12780*/  @!P0 STL [R1+0x74], R20 ;  /* 0x0000741401008387 */ /* 0x0003e20000100800 */
[----:B------:R-:W-:-:S02]  /*12790*/  IMAD R6, R21, R6, R0 ;  /* 0x0000000615067224 */ /* 0x000fc400078e0200 */
[----:B-----5:R-:W-:Y:S02]  /*127a0*/  IMAD R4, R128, R16, RZ ;  /* 0x0000001080047224 */ /* 0x020fe400078e02ff */
[----:B------:R-:W-:Y:S02]  /*127b0*/  IMAD.SHL.U32 R0, R15, 0x8, RZ ;  /* 0x000000080f007824 */ /* 0x000fe400078e00ff */
[----:B------:R-:W-:Y:S01]  /*127c0*/  @!P3 IMAD.IADD R9, R5, 0x1, R12 ;  /* 0x000000010509b824 */ /* 0x000fe200078e020c */
[----:B------:R-:W-:Y:S01]  /*127d0*/  IADD3 R18, P3, P2, R4, R2, R6 ;  /* 0x0000000204127210 */ /* 0x000fe20007a7e006 */
[----:B------:R-:W-:Y:S01]  /*127e0*/  IMAD.IADD R14, R78, 0x1, -R128 ;  /* 0x000000014e0e7824 */ /* 0x000fe200078e0a80 */
[----:B------:R-:W-:Y:S01]  /*127f0*/  SHF.R.S32.HI R5, RZ, 0x1f, R4 ;  /* 0x0000001fff057819 */ /* 0x000fe20000011404 */
[----:B------:R-:W-:Y:S01]  /*12800*/  IMAD R7, R7, UR4, RZ ;  /* 0x0000000407077c24 */ /* 0x000fe2000f8e02ff */
[----:B------:R-:W-:Y:S02]  /*12810*/  SHF.R.S32.HI R6, RZ, 0x1f, R6 ;  /* 0x0000001fff067819 */ /* 0x000fe40000011406 */
[----:B------:R-:W-:-:S02]  /*12820*/  SHF.R.S32.HI R4, RZ, 0x3, R17 ;  /* 0x00000003ff047819 */ /* 0x000fc40000011411 */
[----:B------:R-:W-:Y:S02]  /*12830*/  ISETP.GE.AND P0, PT, R0, UR6, PT ;  /* 0x0000000600007c0c */ /* 0x000fe4000bf06270 */
[----:B------:R-:W-:Y:S01]  /*12840*/  IADD3.X R17, R5, R3, R6, P3, P2 ;  /* 0x0000000305117210 */ /* 0x000fe20001fe4406 */
[C---:B------:R-:W-:Y:S01]  /*12850*/  VIADD R24, R4.reuse, 0x10 ;  /* 0x0000001004187836 */ /* 0x040fe20000000000 */
[C---:B------:R-:W-:Y:S01]  /*12860*/  ISETP.GE.OR P3, PT, R4.reuse, R14, P0 ;  /* 0x0000000e0400720c */ /* 0x040fe20000766670 */
[----:B------:R-:W-:Y:S01]  /*12870*/  VIADD R25, R4, 0x20 ;  /* 0x0000002004197836 */ /* 0x000fe20000000000 */
[----:B------:R-:W-:Y:S01]  /*12880*/  IADD3 R8, P1, R0, R8, RZ ;  /* 0x0000000800087210 */ /* 0x000fe20007f3e0ff */
[----:B------:R-:W-:Y:S01]  /*12890*/  VIADD R27, R4, 0x30 ;  /* 0x00000030041b7836 */ /* 0x000fe20000000000 */
[----:B------:R-:W-:Y:S01]  /*128a0*/  SHF.R.S32.HI R5, RZ, 0x1f, R4 ;  /* 0x0000001fff057819 */ /* 0x000fe20000011404 */
[----:B------:R-:W-:Y:S01]  /*128b0*/  IMAD R6, R21, UR5, R7 ;  /* 0x0000000515067c24 */ /* 0x000fe2000f8e0207 */
[----:B------:R-:W-:-:S02]  /*128c0*/  LEA.HI.X.SX32 R9, R0, R9, 0x1, P1 ;  /* 0x0000000900097211 */ /* 0x000fc400008f0eff */
[-C--:B------:R-:W-:Y:S01]  /*128d0*/  ISETP.GE.AND P2, PT, R4, R14.reuse, PT ;  /* 0x0000000e0400720c */ /* 0x080fe20003f46270 */
[----:B------:R-:W-:Y:S01]  /*128e0*/  IMAD.WIDE R2, R19, 0x80, R4 ;  /* 0x0000008013027825 */ /* 0x000fe200078e0204 */
[CC--:B------:R-:W-:Y:S02]  /*128f0*/  ISETP.GE.AND P1, PT, R24.reuse, R14.reuse, PT ;  /* 0x0000000e1800720c */ /* 0x0c0fe40003f26270 */
[-C--:B------:R-:W-:Y:S01]  /*12900*/  ISETP.GE.AND P6, PT, R25, R14.reuse, PT ;  /* 0x0000000e1900720c */ /* 0x080fe20003fc6270 */
[----:B------:R-:W-:Y:S01]  /*12910*/  IMAD.WIDE.U32 R8, R21, UR4, R8 ;  /* 0x0000000415087c25 */ /* 0x000fe2000f8e0008 */
[-C--:B------:R-:W-:Y:S02]  /*12920*/  ISETP.GE.AND P5, PT, R27, R14.reuse, PT ;  /* 0x0000000e1b00720c */ /* 0x080fe40003fa6270 */
[----:B------:R-:W-:Y:S01]  /*12930*/  ISETP.GE.OR P4, PT, R24, R14, P0 ;  /* 0x0000000e1800720c */ /* 0x000fe20000786670 */
[----:B------:R-:W-:Y:S01]  /*12940*/  IMAD.IADD R7, R6, 0x1, R9 ;  /* 0x0000000106077824 */ /* 0x000fe200078e0209 */
[----:B-1----:R-:W-:Y:S11]  /*12950*/  @P3 BRA `(.L_x_1182) ;  /* 0x0000000000283947 */ /* 0x002ff60003800000 */
        /* <DEDUP_REMOVED lines=10> */
.L_x_1182:
[----:B------:R-:W-:Y:S05]  /*12a00*/  BSYNC B0 ;  /* 0x0000000000007941 */ /* 0x000fea0003800000 */
.L_x_1181:
        /* <DEDUP_REMOVED lines=16> */
.L_x_1184:
[----:B------:R-:W-:Y:S05]  /*12b10*/  BSYNC B0 ;  /* 0x0000000000007941 */ /* 0x000fea0003800000 */
.L_x_1183:
        /* <DEDUP_REMOVED lines=17> */
.L_x_1186:
[----:B------:R-:W-:Y:S05]  /*12c30*/  BSYNC B0 ;  /* 0x0000000000007941 */ /* 0x000fea0003800000 */
.L_x_1185:
        /* <DEDUP_REMOVED lines=16> */
.L_x_1188:
[----:B------:R-:W-:Y:S05]  /*12d40*/  BSYNC B0 ;  /* 0x0000000000007941 */ /* 0x000fea0003800000 */
.L_x_1187:
        /* <DEDUP_REMOVED lines=19> */
.L_x_1190:
[----:B------:R-:W-:Y:S05]  /*12e80*/  BSYNC B0 ;  /* 0x0000000000007941 */ /* 0x000fea0003800000 */
.L_x_1189:
[----:B------:R-:W-:Y:S01]  /*12e90*/  ISETP.NE.OR P1, PT, R15, RZ, P1 ;  /* 0x000000ff0f00720c */ /* 0x000fe20000f25670 */
[----:B------:R-:W-:Y:S01]  /*12ea0*/  BSSY B0, `(.L_x_1191) ;  /* 0x0000018000007945 */ /* 0x000fe20003800000 */
[CC--:B------:R-:W-:Y:S02]  /*12eb0*/  ISETP.GE.AND P3, PT, R19.reuse, R14.reuse, PT ;  /* 0x0000000e1300720c */ /* 0x0c0fe40003f66270 */
[----:B------:R-:W-:Y:S02]  /*12ec0*/  P2R R26, PR, RZ, 0x2 ;  /* 0x00000002ff1a7803 */ /* 0x000fe40000000000 */
[----:B------:R-:W-:Y:S02]  /*12ed0*/  ISETP.GE.OR P1, PT, R19, R14, P0 ;  /* 0x0000000e1300720c */ /* 0x000fe40000726670 */
        /* <DEDUP_REMOVED lines=20> */
.L_x_1192:
[----:B------:R-:W-:Y:S05]  /*13020*/  BSYNC B0 ;  /* 0x0000000000007941 */ /* 0x000fea0003800000 */
.L_x_1191:
[CC--:B------:R-:W-:Y:S01]  /*13030*/  ISETP.GE.OR P1, PT, R20.reuse, R14.reuse, P0 ;  /* 0x0000000e1400720c */ /* 0x0c0fe20000726670 */
[----:B------:R-:W-:Y:S01]  /*13040*/  BSSY B0, `(.L_x_1193) ;  /* 0x0000012000007945 */ /* 0x000fe20003800000 */
[-C--:B------:R-:W-:Y:S02]  /*13050*/  ISETP.GE.AND P2, PT, R20, R14.reuse, PT ;  /* 0x0000000e1400720c */ /* 0x080fe40003f46270 */
[----:B------:R-:W-:Y:S02]  /*13060*/  ISETP.GE.OR P0, PT, R21, R14, P0 ;  /* 0x0000000e1500720c */ /* 0x000fe40000706670 */
        /* <DEDUP_REMOVED lines=15> */
.L_x_1194:
[----:B------:R-:W-:Y:S05]  /*13160*/  BSYNC B0 ;  /* 0x0000000000007941 */ /* 0x000fea0003800000 */
.L_x_1193:
        /* <DEDUP_REMOVED lines=16> */
.L_x_1196:
[----:B------:R-:W-:Y:S05]  /*13270*/  BSYNC B0 ;  /* 0x0000000000007941 */ /* 0x000fea0003800000 */
.L_x_1195:
        /* <DEDUP_REMOVED lines=11> */
.L_x_1198:
[----:B------:R-:W-:Y:S05]  /*13330*/  BSYNC B0 ;  /* 0x0000000000007941 */ /* 0x000fea0003800000 */
.L_x_1197:
        /* <DEDUP_REMOVED lines=11> */
.L_x_1200:
[----:B------:R-:W-:Y:S05]  /*133f0*/  BSYNC B0 ;  /* 0x0000000000007941 */ /* 0x000fea0003800000 */
.L_x_1199:
        /* <DEDUP_REMOVED lines=10> */
.L_x_1202:
[----:B------:R-:W-:Y:S05]  /*134a0*/  BSYNC B0 ;  /* 0x0000000000007941 */ /* 0x000fea0003800000 */
.L_x_1201:
        /* <DEDUP_REMOVED lines=10> */
.L_x_1204:
[----:B------:R-:W-:Y:S05]  /*13550*/  BSYNC B0 ;  /* 0x0000000000007941 */ /* 0x000fea0003800000 */
.L_x_1203:
        /* <DEDUP_REMOVED lines=10> */
.L_x_1206:
[----:B------:R-:W-:Y:S05]  /*13600*/  BSYNC B0 ;  /* 0x0000000000007941 */ /* 0x000fea0003800000 */
.L_x_1205:
        /* <DEDUP_REMOVED lines=10> */
.L_x_1208:
[----:B------:R-:W-:Y:S05]  /*136b0*/  BSYNC B0 ;  /* 0x0000000000007941 */ /* 0x000fea0003800000 */
.L_x_1207:
        /* <DEDUP_REMOVED lines=10> */
.L_x_1210:
[----:B------:R-:W-:Y:S05]  /*13760*/  BSYNC B0 ;  /* 0x0000000000007941 */ /* 0x000fea0003800000 */
.L_x_1209:
        /* <DEDUP_REMOVED lines=10> */
.L_x_1211:
        /* <DEDUP_REMOVED lines=15> */
.L_x_1430:


//--------------------- .text._ZN5flash16flash_fwd_kernelI23Flash_fwd_kernel_traitsILi64ELi128ELi64ELi4ELb0ELb0EN7cutlass10bfloat16_tE19Flash_kernel_traitsILi64ELi128ELi64ELi4ES3_EELb1ELb1ELb0ELb1ELb0ELb0ELb0ELb1EEEvNS_16Flash_fwd_paramsE --------------------------
	.section	.text._ZN5flash16flash_fwd_kernelI23Flash_fwd_kernel_traitsILi64ELi128ELi64ELi4ELb0ELb0EN7cutlass10bfloat16_tE19Flash_kernel_traitsILi64ELi128ELi64ELi4ES3_EELb1ELb1ELb0ELb1ELb0ELb0ELb0ELb1EEEvNS_16Flash_fwd_paramsE,"ax",@progbits
	.align	128
        .global         _ZN5flash16flash_fwd_kernelI23Flash_fwd_kernel_traitsILi64ELi128ELi64ELi4ELb0ELb0EN7cutlass10bfloat16_tE19Flash_kernel_traitsILi64ELi128ELi64ELi4ES3_EELb1ELb1ELb0ELb1ELb0ELb0ELb0ELb1EEEvNS_16Flash_fwd_paramsE
        .type           _ZN5flash16flash_fwd_kernelI23Flash_fwd_kernel_traitsILi64ELi128ELi64ELi4ELb0ELb0EN7cutlass10bfloat16_tE19Flash_kernel_traitsILi64ELi128ELi64ELi4ES3_EELb1ELb1ELb0ELb1ELb0ELb0ELb0ELb1EEEvNS_16Flash_fwd_paramsE,@function
        .size           _ZN5flash16flash_fwd_kernelI23Flash_fwd_kernel_traitsILi64ELi128ELi64ELi4ELb0ELb0EN7cutlass10bfloat16_tE19Flash_kernel_traitsILi64ELi128ELi64ELi4ES3_EELb1ELb1ELb0ELb1ELb0ELb0ELb0ELb1EEEvNS_16Flash_fwd_paramsE,(.L_x_1431 - _ZN5flash16flash_fwd_kernelI23Flash_fwd_kernel_traitsILi64ELi128ELi64ELi4ELb0ELb0EN7cutlass10bfloat16_tE19Flash_kernel_traitsILi64ELi128ELi64ELi4ES3_EELb1ELb1ELb0ELb1ELb0ELb0ELb0ELb1EEEvNS_16Flash_fwd_paramsE)
        .other          _ZN5flash16flash_fwd_kernelI23Flash_fwd_kernel_traitsILi64ELi128ELi64ELi4ELb0ELb0EN7cutlass10bfloat16_tE19Flash_kernel_traitsILi64ELi128ELi64ELi4ES3_EELb1ELb1ELb0ELb1ELb0ELb0ELb0ELb1EEEvNS_16Flash_fwd_paramsE,@"STO_CUDA_ENTRY STV_DEFAULT"
_ZN5flash16flash_fwd_kernelI23Flash_fwd_kernel_traitsILi64ELi128ELi64ELi4ELb0ELb0EN7cutlass10bfloat16_tE19Flash_kernel_traitsILi64ELi128ELi64ELi4ES3_EELb1ELb1ELb0ELb1ELb0ELb0ELb0ELb1EEEvNS_16Flash_fwd_paramsE:
.text._ZN5flash16flash_fwd_kernelI23Flash_fwd_kernel_traitsILi64ELi128ELi64ELi4ELb0ELb0EN7cutlass10bfloat16_tE19Flash_kernel_traitsILi64ELi128ELi64ELi4ES3_EELb1ELb1ELb0ELb1ELb0ELb0ELb0ELb1EEEvNS_16Flash_fwd_paramsE:
        /* <DEDUP_REMOVED lines=86> */
.L_x_1212:
[----:B------:R-:W-:-:S05]  /*0560*/  ULDC UR6, c[0x0][0x2c8] ;  /* 0x0000b20000067ab9 */ /* 0x000fca0000000800 */
.L_x_1213:
        /* <DEDUP_REMOVED lines=38> */
[----:B------:R-:W2:Y:S01]  /*07d0*/  S2R R6, SR_CTAID.Z ;  /* 0x0000000000067919 */ /* 0x000ea20000002700 */
[----:B------:R-:W-:Y:S01]  /*07e0*/  LEA.HI R4, R21, R158, RZ, 0x3 ;  /* 0x0000009e15047211 */ /* 0x000fe200078f18ff */
[----:B------:R-:W-:Y:S01]  /*07f0*/  ULDC UR21, c[0x0][0x270] ;  /* 0x00009c0000157ab9 */ /* 0x000fe20000000800 */
[----:B------:R-:W-:Y:S02]  /*0800*/  UISETP.NE.AND UP0, UPT, UR8, -0x1, UPT ;  /* 0xffffffff0800788c */ /* 0x000fe4000bf05270 */
[----:B------:R-:W-:Y:S01]  /*0810*/  SHF.R.S32.HI R12, RZ, 0x3, R4 ;  /* 0x00000003ff0c7819 */ /* 0x000fe20000011404 */
[----:B------:R-:W-:Y:S01]  /*0820*/  UIMAD UR21, UR25, UR21, UR24 ;  /* 0x00000015191572a4 */ /* 0x000fe2000f8e0218 */
[----:B------:R-:W-:Y:S01]  /*0830*/  ULDC UR17, c[0x0][0x2d8] ;  /* 0x0000b60000117ab9 */ /* 0x000fe20000000800 */
[----:B------:R-:W-:-:S02]  /*0840*/  USHF.R.S32.HI UR23, URZ, 0x1f, UR24 ;  /* 0x0000001f3f177899 */ /* 0x000fc40008011418 */
[----:B------:R-:W-:Y:S01]  /*0850*/  @UP1 ULDC.64 UR4, c[0x0][0x240] ;  /* 0x0000900000041ab9 */ /* 0x000fe20000000a00 */
[----:B------:R-:W-:Y:S02]  /*0860*/  @!UP1 USHF.R.S32.HI UR9, URZ, 0x1f, UR25 ;  /* 0x0000001f3f099899 */ /* 0x000fe40008011419 */
[----:B------:R-:W-:Y:S02]  /*0870*/  @UP1 UIMAD.WIDE.U32 UR34, UR13, UR4, URZ ;  /* 0x000000040d2212a5 */ /* 0x000fe4000f8e003f */
[----:B------:R-:W-:Y:S02]  /*0880*/  USHF.L.U32 UR20, UR21, 0x5, URZ ;  /* 0x0000000515147899 */ /* 0x000fe4000800063f */
[----:B------:R-:W-:Y:S02]  /*0890*/  @UP1 UIMAD UR4, UR13, UR5, UR35 ;  /* 0x000000050d0412a4 */ /* 0x000fe4000f8e0223 */
[----:B------:R-:W-:Y:S01]  /*08a0*/  UIADD3 UR5, -UR29, UR15, URZ ;  /* 0x0000000f1d057290 */ /* 0x000fe2000fffe13f */
[----:B-1----:R-:W-:Y:S01]  /*08b0*/  IABS R5, R16 ;  /* 0x0000001000057213 */ /* 0x002fe20000000000 */
[----:B------:R-:W-:Y:S01]  /*08c0*/  @!UP1 ULDC.64 UR6, c[0x0][0x228] ;  /* 0x00008a0000069ab9 */ /* 0x000fe20000000a00 */
[----:B------:R-:W-:Y:S01]  /*08d0*/  IADD3 R177, P1, P0, R8, UR20, R81 ;  /* 0x0000001408b17c10 */ /* 0x000fe2000f83e051 */
[----:B------:R-:W-:Y:S01]  /*08e0*/  @!UP1 UIMAD UR9, UR9, UR6, URZ ;  /* 0x00000006090992a4 */ /* 0x000fe2000f8e023f */
[----:B------:R-:W1:Y:S01]  /*08f0*/  I2F.RP R2, R5 ;  /* 0x0000000500027306 */ /* 0x000e620000209400 */
[----:B------:R-:W-:-:S02]  /*0900*/  @!UP1 UIMAD.WIDE.U32 UR36, UR25, UR6, URZ ;  /* 0x00000006192492a5 */ /* 0x000fc4000f8e003f */
[----:B------:R-:W-:Y:S01]  /*0910*/  @!UP1 UIMAD UR7, UR25, UR7, UR9 ;  /* 0x00000007190792a4 */ /* 0x000fe2000f8e0209 */
[----:B------:R3:W-:Y:S01]  /*0920*/  STL [R1+0x168], R177 ;  /* 0x000168b101007387 */ /* 0x0007e20000100800 */
[----:B------:R-:W-:Y:S01]  /*0930*/  USHF.R.S32.HI UR9, URZ, 0x1f, UR20 ;  /* 0x0000001f3f097899 */ /* 0x000fe20008011414 */
[----:B--2---:R-:W-:Y:S01]  /*0940*/  IABS R6, R6 ;  /* 0x0000000600067213 */ /* 0x004fe20000000000 */
[----:B------:R-:W-:Y:S01]  /*0950*/  @UP0 UIADD3 UR19, UR31, UR8, URZ ;  /* 0x000000081f130290 */ /* 0x000fe2000fffe03f */
[----:B------:R-:W-:Y:S01]  /*0960*/  ULDC UR6, c[0x0][0x2d4] ;  /* 0x0000b50000067ab9 */ /* 0x000fe20000000800 */
[----:B------:R-:W-:Y:S01]  /*0970*/  @UP0 ULDC.64 UR10, c[0x0][0x248] ;  /* 0x00009200000a0ab9 */ /* 0x000fe20000000a00 */
[----:B------:R-:W-:Y:S02]  /*0980*/  UIMAD UR6, UR21, UR6, UR29 ;  /* 0x00000006150672a4 */ /* 0x000fe4000f8e021d */
[----:B------:R-:W-:Y:S01]  /*0990*/  @UP0 UIMAD.WIDE.U32 UR20, UR19, UR10, URZ ;  /* 0x0000000a131402a5 */ /* 0x000fe2000f8e003f */
[----:B-1----:R-:W1:Y:S01]  /*09a0*/  MUFU.RCP R2, R2 ;  /* 0x0000000200027308 */ /* 0x002e620000001000 */
[----:B------:R-:W-:-:S02]  /*09b0*/  @UP0 UIMAD UR19, UR19, UR11, URZ ;  /* 0x0000000b131302a4 */ /* 0x000fc4000f8e023f */
[----:B------:R-:W-:Y:S02]  /*09c0*/  UIMAD UR28, UR6, UR17, URZ ;  /* 0x00000011061c72a4 */ /* 0x000fe4000f8e023f */
[----:B------:R-:W-:Y:S02]  /*09d0*/  @UP0 UIADD3 UR19, UR21, UR19, URZ ;  /* 0x0000001315130290 */ /* 0x000fe4000fffe03f */
        /* <DEDUP_REMOVED lines=9> */
[----:B------:R-:W-:-:S04]  /*0a70*/  IMAD.HI.U32 R3, R3, R0, R2 ;  /* 0x0000000003037227 */ /* 0x000fc800078e0002 */
[C---:B------:R-:W-:Y:S02]  /*0a80*/  VIADD R2, R12.reuse, 0x50 ;  /* 0x000000500c027836 */ /* 0x040fe40000000000 */
[----:B------:R-:W-:Y:S02]  /*0a90*/  VIADD R0, R12, 0x60 ;  /* 0x000000600c007836 */ /* 0x000fe40000000000 */
[----:B------:R-:W-:Y:S01]  /*0aa0*/  IMAD.HI.U32 R14, R3, R6, RZ ;  /* 0x00000006030e7227 */ /* 0x000fe200078e00ff */
[----:B------:R-:W-:Y:S02]  /*0ab0*/  ISETP.GE.AND P3, PT, R2, UR5, PT ;  /* 0x0000000502007c0c */ /* 0x000fe4000bf66270 */
[----:B------:R-:W-:Y:S01]  /*0ac0*/  SHF.R.S32.HI R2, RZ, 0x1f, R81 ;  /* 0x0000001fff027819 */ /* 0x000fe20000011451 */
[----:B------:R-:W-:Y:S01]  /*0ad0*/  IMAD.SHL.U32 R3, R12, 0x40, RZ ;  /* 0x000000400c037824 */ /* 0x000fe200078e00ff */
[----:B------:R-:W-:Y:S01]  /*0ae0*/  ISETP.GE.AND P2, PT, R0, UR5, PT ;  /* 0x0000000500007c0c */ /* 0x000fe2000bf46270 */
[----:B------:R-:W-:Y:S01]  /*0af0*/  IMAD.MOV R0, RZ, RZ, -R14 ;  /* 0x000000ffff007224 */ /* 0x000fe200078e0a0e */
[----:B------:R-:W-:-:S02]  /*0b00*/  IADD3.X R161, R9, UR9, R2, P1, P0 ;  /* 0x0000000909a17c10 */ /* 0x000fc40008fe0402 */
[----:B------:R-:W-:Y:S01]  /*0b10*/  PLOP3.LUT P1, PT, PT, PT, UP0, 0x80, 0x0 ;  /* 0x000000000000781c */ /* 0x000fe20003f2f008 */
[----:B------:R-:W-:Y:S01]  /*0b20*/  IMAD R0, R5, R0, R6 ;  /* 0x0000000005007224 */ /* 0x000fe200078e0206 */
[----:B------:R-:W-:-:S04]  /*0b30*/  LOP3.LUT R2, R4, 0xfffffff8, RZ, 0xc0, !PT ;  /* 0xfffffff804027812 */ /* 0x000fc800078ec0ff */
[----:B------:R-:W-:-:S07]  /*0b40*/  ISETP.GT.U32.AND P0, PT, R5, R0, PT ;  /* 0x000000000500720c */ /* 0x000fce0003f04070 */
        /* <DEDUP_REMOVED lines=13> */
.L_x_1215:
[----:B------:R-:W-:Y:S01]  /*0c20*/  @UP0 UIADD3 UR6, UR31, UR8, URZ ;  /* 0x000000081f060290 */ /* 0x000fe2000fffe03f */
[----:B------:R-:W-:Y:S01]  /*0c30*/  IMAD.IADD R36, R158, 0x1, -R2 ;  /* 0x000000019e247824 */ /* 0x000fe200078e0a02 */
[----:B------:R-:W-:Y:S01]  /*0c40*/  LOP3.LUT R2, R3, 0x1c0, RZ, 0xc0, !PT ;  /* 0x000001c003027812 */ /* 0x000fe200078ec0ff */
[----:B------:R-:W-:Y:S01]  /*0c50*/  @UP0 ULDC.64 UR8, c[0x0][0x250] ;  /* 0x0000940000080ab9 */ /* 0x000fe20000000a00 */
[----:B------:R-:W-:Y:S01]  /*0c60*/  LEA.HI R4, R21, R158, RZ, 0x6 ;  /* 0x0000009e15047211 */ /* 0x000fe200078f30ff */
[----:B------:R-:W-:Y:S01]  /*0c70*/  @UP0 UIMAD.WIDE.U32 UR36, UR6, UR8, URZ ;  /* 0x00000008062402a5 */ /* 0x000fe2000f8e003f */
[----:B------:R-:W-:Y:S01]  /*0c80*/  IMAD.SHL.U32 R232, R36, 0x8, RZ ;  /* 0x0000000824e87824 */ /* 0x000fe200078e00ff */
[----:B------:R-:W-:Y:S01]  /*0c90*/  @UP0 UIMAD UR6, UR6, UR9, URZ ;  /* 0x00000009060602a4 */ /* 0x000fe2000f8e023f */
[----:B------:R-:W-:Y:S01]  /*0ca0*/  SHF.R.U32.HI R3, RZ, 0x3, R2 ;  /* 0x00000003ff037819 */ /* 0x000fe20000011602 */
[----:B------:R-:W-:Y:S02]  /*0cb0*/  @!P0 IMAD.IADD R0, R0, 0x1, -R5 ;  /* 0x0000000100008824 */ /* 0x000fe400078e0a05 */
[----:B------:R-:W-:Y:S01]  /*0cc0*/  @UP0 UIADD3 UR21, UR37, UR6, URZ ;  /* 0x0000000625150290 */ /* 0x000fe2000fffe03f */
[----:B------:R-:W-:Y:S01]  /*0cd0*/  LOP3.LUT R2, R2, 0x38, R232, 0xf8, !PT ;  /* 0x0000003802027812 */ /* 0x000fe200078ef8e8 */
[----:B------:R-:W-:Y:S01]  /*0ce0*/  @UP0 UMOV UR22, UR36 ;  /* 0x0000002400160c82 */ /* 0x000fe20008000000 */
[----:B------:R-:W-:Y:S09]  /*0cf0*/  @P1 BRA `(.L_x_1216) ;  /* 0x0000000000341947 */ /* 0x000ff20003800000 */
        /* <DEDUP_REMOVED lines=13> */
.L_x_1216:
[----:B------:R-:W1:Y:S01]  /*0dd0*/  S2UR UR35, SR_CgaCtaId ;  /* 0x00000000002379c3 */ /* 0x000e620000008800 */
[----:B------:R-:W-:Y:S01]  /*0de0*/  ISETP.GE.U32.AND P6, PT, R0, R5, PT ;  /* 0x000000050000720c */ /* 0x000fe20003fc6070 */
[----:B------:R-:W-:Y:S01]  /*0df0*/  @!P0 VIADD R14, R14, 0x1 ;  /* 0x000000010e0e8836 */ /* 0x000fe20000000000 */
[----:B------:R-:W-:Y:S01]  /*0e00*/  LOP3.LUT R2, R2, R3, RZ, 0x3c, !PT ;  /* 0x0000000302027212 */ /* 0x000fe200078e3cff */
[----:B------:R-:W-:Y:S01]  /*0e10*/  IMAD.SHL.U32 R3, R4, 0x8, RZ ;  /* 0x0000000804037824 */ /* 0x000fe200078e00ff */
[----:B------:R-:W-:Y:S01]  /*0e20*/  SHF.R.S32.HI R233, RZ, 0x1f, R232 ;  /* 0x0000001fffe97819 */ /* 0x000fe200000114e8 */
[C---:B------:R-:W-:Y:S01]  /*0e30*/  VIADD R0, R12.reuse, 0x70 ;  /* 0x000000700c007836 */ /* 0x040fe20000000000 */
[----:B------:R-:W-:Y:S01]  /*0e40*/  ULDC.64 UR6, c[0x0][0x258] ;  /* 0x0000960000067ab9 */ /* 0x000fe20000000a00 */
[----:B------:R-:W-:Y:S01]  /*0e50*/  VIADD R20, R12, 0x10 ;  /* 0x000000100c147836 */ /* 0x000fe20000000000 */
[----:B------:R-:W-:Y:S01]  /*0e60*/  LOP3.LUT R192, R2, 0xfffffe00, R3, 0xf8, !PT ;  /* 0xfffffe0002c07812 */ /* 0x000fe200078ef803 */
[----:B------:R-:W-:Y:S01]  /*0e70*/  UIMAD UR31, UR23, UR6, URZ ;  /* 0x00000006171f72a4 */ /* 0x000fe2000f8e023f */
[----:B------:R-:W-:Y:S01]  /*0e80*/  IADD3 R2, P0, R232, UR34, RZ ;  /* 0x00000022e8027c10 */ /* 0x000fe2000ff1e0ff */
[----:B------:R-:W-:Y:S01]  /*0e90*/  IMAD.U32 R6, RZ, RZ, UR14 ;  /* 0x0000000eff067e24 */ /* 0x000fe2000f8e00ff */
[----:B------:R-:W-:Y:S01]  /*0ea0*/  ISETP.GE.AND P1, PT, R0, UR5, PT ;  /* 0x0000000500007c0c */ /* 0x000fe2000bf26270 */
[----:B------:R-:W-:Y:S01]  /*0eb0*/  @P6 VIADD R14, R14, 0x1 ;  /* 0x000000010e0e6836 */ /* 0x000fe20000000000 */
[----:B------:R-:W-:Y:S01]  /*0ec0*/  ISETP.GE.AND P6, PT, R12, UR5, PT ;  /* 0x000000050c007c0c */ /* 0x000fe2000bfc6270 */
[----:B------:R-:W-:Y:S01]  /*0ed0*/  IMAD.U32 R0, RZ, RZ, UR6 ;  /* 0x00000006ff007e24 */ /* 0x000fe2000f8e00ff */
[----:B------:R-:W-:Y:S01]  /*0ee0*/  IADD3.X R3, R233, UR4, RZ, P0, !PT ;  /* 0x00000004e9037c10 */ /* 0x000fe200087fe4ff */
[----:B------:R-:W-:Y:S01]  /*0ef0*/  UIMAD UR7, UR24, UR7, UR31 ;  /* 0x00000007180772a4 */ /* 0x000fe2000f8e021f */
[----:B------:R-:W-:Y:S01]  /*0f00*/  SHF.R.S32.HI R13, RZ, 0x1f, R12 ;  /* 0x0000001fff0d7819 */ /* 0x000fe2000001140c */
[----:B------:R-:W-:Y:S01]  /*0f10*/  UMOV UR4, 0x400 ;  /* 0x0000040000047882 */ /* 0x000fe20000000000 */
[----:B------:R-:W-:Y:S01]  /*0f20*/  LOP3.LUT R4, R16, UR24, RZ, 0x3c, !PT ;  /* 0x0000001810047c12 */ /* 0x000fe2000f8e3cff */
[----:B------:R-:W-:Y:S01]  /*0f30*/  IMAD.WIDE.U32 R10, R0, UR24, R2 ;  /* 0x00000018000a7c25 */ /* 0x000fe2000f8e0002 */
[----:B------:R-:W-:Y:S01]  /*0f40*/  BSSY B0, `(.L_x_1217) ;  /* 0x000001a000007945 */ /* 0x000fe20003800000 */
[----:B-1----:R-:W-:Y:S01]  /*0f50*/  ULEA UR4, UR35, UR4, 0x18 ;  /* 0x0000000423047291 */ /* 0x002fe2000f8ec03f */
[----:B------:R-:W-:Y:S01]  /*0f60*/  ISETP.GE.AND P5, PT, R4, RZ, PT ;  /* 0x000000ff0400720c */ /* 0x000fe20003fa6270 */
[----:B------:R-:W-:Y:S01]  /*0f70*/  VIADD R9, R11, UR7 ;  /* 0x000000070b097c36 */ /* 0x000fe20008000000 */
[----:B------:R-:W-:Y:S01]  /*0f80*/  ISETP.GE.AND P0, PT, R20, UR5, PT ;  /* 0x0000000514007c0c */ /* 0x000fe2000bf06270 */
[----:B------:R-:W-:-:S02]  /*0f90*/  IMAD.WIDE R6, R6, 0x80, R12 ;  /* 0x0000008006067825 */ /* 0x000fc400078e020c */
[----:B------:R-:W-:Y:S02]  /*0fa0*/  LEA R192, R192, UR4, 0x1 ;  /* 0x00000004c0c07c11 */ /* 0x000fe4000f8e08ff */
        /* <DEDUP_REMOVED lines=19> */
.L_x_1218:
[----:B------:R-:W-:Y:S05]  /*10e0*/  BSYNC B0 ;  /* 0x0000000000007941 */ /* 0x000fea0003800000 */
.L_x_1217:
        /* <DEDUP_REMOVED lines=24> */
.L_x_1220:
[----:B------:R-:W-:Y:S05]  /*1270*/  BSYNC B0 ;  /* 0x0000000000007941 */ /* 0x000fea0003800000 */
.L_x_1219:
        /* <DEDUP_REMOVED lines=23> */
.L_x_1222:
[----:B------:R-:W-:Y:S05]  /*13f0*/  BSYNC B0 ;  /* 0x0000000000007941 */ /* 0x000fea0003800000 */
.L_x_1221:
        /* <DEDUP_REMOVED lines=25> */
.L_x_1224:
[----:B------:R-:W-:Y:S05]  /*1590*/  BSYNC B0 ;  /* 0x0000000000007941 */ /* 0x000fea0003800000 */
.L_x_1223:
        /* <DEDUP_REMOVED lines=22> */
.L_x_1226:
[----:B------:R-:W-:Y:S05]  /*1700*/  BSYNC B0 ;  /* 0x0000000000007941 */ /* 0x000fea0003800000 */
.L_x_1225:
        /* <DEDUP_REMOVED lines=22> */
.L_x_1228:
[----:B------:R-:W-:Y:S05]  /*1870*/  BSYNC B0 ;  /* 0x0000000000007941 */ /* 0x000fea0003800000 */
.L_x_1227:
        /* <DEDUP_REMOVED lines=22> */
.L_x_1230:
[----:B------:R-:W-:Y:S05]  /*19e0*/  BSYNC B0 ;  /* 0x0000000000007941 */ /* 0x000fea0003800000 */
.L_x_1229:
        /* <DEDUP_REMOVED lines=22> */
.L_x_1232:
[----:B------:R-:W-:Y:S05]  /*1b50*/  BSYNC B0 ;  /* 0x0000000000007941 */ /* 0x000fea0003800000 */
.L_x_1231:
[C---:B--2-4-:R-:W-:Y:S01]  /*1b60*/  IMAD R4, R13.reuse, UR10, RZ ;  /* 0x0000000a0d047c24 */ /* 0x054fe2000f8e02ff */
[----:B------:R-:W-:Y:S01]  /*1b70*/  ULDC.64 UR6, c[0x0][0x260] ;  /* 0x0000980000067ab9 */ /* 0x000fe20000000a00 */
[----:B------:R-:W-:Y:S01]  /*1b80*/  IMAD.WIDE.U32 R2, R12, UR10, R232 ;  /* 0x0000000a0c027c25 */ /* 0x000fe2000f8e00e8 */
[----:B------:R-:W-:Y:S01]  /*1b90*/  USHF.L.U64.HI UR31, UR10, 0x6, UR11 ;  /* 0x000000060a1f7899 */ /* 0x000fe2000801020b */
[----:B------:R-:W-:Y:S01]  /*1ba0*/  BSSY B0, `(.L_x_1233) ;  /* 0x000003c000007945 */ /* 0x000fe20003800000 */
[----:B------:R-:W-:Y:S01]  /*1bb0*/  USHF.L.U32 UR34, UR10, 0x6, URZ ;  /* 0x000000060a227899 */ /* 0x000fe2000800063f */
[----:B------:R-:W-:Y:S02]  /*1bc0*/  IMAD.IADD R10, R158, 0x1, -R15 ;  /* 0x000000019e0a7824 */ /* 0x000fe400078e0a0f */
[----:B------:R-:W-:Y:S02]  /*1bd0*/  IMAD.MOV.U32 R0, RZ, RZ, R14 ;  /* 0x000000ffff007224 */ /* 0x000fe400078e000e */
[----:B------:R-:W-:Y:S01]  /*1be0*/  IMAD R5, R12, UR11, R4 ;  /* 0x0000000b0c057c24 */ /* 0x000fe2000f8e0204 */
[----:B------:R-:W-:Y:S01]  /*1bf0*/  IADD3 R4, P0, R2, UR20, RZ ;  /* 0x0000001402047c10 */ /* 0x000fe2000ff1e0ff */
[----:B------:R-:W-:Y:S01]  /*1c00*/  IMAD R7, R13, UR8, RZ ;  /* 0x000000080d077c24 */ /* 0x000fe2000f8e02ff */
[----:B------:R-:W-:Y:S01]  /*1c10*/  SHF.R.S32.HI R6, RZ, 0x1f, R10 ;  /* 0x0000001fff067819 */ /* 0x000fe2000001140a */
[----:B------:R-:W-:Y:S01]  /*1c20*/  IMAD.MOV.U32 R37, RZ, RZ, 0x20 ;  /* 0x00000020ff257424 */ /* 0x000fe200078e00ff */
[----:B------:R-:W-:Y:S01]  /*1c30*/  @!P5 IADD3 R0, -R0, RZ, RZ ;  /* 0x000000ff0000d210 */ /* 0x000fe20007ffe1ff */
[----:B------:R-:W-:Y:S01]  /*1c40*/  IMAD R7, R12, UR9, R7 ;  /* 0x000000090c077c24 */ /* 0x000fe2000f8e0207 */
[----:B------:R-:W-:-:S02]  /*1c50*/  @!P6 LOP3.LUT R0, RZ, R16, RZ, 0x33, !PT ;  /* 0x00000010ff00e212 */ /* 0x000fc400078e33ff */
[----:B------:R-:W-:Y:S01]  /*1c60*/  IADD3.X R5, R3, UR19, R5, P0, !PT ;  /* 0x0000001303057c10 */ /* 0x000fe200087fe405 */
[----:B------:R-:W-:Y:S01]  /*1c70*/  IMAD.WIDE.U32 R2, R12, UR8, R232 ;  /* 0x000000080c027c25 */ /* 0x000fe2000f8e00e8 */
[----:B------:R-:W-:Y:S01]  /*1c80*/  LEA.HI R16, R6, R10, RZ, 0x3 ;  /* 0x0000000a06107211 */ /* 0x000fe200078f18ff */
[----:B------:R-:W-:Y:S01]  /*1c90*/  UIADD3 UR19, UR16, -0x1, URZ ;  /* 0xffffffff10137890 */ /* 0x000fe2000fffe03f */
[----:B------:R-:W-:Y:S01]  /*1ca0*/  SHF.R.S32.HI R6, RZ, 0x1f, R0 ;  /* 0x0000001fff067819 */ /* 0x000fe20000011400 */
[----:B------:R-:W-:Y:S01]  /*1cb0*/  IMAD.WIDE.U32 R22, R0, UR6, R4 ;  /* 0x0000000600167c25 */ /* 0x000fe2000f8e0004 */
[----:B------:R-:W-:Y:S01]  /*1cc0*/  IADD3 R2, P0, R2, UR22, RZ ;  /* 0x0000001602027c10 */ /* 0x000fe2000ff1e0ff */
[----:B------:R-:W-:Y:S01]  /*1cd0*/  UIMAD UR22, UR19, -0x40, UR30 ;  /* 0xffffffc0131678a4 */ /* 0x000fe2000f8e021e */
[----:B------:R-:W-:Y:S01]  /*1ce0*/  LOP3.LUT R9, R16, 0xfffffff8, RZ, 0xc0, !PT ;  /* 0xfffffff810097812 */ /* 0x000fe200078ec0ff */
[----:B------:R-:W-:Y:S01]  /*1cf0*/  IMAD R8, R6, UR6, RZ ;  /* 0x0000000606087c24 */ /* 0x000fe2000f8e02ff */
[----:B------:R-:W-:Y:S01]  /*1d00*/  IADD3.X R3, R3, UR21, R7, P0, !PT ;  /* 0x0000001503037c10 */ /* 0x000fe200087fe407 */
[----:B------:R2:W-:Y:S01]  /*1d10*/  STL.64 [R1+0x158], R22 ;  /* 0x0001581601007387 */ /* 0x0005e20000100a00 */
[----:B------:R-:W-:Y:S01]  /*1d20*/  MOV R162, R22 ;  /* 0x0000001600a27202 */ /* 0x000fe20000000f00 */
[----:B------:R-:W-:Y:S01]  /*1d30*/  IMAD R7, R0, UR7, R8 ;  /* 0x0000000700077c24 */ /* 0x000fe2000f8e0208 */
[----:B------:R-:W-:Y:S01]  /*1d40*/  ULDC.64 UR6, c[0x0][0x268] ;  /* 0x00009a0000067ab9 */ /* 0x000fe20000000a00 */
[----:B------:R-:W-:Y:S01]  /*1d50*/  ISETP.GE.AND P5, PT, R12, UR22, PT ;  /* 0x000000160c007c0c */ /* 0x000fe2000bfa6270 */
[----:B------:R-:W-:Y:S01]  /*1d60*/  IMAD.WIDE.U32 R24, R0, UR6, R2 ;  /* 0x0000000600187c25 */ /* 0x000fe2000f8e0002 */
[----:B------:R-:W-:Y:S01]  /*1d70*/  USHF.R.S32.HI UR37, URZ, 0x1f, UR19 ;  /* 0x0000001f3f257899 */ /* 0x000fe20008011413 */
[----:B------:R-:W-:Y:S01]  /*1d80*/  MOV R15, UR19 ;  /* 0x00000013000f7c02 */ /* 0x000fe20008000f00 */
[----:B------:R-:W-:Y:S01]  /*1d90*/  UIMAD UR20, UR31, UR19, URZ ;  /* 0x000000131f1472a4 */ /* 0x000fe2000f8e023f */
[----:B------:R-:W-:Y:S01]  /*1da0*/  IMAD.IADD R163, R23, 0x1, R7 ;  /* 0x0000000117a37824 */ /* 0x000fe200078e0207 */
[----:B------:R-:W-:Y:S01]  /*1db0*/  ISETP.GE.AND P4, PT, R20, UR22, PT ;  /* 0x0000001614007c0c */ /* 0x000fe2000bf86270 */
[----:B------:R-:W-:Y:S01]  /*1dc0*/  IMAD.IADD R14, R10, 0x1, -R9 ;  /* 0x000000010a0e7824 */ /* 0x000fe200078e0a09 */
[----:B------:R-:W-:Y:S01]  /*1dd0*/  ISETP.GE.AND P3, PT, R19, UR22, PT ;  /* 0x0000001613007c0c */ /* 0x000fe2000bf66270 */
[----:B------:R-:W-:Y:S01]  /*1de0*/  UIMAD UR20, UR37, UR34, UR20 ;  /* 0x00000022251472a4 */ /* 0x000fe2000f8e0214 */
[----:B------:R2:W-:Y:S01]  /*1df0*/  STL.64 [R1+0x150], R162 ;  /* 0x000150a201007387 */ /* 0x0005e20000100a00 */
[----:B------:R-:W-:Y:S01]  /*1e00*/  ISETP.GE.AND P0, PT, R18, UR22, PT ;  /* 0x0000001612007c0c */ /* 0x000fe2000bf06270 */
[----:B------:R-:W-:Y:S01]  /*1e10*/  IMAD R4, R6, UR6, RZ ;  /* 0x0000000606047c24 */ /* 0x000fe2000f8e02ff */
[----:B------:R-:W-:Y:S01]  /*1e20*/  MOV R5, 0x10 ;  /* 0x0000001000057802 */ /* 0x000fe20000000f00 */
[----:B------:R2:W-:Y:S01]  /*1e30*/  STL.64 [R1+0x160], R24 ;  /* 0x0001601801007387 */ /* 0x0005e20000100a00 */
[----:B------:R-:W-:Y:S01]  /*1e40*/  IMAD.WIDE.U32 R6, R15, UR34, R162 ;  /* 0x000000220f067c25 */ /* 0x000fe2000f8e00a2 */
[----:B------:R-:W-:-:S03]  /*1e50*/  R2P PR, R14, 0x6 ;  /* 0x000000060e007804 */ /* 0x000fc60000000000 */
[----:B------:R-:W-:Y:S02]  /*1e60*/  IMAD R17, R0, UR7, R4 ;  /* 0x0000000700117c24 */ /* 0x000fe4000f8e0204 */
[----:B------:R-:W-:Y:S01]  /*1e70*/  VIADD R9, R7, UR20 ;  /* 0x0000001407097c36 */ /* 0x000fe20008000000 */
        /* <DEDUP_REMOVED lines=14> */
.L_x_1234:
[----:B------:R-:W-:Y:S05]  /*1f60*/  BSYNC B0 ;  /* 0x0000000000007941 */ /* 0x000fea0003800000 */
.L_x_1233:
        /* <DEDUP_REMOVED lines=17> */
.L_x_1236:
[----:B------:R-:W-:Y:S05]  /*2080*/  BSYNC B0 ;  /* 0x0000000000007941 */ /* 0x000fea0003800000 */
.L_x_1235:
        /* <DEDUP_REMOVED lines=18> */
.L_x_1238:
[----:B------:R-:W-:Y:S05]  /*21b0*/  BSYNC B0 ;  /* 0x0000000000007941 */ /* 0x000fea0003800000 */
.L_x_1237:
        /* <DEDUP_REMOVED lines=18> */
.L_x_1240:
[----:B------:R-:W-:Y:S05]  /*22e0*/  BSYNC B0 ;  /* 0x0000000000007941 */ /* 0x000fea0003800000 */
.L_x_1239:
        /* <DEDUP_REMOVED lines=14> */
[----:B------:R-:W-:Y:S01]  /*23d0*/  @UP1 UIADD3 UR7, UR41, UR7, URZ ;  /* 0x0000000729071290 */ /* 0x000fe2000fffe03f */
[----:B------:R-:W-:Y:S01]  /*23e0*/  IMAD.SHL.U32 R0, R36, 0x40, RZ ;  /* 0x0000004024007824 */ /* 0x000fe200078e00ff */
[----:B------:R-:W-:Y:S02]  /*23f0*/  @UP1 ULDC UR6, c[0x0][0x2e8] ;  /* 0x0000ba0000061ab9 */ /* 0x000fe40000000800 */
[----:B------:R-:W-:Y:S01]  /*2400*/  @UP1 ULEA.HI.X UR21, UR40, UR21, UR7, 0x2, UP0 ;  /* 0x0000001528151291 */ /* 0x000fe200080f1407 */
[----:B-1----:R-:W-:-:S05]  /*2410*/  IMAD.U32 R6, RZ, RZ, UR20 ;  /* 0x00000014ff067e24 */ /* 0x002fca000f8e00ff */
[----:B------:R-:W-:-:S05]  /*2420*/  IMAD.U32 R7, RZ, RZ, UR21 ;  /* 0x00000015ff077e24 */ /* 0x000fca000f8e00ff */
[----:B------:R1:W5:Y:S01]  /*2430*/  @P0 LDG.E R10, desc[UR26][R6.64] ;  /* 0x0000001a060a0981 */ /* 0x000362000c1e1900 */
[----:B------:R-:W-:Y:S01]  /*2440*/  IMAD.SHL.U32 R2, R12, 0x8, RZ ;  /* 0x000000080c027824 */ /* 0x000fe200078e00ff */
[----:B------:R-:W-:Y:S01]  /*2450*/  LOP3.LUT R0, R0, 0x1c0, RZ, 0xc0, !PT ;  /* 0x000001c000007812 */ /* 0x000fe200078ec0ff */
[----:B--2---:R-:W-:Y:S01]  /*2460*/  IMAD.IADD R23, R25, 0x1, R17 ;  /* 0x0000000119177824 */ /* 0x004fe200078e0211 */
[----:B------:R-:W-:Y:S01]  /*2470*/  ISETP.GE.AND P4, PT, R12, UR22, PT ;  /* 0x000000160c007c0c */ /* 0x000fe2000bf86270 */
[----:B------:R-:W-:Y:S01]  /*2480*/  BAR.SYNC.DEFER_BLOCKING 0x0 ;  /* 0x0000000000007b1d */ /* 0x000fe20000010000 */
[----:B------:R-:W-:Y:S01]  /*2490*/  LOP3.LUT R2, R0, 0x8, R2, 0xf8, !PT ;  /* 0x0000000800027812 */ /* 0x000fe200078ef802 */
[----:B------:R-:W-:Y:S01]  /*24a0*/  IMAD.MOV.U32 R22, RZ, RZ, R24 ;  /* 0x000000ffff167224 */ /* 0x000fe200078e0018 */
[----:B------:R-:W-:Y:S01]  /*24b0*/  SHF.R.U32.HI R0, RZ, 0x3, R0 ;  /* 0x00000003ff007819 */ /* 0x000fe20000011600 */
[----:B------:R-:W-:Y:S01]  /*24c0*/  USHF.L.U64.HI UR20, UR8, 0x6, UR9 ;  /* 0x0000000608147899 */ /* 0x000fe20008010209 */
[----:B------:R-:W-:Y:S01]  /*24d0*/  SHF.R.S32.HI R160, RZ, 0x5, R159 ;  /* 0x00000005ffa07819 */ /* 0x000fe2000001149f */
[----:B------:R-:W-:Y:S01]  /*24e0*/  IMAD.U32 R8, RZ, RZ, UR30 ;  /* 0x0000001eff087e24 */ /* 0x000fe2000f8e00ff */
[----:B------:R-:W-:Y:S01]  /*24f0*/  LOP3.LUT R9, R2, R0, RZ, 0x3c, !PT ;  /* 0x0000000002097212 */ /* 0x000fe200078e3cff */
[----:B------:R-:W-:Y:S01]  /*2500*/  IMAD.SHL.U32 R0, R14, 0x40, RZ ;  /* 0x000000400e007824 */ /* 0x000fe200078e00ff */
[----:B------:R-:W-:Y:S01]  /*2510*/  SHF.R.S32.HI R2, RZ, 0x1f, R81 ;  /* 0x0000001fff027819 */ /* 0x000fe20000011451 */
[----:B------:R2:W-:Y:S01]  /*2520*/  STL.64 [R1+0x110], R22 ;  /* 0x0001101601007387 */ /* 0x0005e20000100a00 */
[----:B------:R-:W-:Y:S01]  /*2530*/  LEA R11, R160, UR29, 0x4 ;  /* 0x0000001da00b7c11 */ /* 0x000fe2000f8e20ff */
[----:B------:R-:W-:Y:S01]  /*2540*/  USHF.L.U32 UR21, UR8, 0x6, URZ ;  /* 0x0000000608157899 */ /* 0x000fe2000800063f */
[----:B------:R-:W-:Y:S01]  /*2550*/  LEA.HI R157, R2, R81, RZ, 0x2 ;  /* 0x00000051029d7211 */ /* 0x000fe200078f10ff */
[----:B------:R-:W-:Y:S01]  /*2560*/  UIMAD UR7, UR20, UR19, URZ ;  /* 0x00000013140772a4 */ /* 0x000fe2000f8e023f */
[----:B------:R-:W-:Y:S01]  /*2570*/  LOP3.LUT R0, R0, 0x1c0, RZ, 0xc0, !PT ;  /* 0x000001c000007812 */ /* 0x000fe200078ec0ff */
[----:B------:R-:W-:Y:S01]  /*2580*/  BSSY B0, `(.L_x_1241) ;  /* 0x000002b000007945 */ /* 0x000fe20003800000 */
[----:B------:R-:W-:Y:S01]  /*2590*/  SHF.R.S32.HI R82, RZ, 0x2, R157 ;  /* 0x00000002ff527819 */ /* 0x000fe2000001149d */
[----:B------:R-:W-:Y:S01]  /*25a0*/  UIMAD UR7, UR37, UR21, UR7 ;  /* 0x00000015250772a4 */ /* 0x000fe2000f8e0207 */
[----:B------:R-:W-:Y:S01]  /*25b0*/  ISETP.GE.AND P3, PT, R20, UR22, PT ;  /* 0x0000001614007c0c */ /* 0x000fe2000bf66270 */
[----:B-1----:R-:W5:Y:S01]  /*25c0*/  @P0 MUFU.RCP R6, UR6 ;  /* 0x0000000600060d08 */ /* 0x002f620008001000 */
[----:B------:R-:W-:-:S02]  /*25d0*/  SHF.R.S32.HI R7, RZ, 0x4, R21 ;  /* 0x00000004ff077819 */ /* 0x000fc40000011415 */
[----:B------:R-:W-:Y:S01]  /*25e0*/  ISETP.GE.AND P2, PT, R19, UR22, PT ;  /* 0x0000001613007c0c */ /* 0x000fe2000bf46270 */
[----:B------:R2:W-:Y:S01]  /*25f0*/  @P4 STS.128 [R192+0x6000], RZ ;  /* 0x006000ffc0004388 */ /* 0x0005e20000000c00 */
[----:B------:R-:W-:Y:S02]  /*2600*/  LEA.HI R5, R21, R7, RZ, 0x1 ;  /* 0x0000000715057211 */ /* 0x000fe400078f08ff */
[----:B------:R-:W-:Y:S02]  /*2610*/  ISETP.GE.AND P1, PT, R18, UR22, PT ;  /* 0x0000001612007c0c */ /* 0x000fe4000bf26270 */
[----:B------:R-:W-:-:S05]  /*2620*/  LOP3.LUT R5, R5, 0xfffffffe, RZ, 0xc0, !PT ;  /* 0xfffffffe05057812 */ /* 0x000fca00078ec0ff */
[----:B------:R-:W-:Y:S02]  /*2630*/  IMAD.IADD R7, R7, 0x1, -R5 ;  /* 0x0000000107077824 */ /* 0x000fe400078e0a05 */
[----:B------:R-:W-:Y:S02]  /*2640*/  IMAD.SHL.U32 R5, R16, 0x40, RZ ;  /* 0x0000004010057824 */ /* 0x000fe400078e00ff */
[----:B------:R-:W-:-:S03]  /*2650*/  IMAD.SHL.U32 R2, R7, 0x8, RZ ;  /* 0x0000000807027824 */ /* 0x000fc600078e00ff */
[----:B------:R-:W-:Y:S02]  /*2660*/  LOP3.LUT R156, R5, 0xfffffe00, RZ, 0xc0, !PT ;  /* 0xfffffe00059c7812 */ /* 0x000fe400078ec0ff */
[----:B------:R-:W-:Y:S02]  /*2670*/  LOP3.LUT R2, R0, 0x8, R2, 0xf8, !PT ;  /* 0x0000000800027812 */ /* 0x000fe400078ef802 */
[----:B------:R-:W-:Y:S02]  /*2680*/  SHF.R.U32.HI R0, RZ, 0x3, R0 ;  /* 0x00000003ff007819 */ /* 0x000fe40000011600 */
[----:B------:R-:W-:Y:S02]  /*2690*/  IADD3 R5, R11, 0x1, R82 ;  /* 0x000000010b057810 */ /* 0x000fe40007ffe052 */
[----:B------:R-:W-:Y:S01]  /*26a0*/  LOP3.LUT R83, R2, R0, RZ, 0x3c, !PT ;  /* 0x0000000002537212 */ /* 0x000fe200078e3cff */
[----:B------:R-:W-:Y:S01]  /*26b0*/  IMAD R2, R160, 0x400, R156 ;  /* 0x00000400a0027824 */ /* 0x000fe200078e029c */
[----:B------:R-:W-:Y:S01]  /*26c0*/  IADD3 R5, R8, -UR15, R5 ;  /* 0x8000000f08057c10 */ /* 0x000fe2000fffe005 */
[----:B------:R-:W-:-:S02]  /*26d0*/  IMAD R0, R7, 0x200, R9 ;  /* 0x0000020007007824 */ /* 0x000fc400078e0209 */
[----:B------:R-:W-:Y:S02]  /*26e0*/  IMAD.IADD R2, R83, 0x1, R2 ;  /* 0x0000000153027824 */ /* 0x000fe400078e0202 */
[----:B------:R-:W-:Y:S01]  /*26f0*/  VIADD R80, R5, UR18 ;  /* 0x0000001205507c36 */ /* 0x000fe20008000000 */
[----:B------:R-:W-:Y:S02]  /*2700*/  UMOV UR18, URZ ;  /* 0x0000003f00127c82 */ /* 0x000fe40008000000 */
[----:B------:R-:W-:Y:S01]  /*2710*/  LEA R183, R2, UR4, 0x1 ;  /* 0x0000000402b77c11 */ /* 0x000fe2000f8e08ff */
[----:B-----5:R-:W-:-:S05]  /*2720*/  @P0 FMUL.FTZ R6, R10, R6 ;  /* 0x000000060a060220 */ /* 0x020fca0000410000 */
[----:B------:R-:W-:Y:S01]  /*2730*/  @P0 R2UR UR6, R6 ;  /* 0x00000000060602ca */ /* 0x000fe200000e0000 */
[----:B------:R-:W-:-:S04]  /*2740*/  IMAD.WIDE.U32 R6, R15, UR21, R22 ;  /* 0x000000150f067c25 */ /* 0x000fc8000f8e0016 */
[----:B------:R-:W-:-:S08]  /*2750*/  VIADD R9, R7, UR7 ;  /* 0x0000000707097c36 */ /* 0x000fd00008000000 */
        /* <DEDUP_REMOVED lines=13> */
.L_x_1242:
[----:B------:R-:W-:Y:S05]  /*2830*/  BSYNC B0 ;  /* 0x0000000000007941 */ /* 0x000fea0003800000 */
.L_x_1241:
        /* <DEDUP_REMOVED lines=13> */
[----:B--2---:R-:W-:-:S04]  /*2910*/  LEA R10, P0, R0, UR6, 0x1 ;  /* 0x00000006000a7c11 */ /* 0x004fc8000f8008ff */
[----:B------:R-:W-:-:S05]  /*2920*/  LEA.HI.X R11, R0, UR7, R2, 0x1, P0 ;  /* 0x00000007000b7c11 */ /* 0x000fca00080f0c02 */
[----:B------:R-:W-:Y:S01]  /*2930*/  @!PT LDS RZ, [RZ] ;  /* 0x00000000fffff984 */ /* 0x000fe20000000800 */
[----:B------:R-:W-:Y:S01]  /*2940*/  @!PT LDS RZ, [RZ] ;  /* 0x00000000fffff984 */ /* 0x000fe20000000800 */
[----:B------:R-:W-:Y:S01]  /*2950*/  @!PT LDS RZ, [RZ] ;  /* 0x00000000fffff984 */ /* 0x000fe20000000800 */
[----:B------:R2:W-:Y:S04]  /*2960*/  LDGSTS.E.BYPASS.LTC128B.128 [R192+0x6800], desc[UR26][R10.64] ;  /* 0x068000000ac07fae */ /* 0x0005e8000b901d5a */
.L_x_1244:
[----:B------:R-:W-:Y:S05]  /*2970*/  BSYNC B0 ;  /* 0x0000000000007941 */ /* 0x000fea0003800000 */
.L_x_1243:
        /* <DEDUP_REMOVED lines=13> */
[----:B--2---:R-:W-:-:S04]  /*2a50*/  LEA R10, P0, R0, UR6, 0x1 ;  /* 0x00000006000a7c11 */ /* 0x004fc8000f8008ff */
[----:B------:R-:W-:-:S05]  /*2a60*/  LEA.HI.X R11, R0, UR7, R2, 0x1, P0 ;  /* 0x00000007000b7c11 */ /* 0x000fca00080f0c02 */
[----:B------:R-:W-:Y:S01]  /*2a70*/  @!PT LDS RZ, [RZ] ;  /* 0x00000000fffff984 */ /* 0x000fe20000000800 */
[----:B------:R-:W-:Y:S01]  /*2a80*/  @!PT LDS RZ, [RZ] ;  /* 0x00000000fffff984 */ /* 0x000fe20000000800 */
[----:B------:R-:W-:Y:S01]  /*2a90*/  @!PT LDS RZ, [RZ] ;  /* 0x00000000fffff984 */ /* 0x000fe20000000800 */
[----:B------:R2:W-:Y:S04]  /*2aa0*/  LDGSTS.E.BYPASS.LTC128B.128 [R192+0x7000], desc[UR26][R10.64] ;  /* 0x070000000ac07fae */ /* 0x0005e8000b901d5a */
.L_x_1246:
[----:B------:R-:W-:Y:S05]  /*2ab0*/  BSYNC B0 ;  /* 0x0000000000007941 */ /* 0x000fea0003800000 */
.L_x_1245:
        /* <DEDUP_REMOVED lines=19> */
.L_x_1248:
[----:B------:R-:W-:Y:S05]  /*2bf0*/  BSYNC B0 ;  /* 0x0000000000007941 */ /* 0x000fea0003800000 */
.L_x_1247:
[----:B------:R-:W-:Y:S01]  /*2c00*/  LDSM.16.M88.4 R20, [R176+0x4000] ;  /* 0x00400000b014783b */ /* 0x000fe20000000200 */
[----:B------:R-:W-:Y:S01]  /*2c10*/  R2P PR, R36, 0x6 ;  /* 0x0000000624007804 */ /* 0x000fe20000000000 */
[--C-:B------:R-:W-:Y:S01]  /*2c20*/  IMAD R186, R3, 0x2, R183.reuse ;  /* 0x0000000203ba7824 */ /* 0x100fe200078e02b7 */
[----:B------:R-:W-:Y:S01]  /*2c30*/  UISETP.GE.AND UP0, UPT, UR16, 0x2, UPT ;  /* 0x000000021000788c */ /* 0x000fe2000bf06270 */
[----:B--2---:R-:W2:Y:S01]  /*2c40*/  LDSM.16.M88.4 R8, [R183+0x2000] ;  /* 0x00200000b708783b */ /* 0x004ea20000000200 */
[C---:B------:R-:W-:Y:S01]  /*2c50*/  VIADD R2, R176.reuse, 0x4000 ;  /* 0x00004000b0027836 */ /* 0x040fe20000000000 */
[----:B------:R-:W-:Y:S01]  /*2c60*/  SEL R0, R37, 0xffffffe0, !P1 ;  /* 0xffffffe025007807 */ /* 0x000fe20004800000 */
[----:B------:R-:W-:Y:S01]  /*2c70*/  VIADD R187, R176, 0x4040 ;  /* 0x00004040b0bb7836 */ /* 0x000fe20000000000 */
[----:B------:R-:W5:Y:S01]  /*2c80*/  LDSM.16.M88.4 R32, [R176+0x4800] ;  /* 0x00480000b020783b */ /* 0x000f620000000200 */
[----:B------:R-:W-:Y:S01]  /*2c90*/  IMAD R184, R4, 0x2, R183 ;  /* 0x0000000204b87824 */ /* 0x000fe200078e02b7 */
[----:B------:R-:W-:Y:S01]  /*2ca0*/  UIADD3 UR25, UR33, 0x646e171e, URZ ;  /* 0x646e171e21197890 */ /* 0x000fe2000fffe03f */
[----:B------:R-:W-:Y:S01]  /*2cb0*/  IMAD.IADD R182, R176, 0x1, R0 ;  /* 0x00000001b0b67824 */ /* 0x000fe200078e0200 */
[----:B------:R-:W3:Y:S01]  /*2cc0*/  LDSM.16.M88.4 R28, [R176+0x5000] ;  /* 0x00500000b01c783b */ /* 0x000ee20000000200 */
[----:B------:R-:W-:Y:S01]  /*2cd0*/  IMAD R185, R3, 0x2, R184 ;  /* 0x0000000203b97824 */ /* 0x000fe200078e02b8 */
[----:B------:R-:W-:Y:S01]  /*2ce0*/  UIADD3 UR22, UR32, -0x4ab325aa, URZ ;  /* 0xb54cda5620167890 */ /* 0x000fe2000fffe03f */
[----:B------:R-:W-:Y:S01]  /*2cf0*/  @P2 VIADD R187, R2, 0xffffffc0 ;  /* 0xffffffc002bb2836 */ /* 0x000fe20000000000 */
[----:B------:R-:W4:Y:S01]  /*2d00*/  LDSM.16.M88.4 R24, [R176+0x5800] ;  /* 0x00580000b018783b */ /* 0x000f220000000200 */
[----:B------:R-:W-:-:S02]  /*2d10*/  IMAD.SHL.U32 R158, R158, 0x2, RZ ;  /* 0x000000029e9e7824 */ /* 0x000fc400078e00ff */
[----:B------:R-:W-:Y:S01]  /*2d20*/  IMAD.IADD R181, R0, 0x1, R187 ;  /* 0x0000000100b57824 */ /* 0x000fe200078e02bb */
[----:B------:R-:W4:Y:S01]  /*2d30*/  LDSM.16.M88.4 R12, [R183] ;  /* 0x00000000b70c783b */ /* 0x000f220000000200 */
[----:B------:R-:W-:Y:S01]  /*2d40*/  SHF.R.S32.HI R0, RZ, 0x1f, R159 ;  /* 0x0000001fff007819 */ /* 0x000fe2000001149f */
[----:B------:R-:W-:Y:S01]  /*2d50*/  IMAD.U32 R5, RZ, RZ, UR14 ;  /* 0x0000000eff057e24 */ /* 0x000fe2000f8e00ff */
[----:B-1----:R-:W-:Y:S01]  /*2d60*/  LOP3.LUT R6, R158, 0x6, RZ, 0xc0, !PT ;  /* 0x000000069e067812 */ /* 0x002fe200078ec0ff */
[----:B------:R-:W-:Y:S01]  /*2d70*/  LDSM.16.M88.4 R16, [R186+0x2000] ;  /* 0x00200000ba10783b */ /* 0x000fe20000000200 */
[----:B------:R-:W-:Y:S01]  /*2d80*/  LEA.HI R0, R0, R160, RZ, 0x2 ;  /* 0x000000a000007211 */ /* 0x000fe200078f10ff */
[----:B------:R-:W-:Y:S02]  /*2d90*/  IMAD R180, R5, 0x8, R160 ;  /* 0x0000000805b47824 */ /* 0x000fe400078e02a0 */
[----:B------:R-:W1:Y:S01]  /*2da0*/  LDSM.16.M88.4 R52, [R182+0x4000] ;  /* 0x00400000b634783b */ /* 0x000e620000000200 */
[----:B------:R-:W-:Y:S01]  /*2db0*/  LOP3.LUT R2, R0, 0xffffffc, RZ, 0xc0, !PT ;  /* 0x0ffffffc00027812 */ /* 0x000fe200078ec0ff */
[----:B------:R-:W-:-:S02]  /*2dc0*/  IMAD.U32 R0, RZ, RZ, UR19 ;  /* 0x00000013ff007e24 */ /* 0x000fc4000f8e00ff */
[----:B------:R-:W1:Y:S01]  /*2dd0*/  LDSM.16.M88.4 R48, [R182+0x4800] ;  /* 0x00480000b630783b */ /* 0x000e620000000200 */
[----:B------:R-:W-:Y:S02]  /*2de0*/  IMAD.U32 R5, RZ, RZ, UR30 ;  /* 0x0000001eff057e24 */ /* 0x000fe4000f8e00ff */
[----:B------:R-:W-:Y:S01]  /*2df0*/  IMAD.IADD R2, R160, 0x1, -R2 ;  /* 0x00000001a0027824 */ /* 0x000fe200078e0a02 */
[----:B------:R-:W1:Y:S01]  /*2e00*/  LDSM.16.M88.4 R60, [R182+0x5000] ;  /* 0x00500000b63c783b */ /* 0x000e620000000200 */
[----:B------:R-:W-:Y:S02]  /*2e10*/  IMAD R0, R0, 0x40, R6 ;  /* 0x0000004000007824 */ /* 0x000fe400078e0206 */
[----:B------:R-:W-:Y:S01]  /*2e20*/  IMAD R82, R2, 0x10, R82 ;  /* 0x0000001002527824 */ /* 0x000fe200078e0252 */
[----:B------:R-:W1:Y:S01]  /*2e30*/  LDSM.16.M88.4 R76, [R182+0x5800] ;  /* 0x00580000b64c783b */ /* 0x000e620000000200 */
[----:B------:R-:W-:Y:S02]  /*2e40*/  VIADD R2, R0, 0x1 ;  /* 0x0000000100027836 */ /* 0x000fe40000000000 */
[C---:B------:R-:W-:Y:S01]  /*2e50*/  VIADD R190, R187.reuse, 0x800 ;  /* 0x00000800bbbe7836 */ /* 0x040fe20000000000 */
[----:B--2---:R-:W-:Y:S01]  /*2e60*/  HMMA.16816.F32.BF16 R72, R8, R20, RZ ;  /* 0x000000140848723c */ /* 0x004fe200000418ff */
[----:B------:R-:W0:Y:S01]  /*2e70*/  LDGDEPBAR ;  /* 0x00000000000079af */ /* 0x000e220000000000 */
[----:B------:R-:W-:Y:S01]  /*2e80*/  I2FP.F32.S32 R6, R2 ;  /* 0x0000000200067245 */ /* 0x000fe20000201400 */
[----:B------:R-:W-:-:S02]  /*2e90*/  VIADD R189, R187, 0x1000 ;  /* 0x00001000bbbd7836 */ /* 0x000fc40000000000 */
[----:B------:R-:W-:Y:S01]  /*2ea0*/  STL [R1+0x80], R180 ;  /* 0x000080b401007387 */ /* 0x000fe20000100800 */
[----:B------:R-:W-:Y:S01]  /*2eb0*/  HMMA.16816.F32.BF16 R68, R8, R22, RZ ;  /* 0x000000160844723c */ /* 0x000fe200000418ff */
[----:B------:R-:W-:-:S05]  /*2ec0*/  VIADD R188, R187, 0x1800 ;  /* 0x00001800bbbc7836 */ /* 0x000fca0000000000 */
[C---:B-----5:R-:W-:Y:S06]  /*2ed0*/  HMMA.16816.F32.BF16 R56, R8.reuse, R32, RZ ;  /* 0x000000200838723c */ /* 0x060fec00000418ff */
[C---:B---3--:R-:W-:Y:S06]  /*2ee0*/  HMMA.16816.F32.BF16 R40, R8.reuse, R28, RZ ;  /* 0x0000001c0828723c */ /* 0x048fec00000418ff */
[C---:B----4-:R-:W-:Y:S06]  /*2ef0*/  HMMA.16816.F32.BF16 R36, R8.reuse, R24, RZ ;  /* 0x000000180824723c */ /* 0x050fec00000418ff */
[C---:B------:R-:W-:Y:S06]  /*2f00*/  HMMA.16816.F32.BF16 R44, R8.reuse, R34, RZ ;  /* 0x00000022082c723c */ /* 0x040fec00000418ff */
[----:B------:R-:W-:Y:S06]  /*2f10*/  HMMA.16816.F32.BF16 R64, R8, R30, RZ ;  /* 0x0000001e0840723c */ /* 0x000fec00000418ff */
[C---:B------:R-:W-:Y:S06]  /*2f20*/  HMMA.16816.F32.BF16 R100, R12.reuse, R20, RZ ;  /* 0x000000140c64723c */ /* 0x040fec00000418ff */
[----:B------:R-:W-:Y:S01]  /*2f30*/  HMMA.16816.F32.BF16 R96, R12, R22, RZ ;  /* 0x000000160c60723c */ /* 0x000fe200000418ff */
[----:B------:R-:W2:Y:S05]  /*2f40*/  LDSM.16.M88.4 R20, [R186] ;  /* 0x00000000ba14783b */ /* 0x000eaa0000000200 */
[----:B------:R-:W-:Y:S06]  /*2f50*/  HMMA.16816.F32.BF16 R8, R8, R26, RZ ;  /* 0x0000001a0808723c */ /* 0x000fec00000418ff */
[C---:B------:R-:W-:Y:S06]  /*2f60*/  HMMA.16816.F32.BF16 R84, R12.reuse, R28, RZ ;  /* 0x0000001c0c54723c */ /* 0x040fec00000418ff */
[C---:B------:R-:W-:Y:S06]  /*2f70*/  HMMA.16816.F32.BF16 R104, R12.reuse, R30, RZ ;  /* 0x0000001e0c68723c */ /* 0x040fec00000418ff */
[----:B------:R-:W-:Y:S06]  /*2f80*/  HMMA.16816.F32.BF16 R28, R12, R24, RZ ;  /* 0x000000180c1c723c */ /* 0x000fec00000418ff */
[----:B-1----:R-:W-:Y:S06]  /*2f90*/  HMMA.16816.F32.BF16 R148, R16, R54, R68 ;  /* 0x000000361094723c */ /* 0x002fec0000041844 */
[C---:B------:R-:W-:Y:S06]  /*2fa0*/  HMMA.16816.F32.BF16 R88, R12.reuse, R32, RZ ;  /* 0x000000200c58723c */ /* 0x040fec00000418ff */
[C---:B------:R-:W-:Y:S01]  /*2fb0*/  HMMA.16816.F32.BF16 R92, R12.reuse, R34, RZ ;  /* 0x000000220c5c723c */ /* 0x040fe200000418ff */
[----:B------:R-:W-:Y:S05]  /*2fc0*/  LDSM.16.M88.4 R32, [R187+0x1800] ;  /* 0x00180000bb20783b */ /* 0x000fea0000000200 */
[----:B------:R-:W-:Y:S01]  /*2fd0*/  HMMA.16816.F32.BF16 R108, R12, R26, RZ ;  /* 0x0000001a0c6c723c */ /* 0x000fe200000418ff */
[----:B------:R-:W-:Y:S04]  /*2fe0*/  LDSM.16.M88.4 R12, [R184+0x2000] ;  /* 0x00200000b80c783b */ /* 0x000fe80000000200 */
[----:B------:R-:W-:Y:S01]  /*2ff0*/  LDSM.16.M88.4 R24, [R181+0x800] ;  /* 0x00080000b518783b */ /* 0x000fe20000000200 */
[C---:B------:R-:W-:Y:S06]  /*3000*/  HMMA.16816.F32.BF16 R152, R16.reuse, R52, R72 ;  /* 0x000000341098723c */ /* 0x040fec0000041848 */
[C---:B------:R-:W-:Y:S06]  /*3010*/  HMMA.16816.F32.BF16 R144, R16.reuse, R48, R56 ;  /* 0x000000301090723c */ /* 0x040fec0000041838 */
[C---:B------:R-:W-:Y:S01]  /*3020*/  HMMA.16816.F32.BF16 R136, R16.reuse, R60, R40 ;  /* 0x0000003c1088723c */ /* 0x040fe20000041828 */
[----:B------:R-:W-:Y:S05]  /*3030*/  LDSM.16.M88.4 R40, [R187+0x800] ;  /* 0x00080000bb28783b */ /* 0x000fea0000000200 */
[C---:B------:R-:W-:Y:S01]  /*3040*/  HMMA.16816.F32.BF16 R128, R16.reuse, R76, R36 ;  /* 0x0000004c1080723c */ /* 0x040fe20000041824 */
[----:B------:R-:W-:Y:S05]  /*3050*/  LDSM.16.M88.4 R36, [R187+0x1000] ;  /* 0x00100000bb24783b */ /* 0x000fea0000000200 */
[C---:B------:R-:W-:Y:S01]  /*3060*/  HMMA.16816.F32.BF16 R140, R16.reuse, R50, R44 ;  /* 0x00000032108c723c */ /* 0x040fe2000004182c */
[----:B------:R-:W-:Y:S05]  /*3070*/  LDSM.16.M88.4 R44, [R187] ;  /* 0x00000000bb2c783b */ /* 0x000fea0000000200 */
[C---:B------:R-:W-:Y:S06]  /*3080*/  HMMA.16816.F32.BF16 R132, R16.reuse, R62, R64 ;  /* 0x0000003e1084723c */ /* 0x040fec0000041840 */
[----:B------:R-:W-:Y:S01]  /*3090*/  HMMA.16816.F32.BF16 R68, R16, R78, R8 ;  /* 0x0000004e1044723c */ /* 0x000fe20000041808 */
[----:B------:R-:W1:Y:S04]  /*30a0*/  LDSM.16.M88.4 R16, [R184] ;  /* 0x00000000b810783b */ /* 0x000e680000000200 */
[----:B------:R-:W-:Y:S01]  /*30b0*/  LDSM.16.M88.4 R8, [R185+0x2000] ;  /* 0x00200000b908783b */ /* 0x000fe20000000200 */
[C---:B--2---:R-:W-:Y:S06]  /*30c0*/  HMMA.16816.F32.BF16 R112, R20.reuse, R52, R100 ;  /* 0x000000341470723c */ /* 0x044fec0000041864 */
[C---:B------:R-:W-:Y:S01]  /*30d0*/  HMMA.16816.F32.BF16 R124, R20.reuse, R76, R28 ;  /* 0x0000004c147c723c */ /* 0x040fe2000004181c */
[----:B------:R-:W-:Y:S05]  /*30e0*/  LDSM.16.M88.4 R28, [R181] ;  /* 0x00000000b51c783b */ /* 0x000fea0000000200 */
[C---:B------:R-:W-:Y:S06]  /*30f0*/  HMMA.16816.F32.BF16 R116, R20.reuse, R48, R88 ;  /* 0x000000301474723c */ /* 0x040fec0000041858 */
[C---:B------:R-:W-:Y:S06]  /*3100*/  HMMA.16816.F32.BF16 R120, R20.reuse, R60, R84 ;  /* 0x0000003c1478723c */ /* 0x040fec0000041854 */
[C---:B------:R-:W-:Y:S01]  /*3110*/  HMMA.16816.F32.BF16 R56, R20.reuse, R54, R96 ;  /* 0x000000361438723c */ /* 0x040fe20000041860 */
[----:B------:R-:W-:Y:S05]  /*3120*/  LDSM.16.M88.4 R52, [R181+0x1800] ;  /* 0x00180000b534783b */ /* 0x000fea0000000200 */
[C---:B------:R-:W-:Y:S01]  /*3130*/  HMMA.16816.F32.BF16 R64, R20.reuse, R50, R92 ;  /* 0x000000321440723c */ /* 0x040fe2000004185c */
[----:B------:R-:W-:Y:S05]  /*3140*/  LDSM.16.M88.4 R48, [R181+0x1000] ;  /* 0x00100000b530783b */ /* 0x000fea0000000200 */
[C---:B------:R-:W-:Y:S06]  /*3150*/  HMMA.16816.F32.BF16 R72, R20.reuse, R62, R104 ;  /* 0x0000003e1448723c */ /* 0x040fec0000041868 */
[----:B------:R-:W-:Y:S01]  /*3160*/  HMMA.16816.F32.BF16 R76, R20, R78, R108 ;  /* 0x0000004e144c723c */ /* 0x000fe2000004186c */
[----:B------:R-:W2:Y:S01]  /*3170*/  LDSM.16.M88.4 R20, [R185] ;  /* 0x00000000b914783b */ /* 0x000ea20000000200 */
[----:B------:R-:W-:-:S04]  /*3180*/  DEPBAR.LE SB0, 0x0 ;  /* 0x000080000000791a */ /* 0x000fc80000000000 */
[-C--:B-1----:R-:W-:Y:S06]  /*3190*/  HMMA.16816.F32.BF16 R60, R16, R44.reuse, R112 ;  /* 0x0000002c103c723c */ /* 0x082fec0000041870 */
[C---:B------:R-:W-:Y:S06]  /*31a0*/  HMMA.16816.F32.BF16 R108, R12.reuse, R44, R152 ;  /* 0x0000002c0c6c723c */ /* 0x040fec0000041898 */
[-C--:B------:R-:W-:Y:S06]  /*31b0*/  HMMA.16816.F32.BF16 R104, R12, R46.reuse, R148 ;  /* 0x0000002e0c68723c */ /* 0x080fec0000041894 */
[----:B------:R-:W-:Y:S06]  /*31c0*/  HMMA.16816.F32.BF16 R44, R16, R46, R56 ;  /* 0x0000002e102c723c */ /* 0x000fec0000041838 */
[C---:B------:R-:W-:Y:S06]  /*31d0*/  HMMA.16816.F32.BF16 R100, R12.reuse, R40, R144 ;  /* 0x000000280c64723c */ /* 0x040fec0000041890 */
[----:B------:R-:W-:Y:S06]  /*31e0*/  HMMA.16816.F32.BF16 R96, R12, R42, R140 ;  /* 0x0000002a0c60723c */ /* 0x000fec000004188c */
[----:B--2---:R-:W-:Y:S06]  /*31f0*/  HMMA.16816.F32.BF16 R60, R20, R28, R60 ;  /* 0x0000001c143c723c */ /* 0x004fec000004183c */
[C---:B------:R-:W-:Y:S06]  /*3200*/  HMMA.16816.F32.BF16 R56, R16.reuse, R40, R116 ;  /* 0x000000281038723c */ /* 0x040fec0000041874 */
[C---:B------:R-:W-:Y:S06]  /*3210*/  HMMA.16816.F32.BF16 R40, R16.reuse, R42, R64 ;  /* 0x0000002a1028723c */ /* 0x040fec0000041840 */
[----:B------:R-:W-:Y:S06]  /*3220*/  HMMA.16816.F32.BF16 R64, R16, R32, R124 ;  /* 0x000000201040723c */ /* 0x000fec000004187c */
[----:B------:R-:W-:Y:S01]  /*3230*/  HMMA.16816.F32.BF16 R92, R12, R36, R136 ;  /* 0x000000240c5c723c */ /* 0x000fe20000041888 */
[----:B------:R-:W-:-:S05]  /*3240*/  FFMA.FTZ R7, R6, UR18, R61 ;  /* 0x0000001206077c23 */ /* 0x000fca000801003d */
[C---:B------:R-:W-:Y:S06]  /*3250*/  HMMA.16816.F32.BF16 R84, R12.reuse, R32, R128 ;  /* 0x000000200c54723c */ /* 0x040fec0000041880 */
[C---:B------:R-:W-:Y:S06]  /*3260*/  HMMA.16816.F32.BF16 R88, R12.reuse, R38, R132 ;  /* 0x000000260c58723c */ /* 0x040fec0000041884 */
[----:B------:R-:W-:Y:S06]  /*3270*/  HMMA.16816.F32.BF16 R68, R12, R34, R68 ;  /* 0x000000220c44723c */ /* 0x000fec0000041844 */
[C---:B------:R-:W-:Y:S06]  /*3280*/  HMMA.16816.F32.BF16 R108, R8.reuse, R28, R108 ;  /* 0x0000001c086c723c */ /* 0x040fec000004186c */
[-C--:B------:R-:W-:Y:S06]  /*3290*/  HMMA.16816.F32.BF16 R104, R8, R30.reuse, R104 ;  /* 0x0000001e0868723c */ /* 0x080fec0000041868 */
[----:B------:R-:W-:Y:S06]  /*32a0*/  HMMA.16816.F32.BF16 R28, R20, R30, R44 ;  /* 0x0000001e141c723c */ /* 0x000fec000004182c */
[----:B------:R-:W-:Y:S01]  /*32b0*/  HMMA.16816.F32.BF16 R12, R16, R36, R120 ;  /* 0x00000024100c723c */ /* 0x000fe20000041878 */
[----:B------:R-:W-:-:S02]  /*32c0*/  VIMNMX R44, R80, UR30, PT ;  /* 0x0000001e502c7c48 */ /* 0x000fc4000bfe0100 */
[C-C-:B------:R-:W-:Y:S02]  /*32d0*/  VIADDMNMX R45, R80.reuse, 0x8, R5.reuse, PT ;  /* 0x00000008502d7846 */ /* 0x140fe40003800105 */
[C-C-:B------:R-:W-:Y:S01]  /*32e0*/  VIADDMNMX R47, R80.reuse, 0x40, R5.reuse, PT ;  /* 0x00000040502f7846 */ /* 0x140fe20003800105 */
[C---:B------:R-:W-:Y:S01]  /*32f0*/  HMMA.16816.F32.BF16 R36, R16.reuse, R38, R72 ;  /* 0x000000261024723c */ /* 0x040fe20000041848 */
[----:B------:R-:W-:Y:S01]  /*3300*/  VIADDMNMX R46, R80, 0x48, R5, PT ;  /* 0x00000048502e7846 */ /* 0x000fe20003800105 */
[----:B------:R-:W-:Y:S01]  /*3310*/  VIADD R5, R0, 0x8 ;  /* 0x0000000800057836 */ /* 0x000fe20000000000 */
[CC--:B------:R-:W-:Y:S02]  /*3320*/  ISETP.GE.AND P1, PT, R2.reuse, R44.reuse, PT ;  /* 0x0000002c0200720c */ /* 0x0c0fe40003f26270 */
[----:B------:R-:W-:Y:S01]  /*3330*/  ISETP.GE.AND P0, PT, R2, R45, PT ;  /* 0x0000002d0200720c */ /* 0x000fe20003f06270 */
[----:B------:R-:W-:Y:S01]  /*3340*/  HMMA.16816.F32.BF16 R16, R16, R34, R76 ;  /* 0x000000221010723c */ /* 0x000fe2000004184c */
[----:B------:R-:W-:-:S02]  /*3350*/  ISETP.GE.AND P6, PT, R5, R44, PT ;  /* 0x0000002c0500720c */ /* 0x000fc40003fc6270 */
[C---:B------:R-:W-:Y:S02]  /*3360*/  ISETP.GE.AND P5, PT, R5.reuse, R45, PT ;  /* 0x0000002d0500720c */ /* 0x040fe40003fa6270 */
[-C--:B------:R-:W-:Y:S01]  /*3370*/  ISETP.GE.AND P3, PT, R5, R47.reuse, PT ;  /* 0x0000002f0500720c */ /* 0x080fe20003f66270 */
[C---:B------:R-:W-:Y:S01]  /*3380*/  HMMA.16816.F32.BF16 R100, R8.reuse, R24, R100 ;  /* 0x000000180864723c */ /* 0x040fe20000041864 */
[C---:B------:R-:W-:Y:S02]  /*3390*/  ISETP.GE.AND P4, PT, R2.reuse, R47, PT ;  /* 0x0000002f0200720c */ /* 0x040fe40003f86270 */
[-C--:B------:R-:W-:Y:S01]  /*33a0*/  ISETP.GE.AND P2, PT, R2, R46.reuse, PT ;  /* 0x0000002e0200720c */ /* 0x080fe20003f46270 */
[----:B------:R-:W-:Y:S02]  /*33b0*/  VIADD R2, R0, 0x9 ;  /* 0x0000000900027836 */ /* 0x000fe40000000000 */
[----:B------:R-:W-:Y:S06]  /*33c0*/  HMMA.16816.F32.BF16 R96, R8, R26, R96 ;  /* 0x0000001a0860723c */ /* 0x000fec0000041860 */
[C---:B------:R-:W-:Y:S06]  /*33d0*/  HMMA.16816.F32.BF16 R56, R20.reuse, R24, R56 ;  /* 0x000000181438723c */ /* 0x040fec0000041838 */
[C---:B------:R-:W-:Y:S06]  /*33e0*/  HMMA.16816.F32.BF16 R40, R20.reuse, R26, R40 ;  /* 0x0000001a1428723c */ /* 0x040fec0000041828 */
[----:B------:R-:W-:Y:S06]  /*33f0*/  HMMA.16816.F32.BF16 R24, R20, R52, R64 ;  /* 0x000000341418723c */ /* 0x000fec0000041840 */
[----:B------:R-:W-:Y:S01]  /*3400*/  HMMA.16816.F32.BF16 R92, R8, R48, R92 ;  /* 0x00000030085c723c */ /* 0x000fe2000004185c */
[----:B------:R-:W-:Y:S01]  /*3410*/  FSEL R65, R7, -INF , !P1 ;  /* 0xff80000007417808 */ /* 0x000fe20004800000 */
[----:B------:R-:W-:Y:S01]  /*3420*/  BAR.SYNC.DEFER_BLOCKING 0x0 ;  /* 0x0000000000007b1d */ /* 0x000fe20000010000 */
[----:B------:R-:W-:-:S02]  /*3430*/  ISETP.GE.AND P1, PT, R5, R46, PT ;  /* 0x0000002e0500720c */ /* 0x000fc40003f26270 */
[----:B------:R-:W-:Y:S01]  /*3440*/  I2FP.F32.S32 R5, R5 ;  /* 0x0000000500057245 */ /* 0x000fe20000201400 */
[C---:B------:R-:W-:Y:S04]  /*3450*/  HMMA.16816.F32.BF16 R88, R8.reuse, R50, R88 ;  /* 0x000000320858723c */ /* 0x040fe80000041858 */
[----:B------:R-:W-:Y:S02]  /*3460*/  FFMA.FTZ R7, R5, UR18, R28 ;  /* 0x0000001205077c23 */ /* 0x000fe4000801001c */
[C---:B------:R-:W-:Y:S03]  /*3470*/  HMMA.16816.F32.BF16 R84, R8.reuse, R52, R84 ;  /* 0x000000340854723c */ /* 0x040fe60000041854 */
[----:B------:R-:W-:Y:S01]  /*3480*/  FSEL R72, R7, -INF , !P6 ;  /* 0xff80000007487808 */ /* 0x000fe20007000000 */
[----:B------:R-:W-:Y:S01]  /*3490*/  FFMA.FTZ R7, R5, UR18, R106 ;  /* 0x0000001205077c23 */ /* 0x000fe2000801006a */
[----:B------:R-:W-:Y:S01]  /*34a0*/  ISETP.GE.AND P6, PT, R2, R46, PT ;  /* 0x0000002e0200720c */ /* 0x000fe20003fc6270 */
[----:B------:R-:W-:Y:S03]  /*34b0*/  HMMA.16816.F32.BF16 R68, R8, R54, R68 ;  /* 0x000000360844723c */ /* 0x000fe60000041844 */
[----:B------:R-:W-:-:S03]  /*34c0*/  FSEL R64, R7, -INF , !P1 ;  /* 0xff80000007407808 */ /* 0x000fc60004800000 */
[C---:B------:R-:W-:Y:S01]  /*34d0*/  HMMA.16816.F32.BF16 R16, R20.reuse, R54, R16 ;  /* 0x000000361410723c */ /* 0x040fe20000041810 */
[C---:B------:R-:W-:Y:S01]  /*34e0*/  FFMA.FTZ R9, R6.reuse, UR18, R63 ;  /* 0x0000001206097c23 */ /* 0x040fe2000801003f */
[C---:B------:R-:W-:Y:S01]  /*34f0*/  FFMA.FTZ R8, R6.reuse, UR18, R109 ;  /* 0x0000001206087c23 */ /* 0x040fe2000801006d */
[----:B------:R-:W-:Y:S01]  /*3500*/  FFMA.FTZ R6, R6, UR18, R111 ;  /* 0x0000001206067c23 */ /* 0x000fe2000801006f */
[----:B------:R-:W-:Y:S02]  /*3510*/  FFMA.FTZ R10, R5, UR18, R30 ;  /* 0x00000012050a7c23 */ /* 0x000fe4000801001e */
[----:B------:R-:W-:Y:S01]  /*3520*/  FSEL R32, R9, -INF , !P0 ;  /* 0xff80000009207808 */ /* 0x000fe20004000000 */
[----:B------:R-:W-:Y:S01]  /*3530*/  FFMA.FTZ R9, R5, UR18, R104 ;  /* 0x0000001205097c23 */ /* 0x000fe20008010068 */
[----:B------:R-:W-:Y:S01]  /*3540*/  FSEL R63, R6, -INF , !P2 ;  /* 0xff800000063f7808 */ /* 0x000fe20005000000 */
[----:B------:R-:W-:Y:S01]  /*3550*/  VIADD R5, R0, 0x10 ;  /* 0x0000001000057836 */ /* 0x000fe20000000000 */
[----:B------:R-:W-:Y:S01]  /*3560*/  I2FP.F32.S32 R6, R2 ;  /* 0x0000000200067245 */ /* 0x000fe20000201400 */
[----:B------:R-:W-:Y:S01]  /*3570*/  HMMA.16816.F32.BF16 R12, R20, R48, R12 ;  /* 0x00000030140c723c */ /* 0x000fe2000004180c */
[----:B------:R-:W-:-:S02]  /*3580*/  FSEL R54, R8, -INF , !P4 ;  /* 0xff80000008367808 */ /* 0x000fc40006000000 */
[-C--:B------:R-:W-:Y:S01]  /*3590*/  ISETP.GE.AND P0, PT, R2, R44.reuse, PT ;  /* 0x0000002c0200720c */ /* 0x080fe20003f06270 */
[----:B------:R-:W-:Y:S01]  /*35a0*/  FFMA.FTZ R8, R6, UR18, R29 ;  /* 0x0000001206087c23 */ /* 0x000fe2000801001d */
[----:B------:R-:W-:Y:S01]  /*35b0*/  FSEL R33, R10, -INF , !P5 ;  /* 0xff8000000a217808 */ /* 0x000fe20006800000 */
[----:B------:R-:W-:Y:S01]  /*35c0*/  FFMA.FTZ R11, R6, UR18, R31 ;  /* 0x00000012060b7c23 */ /* 0x000fe2000801001f */
[----:B------:R-:W-:Y:S01]  /*35d0*/  FSEL R61, R9, -INF , !P3 ;  /* 0xff800000093d7808 */ /* 0x000fe20005800000 */
[----:B------:R-:W-:Y:S01]  /*35e0*/  HMMA.16816.F32.BF16 R36, R20, R50, R36 ;  /* 0x000000321424723c */ /* 0x000fe20000041824 */
[----:B------:R-:W-:Y:S01]  /*35f0*/  FSEL R67, R8, -INF , !P0 ;  /* 0xff80000008437808 */ /* 0x000fe20004000000 */
[C---:B------:R-:W-:Y:S01]  /*3600*/  FFMA.FTZ R8, R6.reuse, UR18, R105 ;  /* 0x0000001206087c23 */ /* 0x040fe20008010069 */
[C---:B------:R-:W-:Y:S01]  /*3610*/  ISETP.GE.AND P5, PT, R5.reuse, R44, PT ;  /* 0x0000002c0500720c */ /* 0x040fe20003fa6270 */
[----:B------:R-:W-:Y:S01]  /*3620*/  FFMA.FTZ R6, R6, UR18, R107 ;  /* 0x0000001206067c23 */ /* 0x000fe2000801006b */
[----:B------:R-:W-:-:S02]  /*3630*/  ISETP.GE.AND P3, PT, R5, R45, PT ;  /* 0x0000002d0500720c */ /* 0x000fc40003f66270 */
[C---:B------:R-:W-:Y:S02]  /*3640*/  ISETP.GE.AND P1, PT, R5.reuse, R47, PT ;  /* 0x0000002f0500720c */ /* 0x040fe40003f26270 */
[----:B------:R-:W-:Y:S02]  /*3650*/  ISETP.GE.AND P0, PT, R5, R46, PT ;  /* 0x0000002e0500720c */ /* 0x000fe40003f06270 */
[C---:B------:R-:W-:Y:S02]  /*3660*/  ISETP.GE.AND P4, PT, R2.reuse, R45, PT ;  /* 0x0000002d0200720c */ /* 0x040fe40003f86270 */
[----:B------:R-:W-:Y:S01]  /*3670*/  ISETP.GE.AND P2, PT, R2, R47, PT ;  /* 0x0000002f0200720c */ /* 0x000fe20003f46270 */
[----:B------:R-:W-:Y:S01]  /*3680*/  VIADD R2, R0, 0x11 ;  /* 0x0000001100027836 */ /* 0x000fe20000000000 */
[----:B------:R-:W-:Y:S02]  /*3690*/  I2FP.F32.S32 R5, R5 ;  /* 0x0000000500057245 */ /* 0x000fe40000201400 */
[----:B------:R-:W-:-:S02]  /*36a0*/  FSEL R78, R6, -INF , !P6 ;  /* 0xff800000064e7808 */ /* 0x000fc40007000000 */
        /* <DEDUP_REMOVED lines=48> */
[C---:B------:R-:W-:Y:S02]  /*39b0*/  ISETP.GE.AND P4, PT, R5.reuse, R47, PT ;  /* 0x0000002f0500720c */ /* 0x040fe40003f86270 */
[-C--:B------:R-:W-:Y:S02]  /*39c0*/  ISETP.GE.AND P2, PT, R5, R46.reuse, PT ;  /* 0x0000002e0500720c */ /* 0x080fe40003f46270 */
        /* <DEDUP_REMOVED lines=30> */
[C---:B------:R-:W-:Y:S01]  /*3bb0*/  ISETP.GE.AND P3, PT, R2.reuse, R47, PT ;  /* 0x0000002f0200720c */ /* 0x040fe20003f66270 */
[----:B------:R-:W-:Y:S01]  /*3bc0*/  FFMA.FTZ R7, R5, UR18, R36 ;  /* 0x0000001205077c23 */ /* 0x000fe20008010024 */
[----:B------:R-:W-:Y:S01]  /*3bd0*/  ISETP.GE.AND P1, PT, R2, R46, PT ;  /* 0x0000002e0200720c */ /* 0x000fe20003f26270 */
        /* <DEDUP_REMOVED lines=11> */
[C---:B------:R-:W-:Y:S02]  /*3c90*/  ISETP.GE.AND P1, PT, R2.reuse, R47, PT ;  /* 0x0000002f0200720c */ /* 0x040fe40003f26270 */
[----:B------:R-:W-:Y:S02]  /*3ca0*/  ISETP.GE.AND P0, PT, R2, R46, PT ;  /* 0x0000002e0200720c */ /* 0x000fe40003f06270 */
[----:B------:R-:W-:Y:S01]  /*3cb0*/  I2FP.F32.S32 R7, R2 ;  /* 0x0000000200077245 */ /* 0x000fe20000201400 */
[----:B------:R-:W-:Y:S01]  /*3cc0*/  VIADD R2, R0, 0x30 ;  /* 0x0000003000027836 */ /* 0x000fe20000000000 */
[----:B------:R-:W-:Y:S02]  /*3cd0*/  FSEL R222, R6, -INF , !P6 ;  /* 0xff80000006de7808 */ /* 0x000fe40007000000 */
[----:B------:R-:W-:Y:S01]  /*3ce0*/  FSEL R179, R9, -INF , !P2 ;  /* 0xff80000009b37808 */ /* 0x000fe20005000000 */
[C---:B------:R-:W-:Y:S01]  /*3cf0*/  FFMA.FTZ R8, R7.reuse, UR18, R37 ;  /* 0x0000001207087c23 */ /* 0x040fe20008010025 */
[----:B------:R-:W-:Y:S01]  /*3d00*/  I2FP.F32.S32 R6, R2 ;  /* 0x0000000200067245 */ /* 0x000fe20000201400 */
[C---:B------:R-:W-:Y:S01]  /*3d10*/  FFMA.FTZ R11, R7.reuse, UR18, R39 ;  /* 0x00000012070b7c23 */ /* 0x040fe20008010027 */
[C---:B------:R-:W-:Y:S01]  /*3d20*/  FFMA.FTZ R9, R7.reuse, UR18, R89 ;  /* 0x0000001207097c23 */ /* 0x040fe20008010059 */
[----:B------:R-:W-:Y:S01]  /*3d30*/  FSEL R122, R10, -INF , !P4 ;  /* 0xff8000000a7a7808 */ /* 0x000fe20006000000 */
[----:B------:R-:W-:Y:S01]  /*3d40*/  FFMA.FTZ R7, R7, UR18, R91 ;  /* 0x0000001207077c23 */ /* 0x000fe2000801005b */
[----:B------:R-:W-:Y:S01]  /*3d50*/  FSEL R115, R8, -INF , !P5 ;  /* 0xff80000008737808 */ /* 0x000fe20006800000 */
[----:B------:R-:W-:Y:S01]  /*3d60*/  FFMA.FTZ R8, R6, UR18, R24 ;  /* 0x0000001206087c23 */ /* 0x000fe20008010018 */
[----:B------:R-:W-:-:S02]  /*3d70*/  ISETP.GE.AND P4, PT, R2, R44, PT ;  /* 0x0000002c0200720c */ /* 0x000fc40003f86270 */
[----:B------:R-:W-:Y:S02]  /*3d80*/  FSEL R119, R11, -INF , !P3 ;  /* 0xff8000000b777808 */ /* 0x000fe40005800000 */
[----:B------:R-:W-:Y:S02]  /*3d90*/  FSEL R178, R9, -INF , !P1 ;  /* 0xff80000009b27808 */ /* 0x000fe40004800000 */
[----:B------:R-:W-:Y:S01]  /*3da0*/  FSEL R220, R7, -INF , !P0 ;  /* 0xff80000007dc7808 */ /* 0x000fe20004000000 */
[----:B------:R-:W-:Y:S01]  /*3db0*/  FFMA.FTZ R7, R6, UR18, R26 ;  /* 0x0000001206077c23 */ /* 0x000fe2000801001a */
        /* <DEDUP_REMOVED lines=8> */
[----:B------:R-:W-:Y:S02]  /*3e40*/  I2FP.F32.S32 R5, R5 ;  /* 0x0000000500057245 */ /* 0x000fe40000201400 */
[----:B------:R-:W-:Y:S02]  /*3e50*/  FSEL R121, R7, -INF , !P2 ;  /* 0xff80000007797808 */ /* 0x000fe40005000000 */
[C---:B------:R-:W-:Y:S01]  /*3e60*/  ISETP.GE.AND P6, PT, R2.reuse, R47, PT ;  /* 0x0000002f0200720c */ /* 0x040fe20003fc6270 */
[C---:B------:R-:W-:Y:S01]  /*3e70*/  FFMA.FTZ R7, R5.reuse, UR18, R25 ;  /* 0x0000001205077c23 */ /* 0x040fe20008010019 */
[----:B------:R-:W-:Y:S01]  /*3e80*/  ISETP.GE.AND P5, PT, R2, R46, PT ;  /* 0x0000002e0200720c */ /* 0x000fe20003fa6270 */
[----:B------:R-:W-:Y:S01]  /*3e90*/  VIADD R2, R0, 0x38 ;  /* 0x0000003800027836 */ /* 0x000fe20000000000 */
[----:B------:R-:W-:Y:S01]  /*3ea0*/  FSEL R221, R8, -INF , !P6 ;  /* 0xff80000008dd7808 */ /* 0x000fe20007000000 */
[C---:B------:R-:W-:Y:S01]  /*3eb0*/  FFMA.FTZ R12, R5.reuse, UR18, R27 ;  /* 0x00000012050c7c23 */ /* 0x040fe2000801001b */
[----:B------:R-:W-:Y:S01]  /*3ec0*/  FSEL R229, R6, -INF , !P5 ;  /* 0xff80000006e57808 */ /* 0x000fe20006800000 */
[----:B------:R-:W-:Y:S01]  /*3ed0*/  FFMA.FTZ R10, R5, UR18, R85 ;  /* 0x00000012050a7c23 */ /* 0x000fe20008010055 */
[----:B------:R-:W-:Y:S01]  /*3ee0*/  FSEL R111, R7, -INF , !P3 ;  /* 0xff800000076f7808 */ /* 0x000fe20005800000 */
[----:B------:R-:W-:Y:S01]  /*3ef0*/  FFMA.FTZ R6, R5, UR18, R87 ;  /* 0x0000001205067c23 */ /* 0x000fe20008010057 */
[----:B------:R-:W-:-:S02]  /*3f00*/  ISETP.GE.AND P2, PT, R2, R44, PT ;  /* 0x0000002c0200720c */ /* 0x000fc40003f46270 */
[C---:B------:R-:W-:Y:S02]  /*3f10*/  ISETP.GE.AND P6, PT, R2.reuse, R45, PT ;  /* 0x0000002d0200720c */ /* 0x040fe40003fc6270 */
[C---:B------:R-:W-:Y:S02]  /*3f20*/  ISETP.GE.AND P5, PT, R2.reuse, R47, PT ;  /* 0x0000002f0200720c */ /* 0x040fe40003fa6270 */
[----:B------:R-:W-:Y:S02]  /*3f30*/  ISETP.GE.AND P3, PT, R2, R46, PT ;  /* 0x0000002e0200720c */ /* 0x000fe40003f66270 */
[----:B------:R-:W-:Y:S02]  /*3f40*/  I2FP.F32.S32 R2, R2 ;  /* 0x0000000200027245 */ /* 0x000fe40000201400 */
[----:B------:R-:W-:Y:S02]  /*3f50*/  I2FP.F32.S32 R5, R0 ;  /* 0x0000000000057245 */ /* 0x000fe40000201400 */
[----:B------:R-:W-:Y:S01]  /*3f60*/  FSEL R216, R10, -INF , !P0 ;  /* 0xff8000000ad87808 */ /* 0x000fe20004000000 */
[----:B------:R-:W-:Y:S01]  /*3f70*/  FFMA.FTZ R7, R2, UR18, R16 ;  /* 0x0000001202077c23 */ /* 0x000fe20008010010 */
[----:B------:R-:W-:Y:S01]  /*3f80*/  ISETP.GE.AND P0, PT, R0, R45, PT ;  /* 0x0000002d0000720c */ /* 0x000fe20003f06270 */
[C---:B------:R-:W-:Y:S01]  /*3f90*/  FFMA.FTZ R13, R5.reuse, UR18, R62 ;  /* 0x00000012050d7c23 */ /* 0x040fe2000801003e */
[C---:B------:R-:W-:Y:S01]  /*3fa0*/  FFMA.FTZ R9, R2.reuse, UR18, R68 ;  /* 0x0000001202097c23 */ /* 0x040fe20008010044 */
[----:B------:R-:W-:Y:S01]  /*3fb0*/  FFMA.FTZ R11, R2, UR18, R18 ;  /* 0x00000012020b7c23 */ /* 0x000fe20008010012 */
[----:B------:R-:W-:Y:S01]  /*3fc0*/  FSEL R112, R12, -INF , !P1 ;  /* 0xff8000000c707808 */ /* 0x000fe20004800000 */
[----:B------:R-:W-:Y:S01]  /*3fd0*/  FFMA.FTZ R2, R2, UR18, R70 ;  /* 0x0000001202027c23 */ /* 0x000fe20008010046 */
[----:B------:R-:W-:Y:S01]  /*3fe0*/  FSEL R227, R6, -INF , !P4 ;  /* 0xff80000006e37808 */ /* 0x000fe20006000000 */
[----:B------:R-:W-:Y:S01]  /*3ff0*/  FFMA.FTZ R8, R5, UR18, R60 ;  /* 0x0000001205087c23 */ /* 0x000fe2000801003c */
[----:B------:R-:W-:Y:S01]  /*4000*/  FSEL R113, R7, -INF , !P2 ;  /* 0xff80000007717808 */ /* 0x000fe20005000000 */
[C---:B------:R-:W-:Y:S01]  /*4010*/  FFMA.FTZ R10, R5.reuse, UR18, R108 ;  /* 0x00000012050a7c23 */ /* 0x040fe2000801006c */
[C---:B------:R-:W-:Y:S01]  /*4020*/  ISETP.GE.AND P1, PT, R0.reuse, R44, PT ;  /* 0x0000002c0000720c */ /* 0x040fe20003f26270 */
[----:B------:R-:W-:Y:S01]  /*4030*/  FFMA.FTZ R7, R5, UR18, R110 ;  /* 0x0000001205077c23 */ /* 0x000fe2000801006e */
[----:B------:R-:W-:-:S02]  /*4040*/  ISETP.GE.AND P4, PT, R0, R47, PT ;  /* 0x0000002f0000720c */ /* 0x000fc40003f86270 */
[C---:B------:R-:W-:Y:S01]  /*4050*/  ISETP.GE.AND P2, PT, R0.reuse, R46, PT ;  /* 0x0000002e0000720c */ /* 0x040fe20003f46270 */
[----:B------:R-:W-:Y:S01]  /*4060*/  VIADD R0, R0, 0x39 ;  /* 0x0000003900007836 */ /* 0x000fe20000000000 */
[----:B------:R-:W-:Y:S02]  /*4070*/  FSEL R20, R13, -INF , !P0 ;  /* 0xff8000000d147808 */ /* 0x000fe40004000000 */
[----:B------:R-:W-:Y:S02]  /*4080*/  PLOP3.LUT P0, PT, PT, PT, UP0, 0x80, 0x0 ;  /* 0x000000000000781c */ /* 0x000fe40003f0f008 */
[----:B------:R-:W-:Y:S02]  /*4090*/  FSEL R116, R11, -INF , !P6 ;  /* 0xff8000000b747808 */ /* 0x000fe40007000000 */
[----:B------:R-:W-:Y:S02]  /*40a0*/  FSEL R224, R9, -INF , !P5 ;  /* 0xff80000009e07808 */ /* 0x000fe40006800000 */
        /* <DEDUP_REMOVED lines=18> */
[----:B------:R-:W-:Y:S01]  /*41d0*/  ULDC UR6, c[0x0][0x2d0] ;  /* 0x0000b40000067ab9 */ /* 0x000fe20000000800 */
[----:B------:R-:W-:Y:S01]  /*41e0*/  IMAD.U32 R0, RZ, RZ, UR10 ;  /* 0x0000000aff007e24 */ /* 0x000fe2000f8e00ff */
[----:B------:R-:W-:Y:S01]  /*41f0*/  ISETP.GE.AND P1, PT, R232, UR6, PT ;  /* 0x00000006e8007c0c */ /* 0x000fe2000bf26270 */
[----:B------:R-:W-:Y:S01]  /*4200*/  UIADD3 UR6, UR16, -0x2, URZ ;  /* 0xfffffffe10067890 */ /* 0x000fe2000fffe03f */
[----:B------:R-:W-:Y:S01]  /*4210*/  IMAD.U32 R8, RZ, RZ, UR10 ;  /* 0x0000000aff087e24 */ /* 0x000fe2000f8e00ff */
[----:B------:R-:W-:Y:S01]  /*4220*/  BSSY B0, `(.L_x_1250) ;  /* 0x0000032000007945 */ /* 0x000fe20003800000 */
[----:B------:R-:W-:Y:S01]  /*4230*/  IMAD.U32 R5, RZ, RZ, UR11 ;  /* 0x0000000bff057e24 */ /* 0x000fe2000f8e00ff */
[----:B------:R-:W-:Y:S02]  /*4240*/  USHF.R.S32.HI UR7, URZ, 0x1f, UR6 ;  /* 0x0000001f3f077899 */ /* 0x000fe40008011406 */
[----:B------:R-:W-:Y:S01]  /*4250*/  IMAD.U32 R6, RZ, RZ, UR6 ;  /* 0x00000006ff067e24 */ /* 0x000fe2000f8e00ff */
[----:B------:R-:W-:-:S03]  /*4260*/  UIMAD UR6, UR31, UR6, URZ ;  /* 0x000000061f0672a4 */ /* 0x000fc6000f8e023f */
[----:B------:R-:W-:Y:S01]  /*4270*/  IMAD.WIDE.U32 R6, R6, UR34, R162 ;  /* 0x0000002206067c25 */ /* 0x000fe2000f8e00a2 */
[----:B------:R-:W-:Y:S01]  /*4280*/  UIMAD UR6, UR7, UR34, UR6 ;  /* 0x00000022070672a4 */ /* 0x000fe2000f8e0206 */
[----:B------:R-:W1:Y:S01]  /*4290*/  @!P1 LDC.64 R14, c[0x0][0x218] ;  /* 0x00008600ff0e9b82 */ /* 0x000e620000000a00 */
[----:B------:R2:W-:Y:S01]  /*42a0*/  @P1 STS.128 [R192+0x4000], RZ ;  /* 0x004000ffc0001388 */ /* 0x0005e20000000c00 */
[----:B------:R-:W-:-:S03]  /*42b0*/  @!P1 LEA R2, P3, R0, R6, 0x5 ;  /* 0x0000000600029211 */ /* 0x000fc600078628ff */
[----:B------:R-:W-:Y:S01]  /*42c0*/  VIADD R9, R7, UR6 ;  /* 0x0000000607097c36 */ /* 0x000fe20008000000 */
[----:B------:R-:W-:Y:S02]  /*42d0*/  @!P1 IADD3 R0, P2, R6, UR36, RZ ;  /* 0x0000002406009c10 */ /* 0x000fe4000ff5e0ff */
[----:B------:R-:W3:Y:S02]  /*42e0*/  @!P1 LDC.64 R12, c[0x0][0x218] ;  /* 0x00008600ff0c9b82 */ /* 0x000ee40000000a00 */
[----:B------:R-:W-:Y:S02]  /*42f0*/  @!P1 LEA.HI.X R11, R8, R9, R5, 0x5, P3 ;  /* 0x00000009080b9211 */ /* 0x000fe400018f2c05 */
[----:B------:R-:W-:-:S04]  /*4300*/  @!P1 IADD3.X R5, R9, UR35, RZ, P2, !PT ;  /* 0x0000002309059c10 */ /* 0x000fc800097fe4ff */
        /* <DEDUP_REMOVED lines=35> */
.L_x_1251:
[----:B------:R-:W-:Y:S05]  /*4540*/  BSYNC B0 ;  /* 0x0000000000007941 */ /* 0x000fea0003800000 */
.L_x_1250:
[----:B------:R-:W0:Y:S02]  /*4550*/  LDGDEPBAR ;  /* 0x00000000000079af */ /* 0x000e240000000000 */
.L_x_1249:
[----:B------:R-:W-:Y:S01]  /*4560*/  FMNMX.FTZ R2, R20, R32, !PT ;  /* 0x0000002014027209 */ /* 0x000fe20007810000 */
[----:B------:R-:W-:Y:S01]  /*4570*/  STL [R1+0x194], R186 ;  /* 0x000194ba01007387 */ /* 0x000fe20000100800 */
[----:B-1----:R-:W-:Y:S01]  /*4580*/  FMNMX.FTZ R6, R21, R54, !PT ;  /* 0x0000003615067209 */ /* 0x002fe20007810000 */
[C---:B------:R-:W-:Y:S01]  /*4590*/  VIADD R9, R180.reuse, 0x4 ;  /* 0x00000004b4097836 */ /* 0x040fe20000000000 */
[----:B------:R-:W-:Y:S01]  /*45a0*/  FMNMX.FTZ R2, R33, R2, !PT ;  /* 0x0000000221027209 */ /* 0x000fe20007810000 */
[----:B------:R-:W-:Y:S01]  /*45b0*/  STL [R1+0x190], R185 ;  /* 0x000190b901007387 */ /* 0x000fe20000100800 */
[----:B------:R-:W-:Y:S01]  /*45c0*/  FMNMX.FTZ R6, R61, R6, !PT ;  /* 0x000000063d067209 */ /* 0x000fe20007810000 */
[----:B------:R-:W-:Y:S01]  /*45d0*/  IMAD.WIDE.U32 R18, R180, -0x326172a9, RZ ;  /* 0xcd9e8d57b4127825 */ /* 0x000fe200078e00ff */
[----:B------:R-:W-:Y:S01]  /*45e0*/  FMNMX.FTZ R2, R31, R2, !PT ;  /* 0x000000021f027209 */ /* 0x000fe20007810000 */
[----:B------:R-:W-:Y:S01]  /*45f0*/  STL [R1+0x18c], R184 ;  /* 0x00018cb801007387 */ /* 0x000fe20000100800 */
[----:B------:R-:W-:Y:S01]  /*4600*/  LOP3.LUT R0, R157, 0x7ffffffc, RZ, 0xc0, !PT ;  /* 0x7ffffffc9d007812 */ /* 0x000fe200078ec0ff */
[----:B------:R-:W-:Y:S01]  /*4610*/  USHF.L.U32 UR6, UR19, 0x1, URZ ;  /* 0x0000000113067899 */ /* 0x000fe2000800063f */
[----:B------:R-:W-:Y:S01]  /*4620*/  FMNMX.FTZ R2, R30, R2, !PT ;  /* 0x000000021e027209 */ /* 0x000fe20007810000 */
[----:B------:R-:W-:Y:S01]  /*4630*/  STL [R1+0x188], R183 ;  /* 0x000188b701007387 */ /* 0x000fe20000100800 */
[----:B------:R-:W-:Y:S01]  /*4640*/  LOP3.LUT R8, R161, UR32, RZ, 0x3c, !PT ;  /* 0x00000020a1087c12 */ /* 0x000fe2000f8e3cff */
[----:B------:R-:W-:Y:S01]  /*4650*/  IMAD.IADD R0, R81, 0x1, -R0 ;  /* 0x0000000151007824 */ /* 0x000fe200078e0a00 */
[----:B------:R-:W-:Y:S01]  /*4660*/  FMNMX.FTZ R2, R29, R2, !PT ;  /* 0x000000021d027209 */ /* 0x000fe20007810000 */
[----:B------:R-:W-:Y:S01]  /*4670*/  STL [R1+0x184], R182 ;  /* 0x000184b601007387 */ /* 0x000fe20000100800 */
[----:B--2---:R-:W-:Y:S01]  /*4680*/  IMAD.WIDE.U32 R14, R9, -0x326172a9, RZ ;  /* 0xcd9e8d57090e7825 */ /* 0x004fe200078e00ff */
[----:B------:R-:W-:Y:S01]  /*4690*/  ULOP3.LUT UR7, UR6, UR33, URZ, 0x3c, !UPT ;  /* 0x0000002106077292 */ /* 0x000fe2000f8e3c3f */
[----:B------:R-:W-:Y:S01]  /*46a0*/  FMNMX.FTZ R2, R23, R2, !PT ;  /* 0x0000000217027209 */ /* 0x000fe20007810000 */
[----:B------:R-:W-:Y:S01]  /*46b0*/  STL [R1+0x180], R181 ;  /* 0x000180b501007387 */ /* 0x000fe20000100800 */
[----:B------:R-:W-:Y:S01]  /*46c0*/  IMAD.SHL.U32 R5, R0, 0x2, RZ ;  /* 0x0000000200057824 */ /* 0x000fe200078e00ff */
[----:B------:R-:W-:Y:S01]  /*46d0*/  UIADD3 UR6, UR6, 0x1, URZ ;  /* 0x0000000106067890 */ /* 0x000fe2000fffe03f */
[----:B------:R-:W-:Y:S01]  /*46e0*/  FMNMX.FTZ R2, R28, R2, !PT ;  /* 0x000000021c027209 */ /* 0x000fe20007810000 */
[----:B------:R-:W-:Y:S01]  /*46f0*/  STL [R1+0x17c], R176 ;  /* 0x00017cb001007387 */ /* 0x000fe20000100800 */
[----:B------:R-:W-:Y:S01]  /*4700*/  IMAD R230, R82, UR17, R5 ;  /* 0x0000001152e67c24 */ /* 0x000fe2000f8e0205 */
[----:B------:R-:W-:Y:S01]  /*4710*/  LOP3.LUT R5, R19, R8, RZ, 0x3c, !PT ;  /* 0x0000000813057212 */ /* 0x000fe200078e3cff */
[----:B------:R-:W-:Y:S01]  /*4720*/  IMAD.WIDE.U32 R12, R9, -0x326172a9, RZ ;  /* 0xcd9e8d57090c7825 */ /* 0x000fe200078e00ff */
[----:B------:R-:W-:Y:S01]  /*4730*/  FMNMX.FTZ R2, R123, R2, !PT ;  /* 0x000000027b027209 */ /* 0x000fe20007810000 */
[----:B------:R-:W-:Y:S01]  /*4740*/  STL [R1+0x178], R47 ;  /* 0x0001782f01007387 */ /* 0x000fe20000100800 */
[----:B------:R-:W-:Y:S01]  /*4750*/  UIADD3 UR41, UR33, -0x4498517b, URZ ;  /* 0xbb67ae8521297890 */ /* 0x000fe2000fffe03f */
[----:B------:R-:W-:Y:S01]  /*4760*/  IMAD.WIDE.U32 R234, R5, -0x2daee0ad, RZ ;  /* 0xd2511f5305ea7825 */ /* 0x000fe200078e00ff */
[----:B------:R-:W-:Y:S01]  /*4770*/  FMNMX.FTZ R2, R117, R2, !PT ;  /* 0x0000000275027209 */ /* 0x000fe20007810000 */
[----:B------:R-:W-:Y:S01]  /*4780*/  STL [R1+0x174], R46 ;  /* 0x0001742e01007387 */ /* 0x000fe20000100800 */
[----:B------:R-:W-:Y:S01]  /*4790*/  ULOP3.LUT UR6, UR6, UR33, URZ, 0x3c, !UPT ;  /* 0x0000002106067292 */ /* 0x000fe2000f8e3c3f */
        /* <DEDUP_REMOVED lines=8> */
[----:B------:R-:W-:Y:S01]  /*4820*/  LOP3.LUT R16, R235, UR41, R10, 0x96, !PT ;  /* 0x00000029eb107c12 */ /* 0x000fe2000f8e960a */
[----:B------:R-:W-:Y:S01]  /*4830*/  IMAD.IADD R0, R156, 0x1, R83 ;  /* 0x000000019c007824 */ /* 0x000fe200078e0253 */
[----:B------:R-:W-:Y:S01]  /*4840*/  FMNMX.FTZ R2, R121, R2, !PT ;  /* 0x0000000279027209 */ /* 0x000fe20007810000 */
[----:B------:R-:W-:Y:S01]  /*4850*/  STL [R1+0x90], R8 ;  /* 0x0000900801007387 */ /* 0x000fe20000100800 */
[----:B------:R-:W-:Y:S01]  /*4860*/  UIADD3 UR40, UR32, 0x3c6ef372, URZ ;  /* 0x3c6ef37220287890 */ /* 0x000fe2000fffe03f */
[----:B------:R-:W-:Y:S01]  /*4870*/  IMAD.WIDE.U32 R82, R16, -0x326172a9, RZ ;  /* 0xcd9e8d5710527825 */ /* 0x000fe200078e00ff */
[----:B------:R-:W-:Y:S01]  /*4880*/  FMNMX.FTZ R2, R112, R2, !PT ;  /* 0x0000000270027209 */ /* 0x000fe20007810000 */
[----:B------:R1:W-:Y:S01]  /*4890*/  STL [R1+0x118], R9 ;  /* 0x0001180901007387 */ /* 0x0003e20000100800 */
[----:B------:R-:W-:Y:S01]  /*48a0*/  ULDC UR43, c[0x0][0x2ec] ;  /* 0x0000bb00002b7ab9 */ /* 0x000fe20000000800 */
[----:B------:R-:W-:Y:S01]  /*48b0*/  UIADD3 UR39, UR33, 0x76cf5d0a, URZ ;  /* 0x76cf5d0a21277890 */ /* 0x000fe2000fffe03f */
[----:B------:R-:W-:Y:S01]  /*48c0*/  FMNMX.FTZ R2, R116, R2, !PT ;  /* 0x0000000274027209 */ /* 0x000fe20007810000 */
[----:B------:R-:W-:Y:S01]  /*48d0*/  UIADD3 UR37, UR33, 0x32370b8f, URZ ;  /* 0x32370b8f21257890 */ /* 0x000fe2000fffe03f */
[----:B------:R-:W-:Y:S01]  /*48e0*/  LEA R177, R0, UR4, 0x1 ;  /* 0x0000000400b17c11 */ /* 0x000fe2000f8e08ff */
[----:B------:R-:W-:Y:S01]  /*48f0*/  UIADD3 UR38, UR32, -0x255992d5, URZ ;  /* 0xdaa66d2b20267890 */ /* 0x000fe2000fffe03f */
[----:B------:R-:W-:Y:S01]  /*4900*/  FMNMX.FTZ R2, R108, R2, !PT ;  /* 0x000000026c027209 */ /* 0x000fe20007810000 */
[----:B------:R-:W-:-:S02]  /*4910*/  UIADD3 UR36, UR32, 0x78dde6e4, URZ ;  /* 0x78dde6e420247890 */ /* 0x000fc4000fffe03f */
[----:B------:R-:W-:Y:S01]  /*4920*/  UIADD3 UR35, UR33, -0x126145ec, URZ ;  /* 0xed9eba1421237890 */ /* 0x000fe2000fffe03f */
[----:B------:R-:W-:Y:S01]  /*4930*/  LDSM.16.MT88.4 R96, [R177+0x6000] ;  /* 0x00600000b160783b */ /* 0x000fe20000004200 */
[----:B------:R-:W-:Y:S02]  /*4940*/  UIADD3 UR30, UR32, 0x1715609d, URZ ;  /* 0x1715609d201e7890 */ /* 0x000fe4000fffe03f */
[----:B------:R-:W-:Y:S01]  /*4950*/  UIADD3 UR29, UR33, -0x56f99767, URZ ;  /* 0xa9066899211d7890 */ /* 0x000fe2000fffe03f */
[----:B------:R-:W2:Y:S04]  /*4960*/  SHFL.BFLY PT, R7, R2, 0x2, 0x1f ;  /* 0x0c401f0002077f89 */ /* 0x000ea800000e0000 */
[----:B------:R-:W-:Y:S01]  /*4970*/  LDSM.16.MT88.4 R88, [R177+0x6800] ;  /* 0x00680000b158783b */ /* 0x000fe20000004200 */
[----:B-1----:R-:W-:-:S02]  /*4980*/  LOP3.LUT R9, R15, R8, RZ, 0x3c, !PT ;  /* 0x000000080f097212 */ /* 0x002fc400078e3cff */
[----:B------:R-:W-:Y:S02]  /*4990*/  LOP3.LUT R8, R11, UR6, RZ, 0x3c, !PT ;  /* 0x000000060b087c12 */ /* 0x000fe4000f8e3cff */
[----:B------:R-:W-:Y:S01]  /*49a0*/  LOP3.LUT R15, R51, UR41, R10, 0x96, !PT ;  /* 0x00000029330f7c12 */ /* 0x000fe2000f8e960a */
[----:B------:R-:W-:-:S04]  /*49b0*/  IMAD.WIDE.U32 R40, R9, -0x2daee0ad, RZ ;  /* 0xd2511f5309287825 */ /* 0x000fc800078e00ff */
[----:B------:R-:W-:Y:S01]  /*49c0*/  IMAD.WIDE.U32 R8, R8, -0x326172a9, RZ ;  /* 0xcd9e8d5708087825 */ /* 0x000fe200078e00ff */
[----:B------:R-:W-:-:S03]  /*49d0*/  LOP3.LUT R5, R41, UR41, R10, 0x96, !PT ;  /* 0x0000002929057c12 */ /* 0x000fc6000f8e960a */
[----:B------:R-:W-:Y:S01]  /*49e0*/  IMAD.WIDE.U32 R48, R15, -0x326172a9, RZ ;  /* 0xcd9e8d570f307825 */ /* 0x000fe200078e00ff */
[----:B--2---:R-:W-:Y:S02]  /*49f0*/  FMNMX.FTZ R70, R2, R7, !PT ;  /* 0x0000000702467209 */ /* 0x004fe40007810000 */
[----:B------:R-:W-:Y:S01]  /*4a00*/  FMNMX.FTZ R2, R55, R6, !PT ;  /* 0x0000000637027209 */ /* 0x000fe20007810000 */
[----:B------:R-:W-:Y:S01]  /*4a10*/  IMAD.WIDE.U32 R38, R5, -0x326172a9, RZ ;  /* 0xcd9e8d5705267825 */ /* 0x000fe200078e00ff */
[----:B------:R-:W-:Y:S01]  /*4a20*/  LOP3.LUT R6, R11, UR7, RZ, 0x3c, !PT ;  /* 0x000000070b067c12 */ /* 0x000fe2000f8e3cff */
[----:B------:R-:W1:Y:S01]  /*4a30*/  SHFL.BFLY PT, R17, R70, 0x1, 0x1f ;  /* 0x0c201f0046117f89 */ /* 0x000e6200000e0000 */
[----:B------:R-:W-:Y:S02]  /*4a40*/  FMNMX.FTZ R2, R53, R2, !PT ;  /* 0x0000000235027209 */ /* 0x000fe40007810000 */
[----:B------:R-:W-:Y:S01]  /*4a50*/  LOP3.LUT R11, R11, UR6, RZ, 0x3c, !PT ;  /* 0x000000060b0b7c12 */ /* 0x000fe2000f8e3cff */
[----:B------:R-:W-:Y:S01]  /*4a60*/  IMAD.WIDE.U32 R6, R6, -0x326172a9, RZ ;  /* 0xcd9e8d5706067825 */ /* 0x000fe200078e00ff */
[----:B------:R-:W-:-:S02]  /*4a70*/  FMNMX.FTZ R2, R52, R2, !PT ;  /* 0x0000000234027209 */ /* 0x000fc40007810000 */
[----:B------:R-:W-:Y:S01]  /*4a80*/  FMNMX.FTZ R5, R27, R63, !PT ;  /* 0x0000003f1b057209 */ /* 0x000fe20007810000 */
[----:B------:R-:W-:Y:S01]  /*4a90*/  IMAD.WIDE.U32 R10, R11, -0x326172a9, RZ ;  /* 0xcd9e8d570b0a7825 */ /* 0x000fe200078e00ff */
[----:B------:R-:W-:Y:S02]  /*4aa0*/  FMNMX.FTZ R2, R43, R2, !PT ;  /* 0x000000022b027209 */ /* 0x000fe40007810000 */
[----:B------:R-:W-:Y:S02]  /*4ab0*/  FMNMX.FTZ R5, R64, R5, !PT ;  /* 0x0000000540057209 */ /* 0x000fe40007810000 */
[----:B------:R-:W-:Y:S02]  /*4ac0*/  FMNMX.FTZ R2, R42, R2, !PT ;  /* 0x000000022a027209 */ /* 0x000fe40007810000 */
[----:B------:R-:W-:Y:S02]  /*4ad0*/  LOP3.LUT R126, R9, UR42, R14, 0x96, !PT ;  /* 0x0000002a097e7c12 */ /* 0x000fe4000f8e960e */
[----:B------:R-:W-:-:S02]  /*4ae0*/  FMNMX.FTZ R2, R148, R2, !PT ;  /* 0x0000000294027209 */ /* 0x000fc40007810000 */
[--C-:B------:R-:W-:Y:S02]  /*4af0*/  LOP3.LUT R62, R9, UR42, R18.reuse, 0x96, !PT ;  /* 0x0000002a093e7c12 */ /* 0x100fe4000f8e9612 */
[----:B------:R-:W-:Y:S02]  /*4b00*/  FMNMX.FTZ R2, R147, R2, !PT ;  /* 0x0000000293027209 */ /* 0x000fe40007810000 */
[----:B------:R-:W-:Y:S02]  /*4b10*/  LOP3.LUT R79, R11, UR42, R18, 0x96, !PT ;  /* 0x0000002a0b4f7c12 */ /* 0x000fe4000f8e9612 */
[----:B------:R-:W-:Y:S02]  /*4b20*/  FMNMX.FTZ R2, R179, R2, !PT ;  /* 0x00000002b3027209 */ /* 0x000fe40007810000 */
[----:B-1----:R-:W-:Y:S02]  /*4b30*/  FMNMX.FTZ R70, R70, R17, !PT ;  /* 0x0000001146467209 */ /* 0x002fe40007810000 */
[----:B------:R-:W-:-:S02]  /*4b40*/  FMNMX.FTZ R2, R178, R2, !PT ;  /* 0x00000002b2027209 */ /* 0x000fc40007810000 */
[----:B------:R-:W-:Y:S02]  /*4b50*/  LOP3.LUT R129, R11, UR42, R12, 0x96, !PT ;  /* 0x0000002a0b817c12 */ /* 0x000fe4000f8e960c */
[----:B------:R-:W-:Y:S02]  /*4b60*/  FMNMX.FTZ R2, R221, R2, !PT ;  /* 0x00000002dd027209 */ /* 0x000fe40007810000 */
[--C-:B------:R-:W-:Y:S02]  /*4b70*/  LOP3.LUT R9, R83, UR40, R6.reuse, 0x96, !PT ;  /* 0x0000002853097c12 */ /* 0x100fe4000f8e9606 */
[----:B------:R-:W-:Y:S02]  /*4b80*/  FMNMX.FTZ R2, R216, R2, !PT ;  /* 0x00000002d8027209 */ /* 0x000fe40007810000 */
[----:B------:R-:W-:Y:S01]  /*4b90*/  LOP3.LUT R11, R39, UR40, R6, 0x96, !PT ;  /* 0x00000028270b7c12 */ /* 0x000fe2000f8e9606 */
[----:B------:R-:W-:Y:S01]  /*4ba0*/  FMUL.FTZ R6, R70, UR43 ;  /* 0x0000002b46067c20 */ /* 0x000fe20008410000 */
[----:B------:R-:W-:-:S02]  /*4bb0*/  FMNMX.FTZ R2, R224, R2, !PT ;  /* 0x00000002e0027209 */ /* 0x000fc40007810000 */
[----:B------:R-:W-:Y:S01]  /*4bc0*/  FMNMX.FTZ R5, R78, R5, !PT ;  /* 0x000000054e057209 */ /* 0x000fe20007810000 */
[----:B------:R-:W-:Y:S01]  /*4bd0*/  IMAD.WIDE.U32 R34, R11, -0x2daee0ad, RZ ;  /* 0xd2511f530b227825 */ /* 0x000fe200078e00ff */
[----:B------:R-:W-:Y:S02]  /*4be0*/  FMNMX.FTZ R2, R223, R2, !PT ;  /* 0x00000002df027209 */ /* 0x000fe40007810000 */
[----:B------:R-:W-:Y:S02]  /*4bf0*/  FSETP.NEU.FTZ.AND P1, PT, R70, -INF , PT ;  /* 0xff8000004600780b */ /* 0x000fe40003f3d000 */
[----:B------:R-:W-:Y:S01]  /*4c00*/  FMNMX.FTZ R5, R75, R5, !PT ;  /* 0x000000054b057209 */ /* 0x000fe20007810000 */
[----:B------:R-:W1:Y:S01]  /*4c10*/  SHFL.BFLY PT, R69, R2, 0x2, 0x1f ;  /* 0x0c401f0002457f89 */ /* 0x000e6200000e0000 */
[----:B------:R-:W-:Y:S02]  /*4c20*/  FSEL R24, R6, RZ, P1 ;  /* 0x000000ff06187208 */ /* 0x000fe40000800000 */
[----:B------:R-:W-:-:S02]  /*4c30*/  LOP3.LUT R41, R83, UR40, R8, 0x96, !PT ;  /* 0x0000002853297c12 */ /* 0x000fc4000f8e9608 */
[----:B------:R-:W-:Y:S02]  /*4c40*/  LOP3.LUT R125, R39, UR40, R8, 0x96, !PT ;  /* 0x00000028277d7c12 */ /* 0x000fe4000f8e9608 */
[----:B------:R-:W-:Y:S01]  /*4c50*/  LOP3.LUT R13, R7, UR42, R18, 0x96, !PT ;  /* 0x0000002a070d7c12 */ /* 0x000fe2000f8e9612 */
[----:B------:R-:W-:Y:S01]  /*4c60*/  IMAD.WIDE.U32 R18, R9, -0x2daee0ad, RZ ;  /* 0xd2511f5309127825 */ /* 0x000fe200078e00ff */
[----:B------:R-:W-:-:S03]  /*4c70*/  FMNMX.FTZ R8, R74, R5, !PT ;  /* 0x000000054a087209 */ /* 0x000fc60007810000 */
[----:B------:R-:W-:Y:S01]  /*4c80*/  FFMA.FTZ R5, R20, UR43, -R24 ;  /* 0x0000002b14057c23 */ /* 0x000fe20008010818 */
[C---:B------:R-:W-:Y:S02]  /*4c90*/  LOP3.LUT R51, R7.reuse, UR42, R14, 0x96, !PT ;  /* 0x0000002a07337c12 */ /* 0x040fe4000f8e960e */
[----:B------:R-:W-:Y:S01]  /*4ca0*/  LOP3.LUT R14, R7, UR42, R12, 0x96, !PT ;  /* 0x0000002a070e7c12 */ /* 0x000fe2000f8e960c */
[----:B------:R-:W-:Y:S01]  /*4cb0*/  IMAD.WIDE.U32 R6, R13, -0x2daee0ad, RZ ;  /* 0xd2511f530d067825 */ /* 0x000fe200078e00ff */
[----:B------:R2:W-:Y:S01]  /*4cc0*/  MUFU.EX2 R244, R5 ;  /* 0x0000000500f47308 */ /* 0x0005e20000000800 */
[--C-:B------:R-:W-:Y:S02]  /*4cd0*/  LOP3.LUT R60, R83, UR40, R10.reuse, 0x96, !PT ;  /* 0x00000028533c7c12 */ /* 0x100fe4000f8e960a */
[----:B------:R-:W-:Y:S02]  /*4ce0*/  LOP3.LUT R83, R49, UR40, R10, 0x96, !PT ;  /* 0x0000002831537c12 */ /* 0x000fe4000f8e960a */
[----:B------:R-:W-:-:S02]  /*4cf0*/  LOP3.LUT R10, R7, UR39, R234, 0x96, !PT ;  /* 0x00000027070a7c12 */ /* 0x000fc4000f8e96ea */
[----:B------:R-:W-:Y:S02]  /*4d00*/  LOP3.LUT R13, R7, UR39, R234, 0x96, !PT ;  /* 0x00000027070d7c12 */ /* 0x000fe4000f8e96ea */
[C-C-:B------:R-:W-:Y:S02]  /*4d10*/  LOP3.LUT R12, R19.reuse, UR37, R6.reuse, 0x96, !PT ;  /* 0x00000025130c7c12 */ /* 0x140fe4000f8e9606 */
[----:B------:R-:W-:Y:S01]  /*4d20*/  LOP3.LUT R22, R19, UR37, R6, 0x96, !PT ;  /* 0x0000002513167c12 */ /* 0x000fe2000f8e9606 */
[----:B------:R-:W-:Y:S01]  /*4d30*/  IMAD.WIDE.U32 R6, R14, -0x2daee0ad, RZ ;  /* 0xd2511f530e067825 */ /* 0x000fe200078e00ff */
[----:B-1----:R-:W-:-:S03]  /*4d40*/  FMNMX.FTZ R69, R2, R69, !PT ;  /* 0x0000004502457209 */ /* 0x002fc60007810000 */
[----:B------:R-:W-:Y:S01]  /*4d50*/  FFMA.FTZ R2, R32, UR43, -R24 ;  /* 0x0000002b20027c23 */ /* 0x000fe20008010818 */
[----:B------:R-:W-:Y:S01]  /*4d60*/  IMAD.WIDE.U32 R80, R12, -0x326172a9, RZ ;  /* 0xcd9e8d570c507825 */ /* 0x000fe200078e00ff */
[----:B--2---:R-:W-:Y:S02]  /*4d70*/  FMNMX.FTZ R5, R73, R8, !PT ;  /* 0x0000000849057209 */ /* 0x004fe40007810000 */
[----:B------:R1:W-:Y:S01]  /*4d80*/  MUFU.EX2 R231, R2 ;  /* 0x0000000200e77308 */ /* 0x0003e20000000800 */
[----:B------:R-:W-:Y:S02]  /*4d90*/  FMNMX.FTZ R8, R36, R65, !PT ;  /* 0x0000004124087209 */ /* 0x000fe40007810000 */
[----:B------:R-:W-:Y:S02]  /*4da0*/  FMNMX.FTZ R9, R59, R5, !PT ;  /* 0x000000053b097209 */ /* 0x000fe40007810000 */
[----:B------:R-:W-:Y:S02]  /*4db0*/  FMNMX.FTZ R5, R72, R8, !PT ;  /* 0x0000000848057209 */ /* 0x000fe40007810000 */
[----:B------:R-:W-:-:S02]  /*4dc0*/  LOP3.LUT R14, R7, UR39, R50, 0x96, !PT ;  /* 0x00000027070e7c12 */ /* 0x000fc4000f8e9632 */
[----:B------:R-:W-:Y:S02]  /*4dd0*/  FMNMX.FTZ R5, R67, R5, !PT ;  /* 0x0000000543057209 */ /* 0x000fe40007810000 */
[----:B------:R-:W-:Y:S02]  /*4de0*/  FMNMX.FTZ R7, R150, R9, !PT ;  /* 0x0000000996077209 */ /* 0x000fe40007810000 */
[----:B------:R-:W2:Y:S01]  /*4df0*/  SHFL.BFLY PT, R9, R69, 0x1, 0x1f ;  /* 0x0c201f0045097f89 */ /* 0x000ea200000e0000 */
[----:B------:R-:W-:Y:S02]  /*4e00*/  FMNMX.FTZ R5, R66, R5, !PT ;  /* 0x0000000542057209 */ /* 0x000fe40007810000 */
[----:B------:R-:W-:Y:S01]  /*4e10*/  LOP3.LUT R17, R35, UR37, R6, 0x96, !PT ;  /* 0x0000002523117c12 */ /* 0x000fe2000f8e9606 */
[--C-:B-1----:R-:W-:Y:S01]  /*4e20*/  FFMA.FTZ R2, R33, UR43, -R24.reuse ;  /* 0x0000002b21027c23 */ /* 0x102fe20008010818 */
[----:B------:R-:W-:Y:S01]  /*4e30*/  FMNMX.FTZ R5, R58, R5, !PT ;  /* 0x000000053a057209 */ /* 0x000fe20007810000 */
[----:B------:R-:W-:-:S02]  /*4e40*/  FFMA.FTZ R6, R31, UR43, -R24 ;  /* 0x0000002b1f067c23 */ /* 0x000fc40008010818 */
[----:B------:R1:W-:Y:S01]  /*4e50*/  MUFU.EX2 R184, R2 ;  /* 0x0000000200b87308 */ /* 0x0003e20000000800 */
[----:B------:R-:W-:Y:S01]  /*4e60*/  FMNMX.FTZ R8, R57, R5, !PT ;  /* 0x0000000539087209 */ /* 0x000fe20007810000 */
[----:B------:R-:W-:-:S06]  /*4e70*/  FFMA.FTZ R5, R30, UR43, -R24 ;  /* 0x0000002b1e057c23 */ /* 0x000fcc0008010818 */
[----:B------:R3:W-:Y:S08]  /*4e80*/  MUFU.EX2 R46, R5 ;  /* 0x00000005002e7308 */ /* 0x0007f00000000800 */
[----:B------:R4:W-:Y:S01]  /*4e90*/  MUFU.EX2 R181, R6 ;  /* 0x0000000600b57308 */ /* 0x0009e20000000800 */
[----:B-1----:R-:W-:Y:S02]  /*4ea0*/  FMNMX.FTZ R2, R149, R7, !PT ;  /* 0x0000000795027209 */ /* 0x002fe40007810000 */
[----:B--2---:R-:W-:-:S02]  /*4eb0*/  FMNMX.FTZ R69, R69, R9, !PT ;  /* 0x0000000945457209 */ /* 0x004fc40007810000 */
[----:B------:R-:W-:Y:S02]  /*4ec0*/  FMNMX.FTZ R2, R222, R2, !PT ;  /* 0x00000002de027209 */ /* 0x000fe40007810000 */
[----:B------:R-:W-:Y:S02]  /*4ed0*/  FSETP.NEU.FTZ.AND P1, PT, R69, -INF , PT ;  /* 0xff8000004500780b */ /* 0x000fe40003f3d000 */
[----:B---3--:R-:W-:Y:S01]  /*4ee0*/  FMNMX.FTZ R5, R56, R8, !PT ;  /* 0x0000000838057209 */ /* 0x008fe20007810000 */
[----:B------:R-:W-:Y:S01]  /*4ef0*/  FFMA.FTZ R8, R23, UR43, -R24 ;  /* 0x0000002b17087c23 */ /* 0x000fe20008010818 */
[----:B------:R-:W-:Y:S01]  /*4f00*/  FMNMX.FTZ R2, R220, R2, !PT ;  /* 0x00000002dc027209 */ /* 0x000fe20007810000 */
[----:B------:R-:W-:Y:S01]  /*4f10*/  IMAD.WIDE.U32 R22, R22, -0x326172a9, RZ ;  /* 0xcd9e8d5716167825 */ /* 0x000fe200078e00ff */
[----:B------:R-:W-:Y:S01]  /*4f20*/  FMNMX.FTZ R5, R124, R5, !PT ;  /* 0x000000057c057209 */ /* 0x000fe20007810000 */
[----:B------:R1:W2:Y:S01]  /*4f30*/  MUFU.EX2 R26, R8 ;  /* 0x00000008001a7308 */ /* 0x0002a20000000800 */
[----:B------:R-:W-:Y:S01]  /*4f40*/  FMNMX.FTZ R2, R229, R2, !PT ;  /* 0x00000002e5027209 */ /* 0x000fe20007810000 */
[----:B----4-:R-:W-:Y:S01]  /*4f50*/  IMAD.WIDE.U32 R6, R10, -0x326172a9, RZ ;  /* 0xcd9e8d570a067825 */ /* 0x010fe200078e00ff */
[----:B------:R-:W-:-:S02]  /*4f60*/  FMNMX.FTZ R5, R114, R5, !PT ;  /* 0x0000000572057209 */ /* 0x000fc40007810000 */
[----:B------:R-:W-:Y:S02]  /*4f70*/  FMNMX.FTZ R2, R227, R2, !PT ;  /* 0x00000002e3027209 */ /* 0x000fe40007810000 */
[----:B------:R-:W-:Y:S01]  /*4f80*/  LOP3.LUT R10, R7, UR38, R82, 0x96, !PT ;  /* 0x00000026070a7c12 */ /* 0x000fe2000f8e9652 */
[----:B------:R-:W-:Y:S01]  /*4f90*/  FFMA.FTZ R7, R29, UR43, -R24 ;  /* 0x0000002b1d077c23 */ /* 0x000fe20008010818 */
[----:B------:R-:W-:Y:S02]  /*4fa0*/  LOP3.LUT R16, R81, UR36, R6, 0x96, !PT ;  /* 0x0000002451107c12 */ /* 0x000fe4000f8e9606 */
[----:B------:R-:W-:Y:S01]  /*4fb0*/  FMNMX.FTZ R9, R120, R5, !PT ;  /* 0x0000000578097209 */ /* 0x000fe20007810000 */
[----:B------:R3:W-:Y:S01]  /*4fc0*/  MUFU.EX2 R87, R7 ;  /* 0x0000000700577308 */ /* 0x0007e20000000800 */
[----:B------:R-:W-:Y:S01]  /*4fd0*/  FMUL.FTZ R5, R69, UR43 ;  /* 0x0000002b45057c20 */ /* 0x000fe20008410000 */
[----:B------:R-:W-:Y:S01]  /*4fe0*/  FMNMX.FTZ R2, R226, R2, !PT ;  /* 0x00000002e2027209 */ /* 0x000fe20007810000 */
[----:B------:R-:W-:Y:S01]  /*4ff0*/  IMAD.WIDE.U32 R10, R10, -0x2daee0ad, RZ ;  /* 0xd2511f530a0a7825 */ /* 0x000fe200078e00ff */
[----:B------:R-:W-:-:S03]  /*5000*/  FMNMX.FTZ R9, R115, R9, !PT ;  /* 0x0000000973097209 */ /* 0x000fc60007810000 */
[----:B-1----:R-:W-:Y:S01]  /*5010*/  FFMA.FTZ R8, R28, UR43, -R24 ;  /* 0x0000002b1c087c23 */ /* 0x002fe20008010818 */
[----:B------:R-:W-:Y:S01]  /*5020*/  FSEL R25, R5, RZ, P1 ;  /* 0x000000ff05197208 */ /* 0x000fe20000800000 */
[----:B------:R-:W-:Y:S01]  /*5030*/  IMAD.WIDE.U32 R76, R16, -0x2daee0ad, RZ ;  /* 0xd2511f53104c7825 */ /* 0x000fe200078e00ff */
[----:B------:R-:W-:Y:S01]  /*5040*/  FMNMX.FTZ R5, R118, R9, !PT ;  /* 0x0000000976057209 */ /* 0x000fe20007810000 */
[----:B------:R1:W-:Y:S01]  /*5050*/  MUFU.EX2 R252, R8 ;  /* 0x0000000800fc7308 */ /* 0x0003e20000000800 */
[----:B------:R-:W-:Y:S01]  /*5060*/  FMNMX.FTZ R2, R225, R2, !PT ;  /* 0x00000002e1027209 */ /* 0x000fe20007810000 */
[----:B--2---:R-:W-:Y:S01]  /*5070*/  IMAD.MOV.U32 R49, RZ, RZ, R26 ;  /* 0x000000ffff317224 */ /* 0x004fe200078e001a */
[----:B------:R-:W-:Y:S02]  /*5080*/  FMNMX.FTZ R5, R111, R5, !PT ;  /* 0x000000056f057209 */ /* 0x000fe40007810000 */
[----:B------:R-:W-:Y:S01]  /*5090*/  LOP3.LUT R39, R11, UR35, R18, 0x96, !PT ;  /* 0x000000230b277c12 */ /* 0x000fe2000f8e9612 */
[----:B------:R-:W2:Y:S01]  /*50a0*/  SHFL.BFLY PT, R68, R2, 0x2, 0x1f ;  /* 0x0c401f0002447f89 */ /* 0x000ea200000e0000 */
[----:B------:R-:W-:Y:S01]  /*50b0*/  LOP3.LUT R37, R77, UR29, R10, 0x96, !PT ;  /* 0x0000001d4d257c12 */ /* 0x000fe2000f8e960a */
[----:B---3--:R-:W-:-:S05]  /*50c0*/  IMAD.WIDE.U32 R6, R13, -0x326172a9, RZ ;  /* 0xcd9e8d570d067825 */ /* 0x008fca00078e00ff */
[----:B------:R-:W-:Y:S01]  /*50d0*/  LOP3.LUT R12, R7, UR38, R82, 0x96, !PT ;  /* 0x00000026070c7c12 */ /* 0x000fe2000f8e9652 */
[----:B------:R-:W-:Y:S01]  /*50e0*/  FFMA.FTZ R7, R21, UR43, -R25 ;  /* 0x0000002b15077c23 */ /* 0x000fe20008010819 */
[----:B------:R-:W-:-:S03]  /*50f0*/  LOP3.LUT R15, R23, UR36, R6, 0x96, !PT ;  /* 0x00000024170f7c12 */ /* 0x000fc6000f8e9606 */
[----:B-1----:R-:W-:Y:S01]  /*5100*/  IMAD.WIDE.U32 R8, R12, -0x2daee0ad, RZ ;  /* 0xd2511f530c087825 */ /* 0x002fe200078e00ff */
[----:B------:R1:W-:Y:S03]  /*5110*/  MUFU.EX2 R246, R7 ;  /* 0x0000000700f67308 */ /* 0x0003e60000000800 */
[----:B------:R-:W-:Y:S01]  /*5120*/  IMAD.WIDE.U32 R20, R15, -0x2daee0ad, RZ ;  /* 0xd2511f530f147825 */ /* 0x000fe200078e00ff */
[----:B------:R-:W-:Y:S02]  /*5130*/  LOP3.LUT R11, R9, UR35, R18, 0x96, !PT ;  /* 0x00000023090b7c12 */ /* 0x000fe4000f8e9612 */
[----:B------:R-:W-:Y:S01]  /*5140*/  FMNMX.FTZ R9, R113, R5, !PT ;  /* 0x0000000571097209 */ /* 0x000fe20007810000 */
[--C-:B------:R-:W-:Y:S01]  /*5150*/  FFMA.FTZ R5, R54, UR43, -R25.reuse ;  /* 0x0000002b36057c23 */ /* 0x100fe20008010819 */
[----:B------:R-:W-:Y:S02]  /*5160*/  IMAD.WIDE.U32 R12, R17, -0x326172a9, RZ ;  /* 0xcd9e8d57110c7825 */ /* 0x000fe400078e00ff */
[----:B------:R-:W-:Y:S01]  /*5170*/  FMNMX.FTZ R71, R106, R9, !PT ;  /* 0x000000096a477209 */ /* 0x000fe20007810000 */
[----:B------:R3:W-:Y:S01]  /*5180*/  MUFU.EX2 R134, R5 ;  /* 0x0000000500867308 */ /* 0x0007e20000000800 */
[----:B--2---:R-:W-:Y:S01]  /*5190*/  FMNMX.FTZ R68, R2, R68, !PT ;  /* 0x0000004402447209 */ /* 0x004fe20007810000 */
[----:B------:R-:W-:Y:S01]  /*51a0*/  FFMA.FTZ R2, R61, UR43, -R25 ;  /* 0x0000002b3d027c23 */ /* 0x000fe20008010819 */
[----:B-1----:R-:W-:-:S03]  /*51b0*/  IMAD.WIDE.U32 R6, R14, -0x326172a9, RZ ;  /* 0xcd9e8d570e067825 */ /* 0x002fc600078e00ff */
[----:B------:R-:W1:Y:S02]  /*51c0*/  SHFL.BFLY PT, R23, R68, 0x1, 0x1f ;  /* 0x0c201f0044177f89 */ /* 0x000e6400000e0000 */
[----:B------:R2:W-:Y:S01]  /*51d0*/  MUFU.EX2 R135, R2 ;  /* 0x0000000200877308 */ /* 0x0005e20000000800 */
[----:B------:R-:W-:Y:S02]  /*51e0*/  LOP3.LUT R14, R7, UR38, R48, 0x96, !PT ;  /* 0x00000026070e7c12 */ /* 0x000fe4000f8e9630 */
[----:B------:R-:W-:Y:S02]  /*51f0*/  LOP3.LUT R18, R13, UR36, R6, 0x96, !PT ;  /* 0x000000240d127c12 */ /* 0x000fe4000f8e9606 */
[----:B------:R-:W-:Y:S01]  /*5200*/  LOP3.LUT R6, R21, UR29, R8, 0x96, !PT ;  /* 0x0000001d15067c12 */ /* 0x000fe2000f8e9608 */
[----:B------:R-:W-:Y:S01]  /*5210*/  IMAD.WIDE.U32 R14, R14, -0x2daee0ad, RZ ;  /* 0xd2511f530e0e7825 */ /* 0x000fe200078e00ff */
[----:B---3--:R-:W3:Y:S03]  /*5220*/  SHFL.BFLY PT, R5, R71, 0x2, 0x1f ;  /* 0x0c401f0047057f89 */ /* 0x008ee600000e0000 */
[----:B------:R-:W-:Y:S01]  /*5230*/  IMAD.WIDE.U32 R18, R18, -0x2daee0ad, RZ ;  /* 0xd2511f5312127825 */ /* 0x000fe200078e00ff */
[----:B------:R-:W-:-:S03]  /*5240*/  LOP3.LUT R16, R15, UR35, R34, 0x96, !PT ;  /* 0x000000230f107c12 */ /* 0x000fc6000f8e9622 */
[----:B------:R-:W-:-:S04]  /*5250*/  IMAD.WIDE.U32 R8, R11, -0x326172a9, RZ ;  /* 0xcd9e8d570b087825 */ /* 0x000fc800078e00ff */
[----:B--2---:R-:W-:Y:S01]  /*5260*/  FFMA.FTZ R2, R55, UR43, -R25 ;  /* 0x0000002b37027c23 */ /* 0x004fe20008010819 */
[----:B------:R-:W-:Y:S01]  /*5270*/  LOP3.LUT R14, R19, UR29, R14, 0x96, !PT ;  /* 0x0000001d130e7c12 */ /* 0x000fe2000f8e960e */
[----:B------:R-:W-:Y:S02]  /*5280*/  IMAD.WIDE.U32 R16, R16, -0x326172a9, RZ ;  /* 0xcd9e8d5710107825 */ /* 0x000fe400078e00ff */
[----:B------:R2:W-:Y:S01]  /*5290*/  MUFU.EX2 R176, R2 ;  /* 0x0000000200b07308 */ /* 0x0005e20000000800 */
[----:B------:R-:W-:Y:S01]  /*52a0*/  LOP3.LUT R9, R9, UR30, R22, 0x96, !PT ;  /* 0x0000001e09097c12 */ /* 0x000fe2000f8e9616 */
[----:B------:R-:W-:Y:S01]  /*52b0*/  IMAD.WIDE.U32 R6, R6, -0x326172a9, RZ ;  /* 0xcd9e8d5706067825 */ /* 0x000fe200078e00ff */
[----:B------:R-:W-:Y:S02]  /*52c0*/  LOP3.LUT R13, R17, UR30, R12, 0x96, !PT ;  /* 0x0000001e110d7c12 */ /* 0x000fe4000f8e960c */
[----:B-1----:R-:W-:Y:S02]  /*52d0*/  FMNMX.FTZ R68, R68, R23, !PT ;  /* 0x0000001744447209 */ /* 0x002fe40007810000 */
[----:B------:R-:W-:Y:S01]  /*52e0*/  LOP3.LUT R11, R7, UR22, R8, 0x96, !PT ;  /* 0x00000016070b7c12 */ /* 0x000fe2000f8e9608 */
[----:B------:R-:W-:Y:S01]  /*52f0*/  IMAD.WIDE.U32 R8, R9, -0x2daee0ad, RZ ;  /* 0xd2511f5309087825 */ /* 0x000fe200078e00ff */
[----:B------:R-:W-:-:S02]  /*5300*/  LOP3.LUT R15, R6, 0xffff, RZ, 0xc0, !PT ;  /* 0x0000ffff060f7812 */ /* 0x000fc400078ec0ff */
[----:B---3--:R-:W-:Y:S01]  /*5310*/  FMNMX.FTZ R71, R71, R5, !PT ;  /* 0x0000000547477209 */ /* 0x008fe20007810000 */
[--C-:B------:R-:W-:Y:S01]  /*5320*/  FFMA.FTZ R5, R42, UR43, -R25.reuse ;  /* 0x0000002b2a057c23 */ /* 0x100fe20008010819 */
[----:B------:R-:W-:Y:S02]  /*5330*/  LOP3.LUT R30, R6, 0xff, RZ, 0xc0, !PT ;  /* 0x000000ff061e7812 */ /* 0x000fe400078ec0ff */
[--C-:B------:R-:W-:Y:S01]  /*5340*/  SHF.R.U32.HI R31, RZ, 0x10, R6.reuse ;  /* 0x00000010ff1f7819 */ /* 0x100fe20000011606 */
[----:B------:R-:W1:Y:S01]  /*5350*/  SHFL.BFLY PT, R12, R71, 0x1, 0x1f ;  /* 0x0c201f00470c7f89 */ /* 0x000e6200000e0000 */
[----:B--2---:R-:W-:Y:S01]  /*5360*/  FFMA.FTZ R2, R53, UR43, -R25 ;  /* 0x0000002b35027c23 */ /* 0x004fe20008010819 */
[----:B------:R-:W-:Y:S01]  /*5370*/  SHF.R.U32.HI R32, RZ, 0x18, R6 ;  /* 0x00000018ff207819 */ /* 0x000fe20000011606 */
[----:B------:R-:W-:Y:S01]  /*5380*/  IMAD.WIDE.U32 R6, R14, -0x326172a9, RZ ;  /* 0xcd9e8d570e067825 */ /* 0x000fe200078e00ff */
[----:B------:R-:W-:Y:S01]  /*5390*/  FSETP.NEU.FTZ.AND P1, PT, R68, -INF , PT ;  /* 0xff8000004400780b */ /* 0x000fe20003f3d000 */
[----:B------:R2:W-:Y:S01]  /*53a0*/  MUFU.EX2 R45, R2 ;  /* 0x00000002002d7308 */ /* 0x0005e20000000800 */
[----:B------:R-:W-:-:S02]  /*53b0*/  LOP3.LUT R10, R9, UR25, R20, 0x96, !PT ;  /* 0x00000019090a7c12 */ /* 0x000fc4000f8e9614 */
[----:B------:R-:W-:Y:S02]  /*53c0*/  LOP3.LUT R17, R6, 0xffff, RZ, 0xc0, !PT ;  /* 0x0000ffff06117812 */ /* 0x000fe400078ec0ff */
[C---:B------:R-:W-:Y:S02]  /*53d0*/  LOP3.LUT R22, R8.reuse, 0xffff, RZ, 0xc0, !PT ;  /* 0x0000ffff08167812 */ /* 0x040fe400078ec0ff */
[----:B------:R-:W-:Y:S01]  /*53e0*/  LOP3.LUT R28, R8, 0xff, RZ, 0xc0, !PT ;  /* 0x000000ff081c7812 */ /* 0x000fe200078ec0ff */
[----:B------:R-:W3:Y:S01]  /*53f0*/  MUFU.EX2 R131, R5 ;  /* 0x0000000500837308 */ /* 0x000ee20000000800 */
[--C-:B------:R-:W-:Y:S02]  /*5400*/  SHF.R.U32.HI R26, RZ, 0x10, R8.reuse ;  /* 0x00000010ff1a7819 */ /* 0x100fe40000011608 */
[----:B------:R-:W-:Y:S01]  /*5410*/  SHF.R.U32.HI R29, RZ, 0x18, R8 ;  /* 0x00000018ff1d7819 */ /* 0x000fe20000011608 */
[----:B------:R-:W-:Y:S01]  /*5420*/  IMAD.WIDE.U32 R8, R13, -0x2daee0ad, RZ ;  /* 0xd2511f530d087825 */ /* 0x000fe200078e00ff */
[----:B------:R-:W-:-:S02]  /*5430*/  LOP3.LUT R23, R6, 0xff, RZ, 0xc0, !PT ;  /* 0x000000ff06177812 */ /* 0x000fc400078ec0ff */
[--C-:B------:R-:W-:Y:S01]  /*5440*/  SHF.R.U32.HI R21, RZ, 0x10, R6.reuse ;  /* 0x00000010ff157819 */ /* 0x100fe20000011606 */
[----:B--2---:R-:W-:Y:S01]  /*5450*/  FFMA.FTZ R2, R52, UR43, -R25 ;  /* 0x0000002b34027c23 */ /* 0x004fe20008010819 */
[----:B------:R-:W-:Y:S02]  /*5460*/  SHF.R.U32.HI R20, RZ, 0x18, R6 ;  /* 0x00000018ff147819 */ /* 0x000fe40000011606 */
[----:B-1----:R-:W-:Y:S01]  /*5470*/  FMNMX.FTZ R71, R71, R12, !PT ;  /* 0x0000000c47477209 */ /* 0x002fe20007810000 */
[----:B------:R1:W2:Y:S01]  /*5480*/  MUFU.EX2 R250, R2 ;  /* 0x0000000200fa7308 */ /* 0x0002a20000000800 */
[----:B------:R-:W-:Y:S02]  /*5490*/  SHF.R.U32.HI R12, RZ, 0x8, R15 ;  /* 0x00000008ff0c7819 */ /* 0x000fe4000001160f */
[C---:B------:R-:W-:Y:S01]  /*54a0*/  LOP3.LUT R14, R8.reuse, 0xffff, RZ, 0xc0, !PT ;  /* 0x0000ffff080e7812 */ /* 0x040fe200078ec0ff */
[----:B---3--:R-:W-:Y:S01]  /*54b0*/  IMAD.MOV.U32 R81, RZ, RZ, R131 ;  /* 0x000000ffff517224 */ /* 0x008fe200078e0083 */
[----:B------:R-:W-:Y:S01]  /*54c0*/  LOP3.LUT R5, R7, UR22, R16, 0x96, !PT ;  /* 0x0000001607057c12 */ /* 0x000fe2000f8e9610 */
[----:B------:R-:W-:Y:S01]  /*54d0*/  FMUL.FTZ R7, R71, UR43 ;  /* 0x0000002b47077c20 */ /* 0x000fe20008410000 */
[----:B------:R-:W-:-:S02]  /*54e0*/  LOP3.LUT R15, R8, 0xff, RZ, 0xc0, !PT ;  /* 0x000000ff080f7812 */ /* 0x000fc400078ec0ff */
[----:B------:R-:W-:Y:S02]  /*54f0*/  PRMT R33, R30, 0x5410, R12 ;  /* 0x000054101e217816 */ /* 0x000fe4000000000c */
[----:B------:R-:W-:Y:S02]  /*5500*/  LOP3.LUT R12, R11, 0xff, RZ, 0xc0, !PT ;  /* 0x000000ff0b0c7812 */ /* 0x000fe400078ec0ff */
[----:B------:R-:W-:Y:S01]  /*5510*/  LOP3.LUT R13, R31, 0xff, RZ, 0xc0, !PT ;  /* 0x000000ff1f0d7812 */ /* 0x000fe200078ec0ff */
[----:B-1----:R-:W-:-:S03]  /*5520*/  FFMA.FTZ R2, R43, UR43, -R25 ;  /* 0x0000002b2b027c23 */ /* 0x002fc60008010819 */
[----:B------:R-:W-:Y:S02]  /*5530*/  PRMT R31, R13, 0x5410, R32 ;  /* 0x000054100d1f7816 */ /* 0x000fe40000000020 */
[----:B------:R-:W-:Y:S01]  /*5540*/  SHF.R.U32.HI R13, RZ, 0x18, R10 ;  /* 0x00000018ff0d7819 */ /* 0x000fe2000001160a */
[----:B------:R1:W-:Y:S01]  /*5550*/  MUFU.EX2 R251, R2 ;  /* 0x0000000200fb7308 */ /* 0x0003e20000000800 */
[----:B--2---:R-:W-:-:S04]  /*5560*/  F2FP.BF16.F32.PACK_AB R0, R250, R45 ;  /* 0x0000002dfa00723e */ /* 0x004fc800000010ff */
[C---:B------:R-:W-:Y:S02]  /*5570*/  PRMT R199, R0.reuse, 0x7610, R199 ;  /* 0x0000761000c77816 */ /* 0x040fe400000000c7 */
[----:B------:R-:W-:Y:S01]  /*5580*/  PRMT R198, R0, 0x7632, R198 ;  /* 0x0000763200c67816 */ /* 0x000fe200000000c6 */
[----:B-1----:R-:W-:-:S05]  /*5590*/  FMUL.FTZ R2, R68, UR43 ;  /* 0x0000002b44027c20 */ /* 0x002fca0008410000 */
[----:B------:R-:W-:Y:S02]  /*55a0*/  FSEL R19, R2, RZ, P1 ;  /* 0x000000ff02137208 */ /* 0x000fe40000800000 */
[----:B------:R-:W-:-:S03]  /*55b0*/  FSETP.NEU.FTZ.AND P1, PT, R71, -INF , PT ;  /* 0xff8000004700780b */ /* 0x000fc60003f3d000 */
[--C-:B------:R-:W-:Y:S01]  /*55c0*/  FFMA.FTZ R2, R27, UR43, -R19.reuse ;  /* 0x0000002b1b027c23 */ /* 0x100fe20008010813 */
[----:B------:R-:W-:Y:S01]  /*55d0*/  FFMA.FTZ R6, R63, UR43, -R19 ;  /* 0x0000002b3f067c23 */ /* 0x000fe20008010813 */
[----:B------:R-:W-:Y:S02]  /*55e0*/  FSEL R16, R7, RZ, P1 ;  /* 0x000000ff07107208 */ /* 0x000fe40000800000 */
[----:B------:R1:W-:Y:S01]  /*55f0*/  MUFU.EX2 R245, R2 ;  /* 0x0000000200f57308 */ /* 0x0003e20000000800 */
[----:B------:R-:W-:Y:S02]  /*5600*/  SHF.R.U32.HI R27, RZ, 0x18, R8 ;  /* 0x00000018ff1b7819 */ /* 0x000fe40000011608 */
[----:B------:R-:W-:-:S04]  /*5610*/  SHF.R.U32.HI R7, RZ, 0x10, R11 ;  /* 0x00000010ff077819 */ /* 0x000fc8000001160b */
[----:B------:R-:W-:Y:S01]  /*5620*/  LOP3.LUT R7, R7, 0xff, RZ, 0xc0, !PT ;  /* 0x000000ff07077812 */ /* 0x000fe200078ec0ff */
[----:B------:R2:W-:Y:S01]  /*5630*/  MUFU.EX2 R249, R6 ;  /* 0x0000000600f97308 */ /* 0x0005e20000000800 */
[----:B-1----:R-:W-:Y:S02]  /*5640*/  LOP3.LUT R2, R9, UR25, R18, 0x96, !PT ;  /* 0x0000001909027c12 */ /* 0x002fe4000f8e9612 */
[----:B------:R-:W-:Y:S01]  /*5650*/  SHF.R.U32.HI R18, RZ, 0x10, R8 ;  /* 0x00000010ff127819 */ /* 0x000fe20000011608 */
[----:B------:R-:W-:-:S04]  /*5660*/  FFMA.FTZ R8, R36, UR43, -R16 ;  /* 0x0000002b24087c23 */ /* 0x000fc80008010810 */
[----:B------:R1:W-:Y:S01]  /*5670*/  MUFU.EX2 R133, R8 ;  /* 0x0000000800857308 */ /* 0x0003e20000000800 */
[----:B--2---:R-:W-:-:S07]  /*5680*/  FFMA.FTZ R6, R64, UR43, -R19 ;  /* 0x0000002b40067c23 */ /* 0x004fce0008010813 */
[----:B------:R2:W-:Y:S01]  /*5690*/  MUFU.EX2 R183, R6 ;  /* 0x0000000600b77308 */ /* 0x0005e20000000800 */
[----:B-1----:R-:W-:-:S07]  /*56a0*/  FFMA.FTZ R8, R65, UR43, -R16 ;  /* 0x0000002b41087c23 */ /* 0x002fce0008010810 */
[----:B------:R1:W3:Y:S01]  /*56b0*/  MUFU.EX2 R248, R8 ;  /* 0x0000000800f87308 */ /* 0x0002e20000000800 */
[----:B--2---:R-:W-:Y:S02]  /*56c0*/  LOP3.LUT R6, R11, 0xffff, RZ, 0xc0, !PT ;  /* 0x0000ffff0b067812 */ /* 0x004fe400078ec0ff */
[----:B------:R-:W-:Y:S02]  /*56d0*/  SHF.R.U32.HI R11, RZ, 0x18, R11 ;  /* 0x00000018ff0b7819 */ /* 0x000fe4000001160b */
[----:B------:R-:W-:Y:S02]  /*56e0*/  SHF.R.U32.HI R9, RZ, 0x8, R6 ;  /* 0x00000008ff097819 */ /* 0x000fe40000011606 */
[----:B------:R-:W-:Y:S02]  /*56f0*/  SHF.R.U32.HI R6, RZ, 0x8, R22 ;  /* 0x00000008ff067819 */ /* 0x000fe40000011616 */
[----:B------:R-:W-:Y:S01]  /*5700*/  PRMT R22, R7, 0x5410, R11 ;  /* 0x0000541007167816 */ /* 0x000fe2000000000b */
[----:B------:R-:W-:Y:S01]  /*5710*/  FFMA.FTZ R11, R72, UR43, -R16 ;  /* 0x0000002b480b7c23 */ /* 0x000fe20008010810 */
[----:B------:R-:W-:-:S02]  /*5720*/  LOP3.LUT R7, R21, 0xff, RZ, 0xc0, !PT ;  /* 0x000000ff15077812 */ /* 0x000fc400078ec0ff */
[----:B------:R-:W-:Y:S01]  /*5730*/  PRMT R28, R28, 0x5410, R6 ;  /* 0x000054101c1c7816 */ /* 0x000fe20000000006 */
[----:B------:R2:W-:Y:S01]  /*5740*/  MUFU.EX2 R182, R11 ;  /* 0x0000000b00b67308 */ /* 0x0005e20000000800 */
[----:B-1----:R-:W-:Y:S02]  /*5750*/  SHF.R.U32.HI R8, RZ, 0x8, R17 ;  /* 0x00000008ff087819 */ /* 0x002fe40000011611 */
[----:B------:R-:W-:Y:S02]  /*5760*/  SHF.R.U32.HI R6, RZ, 0x8, R14 ;  /* 0x00000008ff067819 */ /* 0x000fe4000001160e */
[----:B------:R-:W-:Y:S02]  /*5770*/  PRMT R23, R23, 0x5410, R8 ;  /* 0x0000541017177816 */ /* 0x000fe40000000008 */
[----:B------:R-:W-:Y:S02]  /*5780*/  LOP3.LUT R8, R10, 0xffff, RZ, 0xc0, !PT ;  /* 0x0000ffff0a087812 */ /* 0x000fe400078ec0ff */
[----:B------:R-:W-:-:S02]  /*5790*/  PRMT R30, R12, 0x5410, R9 ;  /* 0x000054100c1e7816 */ /* 0x000fc40000000009 */
[----:B------:R-:W-:Y:S01]  /*57a0*/  PRMT R17, R7, 0x5410, R20 ;  /* 0x0000541007117816 */ /* 0x000fe20000000014 */
[----:B------:R-:W-:Y:S01]  /*57b0*/  FFMA.FTZ R7, R66, UR43, -R16 ;  /* 0x0000002b42077c23 */ /* 0x000fe20008010810 */
[----:B------:R-:W-:Y:S02]  /*57c0*/  LOP3.LUT R9, R26, 0xff, RZ, 0xc0, !PT ;  /* 0x000000ff1a097812 */ /* 0x000fe400078ec0ff */
[----:B------:R-:W-:Y:S01]  /*57d0*/  PRMT R26, R15, 0x5410, R6 ;  /* 0x000054100f1a7816 */ /* 0x000fe20000000006 */
[----:B------:R-:W-:Y:S01]  /*57e0*/  FFMA.FTZ R6, R67, UR43, -R16 ;  /* 0x0000002b43067c23 */ /* 0x000fe20008010810 */
[----:B--2---:R-:W-:Y:S01]  /*57f0*/  SHF.R.U32.HI R11, RZ, 0x10, R10 ;  /* 0x00000010ff0b7819 */ /* 0x004fe2000001160a */
[----:B------:R1:W-:Y:S01]  /*5800*/  MUFU.EX2 R85, R7 ;  /* 0x0000000700557308 */ /* 0x0003e20000000800 */
[----:B------:R-:W-:Y:S02]  /*5810*/  LOP3.LUT R14, R10, 0xff, RZ, 0xc0, !PT ;  /* 0x000000ff0a0e7812 */ /* 0x000fe400078ec0ff */
[----:B------:R-:W-:-:S02]  /*5820*/  SHF.R.U32.HI R8, RZ, 0x8, R8 ;  /* 0x00000008ff087819 */ /* 0x000fc40000011608 */
[----:B------:R-:W-:Y:S02]  /*5830*/  LOP3.LUT R10, R11, 0xff, RZ, 0xc0, !PT ;  /* 0x000000ff0b0a7812 */ /* 0x000fe400078ec0ff */
[----:B------:R-:W-:Y:S01]  /*5840*/  PRMT R29, R9, 0x5410, R29 ;  /* 0x00005410091d7816 */ /* 0x000fe2000000001d */
[----:B------:R2:W4:Y:S01]  /*5850*/  MUFU.EX2 R180, R6 ;  /* 0x0000000600b47308 */ /* 0x0005220000000800 */
[----:B------:R-:W-:Y:S02]  /*5860*/  LOP3.LUT R9, R18, 0xff, RZ, 0xc0, !PT ;  /* 0x000000ff12097812 */ /* 0x000fe400078ec0ff */
[----:B------:R-:W-:Y:S02]  /*5870*/  PRMT R14, R14, 0x5410, R8 ;  /* 0x000054100e0e7816 */ /* 0x000fe40000000008 */
[----:B------:R-:W-:Y:S02]  /*5880*/  PRMT R13, R10, 0x5410, R13 ;  /* 0x000054100a0d7816 */ /* 0x000fe4000000000d */
[----:B------:R-:W-:Y:S01]  /*5890*/  LOP3.LUT R12, R5, 0xff, RZ, 0xc0, !PT ;  /* 0x000000ff050c7812 */ /* 0x000fe200078ec0ff */
[----:B-1----:R-:W-:Y:S01]  /*58a0*/  FFMA.FTZ R7, R58, UR43, -R16 ;  /* 0x0000002b3a077c23 */ /* 0x002fe20008010810 */
[----:B------:R-:W-:-:S02]  /*58b0*/  SHF.R.U32.HI R8, RZ, 0x10, R5 ;  /* 0x00000010ff087819 */ /* 0x000fc40000011605 */
[----:B------:R-:W-:Y:S01]  /*58c0*/  SHF.R.U32.HI R10, RZ, 0x18, R5 ;  /* 0x00000018ff0a7819 */ /* 0x000fe20000011605 */
[----:B------:R1:W4:Y:S01]  /*58d0*/  MUFU.EX2 R86, R7 ;  /* 0x0000000700567308 */ /* 0x0003220000000800 */
[----:B------:R-:W-:Y:S02]  /*58e0*/  PRMT R18, R9, 0x5410, R27 ;  /* 0x0000541009127816 */ /* 0x000fe4000000001b */
[----:B------:R-:W-:Y:S02]  /*58f0*/  LOP3.LUT R9, R8, 0xff, RZ, 0xc0, !PT ;  /* 0x000000ff08097812 */ /* 0x000fe400078ec0ff */
[----:B--2---:R-:W-:Y:S02]  /*5900*/  LOP3.LUT R6, R5, 0xffff, RZ, 0xc0, !PT ;  /* 0x0000ffff05067812 */ /* 0x004fe400078ec0ff */
[C---:B------:R-:W-:Y:S02]  /*5910*/  LOP3.LUT R5, R2.reuse, 0xffff, RZ, 0xc0, !PT ;  /* 0x0000ffff02057812 */ /* 0x040fe400078ec0ff */
[----:B------:R-:W-:-:S02]  /*5920*/  LOP3.LUT R11, R2, 0xff, RZ, 0xc0, !PT ;  /* 0x000000ff020b7812 */ /* 0x000fc400078ec0ff */
[----:B------:R-:W-:Y:S02]  /*5930*/  SHF.R.U32.HI R8, RZ, 0x8, R5 ;  /* 0x00000008ff087819 */ /* 0x000fe40000011605 */
[----:B------:R-:W-:Y:S02]  /*5940*/  SHF.R.U32.HI R5, RZ, 0x18, R2 ;  /* 0x00000018ff057819 */ /* 0x000fe40000011602 */
[----:B------:R-:W-:Y:S02]  /*5950*/  SHF.R.U32.HI R6, RZ, 0x8, R6 ;  /* 0x00000008ff067819 */ /* 0x000fe40000011606 */
[----:B-1----:R-:W-:Y:S02]  /*5960*/  SHF.R.U32.HI R7, RZ, 0x10, R2 ;  /* 0x00000010ff077819 */ /* 0x002fe40000011602 */
[----:B------:R-:W-:Y:S02]  /*5970*/  PRMT R9, R9, 0x5410, R10 ;  /* 0x0000541009097816 */ /* 0x000fe4000000000a */
[----:B------:R-:W-:-:S02]  /*5980*/  LOP3.LUT R2, R7, 0xff, RZ, 0xc0, !PT ;  /* 0x000000ff07027812 */ /* 0x000fc400078ec0ff */
[----:B------:R-:W-:Y:S01]  /*5990*/  PRMT R12, R12, 0x5410, R6 ;  /* 0x000054100c0c7816 */ /* 0x000fe20000000006 */
[----:B------:R-:W-:Y:S01]  /*59a0*/  FFMA.FTZ R6, R57, UR43, -R16 ;  /* 0x0000002b39067c23 */ /* 0x000fe20008010810 */
[----:B------:R-:W-:Y:S01]  /*59b0*/  PRMT R10, R2, 0x5410, R5 ;  /* 0x00005410020a7816 */ /* 0x000fe20000000005 */
[----:B------:R-:W-:Y:S01]  /*59c0*/  FFMA.FTZ R5, R78, UR43, -R19 ;  /* 0x0000002b4e057c23 */ /* 0x000fe20008010813 */
[----:B------:R-:W-:Y:S01]  /*59d0*/  F2FP.BF16.F32.PACK_AB R2, R231, R244 ;  /* 0x000000f4e702723e */ /* 0x000fe200000010ff */
[----:B------:R1:W-:Y:S01]  /*59e0*/  MUFU.EX2 R185, R6 ;  /* 0x0000000600b97308 */ /* 0x0003e20000000800 */
[----:B---3--:R-:W-:Y:S02]  /*59f0*/  F2FP.BF16.F32.PACK_AB R7, R248, R133 ;  /* 0x00000085f807723e */ /* 0x008fe400000010ff */
[C---:B------:R-:W-:Y:S02]  /*5a00*/  PRMT R197, R2.reuse, 0x7632, R197 ;  /* 0x0000763202c57816 */ /* 0x040fe400000000c5 */
[----:B------:R-:W-:-:S02]  /*5a10*/  PRMT R174, R2, 0x7610, R174 ;  /* 0x0000761002ae7816 */ /* 0x000fc400000000ae */
[----:B------:R-:W-:Y:S01]  /*5a20*/  F2FP.BF16.F32.PACK_AB R2, R181, R184 ;  /* 0x000000b8b502723e */ /* 0x000fe200000010ff */
[----:B------:R2:W3:Y:S01]  /*5a30*/  MUFU.EX2 R47, R5 ;  /* 0x00000005002f7308 */ /* 0x0004e20000000800 */
[----:B------:R-:W-:Y:S02]  /*5a40*/  PRMT R169, R7, 0x7610, R169 ;  /* 0x0000761007a97816 */ /* 0x000fe400000000a9 */
[C---:B------:R-:W-:Y:S02]  /*5a50*/  PRMT R213, R2.reuse, 0x7632, R213 ;  /* 0x0000763202d57816 */ /* 0x040fe400000000d5 */
[----:B------:R-:W-:Y:S02]  /*5a60*/  PRMT R212, R2, 0x7610, R212 ;  /* 0x0000761002d47816 */ /* 0x000fe400000000d4 */
[----:B------:R-:W-:Y:S01]  /*5a70*/  F2FP.BF16.F32.PACK_AB R2, R87, R46 ;  /* 0x0000002e5702723e */ /* 0x000fe200000010ff */
[----:B-1----:R-:W-:Y:S01]  /*5a80*/  FFMA.FTZ R6, R56, UR43, -R16 ;  /* 0x0000002b38067c23 */ /* 0x002fe20008010810 */
[----:B------:R-:W-:-:S02]  /*5a90*/  PRMT R168, R7, 0x7632, R168 ;  /* 0x0000763207a87816 */ /* 0x000fc400000000a8 */
[C---:B------:R-:W-:Y:S01]  /*5aa0*/  PRMT R210, R2.reuse, 0x7632, R210 ;  /* 0x0000763202d27816 */ /* 0x040fe200000000d2 */
[----:B------:R4:W1:Y:S01]  /*5ab0*/  MUFU.EX2 R84, R6 ;  /* 0x0000000600547308 */ /* 0x0008620000000800 */
[----:B------:R-:W-:Y:S02]  /*5ac0*/  PRMT R208, R2, 0x7610, R208 ;  /* 0x0000761002d07816 */ /* 0x000fe400000000d0 */
[----:B------:R-:W-:Y:S01]  /*5ad0*/  F2FP.BF16.F32.PACK_AB R2, R252, R49 ;  /* 0x00000031fc02723e */ /* 0x000fe200000010ff */
[----:B--2---:R-:W-:Y:S01]  /*5ae0*/  FFMA.FTZ R5, R75, UR43, -R19 ;  /* 0x0000002b4b057c23 */ /* 0x004fe20008010813 */
[----:B------:R-:W-:Y:S02]  /*5af0*/  PRMT R8, R11, 0x5410, R8 ;  /* 0x000054100b087816 */ /* 0x000fe40000000008 */
[C---:B------:R-:W-:Y:S01]  /*5b00*/  PRMT R205, R2.reuse, 0x7632, R205 ;  /* 0x0000763202cd7816 */ /* 0x040fe200000000cd */
[----:B------:R2:W-:Y:S01]  /*5b10*/  MUFU.EX2 R44, R5 ;  /* 0x00000005002c7308 */ /* 0x0005e20000000800 */
[----:B------:R-:W-:-:S02]  /*5b20*/  PRMT R204, R2, 0x7610, R204 ;  /* 0x0000761002cc7816 */ /* 0x000fc400000000cc */
[----:B------:R-:W-:-:S04]  /*5b30*/  F2FP.BF16.F32.PACK_AB R2, R249, R245 ;  /* 0x000000f5f902723e */ /* 0x000fc800000010ff */
[----:B------:R-:W-:Y:S02]  /*5b40*/  PRMT R194, R2, 0x7610, R194 ;  /* 0x0000761002c27816 */ /* 0x000fe400000000c2 */
[----:B----4-:R-:W-:Y:S02]  /*5b50*/  F2FP.BF16.F32.PACK_AB R6, R180, R182 ;  /* 0x000000b6b406723e */ /* 0x010fe400000010ff */
[----:B------:R-:W-:Y:S02]  /*5b60*/  PRMT R191, R2, 0x7632, R191 ;  /* 0x0000763202bf7816 */ /* 0x000fe400000000bf */
[C---:B------:R-:W-:Y:S02]  /*5b70*/  PRMT R211, R6.reuse, 0x7610, R211 ;  /* 0x0000761006d37816 */ /* 0x040fe400000000d3 */
[----:B------:R-:W-:Y:S01]  /*5b80*/  PRMT R209, R6, 0x7632, R209 ;  /* 0x0000763206d17816 */ /* 0x000fe200000000d1 */
[----:B--2---:R-:W-:Y:S01]  /*5b90*/  FFMA.FTZ R5, R74, UR43, -R19 ;  /* 0x0000002b4a057c23 */ /* 0x004fe20008010813 */
[----:B------:R-:W-:-:S02]  /*5ba0*/  F2FP.BF16.F32.PACK_AB R6, R86, R85 ;  /* 0x000000555606723e */ /* 0x000fc400000010ff */
[----:B---3--:R-:W-:Y:S01]  /*5bb0*/  F2FP.BF16.F32.PACK_AB R2, R47, R183 ;  /* 0x000000b72f02723e */ /* 0x008fe200000010ff */
[----:B------:R2:W3:Y:S01]  /*5bc0*/  MUFU.EX2 R54, R5 ;  /* 0x0000000500367308 */ /* 0x0004e20000000800 */
[C---:B------:R-:W-:Y:S02]  /*5bd0*/  PRMT R215, R6.reuse, 0x7610, R215 ;  /* 0x0000761006d77816 */ /* 0x040fe400000000d7 */
[----:B------:R-:W-:Y:S02]  /*5be0*/  PRMT R214, R6, 0x7632, R214 ;  /* 0x0000763206d67816 */ /* 0x000fe400000000d6 */
[----:B-1----:R-:W-:Y:S02]  /*5bf0*/  F2FP.BF16.F32.PACK_AB R6, R84, R185 ;  /* 0x000000b95406723e */ /* 0x002fe400000010ff */
[C---:B------:R-:W-:Y:S02]  /*5c00*/  PRMT R201, R2.reuse, 0x7610, R201 ;  /* 0x0000761002c97816 */ /* 0x040fe400000000c9 */
[----:B------:R-:W-:Y:S01]  /*5c10*/  PRMT R200, R2, 0x7632, R200 ;  /* 0x0000763202c87816 */ /* 0x000fe200000000c8 */
[----:B------:R-:W-:Y:S01]  /*5c20*/  IMAD.U32 R2, RZ, RZ, UR12 ;  /* 0x0000000cff027e24 */ /* 0x000fe2000f8e00ff */
[----:B------:R-:W-:-:S02]  /*5c30*/  PRMT R207, R6, 0x7610, R207 ;  /* 0x0000761006cf7816 */ /* 0x000fc400000000cf */
[----:B------:R-:W-:Y:S02]  /*5c40*/  PRMT R206, R6, 0x7632, R206 ;  /* 0x0000763206ce7816 */ /* 0x000fe400000000ce */
[----:B------:R-:W-:Y:S01]  /*5c50*/  F2FP.BF16.F32.PACK_AB R6, R134, R246 ;  /* 0x000000f68606723e */ /* 0x000fe200000010ff */
[----:B--2---:R-:W-:Y:S01]  /*5c60*/  FFMA.FTZ R5, R73, UR43, -R19 ;  /* 0x0000002b49057c23 */ /* 0x004fe20008010813 */
[----:B------:R-:W-:Y:S02]  /*5c70*/  LEA R0, R2, UR12, 0x10 ;  /* 0x0000000c02007c11 */ /* 0x000fe4000f8e80ff */
[C---:B------:R-:W-:Y:S01]  /*5c80*/  PRMT R171, R6.reuse, 0x7610, R171 ;  /* 0x0000761006ab7816 */ /* 0x040fe200000000ab */
[----:B------:R1:W-:Y:S01]  /*5c90*/  MUFU.EX2 R132, R5 ;  /* 0x0000000500847308 */ /* 0x0003e20000000800 */
[----:B------:R-:W-:Y:S02]  /*5ca0*/  PRMT R170, R6, 0x7632, R170 ;  /* 0x0000763206aa7816 */ /* 0x000fe400000000aa */
[----:B------:R-:W-:-:S02]  /*5cb0*/  F2FP.BF16.F32.PACK_AB R2, R131, R251 ;  /* 0x000000fb8302723e */ /* 0x000fc400000010ff */
[----:B------:R-:W-:Y:S02]  /*5cc0*/  F2FP.BF16.F32.PACK_AB R6, R176, R135 ;  /* 0x00000087b006723e */ /* 0x000fe400000010ff */
[C---:B------:R-:W-:Y:S02]  /*5cd0*/  PRMT R193, R2.reuse, 0x7610, R193 ;  /* 0x0000761002c17816 */ /* 0x040fe400000000c1 */
[----:B------:R-:W-:Y:S02]  /*5ce0*/  PRMT R175, R2, 0x7632, R175 ;  /* 0x0000763202af7816 */ /* 0x000fe400000000af */
[C---:B------:R-:W-:Y:S02]  /*5cf0*/  PRMT R203, R6.reuse, 0x7610, R203 ;  /* 0x0000761006cb7816 */ /* 0x040fe400000000cb */
[----:B------:R-:W-:Y:S02]  /*5d00*/  PRMT R202, R6, 0x7632, R202 ;  /* 0x0000763206ca7816 */ /* 0x000fe400000000ca */
[----:B------:R-:W-:Y:S01]  /*5d10*/  HSET2.LE.AND R2, R30, R0, PT ;  /* 0x000000001e027233 */ /* 0x000fe20003803000 */
[----:B-1----:R-:W-:Y:S01]  /*5d20*/  FFMA.FTZ R5, R59, UR43, -R19 ;  /* 0x0000002b3b057c23 */ /* 0x002fe20008010813 */
[----:B------:R-:W-:-:S03]  /*5d30*/  PRMT R6, R169, 0x5410, R168 ;  /* 0x00005410a9067816 */ /* 0x000fc600000000a8 */
[----:B------:R3:W1:Y:S01]  /*5d40*/  MUFU.EX2 R186, R5 ;  /* 0x0000000500ba7308 */ /* 0x0006620000000800 */
[----:B------:R-:W-:Y:S02]  /*5d50*/  LOP3.LUT R72, R2, R6, RZ, 0xc0, !PT ;  /* 0x0000000602487212 */ /* 0x000fe400078ec0ff */
[----:B------:R-:W-:Y:S02]  /*5d60*/  PRMT R6, R174, 0x5410, R197 ;  /* 0x00005410ae067816 */ /* 0x000fe400000000c5 */
[----:B------:R-:W-:Y:S02]  /*5d70*/  HSET2.LE.AND R2, R33, R0, PT ;  /* 0x0000000021027233 */ /* 0x000fe40003803000 */
[----:B---3--:R-:W-:-:S04]  /*5d80*/  F2FP.BF16.F32.PACK_AB R5, R54, R44 ;  /* 0x0000002c3605723e */ /* 0x008fc800000010ff */
        /* <DEDUP_REMOVED lines=16> */
[----:B------:R-:W-:Y:S01]  /*5e90*/  HMMA.16816.F32.BF16 R20, R72, R96, RZ ;  /* 0x000000604814723c */ /* 0x000fe200000418ff */
        /* <DEDUP_REMOVED lines=17> */
[--C-:B------:R-:W-:Y:S01]  /*5fb0*/  HSET2.LE.AND R6, R29, R0.reuse, PT ;  /* 0x000000001d067233 */ /* 0x100fe20003803000 */
[----:B------:R-:W-:Y:S01]  /*5fc0*/  IMAD.MOV.U32 R29, RZ, RZ, R84 ;  /* 0x000000ffff1d7224 */ /* 0x000fe200078e0054 */
[----:B------:R-:W-:Y:S02]  /*5fd0*/  LOP3.LUT R66, R2, R5, RZ, 0xc0, !PT ;  /* 0x0000000502427212 */ /* 0x000fe400078ec0ff */
[----:B------:R-:W-:Y:S01]  /*5fe0*/  PRMT R2, R204, 0x5410, R205 ;  /* 0x00005410cc027816 */ /* 0x000fe200000000cd */
[----:B------:R-:W-:Y:S01]  /*5ff0*/  IMAD.MOV.U32 R97, RZ, RZ, R54 ;  /* 0x000000ffff617224 */ /* 0x000fe200078e0036 */
        /* <DEDUP_REMOVED lines=10> */
[----:B------:R-:W-:Y:S01]  /*60a0*/  PRMT R6, R199, 0x5410, R198 ;  /* 0x00005410c7067816 */ /* 0x000fe200000000c6 */
[----:B------:R-:W-:Y:S01]  /*60b0*/  IMAD.WIDE.U32 R20, R60, -0x2daee0ad, RZ ;  /* 0xd2511f533c147825 */ /* 0x000fe200078e00ff */
[----:B------:R-:W-:Y:S02]  /*60c0*/  HSET2.LE.AND R2, R10, R0, PT ;  /* 0x000000000a027233 */ /* 0x000fe40003803000 */
[----:B------:R-:W-:Y:S01]  /*60d0*/  LOP3.LUT R52, R5, R6, RZ, 0xc0, !PT ;  /* 0x0000000605347212 */ /* 0x000fe200078ec0ff */
[----:B------:R-:W-:Y:S01]  /*60e0*/  IMAD.WIDE.U32 R10, R51, -0x2daee0ad, RZ ;  /* 0xd2511f53330a7825 */ /* 0x000fe200078e00ff */
[----:B------:R-:W-:Y:S02]  /*60f0*/  PRMT R5, R196, 0x5410, R195 ;  /* 0x00005410c4057816 */ /* 0x000fe400000000c3 */
[----:B------:R-:W-:Y:S01]  /*6100*/  LOP3.LUT R28, R9, UR30, R80, 0x96, !PT ;  /* 0x0000001e091c7c12 */ /* 0x000fe2000f8e9650 */
[----:B------:R-:W-:Y:S01]  /*6110*/  IMAD.WIDE.U32 R6, R37, -0x326172a9, RZ ;  /* 0xcd9e8d5725067825 */ /* 0x000fe200078e00ff */
[----:B------:R-:W-:-:S02]  /*6120*/  LOP3.LUT R23, R11, UR39, R40, 0x96, !PT ;  /* 0x000000270b177c12 */ /* 0x000fc4000f8e9628 */
[----:B------:R-:W-:Y:S01]  /*6130*/  LOP3.LUT R22, R35, UR37, R10, 0x96, !PT ;  /* 0x0000002523167c12 */ /* 0x000fe2000f8e960a */
[----:B------:R-:W-:Y:S01]  /*6140*/  IMAD.WIDE.U32 R10, R41, -0x2daee0ad, RZ ;  /* 0xd2511f53290a7825 */ /* 0x000fe200078e00ff */
[----:B------:R-:W-:Y:S02]  /*6150*/  LOP3.LUT R17, R7, UR22, R8, 0x96, !PT ;  /* 0x0000001607117c12 */ /* 0x000fe4000f8e9608 */
[----:B------:R-:W-:Y:S01]  /*6160*/  LOP3.LUT R53, R2, R5, RZ, 0xc0, !PT ;  /* 0x0000000502357212 */ /* 0x000fe200078ec0ff */
[----:B------:R-:W-:Y:S01]  /*6170*/  IMAD.WIDE.U32 R8, R62, -0x2daee0ad, RZ ;  /* 0xd2511f533e087825 */ /* 0x000fe200078e00ff */
[C---:B------:R-:W-:Y:S02]  /*6180*/  LOP3.LUT R27, R6.reuse, 0xff, RZ, 0xc0, !PT ;  /* 0x000000ff061b7812 */ /* 0x040fe400078ec0ff */
[----:B------:R-:W-:Y:S01]  /*6190*/  LOP3.LUT R39, R6, 0xffff, RZ, 0xc0, !PT ;  /* 0x0000ffff06277812 */ /* 0x000fe200078ec0ff */
[----:B------:R-:W-:Y:S01]  /*61a0*/  IMAD.MOV.U32 R80, RZ, RZ, R87 ;  /* 0x000000ffff507224 */ /* 0x000fe200078e0057 */
[--C-:B------:R-:W-:Y:S01]  /*61b0*/  SHF.R.U32.HI R42, RZ, 0x10, R6.reuse ;  /* 0x00000010ff2a7819 */ /* 0x100fe20000011606 */
[----:B------:R-:W-:Y:S01]  /*61c0*/  HMMA.16816.F32.BF16 R236, R52, R88, R12 ;  /* 0x0000005834ec723c */ /* 0x000fe2000004180c */
[----:B------:R-:W-:Y:S01]  /*61d0*/  SHF.R.U32.HI R26, RZ, 0x18, R6 ;  /* 0x00000018ff1a7819 */ /* 0x000fe20000011606 */
[----:B------:R-:W-:Y:S01]  /*61e0*/  IMAD.WIDE.U32 R6, R79, -0x2daee0ad, RZ ;  /* 0xd2511f534f067825 */ /* 0x000fe200078e00ff */
[----:B------:R-:W-:-:S02]  /*61f0*/  LOP3.LUT R9, R9, UR39, R234, 0x96, !PT ;  /* 0x0000002709097c12 */ /* 0x000fc4000f8e96ea */
[----:B------:R-:W-:Y:S01]  /*6200*/  LOP3.LUT R8, R11, UR37, R8, 0x96, !PT ;  /* 0x000000250b087c12 */ /* 0x000fe2000f8e9608 */
[----:B------:R-:W-:Y:S01]  /*6210*/  IMAD.MOV.U32 R62, RZ, RZ, R86 ;  /* 0x000000ffff3e7224 */ /* 0x000fe200078e0056 */
[----:B------:R-:W-:Y:S02]  /*6220*/  LOP3.LUT R5, R7, UR39, R234, 0x96, !PT ;  /* 0x0000002707057c12 */ /* 0x000fe4000f8e96ea */
[----:B------:R-:W-:Y:S01]  /*6230*/  LOP3.LUT R2, R21, UR37, R6, 0x96, !PT ;  /* 0x0000002515027c12 */ /* 0x000fe2000f8e9606 */
[----:B------:R-:W-:Y:S01]  /*6240*/  IMAD.WIDE.U32 R6, R9, -0x326172a9, RZ ;  /* 0xcd9e8d5709067825 */ /* 0x000fe200078e00ff */
[----:B------:R-:W-:Y:S02]  /*6250*/  ISETP.LE.U32.AND P5, PT, R27, UR12, PT ;  /* 0x0000000c1b007c0c */ /* 0x000fe4000bfa3070 */
[----:B------:R-:W-:Y:S01]  /*6260*/  ISETP.LE.U32.AND P3, PT, R26, UR12, PT ;  /* 0x0000000c1a007c0c */ /* 0x000fe2000bf63070 */
[----:B------:R-:W-:Y:S01]  /*6270*/  IMAD.WIDE.U32 R14, R8, -0x326172a9, RZ ;  /* 0xcd9e8d57080e7825 */ /* 0x000fe200078e00ff */
[----:B------:R-:W-:-:S03]  /*6280*/  LOP3.LUT R9, R7, UR38, R82, 0x96, !PT ;  /* 0x0000002607097c12 */ /* 0x000fc6000f8e9652 */
[----:B------:R-:W-:Y:S01]  /*6290*/  IMAD.WIDE.U32 R12, R2, -0x326172a9, RZ ;  /* 0xcd9e8d57020c7825 */ /* 0x000fe200078e00ff */
[----:B------:R-:W-:-:S03]  /*62a0*/  LOP3.LUT R8, R15, UR36, R6, 0x96, !PT ;  /* 0x000000240f087c12 */ /* 0x000fc6000f8e9606 */
[----:B------:R-:W-:-:S04]  /*62b0*/  IMAD.WIDE.U32 R6, R5, -0x326172a9, RZ ;  /* 0xcd9e8d5705067825 */ /* 0x000fc800078e00ff */
[----:B------:R-:W-:Y:S02]  /*62c0*/  @!P5 HFMA2.BF16_V2 R94, -RZ.H0_H0, RZ.H0_H0, -R211.H0_H0 ;  /* 0x200000ffff5ed231 */ /* 0x000fe400003409d3 */
[----:B------:R-:W-:Y:S01]  /*62d0*/  IMAD.WIDE.U32 R36, R8, -0x2daee0ad, RZ ;  /* 0xd2511f5308247825 */ /* 0x000fe200078e00ff */
[----:B------:R-:W-:-:S03]  /*62e0*/  LOP3.LUT R5, R7, UR38, R82, 0x96, !PT ;  /* 0x0000002607057c12 */ /* 0x000fc6000f8e9652 */
[----:B------:R-:W-:Y:S01]  /*62f0*/  @!P3 HFMA2.BF16_V2 R100, -RZ.H0_H0, RZ.H0_H0, -R213.H0_H0 ;  /* 0x200000ffff64b231 */ /* 0x000fe200003409d5 */
[----:B------:R-:W-:Y:S01]  /*6300*/  LOP3.LUT R2, R13, UR36, R6, 0x96, !PT ;  /* 0x000000240d027c12 */ /* 0x000fe2000f8e9606 */
[----:B------:R-:W-:Y:S01]  /*6310*/  IMAD.WIDE.U32 R6, R9, -0x2daee0ad, RZ ;  /* 0xd2511f5309067825 */ /* 0x000fe200078e00ff */
[----:B------:R-:W-:Y:S02]  /*6320*/  @!P5 PRMT R211, R94, 0x5410, RZ ;  /* 0x000054105ed3d816 */ /* 0x000fe400000000ff */
[----:B------:R-:W-:Y:S01]  /*6330*/  @!P3 PRMT R213, R100, 0x5410, RZ ;  /* 0x0000541064d5b816 */ /* 0x000fe200000000ff */
[----:B------:R-:W-:Y:S01]  /*6340*/  IMAD.MOV.U32 R82, RZ, RZ, R85 ;  /* 0x000000ffff527224 */ /* 0x000fe200078e0055 */
[----:B------:R-:W-:Y:S01]  /*6350*/  LOP3.LUT R8, R7, UR35, R10, 0x96, !PT ;  /* 0x0000002307087c12 */ /* 0x000fe2000f8e960a */
[----:B------:R-:W-:Y:S01]  /*6360*/  IMAD.WIDE.U32 R84, R2, -0x2daee0ad, RZ ;  /* 0xd2511f5302547825 */ /* 0x000fe200078e00ff */
[----:B------:R-:W-:-:S03]  /*6370*/  LOP3.LUT R10, R37, UR29, R6, 0x96, !PT ;  /* 0x0000001d250a7c12 */ /* 0x000fc6000f8e9606 */
[----:B------:R-:W-:-:S04]  /*6380*/  IMAD.WIDE.U32 R6, R5, -0x2daee0ad, RZ ;  /* 0xd2511f5305067825 */ /* 0x000fc800078e00ff */
[----:B------:R-:W-:Y:S01]  /*6390*/  IMAD.WIDE.U32 R8, R8, -0x326172a9, RZ ;  /* 0xcd9e8d5708087825 */ /* 0x000fe200078e00ff */
[----:B------:R-:W-:Y:S02]  /*63a0*/  LOP3.LUT R5, R7, UR35, R20, 0x96, !PT ;  /* 0x0000002307057c12 */ /* 0x000fe4000f8e9614 */
[----:B------:R-:W-:Y:S01]  /*63b0*/  LOP3.LUT R2, R85, UR29, R6, 0x96, !PT ;  /* 0x0000001d55027c12 */ /* 0x000fe2000f8e9606 */
[----:B------:R-:W-:Y:S01]  /*63c0*/  IMAD.WIDE.U32 R6, R10, -0x326172a9, RZ ;  /* 0xcd9e8d570a067825 */ /* 0x000fe200078e00ff */
[----:B------:R-:W-:-:S03]  /*63d0*/  LOP3.LUT R37, R9, UR30, R14, 0x96, !PT ;  /* 0x0000001e09257c12 */ /* 0x000fc6000f8e960e */
[----:B------:R-:W-:Y:S01]  /*63e0*/  IMAD.WIDE.U32 R10, R22, -0x326172a9, RZ ;  /* 0xcd9e8d57160a7825 */ /* 0x000fe200078e00ff */
[----:B------:R-:W-:Y:S02]  /*63f0*/  LOP3.LUT R18, R7, UR22, R8, 0x96, !PT ;  /* 0x0000001607127c12 */ /* 0x000fe4000f8e9608 */
[C---:B------:R-:W-:Y:S01]  /*6400*/  LOP3.LUT R20, R6.reuse, 0xff, RZ, 0xc0, !PT ;  /* 0x000000ff06147812 */ /* 0x040fe200078ec0ff */
[----:B------:R-:W-:Y:S01]  /*6410*/  IMAD.WIDE.U32 R8, R5, -0x326172a9, RZ ;  /* 0xcd9e8d5705087825 */ /* 0x000fe200078e00ff */
[----:B------:R-:W-:Y:S02]  /*6420*/  LOP3.LUT R60, R6, 0xffff, RZ, 0xc0, !PT ;  /* 0x0000ffff063c7812 */ /* 0x000fe400078ec0ff */
[--C-:B------:R-:W-:Y:S02]  /*6430*/  SHF.R.U32.HI R41, RZ, 0x10, R6.reuse ;  /* 0x00000010ff297819 */ /* 0x100fe40000011606 */
[----:B------:R-:W-:Y:S01]  /*6440*/  SHF.R.U32.HI R13, RZ, 0x18, R6 ;  /* 0x00000018ff0d7819 */ /* 0x000fe20000011606 */
[----:B------:R-:W-:Y:S01]  /*6450*/  IMAD.WIDE.U32 R6, R2, -0x326172a9, RZ ;  /* 0xcd9e8d5702067825 */ /* 0x000fe200078e00ff */
[----:B------:R-:W-:-:S02]  /*6460*/  LOP3.LUT R89, R9, UR30, R12, 0x96, !PT ;  /* 0x0000001e09597c12 */ /* 0x000fc4000f8e960c */
[----:B------:R-:W-:Y:S02]  /*6470*/  ISETP.LE.U32.AND P1, PT, R20, UR12, PT ;  /* 0x0000000c14007c0c */ /* 0x000fe4000bf23070 */
        /* <DEDUP_REMOVED lines=15> */
[--C-:B------:R-:W-:Y:S02]  /*6570*/  SHF.R.U32.HI R33, RZ, 0x10, R6.reuse ;  /* 0x00000010ff217819 */ /* 0x100fe40000011606 */
[----:B------:R-:W-:Y:S02]  /*6580*/  SHF.R.U32.HI R23, RZ, 0x18, R6 ;  /* 0x00000018ff177819 */ /* 0x000fe40000011606 */
[----:B------:R-:W-:Y:S02]  /*6590*/  LOP3.LUT R2, R15, UR29, R8, 0x96, !PT ;  /* 0x0000001d0f027c12 */ /* 0x000fe4000f8e9608 */
[----:B------:R-:W-:-:S02]  /*65a0*/  LOP3.LUT R15, R7, UR25, R76, 0x96, !PT ;  /* 0x00000019070f7c12 */ /* 0x000fc4000f8e964c */
[----:B------:R-:W-:Y:S01]  /*65b0*/  LOP3.LUT R5, R9, UR35, R34, 0x96, !PT ;  /* 0x0000002309057c12 */ /* 0x000fe2000f8e9622 */
[----:B------:R-:W-:Y:S01]  /*65c0*/  IMAD.WIDE.U32 R6, R2, -0x326172a9, RZ ;  /* 0xcd9e8d5702067825 */ /* 0x000fe200078e00ff */
[----:B------:R-:W-:-:S03]  /*65d0*/  LOP3.LUT R2, R17, 0xff, RZ, 0xc0, !PT ;  /* 0x000000ff11027812 */ /* 0x000fc600078ec0ff */
[----:B------:R-:W-:Y:S01]  /*65e0*/  IMAD.WIDE.U32 R8, R5, -0x326172a9, RZ ;  /* 0xcd9e8d5705087825 */ /* 0x000fe200078e00ff */
[----:B------:R-:W-:Y:S02]  /*65f0*/  ISETP.LE.U32.AND P4, PT, R2, UR12, PT ;  /* 0x0000000c02007c0c */ /* 0x000fe4000bf83070 */
[----:B------:R-:W-:Y:S02]  /*6600*/  LOP3.LUT R2, R17, 0xffff, RZ, 0xc0, !PT ;  /* 0x0000ffff11027812 */ /* 0x000fe400078ec0ff */
[----:B------:R-:W-:Y:S02]  /*6610*/  LOP3.LUT R20, R7, UR22, R8, 0x96, !PT ;  /* 0x0000001607147c12 */ /* 0x000fe4000f8e9608 */
[----:B------:R-:W-:Y:S02]  /*6620*/  SHF.R.U32.HI R2, RZ, 0x8, R2 ;  /* 0x00000008ff027819 */ /* 0x000fe40000011602 */
[----:B------:R-:W-:Y:S02]  /*6630*/  LOP3.LUT R35, R6, 0xff, RZ, 0xc0, !PT ;  /* 0x000000ff06237812 */ /* 0x000fe400078ec0ff */
[----:B------:R-:W-:-:S02]  /*6640*/  LOP3.LUT R2, R2, 0xffff, RZ, 0xc0, !PT ;  /* 0x0000ffff02027812 */ /* 0x000fc400078ec0ff */
[----:B------:R-:W-:Y:S01]  /*6650*/  LOP3.LUT R51, R6, 0xffff, RZ, 0xc0, !PT ;  /* 0x0000ffff06337812 */ /* 0x000fe200078ec0ff */
[----:B------:R-:W-:Y:S01]  /*6660*/  @!P4 HFMA2.BF16_V2 R61, -RZ.H0_H0, RZ.H0_H0, -R169.H0_H0 ;  /* 0x200000ffff3dc231 */ /* 0x000fe200003409a9 */
[----:B------:R-:W-:Y:S02]  /*6670*/  ISETP.LE.U32.AND P6, PT, R2, UR12, PT ;  /* 0x0000000c02007c0c */ /* 0x000fe4000bfc3070 */
[----:B------:R-:W-:Y:S02]  /*6680*/  SHF.R.U32.HI R2, RZ, 0x18, R17 ;  /* 0x00000018ff027819 */ /* 0x000fe40000011611 */
[----:B------:R-:W-:Y:S01]  /*6690*/  @!P4 PRMT R169, R61, 0x5410, RZ ;  /* 0x000054103da9c816 */ /* 0x000fe200000000ff */
[----:B------:R-:W-:Y:S01]  /*66a0*/  IMAD.MOV.U32 R61, RZ, RZ, R29 ;  /* 0x000000ffff3d7224 */ /* 0x000fe200078e001d */
[----:B------:R-:W-:Y:S02]  /*66b0*/  ISETP.LE.U32.AND P4, PT, R2, UR12, PT ;  /* 0x0000000c02007c0c */ /* 0x000fe4000bf83070 */
[----:B------:R-:W-:-:S02]  /*66c0*/  SHF.R.U32.HI R2, RZ, 0x10, R17 ;  /* 0x00000010ff027819 */ /* 0x000fc40000011611 */
[--C-:B------:R-:W-:Y:S02]  /*66d0*/  SHF.R.U32.HI R76, RZ, 0x10, R6.reuse ;  /* 0x00000010ff4c7819 */ /* 0x100fe40000011606 */
[----:B------:R-:W-:Y:S01]  /*66e0*/  LOP3.LUT R2, R2, 0xff, RZ, 0xc0, !PT ;  /* 0x000000ff02027812 */ /* 0x000fe200078ec0ff */
[----:B------:R-:W-:Y:S01]  /*66f0*/  @!P6 HFMA2.BF16_V2 R63, -RZ.H0_H0, RZ.H0_H0, -R168.H0_H0 ;  /* 0x200000ffff3fe231 */ /* 0x000fe200003409a8 */
[----:B------:R-:W-:Y:S01]  /*6700*/  SHF.R.U32.HI R34, RZ, 0x18, R6 ;  /* 0x00000018ff227819 */ /* 0x000fe20000011606 */
[----:B------:R-:W-:Y:S01]  /*6710*/  IMAD.WIDE.U32 R6, R126, -0x2daee0ad, RZ ;  /* 0xd2511f537e067825 */ /* 0x000fe200078e00ff */
[----:B------:R-:W-:Y:S02]  /*6720*/  LOP3.LUT R11, R9, UR30, R10, 0x96, !PT ;  /* 0x0000001e090b7c12 */ /* 0x000fe4000f8e960a */
[----:B------:R-:W-:Y:S01]  /*6730*/  @!P6 PRMT R168, R63, 0x5410, RZ ;  /* 0x000054103fa8e816 */ /* 0x000fe200000000ff */
[----:B------:R-:W-:Y:S01]  /*6740*/  @!P4 HFMA2.BF16_V2 R78, -RZ.H0_H0, RZ.H0_H0, -R197.H0_H0 ;  /* 0x200000ffff4ec231 */ /* 0x000fe200003409c5 */
[----:B------:R-:W-:Y:S01]  /*6750*/  ISETP.LE.U32.AND P6, PT, R2, UR12, PT ;  /* 0x0000000c02007c0c */ /* 0x000fe2000bfc3070 */
[----:B------:R-:W-:Y:S01]  /*6760*/  IMAD.MOV.U32 R63, RZ, RZ, R134 ;  /* 0x000000ffff3f7224 */ /* 0x000fe200078e0086 */
[----:B------:R-:W-:-:S02]  /*6770*/  LOP3.LUT R5, R7, UR39, R40, 0x96, !PT ;  /* 0x0000002707057c12 */ /* 0x000fc4000f8e9628 */
[----:B------:R-:W-:Y:S02]  /*6780*/  SHF.R.U32.HI R2, RZ, 0x8, R39 ;  /* 0x00000008ff027819 */ /* 0x000fe40000011627 */
[----:B------:R-:W-:Y:S01]  /*6790*/  LOP3.LUT R10, R13, UR37, R6, 0x96, !PT ;  /* 0x000000250d0a7c12 */ /* 0x000fe2000f8e9606 */
[----:B------:R-:W-:Y:S01]  /*67a0*/  IMAD.WIDE.U32 R8, R5, -0x326172a9, RZ ;  /* 0xcd9e8d5705087825 */ /* 0x000fe200078e00ff */
[----:B------:R-:W-:Y:S02]  /*67b0*/  LOP3.LUT R2, R2, 0xffff, RZ, 0xc0, !PT ;  /* 0x0000ffff02027812 */ /* 0x000fe400078ec0ff */
[----:B------:R-:W-:Y:S01]  /*67c0*/  @!P4 PRMT R197, R78, 0x5410, RZ ;  /* 0x000054104ec5c816 */ /* 0x000fe200000000ff */
[----:B------:R-:W-:Y:S01]  /*67d0*/  IMAD.WIDE.U32 R6, R11, -0x2daee0ad, RZ ;  /* 0xd2511f530b067825 */ /* 0x000fe200078e00ff */
[----:B------:R-:W-:-:S03]  /*67e0*/  LOP3.LUT R5, R9, UR38, R38, 0x96, !PT ;  /* 0x0000002609057c12 */ /* 0x000fc6000f8e9626 */
[----:B------:R-:W-:Y:S01]  /*67f0*/  @!P6 HFMA2.BF16_V2 R92, -RZ.H0_H0, RZ.H0_H0, -R174.H0_H0 ;  /* 0x200000ffff5ce231 */ /* 0x000fe200003409ae */
[----:B------:R-:W-:Y:S01]  /*6800*/  ISETP.LE.U32.AND P4, PT, R2, UR12, PT ;  /* 0x0000000c02007c0c */ /* 0x000fe2000bf83070 */
[----:B------:R-:W-:Y:S01]  /*6810*/  IMAD.WIDE.U32 R10, R10, -0x326172a9, RZ ;  /* 0xcd9e8d570a0a7825 */ /* 0x000fe200078e00ff */
[----:B------:R-:W-:Y:S02]  /*6820*/  LOP3.LUT R2, R42, 0xff, RZ, 0xc0, !PT ;  /* 0x000000ff2a027812 */ /* 0x000fe400078ec0ff */
[----:B------:R-:W-:Y:S01]  /*6830*/  LOP3.LUT R22, R7, UR25, R14, 0x96, !PT ;  /* 0x0000001907167c12 */ /* 0x000fe2000f8e960e */
[----:B------:R-:W-:Y:S01]  /*6840*/  IMAD.MOV.U32 R14, RZ, RZ, R49 ;  /* 0x000000ffff0e7224 */ /* 0x000fe200078e0031 */
[C---:B------:R-:W-:Y:S02]  /*6850*/  LOP3.LUT R49, R6.reuse, 0xff, RZ, 0xc0, !PT ;  /* 0x000000ff06317812 */ /* 0x040fe400078ec0ff */
[----:B------:R-:W-:Y:S02]  /*6860*/  LOP3.LUT R77, R6, 0xffff, RZ, 0xc0, !PT ;  /* 0x0000ffff064d7812 */ /* 0x000fe400078ec0ff */
[----:B------:R-:W-:-:S02]  /*6870*/  SHF.R.U32.HI R85, RZ, 0x10, R6 ;  /* 0x00000010ff557819 */ /* 0x000fc40000011606 */
[----:B------:R-:W-:Y:S01]  /*6880*/  SHF.R.U32.HI R43, RZ, 0x18, R6 ;  /* 0x00000018ff2b7819 */ /* 0x000fe20000011606 */
[----:B------:R-:W-:Y:S01]  /*6890*/  IMAD.WIDE.U32 R6, R5, -0x2daee0ad, RZ ;  /* 0xd2511f5305067825 */ /* 0x000fe200078e00ff */
[----:B------:R-:W-:-:S03]  /*68a0*/  @!P6 PRMT R174, R92, 0x5410, RZ ;  /* 0x000054105caee816 */ /* 0x000fc600000000ff */
[----:B------:R-:W-:Y:S01]  /*68b0*/  @!P4 HFMA2.BF16_V2 R93, -RZ.H0_H0, RZ.H0_H0, -R209.H0_H0 ;  /* 0x200000ffff5dc231 */ /* 0x000fe200003409d1 */
[----:B------:R-:W-:Y:S02]  /*68c0*/  ISETP.LE.U32.AND P6, PT, R2, UR12, PT ;  /* 0x0000000c02007c0c */ /* 0x000fe4000bfc3070 */
[----:B------:R-:W-:Y:S02]  /*68d0*/  LOP3.LUT R5, R11, UR36, R8, 0x96, !PT ;  /* 0x000000240b057c12 */ /* 0x000fe4000f8e9608 */
[----:B------:R-:W-:Y:S02]  /*68e0*/  LOP3.LUT R2, R15, 0xffff, RZ, 0xc0, !PT ;  /* 0x0000ffff0f027812 */ /* 0x000fe400078ec0ff */
[----:B------:R-:W-:Y:S01]  /*68f0*/  LOP3.LUT R7, R7, UR35, R12, 0x96, !PT ;  /* 0x0000002307077c12 */ /* 0x000fe2000f8e960c */
[----:B------:R-:W-:Y:S01]  /*6900*/  IMAD.WIDE.U32 R28, R5, -0x2daee0ad, RZ ;  /* 0xd2511f53051c7825 */ /* 0x000fe200078e00ff */
[----:B------:R-:W-:Y:S02]  /*6910*/  SHF.R.U32.HI R2, RZ, 0x8, R2 ;  /* 0x00000008ff027819 */ /* 0x000fe40000011602 */
[----:B------:R-:W-:Y:S01]  /*6920*/  @!P4 PRMT R209, R93, 0x5410, RZ ;  /* 0x000054105dd1c816 */ /* 0x000fe200000000ff */
[----:B------:R-:W-:Y:S01]  /*6930*/  IMAD.WIDE.U32 R8, R7, -0x326172a9, RZ ;  /* 0xcd9e8d5707087825 */ /* 0x000fe200078e00ff */
[----:B------:R-:W-:-:S03]  /*6940*/  LOP3.LUT R2, R2, 0xffff, RZ, 0xc0, !PT ;  /* 0x0000ffff02027812 */ /* 0x000fc600078ec0ff */
[----:B------:R-:W-:Y:S01]  /*6950*/  @!P6 HFMA2.BF16_V2 R101, -RZ.H0_H0, RZ.H0_H0, -R212.H0_H0 ;  /* 0x200000ffff65e231 */ /* 0x000fe200003409d4 */
[----:B------:R-:W-:Y:S02]  /*6960*/  LOP3.LUT R6, R29, UR29, R6, 0x96, !PT ;  /* 0x0000001d1d067c12 */ /* 0x000fe4000f8e9606 */
[----:B------:R-:W-:Y:S02]  /*6970*/  ISETP.LE.U32.AND P5, PT, R2, UR12, PT ;  /* 0x0000000c02007c0c */ /* 0x000fe4000bfa3070 */
[----:B------:R-:W-:Y:S01]  /*6980*/  LOP3.LUT R2, R15, 0xff, RZ, 0xc0, !PT ;  /* 0x000000ff0f027812 */ /* 0x000fe200078ec0ff */
[----:B------:R-:W-:Y:S01]  /*6990*/  IMAD.WIDE.U32 R6, R6, -0x326172a9, RZ ;  /* 0xcd9e8d5706067825 */ /* 0x000fe200078e00ff */
[----:B------:R-:W-:Y:S02]  /*69a0*/  LOP3.LUT R40, R9, UR30, R10, 0x96, !PT ;  /* 0x0000001e09287c12 */ /* 0x000fe4000f8e960a */
[----:B------:R-:W-:Y:S01]  /*69b0*/  ISETP.LE.U32.AND P4, PT, R2, UR12, PT ;  /* 0x0000000c02007c0c */ /* 0x000fe2000bf83070 */
[----:B------:R-:W-:Y:S01]  /*69c0*/  IMAD.WIDE.U32 R10, R83, -0x2daee0ad, RZ ;  /* 0xd2511f53530a7825 */ /* 0x000fe200078e00ff */
[----:B------:R-:W-:-:S02]  /*69d0*/  SHF.R.U32.HI R2, RZ, 0x18, R15 ;  /* 0x00000018ff027819 */ /* 0x000fc4000001160f */
[----:B------:R-:W-:Y:S01]  /*69e0*/  LOP3.LUT R21, R7, UR22, R8, 0x96, !PT ;  /* 0x0000001607157c12 */ /* 0x000fe2000f8e9608 */
[----:B------:R-:W-:Y:S01]  /*69f0*/  IMAD.MOV.U32 R83, RZ, RZ, R63 ;  /* 0x000000ffff537224 */ /* 0x000fe200078e003f */
[C---:B------:R-:W-:Y:S01]  /*6a00*/  LOP3.LUT R39, R6.reuse, 0xff, RZ, 0xc0, !PT ;  /* 0x000000ff06277812 */ /* 0x040fe200078ec0ff */
[----:B------:R-:W-:Y:S01]  /*6a10*/  @!P5 HFMA2.BF16_V2 R102, -RZ.H0_H0, RZ.H0_H0, -R214.H0_H0 ;  /* 0x200000ffff66d231 */ /* 0x000fe200003409d6 */
[----:B------:R-:W-:Y:S01]  /*6a20*/  LOP3.LUT R88, R6, 0xffff, RZ, 0xc0, !PT ;  /* 0x0000ffff06587812 */ /* 0x000fe200078ec0ff */
[----:B------:R-:W-:Y:S01]  /*6a30*/  IMAD.MOV.U32 R63, RZ, RZ, R82 ;  /* 0x000000ffff3f7224 */ /* 0x000fe200078e0052 */
[--C-:B------:R-:W-:Y:S01]  /*6a40*/  SHF.R.U32.HI R79, RZ, 0x10, R6.reuse ;  /* 0x00000010ff4f7819 */ /* 0x100fe20000011606 */
[----:B------:R-:W-:Y:S01]  /*6a50*/  IMAD.MOV.U32 R82, RZ, RZ, R97 ;  /* 0x000000ffff527224 */ /* 0x000fe200078e0061 */
[----:B------:R-:W-:Y:S01]  /*6a60*/  SHF.R.U32.HI R38, RZ, 0x18, R6 ;  /* 0x00000018ff267819 */ /* 0x000fe20000011606 */
[----:B------:R-:W-:Y:S01]  /*6a70*/  IMAD.WIDE.U32 R6, R129, -0x2daee0ad, RZ ;  /* 0xd2511f5381067825 */ /* 0x000fe200078e00ff */
[----:B------:R-:W-:-:S03]  /*6a80*/  ISETP.LE.U32.AND P3, PT, R2, UR12, PT ;  /* 0x0000000c02007c0c */ /* 0x000fc6000bf63070 */
[----:B------:R-:W-:Y:S01]  /*6a90*/  @!P4 HFMA2.BF16_V2 R103, -RZ.H0_H0, RZ.H0_H0, -R215.H0_H0 ;  /* 0x200000ffff67c231 */ /* 0x000fe200003409d7 */
[----:B------:R-:W-:Y:S01]  /*6aa0*/  SHF.R.U32.HI R2, RZ, 0x10, R15 ;  /* 0x00000010ff027819 */ /* 0x000fe2000001160f */
[----:B------:R-:W-:Y:S01]  /*6ab0*/  IMAD.MOV.U32 R129, RZ, RZ, R61 ;  /* 0x000000ffff817224 */ /* 0x000fe200078e003d */
[----:B------:R-:W-:Y:S01]  /*6ac0*/  LOP3.LUT R5, R7, UR39, R50, 0x96, !PT ;  /* 0x0000002707057c12 */ /* 0x000fe2000f8e9632 */
[----:B------:R-:W-:Y:S01]  /*6ad0*/  IMAD.MOV.U32 R61, RZ, RZ, R62 ;  /* 0x000000ffff3d7224 */ /* 0x000fe200078e003e */
[----:B------:R-:W-:Y:S01]  /*6ae0*/  LOP3.LUT R7, R11, UR37, R6, 0x96, !PT ;  /* 0x000000250b077c12 */ /* 0x000fe2000f8e9606 */
[----:B------:R-:W-:Y:S01]  /*6af0*/  IMAD.MOV.U32 R62, RZ, RZ, R186 ;  /* 0x000000ffff3e7224 */ /* 0x000fe200078e00ba */
[----:B------:R-:W-:Y:S01]  /*6b00*/  LOP3.LUT R2, R2, 0xff, RZ, 0xc0, !PT ;  /* 0x000000ff02027812 */ /* 0x000fe200078ec0ff */
[----:B------:R-:W-:Y:S01]  /*6b10*/  IMAD.WIDE.U32 R8, R5, -0x326172a9, RZ ;  /* 0xcd9e8d5705087825 */ /* 0x000fe200078e00ff */
[----:B------:R-:W-:Y:S02]  /*6b20*/  @!P6 PRMT R212, R101, 0x5410, RZ ;  /* 0x0000541065d4e816 */ /* 0x000fe400000000ff */
[----:B------:R-:W-:Y:S01]  /*6b30*/  ISETP.LE.U32.AND P6, PT, R2, UR12, PT ;  /* 0x0000000c02007c0c */ /* 0x000fe2000bfc3070 */
[----:B------:R-:W-:-:S04]  /*6b40*/  IMAD.WIDE.U32 R12, R7, -0x326172a9, RZ ;  /* 0xcd9e8d57070c7825 */ /* 0x000fc800078e00ff */
[----:B------:R-:W-:Y:S01]  /*6b50*/  @!P3 HFMA2.BF16_V2 R105, -RZ.H0_H0, RZ.H0_H0, -R210.H0_H0 ;  /* 0x200000ffff69b231 */ /* 0x000fe200003409d2 */
[----:B------:R-:W-:Y:S02]  /*6b60*/  LOP3.LUT R6, R9, UR38, R48, 0x96, !PT ;  /* 0x0000002609067c12 */ /* 0x000fe4000f8e9630 */
[----:B------:R-:W-:Y:S01]  /*6b70*/  LOP3.LUT R2, R41, 0xff, RZ, 0xc0, !PT ;  /* 0x000000ff29027812 */ /* 0x000fe200078ec0ff */
[----:B------:R-:W-:Y:S01]  /*6b80*/  IMAD.MOV.U32 R15, RZ, RZ, R63 ;  /* 0x000000ffff0f7224 */ /* 0x000fe200078e003f */
[----:B------:R-:W-:Y:S01]  /*6b90*/  LOP3.LUT R5, R13, UR36, R8, 0x96, !PT ;  /* 0x000000240d057c12 */ /* 0x000fe2000f8e9608 */
[----:B------:R-:W-:Y:S01]  /*6ba0*/  IMAD.WIDE.U32 R6, R6, -0x2daee0ad, RZ ;  /* 0xd2511f5306067825 */ /* 0x000fe200078e00ff */
[----:B------:R-:W-:Y:S02]  /*6bb0*/  @!P4 PRMT R215, R103, 0x5410, RZ ;  /* 0x0000541067d7c816 */ /* 0x000fe400000000ff */
[----:B------:R-:W-:Y:S01]  /*6bc0*/  ISETP.LE.U32.AND P4, PT, R31, UR12, PT ;  /* 0x0000000c1f007c0c */ /* 0x000fe2000bf83070 */
[----:B------:R-:W-:Y:S01]  /*6bd0*/  IMAD.WIDE.U32 R26, R5, -0x2daee0ad, RZ ;  /* 0xd2511f53051a7825 */ /* 0x000fe200078e00ff */
[----:B------:R-:W-:-:S03]  /*6be0*/  @!P3 PRMT R210, R105, 0x5410, RZ ;  /* 0x0000541069d2b816 */ /* 0x000fc600000000ff */
[----:B------:R-:W-:Y:S01]  /*6bf0*/  @!P6 HFMA2.BF16_V2 R104, -RZ.H0_H0, RZ.H0_H0, -R208.H0_H0 ;  /* 0x200000ffff68e231 */ /* 0x000fe200003409d0 */
[----:B------:R-:W-:Y:S02]  /*6c00*/  ISETP.LE.U32.AND P3, PT, R2, UR12, PT ;  /* 0x0000000c02007c0c */ /* 0x000fe4000bf63070 */
[----:B------:R-:W-:Y:S02]  /*6c10*/  SHF.R.U32.HI R2, RZ, 0x8, R32 ;  /* 0x00000008ff027819 */ /* 0x000fe40000011620 */
[----:B------:R-:W-:Y:S02]  /*6c20*/  LOP3.LUT R7, R7, UR35, R10, 0x96, !PT ;  /* 0x0000002307077c12 */ /* 0x000fe4000f8e960a */
[----:B------:R-:W-:Y:S02]  /*6c30*/  LOP3.LUT R2, R2, 0xffff, RZ, 0xc0, !PT ;  /* 0x0000ffff02027812 */ /* 0x000fe400078ec0ff */
[----:B------:R-:W-:Y:S01]  /*6c40*/  LOP3.LUT R6, R27, UR29, R6, 0x96, !PT ;  /* 0x0000001d1b067c12 */ /* 0x000fe2000f8e9606 */
[----:B------:R-:W-:Y:S01]  /*6c50*/  IMAD.WIDE.U32 R8, R7, -0x326172a9, RZ ;  /* 0xcd9e8d5707087825 */ /* 0x000fe200078e00ff */
[----:B------:R-:W-:-:S03]  /*6c60*/  @!P6 PRMT R208, R104, 0x5410, RZ ;  /* 0x0000541068d0e816 */ /* 0x000fc600000000ff */
[----:B------:R-:W-:Y:S01]  /*6c70*/  @!P4 HFMA2.BF16_V2 R107, -RZ.H0_H0, RZ.H0_H0, -R207.H0_H0 ;  /* 0x200000ffff6bc231 */ /* 0x000fe200003409cf */
[----:B------:R-:W-:Y:S01]  /*6c80*/  ISETP.LE.U32.AND P6, PT, R2, UR12, PT ;  /* 0x0000000c02007c0c */ /* 0x000fe2000bfc3070 */
[----:B------:R-:W-:Y:S01]  /*6c90*/  IMAD.WIDE.U32 R6, R6, -0x326172a9, RZ ;  /* 0xcd9e8d5706067825 */ /* 0x000fe200078e00ff */
[----:B------:R-:W-:Y:S02]  /*6ca0*/  LOP3.LUT R5, R33, 0xff, RZ, 0xc0, !PT ;  /* 0x000000ff21057812 */ /* 0x000fe400078ec0ff */
[----:B------:R-:W-:Y:S02]  /*6cb0*/  @!P4 PRMT R207, R107, 0x5410, RZ ;  /* 0x000054106bcfc816 */ /* 0x000fe400000000ff */
[----:B------:R-:W-:Y:S02]  /*6cc0*/  LOP3.LUT R17, R7, UR22, R8, 0x96, !PT ;  /* 0x0000001607117c12 */ /* 0x000fe4000f8e9608 */
[C---:B------:R-:W-:Y:S02]  /*6cd0*/  LOP3.LUT R42, R6.reuse, 0xffff, RZ, 0xc0, !PT ;  /* 0x0000ffff062a7812 */ /* 0x040fe400078ec0ff */
[----:B------:R-:W-:-:S02]  /*6ce0*/  LOP3.LUT R78, R6, 0xff, RZ, 0xc0, !PT ;  /* 0x000000ff064e7812 */ /* 0x000fc400078ec0ff */
[--C-:B------:R-:W-:Y:S01]  /*6cf0*/  SHF.R.U32.HI R48, RZ, 0x10, R6.reuse ;  /* 0x00000010ff307819 */ /* 0x100fe20000011606 */
[----:B------:R-:W-:Y:S01]  /*6d00*/  @!P6 HFMA2.BF16_V2 R109, -RZ.H0_H0, RZ.H0_H0, -R206.H0_H0 ;  /* 0x200000ffff6de231 */ /* 0x000fe200003409ce */
[----:B------:R-:W-:Y:S01]  /*6d10*/  SHF.R.U32.HI R50, RZ, 0x18, R6 ;  /* 0x00000018ff327819 */ /* 0x000fe20000011606 */
[----:B------:R-:W-:Y:S01]  /*6d20*/  IMAD.WIDE.U32 R6, R37, -0x2daee0ad, RZ ;  /* 0xd2511f5325067825 */ /* 0x000fe200078e00ff */
[----:B------:R-:W-:-:S03]  /*6d30*/  ISETP.LE.U32.AND P4, PT, R5, UR12, PT ;  /* 0x0000000c05007c0c */ /* 0x000fc6000bf83070 */
[----:B------:R-:W-:Y:S01]  /*6d40*/  FFMA.FTZ R5, R124, UR43, -R16 ;  /* 0x0000002b7c057c23 */ /* 0x000fe20008010810 */
[----:B------:R-:W-:Y:S01]  /*6d50*/  @!P5 PRMT R214, R102, 0x5410, RZ ;  /* 0x0000541066d6d816 */ /* 0x000fe200000000ff */
[----:B------:R-:W-:Y:S01]  /*6d60*/  IMAD.MOV.U32 R37, RZ, RZ, R133 ;  /* 0x000000ffff257224 */ /* 0x000fe200078e0085 */
[----:B------:R-:W-:Y:S01]  /*6d70*/  LOP3.LUT R29, R9, UR30, R12, 0x96, !PT ;  /* 0x0000001e091d7c12 */ /* 0x000fe2000f8e960c */
[----:B------:R1:W-:Y:S01]  /*6d80*/  MUFU.EX2 R125, R5 ;  /* 0x00000005007d7308 */ /* 0x0003e20000000800 */
[----:B------:R-:W-:Y:S01]  /*6d90*/  ISETP.LE.U32.AND P5, PT, R23, UR12, PT ;  /* 0x0000000c17007c0c */ /* 0x000fe2000bfa3070 */
        /* <DEDUP_REMOVED lines=14> */
[----:B------:R2:W3:Y:S01]  /*6e80*/  MUFU.EX2 R131, R6 ;  /* 0x0000000600837308 */ /* 0x0004e20000000800 */
[----:B-1----:R-:W-:Y:S01]  /*6e90*/  LOP3.LUT R5, R18, 0xff, RZ, 0xc0, !PT ;  /* 0x000000ff12057812 */ /* 0x002fe200078ec0ff */
[----:B------:R-:W-:Y:S01]  /*6ea0*/  @!P4 HFMA2.BF16_V2 R114, -RZ.H0_H0, RZ.H0_H0, -R204.H0_H0 ;  /* 0x200000ffff72c231 */ /* 0x000fe200003409cc */
[----:B------:R-:W-:Y:S01]  /*6eb0*/  @!P5 PRMT R205, R110, 0x5410, RZ ;  /* 0x000054106ecdd816 */ /* 0x000fe200000000ff */
[----:B------:R-:W-:Y:S01]  /*6ec0*/  IMAD.MOV.U32 R36, RZ, RZ, R135 ;  /* 0x000000ffff247224 */ /* 0x000fe200078e0087 */
[----:B------:R-:W-:Y:S02]  /*6ed0*/  ISETP.LE.U32.AND P6, PT, R5, UR12, PT ;  /* 0x0000000c05007c0c */ /* 0x000fe4000bfc3070 */
[----:B------:R-:W-:Y:S02]  /*6ee0*/  LOP3.LUT R5, R18, 0xffff, RZ, 0xc0, !PT ;  /* 0x0000ffff12057812 */ /* 0x000fe400078ec0ff */
[----:B------:R-:W-:-:S02]  /*6ef0*/  @!P4 PRMT R204, R114, 0x5410, RZ ;  /* 0x0000541072ccc816 */ /* 0x000fc400000000ff */
[----:B------:R-:W-:-:S04]  /*6f00*/  SHF.R.U32.HI R5, RZ, 0x8, R5 ;  /* 0x00000008ff057819 */ /* 0x000fc80000011605 */
[----:B------:R-:W-:Y:S01]  /*6f10*/  LOP3.LUT R5, R5, 0xffff, RZ, 0xc0, !PT ;  /* 0x0000ffff05057812 */ /* 0x000fe200078ec0ff */
[----:B--2---:R-:W-:-:S03]  /*6f20*/  FFMA.FTZ R6, R123, UR43, -R24 ;  /* 0x0000002b7b067c23 */ /* 0x004fc60008010818 */
[----:B------:R-:W-:Y:S01]  /*6f30*/  ISETP.LE.U32.AND P5, PT, R5, UR12, PT ;  /* 0x0000000c05007c0c */ /* 0x000fe2000bfa3070 */
[----:B------:R-:W-:Y:S01]  /*6f40*/  FFMA.FTZ R5, R117, UR43, -R24 ;  /* 0x0000002b75057c23 */ /* 0x000fe20008010818 */
[----:B------:R3:W-:Y:S08]  /*6f50*/  MUFU.EX2 R134, R6 ;  /* 0x0000000600867308 */ /* 0x0007f00000000800 */
[----:B------:R1:W2:Y:S01]  /*6f60*/  MUFU.EX2 R126, R5 ;  /* 0x00000005007e7308 */ /* 0x0002a20000000800 */
[----:B---3--:R-:W-:-:S04]  /*6f70*/  F2FP.BF16.F32.PACK_AB R6, R131, R125 ;  /* 0x0000007d8306723e */ /* 0x008fc800000010ff */
[C---:B------:R-:W-:Y:S02]  /*6f80*/  PRMT R167, R6.reuse, 0x7610, R167 ;  /* 0x0000761006a77816 */ /* 0x040fe400000000a7 */
[----:B------:R-:W-:Y:S02]  /*6f90*/  PRMT R166, R6, 0x7632, R166 ;  /* 0x0000763206a67816 */ /* 0x000fe400000000a6 */
[----:B-1----:R-:W-:Y:S01]  /*6fa0*/  SHF.R.U32.HI R5, RZ, 0x18, R18 ;  /* 0x00000018ff057819 */ /* 0x002fe20000011612 */
[----:B------:R-:W-:Y:S01]  /*6fb0*/  @!P6 HFMA2.BF16_V2 R117, -RZ.H0_H0, RZ.H0_H0, -R167.H0_H0 ;  /* 0x200000ffff75e231 */ /* 0x000fe200003409a7 */
[----:B------:R-:W-:Y:S01]  /*6fc0*/  PRMT R103, R167, 0x5410, R166 ;  /* 0x00005410a7677816 */ /* 0x000fe200000000a6 */
[----:B------:R-:W-:Y:S01]  /*6fd0*/  @!P5 HFMA2.BF16_V2 R123, -RZ.H0_H0, RZ.H0_H0, -R166.H0_H0 ;  /* 0x200000ffff7bd231 */ /* 0x000fe200003409a6 */
[----:B------:R-:W-:Y:S02]  /*6fe0*/  ISETP.LE.U32.AND P4, PT, R5, UR12, PT ;  /* 0x0000000c05007c0c */ /* 0x000fe4000bf83070 */
[----:B------:R-:W-:-:S02]  /*6ff0*/  SHF.R.U32.HI R5, RZ, 0x10, R18 ;  /* 0x00000010ff057819 */ /* 0x000fc40000011612 */
[----:B------:R-:W-:Y:S02]  /*7000*/  @!P6 PRMT R167, R117, 0x5410, RZ ;  /* 0x0000541075a7e816 */ /* 0x000fe400000000ff */
[----:B------:R-:W-:Y:S02]  /*7010*/  LOP3.LUT R5, R5, 0xff, RZ, 0xc0, !PT ;  /* 0x000000ff05057812 */ /* 0x000fe400078ec0ff */
[----:B--2---:R-:W-:Y:S02]  /*7020*/  F2FP.BF16.F32.PACK_AB R6, R126, R134 ;  /* 0x000000867e06723e */ /* 0x004fe400000010ff */
[----:B------:R-:W-:Y:S01]  /*7030*/  ISETP.LE.U32.AND P6, PT, R5, UR12, PT ;  /* 0x0000000c05007c0c */ /* 0x000fe2000bfc3070 */
[----:B------:R-:W-:Y:S01]  /*7040*/  FFMA.FTZ R5, R120, UR43, -R16 ;  /* 0x0000002b78057c23 */ /* 0x000fe20008010810 */
[C---:B------:R-:W-:Y:S02]  /*7050*/  PRMT R164, R6.reuse, 0x7610, R164 ;  /* 0x0000761006a47816 */ /* 0x040fe400000000a4 */
[----:B------:R-:W-:Y:S01]  /*7060*/  PRMT R165, R6, 0x7632, R165 ;  /* 0x0000763206a57816 */ /* 0x000fe200000000a5 */
[----:B------:R1:W2:Y:S01]  /*7070*/  MUFU.EX2 R92, R5 ;  /* 0x00000005005c7308 */ /* 0x0002a20000000800 */
[----:B------:R-:W-:Y:S01]  /*7080*/  @!P5 PRMT R166, R123, 0x5410, RZ ;  /* 0x000054107ba6d816 */ /* 0x000fe200000000ff */
[----:B------:R-:W-:Y:S01]  /*7090*/  IMAD.MOV.U32 R123, RZ, RZ, R131 ;  /* 0x000000ffff7b7224 */ /* 0x000fe200078e0083 */
[----:B------:R-:W-:-:S02]  /*70a0*/  PRMT R102, R164, 0x5410, R165 ;  /* 0x00005410a4667816 */ /* 0x000fc400000000a5 */
[----:B------:R-:W-:-:S03]  /*70b0*/  ISETP.LE.U32.AND P5, PT, R35, UR12, PT ;  /* 0x0000000c23007c0c */ /* 0x000fc6000bfa3070 */
[----:B------:R-:W-:-:S05]  /*70c0*/  @!P6 HFMA2.BF16_V2 R120, -RZ.H0_H0, RZ.H0_H0, -R164.H0_H0 ;  /* 0x200000ffff78e231 */ /* 0x000fca00003409a4 */
[----:B------:R-:W-:Y:S01]  /*70d0*/  @!P6 PRMT R164, R120, 0x5410, RZ ;  /* 0x0000541078a4e816 */ /* 0x000fe200000000ff */
[----:B-1----:R-:W-:Y:S01]  /*70e0*/  FFMA.FTZ R5, R115, UR43, -R16 ;  /* 0x0000002b73057c23 */ /* 0x002fe20008010810 */
[----:B------:R-:W-:-:S03]  /*70f0*/  @!P4 HFMA2.BF16_V2 R115, -RZ.H0_H0, RZ.H0_H0, -R165.H0_H0 ;  /* 0x200000ffff73c231 */ /* 0x000fc600003409a5 */
[----:B------:R-:W-:Y:S01]  /*7100*/  @!P5 HFMA2.BF16_V2 R136, -RZ.H0_H0, RZ.H0_H0, -R203.H0_H0 ;  /* 0x200000ffff88d231 */ /* 0x000fe200003409cb */
[----:B------:R1:W3:Y:S01]  /*7110*/  MUFU.EX2 R114, R5 ;  /* 0x0000000500727308 */ /* 0x0002e20000000800 */
[----:B------:R-:W-:Y:S01]  /*7120*/  @!P4 PRMT R165, R115, 0x5410, RZ ;  /* 0x0000541073a5c816 */ /* 0x000fe200000000ff */
[----:B--2---:R-:W-:Y:S01]  /*7130*/  IMAD.MOV.U32 R115, RZ, RZ, R92 ;  /* 0x000000ffff737224 */ /* 0x004fe200078e005c */
[----:B------:R-:W-:Y:S01]  /*7140*/  ISETP.LE.U32.AND P4, PT, R34, UR12, PT ;  /* 0x0000000c22007c0c */ /* 0x000fe2000bf83070 */
[----:B------:R-:W-:Y:S01]  /*7150*/  IMAD.MOV.U32 R92, RZ, RZ, R14 ;  /* 0x000000ffff5c7224 */ /* 0x000fe200078e000e */
[----:B------:R-:W-:Y:S01]  /*7160*/  @!P5 PRMT R203, R136, 0x5410, RZ ;  /* 0x0000541088cbd816 */ /* 0x000fe200000000ff */
[----:B------:R-:W-:Y:S01]  /*7170*/  IMAD.MOV.U32 R14, RZ, RZ, R80 ;  /* 0x000000ffff0e7224 */ /* 0x000fe200078e0050 */
[----:B------:R-:W-:Y:S01]  /*7180*/  ISETP.LE.U32.AND P5, PT, R38, UR12, PT ;  /* 0x0000000c26007c0c */ /* 0x000fe2000bfa3070 */
[----:B------:R-:W-:Y:S02]  /*7190*/  IMAD.MOV.U32 R80, RZ, RZ, R185 ;  /* 0x000000ffff507224 */ /* 0x000fe400078e00b9 */
[----:B------:R-:W-:-:S02]  /*71a0*/  IMAD.MOV.U32 R13, RZ, RZ, R92 ;  /* 0x000000ffff0d7224 */ /* 0x000fc400078e005c */
[----:B------:R-:W-:Y:S02]  /*71b0*/  IMAD.MOV.U32 R82, RZ, RZ, R80 ;  /* 0x000000ffff527224 */ /* 0x000fe400078e0050 */
[----:B------:R-:W-:Y:S01]  /*71c0*/  IMAD.MOV.U32 R80, RZ, RZ, R180 ;  /* 0x000000ffff507224 */ /* 0x000fe200078e00b4 */
[----:B-1----:R-:W-:Y:S01]  /*71d0*/  SHF.R.U32.HI R5, RZ, 0x8, R60 ;  /* 0x00000008ff057819 */ /* 0x002fe2000001163c */
[----:B------:R-:W-:Y:S01]  /*71e0*/  IMAD R180, R3, 0x2, R177 ;  /* 0x0000000203b47824 */ /* 0x000fe200078e02b1 */
[----:B---3--:R-:W-:Y:S01]  /*71f0*/  F2FP.BF16.F32.PACK_AB R6, R114, R115 ;  /* 0x000000737206723e */ /* 0x008fe200000010ff */
[----:B------:R-:W-:Y:S01]  /*7200*/  IMAD.MOV.U32 R83, RZ, RZ, R14 ;  /* 0x000000ffff537224 */ /* 0x000fe200078e000e */
[----:B------:R-:W-:Y:S01]  /*7210*/  LOP3.LUT R5, R5, 0xffff, RZ, 0xc0, !PT ;  /* 0x0000ffff05057812 */ /* 0x000fe200078ec0ff */
[----:B------:R-:W-:Y:S01]  /*7220*/  IMAD.MOV.U32 R14, RZ, RZ, R62 ;  /* 0x000000ffff0e7224 */ /* 0x000fe200078e003e */
[----:B------:R-:W-:Y:S01]  /*7230*/  PRMT R163, R6, 0x7610, R163 ;  /* 0x0000761006a37816 */ /* 0x000fe200000000a3 */
[----:B------:R-:W-:Y:S01]  /*7240*/  IMAD.MOV.U32 R104, RZ, RZ, R83 ;  /* 0x000000ffff687224 */ /* 0x000fe200078e0053 */
[----:B------:R-:W-:Y:S01]  /*7250*/  ISETP.LE.U32.AND P6, PT, R5, UR12, PT ;  /* 0x0000000c05007c0c */ /* 0x000fe2000bfc3070 */
[----:B------:R-:W-:Y:S01]  /*7260*/  FFMA.FTZ R5, R122, UR43, -R24 ;  /* 0x0000002b7a057c23 */ /* 0x000fe20008010818 */
[----:B------:R-:W-:Y:S01]  /*7270*/  PRMT R162, R6, 0x7632, R162 ;  /* 0x0000763206a27816 */ /* 0x000fe200000000a2 */
[----:B------:R-:W-:-:S02]  /*7280*/  @!P1 HFMA2.BF16_V2 R122, -RZ.H0_H0, RZ.H0_H0, -R163.H0_H0 ;  /* 0x200000ffff7a9231 */ /* 0x000fc400003409a3 */
[----:B------:R-:W-:Y:S01]  /*7290*/  IMAD.MOV.U32 R117, RZ, RZ, R82 ;  /* 0x000000ffff757224 */ /* 0x000fe200078e0052 */
[----:B------:R1:W-:Y:S01]  /*72a0*/  MUFU.EX2 R35, R5 ;  /* 0x0000000500237308 */ /* 0x0003e20000000800 */
[----:B------:R-:W-:Y:S01]  /*72b0*/  PRMT R101, R163, 0x5410, R162 ;  /* 0x00005410a3657816 */ /* 0x000fe200000000a2 */
[----:B------:R-:W-:Y:S01]  /*72c0*/  IMAD.MOV.U32 R110, RZ, RZ, R80 ;  /* 0x000000ffff6e7224 */ /* 0x000fe200078e0050 */
[----:B------:R-:W-:Y:S01]  /*72d0*/  @!P1 PRMT R163, R122, 0x5410, RZ ;  /* 0x000054107aa39816 */ /* 0x000fe200000000ff */
[----:B------:R-:W-:Y:S01]  /*72e0*/  @!P4 HFMA2.BF16_V2 R140, -RZ.H0_H0, RZ.H0_H0, -R200.H0_H0 ;  /* 0x200000ffff8cc231 */ /* 0x000fe200003409c8 */
[----:B------:R-:W-:Y:S01]  /*72f0*/  ISETP.LE.U32.AND P1, PT, R8, UR12, PT ;  /* 0x0000000c08007c0c */ /* 0x000fe2000bf23070 */
[----:B------:R-:W-:Y:S02]  /*7300*/  IMAD.MOV.U32 R122, RZ, RZ, R15 ;  /* 0x000000ffff7a7224 */ /* 0x000fe400078e000f */
[----:B------:R-:W-:Y:S01]  /*7310*/  IMAD.MOV.U32 R120, RZ, RZ, R14 ;  /* 0x000000ffff787224 */ /* 0x000fe200078e000e */
[----:B------:R-:W-:Y:S01]  /*7320*/  @!P4 PRMT R200, R140, 0x5410, RZ ;  /* 0x000054108cc8c816 */ /* 0x000fe200000000ff */
[----:B------:R-:W-:-:S04]  /*7330*/  IMAD.MOV.U32 R34, RZ, RZ, R134 ;  /* 0x000000ffff227224 */ /* 0x000fc800078e0086 */
[----:B------:R-:W-:Y:S02]  /*7340*/  IMAD.MOV.U32 R136, RZ, RZ, R34 ;  /* 0x000000ffff887224 */ /* 0x000fe400078e0022 */
[----:B-1----:R-:W-:Y:S01]  /*7350*/  FFMA.FTZ R5, R119, UR43, -R24 ;  /* 0x0000002b77057c23 */ /* 0x002fe20008010818 */
[----:B------:R-:W-:-:S03]  /*7360*/  @!P6 HFMA2.BF16_V2 R119, -RZ.H0_H0, RZ.H0_H0, -R162.H0_H0 ;  /* 0x200000ffff77e231 */ /* 0x000fc600003409a2 */
[----:B------:R1:W2:Y:S02]  /*7370*/  MUFU.EX2 R18, R5 ;  /* 0x0000000500127308 */ /* 0x0002a40000000800 */
[----:B------:R-:W-:Y:S02]  /*7380*/  @!P6 PRMT R162, R119, 0x5410, RZ ;  /* 0x0000541077a2e816 */ /* 0x000fe400000000ff */
[----:B------:R-:W-:Y:S01]  /*7390*/  ISETP.LE.U32.AND P6, PT, R7, UR12, PT ;  /* 0x0000000c07007c0c */ /* 0x000fe2000bfc3070 */
[----:B-1----:R-:W-:Y:S01]  /*73a0*/  FFMA.FTZ R5, R118, UR43, -R16 ;  /* 0x0000002b76057c23 */ /* 0x002fe20008010810 */
[----:B--2---:R-:W-:-:S03]  /*73b0*/  F2FP.BF16.F32.PACK_AB R6, R18, R35 ;  /* 0x000000231206723e */ /* 0x004fc600000010ff */
[----:B------:R1:W-:Y:S01]  /*73c0*/  MUFU.EX2 R32, R5 ;  /* 0x0000000500207308 */ /* 0x0003e20000000800 */
[C---:B------:R-:W-:Y:S02]  /*73d0*/  PRMT R160, R6.reuse, 0x7610, R160 ;  /* 0x0000761006a07816 */ /* 0x040fe400000000a0 */
[----:B------:R-:W-:Y:S02]  /*73e0*/  PRMT R161, R6, 0x7632, R161 ;  /* 0x0000763206a17816 */ /* 0x000fe400000000a1 */
[----:B------:R-:W-:Y:S01]  /*73f0*/  LOP3.LUT R6, R2, 0xff, RZ, 0xc0, !PT ;  /* 0x000000ff02067812 */ /* 0x000fe200078ec0ff */
[----:B------:R-:W-:Y:S01]  /*7400*/  @!P3 HFMA2.BF16_V2 R118, -RZ.H0_H0, RZ.H0_H0, -R160.H0_H0 ;  /* 0x200000ffff76b231 */ /* 0x000fe200003409a0 */
[----:B------:R-:W-:-:S04]  /*7410*/  PRMT R100, R160, 0x5410, R161 ;  /* 0x00005410a0647816 */ /* 0x000fc800000000a1 */
[----:B------:R-:W-:Y:S01]  /*7420*/  @!P3 PRMT R160, R118, 0x5410, RZ ;  /* 0x0000541076a0b816 */ /* 0x000fe200000000ff */
[----:B-1----:R-:W-:Y:S01]  /*7430*/  FFMA.FTZ R5, R111, UR43, -R16 ;  /* 0x0000002b6f057c23 */ /* 0x002fe20008010810 */
[----:B------:R-:W-:-:S03]  /*7440*/  @!P2 HFMA2.BF16_V2 R111, -RZ.H0_H0, RZ.H0_H0, -R161.H0_H0 ;  /* 0x200000ffff6fa231 */ /* 0x000fc600003409a1 */
[----:B------:R1:W2:Y:S02]  /*7450*/  MUFU.EX2 R185, R5 ;  /* 0x0000000500b97308 */ /* 0x0002a40000000800 */
[----:B------:R-:W-:Y:S02]  /*7460*/  @!P2 PRMT R161, R111, 0x5410, RZ ;  /* 0x000054106fa1a816 */ /* 0x000fe400000000ff */
[----:B------:R-:W-:Y:S02]  /*7470*/  ISETP.LE.U32.AND P2, PT, R6, UR12, PT ;  /* 0x0000000c06007c0c */ /* 0x000fe4000bf43070 */
[----:B-1----:R-:W-:Y:S02]  /*7480*/  LOP3.LUT R5, R2, 0xffff, RZ, 0xc0, !PT ;  /* 0x0000ffff02057812 */ /* 0x002fe400078ec0ff */
[----:B--2---:R-:W-:Y:S02]  /*7490*/  F2FP.BF16.F32.PACK_AB R6, R185, R32 ;  /* 0x00000020b906723e */ /* 0x004fe400000010ff */
[----:B------:R-:W-:-:S02]  /*74a0*/  SHF.R.U32.HI R5, RZ, 0x8, R5 ;  /* 0x00000008ff057819 */ /* 0x000fc40000011605 */
[C---:B------:R-:W-:Y:S02]  /*74b0*/  PRMT R159, R6.reuse, 0x7610, R159 ;  /* 0x00007610069f7816 */ /* 0x040fe4000000009f */
[----:B------:R-:W-:Y:S02]  /*74c0*/  LOP3.LUT R5, R5, 0xffff, RZ, 0xc0, !PT ;  /* 0x0000ffff05057812 */ /* 0x000fe400078ec0ff */
[----:B------:R-:W-:Y:S01]  /*74d0*/  PRMT R158, R6, 0x7632, R158 ;  /* 0x00007632069e7816 */ /* 0x000fe2000000009e */
[----:B------:R-:W-:Y:S01]  /*74e0*/  FFMA.FTZ R6, R113, UR43, -R16 ;  /* 0x0000002b71067c23 */ /* 0x000fe20008010810 */
[----:B------:R-:W-:Y:S01]  /*74f0*/  ISETP.LE.U32.AND P3, PT, R5, UR12, PT ;  /* 0x0000000c05007c0c */ /* 0x000fe2000bf63070 */
[----:B------:R-:W-:Y:S01]  /*7500*/  FFMA.FTZ R5, R121, UR43, -R24 ;  /* 0x0000002b79057c23 */ /* 0x000fe20008010818 */
[----:B------:R-:W-:Y:S01]  /*7510*/  PRMT R97, R159, 0x5410, R158 ;  /* 0x000054109f617816 */ /* 0x000fe2000000009e */
[----:B------:R1:W-:Y:S08]  /*7520*/  MUFU.EX2 R31, R6 ;  /* 0x00000006001f7308 */ /* 0x0003f00000000800 */
[----:B------:R2:W3:Y:S02]  /*7530*/  MUFU.EX2 R11, R5 ;  /* 0x00000005000b7308 */ /* 0x0004e40000000800 */
[----:B------:R-:W-:-:S05]  /*7540*/  @!P3 HFMA2.BF16_V2 R121, -RZ.H0_H0, RZ.H0_H0, -R158.H0_H0 ;  /* 0x200000ffff79b231 */ /* 0x000fca000034099e */
[----:B------:R-:W-:Y:S01]  /*7550*/  @!P3 PRMT R158, R121, 0x5410, RZ ;  /* 0x00005410799eb816 */ /* 0x000fe200000000ff */
[----:B-1----:R-:W-:-:S06]  /*7560*/  FFMA.FTZ R6, R108, UR43, -R24 ;  /* 0x0000002b6c067c23 */ /* 0x002fcc0008010818 */
[----:B------:R-:W-:Y:S01]  /*7570*/  MUFU.EX2 R6, R6 ;  /* 0x0000000600067308 */ /* 0x000fe20000000800 */
[----:B--2---:R-:W-:Y:S01]  /*7580*/  FFMA.FTZ R5, R112, UR43, -R24 ;  /* 0x0000002b70057c23 */ /* 0x004fe20008010818 */
[----:B------:R-:W-:-:S06]  /*7590*/  @!P2 HFMA2.BF16_V2 R112, -RZ.H0_H0, RZ.H0_H0, -R159.H0_H0 ;  /* 0x200000ffff70a231 */ /* 0x000fcc000034099f */
[----:B------:R1:W2:Y:S01]  /*75a0*/  MUFU.EX2 R186, R5 ;  /* 0x0000000500ba7308 */ /* 0x0002a20000000800 */
[----:B------:R-:W-:Y:S01]  /*75b0*/  @!P2 PRMT R159, R112, 0x5410, RZ ;  /* 0x00005410709fa816 */ /* 0x000fe200000000ff */
[----:B---3--:R-:W-:Y:S02]  /*75c0*/  IMAD.MOV.U32 R112, RZ, RZ, R11 ;  /* 0x000000ffff707224 */ /* 0x008fe400078e000b */
[----:B------:R-:W-:Y:S02]  /*75d0*/  IMAD.MOV.U32 R11, RZ, RZ, R81 ;  /* 0x000000ffff0b7224 */ /* 0x000fe400078e0051 */
[----:B------:R-:W-:Y:S02]  /*75e0*/  IMAD.MOV.U32 R81, RZ, RZ, R184 ;  /* 0x000000ffff517224 */ /* 0x000fe400078e00b8 */
[----:B------:R-:W-:Y:S02]  /*75f0*/  IMAD.MOV.U32 R27, RZ, RZ, R11 ;  /* 0x000000ffff1b7224 */ /* 0x000fe400078e000b */
[----:B------:R-:W-:-:S02]  /*7600*/  IMAD.MOV.U32 R11, RZ, RZ, R61 ;  /* 0x000000ffff0b7224 */ /* 0x000fc400078e003d */
[----:B------:R-:W3:Y:S01]  /*7610*/  LDSM.16.MT88.4 R60, [R180+0x6000] ;  /* 0x00600000b43c783b */ /* 0x000ee20000004200 */
[----:B------:R-:W-:Y:S02]  /*7620*/  IMAD.MOV.U32 R107, RZ, RZ, R81 ;  /* 0x000000ffff6b7224 */ /* 0x000fe400078e0051 */
[----:B------:R-:W-:Y:S01]  /*7630*/  IMAD.MOV.U32 R105, RZ, RZ, R11 ;  /* 0x000000ffff697224 */ /* 0x000fe200078e000b */
[----:B------:R-:W4:Y:S01]  /*7640*/  LDSM.16.MT88.4 R80, [R180+0x6800] ;  /* 0x00680000b450783b */ /* 0x000f220000004200 */
[--C-:B-1----:R-:W-:Y:S02]  /*7650*/  SHF.R.U32.HI R5, RZ, 0x18, R2.reuse ;  /* 0x00000018ff057819 */ /* 0x102fe40000011602 */
[----:B------:R-:W-:Y:S02]  /*7660*/  SHF.R.U32.HI R2, RZ, 0x10, R2 ;  /* 0x00000010ff027819 */ /* 0x000fe40000011602 */
[----:B------:R-:W-:Y:S01]  /*7670*/  ISETP.LE.U32.AND P2, PT, R5, UR12, PT ;  /* 0x0000000c05007c0c */ /* 0x000fe2000bf43070 */
[----:B------:R-:W-:Y:S01]  /*7680*/  FFMA.FTZ R5, R106, UR43, -R16 ;  /* 0x0000002b6a057c23 */ /* 0x000fe20008010810 */
[----:B------:R-:W-:-:S03]  /*7690*/  LOP3.LUT R2, R2, 0xff, RZ, 0xc0, !PT ;  /* 0x000000ff02027812 */ /* 0x000fc600078ec0ff */
[----:B------:R1:W1:Y:S01]  /*76a0*/  MUFU.EX2 R7, R5 ;  /* 0x0000000500077308 */ /* 0x0002620000000800 */
[----:B------:R-:W-:Y:S02]  /*76b0*/  ISETP.LE.U32.AND P3, PT, R2, UR12, PT ;  /* 0x0000000c02007c0c */ /* 0x000fe4000bf63070 */
[----:B--2---:R-:W-:-:S04]  /*76c0*/  F2FP.BF16.F32.PACK_AB R2, R186, R112 ;  /* 0x00000070ba02723e */ /* 0x004fc800000010ff */
[C---:B------:R-:W-:Y:S02]  /*76d0*/  PRMT R156, R2.reuse, 0x7610, R156 ;  /* 0x00007610029c7816 */ /* 0x040fe4000000009c */
[----:B------:R-:W-:Y:S02]  /*76e0*/  PRMT R157, R2, 0x7632, R157 ;  /* 0x00007632029d7816 */ /* 0x000fe4000000009d */
[----:B------:R-:W-:Y:S02]  /*76f0*/  LOP3.LUT R2, R9, 0xff, RZ, 0xc0, !PT ;  /* 0x000000ff09027812 */ /* 0x000fe400078ec0ff */
[----:B------:R-:W-:Y:S01]  /*7700*/  PRMT R94, R156, 0x5410, R157 ;  /* 0x000054109c5e7816 */ /* 0x000fe2000000009d */
[----:B------:R-:W-:Y:S02]  /*7710*/  @!P3 HFMA2.BF16_V2 R108, -RZ.H0_H0, RZ.H0_H0, -R156.H0_H0 ;  /* 0x200000ffff6cb231 */ /* 0x000fe4000034099c */
[----:B------:R-:W-:Y:S02]  /*7720*/  @!P2 HFMA2.BF16_V2 R106, -RZ.H0_H0, RZ.H0_H0, -R157.H0_H0 ;  /* 0x200000ffff6aa231 */ /* 0x000fe4000034099d */
[----:B-1----:R-:W-:Y:S01]  /*7730*/  FFMA.FTZ R5, R116, UR43, -R24 ;  /* 0x0000002b74057c23 */ /* 0x002fe20008010818 */
[----:B------:R-:W-:Y:S01]  /*7740*/  @!P3 PRMT R156, R108, 0x5410, RZ ;  /* 0x000054106c9cb816 */ /* 0x000fe200000000ff */
[----:B------:R-:W-:-:S02]  /*7750*/  IMAD.MOV.U32 R108, RZ, RZ, R7 ;  /* 0x000000ffff6c7224 */ /* 0x000fc400078e0007 */
[----:B------:R1:W2:Y:S01]  /*7760*/  MUFU.EX2 R184, R5 ;  /* 0x0000000500b87308 */ /* 0x0002a20000000800 */
[----:B------:R-:W-:Y:S01]  /*7770*/  @!P2 PRMT R157, R106, 0x5410, RZ ;  /* 0x000054106a9da816 */ /* 0x000fe200000000ff */
[----:B------:R-:W-:Y:S01]  /*7780*/  IMAD.MOV.U32 R106, RZ, RZ, R123 ;  /* 0x000000ffff6a7224 */ /* 0x000fe200078e007b */
[----:B------:R-:W-:Y:S02]  /*7790*/  ISETP.LE.U32.AND P2, PT, R2, UR12, PT ;  /* 0x0000000c02007c0c */ /* 0x000fe4000bf43070 */
[----:B------:R-:W-:Y:S02]  /*77a0*/  SHF.R.U32.HI R2, RZ, 0x8, R10 ;  /* 0x00000008ff027819 */ /* 0x000fe4000001160a */
[----:B---3--:R-:W-:Y:S02]  /*77b0*/  HMMA.16816.F32.BF16 R8, R56, R60, RZ ;  /* 0x0000003c3808723c */ /* 0x008fe400000418ff */
[----:B------:R-:W-:-:S04]  /*77c0*/  LOP3.LUT R2, R2, 0xffff, RZ, 0xc0, !PT ;  /* 0x0000ffff02027812 */ /* 0x000fc800078ec0ff */
[----:B------:R-:W-:Y:S02]  /*77d0*/  ISETP.LE.U32.AND P3, PT, R2, UR12, PT ;  /* 0x0000000c02007c0c */ /* 0x000fe4000bf63070 */
[----:B------:R-:W-:Y:S02]  /*77e0*/  LOP3.LUT R2, R20, 0xffff, RZ, 0xc0, !PT ;  /* 0x0000ffff14027812 */ /* 0x000fe400078ec0ff */
[----:B-1----:R-:W-:Y:S02]  /*77f0*/  F2FP.BF16.F32.PACK_AB R5, R108, R31 ;  /* 0x0000001f6c05723e */ /* 0x002fe400000010ff */
[----:B------:R-:W-:Y:S02]  /*7800*/  SHF.R.U32.HI R2, RZ, 0x8, R2 ;  /* 0x00000008ff027819 */ /* 0x000fe40000011602 */
[C---:B------:R-:W-:Y:S02]  /*7810*/  PRMT R155, R5.reuse, 0x7610, R155 ;  /* 0x00007610059b7816 */ /* 0x040fe4000000009b */
[----:B------:R-:W-:-:S02]  /*7820*/  PRMT R154, R5, 0x7632, R154 ;  /* 0x00007632059a7816 */ /* 0x000fc4000000009a */
[----:B------:R-:W-:Y:S01]  /*7830*/  LOP3.LUT R2, R2, 0xffff, RZ, 0xc0, !PT ;  /* 0x0000ffff02027812 */ /* 0x000fe200078ec0ff */
[----:B------:R-:W-:Y:S01]  /*7840*/  @!P1 HFMA2.BF16_V2 R113, -RZ.H0_H0, RZ.H0_H0, -R155.H0_H0 ;  /* 0x200000ffff719231 */ /* 0x000fe2000034099b */
[----:B------:R-:W-:Y:S01]  /*7850*/  PRMT R93, R155, 0x5410, R154 ;  /* 0x000054109b5d7816 */ /* 0x000fe2000000009a */
[----:B------:R-:W-:-:S03]  /*7860*/  @!P3 HFMA2.BF16_V2 R116, -RZ.H0_H0, RZ.H0_H0, -R154.H0_H0 ;  /* 0x200000ffff74b231 */ /* 0x000fc6000034099a */
[----:B------:R-:W-:Y:S01]  /*7870*/  @!P1 PRMT R155, R113, 0x5410, RZ ;  /* 0x00005410719b9816 */ /* 0x000fe200000000ff */
[----:B------:R-:W-:Y:S01]  /*7880*/  IMAD.MOV.U32 R113, RZ, RZ, R6 ;  /* 0x000000ffff717224 */ /* 0x000fe200078e0006 */
[----:B------:R-:W-:Y:S01]  /*7890*/  ISETP.LE.U32.AND P1, PT, R2, UR12, PT ;  /* 0x0000000c02007c0c */ /* 0x000fe2000bf23070 */
[----:B------:R-:W-:Y:S01]  /*78a0*/  IMAD.WIDE.U32 R6, R40, -0x2daee0ad, RZ ;  /* 0xd2511f5328067825 */ /* 0x000fe200078e00ff */
[----:B------:R-:W-:Y:S02]  /*78b0*/  LOP3.LUT R2, R20, 0xff, RZ, 0xc0, !PT ;  /* 0x000000ff14027812 */ /* 0x000fe400078ec0ff */
[----:B--2---:R-:W-:Y:S02]  /*78c0*/  F2FP.BF16.F32.PACK_AB R5, R113, R184 ;  /* 0x000000b87105723e */ /* 0x004fe400000010ff */
[----:B------:R-:W-:Y:S02]  /*78d0*/  @!P3 PRMT R154, R116, 0x5410, RZ ;  /* 0x00005410749ab816 */ /* 0x000fe400000000ff */
[----:B------:R-:W-:-:S02]  /*78e0*/  PRMT R153, R5, 0x7610, R153 ;  /* 0x0000761005997816 */ /* 0x000fc40000000099 */
[----:B------:R-:W-:Y:S02]  /*78f0*/  PRMT R152, R5, 0x7632, R152 ;  /* 0x0000763205987816 */ /* 0x000fe40000000098 */
[----:B------:R-:W-:Y:S01]  /*7900*/  ISETP.LE.U32.AND P3, PT, R2, UR12, PT ;  /* 0x0000000c02007c0c */ /* 0x000fe2000bf63070 */
[----:B------:R-:W-:Y:S01]  /*7910*/  @!P2 HFMA2.BF16_V2 R124, -RZ.H0_H0, RZ.H0_H0, -R153.H0_H0 ;  /* 0x200000ffff7ca231 */ /* 0x000fe20000340999 */
[----:B------:R-:W-:Y:S01]  /*7920*/  SHF.R.U32.HI R2, RZ, 0x18, R20 ;  /* 0x00000018ff027819 */ /* 0x000fe20000011614 */
[----:B------:R-:W-:Y:S01]  /*7930*/  @!P6 HFMA2.BF16_V2 R127, -RZ.H0_H0, RZ.H0_H0, -R152.H0_H0 ;  /* 0x200000ffff7fe231 */ /* 0x000fe20000340998 */
[----:B------:R-:W-:Y:S01]  /*7940*/  PRMT R92, R153, 0x5410, R152 ;  /* 0x00005410995c7816 */ /* 0x000fe20000000098 */
[----:B------:R-:W-:Y:S01]  /*7950*/  @!P1 HFMA2.BF16_V2 R128, -RZ.H0_H0, RZ.H0_H0, -R170.H0_H0 ;  /* 0x200000ffff809231 */ /* 0x000fe200003409aa */
[----:B------:R-:W-:Y:S01]  /*7960*/  @!P2 PRMT R153, R124, 0x5410, RZ ;  /* 0x000054107c99a816 */ /* 0x000fe200000000ff */
[----:B------:R-:W-:Y:S01]  /*7970*/  IMAD.MOV.U32 R124, RZ, RZ, R31 ;  /* 0x000000ffff7c7224 */ /* 0x000fe200078e001f */
[----:B------:R-:W-:-:S02]  /*7980*/  ISETP.LE.U32.AND P2, PT, R2, UR12, PT ;  /* 0x0000000c02007c0c */ /* 0x000fc4000bf43070 */
[----:B------:R-:W-:Y:S02]  /*7990*/  SHF.R.U32.HI R2, RZ, 0x10, R20 ;  /* 0x00000010ff027819 */ /* 0x000fe40000011614 */
[----:B------:R-:W-:Y:S01]  /*79a0*/  @!P6 PRMT R152, R127, 0x5410, RZ ;  /* 0x000054107f98e816 */ /* 0x000fe200000000ff */
[----:B------:R-:W-:Y:S01]  /*79b0*/  @!P3 HFMA2.BF16_V2 R130, -RZ.H0_H0, RZ.H0_H0, -R171.H0_H0 ;  /* 0x200000ffff82b231 */ /* 0x000fe200003409ab */
[----:B------:R-:W-:Y:S01]  /*79c0*/  LOP3.LUT R2, R2, 0xff, RZ, 0xc0, !PT ;  /* 0x000000ff02027812 */ /* 0x000fe200078ec0ff */
[----:B------:R-:W-:Y:S01]  /*79d0*/  IMAD.MOV.U32 R127, RZ, RZ, R32 ;  /* 0x000000ffff7f7224 */ /* 0x000fe200078e0020 */
[----:B------:R-:W-:Y:S01]  /*79e0*/  SHF.R.U32.HI R5, RZ, 0x8, R86 ;  /* 0x00000008ff057819 */ /* 0x000fe20000011656 */
[----:B------:R-:W-:Y:S01]  /*79f0*/  IMAD.MOV.U32 R32, RZ, RZ, R13 ;  /* 0x000000ffff207224 */ /* 0x000fe200078e000d */
[----:B------:R-:W-:Y:S01]  /*7a00*/  ISETP.LE.U32.AND P6, PT, R2, UR12, PT ;  /* 0x0000000c02007c0c */ /* 0x000fe2000bfc3070 */
[----:B------:R-:W-:Y:S01]  /*7a10*/  HMMA.16816.F32.BF16 R12, R72, R60, RZ ;  /* 0x0000003c480c723c */ /* 0x000fe200000418ff */
[----:B------:R-:W-:Y:S01]  /*7a20*/  SHF.R.U32.HI R2, RZ, 0x8, R51 ;  /* 0x00000008ff027819 */ /* 0x000fe20000011633 */
[----:B------:R-:W-:Y:S01]  /*7a30*/  @!P2 HFMA2.BF16_V2 R138, -RZ.H0_H0, RZ.H0_H0, -R191.H0_H0 ;  /* 0x200000ffff8aa231 */ /* 0x000fe200003409bf */
[----:B------:R-:W-:-:S02]  /*7a40*/  @!P3 PRMT R171, R130, 0x5410, RZ ;  /* 0x0000541082abb816 */ /* 0x000fc400000000ff */
[----:B------:R-:W-:Y:S02]  /*7a50*/  LOP3.LUT R2, R2, 0xffff, RZ, 0xc0, !PT ;  /* 0x0000ffff02027812 */ /* 0x000fe400078ec0ff */
[----:B------:R-:W-:Y:S02]  /*7a60*/  @!P1 PRMT R170, R128, 0x5410, RZ ;  /* 0x0000541080aa9816 */ /* 0x000fe400000000ff */
[----:B------:R-:W-:Y:S01]  /*7a70*/  ISETP.LE.U32.AND P3, PT, R2, UR12, PT ;  /* 0x0000000c02007c0c */ /* 0x000fe2000bf63070 */
[----:B----4-:R-:W-:Y:S01]  /*7a80*/  HMMA.16816.F32.BF16 R128, R52, R80, R8 ;  /* 0x000000503480723c */ /* 0x010fe20000041808 */
[----:B------:R-:W-:Y:S01]  /*7a90*/  LOP3.LUT R2, R76, 0xff, RZ, 0xc0, !PT ;  /* 0x000000ff4c027812 */ /* 0x000fe200078ec0ff */
[----:B------:R-:W-:Y:S01]  /*7aa0*/  @!P6 HFMA2.BF16_V2 R139, -RZ.H0_H0, RZ.H0_H0, -R194.H0_H0 ;  /* 0x200000ffff8be231 */ /* 0x000fe200003409c2 */
[----:B------:R-:W-:Y:S02]  /*7ab0*/  ISETP.LE.U32.AND P1, PT, R49, UR12, PT ;  /* 0x0000000c31007c0c */ /* 0x000fe4000bf23070 */
[----:B------:R-:W-:-:S02]  /*7ac0*/  SHF.R.U32.HI R24, RZ, 0x10, R6 ;  /* 0x00000010ff187819 */ /* 0x000fc40000011606 */
[----:B------:R-:W-:Y:S01]  /*7ad0*/  LOP3.LUT R10, R7, UR25, R28, 0x96, !PT ;  /* 0x00000019070a7c12 */ /* 0x000fe2000f8e961c */
[----:B------:R-:W-:Y:S01]  /*7ae0*/  IMAD.MOV.U32 R28, RZ, RZ, R109 ;  /* 0x000000ffff1c7224 */ /* 0x000fe200078e006d */
[C---:B------:R-:W-:Y:S01]  /*7af0*/  LOP3.LUT R9, R6.reuse, 0xff, RZ, 0xc0, !PT ;  /* 0x000000ff06097812 */ /* 0x040fe200078ec0ff */
[----:B------:R-:W-:Y:S01]  /*7b00*/  IMAD.MOV.U32 R109, RZ, RZ, R107 ;  /* 0x000000ffff6d7224 */ /* 0x000fe200078e006b */
[----:B------:R-:W-:Y:S01]  /*7b10*/  SHF.R.U32.HI R8, RZ, 0x18, R6 ;  /* 0x00000018ff087819 */ /* 0x000fe20000011606 */
[----:B------:R-:W-:Y:S02]  /*7b20*/  @!P3 HFMA2.BF16_V2 R137, -RZ.H0_H0, RZ.H0_H0, -R202.H0_H0 ;  /* 0x200000ffff89b231 */ /* 0x000fe400003409ca */
[----:B------:R-:W-:Y:S01]  /*7b30*/  IMAD.MOV.U32 R107, RZ, RZ, R27 ;  /* 0x000000ffff6b7224 */ /* 0x000fe200078e001b */
[----:B------:R-:W-:Y:S01]  /*7b40*/  LOP3.LUT R27, R6, 0xffff, RZ, 0xc0, !PT ;  /* 0x0000ffff061b7812 */ /* 0x000fe200078ec0ff */
[----:B------:R-:W-:Y:S01]  /*7b50*/  IMAD.WIDE.U32 R6, R89, -0x2daee0ad, RZ ;  /* 0xd2511f5359067825 */ /* 0x000fe200078e00ff */
[----:B------:R-:W-:Y:S01]  /*7b60*/  HMMA.16816.F32.BF16 R132, R64, R80, R12 ;  /* 0x000000504084723c */ /* 0x000fe2000004180c */
[----:B------:R-:W-:-:S02]  /*7b70*/  @!P3 PRMT R202, R137, 0x5410, RZ ;  /* 0x0000541089cab816 */ /* 0x000fc400000000ff */
[----:B------:R-:W-:Y:S01]  /*7b80*/  @!P1 HFMA2.BF16_V2 R146, -RZ.H0_H0, RZ.H0_H0, -R193.H0_H0 ;  /* 0x200000ffff929231 */ /* 0x000fe200003409c1 */
[----:B------:R-:W-:Y:S01]  /*7b90*/  ISETP.LE.U32.AND P3, PT, R2, UR12, PT ;  /* 0x0000000c02007c0c */ /* 0x000fe2000bf63070 */
[----:B------:R-:W-:Y:S01]  /*7ba0*/  IMAD.MOV.U32 R89, RZ, RZ, R18 ;  /* 0x000000ffff597224 */ /* 0x000fe200078e0012 */
[----:B------:R-:W-:Y:S01]  /*7bb0*/  LOP3.LUT R2, R87, 0xff, RZ, 0xc0, !PT ;  /* 0x000000ff57027812 */ /* 0x000fe200078ec0ff */
[----:B------:R-:W-:Y:S01]  /*7bc0*/  IMAD.MOV.U32 R137, RZ, RZ, R35 ;  /* 0x000000ffff897224 */ /* 0x000fe200078e0023 */
[----:B------:R-:W-:Y:S01]  /*7bd0*/  PRMT R87, R96, 0x5410, R5 ;  /* 0x0000541060577816 */ /* 0x000fe20000000005 */
[----:B------:R-:W-:Y:S01]  /*7be0*/  IMAD.MOV.U32 R96, RZ, RZ, R117 ;  /* 0x000000ffff607224 */ /* 0x000fe200078e0075 */
[----:B------:R-:W-:Y:S01]  /*7bf0*/  PRMT R86, R2, 0x5410, R95 ;  /* 0x0000541002567816 */ /* 0x000fe2000000005f */
[----:B------:R-:W-:Y:S01]  /*7c00*/  IMAD.MOV.U32 R95, RZ, RZ, R110 ;  /* 0x000000ffff5f7224 */ /* 0x000fe200078e006e */
[C---:B------:R-:W-:Y:S01]  /*7c10*/  LOP3.LUT R2, R22.reuse, 0xffff, RZ, 0xc0, !PT ;  /* 0x0000ffff16027812 */ /* 0x040fe200078ec0ff */
[----:B------:R-:W-:Y:S01]  /*7c20*/  IMAD.MOV.U32 R110, RZ, RZ, R41 ;  /* 0x000000ffff6e7224 */ /* 0x000fe200078e0029 */
[----:B------:R-:W-:Y:S01]  /*7c30*/  LOP3.LUT R5, R22, 0xff, RZ, 0xc0, !PT ;  /* 0x000000ff16057812 */ /* 0x000fe200078ec0ff */
[----:B------:R-:W-:Y:S01]  /*7c40*/  IMAD.MOV.U32 R41, RZ, RZ, R23 ;  /* 0x000000ffff297224 */ /* 0x000fe200078e0017 */
[----:B------:R-:W-:Y:S01]  /*7c50*/  SHF.R.U32.HI R2, RZ, 0x8, R2 ;  /* 0x00000008ff027819 */ /* 0x000fe20000011602 */
[----:B------:R-:W-:Y:S01]  /*7c60*/  @!P3 HFMA2.BF16_V2 R141, -RZ.H0_H0, RZ.H0_H0, -R201.H0_H0 ;  /* 0x200000ffff8db231 */ /* 0x000fe200003409c9 */
[----:B------:R-:W-:Y:S01]  /*7c70*/  LOP3.LUT R12, R7, UR25, R84, 0x96, !PT ;  /* 0x00000019070c7c12 */ /* 0x000fe2000f8e9654 */
[----:B------:R-:W-:Y:S01]  /*7c80*/  IMAD.MOV.U32 R117, RZ, RZ, R251 ;  /* 0x000000ffff757224 */ /* 0x000fe200078e00fb */
[----:B------:R-:W-:-:S02]  /*7c90*/  LOP3.LUT R2, R2, 0xffff, RZ, 0xc0, !PT ;  /* 0x0000ffff02027812 */ /* 0x000fc400078ec0ff */
[----:B------:R-:W-:Y:S02]  /*7ca0*/  @!P3 PRMT R201, R141, 0x5410, RZ ;  /* 0x000054108dc9b816 */ /* 0x000fe400000000ff */
[----:B------:R-:W-:Y:S01]  /*7cb0*/  ISETP.LE.U32.AND P3, PT, R5, UR12, PT ;  /* 0x0000000c05007c0c */ /* 0x000fe2000bf63070 */
[----:B------:R-:W-:Y:S01]  /*7cc0*/  FFMA.FTZ R5, R148, UR43, -R25 ;  /* 0x0000002b94057c23 */ /* 0x000fe20008010819 */
[----:B------:R-:W-:Y:S02]  /*7cd0*/  ISETP.LE.U32.AND P4, PT, R2, UR12, PT ;  /* 0x0000000c02007c0c */ /* 0x000fe4000bf83070 */
[----:B------:R-:W-:Y:S02]  /*7ce0*/  SHF.R.U32.HI R2, RZ, 0x10, R22 ;  /* 0x00000010ff027819 */ /* 0x000fe40000011616 */
[----:B------:R-:W-:Y:S02]  /*7cf0*/  LOP3.LUT R13, R6, 0xffff, RZ, 0xc0, !PT ;  /* 0x0000ffff060d7812 */ /* 0x000fe400078ec0ff */
[----:B------:R-:W-:-:S02]  /*7d00*/  LOP3.LUT R2, R2, 0xff, RZ, 0xc0, !PT ;  /* 0x000000ff02027812 */ /* 0x000fc400078ec0ff */
[----:B------:R-:W-:Y:S02]  /*7d10*/  LOP3.LUT R16, R6, 0xff, RZ, 0xc0, !PT ;  /* 0x000000ff06107812 */ /* 0x000fe400078ec0ff */
[--C-:B------:R-:W-:Y:S01]  /*7d20*/  SHF.R.U32.HI R15, RZ, 0x10, R6.reuse ;  /* 0x00000010ff0f7819 */ /* 0x100fe20000011606 */
[----:B------:R-:W-:Y:S01]  /*7d30*/  @!P3 HFMA2.BF16_V2 R142, -RZ.H0_H0, RZ.H0_H0, -R199.H0_H0 ;  /* 0x200000ffff8eb231 */ /* 0x000fe200003409c7 */
[----:B------:R-:W-:Y:S01]  /*7d40*/  SHF.R.U32.HI R14, RZ, 0x18, R6 ;  /* 0x00000018ff0e7819 */ /* 0x000fe20000011606 */
[----:B------:R-:W-:Y:S02]  /*7d50*/  @!P4 HFMA2.BF16_V2 R143, -RZ.H0_H0, RZ.H0_H0, -R198.H0_H0 ;  /* 0x200000ffff8fc231 */ /* 0x000fe400003409c6 */
[----:B------:R-:W-:Y:S01]  /*7d60*/  IMAD.WIDE.U32 R6, R29, -0x2daee0ad, RZ ;  /* 0xd2511f531d067825 */ /* 0x000fe200078e00ff */
[----:B------:R-:W-:-:S03]  /*7d70*/  @!P1 PRMT R193, R146, 0x5410, RZ ;  /* 0x0000541092c19816 */ /* 0x000fc600000000ff */
[----:B------:R-:W-:Y:S01]  /*7d80*/  FFMA.FTZ R29, R225, UR43, -R19 ;  /* 0x0000002be11d7c23 */ /* 0x000fe20008010813 */
[----:B------:R-:W-:Y:S02]  /*7d90*/  @!P3 PRMT R199, R142, 0x5410, RZ ;  /* 0x000054108ec7b816 */ /* 0x000fe400000000ff */
[----:B------:R-:W-:Y:S02]  /*7da0*/  ISETP.LE.U32.AND P3, PT, R2, UR12, PT ;  /* 0x0000000c02007c0c */ /* 0x000fe4000bf63070 */
[----:B------:R-:W-:Y:S02]  /*7db0*/  SHF.R.U32.HI R2, RZ, 0x18, R22 ;  /* 0x00000018ff027819 */ /* 0x000fe40000011616 */
[----:B------:R-:W-:Y:S02]  /*7dc0*/  @!P4 PRMT R198, R143, 0x5410, RZ ;  /* 0x000054108fc6c816 */ /* 0x000fe400000000ff */
[----:B------:R-:W-:Y:S02]  /*7dd0*/  ISETP.LE.U32.AND P4, PT, R2, UR12, PT ;  /* 0x0000000c02007c0c */ /* 0x000fe4000bf83070 */
[----:B------:R-:W-:-:S02]  /*7de0*/  SHF.R.U32.HI R2, RZ, 0x8, R77 ;  /* 0x00000008ff027819 */ /* 0x000fc4000001164d */
[----:B------:R-:W-:Y:S02]  /*7df0*/  LOP3.LUT R18, R6, 0xffff, RZ, 0xc0, !PT ;  /* 0x0000ffff06127812 */ /* 0x000fe400078ec0ff */
[----:B------:R-:W-:Y:S01]  /*7e00*/  LOP3.LUT R2, R2, 0xffff, RZ, 0xc0, !PT ;  /* 0x0000ffff02027812 */ /* 0x000fe200078ec0ff */
[----:B------:R-:W-:Y:S01]  /*7e10*/  @!P3 HFMA2.BF16_V2 R144, -RZ.H0_H0, RZ.H0_H0, -R196.H0_H0 ;  /* 0x200000ffff90b231 */ /* 0x000fe200003409c4 */
[----:B------:R-:W-:Y:S02]  /*7e20*/  LOP3.LUT R23, R6, 0xff, RZ, 0xc0, !PT ;  /* 0x000000ff06177812 */ /* 0x000fe400078ec0ff */
[----:B------:R-:W-:Y:S02]  /*7e30*/  SHF.R.U32.HI R22, RZ, 0x10, R6 ;  /* 0x00000010ff167819 */ /* 0x000fe40000011606 */
[----:B------:R-:W-:Y:S01]  /*7e40*/  @!P3 PRMT R196, R144, 0x5410, RZ ;  /* 0x0000541090c4b816 */ /* 0x000fe200000000ff */
[----:B------:R-:W-:Y:S01]  /*7e50*/  @!P4 HFMA2.BF16_V2 R145, -RZ.H0_H0, RZ.H0_H0, -R195.H0_H0 ;  /* 0x200000ffff91c231 */ /* 0x000fe200003409c3 */
[----:B------:R-:W-:Y:S01]  /*7e60*/  ISETP.LE.U32.AND P3, PT, R2, UR12, PT ;  /* 0x0000000c02007c0c */ /* 0x000fe2000bf63070 */
[----:B------:R-:W-:Y:S01]  /*7e70*/  IMAD.MOV.U32 R144, RZ, RZ, R114 ;  /* 0x000000ffff907224 */ /* 0x000fe200078e0072 */
[----:B------:R-:W-:Y:S01]  /*7e80*/  LOP3.LUT R2, R85, 0xff, RZ, 0xc0, !PT ;  /* 0x000000ff55027812 */ /* 0x000fe200078ec0ff */
[----:B------:R-:W-:Y:S01]  /*7e90*/  IMAD.MOV.U32 R114, RZ, RZ, R36 ;  /* 0x000000ffff727224 */ /* 0x000fe200078e0024 */
[----:B------:R-:W-:Y:S01]  /*7ea0*/  @!P4 PRMT R195, R145, 0x5410, RZ ;  /* 0x0000541091c3c816 */ /* 0x000fe200000000ff */
[----:B------:R-:W-:Y:S01]  /*7eb0*/  IMAD.MOV.U32 R36, RZ, RZ, R37 ;  /* 0x000000ffff247224 */ /* 0x000fe200078e0025 */
[----:B------:R-:W-:Y:S01]  /*7ec0*/  ISETP.LE.U32.AND P4, PT, R2, UR12, PT ;  /* 0x0000000c02007c0c */ /* 0x000fe2000bf83070 */
[----:B------:R-:W-:Y:S01]  /*7ed0*/  IMAD.MOV.U32 R37, RZ, RZ, R252 ;  /* 0x000000ffff257224 */ /* 0x000fe200078e00fc */
[----:B------:R-:W-:Y:S01]  /*7ee0*/  SHF.R.U32.HI R2, RZ, 0x10, R21 ;  /* 0x00000010ff027819 */ /* 0x000fe20000011615 */
[----:B------:R-:W-:Y:S01]  /*7ef0*/  IMAD.MOV.U32 R145, RZ, RZ, R110 ;  /* 0x000000ffff917224 */ /* 0x000fe200078e006e */
[----:B------:R-:W-:Y:S01]  /*7f00*/  SHF.R.U32.HI R20, RZ, 0x18, R6 ;  /* 0x00000018ff147819 */ /* 0x000fe20000011606 */
[----:B------:R-:W-:Y:S01]  /*7f10*/  IMAD.MOV.U32 R110, RZ, RZ, R109 ;  /* 0x000000ffff6e7224 */ /* 0x000fe200078e006d */
[----:B------:R-:W-:Y:S01]  /*7f20*/  LOP3.LUT R2, R2, 0xff, RZ, 0xc0, !PT ;  /* 0x000000ff02027812 */ /* 0x000fe200078ec0ff */
[----:B------:R1:W-:Y:S01]  /*7f30*/  MUFU.EX2 R6, R5 ;  /* 0x0000000500067308 */ /* 0x0003e20000000800 */
[----:B------:R-:W-:Y:S01]  /*7f40*/  @!P3 HFMA2.BF16_V2 R148, -RZ.H0_H0, RZ.H0_H0, -R175.H0_H0 ;  /* 0x200000ffff94b231 */ /* 0x000fe200003409af */
[----:B------:R-:W-:Y:S01]  /*7f50*/  @!P6 PRMT R194, R139, 0x5410, RZ ;  /* 0x000054108bc2e816 */ /* 0x000fe200000000ff */
[----:B------:R-:W-:Y:S01]  /*7f60*/  IMAD.MOV.U32 R109, RZ, RZ, R250 ;  /* 0x000000ffff6d7224 */ /* 0x000fe200078e00fa */
[----:B------:R-:W-:Y:S01]  /*7f70*/  ISETP.LE.U32.AND P1, PT, R2, UR12, PT ;  /* 0x0000000c02007c0c */ /* 0x000fe2000bf23070 */
[----:B------:R-:W-:Y:S01]  /*7f80*/  FFMA.FTZ R2, R147, UR43, -R25 ;  /* 0x0000002b93027c23 */ /* 0x000fe20008010819 */
[----:B------:R-:W-:Y:S01]  /*7f90*/  ISETP.LE.U32.AND P6, PT, R43, UR12, PT ;  /* 0x0000000c2b007c0c */ /* 0x000fe2000bfc3070 */
[----:B------:R-:W-:Y:S01]  /*7fa0*/  @!P4 HFMA2.BF16_V2 R147, -RZ.H0_H0, RZ.H0_H0, -R173.H0_H0 ;  /* 0x200000ffff93c231 */ /* 0x000fe200003409ad */
[----:B------:R-:W-:Y:S01]  /*7fb0*/  @!P3 PRMT R175, R148, 0x5410, RZ ;  /* 0x0000541094afb816 */ /* 0x000fe200000000ff */
[----:B------:R2:W3:Y:S01]  /*7fc0*/  MUFU.EX2 R252, R2 ;  /* 0x0000000200fc7308 */ /* 0x0004e20000000800 */
[----:B------:R-:W-:Y:S01]  /*7fd0*/  LOP3.LUT R11, R7, UR25, R26, 0x96, !PT ;  /* 0x00000019070b7c12 */ /* 0x000fe2000f8e961a */
[----:B------:R-:W-:Y:S01]  /*7fe0*/  IMAD.MOV.U32 R111, RZ, RZ, R37 ;  /* 0x000000ffff6f7224 */ /* 0x000fe200078e0025 */
[----:B------:R-:W-:Y:S01]  /*7ff0*/  @!P4 PRMT R173, R147, 0x5410, RZ ;  /* 0x0000541093adc816 */ /* 0x000fe200000000ff */
[----:B------:R-:W-:Y:S01]  /*8000*/  IMAD.MOV.U32 R139, RZ, RZ, R122 ;  /* 0x000000ffff8b7224 */ /* 0x000fe200078e007a */
[----:B------:R-:W-:Y:S01]  /*8010*/  SHF.R.U32.HI R7, RZ, 0x18, R30 ;  /* 0x00000018ff077819 */ /* 0x000fe2000001161e */
[----:B------:R-:W-:Y:S01]  /*8020*/  FFMA.FTZ R26, R224, UR43, -R25 ;  /* 0x0000002be01a7c23 */ /* 0x000fe20008010819 */
[----:B------:R-:W-:Y:S01]  /*8030*/  @!P2 PRMT R191, R138, 0x5410, RZ ;  /* 0x000054108abfa816 */ /* 0x000fe200000000ff */
[----:B-1----:R-:W-:Y:S01]  /*8040*/  FFMA.FTZ R5, R150, UR43, -R19 ;  /* 0x0000002b96057c23 */ /* 0x002fe20008010813 */
[----:B------:R-:W-:Y:S01]  /*8050*/  ISETP.LE.U32.AND P2, PT, R39, UR12, PT ;  /* 0x0000000c27007c0c */ /* 0x000fe2000bf43070 */
[----:B------:R-:W-:-:S02]  /*8060*/  IMAD.MOV.U32 R138, RZ, RZ, R120 ;  /* 0x000000ffff8a7224 */ /* 0x000fc400078e0078 */
[----:B------:R1:W-:Y:S01]  /*8070*/  MUFU.EX2 R251, R5 ;  /* 0x0000000500fb7308 */ /* 0x0003e20000000800 */
[----:B--2---:R-:W-:-:S04]  /*8080*/  LOP3.LUT R2, R21, 0xff, RZ, 0xc0, !PT ;  /* 0x000000ff15027812 */ /* 0x004fc800078ec0ff */
[----:B------:R-:W-:Y:S02]  /*8090*/  ISETP.LE.U32.AND P3, PT, R2, UR12, PT ;  /* 0x0000000c02007c0c */ /* 0x000fe4000bf63070 */
[----:B------:R-:W-:-:S04]  /*80a0*/  LOP3.LUT R2, R21, 0xffff, RZ, 0xc0, !PT ;  /* 0x0000ffff15027812 */ /* 0x000fc800078ec0ff */
[----:B------:R-:W-:Y:S01]  /*80b0*/  SHF.R.U32.HI R2, RZ, 0x8, R2 ;  /* 0x00000008ff027819 */ /* 0x000fe20000011602 */
[----:B-1----:R-:W-:Y:S01]  /*80c0*/  FFMA.FTZ R5, R149, UR43, -R19 ;  /* 0x0000002b95057c23 */ /* 0x002fe20008010813 */
[----:B------:R-:W-:Y:S02]  /*80d0*/  @!P6 HFMA2.BF16_V2 R149, -RZ.H0_H0, RZ.H0_H0, -R172.H0_H0 ;  /* 0x200000ffff95e231 */ /* 0x000fe400003409ac */
[----:B------:R-:W-:Y:S01]  /*80e0*/  LOP3.LUT R2, R2, 0xffff, RZ, 0xc0, !PT ;  /* 0x0000ffff02027812 */ /* 0x000fe200078ec0ff */
[----:B------:R3:W1:Y:S03]  /*80f0*/  MUFU.EX2 R250, R5 ;  /* 0x0000000500fa7308 */ /* 0x0006660000000800 */
[----:B------:R-:W-:Y:S02]  /*8100*/  ISETP.LE.U32.AND P4, PT, R2, UR12, PT ;  /* 0x0000000c02007c0c */ /* 0x000fe4000bf83070 */
[----:B------:R-:W-:Y:S01]  /*8110*/  SHF.R.U32.HI R2, RZ, 0x18, R21 ;  /* 0x00000018ff027819 */ /* 0x000fe20000011615 */
[----:B------:R-:W-:Y:S01]  /*8120*/  IMAD.MOV.U32 R21, RZ, RZ, R117 ;  /* 0x000000ffff157224 */ /* 0x000fe200078e0075 */
[----:B------:R-:W-:-:S02]  /*8130*/  @!P6 PRMT R172, R149, 0x5410, RZ ;  /* 0x0000541095ace816 */ /* 0x000fc400000000ff */
[----:B------:R-:W-:Y:S02]  /*8140*/  ISETP.LE.U32.AND P6, PT, R2, UR12, PT ;  /* 0x0000000c02007c0c */ /* 0x000fe4000bfc3070 */
[----:B---3--:R-:W-:Y:S02]  /*8150*/  F2FP.BF16.F32.PACK_AB R5, R252, R6 ;  /* 0x00000006fc05723e */ /* 0x008fe400000010ff */
[----:B-1----:R-:W-:Y:S02]  /*8160*/  F2FP.BF16.F32.PACK_AB R2, R250, R251 ;  /* 0x000000fbfa02723e */ /* 0x002fe400000010ff */
[C---:B------:R-:W-:Y:S02]  /*8170*/  PRMT R151, R5.reuse, 0x7610, R151 ;  /* 0x0000761005977816 */ /* 0x040fe40000000097 */
[----:B------:R-:W-:Y:S02]  /*8180*/  PRMT R150, R5, 0x7632, R150 ;  /* 0x0000763205967816 */ /* 0x000fe40000000096 */
[----:B------:R-:W-:Y:S01]  /*8190*/  LOP3.LUT R5, R79, 0xff, RZ, 0xc0, !PT ;  /* 0x000000ff4f057812 */ /* 0x000fe200078ec0ff */
[----:B------:R-:W-:Y:S01]  /*81a0*/  @!P3 HFMA2.BF16_V2 R217, -RZ.H0_H0, RZ.H0_H0, -R151.H0_H0 ;  /* 0x200000ffffd9b231 */ /* 0x000fe20000340997 */
[C---:B------:R-:W-:Y:S01]  /*81b0*/  PRMT R149, R2.reuse, 0x7610, R149 ;  /* 0x0000761002957816 */ /* 0x040fe20000000095 */
[----:B------:R-:W-:Y:S01]  /*81c0*/  @!P4 HFMA2.BF16_V2 R219, -RZ.H0_H0, RZ.H0_H0, -R150.H0_H0 ;  /* 0x200000ffffdbc231 */ /* 0x000fe20000340996 */
[----:B------:R-:W-:-:S02]  /*81d0*/  PRMT R148, R2, 0x7632, R148 ;  /* 0x0000763202947816 */ /* 0x000fc40000000094 */
[C---:B------:R-:W-:Y:S01]  /*81e0*/  LOP3.LUT R2, R30.reuse, 0xffff, RZ, 0xc0, !PT ;  /* 0x0000ffff1e027812 */ /* 0x040fe200078ec0ff */
[----:B------:R-:W-:Y:S01]  /*81f0*/  @!P1 HFMA2.BF16_V2 R218, -RZ.H0_H0, RZ.H0_H0, -R149.H0_H0 ;  /* 0x200000ffffda9231 */ /* 0x000fe20000340995 */
[----:B------:R-:W-:Y:S02]  /*8200*/  PRMT R85, R151, 0x5410, R150 ;  /* 0x0000541097557816 */ /* 0x000fe40000000096 */
[----:B------:R-:W-:Y:S01]  /*8210*/  @!P3 PRMT R151, R217, 0x5410, RZ ;  /* 0x00005410d997b816 */ /* 0x000fe200000000ff */
[----:B------:R-:W-:Y:S01]  /*8220*/  IMAD.MOV.U32 R217, RZ, RZ, R6 ;  /* 0x000000ffffd97224 */ /* 0x000fe200078e0006 */
[----:B------:R-:W-:Y:S01]  /*8230*/  ISETP.LE.U32.AND P3, PT, R5, UR12, PT ;  /* 0x0000000c05007c0c */ /* 0x000fe2000bf63070 */
[----:B------:R-:W-:Y:S01]  /*8240*/  FFMA.FTZ R6, R179, UR43, -R25 ;  /* 0x0000002bb3067c23 */ /* 0x000fe20008010819 */
[----:B------:R-:W-:Y:S02]  /*8250*/  SHF.R.U32.HI R5, RZ, 0x8, R2 ;  /* 0x00000008ff057819 */ /* 0x000fe40000011602 */
[----:B------:R-:W-:-:S02]  /*8260*/  LOP3.LUT R2, R30, 0xff, RZ, 0xc0, !PT ;  /* 0x000000ff1e027812 */ /* 0x000fc400078ec0ff */
[----:B------:R-:W-:Y:S02]  /*8270*/  PRMT R84, R149, 0x5410, R148 ;  /* 0x0000541095547816 */ /* 0x000fe40000000094 */
[----:B------:R-:W-:Y:S01]  /*8280*/  PRMT R80, R2, 0x5410, R5 ;  /* 0x0000541002507816 */ /* 0x000fe20000000005 */
[----:B------:R-:W-:Y:S01]  /*8290*/  FFMA.FTZ R5, R178, UR43, -R25 ;  /* 0x0000002bb2057c23 */ /* 0x000fe20008010819 */
[----:B------:R-:W-:Y:S01]  /*82a0*/  @!P1 PRMT R149, R218, 0x5410, RZ ;  /* 0x00005410da959816 */ /* 0x000fe200000000ff */
[----:B------:R-:W-:Y:S01]  /*82b0*/  IMAD.MOV.U32 R218, RZ, RZ, R110 ;  /* 0x000000ffffda7224 */ /* 0x000fe200078e006e */
[----:B------:R-:W-:Y:S01]  /*82c0*/  SHF.R.U32.HI R2, RZ, 0x10, R30 ;  /* 0x00000010ff027819 */ /* 0x000fe2000001161e */
[----:B------:R-:W-:Y:S02]  /*82d0*/  IMAD.MOV.U32 R110, RZ, RZ, R32 ;  /* 0x000000ffff6e7224 */ /* 0x000fe400078e0020 */
[----:B------:R-:W-:Y:S02]  /*82e0*/  @!P6 HFMA2.BF16_V2 R178, -RZ.H0_H0, RZ.H0_H0, -R148.H0_H0 ;  /* 0x200000ffffb2e231 */ /* 0x000fe40000340994 */
[----:B------:R-:W-:Y:S01]  /*82f0*/  IMAD.MOV.U32 R32, RZ, RZ, R249 ;  /* 0x000000ffff207224 */ /* 0x000fe200078e00f9 */
[----:B------:R-:W-:Y:S01]  /*8300*/  ISETP.LE.U32.AND P1, PT, R8, UR12, PT ;  /* 0x0000000c08007c0c */ /* 0x000fe2000bf23070 */
[----:B------:R-:W-:Y:S01]  /*8310*/  IMAD.MOV.U32 R30, RZ, RZ, R248 ;  /* 0x000000ffff1e7224 */ /* 0x000fe200078e00f8 */
[----:B------:R1:W-:Y:S01]  /*8320*/  MUFU.EX2 R249, R6 ;  /* 0x0000000600f97308 */ /* 0x0003e20000000800 */
[----:B------:R-:W-:Y:S01]  /*8330*/  @!P6 PRMT R148, R178, 0x5410, RZ ;  /* 0x00005410b294e816 */ /* 0x000fe200000000ff */
[----:B------:R-:W-:Y:S01]  /*8340*/  IMAD R178, R4, 0x2, R177 ;  /* 0x0000000204b27824 */ /* 0x000fe200078e02b1 */
[----:B------:R-:W-:-:S02]  /*8350*/  SHF.R.U32.HI R8, RZ, 0x18, R17 ;  /* 0x00000018ff087819 */ /* 0x000fc40000011611 */
[----:B------:R-:W-:Y:S01]  /*8360*/  @!P4 PRMT R150, R219, 0x5410, RZ ;  /* 0x00005410db96c816 */ /* 0x000fe200000000ff */
[----:B------:R-:W-:Y:S01]  /*8370*/  IMAD.MOV.U32 R219, RZ, RZ, R114 ;  /* 0x000000ffffdb7224 */ /* 0x000fe200078e0072 */
[----:B------:R-:W-:Y:S01]  /*8380*/  ISETP.LE.U32.AND P4, PT, R9, UR12, PT ;  /* 0x0000000c09007c0c */ /* 0x000fe2000bf83070 */
[----:B------:R2:W3:Y:S01]  /*8390*/  MUFU.EX2 R248, R5 ;  /* 0x0000000500f87308 */ /* 0x0004e20000000800 */
[----:B------:R-:W-:Y:S01]  /*83a0*/  LOP3.LUT R9, R17, 0xff, RZ, 0xc0, !PT ;  /* 0x000000ff11097812 */ /* 0x000fe200078ec0ff */
[----:B------:R-:W-:Y:S01]  /*83b0*/  IMAD.MOV.U32 R114, RZ, RZ, R33 ;  /* 0x000000ffff727224 */ /* 0x000fe200078e0021 */
[----:B-1----:R-:W-:Y:S02]  /*83c0*/  LOP3.LUT R6, R2, 0xff, RZ, 0xc0, !PT ;  /* 0x000000ff02067812 */ /* 0x002fe400078ec0ff */
[----:B------:R-:W-:Y:S02]  /*83d0*/  LOP3.LUT R2, R48, 0xff, RZ, 0xc0, !PT ;  /* 0x000000ff30027812 */ /* 0x000fe400078ec0ff */
[----:B------:R-:W-:Y:S01]  /*83e0*/  PRMT R79, R6, 0x5410, R7 ;  /* 0x00005410064f7816 */ /* 0x000fe20000000007 */
[----:B------:R-:W-:Y:S01]  /*83f0*/  FFMA.FTZ R6, R220, UR43, -R19 ;  /* 0x0000002bdc067c23 */ /* 0x000fe20008010813 */
[----:B------:R-:W-:-:S02]  /*8400*/  PRMT R77, R2, 0x5410, R50 ;  /* 0x00005410024d7816 */ /* 0x000fc40000000032 */
[----:B------:R-:W-:Y:S01]  /*8410*/  SHF.R.U32.HI R2, RZ, 0x8, R88 ;  /* 0x00000008ff027819 */ /* 0x000fe20000011658 */
[----:B------:R-:W-:Y:S01]  /*8420*/  IMAD.MOV.U32 R88, RZ, RZ, R36 ;  /* 0x000000ffff587224 */ /* 0x000fe200078e0024 */
[----:B--2---:R-:W-:Y:S01]  /*8430*/  SHF.R.U32.HI R5, RZ, 0x8, R42 ;  /* 0x00000008ff057819 */ /* 0x004fe2000001162a */
[----:B------:R-:W1:Y:S01]  /*8440*/  LDSM.16.MT88.4 R36, [R178+0x6000] ;  /* 0x00600000b224783b */ /* 0x000e620000004200 */
[----:B------:R-:W-:Y:S02]  /*8450*/  LOP3.LUT R2, R2, 0xffff, RZ, 0xc0, !PT ;  /* 0x0000ffff02027812 */ /* 0x000fe400078ec0ff */
[----:B------:R-:W-:Y:S02]  /*8460*/  PRMT R78, R78, 0x5410, R5 ;  /* 0x000054104e4e7816 */ /* 0x000fe40000000005 */
[----:B------:R-:W-:Y:S02]  /*8470*/  ISETP.LE.U32.AND P6, PT, R2, UR12, PT ;  /* 0x0000000c02007c0c */ /* 0x000fe4000bfc3070 */
[----:B---3--:R-:W-:-:S02]  /*8480*/  F2FP.BF16.F32.PACK_AB R2, R248, R249 ;  /* 0x000000f9f802723e */ /* 0x008fc400000010ff */
[----:B------:R-:W-:Y:S01]  /*8490*/  LOP3.LUT R5, R24, 0xff, RZ, 0xc0, !PT ;  /* 0x000000ff18057812 */ /* 0x000fe200078ec0ff */
[----:B------:R-:W-:Y:S01]  /*84a0*/  FFMA.FTZ R24, R227, UR43, -R19 ;  /* 0x0000002be3187c23 */ /* 0x000fe20008010813 */
[C---:B------:R-:W-:Y:S02]  /*84b0*/  PRMT R147, R2.reuse, 0x7610, R147 ;  /* 0x0000761002937816 */ /* 0x040fe40000000093 */
[----:B------:R-:W-:Y:S02]  /*84c0*/  PRMT R146, R2, 0x7632, R146 ;  /* 0x0000763202927816 */ /* 0x000fe40000000092 */
[----:B------:R-:W-:Y:S01]  /*84d0*/  SHF.R.U32.HI R2, RZ, 0x8, R13 ;  /* 0x00000008ff027819 */ /* 0x000fe2000001160d */
[----:B------:R-:W-:Y:S01]  /*84e0*/  @!P2 HFMA2.BF16_V2 R179, -RZ.H0_H0, RZ.H0_H0, -R147.H0_H0 ;  /* 0x200000ffffb3a231 */ /* 0x000fe20000340993 */
[----:B------:R-:W-:Y:S01]  /*84f0*/  PRMT R81, R147, 0x5410, R146 ;  /* 0x0000541093517816 */ /* 0x000fe20000000092 */
[----:B------:R-:W-:Y:S01]  /*8500*/  IMAD.MOV.U32 R13, RZ, RZ, R245 ;  /* 0x000000ffff0d7224 */ /* 0x000fe200078e00f5 */
[----:B------:R-:W-:Y:S01]  /*8510*/  PRMT R76, R16, 0x5410, R2 ;  /* 0x00005410104c7816 */ /* 0x000fe20000000002 */
[----:B------:R-:W-:Y:S01]  /*8520*/  MUFU.EX2 R245, R6 ;  /* 0x0000000600f57308 */ /* 0x000fe20000000800 */
[----:B------:R-:W-:Y:S01]  /*8530*/  LOP3.LUT R2, R15, 0xff, RZ, 0xc0, !PT ;  /* 0x000000ff0f027812 */ /* 0x000fe200078ec0ff */
[----:B------:R-:W-:Y:S01]  /*8540*/  @!P6 HFMA2.BF16_V2 R220, -RZ.H0_H0, RZ.H0_H0, -R146.H0_H0 ;  /* 0x200000ffffdce231 */ /* 0x000fe20000340992 */
[----:B------:R-:W-:Y:S01]  /*8550*/  @!P2 PRMT R147, R179, 0x5410, RZ ;  /* 0x00005410b393a816 */ /* 0x000fe200000000ff */
[----:B------:R-:W-:Y:S01]  /*8560*/  IMAD.MOV.U32 R15, RZ, RZ, R41 ;  /* 0x000000ffff0f7224 */ /* 0x000fe200078e0029 */
[----:B------:R-:W-:Y:S01]  /*8570*/  PRMT R61, R2, 0x5410, R14 ;  /* 0x00005410023d7816 */ /* 0x000fe2000000000e */
[----:B------:R-:W-:Y:S01]  /*8580*/  IMAD.MOV.U32 R14, RZ, RZ, R246 ;  /* 0x000000ffff0e7224 */ /* 0x000fe200078e00f6 */
[----:B------:R-:W-:Y:S01]  /*8590*/  ISETP.LE.U32.AND P2, PT, R5, UR12, PT ;  /* 0x0000000c05007c0c */ /* 0x000fe2000bf43070 */
[----:B------:R-:W-:Y:S01]  /*85a0*/  FFMA.FTZ R5, R222, UR43, -R19 ;  /* 0x0000002bde057c23 */ /* 0x000fe20008010813 */
[----:B------:R-:W-:Y:S01]  /*85b0*/  LOP3.LUT R2, R17, 0xffff, RZ, 0xc0, !PT ;  /* 0x0000ffff11027812 */ /* 0x000fe200078ec0ff */
[----:B------:R-:W2:Y:S01]  /*85c0*/  LDSM.16.MT88.4 R40, [R178+0x6800] ;  /* 0x00680000b228783b */ /* 0x000ea20000004200 */
[----:B------:R-:W-:Y:S01]  /*85d0*/  @!P6 PRMT R146, R220, 0x5410, RZ ;  /* 0x00005410dc92e816 */ /* 0x000fe200000000ff */
[----:B------:R3:W4:Y:S01]  /*85e0*/  MUFU.EX2 R246, R5 ;  /* 0x0000000500f67308 */ /* 0x0007220000000800 */
[----:B------:R-:W-:Y:S01]  /*85f0*/  SHF.R.U32.HI R7, RZ, 0x8, R2 ;  /* 0x00000008ff077819 */ /* 0x000fe20000011602 */
[----:B------:R-:W-:Y:S01]  /*8600*/  IMAD.MOV.U32 R179, RZ, RZ, R32 ;  /* 0x000000ffffb37224 */ /* 0x000fe200078e0020 */
[----:B------:R-:W-:Y:S01]  /*8610*/  SHF.R.U32.HI R2, RZ, 0x8, R18 ;  /* 0x00000008ff027819 */ /* 0x000fe20000011612 */
[----:B------:R-:W-:Y:S01]  /*8620*/  FFMA.FTZ R18, R223, UR43, -R25 ;  /* 0x0000002bdf127c23 */ /* 0x000fe20008010819 */
[----:B------:R-:W-:Y:S01]  /*8630*/  PRMT R50, R9, 0x5410, R7 ;  /* 0x0000541009327816 */ /* 0x000fe20000000007 */
[----:B------:R-:W-:Y:S01]  /*8640*/  FFMA.FTZ R16, R229, UR43, -R19 ;  /* 0x0000002be5107c23 */ /* 0x000fe20008010813 */
[----:B------:R-:W-:Y:S01]  /*8650*/  PRMT R48, R23, 0x5410, R2 ;  /* 0x0000541017307816 */ /* 0x000fe20000000002 */
[----:B------:R-:W-:Y:S01]  /*8660*/  IMAD.MOV.U32 R23, RZ, RZ, R231 ;  /* 0x000000ffff177224 */ /* 0x000fe200078e00e7 */
[----:B------:R-:W-:Y:S01]  /*8670*/  LOP3.LUT R2, R22, 0xff, RZ, 0xc0, !PT ;  /* 0x000000ff16027812 */ /* 0x000fe200078ec0ff */
[----:B------:R-:W-:Y:S01]  /*8680*/  IMAD.MOV.U32 R22, RZ, RZ, R30 ;  /* 0x000000ffff167224 */ /* 0x000fe200078e001e */
[----:B------:R-:W-:Y:S01]  /*8690*/  SHF.R.U32.HI R9, RZ, 0x18, R12 ;  /* 0x00000018ff097819 */ /* 0x000fe2000001160c */
[----:B------:R-:W-:Y:S01]  /*86a0*/  IMAD.MOV.U32 R30, RZ, RZ, R217 ;  /* 0x000000ffff1e7224 */ /* 0x000fe200078e00d9 */
[----:B------:R-:W-:Y:S01]  /*86b0*/  PRMT R35, R2, 0x5410, R20 ;  /* 0x0000541002237816 */ /* 0x000fe20000000014 */
[----:B------:R-:W-:Y:S01]  /*86c0*/  FFMA.FTZ R2, R216, UR43, -R25 ;  /* 0x0000002bd8027c23 */ /* 0x000fe20008010819 */
[----:B------:R-:W-:Y:S01]  /*86d0*/  SHF.R.U32.HI R7, RZ, 0x18, R11 ;  /* 0x00000018ff077819 */ /* 0x000fe2000001160b */
[----:B------:R-:W-:Y:S01]  /*86e0*/  IMAD.MOV.U32 R20, RZ, RZ, R15 ;  /* 0x000000ffff147224 */ /* 0x000fe200078e000f */
[----:B---3--:R-:W-:Y:S01]  /*86f0*/  SHF.R.U32.HI R5, RZ, 0x10, R17 ;  /* 0x00000010ff057819 */ /* 0x008fe20000011611 */
[----:B------:R-:W-:Y:S01]  /*8700*/  IMAD.MOV.U32 R17, RZ, RZ, R244 ;  /* 0x000000ffff117224 */ /* 0x000fe200078e00f4 */
[----:B----4-:R-:W-:Y:S01]  /*8710*/  F2FP.BF16.F32.PACK_AB R6, R245, R246 ;  /* 0x000000f6f506723e */ /* 0x010fe200000010ff */
[----:B------:R3:W-:Y:S01]  /*8720*/  MUFU.EX2 R244, R2 ;  /* 0x0000000200f47308 */ /* 0x0007e20000000800 */
[----:B------:R-:W-:Y:S01]  /*8730*/  LOP3.LUT R5, R5, 0xff, RZ, 0xc0, !PT ;  /* 0x000000ff05057812 */ /* 0x000fe200078ec0ff */
[----:B------:R-:W-:Y:S01]  /*8740*/  IMAD.MOV.U32 R15, RZ, RZ, R179 ;  /* 0x000000ffff0f7224 */ /* 0x000fe200078e00b3 */
[C---:B------:R-:W-:Y:S01]  /*8750*/  PRMT R143, R6.reuse, 0x7610, R143 ;  /* 0x00007610068f7816 */ /* 0x040fe2000000008f */
[----:B------:R-:W-:Y:S01]  /*8760*/  IMAD.MOV.U32 R217, RZ, RZ, R144 ;  /* 0x000000ffffd97224 */ /* 0x000fe200078e0090 */
[----:B------:R-:W-:Y:S01]  /*8770*/  PRMT R49, R5, 0x5410, R8 ;  /* 0x0000541005317816 */ /* 0x000fe20000000008 */
[----:B------:R-:W-:Y:S01]  /*8780*/  FFMA.FTZ R5, R221, UR43, -R25 ;  /* 0x0000002bdd057c23 */ /* 0x000fe20008010819 */
[----:B------:R-:W-:Y:S01]  /*8790*/  PRMT R142, R6, 0x7632, R142 ;  /* 0x00007632068e7816 */ /* 0x000fe2000000008e */
[----:B------:R-:W-:Y:S01]  /*87a0*/  @!P3 HFMA2.BF16_V2 R216, -RZ.H0_H0, RZ.H0_H0, -R143.H0_H0 ;  /* 0x200000ffffd8b231 */ /* 0x000fe2000034098f */
[----:B------:R-:W-:Y:S01]  /*87b0*/  LOP3.LUT R8, R11, 0xff, RZ, 0xc0, !PT ;  /* 0x000000ff0b087812 */ /* 0x000fe200078ec0ff */
[----:B------:R4:W1:Y:S01]  /*87c0*/  MUFU.EX2 R231, R5 ;  /* 0x0000000500e77308 */ /* 0x0008620000000800 */
[----:B------:R-:W-:Y:S01]  /*87d0*/  PRMT R60, R143, 0x5410, R142 ;  /* 0x000054108f3c7816 */ /* 0x000fe2000000008e */
[----:B------:R-:W-:Y:S01]  /*87e0*/  @!P5 HFMA2.BF16_V2 R221, -RZ.H0_H0, RZ.H0_H0, -R142.H0_H0 ;  /* 0x200000ffffddd231 */ /* 0x000fe2000034098e */
[----:B------:R-:W-:-:S02]  /*87f0*/  @!P3 PRMT R143, R216, 0x5410, RZ ;  /* 0x00005410d88fb816 */ /* 0x000fc400000000ff */
[----:B---3--:R-:W-:Y:S01]  /*8800*/  LOP3.LUT R2, R10, 0xffff, RZ, 0xc0, !PT ;  /* 0x0000ffff0a027812 */ /* 0x008fe200078ec0ff */
[----:B------:R-:W-:Y:S01]  /*8810*/  IMAD R179, R3, 0x2, R178 ;  /* 0x0000000203b37824 */ /* 0x000fe200078e02b2 */
[----:B------:R-:W-:Y:S01]  /*8820*/  @!P5 PRMT R142, R221, 0x5410, RZ ;  /* 0x00005410dd8ed816 */ /* 0x000fe200000000ff */
[----:B------:R-:W-:Y:S01]  /*8830*/  IMAD.MOV.U32 R144, RZ, RZ, R95 ;  /* 0x000000ffff907224 */ /* 0x000fe200078e005f */
[----:B------:R-:W-:Y:S01]  /*8840*/  SHF.R.U32.HI R2, RZ, 0x8, R2 ;  /* 0x00000008ff027819 */ /* 0x000fe20000011602 */
[----:B------:R-:W-:Y:S01]  /*8850*/  FFMA.FTZ R25, R226, UR43, -R19 ;  /* 0x0000002be2197c23 */ /* 0x000fe20008010813 */
[----:B----4-:R-:W-:Y:S01]  /*8860*/  LOP3.LUT R5, R10, 0xff, RZ, 0xc0, !PT ;  /* 0x000000ff0a057812 */ /* 0x010fe200078ec0ff */
[----:B------:R-:W-:Y:S01]  /*8870*/  IMAD.MOV.U32 R216, RZ, RZ, R30 ;  /* 0x000000ffffd87224 */ /* 0x000fe200078e001e */
[----:B------:R-:W-:Y:S01]  /*8880*/  LOP3.LUT R2, R2, 0xffff, RZ, 0xc0, !PT ;  /* 0x0000ffff02027812 */ /* 0x000fe200078ec0ff */
[----:B------:R-:W-:Y:S01]  /*8890*/  IMAD.MOV.U32 R95, RZ, RZ, R137 ;  /* 0x000000ffff5f7224 */ /* 0x000fe200078e0089 */
[----:B------:R-:W-:-:S02]  /*88a0*/  ISETP.LE.U32.AND P6, PT, R5, UR12, PT ;  /* 0x0000000c05007c0c */ /* 0x000fc4000bfc3070 */
[----:B-1----:R-:W-:Y:S02]  /*88b0*/  F2FP.BF16.F32.PACK_AB R5, R244, R231 ;  /* 0x000000e7f405723e */ /* 0x002fe400000010ff */
[----:B------:R-:W-:Y:S02]  /*88c0*/  ISETP.LE.U32.AND P3, PT, R2, UR12, PT ;  /* 0x0000000c02007c0c */ /* 0x000fe4000bf63070 */
[--C-:B------:R-:W-:Y:S02]  /*88d0*/  SHF.R.U32.HI R2, RZ, 0x18, R10.reuse ;  /* 0x00000018ff027819 */ /* 0x100fe4000001160a */
[C---:B------:R-:W-:Y:S02]  /*88e0*/  PRMT R141, R5.reuse, 0x7610, R141 ;  /* 0x00007610058d7816 */ /* 0x040fe4000000008d */
[----:B------:R-:W-:Y:S02]  /*88f0*/  ISETP.LE.U32.AND P5, PT, R2, UR12, PT ;  /* 0x0000000c02007c0c */ /* 0x000fe4000bfa3070 */
[----:B------:R-:W-:Y:S01]  /*8900*/  SHF.R.U32.HI R2, RZ, 0x10, R10 ;  /* 0x00000010ff027819 */ /* 0x000fe2000001160a */
[----:B------:R-:W-:Y:S01]  /*8910*/  @!P6 HFMA2.BF16_V2 R222, -RZ.H0_H0, RZ.H0_H0, -R141.H0_H0 ;  /* 0x200000ffffdee231 */ /* 0x000fe2000034098d */
[----:B------:R-:W-:-:S02]  /*8920*/  PRMT R140, R5, 0x7632, R140 ;  /* 0x00007632058c7816 */ /* 0x000fc4000000008c */
[----:B------:R-:W-:Y:S02]  /*8930*/  LOP3.LUT R2, R2, 0xff, RZ, 0xc0, !PT ;  /* 0x000000ff02027812 */ /* 0x000fe400078ec0ff */
[----:B------:R-:W-:Y:S01]  /*8940*/  PRMT R51, R141, 0x5410, R140 ;  /* 0x000054108d337816 */ /* 0x000fe2000000008c */
[----:B------:R-:W-:Y:S01]  /*8950*/  @!P3 HFMA2.BF16_V2 R228, -RZ.H0_H0, RZ.H0_H0, -R140.H0_H0 ;  /* 0x200000ffffe4b231 */ /* 0x000fe2000034098c */
[----:B------:R-:W-:Y:S02]  /*8960*/  @!P6 PRMT R141, R222, 0x5410, RZ ;  /* 0x00005410de8de816 */ /* 0x000fe400000000ff */
[----:B------:R-:W-:Y:S02]  /*8970*/  ISETP.LE.U32.AND P6, PT, R2, UR12, PT ;  /* 0x0000000c02007c0c */ /* 0x000fe4000bfc3070 */
[----:B------:R-:W-:Y:S02]  /*8980*/  SHF.R.U32.HI R2, RZ, 0x8, R27 ;  /* 0x00000008ff027819 */ /* 0x000fe4000001161b */
[----:B------:R-:W-:-:S02]  /*8990*/  @!P3 PRMT R140, R228, 0x5410, RZ ;  /* 0x00005410e48cb816 */ /* 0x000fc400000000ff */
[----:B------:R-:W-:Y:S02]  /*89a0*/  LOP3.LUT R2, R2, 0xffff, RZ, 0xc0, !PT ;  /* 0x0000ffff02027812 */ /* 0x000fe400078ec0ff */
[----:B------:R-:W-:Y:S02]  /*89b0*/  SHF.R.U32.HI R5, RZ, 0x10, R11 ;  /* 0x00000010ff057819 */ /* 0x000fe4000001160b */
[----:B------:R-:W-:Y:S02]  /*89c0*/  ISETP.LE.U32.AND P3, PT, R2, UR12, PT ;  /* 0x0000000c02007c0c */ /* 0x000fe4000bf63070 */
[----:B------:R-:W-:-:S04]  /*89d0*/  LOP3.LUT R2, R12, 0xffff, RZ, 0xc0, !PT ;  /* 0x0000ffff0c027812 */ /* 0x000fc800078ec0ff */
[----:B------:R-:W-:Y:S02]  /*89e0*/  SHF.R.U32.HI R4, RZ, 0x8, R2 ;  /* 0x00000008ff047819 */ /* 0x000fe40000011602 */
[----:B------:R-:W-:-:S04]  /*89f0*/  LOP3.LUT R2, R12, 0xff, RZ, 0xc0, !PT ;  /* 0x000000ff0c027812 */ /* 0x000fc800078ec0ff */
[----:B------:R-:W-:Y:S02]  /*8a00*/  PRMT R34, R2, 0x5410, R4 ;  /* 0x0000541002227816 */ /* 0x000fe40000000004 */
[----:B------:R-:W-:Y:S02]  /*8a10*/  SHF.R.U32.HI R4, RZ, 0x10, R12 ;  /* 0x00000010ff047819 */ /* 0x000fe4000001160c */
[----:B------:R-:W-:Y:S02]  /*8a20*/  LOP3.LUT R2, R11, 0xffff, RZ, 0xc0, !PT ;  /* 0x0000ffff0b027812 */ /* 0x000fe400078ec0ff */
[----:B------:R-:W-:Y:S02]  /*8a30*/  LOP3.LUT R6, R4, 0xff, RZ, 0xc0, !PT ;  /* 0x000000ff04067812 */ /* 0x000fe400078ec0ff */
[----:B------:R-:W-:Y:S02]  /*8a40*/  SHF.R.U32.HI R4, RZ, 0x8, R2 ;  /* 0x00000008ff047819 */ /* 0x000fe40000011602 */
[----:B------:R-:W-:-:S02]  /*8a50*/  LOP3.LUT R2, R5, 0xff, RZ, 0xc0, !PT ;  /* 0x000000ff05027812 */ /* 0x000fc400078ec0ff */
[----:B------:R-:W-:Y:S02]  /*8a60*/  PRMT R33, R6, 0x5410, R9 ;  /* 0x0000541006217816 */ /* 0x000fe40000000009 */
[----:B------:R-:W-:Y:S02]  /*8a70*/  PRMT R32, R8, 0x5410, R4 ;  /* 0x0000541008207816 */ /* 0x000fe40000000004 */
[----:B------:R-:W-:Y:S01]  /*8a80*/  PRMT R31, R2, 0x5410, R7 ;  /* 0x00005410021f7816 */ /* 0x000fe20000000007 */
[-C--:B------:R-:W-:Y:S06]  /*8a90*/  HMMA.16816.F32.BF16 R8, R72, R36.reuse, RZ ;  /* 0x000000244808723c */ /* 0x080fec00000418ff */
[----:B------:R-:W-:Y:S01]  /*8aa0*/  HMMA.16816.F32.BF16 R4, R56, R36, RZ ;  /* 0x000000243804723c */ /* 0x000fe200000418ff */
[----:B------:R-:W-:-:S15]  /*8ab0*/  FADD.FTZ R2, R14, R20 ;  /* 0x000000140e027221 */ /* 0x000fde0000010000 */
[----:B------:R-:W-:-:S02]  /*8ac0*/  NOP ;  /* 0x0000000000007918 */ /* 0x000fc40000000000 */
[-C--:B--2---:R-:W-:Y:S06]  /*8ad0*/  HMMA.16816.F32.BF16 R120, R64, R40.reuse, R8 ;  /* 0x000000284078723c */ /* 0x084fec0000041808 */
[----:B------:R-:W-:Y:S07]  /*8ae0*/  HMMA.16816.F32.BF16 R116, R52, R40, R4 ;  /* 0x000000283474723c */ /* 0x000fee0000041804 */
[----:B------:R-:W-:Y:S01]  /*8af0*/  FADD.FTZ R5, R13, R15 ;  /* 0x0000000f0d057221 */ /* 0x000fe20000010000 */
[----:B------:R-:W-:Y:S01]  /*8b00*/  FADD.FTZ R4, R17, R23 ;  /* 0x0000001711047221 */ /* 0x000fe20000010000 */
[----:B------:R-:W1:Y:S01]  /*8b10*/  LDSM.16.MT88.4 R12, [R179+0x6000] ;  /* 0x00600000b30c783b */ /* 0x000e620000004200 */
[----:B------:R-:W-:-:S02]  /*8b20*/  IMAD.MOV.U32 R23, RZ, RZ, R88 ;  /* 0x000000ffff177224 */ /* 0x000fc400078e0058 */
[----:B------:R-:W-:Y:S02]  /*8b30*/  IMAD.MOV.U32 R17, RZ, RZ, R218 ;  /* 0x000000ffff117224 */ /* 0x000fe400078e00da */
[----:B------:R-:W-:Y:S02]  /*8b40*/  IMAD.MOV.U32 R88, RZ, RZ, R219 ;  /* 0x000000ffff587224 */ /* 0x000fe400078e00db */
[----:B------:R-:W-:Y:S02]  /*8b50*/  IMAD.MOV.U32 R218, RZ, RZ, R21 ;  /* 0x000000ffffda7224 */ /* 0x000fe400078e0015 */
[----:B------:R-:W-:Y:S02]  /*8b60*/  IMAD.MOV.U32 R219, RZ, RZ, R145 ;  /* 0x000000ffffdb7224 */ /* 0x000fe400078e0091 */
[----:B------:R-:W-:Y:S02]  /*8b70*/  IMAD.MOV.U32 R21, RZ, RZ, R89 ;  /* 0x000000ffff157224 */ /* 0x000fe400078e0059 */
[----:B------:R-:W-:Y:S01]  /*8b80*/  FADD.FTZ R3, R88, R2 ;  /* 0x0000000258037221 */ /* 0x000fe20000010000 */
[----:B------:R-:W-:-:S02]  /*8b90*/  IMAD.MOV.U32 R88, RZ, RZ, R219 ;  /* 0x000000ffff587224 */ /* 0x000fc400078e00db */
[----:B------:R-:W-:Y:S01]  /*8ba0*/  FADD.FTZ R6, R23, R22 ;  /* 0x0000001617067221 */ /* 0x000fe20000010000 */
[----:B------:R-:W-:Y:S02]  /*8bb0*/  IMAD.MOV.U32 R219, RZ, RZ, R21 ;  /* 0x000000ffffdb7224 */ /* 0x000fe400078e0015 */
[----:B------:R-:W2:Y:S01]  /*8bc0*/  LDSM.16.MT88.4 R20, [R179+0x6800] ;  /* 0x00680000b314783b */ /* 0x000ea20000004200 */
[----:B------:R-:W-:Y:S01]  /*8bd0*/  FADD.FTZ R4, R17, R4 ;  /* 0x0000000411047221 */ /* 0x000fe20000010000 */
[----:B------:R-:W-:Y:S01]  /*8be0*/  FADD.FTZ R2, R183, R5 ;  /* 0x00000005b7027221 */ /* 0x000fe20000010000 */
[----:B------:R-:W-:Y:S01]  /*8bf0*/  FADD.FTZ R17, R182, R6 ;  /* 0x00000006b6117221 */ /* 0x000fe20000010000 */
[----:B------:R-:W-:Y:S02]  /*8c00*/  IMAD.MOV.U32 R145, RZ, RZ, R96 ;  /* 0x000000ffff917224 */ /* 0x000fe400078e0060 */
[----:B------:R-:W-:Y:S01]  /*8c10*/  FADD.FTZ R30, R181, R4 ;  /* 0x00000004b51e7221 */ /* 0x000fe20000010000 */
[----:B------:R-:W-:-:S02]  /*8c20*/  IMAD.MOV.U32 R89, RZ, RZ, R28 ;  /* 0x000000ffff597224 */ /* 0x000fc400078e001c */
[----:B------:R-:W-:Y:S02]  /*8c30*/  IMAD.MOV.U32 R220, RZ, RZ, R218 ;  /* 0x000000ffffdc7224 */ /* 0x000fe400078e00da */
[----:B------:R-:W-:Y:S01]  /*8c40*/  IMAD.MOV.U32 R96, RZ, RZ, R136 ;  /* 0x000000ffff607224 */ /* 0x000fe200078e0088 */
[-C--:B-1----:R-:W-:Y:S06]  /*8c50*/  HMMA.16816.F32.BF16 R8, R72, R12.reuse, RZ ;  /* 0x0000000c4808723c */ /* 0x082fec00000418ff */
[----:B------:R-:W-:Y:S01]  /*8c60*/  HMMA.16816.F32.BF16 R4, R56, R12, RZ ;  /* 0x0000000c3804723c */ /* 0x000fe200000418ff */
        /* <DEDUP_REMOVED lines=8> */
[----:B------:R-:W-:Y:S01]  /*8cf0*/  FADD.FTZ R28, R176, R3 ;  /* 0x00000003b01c7221 */ /* 0x000fe20000010000 */
[----:B------:R-:W-:Y:S02]  /*8d00*/  IMAD.MOV.U32 R127, RZ, RZ, R184 ;  /* 0x000000ffff7f7224 */ /* 0x000fe400078e00b8 */
[----:B------:R-:W-:Y:S01]  /*8d10*/  FADD.FTZ R27, R47, R2 ;  /* 0x000000022f1b7221 */ /* 0x000fe20000010000 */
        /* <DEDUP_REMOVED lines=11> */
[----:B------:R-:W-:Y:S01]  /*8dd0*/  IMAD.MOV.U32 R220, RZ, RZ, R217 ;  /* 0x000000ffffdc7224 */ /* 0x000fe200078e00d9 */
[----:B--2---:R-:W-:Y:S01]  /*8de0*/  HMMA.16816.F32.BF16 R124, R64, R20, R8 ;  /* 0x00000014407c723c */ /* 0x004fe20000041808 */
        /* <DEDUP_REMOVED lines=11> */
[----:B------:R-:W-:Y:S01]  /*8ea0*/  IMAD.MOV.U32 R10, RZ, RZ, R19 ;  /* 0x000000ffff0a7224 */ /* 0x000fe200078e0013 */
[----:B------:R1:W5:Y:S01]  /*8eb0*/  LDL.LU R186, [R1+0x194] ;  /* 0x0001940001ba7983 */ /* 0x0003620000300800 */
[----:B------:R-:W-:Y:S02]  /*8ec0*/  IMAD.MOV.U32 R137, RZ, RZ, R185 ;  /* 0x000000ffff897224 */ /* 0x000fe400078e00b9 */
[----:B------:R-:W-:Y:S01]  /*8ed0*/  IMAD.MOV.U32 R11, RZ, RZ, R41 ;  /* 0x000000ffff0b7224 */ /* 0x000fe200078e0029 */
[----:B------:R-:W-:Y:S01]  /*8ee0*/  HSET2.LE.AND R4, R80, R0, PT ;  /* 0x0000000050047233 */ /* 0x000fe20003803000 */
[----:B------:R1:W5:Y:S01]  /*8ef0*/  LDL.LU R185, [R1+0x190] ;  /* 0x0001900001b97983 */ /* 0x0003620000300800 */
[----:B------:R-:W-:Y:S02]  /*8f00*/  IMAD.MOV.U32 R41, RZ, RZ, R221 ;  /* 0x000000ffff297224 */ /* 0x000fe400078e00dd */
[----:B------:R-:W-:Y:S01]  /*8f10*/  IMAD.MOV.U32 R80, RZ, RZ, R8 ;  /* 0x000000ffff507224 */ /* 0x000fe200078e0008 */
[----:B------:R1:W5:Y:S01]  /*8f20*/  LDL.LU R184, [R1+0x18c] ;  /* 0x00018c0001b87983 */ /* 0x0003620000300800 */
[----:B------:R-:W-:-:S02]  /*8f30*/  IMAD.MOV.U32 R8, RZ, RZ, R9 ;  /* 0x000000ffff087224 */ /* 0x000fc400078e0009 */
[----:B------:R-:W-:Y:S01]  /*8f40*/  IMAD.MOV.U32 R9, RZ, RZ, R10 ;  /* 0x000000ffff097224 */ /* 0x000fe200078e000a */
[----:B------:R1:W5:Y:S01]  /*8f50*/  LDL.LU R183, [R1+0x188] ;  /* 0x0001880001b77983 */ /* 0x0003620000300800 */
[----:B------:R-:W-:Y:S01]  /*8f60*/  IMAD.MOV.U32 R10, RZ, RZ, R11 ;  /* 0x000000ffff0a7224 */ /* 0x000fe200078e000b */
[----:B------:R-:W-:Y:S01]  /*8f70*/  HSET2.LE.AND R3, R86, R0, PT ;  /* 0x0000000056037233 */ /* 0x000fe20003803000 */
[----:B------:R-:W-:Y:S01]  /*8f80*/  IMAD.MOV.U32 R11, RZ, RZ, R41 ;  /* 0x000000ffff0b7224 */ /* 0x000fe200078e0029 */
[----:B------:R1:W5:Y:S01]  /*8f90*/  LDL.LU R182, [R1+0x184] ;  /* 0x0001840001b67983 */ /* 0x0003620000300800 */
[----:B------:R2:W-:Y:S01]  /*8fa0*/  MUFU.EX2 R223, R26 ;  /* 0x0000001a00df7308 */ /* 0x0005e20000000800 */
[----:B------:R-:W-:Y:S02]  /*8fb0*/  IMAD.MOV.U32 R86, RZ, RZ, R217 ;  /* 0x000000ffff567224 */ /* 0x000fe400078e00d9 */
[----:B------:R1:W5:Y:S01]  /*8fc0*/  LDL.LU R181, [R1+0x180] ;  /* 0x0001800001b57983 */ /* 0x0003620000300800 */
[----:B------:R-:W-:-:S02]  /*8fd0*/  IMAD.MOV.U32 R41, RZ, RZ, R228 ;  /* 0x000000ffff297224 */ /* 0x000fc400078e00e4 */
[----:B------:R-:W-:Y:S01]  /*8fe0*/  FADD.FTZ R217, R46, R30 ;  /* 0x0000001e2ed97221 */ /* 0x000fe20000010000 */
[----:B------:R-:W-:Y:S01]  /*8ff0*/  IMAD.MOV.U32 R228, RZ, RZ, R216 ;  /* 0x000000ffffe47224 */ /* 0x000fe200078e00d8 */
[----:B------:R1:W5:Y:S01]  /*9000*/  LDL.LU R176, [R1+0x17c] ;  /* 0x00017c0001b07983 */ /* 0x0003620000300800 */
[----:B------:R-:W-:-:S03]  /*9010*/  FADD.FTZ R216, R45, R28 ;  /* 0x0000001c2dd87221 */ /* 0x000fc60000010000 */
[----:B------:R1:W5:Y:S01]  /*9020*/  LDL.LU R47, [R1+0x178] ;  /* 0x00017800012f7983 */ /* 0x0003620000300800 */
[--C-:B------:R-:W-:Y:S01]  /*9030*/  HSET2.LE.AND R5, R79, R0.reuse, PT ;  /* 0x000000004f057233 */ /* 0x100fe20003803000 */
[----:B------:R3:W-:Y:S01]  /*9040*/  MUFU.EX2 R221, R16 ;  /* 0x0000001000dd7308 */ /* 0x0007e20000000800 */
[--C-:B------:R-:W-:Y:S01]  /*9050*/  HSET2.LE.AND R2, R87, R0.reuse, PT ;  /* 0x0000000057027233 */ /* 0x100fe20003803000 */
[----:B------:R1:W5:Y:S01]  /*9060*/  LDL.LU R46, [R1+0x174] ;  /* 0x00017400012e7983 */ /* 0x0003620000300800 */
[--C-:B------:R-:W-:Y:S01]  /*9070*/  HSET2.LE.AND R6, R33, R0.reuse, PT ;  /* 0x0000000021067233 */ /* 0x100fe20003803000 */
[----:B--2---:R-:W-:Y:S01]  /*9080*/  IMAD.MOV.U32 R26, RZ, RZ, R13 ;  /* 0x000000ffff1a7224 */ /* 0x004fe200078e000d */
[--C-:B------:R-:W-:Y:S01]  /*9090*/  HSET2.LE.AND R13, R61, R0.reuse, PT ;  /* 0x000000003d0d7233 */ /* 0x100fe20003803000 */
[----:B------:R1:W5:Y:S01]  /*90a0*/  LDL.LU R45, [R1+0x170] ;  /* 0x00017000012d7983 */ /* 0x0003620000300800 */
[----:B------:R-:W-:Y:S01]  /*90b0*/  FADD.FTZ R61, R44, R27 ;  /* 0x0000001b2c3d7221 */ /* 0x000fe20000010000 */
[----:B------:R-:W-:Y:S01]  /*90c0*/  IMAD.MOV.U32 R79, RZ, RZ, R8 ;  /* 0x000000ffff4f7224 */ /* 0x000fe200078e0008 */
[----:B------:R2:W-:Y:S01]  /*90d0*/  MUFU.EX2 R222, R18 ;  /* 0x0000001200de7308 */ /* 0x0005e20000000800 */
[----:B------:R1:W5:Y:S01]  /*90e0*/  LDL.LU R44, [R1+0x16c] ;  /* 0x00016c00012c7983 */ /* 0x0003620000300800 */
[----:B------:R-:W-:Y:S01]  /*90f0*/  IMAD.MOV.U32 R8, RZ, RZ, R9 ;  /* 0x000000ffff087224 */ /* 0x000fe200078e0009 */
[--C-:B------:R-:W-:Y:S01]  /*9100*/  HSET2.LE.AND R7, R34, R0.reuse, PT ;  /* 0x0000000022077233 */ /* 0x100fe20003803000 */
[----:B------:R-:W-:Y:S01]  /*9110*/  IMAD.MOV.U32 R9, RZ, RZ, R10 ;  /* 0x000000ffff097224 */ /* 0x000fe200078e000a */
[--C-:B------:R-:W-:Y:S01]  /*9120*/  HSET2.LE.AND R20, R32, R0.reuse, PT ;  /* 0x0000000020147233 */ /* 0x100fe20003803000 */
[----:B------:R-:W-:Y:S01]  /*9130*/  IMAD.MOV.U32 R10, RZ, RZ, R11 ;  /* 0x000000ffff0a7224 */ /* 0x000fe200078e000b */
[--C-:B------:R-:W-:Y:S01]  /*9140*/  HSET2.LE.AND R12, R76, R0.reuse, PT ;  /* 0x000000004c0c7233 */ /* 0x100fe20003803000 */
[----:B------:R-:W-:Y:S01]  /*9150*/  IMAD.MOV.U32 R11, RZ, RZ, R218 ;  /* 0x000000ffff0b7224 */ /* 0x000fe200078e00da */
[----:B---3--:R-:W-:Y:S01]  /*9160*/  HSET2.LE.AND R16, R50, R0, PT ;  /* 0x0000000032107233 */ /* 0x008fe20003803000 */
[----:B------:R-:W-:-:S02]  /*9170*/  IMAD.MOV.U32 R87, RZ, RZ, R220 ;  /* 0x000000ffff577224 */ /* 0x000fc400078e00dc */
[----:B------:R-:W-:Y:S01]  /*9180*/  FADD.FTZ R144, R144, R17 ;  /* 0x0000001190907221 */ /* 0x000fe20000010000 */
[----:B------:R-:W-:Y:S01]  /*9190*/  IMAD.MOV.U32 R218, RZ, RZ, R219 ;  /* 0x000000ffffda7224 */ /* 0x000fe200078e00db */
[----:B------:R-:W3:Y:S01]  /*91a0*/  MUFU.EX2 R220, R24 ;  /* 0x0000001800dc7308 */ /* 0x000ee20000000800 */
[----:B------:R-:W-:Y:S01]  /*91b0*/  IMAD.MOV.U32 R34, RZ, RZ, R10 ;  /* 0x000000ffff227224 */ /* 0x000fe200078e000a */
[----:B------:R-:W-:Y:S01]  /*91c0*/  LOP3.LUT R76, R20, R51, RZ, 0xc0, !PT ;  /* 0x00000033144c7212 */ /* 0x000fe200078ec0ff */
[----:B------:R-:W-:Y:S01]  /*91d0*/  IMAD.MOV.U32 R33, RZ, RZ, R218 ;  /* 0x000000ffff217224 */ /* 0x000fe200078e00da */
[--C-:B--2---:R-:W-:Y:S01]  /*91e0*/  HSET2.LE.AND R18, R78, R0.reuse, PT ;  /* 0x000000004e127233 */ /* 0x104fe20003803000 */
[----:B------:R-:W-:Y:S01]  /*91f0*/  IMAD.MOV.U32 R32, RZ, RZ, R11 ;  /* 0x000000ffff207224 */ /* 0x000fe200078e000b */
[--C-:B------:R-:W-:Y:S02]  /*9200*/  HSET2.LE.AND R19, R77, R0.reuse, PT ;  /* 0x000000004d137233 */ /* 0x100fe40003803000 */
[----:B------:R-:W-:Y:S01]  /*9210*/  MUFU.EX2 R219, R25 ;  /* 0x0000001900db7308 */ /* 0x000fe20000000800 */
[----:B------:R-:W-:-:S02]  /*9220*/  HSET2.LE.AND R17, R49, R0, PT ;  /* 0x0000000031117233 */ /* 0x000fc40003803000 */
[----:B------:R-:W-:-:S05]  /*9230*/  HSET2.LE.AND R21, R48, R0, PT ;  /* 0x0000000030157233 */ /* 0x000fca0003803000 */
[----:B------:R-:W2:Y:S01]  /*9240*/  MUFU.EX2 R218, R29 ;  /* 0x0000001d00da7308 */ /* 0x000ea20000000800 */
[----:B------:R-:W-:Y:S02]  /*9250*/  LOP3.LUT R10, R2, R101, RZ, 0xc0, !PT ;  /* 0x00000065020a7212 */ /* 0x000fe400078ec0ff */
[----:B---3--:R-:W-:Y:S02]  /*9260*/  F2FP.BF16.F32.PACK_AB R2, R220, R221 ;  /* 0x000000dddc02723e */ /* 0x008fe400000010ff */
[----:B------:R-:W-:Y:S02]  /*9270*/  LOP3.LUT R11, R3, R100, RZ, 0xc0, !PT ;  /* 0x00000064030b7212 */ /* 0x000fe400078ec0ff */
[C---:B------:R-:W-:Y:S02]  /*9280*/  PRMT R51, R2.reuse, 0x7610, R51 ;  /* 0x0000761002337816 */ /* 0x040fe40000000033 */
[----:B------:R-:W-:Y:S02]  /*9290*/  PRMT R50, R2, 0x7632, R50 ;  /* 0x0000763202327816 */ /* 0x000fe40000000032 */
[----:B------:R-:W-:-:S02]  /*92a0*/  F2FP.BF16.F32.PACK_AB R3, R222, R223 ;  /* 0x000000dfde03723e */ /* 0x000fc400000010ff */
[--C-:B------:R-:W-:Y:S02]  /*92b0*/  HSET2.LE.AND R24, R35, R0.reuse, PT ;  /* 0x0000000023187233 */ /* 0x100fe40003803000 */
[----:B------:R-:W-:Y:S02]  /*92c0*/  HSET2.LE.AND R0, R31, R0, PT ;  /* 0x000000001f007233 */ /* 0x000fe40003803000 */
[----:B--2---:R-:W-:Y:S02]  /*92d0*/  F2FP.BF16.F32.PACK_AB R2, R218, R219 ;  /* 0x000000dbda02723e */ /* 0x004fe400000010ff */
[----:B------:R-:W-:Y:S02]  /*92e0*/  PRMT R49, R3, 0x7610, R49 ;  /* 0x0000761003317816 */ /* 0x000fe40000000031 */
[C---:B------:R-:W-:Y:S02]  /*92f0*/  PRMT R37, R2.reuse, 0x7610, R37 ;  /* 0x0000761002257816 */ /* 0x040fe40000000025 */
[----:B------:R-:W-:-:S02]  /*9300*/  PRMT R36, R2, 0x7632, R36 ;  /* 0x0000763202247816 */ /* 0x000fc40000000024 */
[----:B------:R-:W-:Y:S02]  /*9310*/  PRMT R2, R51, 0x5410, R50 ;  /* 0x0000541033027816 */ /* 0x000fe40000000032 */
[----:B------:R-:W-:Y:S01]  /*9320*/  PRMT R48, R3, 0x7632, R48 ;  /* 0x0000763203307816 */ /* 0x000fe20000000030 */
[----:B------:R-:W-:Y:S01]  /*9330*/  IMAD.MOV.U32 R78, RZ, RZ, R8 ;  /* 0x000000ffff4e7224 */ /* 0x000fe200078e0008 */
[----:B------:R-:W-:Y:S01]  /*9340*/  LOP3.LUT R77, R0, R2, RZ, 0xc0, !PT ;  /* 0x00000002004d7212 */ /* 0x000fe200078ec0ff */
[----:B------:R-:W-:Y:S01]  /*9350*/  IMAD.MOV.U32 R35, RZ, RZ, R9 ;  /* 0x000000ffff237224 */ /* 0x000fe200078e0009 */
[----:B------:R-:W-:Y:S01]  /*9360*/  PRMT R0, R49, 0x5410, R48 ;  /* 0x0000541031007816 */ /* 0x000fe20000000030 */
[----:B------:R-:W-:Y:S02]  /*9370*/  IMAD.MOV.U32 R2, RZ, RZ, R32 ;  /* 0x000000ffff027224 */ /* 0x000fe400078e0020 */
[----:B------:R-:W-:Y:S02]  /*9380*/  IMAD.MOV.U32 R32, RZ, RZ, R34 ;  /* 0x000000ffff207224 */ /* 0x000fe400078e0022 */
[----:B------:R-:W-:Y:S01]  /*9390*/  IMAD.MOV.U32 R34, RZ, RZ, R78 ;  /* 0x000000ffff227224 */ /* 0x000fe200078e004e */
[----:B------:R-:W-:Y:S01]  /*93a0*/  LOP3.LUT R78, R21, R0, RZ, 0xc0, !PT ;  /* 0x00000000154e7212 */ /* 0x000fe200078ec0ff */
[----:B------:R-:W-:Y:S01]  /*93b0*/  IMAD.MOV.U32 R31, RZ, RZ, R33 ;  /* 0x000000ffff1f7224 */ /* 0x000fe200078e0021 */
[----:B------:R-:W-:Y:S01]  /*93c0*/  PRMT R0, R37, 0x5410, R36 ;  /* 0x0000541025007816 */ /* 0x000fe20000000024 */
[----:B------:R-:W-:-:S02]  /*93d0*/  IMAD.MOV.U32 R33, RZ, RZ, R35 ;  /* 0x000000ffff217224 */ /* 0x000fc400078e0023 */
[----:B------:R-:W-:Y:S01]  /*93e0*/  IMAD.MOV.U32 R35, RZ, RZ, R79 ;  /* 0x000000ffff237224 */ /* 0x000fe200078e004f */
[----:B------:R-:W-:Y:S01]  /*93f0*/  LOP3.LUT R100, R7, R97, RZ, 0xc0, !PT ;  /* 0x0000006107647212 */ /* 0x000fe200078ec0ff */
        /* <DEDUP_REMOVED lines=12> */
[----:B------:R-:W-:Y:S01]  /*94c0*/  HMMA.16816.F32.BF16 R32, R56, R98, RZ ;  /* 0x000000623820723c */ /* 0x000fe200000418ff */
[----:B------:R-:W-:-:S02]  /*94d0*/  LOP3.LUT R5, R17, R84, RZ, 0xc0, !PT ;  /* 0x0000005411057212 */ /* 0x000fc400078ec0ff */
[----:B------:R-:W-:-:S03]  /*94e0*/  LOP3.LUT R6, R18, R81, RZ, 0xc0, !PT ;  /* 0x0000005112067212 */ /* 0x000fc600078ec0ff */
[C---:B------:R-:W-:Y:S06]  /*94f0*/  HMMA.16816.F32.BF16 R28, R56.reuse, R62, RZ ;  /* 0x0000003e381c723c */ /* 0x040fec00000418ff */
[C---:B------:R-:W-:Y:S06]  /*9500*/  HMMA.16816.F32.BF16 R24, R56.reuse, R38, RZ ;  /* 0x000000263818723c */ /* 0x040fec00000418ff */
[----:B------:R-:W-:Y:S01]  /*9510*/  HMMA.16816.F32.BF16 R16, R56, R14, RZ ;  /* 0x0000000e3810723c */ /* 0x000fe200000418ff */
[----:B------:R-:W-:Y:S01]  /*9520*/  IMAD.MOV.U32 R81, RZ, RZ, R80 ;  /* 0x000000ffff517224 */ /* 0x000fe200078e0050 */
[----:B------:R-:W-:Y:S01]  /*9530*/  LOP3.LUT R102, R12, R93, RZ, 0xc0, !PT ;  /* 0x0000005d0c667212 */ /* 0x000fe200078ec0ff */
[----:B------:R-:W-:Y:S01]  /*9540*/  IMAD.MOV.U32 R80, RZ, RZ, R40 ;  /* 0x000000ffff507224 */ /* 0x000fe200078e0028 */
[----:B------:R-:W-:Y:S01]  /*9550*/  LOP3.LUT R103, R13, R92, RZ, 0xc0, !PT ;  /* 0x0000005c0d677212 */ /* 0x000fe200078ec0ff */
[----:B------:R-:W-:-:S02]  /*9560*/  IMAD.MOV.U32 R13, RZ, RZ, R86 ;  /* 0x000000ffff0d7224 */ /* 0x000fc400078e0056 */
[----:B------:R-:W-:Y:S02]  /*9570*/  IMAD.MOV.U32 R12, RZ, RZ, R87 ;  /* 0x000000ffff0c7224 */ /* 0x000fe400078e0057 */
[----:B------:R-:W-:Y:S02]  /*9580*/  IMAD.MOV.U32 R40, RZ, RZ, R95 ;  /* 0x000000ffff287224 */ /* 0x000fe400078e005f */
[----:B------:R-:W-:Y:S01]  /*9590*/  IMAD.MOV.U32 R56, RZ, RZ, R106 ;  /* 0x000000ffff387224 */ /* 0x000fe200078e006a */
[C---:B------:R-:W-:Y:S01]  /*95a0*/  HMMA.16816.F32.BF16 R92, R52.reuse, R82, R28 ;  /* 0x00000052345c723c */ /* 0x040fe2000004181c */
[----:B------:R-:W-:Y:S02]  /*95b0*/  IMAD.MOV.U32 R57, RZ, RZ, R107 ;  /* 0x000000ffff397224 */ /* 0x000fe400078e006b */
[----:B------:R-:W-:Y:S02]  /*95c0*/  IMAD.MOV.U32 R58, RZ, RZ, R104 ;  /* 0x000000ffff3a7224 */ /* 0x000fe400078e0068 */
[----:B------:R-:W-:Y:S01]  /*95d0*/  IMAD.MOV.U32 R59, RZ, RZ, R105 ;  /* 0x000000ffff3b7224 */ /* 0x000fe200078e0069 */
[C---:B------:R-:W-:Y:S06]  /*95e0*/  HMMA.16816.F32.BF16 R84, R52.reuse, R42, R24 ;  /* 0x0000002a3454723c */ /* 0x040fec0000041818 */
[C---:B------:R-:W-:Y:S06]  /*95f0*/  HMMA.16816.F32.BF16 R104, R52.reuse, R90, R32 ;  /* 0x0000005a3468723c */ /* 0x040fec0000041820 */
[----:B------:R-:W-:Y:S06]  /*9600*/  HMMA.16816.F32.BF16 R52, R52, R22, R16 ;  /* 0x000000163434723c */ /* 0x000fec0000041810 */
[C---:B------:R-:W-:Y:S06]  /*9610*/  HMMA.16816.F32.BF16 R16, R72.reuse, R98, RZ ;  /* 0x000000624810723c */ /* 0x040fec00000418ff */
[C---:B------:R-:W-:Y:S06]  /*9620*/  HMMA.16816.F32.BF16 R28, R72.reuse, R62, RZ ;  /* 0x0000003e481c723c */ /* 0x040fec00000418ff */
[----:B------:R-:W-:-:S12]  /*9630*/  HMMA.16816.F32.BF16 R24, R72, R38, RZ ;  /* 0x000000264818723c */ /* 0x000fd800000418ff */
[----:B------:R-:W-:Y:S06]  /*9640*/  HMMA.16816.F32.BF16 R32, R64, R90, R16 ;  /* 0x0000005a4020723c */ /* 0x000fec0000041810 */
[----:B------:R-:W-:Y:S01]  /*9650*/  HMMA.16816.F32.BF16 R16, R72, R14, RZ ;  /* 0x0000000e4810723c */ /* 0x000fe200000418ff */
[----:B------:R-:W-:Y:S02]  /*9660*/  IMAD.MOV.U32 R90, RZ, RZ, R58 ;  /* 0x000000ffff5a7224 */ /* 0x000fe400078e003a */
[----:B------:R-:W-:-:S04]  /*9670*/  IMAD.MOV.U32 R58, RZ, RZ, R12 ;  /* 0x000000ffff3a7224 */ /* 0x000fc800078e000c */
[----:B------:R-:W-:Y:S02]  /*9680*/  IMAD.MOV.U32 R73, RZ, RZ, R57 ;  /* 0x000000ffff497224 */ /* 0x000fe400078e0039 */
[----:B------:R-:W-:Y:S02]  /*9690*/  IMAD.MOV.U32 R57, RZ, RZ, R13 ;  /* 0x000000ffff397224 */ /* 0x000fe400078e000d */
[----:B------:R-:W2:Y:S01]  /*96a0*/  LDSM.16.MT88.4 R12, [R177+0x7000] ;  /* 0x00700000b10c783b */ /* 0x000ea20000004200 */
        /* <DEDUP_REMOVED lines=21> */
[----:B------:R-:W-:Y:S01]  /*9800*/  IMAD.MOV.U32 R75, RZ, RZ, R111 ;  /* 0x000000ffff4b7224 */ /* 0x000fe200078e006f */
[----:B------:R-:W3:Y:S04]  /*9810*/  LDSM.16.MT88.4 R16, [R178+0x7000] ;  /* 0x00700000b210783b */ /* 0x000ee80000004200 */
[----:B--2---:R-:W-:Y:S01]  /*9820*/  HMMA.16816.F32.BF16 R136, R8, R12, R240 ;  /* 0x0000000c0888723c */ /* 0x004fe200000418f0 */
[----:B------:R-:W-:-:S02]  /*9830*/  IMAD.MOV.U32 R66, RZ, RZ, R62 ;  /* 0x000000ffff427224 */ /* 0x000fc400078e003e */
[----:B------:R-:W-:Y:S02]  /*9840*/  IMAD.MOV.U32 R67, RZ, RZ, R21 ;  /* 0x000000ffff437224 */ /* 0x000fe400078e0015 */
[----:B------:R-:W-:Y:S01]  /*9850*/  IMAD.MOV.U32 R62, RZ, RZ, R20 ;  /* 0x000000ffff3e7224 */ /* 0x000fe200078e0014 */
[-C--:B------:R-:W-:Y:S01]  /*9860*/  HMMA.16816.F32.BF16 R104, R4, R14.reuse, R104 ;  /* 0x0000000e0468723c */ /* 0x080fe20000041868 */
[----:B------:R-:W-:Y:S01]  /*9870*/  IMAD.MOV.U32 R243, RZ, RZ, R108 ;  /* 0x000000fffff37224 */ /* 0x000fe200078e006c */
[----:B------:R-:W2:Y:S01]  /*9880*/  LDSM.16.MT88.4 R20, [R180+0x7000] ;  /* 0x00700000b414783b */ /* 0x000ea20000004200 */
[----:B------:R-:W-:Y:S02]  /*9890*/  IMAD.MOV.U32 R242, RZ, RZ, R110 ;  /* 0x000000fffff27224 */ /* 0x000fe400078e006e */
[----:B------:R-:W-:Y:S01]  /*98a0*/  IMAD.MOV.U32 R241, RZ, RZ, R109 ;  /* 0x000000fffff17224 */ /* 0x000fe200078e006d */
[----:B------:R-:W-:Y:S06]  /*98b0*/  HMMA.16816.F32.BF16 R32, R8, R14, R32 ;  /* 0x0000000e0820723c */ /* 0x000fec0000041820 */
[----:B------:R-:W-:Y:S01]  /*98c0*/  HMMA.16816.F32.BF16 R108, R4, R12, R236 ;  /* 0x0000000c046c723c */ /* 0x000fe200000418ec */
[----:B------:R-:W4:Y:S01]  /*98d0*/  LDSM.16.MT88.4 R12, [R179+0x7000] ;  /* 0x00700000b30c783b */ /* 0x000f220000004200 */
        /* <DEDUP_REMOVED lines=12> */
[----:B---3--:R-:W-:Y:S01]  /*99a0*/  HMMA.16816.F32.BF16 R120, R8, R16, R120 ;  /* 0x000000100878723c */ /* 0x008fe20000041878 */
[----:B------:R-:W-:-:S02]  /*99b0*/  IMAD.MOV.U32 R237, RZ, RZ, R90 ;  /* 0x000000ffffed7224 */ /* 0x000fc400078e005a */
[----:B------:R-:W-:Y:S02]  /*99c0*/  IMAD.MOV.U32 R236, RZ, RZ, R91 ;  /* 0x000000ffffec7224 */ /* 0x000fe400078e005b */
[----:B------:R-:W-:Y:S01]  /*99d0*/  IMAD.MOV.U32 R56, RZ, RZ, R88 ;  /* 0x000000ffff387224 */ /* 0x000fe200078e0058 */
[----:B--2---:R-:W-:Y:S01]  /*99e0*/  HMMA.16816.F32.BF16 R96, R4, R20, R128 ;  /* 0x000000140460723c */ /* 0x004fe20000041880 */
[----:B------:R-:W-:-:S05]  /*99f0*/  IMAD.MOV.U32 R63, RZ, RZ, R89 ;  /* 0x000000ffff3f7224 */ /* 0x000fca00078e0059 */
[C---:B------:R-:W-:Y:S01]  /*9a00*/  HMMA.16816.F32.BF16 R88, R4.reuse, R16, R116 ;  /* 0x000000100458723c */ /* 0x040fe20000041874 */
[----:B------:R-:W-:Y:S05]  /*9a10*/  LDSM.16.MT88.4 R116, [R178+0x7800] ;  /* 0x00780000b274783b */ /* 0x000fea0000004200 */
[----:B----4-:R-:W-:Y:S06]  /*9a20*/  HMMA.16816.F32.BF16 R80, R4, R12, R112 ;  /* 0x0000000c0450723c */ /* 0x010fec0000041870 */
[C---:B------:R-:W-:Y:S01]  /*9a30*/  HMMA.16816.F32.BF16 R128, R8.reuse, R20, R132 ;  /* 0x000000140880723c */ /* 0x040fe20000041884 */
[----:B------:R-:W2:Y:S05]  /*9a40*/  LDSM.16.MT88.4 R132, [R177+0x7800] ;  /* 0x00780000b184783b */ /* 0x000eaa0000004200 */
[C---:B------:R-:W-:Y:S06]  /*9a50*/  HMMA.16816.F32.BF16 R28, R8.reuse, R22, R28 ;  /* 0x00000016081c723c */ /* 0x040fec000004181c */
[C---:B------:R-:W-:Y:S06]  /*9a60*/  HMMA.16816.F32.BF16 R40, R8.reuse, R18, R40 ;  /* 0x000000120828723c */ /* 0x040fec0000041828 */
[C---:B------:R-:W-:Y:S01]  /*9a70*/  HMMA.16816.F32.BF16 R112, R8.reuse, R12, R124 ;  /* 0x0000000c0870723c */ /* 0x040fe2000004187c */
[----:B------:R-:W3:Y:S05]  /*9a80*/  LDSM.16.MT88.4 R124, [R180+0x7800] ;  /* 0x00780000b47c783b */ /* 0x000eea0000004200 */
[----:B------:R-:W-:Y:S01]  /*9a90*/  HMMA.16816.F32.BF16 R24, R8, R14, R24 ;  /* 0x0000000e0818723c */ /* 0x000fe20000041818 */
[----:B------:R-:W4:Y:S01]  /*9aa0*/  LDSM.16.MT88.4 R8, [R179+0x7800] ;  /* 0x00780000b308783b */ /* 0x000f220000004200 */
[----:B------:R-:W-:-:S04]  /*9ab0*/  ULEA UR6, UR16, UR28, 0x6 ;  /* 0x0000001c10067291 */ /* 0x000fc8000f8e303f */
[C---:B------:R-:W-:Y:S06]  /*9ac0*/  HMMA.16816.F32.BF16 R92, R4.reuse, R22, R92 ;  /* 0x00000016045c723c */ /* 0x040fec000004185c */
[C---:B------:R-:W-:Y:S06]  /*9ad0*/  HMMA.16816.F32.BF16 R84, R4.reuse, R18, R84 ;  /* 0x000000120454723c */ /* 0x040fec0000041854 */
[----:B------:R-:W-:Y:S01]  /*9ae0*/  HMMA.16816.F32.BF16 R4, R4, R14, R52 ;  /* 0x0000000e0404723c */ /* 0x000fe20000041834 */
[----:B------:R-:W-:Y:S01]  /*9af0*/  @!P3 HFMA2.BF16_V2 R224, -RZ.H0_H0, RZ.H0_H0, -R48.H0_H0 ;  /* 0x200000ffffe0b231 */ /* 0x000fe20000340930 */
[----:B------:R-:W-:-:S05]  /*9b00*/  UIADD3 UR6, UR6, -0x40, URZ ;  /* 0xffffffc006067890 */ /* 0x000fca000fffe03f */
[----:B------:R-:W-:Y:S02]  /*9b10*/  IMAD.MOV.U32 R53, RZ, RZ, R237 ;  /* 0x000000ffff357224 */ /* 0x000fe400078e00ed */
[----:B------:R-:W-:Y:S01]  /*9b20*/  IMAD.MOV.U32 R237, RZ, RZ, R242 ;  /* 0x000000ffffed7224 */ /* 0x000fe200078e00f2 */
[----:B------:R-:W-:Y:S01]  /*9b30*/  USHF.R.S32.HI UR4, URZ, 0x1f, UR6 ;  /* 0x0000001f3f047899 */ /* 0x000fe20008011406 */
[----:B------:R-:W-:Y:S01]  /*9b40*/  IMAD.MOV.U32 R242, RZ, RZ, R73 ;  /* 0x000000fffff27224 */ /* 0x000fe200078e0049 */
[----:B------:R-:W-:Y:S01]  /*9b50*/  @!P3 PRMT R48, R224, 0x5410, RZ ;  /* 0x00005410e030b816 */ /* 0x000fe200000000ff */
[----:B------:R-:W-:Y:S02]  /*9b60*/  IMAD.MOV.U32 R73, RZ, RZ, R74 ;  /* 0x000000ffff497224 */ /* 0x000fe400078e004a */
[----:B------:R-:W-:Y:S01]  /*9b70*/  IMAD.MOV.U32 R74, RZ, RZ, R0 ;  /* 0x000000ffff4a7224 */ /* 0x000fe200078e0000 */
[----:B------:R-:W-:Y:S01]  /*9b80*/  IADD3 R0, P3, R230, UR6, RZ ;  /* 0x00000006e6007c10 */ /* 0x000fe2000ff7e0ff */
[----:B------:R-:W-:Y:S01]  /*9b90*/  IMAD.MOV.U32 R54, RZ, RZ, R241 ;  /* 0x000000ffff367224 */ /* 0x000fe200078e00f1 */
[----:B------:R-:W-:Y:S01]  /*9ba0*/  ULDC.64 UR6, c[0x0][0x2a8] ;  /* 0x0000aa0000067ab9 */ /* 0x000fe20000000a00 */
[----:B------:R-:W-:-:S02]  /*9bb0*/  IMAD.MOV.U32 R241, RZ, RZ, R243 ;  /* 0x000000fffff17224 */ /* 0x000fc400078e00f3 */
[----:B------:R-:W-:Y:S01]  /*9bc0*/  IMAD.MOV.U32 R243, RZ, RZ, R2 ;  /* 0x000000fffff37224 */ /* 0x000fe200078e0002 */
[----:B------:R-:W-:Y:S01]  /*9bd0*/  LEA.HI.X.SX32 R2, R230, UR4, 0x1, P3 ;  /* 0x00000004e6027c11 */ /* 0x000fe200098f0eff */
[----:B------:R-:W-:Y:S01]  /*9be0*/  FADD.FTZ R3, R3, R144 ;  /* 0x0000009003037221 */ /* 0x000fe20000010000 */
[----:B------:R-:W-:Y:S01]  /*9bf0*/  USHF.L.U32 UR4, UR17, 0x3, URZ ;  /* 0x0000000311047899 */ /* 0x000fe2000800063f */
[C---:B------:R-:W-:Y:S01]  /*9c00*/  LEA R144, P3, R0.reuse, UR6, 0x1 ;  /* 0x0000000600907c11 */ /* 0x040fe2000f8608ff */
[----:B------:R-:W-:Y:S01]  /*9c10*/  IMAD.MOV.U32 R55, RZ, RZ, R145 ;  /* 0x000000ffff377224 */ /* 0x000fe200078e0091 */
[----:B--2---:R-:W-:Y:S02]  /*9c20*/  HMMA.16816.F32.BF16 R108, R76, R132, R108 ;  /* 0x000000844c6c723c */ /* 0x004fe4000004186c */
[----:B------:R-:W-:Y:S01]  /*9c30*/  LEA.HI.X R145, R0, UR7, R2, 0x1, P3 ;  /* 0x0000000700917c11 */ /* 0x000fe200098f0c02 */
[----:B------:R-:W-:-:S03]  /*9c40*/  IMAD.U32 R2, RZ, RZ, UR4 ;  /* 0x00000004ff027e24 */ /* 0x000fc6000f8e00ff */
[----:B------:R-:W-:Y:S01]  /*9c50*/  HMMA.16816.F32.BF16 R104, R76, R134, R104 ;  /* 0x000000864c68723c */ /* 0x000fe20000041868 */
[----:B------:R-:W-:-:S05]  /*9c60*/  USHF.L.U32 UR4, UR17, 0x6, URZ ;  /* 0x0000000611047899 */ /* 0x000fca000800063f */
[----:B---3--:R-:W-:Y:S01]  /*9c70*/  HMMA.16816.F32.BF16 R96, R76, R124, R96 ;  /* 0x0000007c4c60723c */ /* 0x008fe20000041860 */
[----:B------:R-:W-:-:S05]  /*9c80*/  FADD.FTZ R0, R53, R217 ;  /* 0x000000d935007221 */ /* 0x000fca0000010000 */
[----:B------:R-:W-:Y:S01]  /*9c90*/  HMMA.16816.F32.BF16 R92, R76, R126, R92 ;  /* 0x0000007e4c5c723c */ /* 0x000fe2000004185c */
[----:B------:R-:W-:-:S05]  /*9ca0*/  UIMAD UR46, UR17, 0x48, URZ ;  /* 0x00000048112e78a4 */ /* 0x000fca000f8e023f */
[C---:B------:R-:W-:Y:S06]  /*9cb0*/  HMMA.16816.F32.BF16 R88, R76.reuse, R116, R88 ;  /* 0x000000744c58723c */ /* 0x040fec0000041858 */
[C---:B------:R-:W-:Y:S06]  /*9cc0*/  HMMA.16816.F32.BF16 R84, R76.reuse, R118, R84 ;  /* 0x000000764c54723c */ /* 0x040fec0000041854 */
[----:B----4-:R-:W-:Y:S01]  /*9cd0*/  HMMA.16816.F32.BF16 R80, R76, R8, R80 ;  /* 0x000000084c50723c */ /* 0x010fe20000041850 */
[----:B------:R-:W-:-:S05]  /*9ce0*/  FADD.FTZ R3, R236, R3 ;  /* 0x00000003ec037221 */ /* 0x000fca0000010000 */
[----:B------:R-:W-:Y:S07]  /*9cf0*/  HMMA.16816.F32.BF16 R76, R76, R10, R4 ;  /* 0x0000000a4c4c723c */ /* 0x000fee0000041804 */
[----:B------:R-:W-:Y:S01]  /*9d00*/  FADD.FTZ R4, R54, R216 ;  /* 0x000000d836047221 */ /* 0x000fe20000010000 */
[----:B------:R-:W-:-:S04]  /*9d10*/  IMAD.WIDE R6, R2, 0x2, R144 ;  /* 0x0000000202067825 */ /* 0x000fc800078e0290 */
[----:B------:R-:W-:Y:S01]  /*9d20*/  FADD.FTZ R2, R238, R4 ;  /* 0x00000004ee027221 */ /* 0x000fe20000010000 */
[----:B------:R-:W-:Y:S01]  /*9d30*/  FADD.FTZ R5, R55, R61 ;  /* 0x0000003d37057221 */ /* 0x000fe20000010000 */
[----:B------:R-:W-:Y:S01]  /*9d40*/  FADD.FTZ R12, R237, R0 ;  /* 0x00000000ed0c7221 */ /* 0x000fe20000010000 */
        /* <DEDUP_REMOVED lines=25> */
[----:B------:R-:W-:Y:S03]  /*9ee0*/  HMMA.16816.F32.BF16 R112, R100, R8, R112 ;  /* 0x000000086470723c */ /* 0x000fe60000041870 */
[----:B------:R-:W-:Y:S04]  /*9ef0*/  STG.E.U16 desc[UR26][R144.64+0x20], R215 ;  /* 0x000020d790007986 */ /* 0x000fe8000c10151a */
[----:B------:R-:W-:Y:S01]  /*9f00*/  STG.E.U16 desc[UR26][R144.64+0x22], R214 ;  /* 0x000022d690007986 */ /* 0x000fe2000c10151a */
[----:B------:R-:W-:-:S03]  /*9f10*/  FADD.FTZ R9, R243, R13 ;  /* 0x0000000df3097221 */ /* 0x000fc60000010000 */
[----:B------:R-:W-:Y:S04]  /*9f20*/  STG.E.U16 desc[UR26][R6.64+0x20], R208 ;  /* 0x000020d006007986 */ /* 0x000fe8000c10151a */
[----:B------:R-:W-:Y:S01]  /*9f30*/  STG.E.U16 desc[UR26][R6.64+0x22], R210 ;  /* 0x000022d206007986 */ /* 0x000fe2000c10151a */
[C---:B------:R-:W-:Y:S03]  /*9f40*/  HMMA.16816.F32.BF16 R136, R100.reuse, R132, R136 ;  /* 0x000000846488723c */ /* 0x040fe60000041888 */
[----:B------:R-:W-:Y:S04]  /*9f50*/  STG.E.U16 desc[UR26][R4.64+0x20], R199 ;  /* 0x000020c704007986 */ /* 0x000fe8000c10151a */
[----:B------:R-:W-:Y:S01]  /*9f60*/  STG.E.U16 desc[UR26][R4.64+0x22], R198 ;  /* 0x000022c604007986 */ /* 0x000fe2000c10151a */
[----:B------:R-:W-:Y:S03]  /*9f70*/  HMMA.16816.F32.BF16 R128, R100, R124, R128 ;  /* 0x0000007c6480723c */ /* 0x000fe60000041880 */
[----:B------:R-:W-:Y:S01]  /*9f80*/  STG.E.U16 desc[UR26][R2.64+0x20], R196 ;  /* 0x000020c402007986 */ /* 0x000fe2000c10151a */
[----:B------:R-:W-:-:S03]  /*9f90*/  FADD.FTZ R8, R65, R15 ;  /* 0x0000000f41087221 */ /* 0x000fc60000010000 */
[----:B------:R-:W-:Y:S01]  /*9fa0*/  STG.E.U16 desc[UR26][R2.64+0x22], R195 ;  /* 0x000022c302007986 */ /* 0x000fe2000c10151a */
[----:B------:R-:W-:Y:S03]  /*9fb0*/  HMMA.16816.F32.BF16 R120, R100, R116, R120 ;  /* 0x000000746478723c */ /* 0x000fe60000041878 */
[----:B------:R-:W-:Y:S01]  /*9fc0*/  STG.E.U16 desc[UR26][R144.64+0x30], R207 ;  /* 0x000030cf90007986 */ /* 0x000fe2000c10151a */
[----:B------:R-:W-:-:S03]  /*9fd0*/  FADD.FTZ R0, R66, R14 ;  /* 0x0000000e42007221 */ /* 0x000fc60000010000 */
[----:B------:R-:W-:Y:S01]  /*9fe0*/  STG.E.U16 desc[UR26][R144.64+0x32], R206 ;  /* 0x000032ce90007986 */ /* 0x000fe2000c10151a */
[C---:B------:R-:W-:Y:S03]  /*9ff0*/  HMMA.16816.F32.BF16 R132, R100.reuse, R134, R32 ;  /* 0x000000866484723c */ /* 0x040fe60000041820 */
[----:B------:R-:W-:Y:S01]  /*a000*/  STG.E.U16 desc[UR26][R6.64+0x30], R204 ;  /* 0x000030cc06007986 */ /* 0x000fe2000c10151a */
[----:B------:R-:W-:Y:S02]  /*a010*/  FADD.FTZ R9, R251, R9 ;  /* 0x00000009fb097221 */ /* 0x000fe40000010000 */
[----:B------:R-:W-:Y:S01]  /*a020*/  HMMA.16816.F32.BF16 R124, R100, R126, R28 ;  /* 0x0000007e647c723c */ /* 0x000fe2000004181c */
[----:B------:R2:W-:Y:S01]  /*a030*/  STG.E.U16 desc[UR26][R6.64+0x32], R205 ;  /* 0x000032cd06007986 */ /* 0x0005e2000c10151a */
[----:B------:R-:W-:-:S03]  /*a040*/  @!P6 HFMA2.BF16_V2 R227, -RZ.H0_H0, RZ.H0_H0, -R51.H0_H0 ;  /* 0x200000ffffe3e231 */ /* 0x000fc60000340933 */
[----:B------:R-:W-:Y:S01]  /*a050*/  STG.E.U16 desc[UR26][R4.64+0x30], R193 ;  /* 0x000030c104007986 */ /* 0x000fe2000c10151a */
[C---:B------:R-:W-:Y:S03]  /*a060*/  HMMA.16816.F32.BF16 R116, R100.reuse, R118, R40 ;  /* 0x000000766474723c */ /* 0x040fe60000041828 */
[----:B------:R-:W-:Y:S01]  /*a070*/  STG.E.U16 desc[UR26][R4.64+0x32], R175 ;  /* 0x000032af04007986 */ /* 0x000fe2000c10151a */
[----:B------:R-:W-:Y:S02]  /*a080*/  @!P5 HFMA2.BF16_V2 R226, -RZ.H0_H0, RZ.H0_H0, -R50.H0_H0 ;  /* 0x200000ffffe2d231 */ /* 0x000fe40000340932 */
[----:B------:R-:W-:Y:S01]  /*a090*/  HMMA.16816.F32.BF16 R100, R100, R10, R24 ;  /* 0x0000000a6464723c */ /* 0x000fe20000041818 */
[----:B------:R-:W-:Y:S04]  /*a0a0*/  STG.E.U16 desc[UR26][R2.64+0x30], R173 ;  /* 0x000030ad02007986 */ /* 0x000fe8000c10151a */
[----:B------:R-:W-:Y:S02]  /*a0b0*/  STG.E.U16 desc[UR26][R2.64+0x32], R172 ;  /* 0x000032ac02007986 */ /* 0x000fe4000c10151a */
[----:B------:R-:W-:-:S02]  /*a0c0*/  FADD.FTZ R11, R67, R12 ;  /* 0x0000000c430b7221 */ /* 0x000fc40000010000 */
[----:B------:R-:W-:Y:S01]  /*a0d0*/  STG.E.U16 desc[UR26][R144.64+0x40], R167 ;  /* 0x000040a790007986 */ /* 0x000fe2000c10151a */
[----:B------:R-:W-:-:S03]  /*a0e0*/  FADD.FTZ R10, R72, R8 ;  /* 0x00000008480a7221 */ /* 0x000fc60000010000 */
[----:B------:R-:W-:Y:S01]  /*a0f0*/  STG.E.U16 desc[UR26][R144.64+0x42], R166 ;  /* 0x000042a690007986 */ /* 0x000fe2000c10151a */
[----:B------:R-:W-:-:S03]  /*a100*/  FADD.FTZ R8, R252, R0 ;  /* 0x00000000fc087221 */ /* 0x000fc60000010000 */
[----:B------:R-:W-:Y:S01]  /*a110*/  STG.E.U16 desc[UR26][R6.64+0x40], R164 ;  /* 0x000040a406007986 */ /* 0x000fe2000c10151a */
[----:B------:R-:W-:-:S03]  /*a120*/  @!P4 HFMA2.BF16_V2 R225, -RZ.H0_H0, RZ.H0_H0, -R49.H0_H0 ;  /* 0x200000ffffe1c231 */ /* 0x000fc60000340931 */
[----:B------:R-:W-:Y:S01]  /*a130*/  STG.E.U16 desc[UR26][R6.64+0x42], R165 ;  /* 0x000042a506007986 */ /* 0x000fe2000c10151a */
[----:B------:R-:W-:Y:S01]  /*a140*/  FADD.FTZ R0, R250, R9 ;  /* 0x00000009fa007221 */ /* 0x000fe20000010000 */
[----:B------:R-:W-:Y:S02]  /*a150*/  FADD.FTZ R11, R73, R11 ;  /* 0x0000000b490b7221 */ /* 0x000fe40000010000 */
[----:B------:R-:W-:Y:S01]  /*a160*/  STG.E.U16 desc[UR26][R4.64+0x40], R151 ;  /* 0x0000409704007986 */ /* 0x000fe2000c10151a */
[----:B------:R-:W-:-:S03]  /*a170*/  @!P2 HFMA2.BF16_V2 R247, -RZ.H0_H0, RZ.H0_H0, -R37.H0_H0 ;  /* 0x200000fffff7a231 */ /* 0x000fc60000340925 */
[----:B------:R-:W-:Y:S01]  /*a180*/  STG.E.U16 desc[UR26][R4.64+0x42], R150 ;  /* 0x0000429604007986 */ /* 0x000fe2000c10151a */
[----:B------:R-:W-:-:S03]  /*a190*/  @!P1 HFMA2.BF16_V2 R229, -RZ.H0_H0, RZ.H0_H0, -R36.H0_H0 ;  /* 0x200000ffffe59231 */ /* 0x000fc60000340924 */
[----:B------:R-:W-:Y:S01]  /*a1a0*/  STG.E.U16 desc[UR26][R2.64+0x40], R149 ;  /* 0x0000409502007986 */ /* 0x000fe2000c10151a */
[----:B------:R-:W-:-:S03]  /*a1b0*/  @!P6 PRMT R51, R227, 0x5410, RZ ;  /* 0x00005410e333e816 */ /* 0x000fc600000000ff */
[----:B------:R-:W-:Y:S01]  /*a1c0*/  STG.E.U16 desc[UR26][R2.64+0x42], R148 ;  /* 0x0000429402007986 */ /* 0x000fe2000c10151a */
[----:B------:R-:W-:-:S03]  /*a1d0*/  @!P5 PRMT R50, R226, 0x5410, RZ ;  /* 0x00005410e232d816 */ /* 0x000fc600000000ff */
[----:B------:R-:W-:Y:S01]  /*a1e0*/  STG.E.U16 desc[UR26][R144.64+0x50], R163 ;  /* 0x000050a390007986 */ /* 0x000fe2000c10151a */
[----:B------:R-:W-:-:S03]  /*a1f0*/  FADD.FTZ R9, R74, R10 ;  /* 0x0000000a4a097221 */ /* 0x000fc60000010000 */
[----:B------:R-:W-:Y:S01]  /*a200*/  STG.E.U16 desc[UR26][R144.64+0x52], R162 ;  /* 0x000052a290007986 */ /* 0x000fe2000c10151a */
[----:B------:R-:W-:-:S03]  /*a210*/  FADD.FTZ R8, R249, R8 ;  /* 0x00000008f9087221 */ /* 0x000fc60000010000 */
[----:B------:R-:W-:Y:S01]  /*a220*/  STG.E.U16 desc[UR26][R6.64+0x50], R160 ;  /* 0x000050a006007986 */ /* 0x000fe2000c10151a */
[----:B------:R-:W-:-:S03]  /*a230*/  FADD.FTZ R0, R246, R0 ;  /* 0x00000000f6007221 */ /* 0x000fc60000010000 */
[----:B------:R-:W-:Y:S01]  /*a240*/  STG.E.U16 desc[UR26][R6.64+0x52], R161 ;  /* 0x000052a106007986 */ /* 0x000fe2000c10151a */
[----:B------:R-:W-:-:S03]  /*a250*/  FADD.FTZ R10, R75, R11 ;  /* 0x0000000b4b0a7221 */ /* 0x000fc60000010000 */
[----:B------:R-:W-:Y:S01]  /*a260*/  STG.E.U16 desc[UR26][R4.64+0x50], R147 ;  /* 0x0000509304007986 */ /* 0x000fe2000c10151a */
[----:B------:R-:W-:-:S03]  /*a270*/  @!P4 PRMT R49, R225, 0x5410, RZ ;  /* 0x00005410e131c816 */ /* 0x000fc600000000ff */
[----:B------:R-:W-:Y:S01]  /*a280*/  STG.E.U16 desc[UR26][R4.64+0x52], R146 ;  /* 0x0000529204007986 */ /* 0x000fe2000c10151a */
[----:B------:R-:W-:-:S03]  /*a290*/  @!P2 PRMT R37, R247, 0x5410, RZ ;  /* 0x00005410f725a816 */ /* 0x000fc600000000ff */
[----:B------:R-:W-:Y:S01]  /*a2a0*/  STG.E.U16 desc[UR26][R2.64+0x50], R143 ;  /* 0x0000508f02007986 */ /* 0x000fe2000c10151a */
[----:B------:R-:W-:-:S03]  /*a2b0*/  @!P1 PRMT R36, R229, 0x5410, RZ ;  /* 0x00005410e5249816 */ /* 0x000fc600000000ff */
[----:B------:R-:W-:Y:S04]  /*a2c0*/  STG.E.U16 desc[UR26][R2.64+0x52], R142 ;  /* 0x0000528e02007986 */ /* 0x000fe8000c10151a */
[----:B------:R-:W-:Y:S04]  /*a2d0*/  STG.E.U16 desc[UR26][R144.64+0x60], R159 ;  /* 0x0000609f90007986 */ /* 0x000fe8000c10151a */
[----:B------:R-:W-:Y:S01]  /*a2e0*/  STG.E.U16 desc[UR26][R144.64+0x62], R158 ;  /* 0x0000629e90007986 */ /* 0x000fe2000c10151a */
[----:B------:R-:W-:-:S03]  /*a2f0*/  FADD.FTZ R9, R38, R9 ;  /* 0x0000000926097221 */ /* 0x000fc60000010000 */
[----:B------:R-:W-:Y:S01]  /*a300*/  STG.E.U16 desc[UR26][R6.64+0x60], R156 ;  /* 0x0000609c06007986 */ /* 0x000fe2000c10151a */
[----:B------:R-:W-:-:S03]  /*a310*/  FADD.FTZ R8, R248, R8 ;  /* 0x00000008f8087221 */ /* 0x000fc60000010000 */
[----:B------:R-:W-:Y:S01]  /*a320*/  STG.E.U16 desc[UR26][R6.64+0x62], R157 ;  /* 0x0000629d06007986 */ /* 0x000fe2000c10151a */
[----:B------:R-:W-:Y:S01]  /*a330*/  FADD.FTZ R0, R245, R0 ;  /* 0x00000000f5007221 */ /* 0x000fe20000010000 */
[----:B------:R-:W-:Y:S02]  /*a340*/  FADD.FTZ R10, R39, R10 ;  /* 0x0000000a270a7221 */ /* 0x000fe40000010000 */
        /* <DEDUP_REMOVED lines=9> */
[----:B------:R-:W-:Y:S04]  /*a3e0*/  STG.E.U16 desc[UR26][R6.64+0x72], R152 ;  /* 0x0000729806007986 */ /* 0x000fe8000c10151a */
[----:B------:R-:W-:Y:S04]  /*a3f0*/  STG.E.U16 desc[UR26][R4.64+0x70], R49 ;  /* 0x0000703104007986 */ /* 0x000fe8000c10151a */
[----:B------:R3:W-:Y:S04]  /*a400*/  STG.E.U16 desc[UR26][R4.64+0x72], R48 ;  /* 0x0000723004007986 */ /* 0x0007e8000c10151a */
[----:B------:R-:W-:Y:S04]  /*a410*/  STG.E.U16 desc[UR26][R2.64+0x70], R37 ;  /* 0x0000702502007986 */ /* 0x000fe8000c10151a */
[----:B------:R4:W-:Y:S01]  /*a420*/  STG.E.U16 desc[UR26][R2.64+0x72], R36 ;  /* 0x0000722402007986 */ /* 0x0009e2000c10151a */
[----:B------:R-:W-:Y:S01]  /*a430*/  FADD.FTZ R0, R220, R0 ;  /* 0x00000000dc007221 */ /* 0x000fe20000010000 */
[----:B--2---:R-:W-:-:S03]  /*a440*/  IADD3 R205, P1, R144, -0x80, RZ ;  /* 0xffffff8090cd7810 */ /* 0x004fc60007f3e0ff */
[----:B------:R-:W-:Y:S01]  /*a450*/  FADD.FTZ R0, R219, R0 ;  /* 0x00000000db007221 */ /* 0x000fe20000010000 */
[----:B------:R-:W-:Y:S01]  /*a460*/  IADD3.X R204, R145, -0x1, RZ, P1, !PT ;  /* 0xffffffff91cc7810 */ /* 0x000fe20000ffe4ff */
[----:B---3--:R-:W-:-:S04]  /*a470*/  FADD.FTZ R4, R63, R10 ;  /* 0x0000000a3f047221 */ /* 0x008fc80000010000 */
[----:B------:R-:W-:Y:S01]  /*a480*/  FADD.FTZ R4, R57, R4 ;  /* 0x0000000439047221 */ /* 0x000fe20000010000 */
        /* <DEDUP_REMOVED lines=10> */
[----:B-1----:R-:W-:Y:S06]  /*a530*/  @!P0 BRA `(.L_x_1252) ;  /* 0x0000011000648947 */ /* 0x002fec0003800000 */
[----:B------:R-:W2:Y:S01]  /*a540*/  LDL.64 R58, [R1+0x110] ;  /* 0x00011000013a7983 */ /* 0x000ea20000100a00 */
[----:B------:R-:W-:Y:S01]  /*a550*/  ULDC UR4, c[0x0][0x2d0] ;  /* 0x0000b40000047ab9 */ /* 0x000fe20000000800 */
[----:B------:R-:W-:-:S04]  /*a560*/  DEPBAR.LE SB0, 0x0 ;  /* 0x000080000000791a */ /* 0x000fc80000000000 */
[----:B------:R-:W-:Y:S01]  /*a570*/  BAR.SYNC.DEFER_BLOCKING 0x0 ;  /* 0x0000000000007b1d */ /* 0x000fe20000010000 */
[----:B------:R-:W-:Y:S01]  /*a580*/  ISETP.GE.AND P1, PT, R232, UR4, PT ;  /* 0x00000004e8007c0c */ /* 0x000fe2000bf26270 */
[----:B------:R-:W-:Y:S01]  /*a590*/  UIADD3 UR4, UR16, -0x2, URZ ;  /* 0xfffffffe10047890 */ /* 0x000fe2000fffe03f */
[----:B------:R-:W-:Y:S01]  /*a5a0*/  IMAD.U32 R5, RZ, RZ, UR8 ;  /* 0x00000008ff057e24 */ /* 0x000fe2000f8e00ff */
[----:B------:R-:W-:Y:S02]  /*a5b0*/  UIMAD.WIDE.U32 UR44, UR8, 0x20, URZ ;  /* 0x00000020082c78a5 */ /* 0x000fe4000f8e003f */
[----:B------:R-:W-:Y:S02]  /*a5c0*/  USHF.R.S32.HI UR7, URZ, 0x1f, UR4 ;  /* 0x0000001f3f077899 */ /* 0x000fe40008011404 */
[----:B------:R-:W-:Y:S01]  /*a5d0*/  UIMAD UR6, UR20, UR4, URZ ;  /* 0x00000004140672a4 */ /* 0x000fe2000f8e023f */
[----:B------:R-:W-:Y:S01]  /*a5e0*/  IMAD.U32 R2, RZ, RZ, UR4 ;  /* 0x00000004ff027e24 */ /* 0x000fe2000f8e00ff */
[----:B------:R-:W-:Y:S01]  /*a5f0*/  USHF.L.U32 UR4, UR9, 0x5, URZ ;  /* 0x0000000509047899 */ /* 0x000fe2000800063f */
[----:B------:R-:W1:Y:S01]  /*a600*/  S2R R242, SR_TID.X ;  /* 0x0000000000f27919 */ /* 0x000e620000002100 */
[----:B------:R-:W-:-:S02]  /*a610*/  UIMAD UR6, UR7, UR21, UR6 ;  /* 0x00000015070672a4 */ /* 0x000fc4000f8e0206 */
[----:B------:R-:W3:Y:S01]  /*a620*/  @!P1 LDC.64 R10, c[0x0][0x220] ;  /* 0x00008800ff0a9b82 */ /* 0x000ee20000000a00 */
[----:B------:R-:W-:Y:S01]  /*a630*/  VOTEU.ALL UP0, P1 ;  /* 0x00000000003f7886 */ /* 0x000fe20000800000 */
[----:B------:R-:W-:Y:S01]  /*a640*/  IMAD.U32 R4, RZ, RZ, UR4 ;  /* 0x00000004ff047e24 */ /* 0x000fe2000f8e00ff */
[----:B------:R-:W-:Y:S02]  /*a650*/  UIADD3 UR19, UR16, -0x2, URZ ;  /* 0xfffffffe10137890 */ /* 0x000fe4000fffe03f */
[----:B------:R-:W-:Y:S02]  /*a660*/  UISETP.GE.AND UP1, UPT, UR16, 0x3, UPT ;  /* 0x000000031000788c */ /* 0x000fe4000bf26270 */
[----:B------:R-:W-:Y:S01]  /*a670*/  @!UP0 UIMAD UR4, UR9, 0x30, URZ ;  /* 0x00000030090488a4 */ /* 0x000fe2000f8e023f */
[----:B------:R-:W4:Y:S01]  /*a680*/  @!P1 LDC.64 R8, c[0x0][0x220] ;  /* 0x00008800ff089b82 */ /* 0x000f220000000a00 */
[----:B------:R-:W-:Y:S07]  /*a690*/  @P1 STS.128 [R192+0x6000], RZ ;  /* 0x006000ffc0001388 */ /* 0x000fee0000000c00 */
[----:B------:R-:W4:Y:S08]  /*a6a0*/  @!P1 LDC.64 R12, c[0x0][0x220] ;  /* 0x00008800ff0c9b82 */ /* 0x000f300000000a00 */
[----:B------:R-:W4:Y:S01]  /*a6b0*/  @!P1 LDC.64 R16, c[0x0][0x220] ;  /* 0x00008800ff109b82 */ /* 0x000f220000000a00 */
[----:B-1----:R-:W-:-:S05]  /*a6c0*/  IMAD.SHL.U32 R242, R242, 0x2, RZ ;  /* 0x00000002f2f27824 */ /* 0x002fca00078e00ff */
[----:B------:R-:W-:Y:S01]  /*a6d0*/  LOP3.LUT R242, R242, 0x6, RZ, 0xc0, !PT ;  /* 0x00000006f2f27812 */ /* 0x000fe200078ec0ff */
[----:B--2---:R-:W-:-:S04]  /*a6e0*/  IMAD.WIDE.U32 R2, R2, UR21, R58 ;  /* 0x0000001502027c25 */ /* 0x004fc8000f8e003a */
[----:B------:R-:W-:Y:S01]  /*a6f0*/  VIADD R3, R3, UR6 ;  /* 0x0000000603037c36 */ /* 0x000fe20008000000 */
[C---:B------:R-:W-:Y:S02]  /*a700*/  @!P1 IADD3 R0, P2, R2.reuse, UR24, RZ ;  /* 0x0000001802009c10 */ /* 0x040fe4000ff5e0ff */
[C---:B------:R-:W-:Y:S02]  /*a710*/  @!P1 IADD3 R7, P0, R2.reuse, UR44, RZ ;  /* 0x0000002c02079c10 */ /* 0x040fe4000ff1e0ff */
[C---:B------:R-:W-:Y:S02]  /*a720*/  @!P1 IADD3.X R14, R3.reuse, UR23, RZ, P2, !PT ;  /* 0x00000017030e9c10 */ /* 0x040fe400097fe4ff */
[----:B---3--:R-:W-:Y:S02]  /*a730*/  @!P1 LEA R10, P3, R2, R10, 0x1 ;  /* 0x0000000a020a9211 */ /* 0x008fe400078608ff */
[----:B------:R-:W-:Y:S01]  /*a740*/  @!P1 IADD3.X R15, R3, UR45, R4, P0, !PT ;  /* 0x0000002d030f9c10 */ /* 0x000fe200087fe404 */
[----:B------:R-:W-:Y:S01]  /*a750*/  @!P1 IMAD.WIDE.U32 R4, R5, 0x30, R2 ;  /* 0x0000003005049825 */ /* 0x000fe200078e0002 */
[----:B----4-:R-:W-:-:S02]  /*a760*/  @!P1 LEA R8, P2, R0, R8, 0x1 ;  /* 0x0000000800089211 */ /* 0x010fc400078408ff */
        /* <DEDUP_REMOVED lines=11> */
[----:B------:R-:W-:Y:S01]  /*a820*/  @!P1 LEA.HI.X R3, R4, R17, R0, 0x1, P0 ;  /* 0x0000001104039211 */ /* 0x000fe200000f0c00 */
[----:B------:R-:W-:Y:S02]  /*a830*/  IMAD.U32 R0, RZ, RZ, UR19 ;  /* 0x00000013ff007e24 */ /* 0x000fe4000f8e00ff */
[----:B------:R-:W-:Y:S01]  /*a840*/  @!PT LDS RZ, [RZ] ;  /* 0x00000000fffff984 */ /* 0x000fe20000000800 */
[----:B------:R-:W-:Y:S01]  /*a850*/  @!PT LDS RZ, [RZ] ;  /* 0x00000000fffff984 */ /* 0x000fe20000000800 */
[----:B------:R-:W-:Y:S01]  /*a860*/  @!PT LDS RZ, [RZ] ;  /* 0x00000000fffff984 */ /* 0x000fe20000000800 */
[----:B------:R1:W-:Y:S02]  /*a870*/  @!P1 LDGSTS.E.BYPASS.LTC128B.128 [R192+0x6800], desc[UR26][R8.64] ;  /* 0x0680000008c09fae */ /* 0x0003e4000b901d5a */
[----:B------:R-:W-:Y:S02]  /*a880*/  IMAD R0, R0, 0x40, R242 ;  /* 0x0000004000007824 */ /* 0x000fe400078e02f2 */
        /* <DEDUP_REMOVED lines=10> */
[----:B-----5:R-:W-:Y:S04]  /*a930*/  LDSM.16.M88.4 R12, [R183] ;  /* 0x00000000b70c783b */ /* 0x020fe80000000200 */
[----:B------:R-:W3:Y:S04]  /*a940*/  LDSM.16.M88.4 R16, [R176+0x4000] ;  /* 0x00400000b010783b */ /* 0x000ee80000000200 */
[----:B-1----:R-:W1:Y:S04]  /*a950*/  LDSM.16.M88.4 R8, [R183+0x2000] ;  /* 0x00200000b708783b */ /* 0x002e680000000200 */
[----:B------:R-:W4:Y:S04]  /*a960*/  LDSM.16.M88.4 R28, [R176+0x5000] ;  /* 0x00500000b01c783b */ /* 0x000f280000000200 */
[----:B------:R-:W4:Y:S04]  /*a970*/  LDSM.16.M88.4 R24, [R176+0x5800] ;  /* 0x00580000b018783b */ /* 0x000f280000000200 */
[----:B------:R-:W4:Y:S01]  /*a980*/  LDSM.16.M88.4 R32, [R176+0x4800] ;  /* 0x00480000b020783b */ /* 0x000f220000000200 */
[----:B--2---:R-:W-:-:S03]  /*a990*/  VIADD R3, R0, 0x1 ;  /* 0x0000000100037836 */ /* 0x004fc60000000000 */
[----:B------:R-:W-:Y:S01]  /*a9a0*/  LDSM.16.M88.4 R4, [R186+0x2000] ;  /* 0x00200000ba04783b */ /* 0x000fe20000000200 */
[----:B------:R-:W-:-:S03]  /*a9b0*/  VIADD R2, R0, 0x8 ;  /* 0x0000000800027836 */ /* 0x000fc60000000000 */
[----:B------:R-:W2:Y:S01]  /*a9c0*/  LDSM.16.M88.4 R48, [R182+0x5000] ;  /* 0x00500000b630783b */ /* 0x000ea20000000200 */
[C---:B------:R-:W-:Y:S02]  /*a9d0*/  ISETP.GE.AND P6, PT, R3.reuse, R44, PT ;  /* 0x0000002c0300720c */ /* 0x040fe40003fc6270 */
[C---:B------:R-:W-:Y:S01]  /*a9e0*/  ISETP.GE.AND P5, PT, R3.reuse, R45, PT ;  /* 0x0000002d0300720c */ /* 0x040fe20003fa6270 */
[----:B------:R-:W2:Y:S01]  /*a9f0*/  LDSM.16.M88.4 R56, [R182+0x5800] ;  /* 0x00580000b638783b */ /* 0x000ea20000000200 */
[C---:B------:R-:W-:Y:S02]  /*aa00*/  ISETP.GE.AND P4, PT, R3.reuse, R47, PT ;  /* 0x0000002f0300720c */ /* 0x040fe40003f86270 */
[----:B------:R-:W-:Y:S01]  /*aa10*/  ISETP.GE.AND P2, PT, R3, R46, PT ;  /* 0x0000002e0300720c */ /* 0x000fe20003f46270 */
[----:B------:R-:W2:Y:S01]  /*aa20*/  LDSM.16.M88.4 R40, [R182+0x4000] ;  /* 0x00400000b628783b */ /* 0x000ea20000000200 */
[C---:B------:R-:W-:Y:S02]  /*aa30*/  ISETP.GE.AND P0, PT, R2.reuse, R44, PT ;  /* 0x0000002c0200720c */ /* 0x040fe40003f06270 */
[----:B------:R-:W-:Y:S01]  /*aa40*/  ISETP.GE.AND P3, PT, R2, R45, PT ;  /* 0x0000002d0200720c */ /* 0x000fe20003f66270 */
[----:B------:R-:W2:Y:S01]  /*aa50*/  LDSM.16.M88.4 R52, [R182+0x4800] ;  /* 0x00480000b634783b */ /* 0x000ea20000000200 */
[-C--:B---3--:R-:W-:Y:S03]  /*aa60*/  HMMA.16816.F32.BF16 R152, R12, R16.reuse, RZ ;  /* 0x000000100c98723c */ /* 0x088fe600000418ff */
[----:B------:R-:W3:Y:S04]  /*aa70*/  LDSM.16.M88.4 R20, [R186] ;  /* 0x00000000ba14783b */ /* 0x000ee80000000200 */
[----:B------:R-:W0:Y:S01]  /*aa80*/  LDGDEPBAR ;  /* 0x00000000000079af */ /* 0x000e220000000000 */
[C---:B-1----:R-:W-:Y:S06]  /*aa90*/  HMMA.16816.F32.BF16 R72, R8.reuse, R16, RZ ;  /* 0x000000100848723c */ /* 0x042fec00000418ff */
[-C--:B------:R-:W-:Y:S06]  /*aaa0*/  HMMA.16816.F32.BF16 R64, R8, R18.reuse, RZ ;  /* 0x000000120840723c */ /* 0x080fec00000418ff */
[----:B------:R-:W-:Y:S06]  /*aab0*/  HMMA.16816.F32.BF16 R216, R12, R18, RZ ;  /* 0x000000120cd8723c */ /* 0x000fec00000418ff */
[C---:B----4-:R-:W-:Y:S06]  /*aac0*/  HMMA.16816.F32.BF16 R36, R8.reuse, R28, RZ ;  /* 0x0000001c0824723c */ /* 0x050fec00000418ff */
[C---:B------:R-:W-:Y:S06]  /*aad0*/  HMMA.16816.F32.BF16 R16, R8.reuse, R24, RZ ;  /* 0x000000180810723c */ /* 0x040fec00000418ff */
[C---:B------:R-:W-:Y:S06]  /*aae0*/  HMMA.16816.F32.BF16 R60, R8.reuse, R32, RZ ;  /* 0x00000020083c723c */ /* 0x040fec00000418ff */
[C---:B------:R-:W-:Y:S06]  /*aaf0*/  HMMA.16816.F32.BF16 R140, R8.reuse, R34, RZ ;  /* 0x00000022088c723c */ /* 0x040fec00000418ff */
[C---:B------:R-:W-:Y:S06]  /*ab00*/  HMMA.16816.F32.BF16 R148, R8.reuse, R30, RZ ;  /* 0x0000001e0894723c */ /* 0x040fec00000418ff */
[----:B------:R-:W-:Y:S06]  /*ab10*/  HMMA.16816.F32.BF16 R8, R8, R26, RZ ;  /* 0x0000001a0808723c */ /* 0x000fec00000418ff */
[C---:B------:R-:W-:Y:S06]  /*ab20*/  HMMA.16816.F32.BF16 R156, R12.reuse, R32, RZ ;  /* 0x000000200c9c723c */ /* 0x040fec00000418ff */
[C---:B------:R-:W-:Y:S06]  /*ab30*/  HMMA.16816.F32.BF16 R208, R12.reuse, R34, RZ ;  /* 0x000000220cd0723c */ /* 0x040fec00000418ff */
[----:B------:R-:W-:Y:S06]  /*ab40*/  HMMA.16816.F32.BF16 R32, R12, R28, RZ ;  /* 0x0000001c0c20723c */ /* 0x000fec00000418ff */
[C---:B--2---:R-:W-:Y:S01]  /*ab50*/  HMMA.16816.F32.BF16 R220, R4.reuse, R48, R36 ;  /* 0x0000003004dc723c */ /* 0x044fe20000041824 */
[----:B------:R-:W-:Y:S05]  /*ab60*/  LDSM.16.M88.4 R36, [R187] ;  /* 0x00000000bb24783b */ /* 0x000fea0000000200 */
[C---:B------:R-:W-:Y:S01]  /*ab70*/  HMMA.16816.F32.BF16 R228, R4.reuse, R56, R16 ;  /* 0x0000003804e4723c */ /* 0x040fe20000041810 */
[----:B------:R-:W1:Y:S05]  /*ab80*/  LDSM.16.M88.4 R16, [R184] ;  /* 0x00000000b810783b */ /* 0x000e6a0000000200 */
[C---:B------:R-:W-:Y:S06]  /*ab90*/  HMMA.16816.F32.BF16 R200, R4.reuse, R40, R72 ;  /* 0x0000002804c8723c */ /* 0x040fec0000041848 */
[C---:B------:R-:W-:Y:S01]  /*aba0*/  HMMA.16816.F32.BF16 R224, R4.reuse, R52, R60 ;  /* 0x0000003404e0723c */ /* 0x040fe2000004183c */
[----:B------:R-:W-:Y:S05]  /*abb0*/  LDSM.16.M88.4 R60, [R188] ;  /* 0x00000000bc3c783b */ /* 0x000fea0000000200 */
[C---:B------:R-:W-:Y:S06]  /*abc0*/  HMMA.16816.F32.BF16 R164, R4.reuse, R42, R64 ;  /* 0x0000002a04a4723c */ /* 0x040fec0000041840 */
[C---:B------:R-:W-:Y:S06]  /*abd0*/  HMMA.16816.F32.BF16 R196, R4.reuse, R54, R140 ;  /* 0x0000003604c4723c */ /* 0x040fec000004188c */
[C---:B------:R-:W-:Y:S06]  /*abe0*/  HMMA.16816.F32.BF16 R172, R4.reuse, R50, R148 ;  /* 0x0000003204ac723c */ /* 0x040fec0000041894 */
[----:B------:R-:W-:Y:S01]  /*abf0*/  HMMA.16816.F32.BF16 R160, R4, R58, R8 ;  /* 0x0000003a04a0723c */ /* 0x000fe20000041808 */
[----:B------:R-:W2:Y:S04]  /*ac00*/  LDSM.16.M88.4 R4, [R184+0x2000] ;  /* 0x00200000b804783b */ /* 0x000ea80000000200 */
[----:B------:R-:W-:Y:S01]  /*ac10*/  LDSM.16.M88.4 R8, [R185+0x2000] ;  /* 0x00200000b908783b */ /* 0x000fe20000000200 */
[C---:B---3--:R-:W-:Y:S06]  /*ac20*/  HMMA.16816.F32.BF16 R72, R20.reuse, R40, R152 ;  /* 0x000000281448723c */ /* 0x048fec0000041898 */
[----:B------:R-:W-:Y:S06]  /*ac30*/  HMMA.16816.F32.BF16 R152, R20, R52, R156 ;  /* 0x000000341498723c */ /* 0x000fec000004189c */
[C---:B------:R-:W-:Y:S01]  /*ac40*/  HMMA.16816.F32.BF16 R204, R12.reuse, R30, RZ ;  /* 0x0000001e0ccc723c */ /* 0x040fe200000418ff */
[----:B------:R-:W-:Y:S05]  /*ac50*/  LDSM.16.M88.4 R28, [R190] ;  /* 0x00000000be1c783b */ /* 0x000fea0000000200 */
[C---:B------:R-:W-:Y:S06]  /*ac60*/  HMMA.16816.F32.BF16 R168, R12.reuse, R24, RZ ;  /* 0x000000180ca8723c */ /* 0x040fec00000418ff */
[----:B------:R-:W-:Y:S01]  /*ac70*/  HMMA.16816.F32.BF16 R212, R12, R26, RZ ;  /* 0x0000001a0cd4723c */ /* 0x000fe200000418ff */
[----:B------:R-:W-:Y:S04]  /*ac80*/  LDSM.16.M88.4 R12, [R185] ;  /* 0x00000000b90c783b */ /* 0x000fe80000000200 */
[----:B------:R-:W-:Y:S01]  /*ac90*/  LDSM.16.M88.4 R24, [R189] ;  /* 0x00000000bd18783b */ /* 0x000fe20000000200 */
[C---:B------:R-:W-:Y:S03]  /*aca0*/  HMMA.16816.F32.BF16 R156, R20.reuse, R48, R32 ;  /* 0x00000030149c723c */ /* 0x040fe60000041820 */
[----:B------:R-:W3:Y:S03]  /*acb0*/  LDSM.16.M88.4 R32, [R181] ;  /* 0x00000000b520783b */ /* 0x000ee60000000200 */
[----:B------:R-:W-:Y:S06]  /*acc0*/  HMMA.16816.F32.BF16 R64, R20, R42, R216 ;  /* 0x0000002a1440723c */ /* 0x000fec00000418d8 */
[-C--:B-1----:R-:W-:Y:S06]  /*acd0*/  HMMA.16816.F32.BF16 R72, R16, R36.reuse, R72 ;  /* 0x000000241048723c */ /* 0x082fec0000041848 */
[----:B--2---:R-:W-:Y:S06]  /*ace0*/  HMMA.16816.F32.BF16 R40, R4, R36, R200 ;  /* 0x000000240428723c */ /* 0x004fec00000418c8 */
[----:B------:R-:W-:Y:S06]  /*acf0*/  HMMA.16816.F32.BF16 R148, R20, R54, R208 ;  /* 0x000000361494723c */ /* 0x000fec00000418d0 */
[-C--:B------:R-:W-:Y:S06]  /*ad00*/  HMMA.16816.F32.BF16 R52, R4, R38.reuse, R164 ;  /* 0x000000260434723c */ /* 0x080fec00000418a4 */
[----:B------:R-:W-:Y:S06]  /*ad10*/  HMMA.16816.F32.BF16 R36, R16, R38, R64 ;  /* 0x000000261024723c */ /* 0x000fec0000041840 */
[C---:B------:R-:W-:Y:S06]  /*ad20*/  HMMA.16816.F32.BF16 R168, R20.reuse, R56, R168 ;  /* 0x0000003814a8723c */ /* 0x040fec00000418a8 */
[C---:B------:R-:W-:Y:S06]  /*ad30*/  HMMA.16816.F32.BF16 R140, R20.reuse, R50, R204 ;  /* 0x00000032148c723c */ /* 0x040fec00000418cc */
[----:B------:R-:W-:Y:S01]  /*ad40*/  HMMA.16816.F32.BF16 R212, R20, R58, R212 ;  /* 0x0000003a14d4723c */ /* 0x000fe200000418d4 */
[----:B------:R-:W1:Y:S05]  /*ad50*/  LDSM.16.M88.4 R20, [R181+0x800] ;  /* 0x00080000b514783b */ /* 0x000e6a0000000200 */
[----:B---3--:R-:W-:Y:S06]  /*ad60*/  HMMA.16816.F32.BF16 R72, R12, R32, R72 ;  /* 0x000000200c48723c */ /* 0x008fec0000041848 */
[----:B------:R-:W-:Y:S06]  /*ad70*/  HMMA.16816.F32.BF16 R48, R16, R28, R152 ;  /* 0x0000001c1030723c */ /* 0x000fec0000041898 */
[----:B------:R-:W-:Y:S06]  /*ad80*/  HMMA.16816.F32.BF16 R64, R8, R32, R40 ;  /* 0x000000200840723c */ /* 0x000fec0000041828 */
[C---:B------:R-:W-:Y:S06]  /*ad90*/  HMMA.16816.F32.BF16 R56, R4.reuse, R28, R224 ;  /* 0x0000001c0438723c */ /* 0x040fec00000418e0 */
[-C--:B------:R-:W-:Y:S06]  /*ada0*/  HMMA.16816.F32.BF16 R196, R4, R30.reuse, R196 ;  /* 0x0000001e04c4723c */ /* 0x080fec00000418c4 */
[----:B------:R-:W-:Y:S06]  /*adb0*/  HMMA.16816.F32.BF16 R148, R16, R30, R148 ;  /* 0x0000001e1094723c */ /* 0x000fec0000041894 */
[----:B------:R-:W-:Y:S06]  /*adc0*/  HMMA.16816.F32.BF16 R28, R12, R34, R36 ;  /* 0x000000220c1c723c */ /* 0x000fec0000041824 */
[C---:B------:R-:W-:Y:S06]  /*add0*/  HMMA.16816.F32.BF16 R220, R4.reuse, R24, R220 ;  /* 0x0000001804dc723c */ /* 0x040fec00000418dc */
[C---:B------:R-:W-:Y:S06]  /*ade0*/  HMMA.16816.F32.BF16 R228, R4.reuse, R60, R228 ;  /* 0x0000003c04e4723c */ /* 0x040fec00000418e4 */
[C---:B------:R-:W-:Y:S06]  /*adf0*/  HMMA.16816.F32.BF16 R172, R4.reuse, R26, R172 ;  /* 0x0000001a04ac723c */ /* 0x040fec00000418ac */
[----:B------:R-:W-:Y:S06]  /*ae00*/  HMMA.16816.F32.BF16 R164, R4, R62, R160 ;  /* 0x0000003e04a4723c */ /* 0x000fec00000418a0 */
[----:B------:R-:W-:Y:S01]  /*ae10*/  HMMA.16816.F32.BF16 R32, R8, R34, R52 ;  /* 0x000000220820723c */ /* 0x000fe20000041834 */
[----:B------:R-:W-:-:S05]  /*ae20*/  I2FP.F32.S32 R4, R3 ;  /* 0x0000000300047245 */ /* 0x000fca0000201400 */
[C---:B------:R-:W-:Y:S01]  /*ae30*/  FFMA.FTZ R5, R4.reuse, UR18, R73 ;  /* 0x0000001204057c23 */ /* 0x040fe20008010049 */
[----:B------:R-:W-:Y:S01]  /*ae40*/  HMMA.16816.F32.BF16 R156, R16, R24, R156 ;  /* 0x00000018109c723c */ /* 0x000fe2000004189c */
[----:B------:R-:W-:-:S03]  /*ae50*/  FFMA.FTZ R3, R4, UR18, R75 ;  /* 0x0000001204037c23 */ /* 0x000fc6000801004b */
[----:B------:R-:W-:Y:S01]  /*ae60*/  FSEL R73, R5, -INF , !P6 ;  /* 0xff80000005497808 */ /* 0x000fe20007000000 */
[C---:B------:R-:W-:Y:S01]  /*ae70*/  FFMA.FTZ R5, R4.reuse, UR18, R65 ;  /* 0x0000001204057c23 */ /* 0x040fe20008010041 */
[----:B------:R-:W-:Y:S01]  /*ae80*/  HMMA.16816.F32.BF16 R140, R16, R26, R140 ;  /* 0x0000001a108c723c */ /* 0x000fe2000004188c */
[----:B------:R-:W2:Y:S01]  /*ae90*/  LDSM.16.M88.4 R24, [R181+0x1000] ;  /* 0x00100000b518783b */ /* 0x000ea20000000200 */
[----:B------:R-:W-:Y:S01]  /*aea0*/  FSEL R153, R3, -INF , !P5 ;  /* 0xff80000003997808 */ /* 0x000fe20006800000 */
[----:B------:R-:W-:Y:S01]  /*aeb0*/  FFMA.FTZ R4, R4, UR18, R67 ;  /* 0x0000001204047c23 */ /* 0x000fe20008010043 */
[C---:B------:R-:W-:Y:S02]  /*aec0*/  ISETP.GE.AND P6, PT, R2.reuse, R47, PT ;  /* 0x0000002f0200720c */ /* 0x040fe40003fc6270 */
[-C--:B-1----:R-:W-:Y:S01]  /*aed0*/  HMMA.16816.F32.BF16 R48, R12, R20.reuse, R48 ;  /* 0x000000140c30723c */ /* 0x082fe20000041830 */
[----:B------:R-:W-:Y:S02]  /*aee0*/  ISETP.GE.AND P5, PT, R2, R46, PT ;  /* 0x0000002e0200720c */ /* 0x000fe40003fa6270 */
[----:B------:R-:W-:Y:S01]  /*aef0*/  I2FP.F32.S32 R3, R2 ;  /* 0x0000000200037245 */ /* 0x000fe20000201400 */
[----:B------:R-:W-:Y:S01]  /*af00*/  VIADD R2, R0, 0x9 ;  /* 0x0000000900027836 */ /* 0x000fe20000000000 */
[----:B------:R-:W-:Y:S01]  /*af10*/  FSEL R207, R5, -INF , !P4 ;  /* 0xff80000005cf7808 */ /* 0x000fe20006000000 */
[----:B------:R-:W-:Y:S01]  /*af20*/  HMMA.16816.F32.BF16 R40, R8, R20, R56 ;  /* 0x000000140828723c */ /* 0x000fe20000041838 */
[----:B------:R-:W-:Y:S01]  /*af30*/  FSEL R217, R4, -INF , !P2 ;  /* 0xff80000004d97808 */ /* 0x000fe20005000000 */
[C---:B------:R-:W-:Y:S01]  /*af40*/  FFMA.FTZ R6, R3.reuse, UR18, R28 ;  /* 0x0000001203067c23 */ /* 0x040fe2000801001c */
[C---:B------:R-:W-:Y:S01]  /*af50*/  FFMA.FTZ R5, R3.reuse, UR18, R30 ;  /* 0x0000001203057c23 */ /* 0x040fe2000801001e */
[----:B------:R-:W-:Y:S01]  /*af60*/  I2FP.F32.S32 R4, R2 ;  /* 0x0000000200047245 */ /* 0x000fe20000201400 */
[----:B------:R-:W-:Y:S01]  /*af70*/  FFMA.FTZ R7, R3, UR18, R32 ;  /* 0x0000001203077c23 */ /* 0x000fe20008010020 */
[-C--:B------:R-:W-:Y:S01]  /*af80*/  ISETP.GE.AND P4, PT, R2, R44.reuse, PT ;  /* 0x0000002c0200720c */ /* 0x080fe20003f86270 */
[----:B------:R-:W-:Y:S01]  /*af90*/  HMMA.16816.F32.BF16 R52, R16, R60, R168 ;  /* 0x0000003c1034723c */ /* 0x000fe200000418a8 */
[----:B------:R-:W-:Y:S01]  /*afa0*/  FSEL R152, R6, -INF , !P0 ;  /* 0xff80000006987808 */ /* 0x000fe20004000000 */
[C---:B------:R-:W-:Y:S01]  /*afb0*/  FFMA.FTZ R6, R4.reuse, UR18, R29 ;  /* 0x0000001204067c23 */ /* 0x040fe2000801001d */
[----:B------:R-:W-:Y:S01]  /*afc0*/  FSEL R160, R5, -INF , !P3 ;  /* 0xff80000005a07808 */ /* 0x000fe20005800000 */
[----:B------:R-:W-:Y:S01]  /*afd0*/  FFMA.FTZ R5, R3, UR18, R34 ;  /* 0x0000001203057c23 */ /* 0x000fe20008010022 */
[----:B------:R-:W-:Y:S01]  /*afe0*/  FFMA.FTZ R20, R4, UR18, R31 ;  /* 0x0000001204147c23 */ /* 0x000fe2000801001f */
[-C--:B------:R-:W-:Y:S01]  /*aff0*/  ISETP.GE.AND P2, PT, R2, R45.reuse, PT ;  /* 0x0000002d0200720c */ /* 0x080fe20003f46270 */
[----:B------:R-:W-:Y:S01]  /*b000*/  VIADD R3, R0, 0x10 ;  /* 0x0000001000037836 */ /* 0x000fe20000000000 */
[----:B------:R-:W-:Y:S01]  /*b010*/  FSEL R205, R7, -INF , !P6 ;  /* 0xff80000007cd7808 */ /* 0x000fe20007000000 */
[-C--:B------:R-:W-:Y:S01]  /*b020*/  HMMA.16816.F32.BF16 R28, R12, R22.reuse, R148 ;  /* 0x000000160c1c723c */ /* 0x080fe20000041894 */
[----:B------:R-:W-:Y:S01]  /*b030*/  FSEL R216, R5, -INF , !P5 ;  /* 0xff80000005d87808 */ /* 0x000fe20006800000 */
[----:B------:R-:W-:Y:S01]  /*b040*/  FFMA.FTZ R5, R4, UR18, R33 ;  /* 0x0000001204057c23 */ /* 0x000fe20008010021 */
[----:B------:R-:W-:Y:S01]  /*b050*/  FSEL R67, R6, -INF , !P4 ;  /* 0xff80000006437808 */ /* 0x000fe20006000000 */
[----:B------:R-:W-:Y:S01]  /*b060*/  FFMA.FTZ R4, R4, UR18, R35 ;  /* 0x0000001204047c23 */ /* 0x000fe20008010023 */
[----:B------:R-:W-:Y:S01]  /*b070*/  FSEL R154, R20, -INF , !P2 ;  /* 0xff800000149a7808 */ /* 0x000fe20005000000 */
[----:B------:R-:W-:Y:S01]  /*b080*/  HMMA.16816.F32.BF16 R32, R8, R22, R196 ;  /* 0x000000160820723c */ /* 0x000fe200000418c4 */
[C---:B------:R-:W-:Y:S01]  /*b090*/  ISETP.GE.AND P6, PT, R3.reuse, R44, PT ;  /* 0x0000002c0300720c */ /* 0x040fe20003fc6270 */
[----:B------:R-:W1:Y:S01]  /*b0a0*/  LDSM.16.M88.4 R20, [R181+0x1800] ;  /* 0x00180000b514783b */ /* 0x000e620000000200 */
[----:B------:R-:W-:Y:S01]  /*b0b0*/  ISETP.GE.AND P5, PT, R3, R45, PT ;  /* 0x0000002d0300720c */ /* 0x000fe20003fa6270 */
[----:B------:R-:W-:-:S04]  /*b0c0*/  DEPBAR.LE SB0, 0x0 ;  /* 0x000080000000791a */ /* 0x000fc80000000000 */
[----:B------:R-:W-:Y:S01]  /*b0d0*/  BAR.SYNC.DEFER_BLOCKING 0x0 ;  /* 0x0000000000007b1d */ /* 0x000fe20000010000 */
[CC--:B------:R-:W-:Y:S01]  /*b0e0*/  ISETP.GE.AND P4, PT, R3.reuse, R47.reuse, PT ;  /* 0x0000002f0300720c */ /* 0x0c0fe20003f86270 */
[----:B--2---:R-:W-:Y:S01]  /*b0f0*/  HMMA.16816.F32.BF16 R36, R12, R24, R156 ;  /* 0x000000180c24723c */ /* 0x004fe2000004189c */
[-C--:B------:R-:W-:Y:S02]  /*b100*/  ISETP.GE.AND P2, PT, R3, R46.reuse, PT ;  /* 0x0000002e0300720c */ /* 0x080fe40003f46270 */
[C---:B------:R-:W-:Y:S02]  /*b110*/  ISETP.GE.AND P0, PT, R2.reuse, R47, PT ;  /* 0x0000002f0200720c */ /* 0x040fe40003f06270 */
[----:B------:R-:W-:Y:S01]  /*b120*/  ISETP.GE.AND P3, PT, R2, R46, PT ;  /* 0x0000002e0200720c */ /* 0x000fe20003f66270 */
[----:B------:R-:W-:Y:S01]  /*b130*/  VIADD R2, R0, 0x11 ;  /* 0x0000001100027836 */ /* 0x000fe20000000000 */
[----:B------:R-:W-:Y:S01]  /*b140*/  I2FP.F32.S32 R3, R3 ;  /* 0x0000000300037245 */ /* 0x000fe20000201400 */
[----:B------:R-:W-:Y:S01]  /*b150*/  HMMA.16816.F32.BF16 R60, R16, R62, R212 ;  /* 0x0000003e103c723c */ /* 0x000fe200000418d4 */
[----:B------:R-:W-:-:S02]  /*b160*/  FSEL R202, R5, -INF , !P0 ;  /* 0xff80000005ca7808 */ /* 0x000fc40004000000 */
[----:B------:R-:W-:Y:S01]  /*b170*/  FSEL R208, R4, -INF , !P3 ;  /* 0xff80000004d07808 */ /* 0x000fe20005800000 */
[C---:B------:R-:W-:Y:S01]  /*b180*/  FFMA.FTZ R5, R3.reuse, UR18, R50 ;  /* 0x0000001203057c23 */ /* 0x040fe20008010032 */
[C---:B------:R-:W-:Y:S01]  /*b190*/  FFMA.FTZ R6, R3.reuse, UR18, R48 ;  /* 0x0000001203067c23 */ /* 0x040fe20008010030 */
[----:B------:R-:W-:Y:S01]  /*b1a0*/  I2FP.F32.S32 R4, R2 ;  /* 0x0000000200047245 */ /* 0x000fe20000201400 */
[C---:B------:R-:W-:Y:S01]  /*b1b0*/  FFMA.FTZ R7, R3.reuse, UR18, R40 ;  /* 0x0000001203077c23 */ /* 0x040fe20008010028 */
[----:B------:R-:W-:Y:S01]  /*b1c0*/  ISETP.GE.AND P0, PT, R2, R44, PT ;  /* 0x0000002c0200720c */ /* 0x000fe20003f06270 */
[----:B------:R-:W-:Y:S01]  /*b1d0*/  FFMA.FTZ R3, R3, UR18, R42 ;  /* 0x0000001203037c23 */ /* 0x000fe2000801002a */
[----:B------:R-:W-:Y:S01]  /*b1e0*/  FSEL R151, R5, -INF , !P5 ;  /* 0xff80000005977808 */ /* 0x000fe20006800000 */
[----:B------:R-:W-:Y:S01]  /*b1f0*/  FFMA.FTZ R5, R4, UR18, R51 ;  /* 0x0000001204057c23 */ /* 0x000fe20008010033 */
[----:B------:R-:W-:Y:S01]  /*b200*/  FSEL R149, R6, -INF , !P6 ;  /* 0xff80000006957808 */ /* 0x000fe20007000000 */
[----:B------:R-:W-:Y:S01]  /*b210*/  FFMA.FTZ R6, R4, UR18, R49 ;  /* 0x0000001204067c23 */ /* 0x000fe20008010031 */
[C---:B------:R-:W-:Y:S01]  /*b220*/  ISETP.GE.AND P3, PT, R2.reuse, R45, PT ;  /* 0x0000002d0200720c */ /* 0x040fe20003f66270 */
[----:B------:R-:W-:Y:S01]  /*b230*/  HMMA.16816.F32.BF16 R48, R8, R24, R220 ;  /* 0x000000180830723c */ /* 0x000fe200000418dc */
[----:B------:R-:W-:-:S02]  /*b240*/  ISETP.GE.AND P6, PT, R2, R47, PT ;  /* 0x0000002f0200720c */ /* 0x000fc40003fc6270 */
[----:B------:R-:W-:Y:S01]  /*b250*/  ISETP.GE.AND P5, PT, R2, R46, PT ;  /* 0x0000002e0200720c */ /* 0x000fe20003fa6270 */
[----:B------:R-:W-:Y:S01]  /*b260*/  VIADD R2, R0, 0x18 ;  /* 0x0000001800027836 */ /* 0x000fe20000000000 */
[----:B------:R-:W-:Y:S01]  /*b270*/  FSEL R147, R5, -INF , !P3 ;  /* 0xff80000005937808 */ /* 0x000fe20005800000 */
[C---:B------:R-:W-:Y:S01]  /*b280*/  FFMA.FTZ R5, R4.reuse, UR18, R41 ;  /* 0x0000001204057c23 */ /* 0x040fe20008010029 */
[----:B------:R-:W-:Y:S01]  /*b290*/  FSEL R198, R7, -INF , !P4 ;  /* 0xff80000007c67808 */ /* 0x000fe20006000000 */
[----:B------:R-:W-:Y:S01]  /*b2a0*/  FFMA.FTZ R4, R4, UR18, R43 ;  /* 0x0000001204047c23 */ /* 0x000fe2000801002b */
[----:B------:R-:W-:Y:S01]  /*b2b0*/  FSEL R203, R3, -INF , !P2 ;  /* 0xff80000003cb7808 */ /* 0x000fe20005000000 */
[----:B------:R-:W-:Y:S01]  /*b2c0*/  HMMA.16816.F32.BF16 R16, R12, R26, R140 ;  /* 0x0000001a0c10723c */ /* 0x000fe2000004188c */
[----:B------:R-:W-:Y:S02]  /*b2d0*/  FSEL R40, R6, -INF , !P0 ;  /* 0xff80000006287808 */ /* 0x000fe40004000000 */
        /* <DEDUP_REMOVED lines=9> */
[C---:B------:R-:W-:Y:S01]  /*b370*/  FFMA.FTZ R5, R3.reuse, UR18, R30 ;  /* 0x0000001203057c23 */ /* 0x040fe2000801001e */
[----:B------:R-:W-:Y:S01]  /*b380*/  I2FP.F32.S32 R4, R2 ;  /* 0x0000000200047245 */ /* 0x000fe20000201400 */
[----:B------:R-:W-:Y:S01]  /*b390*/  FFMA.FTZ R7, R3, UR18, R32 ;  /* 0x0000001203077c23 */ /* 0x000fe20008010020 */
[----:B------:R-:W-:-:S02]  /*b3a0*/  ISETP.GE.AND P6, PT, R2, R44, PT ;  /* 0x0000002c0200720c */ /* 0x000fc40003fc6270 */
[----:B------:R-:W-:Y:S01]  /*b3b0*/  FSEL R146, R6, -INF , !P4 ;  /* 0xff80000006927808 */ /* 0x000fe20006000000 */
[C---:B------:R-:W-:Y:S01]  /*b3c0*/  FFMA.FTZ R6, R4.reuse, UR18, R29 ;  /* 0x0000001204067c23 */ /* 0x040fe2000801001d */
[----:B------:R-:W-:Y:S01]  /*b3d0*/  FSEL R148, R5, -INF , !P2 ;  /* 0xff80000005947808 */ /* 0x000fe20005000000 */
[----:B------:R-:W-:Y:S01]  /*b3e0*/  FFMA.FTZ R5, R3, UR18, R34 ;  /* 0x0000001203057c23 */ /* 0x000fe20008010022 */
[----:B------:R-:W-:Y:S01]  /*b3f0*/  FFMA.FTZ R24, R4, UR18, R31 ;  /* 0x0000001204187c23 */ /* 0x000fe2000801001f */
[----:B------:R-:W-:Y:S01]  /*b400*/  ISETP.GE.AND P5, PT, R2, R45, PT ;  /* 0x0000002d0200720c */ /* 0x000fe20003fa6270 */
[----:B------:R-:W-:Y:S01]  /*b410*/  VIADD R3, R0, 0x20 ;  /* 0x0000002000037836 */ /* 0x000fe20000000000 */
[----:B------:R-:W-:Y:S01]  /*b420*/  FSEL R191, R7, -INF , !P0 ;  /* 0xff80000007bf7808 */ /* 0x000fe20004000000 */
[-C--:B-1----:R-:W-:Y:S01]  /*b430*/  HMMA.16816.F32.BF16 R28, R8, R20.reuse, R228 ;  /* 0x00000014081c723c */ /* 0x082fe200000418e4 */
[----:B------:R-:W-:Y:S01]  /*b440*/  FSEL R197, R5, -INF , !P3 ;  /* 0xff80000005c57808 */ /* 0x000fe20005800000 */
[----:B------:R-:W-:Y:S01]  /*b450*/  FFMA.FTZ R5, R4, UR18, R33 ;  /* 0x0000001204057c23 */ /* 0x000fe20008010021 */
[----:B------:R-:W-:Y:S01]  /*b460*/  FSEL R43, R6, -INF , !P6 ;  /* 0xff800000062b7808 */ /* 0x000fe20007000000 */
[----:B------:R-:W-:Y:S01]  /*b470*/  FFMA.FTZ R4, R4, UR18, R35 ;  /* 0x0000001204047c23 */ /* 0x000fe20008010023 */
[----:B------:R-:W-:Y:S01]  /*b480*/  FSEL R75, R24, -INF , !P5 ;  /* 0xff800000184b7808 */ /* 0x000fe20006800000 */
[----:B------:R-:W-:Y:S01]  /*b490*/  HMMA.16816.F32.BF16 R32, R12, R20, R52 ;  /* 0x000000140c20723c */ /* 0x000fe20000041834 */
[----:B------:R-:W-:-:S02]  /*b4a0*/  ISETP.GE.AND P0, PT, R3, R44, PT ;  /* 0x0000002c0300720c */ /* 0x000fc40003f06270 */
[C---:B------:R-:W-:Y:S02]  /*b4b0*/  ISETP.GE.AND P3, PT, R3.reuse, R45, PT ;  /* 0x0000002d0300720c */ /* 0x040fe40003f66270 */
[CC--:B------:R-:W-:Y:S01]  /*b4c0*/  ISETP.GE.AND P6, PT, R3.reuse, R47.reuse, PT ;  /* 0x0000002f0300720c */ /* 0x0c0fe20003fc6270 */
[C---:B------:R-:W-:Y:S01]  /*b4d0*/  HMMA.16816.F32.BF16 R24, R8.reuse, R26, R172 ;  /* 0x0000001a0818723c */ /* 0x040fe200000418ac */
        /* <DEDUP_REMOVED lines=27> */
[----:B------:R-:W-:Y:S02]  /*b690*/  FSEL R172, R3, -INF , !P5 ;  /* 0xff80000003ac7808 */ /* 0x000fe40006800000 */
        /* <DEDUP_REMOVED lines=16> */
[C---:B------:R-:W-:Y:S01]  /*b7a0*/  FFMA.FTZ R6, R4.reuse, UR18, R17 ;  /* 0x0000001204067c23 */ /* 0x040fe20008010011 */
[----:B------:R-:W-:Y:S01]  /*b7b0*/  FSEL R161, R5, -INF , !P5 ;  /* 0xff80000005a17808 */ /* 0x000fe20006800000 */
[----:B------:R-:W-:Y:S01]  /*b7c0*/  FFMA.FTZ R5, R4, UR18, R19 ;  /* 0x0000001204057c23 */ /* 0x000fe20008010013 */
[----:B------:R-:W-:-:S02]  /*b7d0*/  ISETP.GE.AND P3, PT, R2, R45, PT ;  /* 0x0000002d0200720c */ /* 0x000fc40003f66270 */
[C---:B------:R-:W-:Y:S02]  /*b7e0*/  ISETP.GE.AND P6, PT, R2.reuse, R47, PT ;  /* 0x0000002f0200720c */ /* 0x040fe40003fc6270 */
[----:B------:R-:W-:Y:S01]  /*b7f0*/  ISETP.GE.AND P5, PT, R2, R46, PT ;  /* 0x0000002e0200720c */ /* 0x000fe20003fa6270 */
[----:B------:R-:W-:Y:S01]  /*b800*/  VIADD R2, R0, 0x30 ;  /* 0x0000003000027836 */ /* 0x000fe20000000000 */
[----:B------:R-:W-:Y:S01]  /*b810*/  FSEL R141, R6, -INF , !P0 ;  /* 0xff800000068d7808 */ /* 0x000fe20004000000 */
[C---:B------:R-:W-:Y:S01]  /*b820*/  FFMA.FTZ R6, R4.reuse, UR18, R25 ;  /* 0x0000001204067c23 */ /* 0x040fe20008010019 */
[----:B------:R-:W-:Y:S01]  /*b830*/  FSEL R163, R3, -INF , !P2 ;  /* 0xff80000003a37808 */ /* 0x000fe20005000000 */
[----:B------:R-:W-:Y:S01]  /*b840*/  FFMA.FTZ R4, R4, UR18, R27 ;  /* 0x0000001204047c23 */ /* 0x000fe2000801001b */
[----:B------:R-:W-:Y:S02]  /*b850*/  I2FP.F32.S32 R3, R2 ;  /* 0x0000000200037245 */ /* 0x000fe40000201400 */
[----:B------:R-:W-:-:S02]  /*b860*/  FSEL R162, R7, -INF , !P4 ;  /* 0xff80000007a27808 */ /* 0x000fc40006000000 */
[----:B------:R-:W-:Y:S01]  /*b870*/  FSEL R157, R5, -INF , !P3 ;  /* 0xff800000059d7808 */ /* 0x000fe20005800000 */
[C---:B------:R-:W-:Y:S01]  /*b880*/  FFMA.FTZ R5, R3.reuse, UR18, R32 ;  /* 0x0000001203057c23 */ /* 0x040fe20008010020 */
[C---:B------:R-:W-:Y:S02]  /*b890*/  ISETP.GE.AND P4, PT, R2.reuse, R44, PT ;  /* 0x0000002c0200720c */ /* 0x040fe40003f86270 */
[C---:B------:R-:W-:Y:S02]  /*b8a0*/  ISETP.GE.AND P2, PT, R2.reuse, R45, PT ;  /* 0x0000002d0200720c */ /* 0x040fe40003f46270 */
[C---:B------:R-:W-:Y:S02]  /*b8b0*/  ISETP.GE.AND P0, PT, R2.reuse, R47, PT ;  /* 0x0000002f0200720c */ /* 0x040fe40003f06270 */
[----:B------:R-:W-:Y:S01]  /*b8c0*/  ISETP.GE.AND P3, PT, R2, R46, PT ;  /* 0x0000002e0200720c */ /* 0x000fe20003f66270 */
[----:B------:R-:W-:Y:S01]  /*b8d0*/  VIADD R2, R0, 0x31 ;  /* 0x0000003100027836 */ /* 0x000fe20000000000 */
[----:B------:R-:W-:Y:S01]  /*b8e0*/  FSEL R156, R6, -INF , !P6 ;  /* 0xff800000069c7808 */ /* 0x000fe20007000000 */
[----:B------:R-:W-:Y:S01]  /*b8f0*/  FFMA.FTZ R6, R3, UR18, R34 ;  /* 0x0000001203067c23 */ /* 0x000fe20008010022 */
[----:B------:R-:W-:-:S02]  /*b900*/  FSEL R159, R4, -INF , !P5 ;  /* 0xff800000049f7808 */ /* 0x000fc40006800000 */
[----:B------:R-:W-:Y:S02]  /*b910*/  I2FP.F32.S32 R4, R2 ;  /* 0x0000000200047245 */ /* 0x000fe40000201400 */
        /* <DEDUP_REMOVED lines=8> */
[----:B------:R-:W-:-:S02]  /*b9a0*/  ISETP.GE.AND P4, PT, R2, R47, PT ;  /* 0x0000002f0200720c */ /* 0x000fc40003f86270 */
[----:B------:R-:W-:Y:S01]  /*b9b0*/  ISETP.GE.AND P2, PT, R2, R46, PT ;  /* 0x0000002e0200720c */ /* 0x000fe20003f46270 */
[----:B------:R-:W-:Y:S01]  /*b9c0*/  VIADD R2, R0, 0x38 ;  /* 0x0000003800027836 */ /* 0x000fe20000000000 */
[----:B------:R-:W-:Y:S02]  /*b9d0*/  FSEL R158, R3, -INF , !P3 ;  /* 0xff800000039e7808 */ /* 0x000fe40005800000 */
[----:B------:R-:W-:Y:S02]  /*b9e0*/  FSEL R142, R6, -INF , !P0 ;  /* 0xff800000068e7808 */ /* 0x000fe40004000000 */
[----:B------:R-:W-:Y:S02]  /*b9f0*/  I2FP.F32.S32 R3, R2 ;  /* 0x0000000200037245 */ /* 0x000fe40000201400 */
[----:B------:R-:W-:Y:S01]  /*ba00*/  FSEL R58, R5, -INF , !P6 ;  /* 0xff800000053a7808 */ /* 0x000fe20007000000 */
[----:B------:R-:W-:Y:S01]  /*ba10*/  FFMA.FTZ R5, R4, UR18, R29 ;  /* 0x0000001204057c23 */ /* 0x000fe2000801001d */
[----:B------:R-:W-:Y:S01]  /*ba20*/  FSEL R62, R7, -INF , !P5 ;  /* 0xff800000073e7808 */ /* 0x000fe20006800000 */
[C---:B------:R-:W-:Y:S01]  /*ba30*/  FFMA.FTZ R8, R3.reuse, UR18, R8 ;  /* 0x0000001203087c23 */ /* 0x040fe20008010008 */
[C---:B------:R-:W-:Y:S01]  /*ba40*/  ISETP.GE.AND P0, PT, R2.reuse, R44, PT ;  /* 0x0000002c0200720c */ /* 0x040fe20003f06270 */
[C---:B------:R-:W-:Y:S01]  /*ba50*/  FFMA.FTZ R6, R3.reuse, UR18, R12 ;  /* 0x0000001203067c23 */ /* 0x040fe2000801000c */
[C---:B------:R-:W-:Y:S01]  /*ba60*/  ISETP.GE.AND P3, PT, R2.reuse, R45, PT ;  /* 0x0000002d0200720c */ /* 0x040fe20003f66270 */
[----:B------:R-:W-:Y:S01]  /*ba70*/  FFMA.FTZ R7, R3, UR18, R10 ;  /* 0x0000001203077c23 */ /* 0x000fe2000801000a */
[----:B------:R-:W-:-:S02]  /*ba80*/  ISETP.GE.AND P6, PT, R2, R47, PT ;  /* 0x0000002f0200720c */ /* 0x000fc40003fc6270 */
[----:B------:R-:W-:Y:S01]  /*ba90*/  ISETP.GE.AND P5, PT, R2, R46, PT ;  /* 0x0000002e0200720c */ /* 0x000fe20003fa6270 */
[----:B------:R-:W-:Y:S01]  /*baa0*/  FFMA.FTZ R2, R4, UR18, R31 ;  /* 0x0000001204027c23 */ /* 0x000fe2000801001f */
[----:B------:R-:W-:Y:S01]  /*bab0*/  FFMA.FTZ R4, R3, UR18, R14 ;  /* 0x0000001203047c23 */ /* 0x000fe2000801000e */
[----:B------:R-:W-:Y:S02]  /*bac0*/  I2FP.F32.S32 R3, R0 ;  /* 0x0000000000037245 */ /* 0x000fe40000201400 */
[----:B------:R-:W-:Y:S02]  /*bad0*/  FSEL R50, R6, -INF , !P0 ;  /* 0xff80000006327808 */ /* 0x000fe40004000000 */
[----:B------:R-:W-:Y:S01]  /*bae0*/  ISETP.GE.AND P0, PT, R0, R47, PT ;  /* 0x0000002f0000720c */ /* 0x000fe20003f06270 */
[----:B------:R-:W-:Y:S01]  /*baf0*/  FFMA.FTZ R6, R3, UR18, R64 ;  /* 0x0000001203067c23 */ /* 0x000fe20008010040 */
[----:B------:R-:W-:Y:S02]  /*bb00*/  FSEL R63, R5, -INF , !P4 ;  /* 0xff800000053f7808 */ /* 0x000fe40006000000 */
[----:B------:R-:W-:Y:S01]  /*bb10*/  FSEL R143, R2, -INF , !P2 ;  /* 0xff800000028f7808 */ /* 0x000fe20005000000 */
[C---:B------:R-:W-:Y:S01]  /*bb20*/  FFMA.FTZ R2, R3.reuse, UR18, R72 ;  /* 0x0000001203027c23 */ /* 0x040fe20008010048 */
        /* <DEDUP_REMOVED lines=10> */
[----:B------:R-:W-:Y:S02]  /*bbd0*/  I2FP.F32.S32 R2, R0 ;  /* 0x0000000000027245 */ /* 0x000fe40000201400 */
[----:B------:R-:W-:-:S02]  /*bbe0*/  FSEL R60, R8, -INF , !P6 ;  /* 0xff800000083c7808 */ /* 0x000fc40007000000 */
[----:B------:R-:W-:Y:S01]  /*bbf0*/  FSEL R72, R7, -INF , !P5 ;  /* 0xff80000007487808 */ /* 0x000fe20006800000 */
[----:B------:R-:W-:Y:S01]  /*bc00*/  FFMA.FTZ R5, R2, UR18, R13 ;  /* 0x0000001202057c23 */ /* 0x000fe2000801000d */
[----:B------:R-:W-:Y:S01]  /*bc10*/  FSEL R23, R4, -INF , !P2 ;  /* 0xff80000004177808 */ /* 0x000fe20005000000 */
[----:B------:R-:W-:Y:S01]  /*bc20*/  FFMA.FTZ R4, R2, UR18, R15 ;  /* 0x0000001202047c23 */ /* 0x000fe2000801000f */
[C---:B------:R-:W-:Y:S02]  /*bc30*/  ISETP.GE.AND P6, PT, R0.reuse, R44, PT ;  /* 0x0000002c0000720c */ /* 0x040fe40003fc6270 */
[C---:B------:R-:W-:Y:S02]  /*bc40*/  ISETP.GE.AND P5, PT, R0.reuse, R45, PT ;  /* 0x0000002d0000720c */ /* 0x040fe40003fa6270 */
[C---:B------:R-:W-:Y:S02]  /*bc50*/  ISETP.GE.AND P4, PT, R0.reuse, R47, PT ;  /* 0x0000002f0000720c */ /* 0x040fe40003f86270 */
[----:B------:R-:W-:Y:S01]  /*bc60*/  ISETP.GE.AND P2, PT, R0, R46, PT ;  /* 0x0000002e0000720c */ /* 0x000fe20003f46270 */
[C---:B------:R-:W-:Y:S01]  /*bc70*/  FFMA.FTZ R0, R2.reuse, UR18, R9 ;  /* 0x0000001202007c23 */ /* 0x040fe20008010009 */
[----:B------:R-:W-:Y:S01]  /*bc80*/  FFMA.FTZ R2, R2, UR18, R11 ;  /* 0x0000001202027c23 */ /* 0x000fe2000801000b */
[----:B------:R-:W-:-:S02]  /*bc90*/  FSEL R49, R3, -INF , !P3 ;  /* 0xff80000003317808 */ /* 0x000fc40005800000 */
[----:B------:R-:W-:Y:S02]  /*bca0*/  FSEL R35, R5, -INF , !P6 ;  /* 0xff80000005237808 */ /* 0x000fe40007000000 */
[----:B------:R-:W-:Y:S02]  /*bcb0*/  FSEL R42, R4, -INF , !P5 ;  /* 0xff800000042a7808 */ /* 0x000fe40006800000 */
[----:B------:R-:W-:Y:S02]  /*bcc0*/  FSEL R48, R0, -INF , !P4 ;  /* 0xff80000000307808 */ /* 0x000fe40006000000 */
[----:B------:R-:W-:Y:S01]  /*bcd0*/  FSEL R59, R2, -INF , !P2 ;  /* 0xff800000023b7808 */ /* 0x000fe20005000000 */
[----:B------:R-:W-:Y:S06]  /*bce0*/  @!P0 BRA `(.L_x_1253) ;  /* 0x0000000000f88947 */ /* 0x000fec0003800000 */
        /* <DEDUP_REMOVED lines=60> */
.L_x_1255:
[----:B------:R-:W-:Y:S05]  /*c0b0*/  BSYNC B0 ;  /* 0x0000000000007941 */ /* 0x000fea0003800000 */
.L_x_1254:
[----:B------:R-:W0:Y:S02]  /*c0c0*/  LDGDEPBAR ;  /* 0x00000000000079af */ /* 0x000e240000000000 */
.L_x_1253:
[----:B-1----:R-:W3:Y:S04]  /*c0d0*/  LDL R7, [R1+0x168] ;  /* 0x0001680001077983 */ /* 0x002ee80000100800 */
[----:B------:R-:W4:Y:S04]  /*c0e0*/  LDL R5, [R1+0x80] ;  /* 0x0000800001057983 */ /* 0x000f280000100800 */
[----:B------:R-:W4:Y:S01]  /*c0f0*/  LDL R4, [R1+0x90] ;  /* 0x0000900001047983 */ /* 0x000f220000100800 */
[----:B------:R-:W-:-:S04]  /*c100*/  FMNMX.FTZ R0, R71, R22, !PT ;  /* 0x0000001647007209 */ /* 0x000fc80007810000 */
[----:B------:R-:W-:-:S04]  /*c110*/  FMNMX.FTZ R0, R73, R0, !PT ;  /* 0x0000000049007209 */ /* 0x000fc80007810000 */
[----:B------:R-:W-:-:S04]  /*c120*/  FMNMX.FTZ R0, R152, R0, !PT ;  /* 0x0000000098007209 */ /* 0x000fc80007810000 */
[----:B------:R-:W-:-:S04]  /*c130*/  FMNMX.FTZ R0, R67, R0, !PT ;  /* 0x0000000043007209 */ /* 0x000fc80007810000 */
[----:B------:R-:W-:-:S04]  /*c140*/  FMNMX.FTZ R0, R149, R0, !PT ;  /* 0x0000000095007209 */ /* 0x000fc80007810000 */
        /* <DEDUP_REMOVED lines=21> */
[----:B------:R-:W1:Y:S01]  /*c2a0*/  SHFL.BFLY PT, R3, R0, 0x2, 0x1f ;  /* 0x0c401f0000037f89 */ /* 0x000e6200000e0000 */
[----:B------:R-:W-:-:S04]  /*c2b0*/  FMNMX.FTZ R6, R161, R6, !PT ;  /* 0x00000006a1067209 */ /* 0x000fc80007810000 */
[----:B------:R-:W-:-:S04]  /*c2c0*/  FMNMX.FTZ R6, R157, R6, !PT ;  /* 0x000000069d067209 */ /* 0x000fc80007810000 */
[----:B------:R-:W-:-:S04]  /*c2d0*/  FMNMX.FTZ R6, R140, R6, !PT ;  /* 0x000000068c067209 */ /* 0x000fc80007810000 */
[----:B------:R-:W-:Y:S01]  /*c2e0*/  FMNMX.FTZ R6, R62, R6, !PT ;  /* 0x000000063e067209 */ /* 0x000fe20007810000 */
[----:B------:R-:W-:-:S03]  /*c2f0*/  USHF.L.U32 UR6, UR19, 0x1, URZ ;  /* 0x0000000113067899 */ /* 0x000fc6000800063f */
[----:B------:R-:W-:Y:S01]  /*c300*/  FMNMX.FTZ R6, R57, R6, !PT ;  /* 0x0000000639067209 */ /* 0x000fe20007810000 */
[----:B------:R-:W-:-:S03]  /*c310*/  IMAD.U32 R2, RZ, RZ, UR33 ;  /* 0x00000021ff027e24 */ /* 0x000fc6000f8e00ff */
[----:B------:R-:W-:Y:S01]  /*c320*/  FMNMX.FTZ R6, R42, R6, !PT ;  /* 0x000000062a067209 */ /* 0x000fe20007810000 */
[----:B------:R-:W-:Y:S01]  /*c330*/  STL [R1+0x1cc], R74 ;  /* 0x0001cc4a01007387 */ /* 0x000fe20000100800 */
[----:B-1----:R-:W-:-:S03]  /*c340*/  FMNMX.FTZ R0, R0, R3, !PT ;  /* 0x0000000300007209 */ /* 0x002fc60007810000 */
[----:B------:R-:W1:Y:S04]  /*c350*/  SHFL.BFLY PT, R18, R6, 0x2, 0x1f ;  /* 0x0c401f0006127f89 */ /* 0x000e6800000e0000 */
[----:B------:R-:W-:Y:S04]  /*c360*/  STL [R1+0x1c8], R144 ;  /* 0x0001c89001007387 */ /* 0x000fe80000100800 */
[----:B------:R-:W-:Y:S04]  /*c370*/  STL [R1+0x1c4], R145 ;  /* 0x0001c49101007387 */ /* 0x000fe80000100800 */
[----:B------:R-:W-:Y:S04]  /*c380*/  STL [R1+0x1c0], R177 ;  /* 0x0001c0b101007387 */ /* 0x000fe80000100800 */
[----:B------:R-:W-:Y:S04]  /*c390*/  STL [R1+0x1bc], R180 ;  /* 0x0001bcb401007387 */ /* 0x000fe80000100800 */
[----:B------:R-:W2:Y:S01]  /*c3a0*/  SHFL.BFLY PT, R10, R0, 0x1, 0x1f ;  /* 0x0c201f00000a7f89 */ /* 0x000ea200000e0000 */
[----:B------:R-:W-:-:S04]  /*c3b0*/  ULEA UR4, UR19, 0x1, 0x1 ;  /* 0x0000000113047891 */ /* 0x000fc8000f8e083f */
[----:B------:R-:W-:Y:S01]  /*c3c0*/  ULOP3.LUT UR4, UR4, UR33, URZ, 0x3c, !UPT ;  /* 0x0000002104047292 */ /* 0x000fe2000f8e3c3f */
[----:B-1----:R-:W-:-:S05]  /*c3d0*/  FMNMX.FTZ R18, R6, R18, !PT ;  /* 0x0000001206127209 */ /* 0x002fca0007810000 */
[----:B------:R-:W1:Y:S01]  /*c3e0*/  SHFL.BFLY PT, R19, R18, 0x1, 0x1f ;  /* 0x0c201f0012137f89 */ /* 0x000e6200000e0000 */
[----:B--2---:R-:W-:-:S04]  /*c3f0*/  FMNMX.FTZ R244, R0, R10, !PT ;  /* 0x0000000a00f47209 */ /* 0x004fc80007810000 */
[----:B------:R-:W-:Y:S02]  /*c400*/  FSETP.NEU.FTZ.AND P2, PT, R244, -INF , PT ;  /* 0xff800000f400780b */ /* 0x000fe40003f5d000 */
[----:B-1----:R-:W-:-:S04]  /*c410*/  FMNMX.FTZ R242, R18, R19, !PT ;  /* 0x0000001312f27209 */ /* 0x002fc80007810000 */
[----:B------:R-:W-:Y:S01]  /*c420*/  FSETP.NEU.FTZ.AND P4, PT, R242, -INF , PT ;  /* 0xff800000f200780b */ /* 0x000fe20003f9d000 */
[----:B------:R-:W-:Y:S04]  /*c430*/  STL [R1+0x1b8], R178 ;  /* 0x0001b8b201007387 */ /* 0x000fe80000100800 */
[----:B------:R-:W-:Y:S01]  /*c440*/  STL [R1+0x1b4], R179 ;  /* 0x0001b4b301007387 */ /* 0x000fe20000100800 */
[----:B------:R-:W-:-:S03]  /*c450*/  FSEL R66, R244, RZ, P2 ;  /* 0x000000fff4427208 */ /* 0x000fc60001000000 */
[----:B------:R-:W-:Y:S04]  /*c460*/  STL [R1+0x1b0], R233 ;  /* 0x0001b0e901007387 */ /* 0x000fe80000100800 */
[----:B------:R-:W-:Y:S04]  /*c470*/  STL [R1+0x1ac], R232 ;  /* 0x0001ace801007387 */ /* 0x000fe80000100800 */
[----:B------:R-:W-:Y:S04]  /*c480*/  STL [R1+0x1a8], R192 ;  /* 0x0001a8c001007387 */ /* 0x000fe80000100800 */
[----:B------:R-:W-:Y:S04]  /*c490*/  STL [R1+0x1a4], R190 ;  /* 0x0001a4be01007387 */ /* 0x000fe80000100800 */
[----:B------:R-:W-:Y:S04]  /*c4a0*/  STL [R1+0x1a0], R189 ;  /* 0x0001a0bd01007387 */ /* 0x000fe80000100800 */
[----:B------:R-:W-:Y:S04]  /*c4b0*/  STL [R1+0x19c], R188 ;  /* 0x00019cbc01007387 */ /* 0x000fe80000100800 */
[----:B------:R-:W-:Y:S04]  /*c4c0*/  STL [R1+0x198], R187 ;  /* 0x000198bb01007387 */ /* 0x000fe80000100800 */
[----:B------:R1:W-:Y:S01]  /*c4d0*/  STL [R1+0x194], R186 ;  /* 0x000194ba01007387 */ /* 0x0003e20000100800 */
[----:B---3--:R-:W-:-:S05]  /*c4e0*/  IMAD.WIDE.U32 R220, R7, -0x2daee0ad, RZ ;  /* 0xd2511f5307dc7825 */ /* 0x008fca00078e00ff */
[----:B------:R-:W-:Y:S02]  /*c4f0*/  LOP3.LUT R225, R221, UR6, R2, 0x96, !PT ;  /* 0x00000006dde17c12 */ /* 0x000fe4000f8e9602 */
[----:B------:R-:W-:Y:S01]  /*c500*/  LOP3.LUT R2, R235, UR41, R220, 0x96, !PT ;  /* 0x00000029eb027c12 */ /* 0x000fe2000f8e96dc */
[----:B----4-:R-:W-:Y:S02]  /*c510*/  IMAD R180, R5, -0x326172a9, RZ ;  /* 0xcd9e8d5705b47824 */ /* 0x010fe400078e02ff */
[----:B------:R-:W-:-:S04]  /*c520*/  IMAD.WIDE.U32 R20, R225, -0x326172a9, RZ ;  /* 0xcd9e8d57e1147825 */ /* 0x000fc800078e00ff */
[----:B------:R-:W-:-:S04]  /*c530*/  IMAD.WIDE.U32 R2, R2, -0x326172a9, RZ ;  /* 0xcd9e8d5702027825 */ /* 0x000fc800078e00ff */
[----:B------:R-:W-:Y:S01]  /*c540*/  IMAD.MOV.U32 R226, RZ, RZ, R4 ;  /* 0x000000ffffe27224 */ /* 0x000fe200078e0004 */
[----:B------:R-:W-:Y:S02]  /*c550*/  LOP3.LUT R4, R21, UR42, R180, 0x96, !PT ;  /* 0x0000002a15047c12 */ /* 0x000fe4000f8e96b4 */
[----:B------:R-:W-:-:S03]  /*c560*/  LOP3.LUT R8, R3, UR40, R20, 0x96, !PT ;  /* 0x0000002803087c12 */ /* 0x000fc6000f8e9614 */
[----:B------:R-:W-:-:S04]  /*c570*/  IMAD.WIDE.U32 R4, R4, -0x2daee0ad, RZ ;  /* 0xd2511f5304047825 */ /* 0x000fc800078e00ff */
[----:B------:R-:W-:Y:S01]  /*c580*/  IMAD.WIDE.U32 R8, R8, -0x2daee0ad, RZ ;  /* 0xd2511f5308087825 */ /* 0x000fe200078e00ff */
[----:B------:R-:W-:Y:S02]  /*c590*/  LOP3.LUT R7, R221, UR4, RZ, 0x3c, !PT ;  /* 0x00000004dd077c12 */ /* 0x000fe4000f8e3cff */
[----:B------:R-:W-:Y:S02]  /*c5a0*/  LOP3.LUT R5, R5, UR39, R234, 0x96, !PT ;  /* 0x0000002705057c12 */ /* 0x000fe4000f8e96ea */
[----:B------:R-:W-:Y:S01]  /*c5b0*/  LOP3.LUT R14, R9, UR37, R4, 0x96, !PT ;  /* 0x00000025090e7c12 */ /* 0x000fe2000f8e9604 */
[----:B------:R-:W-:-:S04]  /*c5c0*/  IMAD.WIDE.U32 R166, R7, -0x326172a9, RZ ;  /* 0xcd9e8d5707a67825 */ /* 0x000fc800078e00ff */
[----:B------:R-:W-:-:S04]  /*c5d0*/  IMAD.WIDE.U32 R4, R5, -0x326172a9, RZ ;  /* 0xcd9e8d5705047825 */ /* 0x000fc800078e00ff */
[----:B------:R-:W-:Y:S01]  /*c5e0*/  IMAD.WIDE.U32 R14, R14, -0x326172a9, RZ ;  /* 0xcd9e8d570e0e7825 */ /* 0x000fe200078e00ff */
[----:B------:R-:W-:Y:S02]  /*c5f0*/  LOP3.LUT R0, R167, UR42, R180, 0x96, !PT ;  /* 0x0000002aa7007c12 */ /* 0x000fe4000f8e96b4 */
[----:B------:R-:W-:Y:S02]  /*c600*/  LOP3.LUT R12, R3, UR40, R166, 0x96, !PT ;  /* 0x00000028030c7c12 */ /* 0x000fe4000f8e96a6 */
[----:B------:R-:W-:Y:S02]  /*c610*/  LOP3.LUT R6, R5, UR38, R2, 0x96, !PT ;  /* 0x0000002605067c12 */ /* 0x000fe4000f8e9602 */
[----:B------:R-:W-:Y:S01]  /*c620*/  LOP3.LUT R16, R15, UR36, R4, 0x96, !PT ;  /* 0x000000240f107c12 */ /* 0x000fe2000f8e9604 */
[----:B------:R-:W-:-:S04]  /*c630*/  IMAD.WIDE.U32 R4, R0, -0x2daee0ad, RZ ;  /* 0xd2511f5300047825 */ /* 0x000fc800078e00ff */
[----:B------:R-:W-:Y:S01]  /*c640*/  FMUL.FTZ R0, R244, UR43 ;  /* 0x0000002bf4007c20 */ /* 0x000fe20008410000 */
[----:B------:R-:W-:-:S04]  /*c650*/  IMAD.WIDE.U32 R12, R12, -0x2daee0ad, RZ ;  /* 0xd2511f530c0c7825 */ /* 0x000fc800078e00ff */
[----:B------:R-:W-:-:S04]  /*c660*/  IMAD.WIDE.U32 R6, R6, -0x2daee0ad, RZ ;  /* 0xd2511f5306067825 */ /* 0x000fc800078e00ff */
[----:B------:R-:W-:Y:S01]  /*c670*/  IMAD.WIDE.U32 R16, R16, -0x2daee0ad, RZ ;  /* 0xd2511f5310107825 */ /* 0x000fe200078e00ff */
[----:B------:R-:W-:Y:S02]  /*c680*/  LOP3.LUT R3, R5, UR39, R234, 0x96, !PT ;  /* 0x0000002705037c12 */ /* 0x000fe4000f8e96ea */
[----:B------:R-:W-:Y:S02]  /*c690*/  LOP3.LUT R10, R13, UR37, R4, 0x96, !PT ;  /* 0x000000250d0a7c12 */ /* 0x000fe4000f8e9604 */
[----:B------:R-:W-:Y:S02]  /*c6a0*/  FSEL R0, R0, RZ, P2 ;  /* 0x000000ff00007208 */ /* 0x000fe40001000000 */
[----:B------:R-:W-:Y:S02]  /*c6b0*/  LOP3.LUT R8, R7, UR35, R8, 0x96, !PT ;  /* 0x0000002307087c12 */ /* 0x000fe4000f8e9608 */
[----:B------:R-:W-:Y:S01]  /*c6c0*/  LOP3.LUT R4, R17, UR29, R6, 0x96, !PT ;  /* 0x0000001d11047c12 */ /* 0x000fe2000f8e9606 */
[----:B------:R-:W-:-:S04]  /*c6d0*/  IMAD.WIDE.U32 R6, R3, -0x326172a9, RZ ;  /* 0xcd9e8d5703067825 */ /* 0x000fc800078e00ff */
[----:B------:R-:W-:Y:S01]  /*c6e0*/  FFMA.FTZ R3, R22, UR43, -R0 ;  /* 0x0000002b16037c23 */ /* 0x000fe20008010800 */
[----:B------:R-:W-:-:S04]  /*c6f0*/  IMAD.WIDE.U32 R8, R8, -0x326172a9, RZ ;  /* 0xcd9e8d5708087825 */ /* 0x000fc800078e00ff */
[----:B------:R-:W-:Y:S01]  /*c700*/  IMAD.WIDE.U32 R4, R4, -0x326172a9, RZ ;  /* 0xcd9e8d5704047825 */ /* 0x000fe200078e00ff */
[----:B------:R2:W-:Y:S01]  /*c710*/  MUFU.EX2 R165, R3 ;  /* 0x0000000300a57308 */ /* 0x0005e20000000800 */
[----:B------:R-:W-:Y:S02]  /*c720*/  LOP3.LUT R7, R7, UR38, R2, 0x96, !PT ;  /* 0x0000002607077c12 */ /* 0x000fe4000f8e9602 */
[----:B------:R-:W-:-:S05]  /*c730*/  IMAD.WIDE.U32 R10, R10, -0x326172a9, RZ ;  /* 0xcd9e8d570a0a7825 */ /* 0x000fca00078e00ff */
[----:B------:R-:W-:Y:S01]  /*c740*/  LOP3.LUT R11, R11, UR36, R6, 0x96, !PT ;  /* 0x000000240b0b7c12 */ /* 0x000fe2000f8e9606 */
[----:B------:R-:W-:Y:S01]  /*c750*/  IMAD.WIDE.U32 R6, R7, -0x2daee0ad, RZ ;  /* 0xd2511f5307067825 */ /* 0x000fe200078e00ff */
[----:B--2---:R-:W-:-:S03]  /*c760*/  LOP3.LUT R3, R5, UR22, R8, 0x96, !PT ;  /* 0x0000001605037c12 */ /* 0x004fc6000f8e9608 */
[----:B------:R-:W-:-:S04]  /*c770*/  FFMA.FTZ R8, R73, UR43, -R0 ;  /* 0x0000002b49087c23 */ /* 0x000fc80008010800 */
[----:B------:R2:W3:Y:S01]  /*c780*/  MUFU.EX2 R74, R8 ;  /* 0x00000008004a7308 */ /* 0x0004e20000000800 */
[----:B------:R-:W-:Y:S01]  /*c790*/  LOP3.LUT R2, R3, 0xffff, RZ, 0xc0, !PT ;  /* 0x0000ffff03027812 */ /* 0x000fe200078ec0ff */
[----:B------:R-:W-:Y:S01]  /*c7a0*/  IMAD.WIDE.U32 R18, R11, -0x2daee0ad, RZ ;  /* 0xd2511f530b127825 */ /* 0x000fe200078e00ff */
[----:B------:R-:W-:Y:S02]  /*c7b0*/  LOP3.LUT R15, R7, UR35, R12, 0x96, !PT ;  /* 0x00000023070f7c12 */ /* 0x000fe4000f8e960c */
[----:B------:R-:W-:Y:S02]  /*c7c0*/  SHF.R.U32.HI R7, RZ, 0x8, R2 ;  /* 0x00000008ff077819 */ /* 0x000fe40000011602 */
[----:B------:R-:W-:Y:S01]  /*c7d0*/  LOP3.LUT R13, R19, UR29, R6, 0x96, !PT ;  /* 0x0000001d130d7c12 */ /* 0x000fe2000f8e9606 */
[----:B--2---:R-:W-:-:S05]  /*c7e0*/  FMUL.FTZ R8, R242, UR43 ;  /* 0x0000002bf2087c20 */ /* 0x004fca0008410000 */
[----:B------:R-:W-:Y:S02]  /*c7f0*/  FSEL R2, R8, RZ, P4 ;  /* 0x000000ff08027208 */ /* 0x000fe40002000000 */
[----:B------:R-:W-:-:S03]  /*c800*/  LOP3.LUT R8, R3, 0xff, RZ, 0xc0, !PT ;  /* 0x000000ff03087812 */ /* 0x000fc600078ec0ff */
[--C-:B------:R-:W-:Y:S01]  /*c810*/  FFMA.FTZ R6, R23, UR43, -R2.reuse ;  /* 0x0000002b17067c23 */ /* 0x100fe20008010802 */
[----:B------:R-:W-:Y:S02]  /*c820*/  ISETP.LE.U32.AND P3, PT, R8, UR12, PT ;  /* 0x0000000c08007c0c */ /* 0x000fe4000bf63070 */
[----:B------:R-:W-:Y:S01]  /*c830*/  LOP3.LUT R7, R7, 0xffff, RZ, 0xc0, !PT ;  /* 0x0000ffff07077812 */ /* 0x000fe200078ec0ff */
[----:B------:R3:W-:Y:S01]  /*c840*/  MUFU.EX2 R164, R6 ;  /* 0x0000000600a47308 */ /* 0x0007e20000000800 */
[C---:B------:R-:W-:Y:S01]  /*c850*/  LOP3.LUT R12, R4.reuse, 0xffff, RZ, 0xc0, !PT ;  /* 0x0000ffff040c7812 */ /* 0x040fe200078ec0ff */
[----:B------:R-:W-:Y:S01]  /*c860*/  FFMA.FTZ R5, R153, UR43, -R2 ;  /* 0x0000002b99057c23 */ /* 0x000fe20008010802 */
[----:B------:R-:W-:Y:S02]  /*c870*/  ISETP.LE.U32.AND P5, PT, R7, UR12, PT ;  /* 0x0000000c07007c0c */ /* 0x000fe4000bfa3070 */
[----:B------:R-:W-:Y:S02]  /*c880*/  LOP3.LUT R7, R4, 0xff, RZ, 0xc0, !PT ;  /* 0x000000ff04077812 */ /* 0x000fe400078ec0ff */
[--C-:B------:R-:W-:Y:S01]  /*c890*/  SHF.R.U32.HI R11, RZ, 0x10, R4.reuse ;  /* 0x00000010ff0b7819 */ /* 0x100fe20000011604 */
[----:B------:R2:W4:Y:S01]  /*c8a0*/  MUFU.EX2 R153, R5 ;  /* 0x0000000500997308 */ /* 0x0005220000000800 */
[----:B------:R-:W-:-:S02]  /*c8b0*/  SHF.R.U32.HI R4, RZ, 0x18, R4 ;  /* 0x00000018ff047819 */ /* 0x000fc40000011604 */
[----:B---3--:R-:W-:-:S04]  /*c8c0*/  F2FP.BF16.F32.PACK_AB R6, R74, R165 ;  /* 0x000000a54a06723e */ /* 0x008fc800000010ff */
[C---:B------:R-:W-:Y:S02]  /*c8d0*/  PRMT R30, R6.reuse, 0x7610, R30 ;  /* 0x00007610061e7816 */ /* 0x040fe4000000001e */
[----:B------:R-:W-:Y:S02]  /*c8e0*/  PRMT R29, R6, 0x7632, R29 ;  /* 0x00007632061d7816 */ /* 0x000fe4000000001d */
[----:B------:R-:W-:Y:S01]  /*c8f0*/  ISETP.LE.U32.AND P2, PT, R4, UR12, PT ;  /* 0x0000000c04007c0c */ /* 0x000fe2000bf43070 */
[----:B------:R-:W-:Y:S01]  /*c900*/  @!P3 HFMA2.BF16_V2 R22, -RZ.H0_H0, RZ.H0_H0, -R30.H0_H0 ;  /* 0x200000ffff16b231 */ /* 0x000fe2000034091e */
[--C-:B------:R-:W-:Y:S02]  /*c910*/  SHF.R.U32.HI R4, RZ, 0x10, R3.reuse ;  /* 0x00000010ff047819 */ /* 0x100fe40000011603 */
[----:B------:R-:W-:Y:S02]  /*c920*/  SHF.R.U32.HI R3, RZ, 0x18, R3 ;  /* 0x00000018ff037819 */ /* 0x000fe40000011603 */
[----:B-1----:R-:W-:-:S02]  /*c930*/  PRMT R186, R30, 0x5410, R29 ;  /* 0x000054101eba7816 */ /* 0x002fc4000000001d */
[----:B------:R-:W-:Y:S02]  /*c940*/  @!P3 PRMT R30, R22, 0x5410, RZ ;  /* 0x00005410161eb816 */ /* 0x000fe400000000ff */
[----:B------:R-:W-:Y:S01]  /*c950*/  ISETP.LE.U32.AND P3, PT, R3, UR12, PT ;  /* 0x0000000c03007c0c */ /* 0x000fe2000bf63070 */
[--C-:B------:R-:W-:Y:S01]  /*c960*/  FFMA.FTZ R3, R152, UR43, -R0.reuse ;  /* 0x0000002b98037c23 */ /* 0x100fe20008010800 */
[----:B------:R-:W-:Y:S01]  /*c970*/  @!P5 HFMA2.BF16_V2 R23, -RZ.H0_H0, RZ.H0_H0, -R29.H0_H0 ;  /* 0x200000ffff17d231 */ /* 0x000fe2000034091d */
[----:B------:R-:W-:Y:S02]  /*c980*/  LOP3.LUT R4, R4, 0xff, RZ, 0xc0, !PT ;  /* 0x000000ff04047812 */ /* 0x000fe400078ec0ff */
[----:B------:R4:W-:Y:S01]  /*c990*/  MUFU.EX2 R144, R3 ;  /* 0x0000000300907308 */ /* 0x0009e20000000800 */
[----:B------:R-:W-:Y:S01]  /*c9a0*/  FFMA.FTZ R8, R67, UR43, -R0 ;  /* 0x0000002b43087c23 */ /* 0x000fe20008010800 */
[----:B------:R-:W-:Y:S02]  /*c9b0*/  @!P5 PRMT R29, R23, 0x5410, RZ ;  /* 0x00005410171dd816 */ /* 0x000fe400000000ff */
[----:B------:R-:W-:Y:S01]  /*c9c0*/  ISETP.LE.U32.AND P5, PT, R4, UR12, PT ;  /* 0x0000000c04007c0c */ /* 0x000fe2000bfa3070 */
[----:B--2---:R-:W-:Y:S01]  /*c9d0*/  IMAD.WIDE.U32 R4, R13, -0x326172a9, RZ ;  /* 0xcd9e8d570d047825 */ /* 0x004fe200078e00ff */
[----:B------:R-:W-:-:S02]  /*c9e0*/  ISETP.LE.U32.AND P6, PT, R7, UR12, PT ;  /* 0x0000000c07007c0c */ /* 0x000fc4000bfc3070 */
[----:B------:R-:W1:Y:S01]  /*c9f0*/  MUFU.EX2 R179, R8 ;  /* 0x0000000800b37308 */ /* 0x000e620000000800 */
[----:B----4-:R-:W-:-:S04]  /*ca00*/  F2FP.BF16.F32.PACK_AB R3, R153, R164 ;  /* 0x000000a49903723e */ /* 0x010fc800000010ff */
[----:B------:R-:W-:Y:S01]  /*ca10*/  PRMT R28, R3, 0x7632, R28 ;  /* 0x00007632031c7816 */ /* 0x000fe2000000001c */
[----:B------:R-:W-:Y:S01]  /*ca20*/  IMAD.WIDE.U32 R6, R15, -0x326172a9, RZ ;  /* 0xcd9e8d570f067825 */ /* 0x000fe200078e00ff */
[----:B------:R-:W-:Y:S02]  /*ca30*/  PRMT R27, R3, 0x7610, R27 ;  /* 0x00007610031b7816 */ /* 0x000fe4000000001b */
[----:B------:R-:W-:Y:S01]  /*ca40*/  LOP3.LUT R14, R9, UR30, R14, 0x96, !PT ;  /* 0x0000001e090e7c12 */ /* 0x000fe2000f8e960e */
[----:B------:R-:W-:Y:S01]  /*ca50*/  @!P3 HFMA2.BF16_V2 R24, -RZ.H0_H0, RZ.H0_H0, -R28.H0_H0 ;  /* 0x200000ffff18b231 */ /* 0x000fe2000034091c */
[C---:B------:R-:W-:Y:S02]  /*ca60*/  LOP3.LUT R9, R4.reuse, 0xff, RZ, 0xc0, !PT ;  /* 0x000000ff04097812 */ /* 0x040fe400078ec0ff */
[----:B------:R-:W-:Y:S02]  /*ca70*/  LOP3.LUT R17, R4, 0xffff, RZ, 0xc0, !PT ;  /* 0x0000ffff04117812 */ /* 0x000fe400078ec0ff */
[----:B------:R-:W-:-:S02]  /*ca80*/  SHF.R.U32.HI R15, RZ, 0x10, R4 ;  /* 0x00000010ff0f7819 */ /* 0x000fc40000011604 */
[----:B------:R-:W-:Y:S02]  /*ca90*/  SHF.R.U32.HI R13, RZ, 0x18, R4 ;  /* 0x00000018ff0d7819 */ /* 0x000fe40000011604 */
[----:B------:R-:W-:Y:S02]  /*caa0*/  LOP3.LUT R3, R11, 0xff, RZ, 0xc0, !PT ;  /* 0x000000ff0b037812 */ /* 0x000fe400078ec0ff */
[----:B------:R-:W-:Y:S02]  /*cab0*/  SHF.R.U32.HI R4, RZ, 0x8, R12 ;  /* 0x00000008ff047819 */ /* 0x000fe4000001160c */
[----:B------:R-:W-:Y:S02]  /*cac0*/  PRMT R177, R27, 0x5410, R28 ;  /* 0x000054101bb17816 */ /* 0x000fe4000000001c */
[----:B------:R-:W-:Y:S02]  /*cad0*/  @!P3 PRMT R28, R24, 0x5410, RZ ;  /* 0x00005410181cb816 */ /* 0x000fe400000000ff */
[----:B------:R-:W-:-:S02]  /*cae0*/  ISETP.LE.U32.AND P3, PT, R3, UR12, PT ;  /* 0x0000000c03007c0c */ /* 0x000fc4000bf63070 */
[----:B------:R-:W-:Y:S01]  /*caf0*/  LOP3.LUT R19, R7, UR30, R10, 0x96, !PT ;  /* 0x0000001e07137c12 */ /* 0x000fe2000f8e960a */
[--C-:B------:R-:W-:Y:S01]  /*cb00*/  FFMA.FTZ R7, R154, UR43, -R2.reuse ;  /* 0x0000002b9a077c23 */ /* 0x100fe20008010802 */
[----:B------:R-:W-:Y:S01]  /*cb10*/  LOP3.LUT R3, R4, 0xffff, RZ, 0xc0, !PT ;  /* 0x0000ffff04037812 */ /* 0x000fe200078ec0ff */
[----:B------:R-:W-:Y:S02]  /*cb20*/  FFMA.FTZ R4, R160, UR43, -R2 ;  /* 0x0000002ba0047c23 */ /* 0x000fe40008010802 */
[----:B------:R-:W-:Y:S01]  /*cb30*/  MUFU.EX2 R154, R7 ;  /* 0x00000007009a7308 */ /* 0x000fe20000000800 */
[----:B------:R-:W-:Y:S01]  /*cb40*/  LOP3.LUT R6, R5, UR22, R6, 0x96, !PT ;  /* 0x0000001605067c12 */ /* 0x000fe2000f8e9606 */
[----:B------:R-:W-:Y:S01]  /*cb50*/  STL [R1+0x190], R185 ;  /* 0x000190b901007387 */ /* 0x000fe20000100800 */
[----:B-1----:R-:W-:-:S05]  /*cb60*/  F2FP.BF16.F32.PACK_AB R8, R179, R144 ;  /* 0x00000090b308723e */ /* 0x002fca00000010ff */
[----:B------:R1:W2:Y:S01]  /*cb70*/  MUFU.EX2 R152, R4 ;  /* 0x0000000400987308 */ /* 0x0002a20000000800 */
[----:B------:R-:W-:Y:S01]  /*cb80*/  STL [R1+0x18c], R184 ;  /* 0x00018cb801007387 */ /* 0x000fe20000100800 */
[C---:B------:R-:W-:Y:S01]  /*cb90*/  PRMT R26, R8.reuse, 0x7610, R26 ;  /* 0x00007610081a7816 */ /* 0x040fe2000000001a */
[----:B------:R-:W-:Y:S01]  /*cba0*/  @!P5 HFMA2.BF16_V2 R25, -RZ.H0_H0, RZ.H0_H0, -R27.H0_H0 ;  /* 0x200000ffff19d231 */ /* 0x000fe2000034091b */
[----:B------:R-:W-:Y:S01]  /*cbb0*/  PRMT R32, R8, 0x7632, R32 ;  /* 0x0000763208207816 */ /* 0x000fe20000000020 */
[----:B------:R-:W-:Y:S04]  /*cbc0*/  STL [R1+0x188], R183 ;  /* 0x000188b701007387 */ /* 0x000fe80000100800 */
[----:B------:R-:W-:Y:S01]  /*cbd0*/  STL [R1+0x184], R182 ;  /* 0x000184b601007387 */ /* 0x000fe20000100800 */
[----:B-1----:R-:W-:-:S03]  /*cbe0*/  IMAD.WIDE.U32 R4, R14, -0x2daee0ad, RZ ;  /* 0xd2511f530e047825 */ /* 0x002fc600078e00ff */
[----:B------:R-:W-:Y:S01]  /*cbf0*/  STL [R1+0x180], R181 ;  /* 0x000180b501007387 */ /* 0x000fe20000100800 */
[----:B------:R-:W-:-:S03]  /*cc00*/  LOP3.LUT R11, R4, 0xff, RZ, 0xc0, !PT ;  /* 0x000000ff040b7812 */ /* 0x000fc600078ec0ff */
[----:B------:R-:W-:Y:S01]  /*cc10*/  STL [R1+0x17c], R176 ;  /* 0x00017cb001007387 */ /* 0x000fe20000100800 */
[----:B------:R-:W-:Y:S02]  /*cc20*/  LOP3.LUT R10, R4, 0xffff, RZ, 0xc0, !PT ;  /* 0x0000ffff040a7812 */ /* 0x000fe400078ec0ff */
[--C-:B------:R-:W-:Y:S02]  /*cc30*/  SHF.R.U32.HI R12, RZ, 0x10, R4.reuse ;  /* 0x00000010ff0c7819 */ /* 0x100fe40000011604 */
[----:B------:R-:W-:Y:S01]  /*cc40*/  SHF.R.U32.HI R8, RZ, 0x18, R4 ;  /* 0x00000018ff087819 */ /* 0x000fe20000011604 */
[----:B------:R-:W-:Y:S01]  /*cc50*/  FFMA.FTZ R4, R149, UR43, -R0 ;  /* 0x0000002b95047c23 */ /* 0x000fe20008010800 */
[----:B------:R-:W-:Y:S01]  /*cc60*/  STL [R1+0x178], R47 ;  /* 0x0001782f01007387 */ /* 0x000fe20000100800 */
[----:B------:R-:W-:-:S03]  /*cc70*/  @!P5 PRMT R27, R25, 0x5410, RZ ;  /* 0x00005410191bd816 */ /* 0x000fc600000000ff */
[----:B------:R-:W-:Y:S01]  /*cc80*/  STL [R1+0x174], R46 ;  /* 0x0001742e01007387 */ /* 0x000fe20000100800 */
[----:B------:R-:W-:-:S03]  /*cc90*/  ISETP.LE.U32.AND P5, PT, R3, UR12, PT ;  /* 0x0000000c03007c0c */ /* 0x000fc6000bfa3070 */
[----:B------:R1:W-:Y:S01]  /*cca0*/  STL [R1+0x170], R45 ;  /* 0x0001702d01007387 */ /* 0x0003e20000100800 */
[----:B------:R-:W-:Y:S02]  /*ccb0*/  LOP3.LUT R3, R5, UR25, R16, 0x96, !PT ;  /* 0x0000001905037c12 */ /* 0x000fe4000f8e9610 */
[----:B--2---:R-:W-:-:S04]  /*ccc0*/  F2FP.BF16.F32.PACK_AB R5, R154, R152 ;  /* 0x000000989a05723e */ /* 0x004fc800000010ff */
[C---:B------:R-:W-:Y:S02]  /*ccd0*/  PRMT R224, R5.reuse, 0x7632, R224 ;  /* 0x0000763205e07816 */ /* 0x040fe400000000e0 */
[----:B------:R-:W-:Y:S01]  /*cce0*/  PRMT R222, R5, 0x7610, R222 ;  /* 0x0000761005de7816 */ /* 0x000fe200000000de */
[----:B------:R-:W-:Y:S02]  /*ccf0*/  @!P5 HFMA2.BF16_V2 R33, -RZ.H0_H0, RZ.H0_H0, -R32.H0_H0 ;  /* 0x200000ffff21d231 */ /* 0x000fe40000340920 */
[----:B------:R-:W-:Y:S01]  /*cd00*/  @!P2 HFMA2.BF16_V2 R34, -RZ.H0_H0, RZ.H0_H0, -R224.H0_H0 ;  /* 0x200000ffff22a231 */ /* 0x000fe200003409e0 */
[----:B-1----:R1:W-:Y:S01]  /*cd10*/  MUFU.EX2 R45, R4 ;  /* 0x00000004002d7308 */ /* 0x0023e20000000800 */
[----:B------:R-:W-:Y:S01]  /*cd20*/  LOP3.LUT R5, R3, 0xff, RZ, 0xc0, !PT ;  /* 0x000000ff03057812 */ /* 0x000fe200078ec0ff */
[----:B-1----:R-:W-:-:S06]  /*cd30*/  FFMA.FTZ R4, R40, UR43, -R0 ;  /* 0x0000002b28047c23 */ /* 0x002fcc0008010800 */
[----:B------:R1:W2:Y:S01]  /*cd40*/  MUFU.EX2 R239, R4 ;  /* 0x0000000400ef7308 */ /* 0x0002a20000000800 */
[----:B------:R-:W-:Y:S02]  /*cd50*/  PRMT R252, R222, 0x5410, R224 ;  /* 0x00005410defc7816 */ /* 0x000fe400000000e0 */
[----:B------:R-:W-:Y:S01]  /*cd60*/  @!P2 PRMT R224, R34, 0x5410, RZ ;  /* 0x0000541022e0a816 */ /* 0x000fe200000000ff */
[----:B------:R-:W-:Y:S01]  /*cd70*/  FFMA.FTZ R7, R151, UR43, -R2 ;  /* 0x0000002b97077c23 */ /* 0x000fe20008010802 */
[----:B------:R-:W-:Y:S02]  /*cd80*/  PRMT R182, R26, 0x5410, R32 ;  /* 0x000054101ab67816 */ /* 0x000fe40000000020 */
[----:B-1----:R-:W-:-:S04]  /*cd90*/  LOP3.LUT R4, R3, 0xffff, RZ, 0xc0, !PT ;  /* 0x0000ffff03047812 */ /* 0x002fc800078ec0ff */
[----:B------:R-:W-:-:S04]  /*cda0*/  SHF.R.U32.HI R4, RZ, 0x8, R4 ;  /* 0x00000008ff047819 */ /* 0x000fc80000011604 */
[----:B------:R-:W-:Y:S02]  /*cdb0*/  LOP3.LUT R4, R4, 0xffff, RZ, 0xc0, !PT ;  /* 0x0000ffff04047812 */ /* 0x000fe400078ec0ff */
[----:B------:R-:W-:Y:S02]  /*cdc0*/  @!P5 PRMT R32, R33, 0x5410, RZ ;  /* 0x000054102120d816 */ /* 0x000fe400000000ff */
[----:B------:R-:W-:Y:S01]  /*cdd0*/  ISETP.LE.U32.AND P2, PT, R4, UR12, PT ;  /* 0x0000000c04007c0c */ /* 0x000fe2000bf43070 */
[----:B------:R-:W-:Y:S01]  /*cde0*/  FFMA.FTZ R4, R147, UR43, -R2 ;  /* 0x0000002b93047c23 */ /* 0x000fe20008010802 */
        /* <DEDUP_REMOVED lines=14> */
[----:B--2---:R-:W-:Y:S02]  /*ced0*/  F2FP.BF16.F32.PACK_AB R3, R237, R151 ;  /* 0x00000097ed03723e */ /* 0x004fe400000010ff */
[----:B------:R-:W-:Y:S02]  /*cee0*/  @!P3 PRMT R222, R37, 0x5410, RZ ;  /* 0x0000541025deb816 */ /* 0x000fe400000000ff */
[----:B------:R-:W-:Y:S01]  /*cef0*/  ISETP.LE.U32.AND P3, PT, R4, UR12, PT ;  /* 0x0000000c04007c0c */ /* 0x000fe2000bf63070 */
[----:B------:R-:W-:Y:S01]  /*cf00*/  FFMA.FTZ R4, R146, UR43, -R0 ;  /* 0x0000002b92047c23 */ /* 0x000fe20008010800 */
[----:B------:R-:W-:-:S02]  /*cf10*/  PRMT R218, R3, 0x7632, R218 ;  /* 0x0000763203da7816 */ /* 0x000fc400000000da */
[----:B------:R-:W-:Y:S01]  /*cf20*/  PRMT R215, R3, 0x7610, R215 ;  /* 0x0000761003d77816 */ /* 0x000fe200000000d7 */
[----:B------:R-:W-:Y:S01]  /*cf30*/  FFMA.FTZ R3, R43, UR43, -R0 ;  /* 0x0000002b2b037c23 */ /* 0x000fe20008010800 */
[----:B------:R1:W-:Y:S01]  /*cf40*/  MUFU.EX2 R238, R4 ;  /* 0x0000000400ee7308 */ /* 0x0003e20000000800 */
[----:B------:R-:W-:-:S07]  /*cf50*/  @!P2 HFMA2.BF16_V2 R40, -RZ.H0_H0, RZ.H0_H0, -R219.H0_H0 ;  /* 0x200000ffff28a231 */ /* 0x000fce00003409db */
[----:B------:R2:W3:Y:S01]  /*cf60*/  MUFU.EX2 R232, R3 ;  /* 0x0000000300e87308 */ /* 0x0004e20000000800 */
[----:B------:R-:W-:Y:S01]  /*cf70*/  @!P5 HFMA2.BF16_V2 R38, -RZ.H0_H0, RZ.H0_H0, -R215.H0_H0 ;  /* 0x200000ffff26d231 */ /* 0x000fe200003409d7 */
[----:B------:R-:W-:Y:S02]  /*cf80*/  @!P2 PRMT R219, R40, 0x5410, RZ ;  /* 0x0000541028dba816 */ /* 0x000fe400000000ff */
[----:B------:R-:W-:Y:S02]  /*cf90*/  ISETP.LE.U32.AND P2, PT, R11, UR12, PT ;  /* 0x0000000c0b007c0c */ /* 0x000fe4000bf43070 */
[----:B------:R-:W-:Y:S01]  /*cfa0*/  PRMT R183, R215, 0x5410, R218 ;  /* 0x00005410d7b77816 */ /* 0x000fe200000000da */
[----:B-1----:R-:W-:Y:S01]  /*cfb0*/  FFMA.FTZ R4, R148, UR43, -R2 ;  /* 0x0000002b94047c23 */ /* 0x002fe20008010802 */
[----:B------:R-:W-:Y:S02]  /*cfc0*/  @!P5 PRMT R215, R38, 0x5410, RZ ;  /* 0x0000541026d7d816 */ /* 0x000fe400000000ff */
[----:B--2---:R-:W-:-:S04]  /*cfd0*/  SHF.R.U32.HI R3, RZ, 0x8, R10 ;  /* 0x00000008ff037819 */ /* 0x004fc8000001160a */
[----:B------:R-:W-:Y:S01]  /*cfe0*/  LOP3.LUT R3, R3, 0xffff, RZ, 0xc0, !PT ;  /* 0x0000ffff03037812 */ /* 0x000fe200078ec0ff */
[----:B------:R1:W-:Y:S03]  /*cff0*/  MUFU.EX2 R47, R4 ;  /* 0x00000004002f7308 */ /* 0x0003e60000000800 */
[----:B------:R-:W-:Y:S02]  /*d000*/  ISETP.LE.U32.AND P5, PT, R3, UR12, PT ;  /* 0x0000000c03007c0c */ /* 0x000fe4000bfa3070 */
[----:B---3--:R-:W-:-:S04]  /*d010*/  F2FP.BF16.F32.PACK_AB R3, R232, R238 ;  /* 0x000000eee803723e */ /* 0x008fc800000010ff */
[----:B------:R-:W-:Y:S01]  /*d020*/  PRMT R214, R3, 0x7610, R214 ;  /* 0x0000761003d67816 */ /* 0x000fe200000000d6 */
[----:B-1----:R-:W-:-:S04]  /*d030*/  FFMA.FTZ R4, R75, UR43, -R2 ;  /* 0x0000002b4b047c23 */ /* 0x002fc80008010802 */
[----:B------:R1:W2:Y:S01]  /*d040*/  MUFU.EX2 R189, R4 ;  /* 0x0000000400bd7308 */ /* 0x0002a20000000800 */
[----:B------:R-:W-:Y:S01]  /*d050*/  @!P2 HFMA2.BF16_V2 R43, -RZ.H0_H0, RZ.H0_H0, -R214.H0_H0 ;  /* 0x200000ffff2ba231 */ /* 0x000fe200003409d6 */
[----:B------:R-:W-:Y:S02]  /*d060*/  PRMT R213, R3, 0x7632, R213 ;  /* 0x0000763203d57816 */ /* 0x000fe400000000d5 */
[----:B------:R-:W-:Y:S01]  /*d070*/  LOP3.LUT R3, R12, 0xff, RZ, 0xc0, !PT ;  /* 0x000000ff0c037812 */ /* 0x000fe200078ec0ff */
[----:B------:R-:W-:Y:S01]  /*d080*/  @!P3 HFMA2.BF16_V2 R39, -RZ.H0_H0, RZ.H0_H0, -R218.H0_H0 ;  /* 0x200000ffff27b231 */ /* 0x000fe200003409da */
[----:B------:R-:W-:Y:S02]  /*d090*/  PRMT R247, R214, 0x5410, R213 ;  /* 0x00005410d6f77816 */ /* 0x000fe400000000d5 */
[----:B------:R-:W-:Y:S02]  /*d0a0*/  @!P2 PRMT R214, R43, 0x5410, RZ ;  /* 0x000054102bd6a816 */ /* 0x000fe400000000ff */
[----:B------:R-:W-:Y:S01]  /*d0b0*/  ISETP.LE.U32.AND P2, PT, R3, UR12, PT ;  /* 0x0000000c03007c0c */ /* 0x000fe2000bf43070 */
[----:B------:R-:W-:Y:S01]  /*d0c0*/  FFMA.FTZ R3, R56, UR43, -R0 ;  /* 0x0000002b38037c23 */ /* 0x000fe20008010800 */
[----:B------:R-:W-:-:S02]  /*d0d0*/  @!P3 PRMT R218, R39, 0x5410, RZ ;  /* 0x0000541027dab816 */ /* 0x000fc400000000ff */
[----:B------:R-:W-:Y:S01]  /*d0e0*/  ISETP.LE.U32.AND P3, PT, R8, UR12, PT ;  /* 0x0000000c08007c0c */ /* 0x000fe2000bf63070 */
[----:B------:R2:W-:Y:S01]  /*d0f0*/  MUFU.EX2 R192, R3 ;  /* 0x0000000300c07308 */ /* 0x0005e20000000800 */
[----:B-1----:R-:W-:-:S07]  /*d100*/  FFMA.FTZ R4, R52, UR43, -R0 ;  /* 0x0000002b34047c23 */ /* 0x002fce0008010800 */
[----:B------:R1:W3:Y:S01]  /*d110*/  MUFU.EX2 R145, R4 ;  /* 0x0000000400917308 */ /* 0x0002e20000000800 */
[----:B------:R-:W-:Y:S01]  /*d120*/  @!P5 HFMA2.BF16_V2 R51, -RZ.H0_H0, RZ.H0_H0, -R213.H0_H0 ;  /* 0x200000ffff33d231 */ /* 0x000fe200003409d5 */
[----:B--2---:R-:W-:-:S04]  /*d130*/  F2FP.BF16.F32.PACK_AB R3, R189, R47 ;  /* 0x0000002fbd03723e */ /* 0x004fc800000010ff */
[C---:B------:R-:W-:Y:S02]  /*d140*/  PRMT R212, R3.reuse, 0x7632, R212 ;  /* 0x0000763203d47816 */ /* 0x040fe400000000d4 */
[----:B------:R-:W-:Y:S02]  /*d150*/  PRMT R211, R3, 0x7610, R211 ;  /* 0x0000761003d37816 */ /* 0x000fe400000000d3 */
[C---:B------:R-:W-:Y:S01]  /*d160*/  LOP3.LUT R3, R6.reuse, 0xffff, RZ, 0xc0, !PT ;  /* 0x0000ffff06037812 */ /* 0x040fe200078ec0ff */
[----:B------:R-:W-:Y:S01]  /*d170*/  @!P3 HFMA2.BF16_V2 R52, -RZ.H0_H0, RZ.H0_H0, -R212.H0_H0 ;  /* 0x200000ffff34b231 */ /* 0x000fe200003409d4 */
[----:B-1----:R-:W-:Y:S02]  /*d180*/  LOP3.LUT R4, R6, 0xff, RZ, 0xc0, !PT ;  /* 0x000000ff06047812 */ /* 0x002fe400078ec0ff */
[----:B------:R-:W-:Y:S02]  /*d190*/  SHF.R.U32.HI R3, RZ, 0x8, R3 ;  /* 0x00000008ff037819 */ /* 0x000fe40000011603 */
[----:B------:R-:W-:-:S02]  /*d1a0*/  @!P5 PRMT R213, R51, 0x5410, RZ ;  /* 0x0000541033d5d816 */ /* 0x000fc400000000ff */
[----:B------:R-:W-:Y:S02]  /*d1b0*/  LOP3.LUT R3, R3, 0xffff, RZ, 0xc0, !PT ;  /* 0x0000ffff03037812 */ /* 0x000fe400078ec0ff */
[----:B------:R-:W-:Y:S02]  /*d1c0*/  ISETP.LE.U32.AND P5, PT, R4, UR12, PT ;  /* 0x0000000c04007c0c */ /* 0x000fe4000bfa3070 */
[----:B------:R-:W-:Y:S02]  /*d1d0*/  PRMT R246, R211, 0x5410, R212 ;  /* 0x00005410d3f67816 */ /* 0x000fe400000000d4 */
        /* <DEDUP_REMOVED lines=25> */
[----:B------:R-:W-:Y:S01]  /*d370*/  FMNMX.FTZ R3, R196, R3, !PT ;  /* 0x00000003c4037209 */ /* 0x000fe20007810000 */
[----:B------:R2:W-:Y:S03]  /*d380*/  STL [R1+0x16c], R44 ;  /* 0x00016c2c01007387 */ /* 0x0005e60000100800 */
[----:B------:R-:W-:Y:S01]  /*d390*/  FMNMX.FTZ R3, R191, R3, !PT ;  /* 0x00000003bf037209 */ /* 0x000fe20007810000 */
[----:B-1----:R-:W-:-:S04]  /*d3a0*/  FFMA.FTZ R4, R65, UR43, -R2 ;  /* 0x0000002b41047c23 */ /* 0x002fc80008010802 */
[----:B--2---:R1:W2:Y:S02]  /*d3b0*/  MUFU.EX2 R44, R4 ;  /* 0x00000004002c7308 */ /* 0x0042a40000000800 */
        /* <DEDUP_REMOVED lines=11> */
[----:B--2---:R-:W-:Y:S02]  /*d470*/  F2FP.BF16.F32.PACK_AB R6, R44, R178 ;  /* 0x000000b22c06723e */ /* 0x004fe400000010ff */
[----:B------:R-:W-:Y:S02]  /*d480*/  FMNMX.FTZ R3, R199, R3, !PT ;  /* 0x00000003c7037209 */ /* 0x000fe40007810000 */
[----:B------:R-:W-:Y:S02]  /*d490*/  FMNMX.FTZ R5, R63, R4, !PT ;  /* 0x000000043f057209 */ /* 0x000fe40007810000 */
[----:B------:R-:W-:Y:S02]  /*d4a0*/  PRMT R206, R6, 0x7632, R206 ;  /* 0x0000763206ce7816 */ /* 0x000fe400000000ce */
[----:B------:R-:W-:Y:S02]  /*d4b0*/  FMNMX.FTZ R4, R197, R3, !PT ;  /* 0x00000003c5047209 */ /* 0x000fe40007810000 */
[----:B------:R-:W-:Y:S01]  /*d4c0*/  FMNMX.FTZ R5, R60, R5, !PT ;  /* 0x000000053c057209 */ /* 0x000fe20007810000 */
[----:B------:R-:W-:Y:S01]  /*d4d0*/  @!P6 HFMA2.BF16_V2 R31, -RZ.H0_H0, RZ.H0_H0, -R26.H0_H0 ;  /* 0x200000ffff1fe231 */ /* 0x000fe2000034091a */
[----:B------:R-:W-:Y:S01]  /*d4e0*/  SHF.R.U32.HI R3, RZ, 0x8, R17 ;  /* 0x00000008ff037819 */ /* 0x000fe20000011611 */
[----:B------:R-:W-:Y:S01]  /*d4f0*/  @!P3 HFMA2.BF16_V2 R56, -RZ.H0_H0, RZ.H0_H0, -R206.H0_H0 ;  /* 0x200000ffff38b231 */ /* 0x000fe200003409ce */
[----:B------:R-:W-:-:S02]  /*d500*/  PRMT R204, R6, 0x7610, R204 ;  /* 0x0000761006cc7816 */ /* 0x000fc400000000cc */
[----:B------:R-:W-:Y:S02]  /*d510*/  FMNMX.FTZ R6, R48, R5, !PT ;  /* 0x0000000530067209 */ /* 0x000fe40007810000 */
[----:B------:R-:W-:Y:S02]  /*d520*/  LOP3.LUT R3, R3, 0xffff, RZ, 0xc0, !PT ;  /* 0x0000ffff03037812 */ /* 0x000fe400078ec0ff */
[----:B------:R-:W-:Y:S02]  /*d530*/  FMNMX.FTZ R4, R195, R4, !PT ;  /* 0x00000004c3047209 */ /* 0x000fe40007810000 */
[----:B------:R-:W-:Y:S02]  /*d540*/  @!P6 PRMT R26, R31, 0x5410, RZ ;  /* 0x000054101f1ae816 */ /* 0x000fe400000000ff */
[----:B------:R-:W-:Y:S02]  /*d550*/  PRMT R190, R204, 0x5410, R206 ;  /* 0x00005410ccbe7816 */ /* 0x000fe400000000ce */
[----:B------:R-:W-:-:S02]  /*d560*/  ISETP.LE.U32.AND P6, PT, R9, UR12, PT ;  /* 0x0000000c09007c0c */ /* 0x000fc4000bfc3070 */
[----:B------:R-:W-:Y:S01]  /*d570*/  @!P3 PRMT R206, R56, 0x5410, RZ ;  /* 0x0000541038ceb816 */ /* 0x000fe200000000ff */
[----:B------:R-:W1:Y:S01]  /*d580*/  SHFL.BFLY PT, R9, R6, 0x2, 0x1f ;  /* 0x0c401f0006097f89 */ /* 0x000e6200000e0000 */
[----:B------:R-:W-:Y:S02]  /*d590*/  ISETP.LE.U32.AND P3, PT, R3, UR12, PT ;  /* 0x0000000c03007c0c */ /* 0x000fe4000bf63070 */
[----:B------:R-:W-:-:S04]  /*d5a0*/  FMNMX.FTZ R3, R172, R4, !PT ;  /* 0x00000004ac037209 */ /* 0x000fc80007810000 */
[----:B------:R-:W-:-:S04]  /*d5b0*/  FMNMX.FTZ R3, R170, R3, !PT ;  /* 0x00000003aa037209 */ /* 0x000fc80007810000 */
[----:B------:R-:W-:-:S04]  /*d5c0*/  FMNMX.FTZ R3, R163, R3, !PT ;  /* 0x00000003a3037209 */ /* 0x000fc80007810000 */
[----:B------:R-:W-:Y:S01]  /*d5d0*/  FMNMX.FTZ R7, R159, R3, !PT ;  /* 0x000000039f077209 */ /* 0x000fe20007810000 */
[----:B------:R-:W-:-:S03]  /*d5e0*/  IMAD.WIDE.U32 R4, R19, -0x2daee0ad, RZ ;  /* 0xd2511f5313047825 */ /* 0x000fc600078e00ff */
[----:B------:R-:W-:Y:S01]  /*d5f0*/  FMNMX.FTZ R8, R158, R7, !PT ;  /* 0x000000079e087209 */ /* 0x000fe20007810000 */
[----:B------:R-:W-:Y:S01]  /*d600*/  FFMA.FTZ R7, R155, UR43, -R0 ;  /* 0x0000002b9b077c23 */ /* 0x000fe20008010800 */
[----:B------:R-:W-:Y:S02]  /*d610*/  LOP3.LUT R3, R5, UR25, R18, 0x96, !PT ;  /* 0x0000001905037c12 */ /* 0x000fe4000f8e9612 */
[----:B------:R-:W-:Y:S02]  /*d620*/  FMNMX.FTZ R8, R143, R8, !PT ;  /* 0x000000088f087209 */ /* 0x000fe40007810000 */
[----:B-1----:R-:W-:Y:S01]  /*d630*/  FMNMX.FTZ R6, R6, R9, !PT ;  /* 0x0000000906067209 */ /* 0x002fe20007810000 */
[----:B------:R1:W-:Y:S01]  /*d640*/  MUFU.EX2 R46, R7 ;  /* 0x00000007002e7308 */ /* 0x0003e20000000800 */
[----:B------:R-:W-:Y:S01]  /*d650*/  FMNMX.FTZ R9, R72, R8, !PT ;  /* 0x0000000848097209 */ /* 0x000fe20007810000 */
[----:B------:R-:W-:-:S06]  /*d660*/  FFMA.FTZ R8, R141, UR43, -R0 ;  /* 0x0000002b8d087c23 */ /* 0x000fcc0008010800 */
[----:B------:R2:W3:Y:S01]  /*d670*/  MUFU.EX2 R185, R8 ;  /* 0x0000000800b97308 */ /* 0x0004e20000000800 */
[----:B-1----:R-:W-:Y:S01]  /*d680*/  LOP3.LUT R7, R3, 0xffff, RZ, 0xc0, !PT ;  /* 0x0000ffff03077812 */ /* 0x002fe200078ec0ff */
[----:B------:R-:W1:Y:S03]  /*d690*/  SHFL.BFLY PT, R10, R6, 0x1, 0x1f ;  /* 0x0c201f00060a7f89 */ /* 0x000e6600000e0000 */
[----:B--2---:R-:W-:Y:S02]  /*d6a0*/  SHF.R.U32.HI R8, RZ, 0x8, R7 ;  /* 0x00000008ff087819 */ /* 0x004fe40000011607 */
[----:B------:R-:W-:-:S05]  /*d6b0*/  FMNMX.FTZ R7, R59, R9, !PT ;  /* 0x000000093b077209 */ /* 0x000fca0007810000 */
[----:B------:R-:W2:Y:S01]  /*d6c0*/  SHFL.BFLY PT, R9, R7, 0x2, 0x1f ;  /* 0x0c401f0007097f89 */ /* 0x000ea200000e0000 */
[--C-:B------:R-:W-:Y:S01]  /*d6d0*/  FFMA.FTZ R16, R61, UR43, -R0.reuse ;  /* 0x0000002b3d107c23 */ /* 0x100fe20008010800 */
[--C-:B------:R-:W-:Y:S01]  /*d6e0*/  FFMA.FTZ R15, R58, UR43, -R0.reuse ;  /* 0x0000002b3a0f7c23 */ /* 0x100fe20008010800 */
[--C-:B------:R-:W-:Y:S01]  /*d6f0*/  FFMA.FTZ R14, R50, UR43, -R0.reuse ;  /* 0x0000002b320e7c23 */ /* 0x100fe20008010800 */
[----:B------:R-:W-:Y:S01]  /*d700*/  FFMA.FTZ R17, R35, UR43, -R0 ;  /* 0x0000002b23117c23 */ /* 0x000fe20008010800 */
[----:B------:R-:W-:Y:S01]  /*d710*/  @!P2 HFMA2.BF16_V2 R54, -RZ.H0_H0, RZ.H0_H0, -R211.H0_H0 ;  /* 0x200000ffff36a231 */ /* 0x000fe200003409d3 */
[----:B---3--:R-:W-:Y:S02]  /*d720*/  F2FP.BF16.F32.PACK_AB R0, R185, R46 ;  /* 0x0000002eb900723e */ /* 0x008fe400000010ff */
[----:B-1----:R-:W-:Y:S02]  /*d730*/  FMNMX.FTZ R241, R6, R10, !PT ;  /* 0x0000000a06f17209 */ /* 0x002fe40007810000 */
[----:B------:R-:W-:-:S02]  /*d740*/  PRMT R201, R0, 0x7610, R201 ;  /* 0x0000761000c97816 */ /* 0x000fc400000000c9 */
[----:B------:R-:W-:Y:S01]  /*d750*/  @!P2 PRMT R211, R54, 0x5410, RZ ;  /* 0x0000541036d3a816 */ /* 0x000fe200000000ff */
[--C-:B------:R-:W-:Y:S01]  /*d760*/  FFMA.FTZ R11, R140, UR43, -R2.reuse ;  /* 0x0000002b8c0b7c23 */ /* 0x100fe20008010802 */
[----:B------:R-:W-:Y:S02]  /*d770*/  ISETP.LE.U32.AND P2, PT, R13, UR12, PT ;  /* 0x0000000c0d007c0c */ /* 0x000fe4000bf43070 */
[----:B--2---:R-:W-:Y:S01]  /*d780*/  FMNMX.FTZ R6, R7, R9, !PT ;  /* 0x0000000907067209 */ /* 0x004fe20007810000 */
        /* <DEDUP_REMOVED lines=11> */
[----:B------:R-:W2:Y:S01]  /*d840*/  MUFU.EX2 R229, R7 ;  /* 0x0000000700e57308 */ /* 0x000ea20000000800 */
        /* <DEDUP_REMOVED lines=19> */
[----:B--2---:R-:W-:Y:S01]  /*d980*/  F2FP.BF16.F32.PACK_AB R0, R229, R187 ;  /* 0x000000bbe500723e */ /* 0x004fe200000010ff */
[----:B------:R-:W-:Y:S01]  /*d990*/  @!P3 HFMA2.BF16_V2 R62, -RZ.H0_H0, RZ.H0_H0, -R200.H0_H0 ;  /* 0x200000ffff3eb231 */ /* 0x000fe200003409c8 */
[----:B-1----:R-:W-:-:S02]  /*d9a0*/  FMNMX.FTZ R240, R6, R2, !PT ;  /* 0x0000000206f07209 */ /* 0x002fc40007810000 */
[C---:B------:R-:W-:Y:S02]  /*d9b0*/  PRMT R196, R0.reuse, 0x7610, R196 ;  /* 0x0000761000c47816 */ /* 0x040fe400000000c4 */
[----:B------:R-:W-:Y:S01]  /*d9c0*/  PRMT R191, R0, 0x7632, R191 ;  /* 0x0000763200bf7816 */ /* 0x000fe200000000bf */
[----:B------:R-:W-:Y:S02]  /*d9d0*/  FMUL.FTZ R2, R240, UR43 ;  /* 0x0000002bf0027c20 */ /* 0x000fe40008410000 */
[----:B------:R-:W-:Y:S01]  /*d9e0*/  @!P5 HFMA2.BF16_V2 R42, -RZ.H0_H0, RZ.H0_H0, -R196.H0_H0 ;  /* 0x200000ffff2ad231 */ /* 0x000fe200003409c4 */
[----:B------:R-:W-:Y:S01]  /*d9f0*/  @!P3 PRMT R200, R62, 0x5410, RZ ;  /* 0x000054103ec8b816 */ /* 0x000fe200000000ff */
[----:B------:R-:W-:Y:S01]  /*da00*/  IMAD.MOV.U32 R228, RZ, RZ, R226 ;  /* 0x000000ffffe47224 */ /* 0x000fe200078e00e2 */
[----:B------:R-:W-:Y:S02]  /*da10*/  LOP3.LUT R0, R4, 0xff, RZ, 0xc0, !PT ;  /* 0x000000ff04007812 */ /* 0x000fe400078ec0ff */
[----:B------:R-:W-:-:S02]  /*da20*/  FSETP.NEU.FTZ.AND P3, PT, R240, -INF , PT ;  /* 0xff800000f000780b */ /* 0x000fc40003f7d000 */
[----:B------:R-:W-:Y:S02]  /*da30*/  PRMT R226, R196, 0x5410, R191 ;  /* 0x00005410c4e27816 */ /* 0x000fe400000000bf */
[----:B------:R-:W-:Y:S02]  /*da40*/  @!P5 PRMT R196, R42, 0x5410, RZ ;  /* 0x000054102ac4d816 */ /* 0x000fe400000000ff */
[----:B------:R-:W-:Y:S02]  /*da50*/  ISETP.LE.U32.AND P5, PT, R0, UR12, PT ;  /* 0x0000000c00007c0c */ /* 0x000fe4000bfa3070 */
[----:B------:R-:W-:Y:S01]  /*da60*/  FSEL R0, R2, RZ, P3 ;  /* 0x000000ff02007208 */ /* 0x000fe20001800000 */
[----:B------:R-:W-:Y:S01]  /*da70*/  @!P4 HFMA2.BF16_V2 R64, -RZ.H0_H0, RZ.H0_H0, -R204.H0_H0 ;  /* 0x200000ffff40c231 */ /* 0x000fe200003409cc */
[----:B------:R-:W-:Y:S03]  /*da80*/  MUFU.EX2 R16, R16 ;  /* 0x0000001000107308 */ /* 0x000fe60000000800 */
[----:B------:R-:W-:Y:S01]  /*da90*/  FFMA.FTZ R33, R216, UR43, -R0 ;  /* 0x0000002bd8217c23 */ /* 0x000fe20008010800 */
[----:B------:R-:W-:Y:S01]  /*daa0*/  IMAD.MOV.U32 R216, RZ, RZ, R46 ;  /* 0x000000ffffd87224 */ /* 0x000fe200078e002e */
[----:B------:R-:W-:-:S03]  /*dab0*/  @!P4 PRMT R204, R64, 0x5410, RZ ;  /* 0x0000541040ccc816 */ /* 0x000fc600000000ff */
[----:B------:R-:W1:Y:S01]  /*dac0*/  MUFU.EX2 R46, R15 ;  /* 0x0000000f002e7308 */ /* 0x000e620000000800 */
[----:B------:R-:W-:Y:S02]  /*dad0*/  @!P2 HFMA2.BF16_V2 R67, -RZ.H0_H0, RZ.H0_H0, -R191.H0_H0 ;  /* 0x200000ffff43a231 */ /* 0x000fe400003409bf */
        /* <DEDUP_REMOVED lines=15> */
[----:B------:R-:W-:-:S02]  /*dbd0*/  LOP3.LUT R0, R3, 0xff, RZ, 0xc0, !PT ;  /* 0x000000ff03007812 */ /* 0x000fc400078ec0ff */
[----:B------:R-:W-:Y:S02]  /*dbe0*/  @!P2 PRMT R191, R67, 0x5410, RZ ;  /* 0x0000541043bfa816 */ /* 0x000fe400000000ff */
[----:B------:R-:W-:Y:S02]  /*dbf0*/  LOP3.LUT R8, R8, 0xffff, RZ, 0xc0, !PT ;  /* 0x0000ffff08087812 */ /* 0x000fe400078ec0ff */
[----:B------:R-:W-:Y:S02]  /*dc00*/  ISETP.LE.U32.AND P2, PT, R0, UR12, PT ;  /* 0x0000000c00007c0c */ /* 0x000fe4000bf43070 */
[----:B------:R-:W-:Y:S01]  /*dc10*/  SHF.R.U32.HI R0, RZ, 0x18, R3 ;  /* 0x00000018ff007819 */ /* 0x000fe20000011603 */
[----:B------:R2:W-:Y:S01]  /*dc20*/  MUFU.EX2 R181, R14 ;  /* 0x0000000e00b57308 */ /* 0x0005e20000000800 */
[----:B------:R-:W-:Y:S01]  /*dc30*/  ISETP.LE.U32.AND P4, PT, R8, UR12, PT ;  /* 0x0000000c08007c0c */ /* 0x000fe2000bf83070 */
[----:B------:R-:W-:Y:S01]  /*dc40*/  IMAD.MOV.U32 R208, RZ, RZ, R45 ;  /* 0x000000ffffd07224 */ /* 0x000fe200078e002d */
[----:B-1----:R-:W-:-:S05]  /*dc50*/  F2FP.BF16.F32.PACK_AB R2, R46, R16 ;  /* 0x000000102e02723e */ /* 0x002fca00000010ff */
[----:B------:R-:W-:Y:S01]  /*dc60*/  MUFU.EX2 R188, R11 ;  /* 0x0000000b00bc7308 */ /* 0x000fe20000000800 */
[----:B------:R-:W-:Y:S02]  /*dc70*/  LOP3.LUT R8, R4, 0xffff, RZ, 0xc0, !PT ;  /* 0x0000ffff04087812 */ /* 0x000fe400078ec0ff */
[----:B--2---:R-:W-:Y:S02]  /*dc80*/  FSEL R14, R241, RZ, P6 ;  /* 0x000000fff10e7208 */ /* 0x004fe40003000000 */
        /* <DEDUP_REMOVED lines=10> */
[----:B------:R-:W-:Y:S02]  /*dd30*/  LOP3.LUT R2, R0, 0xffff, RZ, 0xc0, !PT ;  /* 0x0000ffff00027812 */ /* 0x000fe400078ec0ff */
[----:B------:R-:W-:Y:S02]  /*dd40*/  PRMT R202, R175, 0x5410, R174 ;  /* 0x00005410afca7816 */ /* 0x000fe400000000ae */
[--C-:B------:R-:W-:Y:S02]  /*dd50*/  SHF.R.U32.HI R10, RZ, 0x10, R4.reuse ;  /* 0x00000010ff0a7819 */ /* 0x100fe40000011604 */
[----:B------:R-:W-:Y:S01]  /*dd60*/  SHF.R.U32.HI R5, RZ, 0x18, R4 ;  /* 0x00000018ff057819 */ /* 0x000fe20000011604 */
[----:B------:R-:W-:Y:S01]  /*dd70*/  FADD.FTZ R4, R71, -R66 ;  /* 0x8000004247047221 */ /* 0x000fe20000010000 */
[----:B------:R-:W-:Y:S02]  /*dd80*/  @!P4 PRMT R174, R63, 0x5410, RZ ;  /* 0x000054103faec816 */ /* 0x000fe400000000ff */
[----:B------:R-:W-:-:S02]  /*dd90*/  ISETP.LE.U32.AND P4, PT, R2, UR12, PT ;  /* 0x0000000c02007c0c */ /* 0x000fc4000bf83070 */
[----:B-1----:R-:W-:Y:S01]  /*dda0*/  F2FP.BF16.F32.PACK_AB R2, R45, R188 ;  /* 0x000000bc2d02723e */ /* 0x002fe200000010ff */
[----:B------:R-:W-:-:S03]  /*ddb0*/  FMUL.FTZ R4, R4, UR43 ;  /* 0x0000002b04047c20 */ /* 0x000fc60008410000 */
[C---:B------:R-:W-:Y:S01]  /*ddc0*/  PRMT R173, R2.reuse, 0x7610, R173 ;  /* 0x0000761002ad7816 */ /* 0x040fe200000000ad */
[----:B------:R1:W-:Y:S01]  /*ddd0*/  MUFU.EX2 R0, R4 ;  /* 0x0000000400007308 */ /* 0x0003e20000000800 */
[----:B------:R-:W-:Y:S02]  /*dde0*/  PRMT R172, R2, 0x7632, R172 ;  /* 0x0000763202ac7816 */ /* 0x000fe400000000ac */
[----:B------:R-:W-:Y:S02]  /*ddf0*/  LOP3.LUT R2, R10, 0xff, RZ, 0xc0, !PT ;  /* 0x000000ff0a027812 */ /* 0x000fe400078ec0ff */
[----:B------:R-:W-:Y:S01]  /*de00*/  PRMT R203, R173, 0x5410, R172 ;  /* 0x00005410adcb7816 */ /* 0x000fe200000000ac */
[----:B-1----:R-:W-:Y:S01]  /*de10*/  FADD.FTZ R4, R68, -R6 ;  /* 0x8000000644047221 */ /* 0x002fe20000010000 */
[----:B------:R-:W-:-:S05]  /*de20*/  @!P3 HFMA2.BF16_V2 R68, -RZ.H0_H0, RZ.H0_H0, -R173.H0_H0 ;  /* 0x200000ffff44b231 */ /* 0x000fca00003409ad */
[----:B------:R-:W-:Y:S02]  /*de30*/  @!P3 PRMT R173, R68, 0x5410, RZ ;  /* 0x0000541044adb816 */ /* 0x000fe400000000ff */
[----:B------:R-:W-:Y:S01]  /*de40*/  ISETP.LE.U32.AND P3, PT, R2, UR12, PT ;  /* 0x0000000c02007c0c */ /* 0x000fe2000bf63070 */
[----:B------:R-:W-:Y:S01]  /*de50*/  FMUL.FTZ R2, R4, UR43 ;  /* 0x0000002b04027c20 */ /* 0x000fe20008410000 */
[----:B------:R-:W-:Y:S08]  /*de60*/  MUFU.EX2 R9, R9 ;  /* 0x0000000900097308 */ /* 0x000ff00000000800 */
[----:B------:R-:W1:Y:S08]  /*de70*/  MUFU.EX2 R2, R2 ;  /* 0x0000000200027308 */ /* 0x000e700000000800 */
[----:B------:R-:W2:Y:S01]  /*de80*/  MUFU.EX2 R18, R18 ;  /* 0x0000001200127308 */ /* 0x000ea20000000800 */
[----:B------:R-:W-:-:S02]  /*de90*/  IMAD.MOV.U32 R198, RZ, RZ, R47 ;  /* 0x000000ffffc67224 */ /* 0x000fc400078e002f */
[----:B------:R-:W-:-:S05]  /*dea0*/  FADD.FTZ R7, R70, -R24 ;  /* 0x8000001846077221 */ /* 0x000fca0000010000 */
[----:B------:R3:W-:Y:S01]  /*deb0*/  MUFU.EX2 R47, R19 ;  /* 0x00000013002f7308 */ /* 0x0007e20000000800 */
[----:B-1----:R-:W-:Y:S01]  /*dec0*/  FFMA.FTZ R194, R194, R2, R9 ;  /* 0x00000002c2c27223 */ /* 0x002fe20000010009 */
[----:B--2---:R-:W-:Y:S01]  /*ded0*/  F2FP.BF16.F32.PACK_AB R24, R18, R9 ;  /* 0x000000091218723e */ /* 0x004fe200000010ff */
[----:B---3--:R-:W-:-:S04]  /*dee0*/  IMAD.MOV.U32 R19, RZ, RZ, R16 ;  /* 0x000000ffff137224 */ /* 0x008fc800078e0010 */
[----:B------:R-:W-:Y:S02]  /*def0*/  IMAD.MOV.U32 R9, RZ, RZ, R19 ;  /* 0x000000ffff097224 */ /* 0x000fe400078e0013 */
[----:B------:R-:W-:Y:S02]  /*df00*/  IMAD.MOV.U32 R19, RZ, RZ, R233 ;  /* 0x000000ffff137224 */ /* 0x000fe400078e00e9 */
[----:B------:R-:W2:Y:S01]  /*df10*/  LDL R233, [R1+0x118] ;  /* 0x0001180001e97983 */ /* 0x000ea20000100800 */
[----:B------:R-:W1:Y:S01]  /*df20*/  MUFU.EX2 R12, R12 ;  /* 0x0000000c000c7308 */ /* 0x000e620000000800 */
[----:B------:R-:W-:-:S07]  /*df30*/  FMUL.FTZ R3, R7, UR43 ;  /* 0x0000002b07037c20 */ /* 0x000fce0008410000 */
[----:B------:R-:W3:Y:S01]  /*df40*/  MUFU.EX2 R176, R17 ;  /* 0x0000001100b07308 */ /* 0x000ee20000000800 */
[----:B------:R-:W-:-:S07]  /*df50*/  @!P2 HFMA2.BF16_V2 R65, -RZ.H0_H0, RZ.H0_H0, -R175.H0_H0 ;  /* 0x200000ffff41a231 */ /* 0x000fce00003409af */
[----:B------:R-:W4:Y:S01]  /*df60*/  MUFU.EX2 R3, R3 ;  /* 0x0000000300037308 */ /* 0x000f220000000800 */
[----:B-1----:R-:W-:Y:S02]  /*df70*/  F2FP.BF16.F32.PACK_AB R4, R47, R12 ;  /* 0x0000000c2f04723e */ /* 0x002fe400000010ff */
[----:B------:R-:W-:Y:S02]  /*df80*/  @!P2 PRMT R175, R65, 0x5410, RZ ;  /* 0x0000541041afa816 */ /* 0x000fe400000000ff */
[----:B------:R-:W-:Y:S02]  /*df90*/  ISETP.LE.U32.AND P2, PT, R5, UR12, PT ;  /* 0x0000000c05007c0c */ /* 0x000fe4000bf43070 */
[----:B------:R-:W-:Y:S02]  /*dfa0*/  PRMT R169, R4, 0x7610, R169 ;  /* 0x0000761004a97816 */ /* 0x000fe400000000a9 */
[----:B---3--:R-:W-:Y:S02]  /*dfb0*/  F2FP.BF16.F32.PACK_AB R5, R176, R181 ;  /* 0x000000b5b005723e */ /* 0x008fe400000010ff */
[----:B------:R-:W-:Y:S01]  /*dfc0*/  PRMT R168, R4, 0x7632, R168 ;  /* 0x0000763204a87816 */ /* 0x000fe200000000a8 */
[----:B------:R-:W-:Y:S01]  /*dfd0*/  FADD.FTZ R4, R69, -R14 ;  /* 0x8000000e45047221 */ /* 0x000fe20000010000 */
[----:B------:R-:W-:-:S02]  /*dfe0*/  PRMT R171, R5, 0x7610, R171 ;  /* 0x0000761005ab7816 */ /* 0x000fc400000000ab */
[----:B------:R-:W-:Y:S01]  /*dff0*/  PRMT R170, R5, 0x7632, R170 ;  /* 0x0000763205aa7816 */ /* 0x000fe200000000aa */
[----:B------:R-:W-:Y:S01]  /*e000*/  FMUL.FTZ R5, R4, UR43 ;  /* 0x0000002b04057c20 */ /* 0x000fe20008410000 */
[----:B------:R-:W-:Y:S02]  /*e010*/  IMAD.MOV.U32 R16, RZ, RZ, R145 ;  /* 0x000000ffff107224 */ /* 0x000fe400078e0091 */
[----:B------:R-:W-:Y:S01]  /*e020*/  FADD.FTZ R43, R18, R194 ;  /* 0x000000c2122b7221 */ /* 0x000fe20000010000 */
[-C--:B------:R-:W-:Y:S01]  /*e030*/  FFMA.FTZ R7, R243, R0.reuse, R165 ;  /* 0x00000000f3077223 */ /* 0x080fe200000100a5 */
[----:B----4-:R-:W-:Y:S01]  /*e040*/  FFMA.FTZ R6, R245, R3, R164 ;  /* 0x00000003f5067223 */ /* 0x010fe200000100a4 */
[----:B------:R-:W-:Y:S02]  /*e050*/  IMAD.MOV.U32 R14, RZ, RZ, R229 ;  /* 0x000000ffff0e7224 */ /* 0x000fe400078e00e5 */
[----:B------:R-:W-:Y:S01]  /*e060*/  FMUL.FTZ R145, R116, R0 ;  /* 0x0000000074917220 */ /* 0x000fe20000410000 */
[----:B------:R-:W-:-:S02]  /*e070*/  IMAD.MOV.U32 R199, RZ, RZ, R180 ;  /* 0x000000ffffc77224 */ /* 0x000fc400078e00b4 */
        /* <DEDUP_REMOVED lines=16> */
[----:B------:R-:W1:Y:S02]  /*e180*/  MUFU.EX2 R0, R5 ;  /* 0x0000000500007308 */ /* 0x000e640000000800 */
[----:B-1----:R-:W-:Y:S01]  /*e190*/  FMUL.FTZ R113, R97, R0 ;  /* 0x0000000061717220 */ /* 0x002fe20000410000 */
[----:B------:R-:W-:Y:S02]  /*e1a0*/  IMAD.MOV.U32 R97, RZ, RZ, R18 ;  /* 0x000000ffff617224 */ /* 0x000fe400078e0012 */
[----:B------:R-:W-:Y:S02]  /*e1b0*/  IMAD.MOV.U32 R18, RZ, RZ, R14 ;  /* 0x000000ffff127224 */ /* 0x000fe400078e000e */
[----:B------:R-:W-:Y:S02]  /*e1c0*/  FADD.FTZ R14, R74, R7 ;  /* 0x000000074a0e7221 */ /* 0x000fe40000010000 */
[----:B------:R1:W3:Y:S01]  /*e1d0*/  LDL.LU R74, [R1+0x1cc] ;  /* 0x0001cc00014a7983 */ /* 0x0002e20000300800 */
[----:B------:R-:W4:Y:S01]  /*e1e0*/  MUFU.EX2 R4, R22 ;  /* 0x0000001600047308 */ /* 0x000f220000000800 */
[----:B------:R-:W-:-:S02]  /*e1f0*/  @!P6 HFMA2.BF16_V2 R71, -RZ.H0_H0, RZ.H0_H0, -R172.H0_H0 ;  /* 0x200000ffff47e231 */ /* 0x000fc400003409ac */
[----:B------:R-:W-:Y:S02]  /*e200*/  @!P5 HFMA2.BF16_V2 R75, -RZ.H0_H0, RZ.H0_H0, -R171.H0_H0 ;  /* 0x200000ffff4bd231 */ /* 0x000fe400003409ab */
[----:B------:R-:W-:Y:S01]  /*e210*/  IMAD.MOV.U32 R11, RZ, RZ, R185 ;  /* 0x000000ffff0b7224 */ /* 0x000fe200078e00b9 */
[----:B------:R-:W-:Y:S01]  /*e220*/  PRMT R67, R171, 0x5410, R170 ;  /* 0x00005410ab437816 */ /* 0x000fe200000000aa */
[----:B------:R-:W-:Y:S01]  /*e230*/  IMAD.MOV.U32 R65, RZ, RZ, R190 ;  /* 0x000000ffff417224 */ /* 0x000fe200078e00be */
[----:B------:R-:W-:Y:S01]  /*e240*/  @!P6 PRMT R172, R71, 0x5410, RZ ;  /* 0x0000541047ace816 */ /* 0x000fe200000000ff */
[----:B------:R-:W-:Y:S01]  /*e250*/  IMAD.MOV.U32 R207, RZ, RZ, R189 ;  /* 0x000000ffffcf7224 */ /* 0x000fe200078e00bd */
[----:B------:R-:W-:Y:S01]  /*e260*/  @!P5 PRMT R171, R75, 0x5410, RZ ;  /* 0x000054104babd816 */ /* 0x000fe200000000ff */
        /* <DEDUP_REMOVED lines=18> */
[----:B------:R-:W-:-:S02]  /*e390*/  IMAD.MOV.U32 R139, RZ, RZ, R237 ;  /* 0x000000ffff8b7224 */ /* 0x000fc400078e00ed */
[-C--:B----4-:R-:W-:Y:S01]  /*e3a0*/  FFMA.FTZ R3, R193, R0.reuse, R4 ;  /* 0x00000000c1037223 */ /* 0x090fe20000010004 */
        /* <DEDUP_REMOVED lines=16> */
[----:B------:R4:W1:Y:S01]  /*e4b0*/  MUFU.EX2 R0, R23 ;  /* 0x0000001700007308 */ /* 0x0008620000000800 */
[----:B------:R-:W-:Y:S01]  /*e4c0*/  FMUL.FTZ R115, R99, R2 ;  /* 0x0000000263737220 */ /* 0x000fe20000410000 */
[----:B------:R-:W-:Y:S02]  /*e4d0*/  IMAD.MOV.U32 R99, RZ, RZ, R118 ;  /* 0x000000ffff637224 */ /* 0x000fe400078e0076 */
[----:B------:R-:W-:Y:S02]  /*e4e0*/  IMAD.MOV.U32 R22, RZ, RZ, R208 ;  /* 0x000000ffff167224 */ /* 0x000fe400078e00d0 */
[----:B------:R-:W-:Y:S02]  /*e4f0*/  IMAD.MOV.U32 R119, RZ, RZ, R17 ;  /* 0x000000ffff777224 */ /* 0x000fe400078e0011 */
[----:B------:R-:W-:Y:S02]  /*e500*/  IMAD.MOV.U32 R118, RZ, RZ, R16 ;  /* 0x000000ffff767224 */ /* 0x000fe400078e0010 */
[----:B------:R-:W-:-:S02]  /*e510*/  IMAD.MOV.U32 R102, RZ, RZ, R9 ;  /* 0x000000ffff667224 */ /* 0x000fc400078e0009 */
[----:B----4-:R-:W-:Y:S01]  /*e520*/  IMAD.MOV.U32 R23, RZ, RZ, R22 ;  /* 0x000000ffff177224 */ /* 0x010fe200078e0016 */
[C---:B-1----:R-:W-:Y:S01]  /*e530*/  F2FP.BF16.F32.PACK_AB R15, R0.reuse, R4 ;  /* 0x00000004000f723e */ /* 0x042fe200000010ff */
[----:B------:R-:W-:Y:S01]  /*e540*/  FADD.FTZ R22, R0, R3 ;  /* 0x0000000300167221 */ /* 0x000fe20000010000 */
[----:B------:R-:W-:Y:S02]  /*e550*/  IMAD.MOV.U32 R9, RZ, RZ, R13 ;  /* 0x000000ffff097224 */ /* 0x000fe400078e000d */
[----:B------:R-:W-:Y:S02]  /*e560*/  IMAD.MOV.U32 R7, RZ, RZ, R12 ;  /* 0x000000ffff077224 */ /* 0x000fe400078e000c */
[----:B------:R-:W-:Y:S02]  /*e570*/  IMAD.MOV.U32 R136, RZ, RZ, R216 ;  /* 0x000000ffff887224 */ /* 0x000fe400078e00d8 */
        /* <DEDUP_REMOVED lines=19> */
[----:B------:R-:W-:Y:S02]  /*e6b0*/  IMAD.MOV.U32 R5, RZ, RZ, R10 ;  /* 0x000000ffff057224 */ /* 0x000fe400078e000a */
[----:B------:R-:W-:Y:S02]  /*e6c0*/  IMAD.MOV.U32 R103, RZ, RZ, R11 ;  /* 0x000000ffff677224 */ /* 0x000fe400078e000b */
[----:B------:R-:W-:Y:S02]  /*e6d0*/  IMAD.MOV.U32 R98, RZ, RZ, R139 ;  /* 0x000000ffff627224 */ /* 0x000fe400078e008b */
[----:B------:R-:W-:Y:S02]  /*e6e0*/  IMAD.MOV.U32 R139, RZ, RZ, R136 ;  /* 0x000000ffff8b7224 */ /* 0x000fe400078e0088 */
[----:B------:R-:W-:Y:S02]  /*e6f0*/  IMAD.MOV.U32 R136, RZ, RZ, R18 ;  /* 0x000000ffff887224 */ /* 0x000fe400078e0012 */
[----:B------:R-:W-:Y:S01]  /*e700*/  FADD.FTZ R18, R153, R6 ;  /* 0x0000000699127221 */ /* 0x000fe20000010000 */
[----:B------:R-:W-:-:S05]  /*e710*/  @!P4 HFMA2.BF16_V2 R142, -RZ.H0_H0, RZ.H0_H0, -R170.H0_H0 ;  /* 0x200000ffff8ec231 */ /* 0x000fca00003409aa */
[----:B------:R-:W-:Y:S01]  /*e720*/  @!P4 PRMT R170, R142, 0x5410, RZ ;  /* 0x000054108eaac816 */ /* 0x000fe200000000ff */
[----:B------:R-:W-:Y:S01]  /*e730*/  @!P2 HFMA2.BF16_V2 R140, -RZ.H0_H0, RZ.H0_H0, -R168.H0_H0 ;  /* 0x200000ffff8ca231 */ /* 0x000fe200003409a8 */
[----:B------:R-:W-:Y:S01]  /*e740*/  PRMT R66, R169, 0x5410, R168 ;  /* 0x00005410a9427816 */ /* 0x000fe200000000a8 */
[----:B------:R-:W-:-:S03]  /*e750*/  @!P3 HFMA2.BF16_V2 R141, -RZ.H0_H0, RZ.H0_H0, -R169.H0_H0 ;  /* 0x200000ffff8db231 */ /* 0x000fc600003409a9 */
[----:B------:R-:W-:Y:S02]  /*e760*/  @!P2 PRMT R168, R140, 0x5410, RZ ;  /* 0x000054108ca8a816 */ /* 0x000fe400000000ff */
[----:B------:R-:W-:Y:S01]  /*e770*/  @!P3 PRMT R169, R141, 0x5410, RZ ;  /* 0x000054108da9b816 */ /* 0x000fe200000000ff */
[----:B--2---:R-:W-:-:S05]  /*e780*/  IMAD.WIDE.U32 R16, R233, -0x326172a9, RZ ;  /* 0xcd9e8d57e9107825 */ /* 0x004fca00078e00ff */
[----:B------:R-:W-:-:S05]  /*e790*/  LOP3.LUT R0, R17, R97, RZ, 0x3c, !PT ;  /* 0x0000006111007212 */ /* 0x000fca00078e3cff */
[----:B------:R-:W-:Y:S01]  /*e7a0*/  IMAD.WIDE.U32 R12, R0, -0x2daee0ad, RZ ;  /* 0xd2511f53000c7825 */ /* 0x000fe200078e00ff */
[----:B------:R-:W-:-:S04]  /*e7b0*/  LOP3.LUT R2, R21, UR42, R16, 0x96, !PT ;  /* 0x0000002a15027c12 */ /* 0x000fc8000f8e9610 */
[----:B------:R-:W-:Y:S01]  /*e7c0*/  LOP3.LUT R0, R13, UR41, R220, 0x96, !PT ;  /* 0x000000290d007c12 */ /* 0x000fe2000f8e96dc */
[----:B------:R-:W-:-:S04]  /*e7d0*/  IMAD.WIDE.U32 R2, R2, -0x2daee0ad, RZ ;  /* 0xd2511f5302027825 */ /* 0x000fc800078e00ff */
[----:B------:R-:W-:Y:S01]  /*e7e0*/  IMAD.WIDE.U32 R10, R0, -0x326172a9, RZ ;  /* 0xcd9e8d57000a7825 */ /* 0x000fe200078e00ff */
[----:B------:R-:W-:-:S04]  /*e7f0*/  LOP3.LUT R0, R3, UR39, R12, 0x96, !PT ;  /* 0x0000002703007c12 */ /* 0x000fc8000f8e960c */
[----:B------:R-:W-:Y:S01]  /*e800*/  LOP3.LUT R3, R11, UR40, R20, 0x96, !PT ;  /* 0x000000280b037c12 */ /* 0x000fe2000f8e9614 */
[----:B------:R-:W-:Y:S02]  /*e810*/  IMAD.MOV.U32 R20, RZ, RZ, R98 ;  /* 0x000000ffff147224 */ /* 0x000fe400078e0062 */
[----:B------:R-:W-:Y:S02]  /*e820*/  IMAD.MOV.U32 R98, RZ, RZ, R5 ;  /* 0x000000ffff627224 */ /* 0x000fe400078e0005 */
[----:B------:R-:W-:-:S04]  /*e830*/  IMAD.WIDE.U32 R4, R3, -0x2daee0ad, RZ ;  /* 0xd2511f5303047825 */ /* 0x000fc800078e00ff */
[----:B------:R-:W-:Y:S02]  /*e840*/  IMAD.MOV.U32 R13, RZ, RZ, R99 ;  /* 0x000000ffff0d7224 */ /* 0x000fe400078e0063 */
        /* <DEDUP_REMOVED lines=13> */
[----:B------:R-:W-:-:S04]  /*e920*/  IMAD.WIDE.U32 R4, R3, -0x326172a9, RZ ;  /* 0xcd9e8d5703047825 */ /* 0x000fc800078e00ff */
[----:B------:R-:W-:-:S05]  /*e930*/  IMAD.WIDE.U32 R2, R2, -0x326172a9, RZ ;  /* 0xcd9e8d5702027825 */ /* 0x000fca00078e00ff */
[----:B------:R-:W-:-:S04]  /*e940*/  LOP3.LUT R0, R3, UR22, R4, 0x96, !PT ;  /* 0x0000001603007c12 */ /* 0x000fc8000f8e9604 */
[----:B------:R-:W-:-:S04]  /*e950*/  LOP3.LUT R4, R0, 0xff, RZ, 0xc0, !PT ;  /* 0x000000ff00047812 */ /* 0x000fc800078ec0ff */
        /* <DEDUP_REMOVED lines=9> */
[----:B------:R-:W-:Y:S01]  /*e9f0*/  LOP3.LUT R6, R5, UR30, R6, 0x96, !PT ;  /* 0x0000001e05067c12 */ /* 0x000fe2000f8e9606 */
[----:B------:R-:W-:Y:S02]  /*ea00*/  IMAD.MOV.U32 R5, RZ, RZ, R13 ;  /* 0x000000ffff057224 */ /* 0x000fe400078e000d */
[--C-:B------:R-:W-:Y:S01]  /*ea10*/  FADD.FTZ R13, R144, R14.reuse ;  /* 0x0000000e900d7221 */ /* 0x100fe20000010000 */
[----:B------:R-:W-:Y:S01]  /*ea20*/  ISETP.LE.U32.AND P5, PT, R0, UR12, PT ;  /* 0x0000000c00007c0c */ /* 0x000fe2000bfa3070 */
[----:B------:R-:W-:Y:S01]  /*ea30*/  @!P4 HFMA2.BF16_V2 R48, -RZ.H0_H0, RZ.H0_H0, -R15.H0_H0 ;  /* 0x200000ffff30c231 */ /* 0x000fe2000034090f */
[----:B------:R-:W-:Y:S01]  /*ea40*/  PRMT R14, R15, 0x7632, R14 ;  /* 0x000076320f0e7816 */ /* 0x000fe2000000000e */
[----:B------:R-:W2:Y:S01]  /*ea50*/  LDL.LU R144, [R1+0x1c8] ;  /* 0x0001c80001907983 */ /* 0x000ea20000300800 */
[----:B------:R-:W-:Y:S01]  /*ea60*/  LOP3.LUT R0, R2, 0xffff, RZ, 0xc0, !PT ;  /* 0x0000ffff02007812 */ /* 0x000fe200078ec0ff */
[----:B------:R-:W-:-:S02]  /*ea70*/  IMAD.MOV.U32 R3, RZ, RZ, R19 ;  /* 0x000000ffff037224 */ /* 0x000fc400078e0013 */
[----:B------:R1:W-:Y:S02]  /*ea80*/  MUFU.EX2 R19, R31 ;  /* 0x0000001f00137308 */ /* 0x0003e40000000800 */
[----:B-1----:R-:W-:Y:S01]  /*ea90*/  IMAD.MOV.U32 R31, RZ, RZ, R65 ;  /* 0x000000ffff1f7224 */ /* 0x002fe200078e0041 */
[----:B------:R-:W-:Y:S02]  /*eaa0*/  PRMT R65, R15, 0x5410, R14 ;  /* 0x000054100f417816 */ /* 0x000fe4000000000e */
[----:B------:R-:W-:Y:S01]  /*eab0*/  @!P4 PRMT R15, R48, 0x5410, RZ ;  /* 0x00005410300fc816 */ /* 0x000fe200000000ff */
[----:B------:R-:W-:Y:S02]  /*eac0*/  IMAD.MOV.U32 R48, RZ, RZ, R145 ;  /* 0x000000ffff307224 */ /* 0x000fe400078e0091 */
[----:B------:R-:W4:Y:S01]  /*ead0*/  LDL.LU R145, [R1+0x1c4] ;  /* 0x0001c40001917983 */ /* 0x000f220000300800 */
[----:B------:R-:W-:-:S04]  /*eae0*/  LOP3.LUT R4, R4, 0xff, RZ, 0xc0, !PT ;  /* 0x000000ff04047812 */ /* 0x000fc800078ec0ff */
[----:B------:R-:W-:Y:S02]  /*eaf0*/  ISETP.LE.U32.AND P6, PT, R4, UR12, PT ;  /* 0x0000000c04007c0c */ /* 0x000fe4000bfc3070 */
[----:B------:R1:W3:Y:S01]  /*eb00*/  MUFU.EX2 R4, R25 ;  /* 0x0000001900047308 */ /* 0x0002e20000000800 */
[----:B------:R-:W-:Y:S01]  /*eb10*/  @!P2 HFMA2.BF16_V2 R49, -RZ.H0_H0, RZ.H0_H0, -R14.H0_H0 ;  /* 0x200000ffff31a231 */ /* 0x000fe2000034090e */
[----:B------:R-:W-:Y:S02]  /*eb20*/  SHF.R.U32.HI R0, RZ, 0x8, R0 ;  /* 0x00000008ff007819 */ /* 0x000fe40000011600 */
[----:B------:R-:W-:Y:S02]  /*eb30*/  PRMT R17, R24, 0x7632, R17 ;  /* 0x0000763218117816 */ /* 0x000fe40000000011 */
[----:B------:R-:W-:Y:S01]  /*eb40*/  @!P2 PRMT R14, R49, 0x5410, RZ ;  /* 0x00005410310ea816 */ /* 0x000fe200000000ff */
[----:B------:R-:W-:Y:S01]  /*eb50*/  IMAD.MOV.U32 R49, RZ, RZ, R177 ;  /* 0x000000ffff317224 */ /* 0x000fe200078e00b1 */
[----:B------:R-:W-:Y:S01]  /*eb60*/  LOP3.LUT R0, R0, 0xffff, RZ, 0xc0, !PT ;  /* 0x0000ffff00007812 */ /* 0x000fe200078ec0ff */
[----:B------:R-:W-:Y:S01]  /*eb70*/  @!P3 HFMA2.BF16_V2 R50, -RZ.H0_H0, RZ.H0_H0, -R17.H0_H0 ;  /* 0x200000ffff32b231 */ /* 0x000fe20000340911 */
[----:B------:R-:W-:Y:S01]  /*eb80*/  LOP3.LUT R7, R167, UR42, R16, 0x96, !PT ;  /* 0x0000002aa7077c12 */ /* 0x000fe2000f8e9610 */
[----:B------:R-:W-:Y:S01]  /*eb90*/  FADD.FTZ R18, R152, R18 ;  /* 0x0000001298127221 */ /* 0x000fe20000010000 */
[----:B------:R-:W-:Y:S01]  /*eba0*/  PRMT R16, R24, 0x7610, R16 ;  /* 0x0000761018107816 */ /* 0x000fe20000000010 */
[----:B------:R-:W-:Y:S01]  /*ebb0*/  MUFU.EX2 R54, R54 ;  /* 0x0000003600367308 */ /* 0x000fe20000000800 */
[----:B------:R-:W-:Y:S01]  /*ebc0*/  ISETP.LE.U32.AND P2, PT, R0, UR12, PT ;  /* 0x0000000c00007c0c */ /* 0x000fe2000bf43070 */
[----:B------:R-:W-:Y:S01]  /*ebd0*/  IMAD.MOV.U32 R0, RZ, RZ, R49 ;  /* 0x000000ffff007224 */ /* 0x000fe200078e0031 */
[----:B------:R-:W-:Y:S01]  /*ebe0*/  PRMT R49, R16, 0x5410, R17 ;  /* 0x0000541010317816 */ /* 0x000fe20000000011 */
[----:B-1----:R-:W-:Y:S01]  /*ebf0*/  IMAD.MOV.U32 R25, RZ, RZ, R5 ;  /* 0x000000ffff197224 */ /* 0x002fe200078e0005 */
[--C-:B------:R-:W-:Y:S01]  /*ec00*/  SHF.R.U32.HI R5, RZ, 0x10, R2.reuse ;  /* 0x00000010ff057819 */ /* 0x100fe20000011602 */
[----:B------:R-:W-:Y:S01]  /*ec10*/  USHF.L.U32 UR4, UR17, 0x3, URZ ;  /* 0x0000000311047899 */ /* 0x000fe2000800063f */
[----:B------:R-:W-:Y:S01]  /*ec20*/  SHF.R.U32.HI R2, RZ, 0x18, R2 ;  /* 0x00000018ff027819 */ /* 0x000fe20000011602 */
[----:B------:R-:W4:Y:S01]  /*ec30*/  LDL.LU R177, [R1+0x1c0] ;  /* 0x0001c00001b17983 */ /* 0x000f220000300800 */
[----:B------:R-:W-:Y:S01]  /*ec40*/  @!P3 PRMT R17, R50, 0x5410, RZ ;  /* 0x000054103211b816 */ /* 0x000fe200000000ff */
[----:B------:R-:W-:-:S02]  /*ec50*/  IMAD.MOV.U32 R50, RZ, RZ, R9 ;  /* 0x000000ffff327224 */ /* 0x000fc400078e0009 */
[----:B---3--:R-:W-:Y:S01]  /*ec60*/  FADD.FTZ R9, R4, R22 ;  /* 0x0000001604097221 */ /* 0x008fe20000010000 */
[----:B------:R-:W-:Y:S01]  /*ec70*/  IMAD.MOV.U32 R22, RZ, RZ, R3 ;  /* 0x000000ffff167224 */ /* 0x000fe200078e0003 */
[----:B------:R-:W-:Y:S01]  /*ec80*/  ISETP.LE.U32.AND P4, PT, R2, UR12, PT ;  /* 0x0000000c02007c0c */ /* 0x000fe2000bf83070 */
[----:B------:R-:W-:Y:S02]  /*ec90*/  IMAD.WIDE.U32 R2, R6, -0x2daee0ad, RZ ;  /* 0xd2511f5306027825 */ /* 0x000fe400078e00ff */
[----:B------:R1:W3:Y:S01]  /*eca0*/  MUFU.EX2 R6, R33 ;  /* 0x0000002100067308 */ /* 0x0002e20000000800 */
[----:B------:R-:W-:Y:S01]  /*ecb0*/  F2FP.BF16.F32.PACK_AB R4, R19, R4 ;  /* 0x000000041304723e */ /* 0x000fe200000010ff */
[----:B------:R-:W-:Y:S01]  /*ecc0*/  @!P6 HFMA2.BF16_V2 R57, -RZ.H0_H0, RZ.H0_H0, -R16.H0_H0 ;  /* 0x200000ffff39e231 */ /* 0x000fe20000340910 */
[----:B------:R-:W-:Y:S02]  /*ecd0*/  LOP3.LUT R11, R11, UR40, R166, 0x96, !PT ;  /* 0x000000280b0b7c12 */ /* 0x000fe4000f8e96a6 */
[----:B------:R-:W-:-:S02]  /*ece0*/  PRMT R167, R4, 0x7610, R167 ;  /* 0x0000761004a77816 */ /* 0x000fc400000000a7 */
[----:B------:R-:W-:Y:S01]  /*ecf0*/  PRMT R166, R4, 0x7632, R166 ;  /* 0x0000763204a67816 */ /* 0x000fe200000000a6 */
[----:B-1----:R-:W-:Y:S02]  /*ed00*/  IMAD.MOV.U32 R33, RZ, RZ, R22 ;  /* 0x000000ffff217224 */ /* 0x002fe400078e0016 */
[----:B------:R-:W-:Y:S02]  /*ed10*/  IMAD.MOV.U32 R22, RZ, RZ, R50 ;  /* 0x000000ffff167224 */ /* 0x000fe400078e0032 */
[----:B------:R-:W-:Y:S01]  /*ed20*/  IMAD.MOV.U32 R50, RZ, RZ, R0 ;  /* 0x000000ffff327224 */ /* 0x000fe200078e0000 */
[----:B------:R-:W-:-:S04]  /*ed30*/  LOP3.LUT R0, R3, UR25, R8, 0x96, !PT ;  /* 0x0000001903007c12 */ /* 0x000fc8000f8e9608 */
[----:B------:R-:W-:Y:S02]  /*ed40*/  SHF.R.U32.HI R4, RZ, 0x10, R0 ;  /* 0x00000010ff047819 */ /* 0x000fe40000011600 */
[----:B------:R-:W-:Y:S01]  /*ed50*/  @!P6 PRMT R16, R57, 0x5410, RZ ;  /* 0x000054103910e816 */ /* 0x000fe200000000ff */
[----:B------:R-:W-:Y:S01]  /*ed60*/  IMAD.MOV.U32 R57, RZ, RZ, R23 ;  /* 0x000000ffff397224 */ /* 0x000fe200078e0017 */
[----:B------:R-:W-:Y:S01]  /*ed70*/  LOP3.LUT R4, R4, 0xff, RZ, 0xc0, !PT ;  /* 0x000000ff04047812 */ /* 0x000fe200078ec0ff */
[----:B------:R-:W-:Y:S01]  /*ed80*/  @!P2 HFMA2.BF16_V2 R59, -RZ.H0_H0, RZ.H0_H0, -R166.H0_H0 ;  /* 0x200000ffff3ba231 */ /* 0x000fe200003409a6 */
[----:B------:R1:W3:Y:S02]  /*ed90*/  MUFU.EX2 R23, R34 ;  /* 0x0000002200177308 */ /* 0x0002e40000000800 */
[----:B------:R-:W-:Y:S01]  /*eda0*/  ISETP.LE.U32.AND P3, PT, R4, UR12, PT ;  /* 0x0000000c04007c0c */ /* 0x000fe2000bf63070 */
[----:B------:R-:W-:Y:S02]  /*edb0*/  IMAD.MOV.U32 R4, RZ, RZ, R20 ;  /* 0x000000ffff047224 */ /* 0x000fe400078e0014 */
[----:B------:R-:W-:-:S02]  /*edc0*/  @!P5 HFMA2.BF16_V2 R58, -RZ.H0_H0, RZ.H0_H0, -R167.H0_H0 ;  /* 0x200000ffff3ad231 */ /* 0x000fc400003409a7 */
[----:B-1----:R-:W-:Y:S02]  /*edd0*/  IMAD.MOV.U32 R34, RZ, RZ, R57 ;  /* 0x000000ffff227224 */ /* 0x002fe400078e0039 */
[----:B------:R-:W-:Y:S01]  /*ede0*/  IMAD.MOV.U32 R57, RZ, RZ, R48 ;  /* 0x000000ffff397224 */ /* 0x000fe200078e0030 */
[----:B------:R-:W-:Y:S02]  /*edf0*/  PRMT R48, R167, 0x5410, R166 ;  /* 0x00005410a7307816 */ /* 0x000fe400000000a6 */
[----:B------:R-:W-:Y:S01]  /*ee00*/  @!P2 PRMT R166, R59, 0x5410, RZ ;  /* 0x000054103ba6a816 */ /* 0x000fe200000000ff */
[----:B------:R-:W-:Y:S01]  /*ee10*/  IMAD.MOV.U32 R59, RZ, RZ, R4 ;  /* 0x000000ffff3b7224 */ /* 0x000fe200078e0004 */
[----:B------:R-:W-:Y:S02]  /*ee20*/  LOP3.LUT R4, R0, 0xff, RZ, 0xc0, !PT ;  /* 0x000000ff00047812 */ /* 0x000fe400078ec0ff */
[----:B------:R-:W-:Y:S02]  /*ee30*/  @!P5 PRMT R167, R58, 0x5410, RZ ;  /* 0x000054103aa7d816 */ /* 0x000fe400000000ff */
[----:B------:R-:W-:Y:S01]  /*ee40*/  ISETP.LE.U32.AND P5, PT, R4, UR12, PT ;  /* 0x0000000c04007c0c */ /* 0x000fe2000bfa3070 */
[----:B------:R-:W-:-:S02]  /*ee50*/  IMAD.MOV.U32 R4, RZ, RZ, R22 ;  /* 0x000000ffff047224 */ /* 0x000fc400078e0016 */
[----:B---3--:R-:W-:Y:S01]  /*ee60*/  FADD.FTZ R22, R6, R43 ;  /* 0x0000002b06167221 */ /* 0x008fe20000010000 */
[----:B------:R-:W-:Y:S01]  /*ee70*/  LOP3.LUT R5, R5, 0xff, RZ, 0xc0, !PT ;  /* 0x000000ff05057812 */ /* 0x000fe200078ec0ff */
[----:B------:R-:W-:Y:S01]  /*ee80*/  IMAD.MOV.U32 R43, RZ, RZ, R4 ;  /* 0x000000ffff2b7224 */ /* 0x000fe200078e0004 */
[----:B------:R-:W-:Y:S01]  /*ee90*/  SHF.R.U32.HI R4, RZ, 0x18, R0 ;  /* 0x00000018ff047819 */ /* 0x000fe20000011600 */
[----:B------:R-:W-:Y:S01]  /*eea0*/  IMAD.MOV.U32 R58, RZ, RZ, R233 ;  /* 0x000000ffff3a7224 */ /* 0x000fe200078e00e9 */
[----:B------:R-:W-:Y:S02]  /*eeb0*/  ISETP.LE.U32.AND P6, PT, R5, UR12, PT ;  /* 0x0000000c05007c0c */ /* 0x000fe4000bfc3070 */
[----:B------:R-:W-:Y:S01]  /*eec0*/  ISETP.LE.U32.AND P2, PT, R4, UR12, PT ;  /* 0x0000000c04007c0c */ /* 0x000fe2000bf43070 */
[----:B------:R-:W-:Y:S01]  /*eed0*/  IMAD.MOV.U32 R4, RZ, RZ, R59 ;  /* 0x000000ffff047224 */ /* 0x000fe200078e003b */
[----:B------:R-:W-:Y:S01]  /*eee0*/  F2FP.BF16.F32.PACK_AB R5, R23, R6 ;  /* 0x000000061705723e */ /* 0x000fe200000010ff */
[----:B------:R-:W-:-:S02]  /*eef0*/  IMAD.MOV.U32 R59, RZ, RZ, R58 ;  /* 0x000000ffff3b7224 */ /* 0x000fc400078e003a */
[----:B------:R-:W-:Y:S02]  /*ef00*/  IMAD.MOV.U32 R58, RZ, RZ, R57 ;  /* 0x000000ffff3a7224 */ /* 0x000fe400078e0039 */
[----:B------:R-:W-:Y:S01]  /*ef10*/  IMAD.MOV.U32 R57, RZ, RZ, R25 ;  /* 0x000000ffff397224 */ /* 0x000fe200078e0019 */
[C---:B------:R-:W-:Y:S01]  /*ef20*/  PRMT R165, R5.reuse, 0x7632, R165 ;  /* 0x0000763205a57816 */ /* 0x040fe200000000a5 */
[----:B------:R-:W-:Y:S01]  /*ef30*/  MUFU.EX2 R25, R35 ;  /* 0x0000002300197308 */ /* 0x000fe20000000800 */
[----:B------:R-:W-:Y:S01]  /*ef40*/  LOP3.LUT R0, R0, 0xffff, RZ, 0xc0, !PT ;  /* 0x0000ffff00007812 */ /* 0x000fe200078ec0ff */
[----:B------:R-:W-:Y:S01]  /*ef50*/  IMAD.MOV.U32 R24, RZ, RZ, R180 ;  /* 0x000000ffff187224 */ /* 0x000fe200078e00b4 */
[----:B------:R-:W-:-:S05]  /*ef60*/  PRMT R164, R5, 0x7610, R164 ;  /* 0x0000761005a47816 */ /* 0x000fca00000000a4 */
[----:B------:R1:W3:Y:S01]  /*ef70*/  MUFU.EX2 R35, R38 ;  /* 0x0000002600237308 */ /* 0x0002e20000000800 */
[----:B------:R-:W-:Y:S01]  /*ef80*/  @!P4 HFMA2.BF16_V2 R60, -RZ.H0_H0, RZ.H0_H0, -R165.H0_H0 ;  /* 0x200000ffff3cc231 */ /* 0x000fe200003409a5 */
[----:B------:R-:W-:Y:S01]  /*ef90*/  SHF.R.U32.HI R0, RZ, 0x8, R0 ;  /* 0x00000008ff007819 */ /* 0x000fe20000011600 */
[----:B------:R-:W-:Y:S02]  /*efa0*/  IMAD.MOV.U32 R5, RZ, RZ, R34 ;  /* 0x000000ffff057224 */ /* 0x000fe400078e0022 */
[----:B------:R-:W-:Y:S01]  /*efb0*/  IMAD.MOV.U32 R8, RZ, RZ, R178 ;  /* 0x000000ffff087224 */ /* 0x000fe200078e00b2 */
[----:B------:R-:W-:Y:S01]  /*efc0*/  LOP3.LUT R0, R0, 0xffff, RZ, 0xc0, !PT ;  /* 0x0000ffff00007812 */ /* 0x000fe200078ec0ff */
[----:B------:R-:W-:Y:S01]  /*efd0*/  IMAD.WIDE.U32 R6, R7, -0x2daee0ad, RZ ;  /* 0xd2511f5307067825 */ /* 0x000fe200078e00ff */
[----:B------:R3:W-:Y:S03]  /*efe0*/  MUFU.EX2 R34, R37 ;  /* 0x0000002500227308 */ /* 0x0007e60000000800 */
[----:B------:R-:W-:Y:S01]  /*eff0*/  FADD.FTZ R19, R19, R9 ;  /* 0x0000000913137221 */ /* 0x000fe20000010000 */
[----:B------:R-:W-:Y:S01]  /*f000*/  FADD.FTZ R20, R179, R13 ;  /* 0x0000000db3147221 */ /* 0x000fe20000010000 */
[----:B------:R-:W4:Y:S01]  /*f010*/  LDL.LU R180, [R1+0x1bc] ;  /* 0x0001bc0001b47983 */ /* 0x000f220000300800 */
[----:B-1----:R-:W-:Y:S01]  /*f020*/  PRMT R38, R164, 0x5410, R165 ;  /* 0x00005410a4267816 */ /* 0x002fe200000000a5 */
[----:B------:R-:W-:Y:S01]  /*f030*/  @!P6 HFMA2.BF16_V2 R61, -RZ.H0_H0, RZ.H0_H0, -R164.H0_H0 ;  /* 0x200000ffff3de231 */ /* 0x000fe200003409a4 */
[----:B------:R-:W-:Y:S01]  /*f040*/  @!P4 PRMT R165, R60, 0x5410, RZ ;  /* 0x000054103ca5c816 */ /* 0x000fe200000000ff */
[----:B------:R-:W-:Y:S01]  /*f050*/  IMAD.MOV.U32 R60, RZ, RZ, R24 ;  /* 0x000000ffff3c7224 */ /* 0x000fe200078e0018 */
[----:B------:R-:W-:Y:S01]  /*f060*/  LOP3.LUT R7, R7, UR39, R12, 0x96, !PT ;  /* 0x0000002707077c12 */ /* 0x000fe2000f8e960c */
[----:B------:R1:W1:Y:S01]  /*f070*/  MUFU.EX2 R24, R36 ;  /* 0x0000002400187308 */ /* 0x0002620000000800 */
[----:B------:R-:W-:Y:S01]  /*f080*/  ISETP.LE.U32.AND P4, PT, R0, UR12, PT ;  /* 0x0000000c00007c0c */ /* 0x000fe2000bf83070 */
[----:B------:R-:W-:Y:S01]  /*f090*/  UIADD3 UR6, UR6, 0x1, URZ ;  /* 0x0000000106067890 */ /* 0x000fe2000fffe03f */
[----:B---3--:R-:W-:Y:S01]  /*f0a0*/  F2FP.BF16.F32.PACK_AB R0, R35, R25 ;  /* 0x000000192300723e */ /* 0x008fe200000010ff */
[----:B------:R-:W-:Y:S01]  /*f0b0*/  IMAD.MOV.U32 R37, RZ, RZ, R60 ;  /* 0x000000ffff257224 */ /* 0x000fe200078e003c */
[----:B------:R-:W3:Y:S02]  /*f0c0*/  LDL.LU R178, [R1+0x1b8] ;  /* 0x0001b80001b27983 */ /* 0x000ee40000300800 */
[C---:B------:R-:W-:Y:S01]  /*f0d0*/  PRMT R163, R0.reuse, 0x7610, R163 ;  /* 0x0000761000a37816 */ /* 0x040fe200000000a3 */
[----:B------:R-:W-:Y:S01]  /*f0e0*/  IMAD.MOV.U32 R60, RZ, RZ, R5 ;  /* 0x000000ffff3c7224 */ /* 0x000fe200078e0005 */
[----:B------:R-:W-:Y:S01]  /*f0f0*/  PRMT R162, R0, 0x7632, R162 ;  /* 0x0000763200a27816 */ /* 0x000fe200000000a2 */
[----:B------:R-:W3:Y:S01]  /*f100*/  LDL.LU R179, [R1+0x1b4] ;  /* 0x0001b40001b37983 */ /* 0x000ee20000300800 */
[----:B-1----:R-:W-:-:S02]  /*f110*/  IMAD.MOV.U32 R36, RZ, RZ, R8 ;  /* 0x000000ffff247224 */ /* 0x002fc400078e0008 */
[----:B------:R-:W-:Y:S02]  /*f120*/  @!P5 HFMA2.BF16_V2 R69, -RZ.H0_H0, RZ.H0_H0, -R163.H0_H0 ;  /* 0x200000ffff45d231 */ /* 0x000fe400003409a3 */
[----:B------:R-:W-:Y:S02]  /*f130*/  IMAD.MOV.U32 R8, RZ, RZ, R21 ;  /* 0x000000ffff087224 */ /* 0x000fe400078e0015 */
[----:B------:R-:W-:Y:S01]  /*f140*/  FADD.FTZ R21, R154, R18 ;  /* 0x000000129a157221 */ /* 0x000fe20000010000 */
[----:B------:R-:W-:Y:S01]  /*f150*/  IMAD.MOV.U32 R18, RZ, RZ, R4 ;  /* 0x000000ffff127224 */ /* 0x000fe200078e0004 */
[----:B------:R-:W-:Y:S01]  /*f160*/  @!P6 PRMT R164, R61, 0x5410, RZ ;  /* 0x000054103da4e816 */ /* 0x000fe200000000ff */
[----:B------:R-:W-:Y:S01]  /*f170*/  IMAD.WIDE.U32 R4, R11, -0x2daee0ad, RZ ;  /* 0xd2511f530b047825 */ /* 0x000fe200078e00ff */
[----:B------:R-:W-:-:S03]  /*f180*/  F2FP.BF16.F32.PACK_AB R0, R34, R24 ;  /* 0x000000182200723e */ /* 0x000fc600000010ff */
[----:B------:R-:W-:Y:S01]  /*f190*/  @!P4 HFMA2.BF16_V2 R70, -RZ.H0_H0, RZ.H0_H0, -R162.H0_H0 ;  /* 0x200000ffff46c231 */ /* 0x000fe200003409a2 */
[----:B------:R1:W5:Y:S01]  /*f1a0*/  LDL.LU R233, [R1+0x1b0] ;  /* 0x0001b00001e97983 */ /* 0x0003620000300800 */
[----:B------:R-:W-:Y:S01]  /*f1b0*/  IMAD.MOV.U32 R61, RZ, RZ, R119 ;  /* 0x000000ffff3d7224 */ /* 0x000fe200078e0077 */
[----:B------:R-:W-:Y:S02]  /*f1c0*/  LOP3.LUT R6, R5, UR37, R6, 0x96, !PT ;  /* 0x0000002505067c12 */ /* 0x000fe4000f8e9606 */
[----:B------:R-:W-:Y:S02]  /*f1d0*/  PRMT R119, R163, 0x5410, R162 ;  /* 0x00005410a3777816 */ /* 0x000fe400000000a2 */
[----:B------:R-:W-:Y:S01]  /*f1e0*/  @!P5 PRMT R163, R69, 0x5410, RZ ;  /* 0x0000541045a3d816 */ /* 0x000fe200000000ff */
[----:B------:R-:W-:Y:S01]  /*f1f0*/  IMAD.MOV.U32 R69, RZ, RZ, R8 ;  /* 0x000000ffff457224 */ /* 0x000fe200078e0008 */
[----:B------:R-:W-:Y:S01]  /*f200*/  PRMT R161, R0, 0x7632, R161 ;  /* 0x0000763200a17816 */ /* 0x000fe200000000a1 */
[----:B------:R-:W-:-:S04]  /*f210*/  IMAD.WIDE.U32 R8, R7, -0x326172a9, RZ ;  /* 0xcd9e8d5707087825 */ /* 0x000fc800078e00ff */
[----:B------:R-:W-:Y:S01]  /*f220*/  IMAD.WIDE.U32 R6, R6, -0x326172a9, RZ ;  /* 0xcd9e8d5706067825 */ /* 0x000fe200078e00ff */
[----:B------:R-:W-:-:S03]  /*f230*/  PRMT R160, R0, 0x7610, R160 ;  /* 0x0000761000a07816 */ /* 0x000fc600000000a0 */
[----:B------:R-:W-:Y:S01]  /*f240*/  @!P2 HFMA2.BF16_V2 R72, -RZ.H0_H0, RZ.H0_H0, -R161.H0_H0 ;  /* 0x200000ffff48a231 */ /* 0x000fe200003409a1 */
[----:B------:R-:W-:Y:S02]  /*f250*/  @!P4 PRMT R162, R70, 0x5410, RZ ;  /* 0x0000541046a2c816 */ /* 0x000fe400000000ff */
[----:B------:R-:W-:Y:S01]  /*f260*/  LOP3.LUT R0, R7, UR36, R8, 0x96, !PT ;  /* 0x0000002407007c12 */ /* 0x000fe2000f8e9608 */
[----:B------:R-:W-:Y:S01]  /*f270*/  IMAD.MOV.U32 R70, RZ, RZ, R118 ;  /* 0x000000ffff467224 */ /* 0x000fe200078e0076 */
[----:B------:R-:W-:Y:S02]  /*f280*/  LOP3.LUT R5, R9, UR38, R10, 0x96, !PT ;  /* 0x0000002609057c12 */ /* 0x000fe4000f8e960a */
[----:B------:R-:W-:Y:S01]  /*f290*/  PRMT R118, R160, 0x5410, R161 ;  /* 0x00005410a0767816 */ /* 0x000fe200000000a1 */
[----:B------:R-:W-:Y:S01]  /*f2a0*/  IMAD.WIDE.U32 R8, R0, -0x2daee0ad, RZ ;  /* 0xd2511f5300087825 */ /* 0x000fe200078e00ff */
[----:B------:R-:W-:Y:S02]  /*f2b0*/  @!P2 PRMT R161, R72, 0x5410, RZ ;  /* 0x0000541048a1a816 */ /* 0x000fe400000000ff */
[----:B------:R-:W-:Y:S01]  /*f2c0*/  LOP3.LUT R0, R2, 0xff, RZ, 0xc0, !PT ;  /* 0x000000ff02007812 */ /* 0x000fe200078ec0ff */
[----:B------:R-:W-:-:S02]  /*f2d0*/  IMAD.MOV.U32 R72, RZ, RZ, R18 ;  /* 0x000000ffff487224 */ /* 0x000fc400078e0012 */
[----:B------:R-:W-:Y:S02]  /*f2e0*/  IMAD.MOV.U32 R18, RZ, RZ, R61 ;  /* 0x000000ffff127224 */ /* 0x000fe400078e003d */
[----:B------:R-:W-:Y:S02]  /*f2f0*/  IMAD.MOV.U32 R12, RZ, RZ, R60 ;  /* 0x000000ffff0c7224 */ /* 0x000fe400078e003c */
[----:B------:R-:W-:-:S04]  /*f300*/  IMAD.WIDE.U32 R10, R5, -0x2daee0ad, RZ ;  /* 0xd2511f53050a7825 */ /* 0x000fc800078e00ff */
[----:B------:R-:W-:Y:S02]  /*f310*/  @!P3 HFMA2.BF16_V2 R74, -RZ.H0_H0, RZ.H0_H0, -R160.H0_H0 ;  /* 0x200000ffff4ab231 */ /* 0x000fe400003409a0 */
[----:B------:R-:W-:Y:S02]  /*f320*/  IMAD.MOV.U32 R61, RZ, RZ, R33 ;  /* 0x000000ffff3d7224 */ /* 0x000fe400078e0021 */
[----:B------:R-:W-:Y:S01]  /*f330*/  IMAD.MOV.U32 R60, RZ, RZ, R31 ;  /* 0x000000ffff3c7224 */ /* 0x000fe200078e001f */
[----:B------:R-:W-:Y:S01]  /*f340*/  MUFU.EX2 R33, R41 ;  /* 0x0000002900217308 */ /* 0x000fe20000000800 */
[----:B------:R-:W-:Y:S02]  /*f350*/  ISETP.LE.U32.AND P5, PT, R0, UR12, PT ;  /* 0x0000000c00007c0c */ /* 0x000fe4000bfa3070 */
[----:B------:R-:W-:Y:S02]  /*f360*/  LOP3.LUT R7, R9, UR29, R10, 0x96, !PT ;  /* 0x0000001d09077c12 */ /* 0x000fe4000f8e960a */
[----:B------:R-:W-:-:S03]  /*f370*/  SHF.R.U32.HI R0, RZ, 0x18, R2 ;  /* 0x00000018ff007819 */ /* 0x000fc60000011602 */
[----:B------:R-:W1:Y:S01]  /*f380*/  MUFU.EX2 R31, R39 ;  /* 0x00000027001f7308 */ /* 0x000e620000000800 */
[----:B------:R-:W-:Y:S02]  /*f390*/  LOP3.LUT R9, R2, 0xffff, RZ, 0xc0, !PT ;  /* 0x0000ffff02097812 */ /* 0x000fe400078ec0ff */
[----:B------:R-:W-:Y:S02]  /*f3a0*/  @!P3 PRMT R160, R74, 0x5410, RZ ;  /* 0x000054104aa0b816 */ /* 0x000fe400000000ff */
[----:B------:R-:W-:Y:S02]  /*f3b0*/  ISETP.LE.U32.AND P3, PT, R0, UR12, PT ;  /* 0x0000000c00007c0c */ /* 0x000fe4000bf63070 */
[----:B------:R-:W-:Y:S02]  /*f3c0*/  SHF.R.U32.HI R0, RZ, 0x8, R9 ;  /* 0x00000008ff007819 */ /* 0x000fe40000011609 */
[----:B------:R-:W-:Y:S02]  /*f3d0*/  LOP3.LUT R4, R11, UR35, R4, 0x96, !PT ;  /* 0x000000230b047c12 */ /* 0x000fe4000f8e9604 */
[----:B------:R-:W-:Y:S01]  /*f3e0*/  LOP3.LUT R0, R0, 0xffff, RZ, 0xc0, !PT ;  /* 0x0000ffff00007812 */ /* 0x000fe200078ec0ff */
[----:B------:R-:W-:Y:S01]  /*f3f0*/  FADD.FTZ R11, R23, R22 ;  /* 0x00000016170b7221 */ /* 0x000fe20000010000 */
[----:B------:R-:W-:Y:S01]  /*f400*/  SHF.R.U32.HI R10, RZ, 0x10, R2 ;  /* 0x00000010ff0a7819 */ /* 0x000fe20000011602 */
[----:B------:R-:W-:Y:S01]  /*f410*/  IMAD.WIDE.U32 R4, R4, -0x326172a9, RZ ;  /* 0xcd9e8d5704047825 */ /* 0x000fe200078e00ff */
[----:B------:R-:W-:-:S03]  /*f420*/  ISETP.LE.U32.AND P6, PT, R0, UR12, PT ;  /* 0x0000000c00007c0c */ /* 0x000fc6000bfc3070 */
[----:B------:R-:W-:Y:S01]  /*f430*/  FADD.FTZ R12, R12, R20 ;  /* 0x000000140c0c7221 */ /* 0x000fe20000010000 */
[----:B-1----:R-:W-:Y:S01]  /*f440*/  F2FP.BF16.F32.PACK_AB R0, R33, R31 ;  /* 0x0000001f2100723e */ /* 0x002fe200000010ff */
[----:B------:R-:W-:Y:S01]  /*f450*/  IMAD.WIDE.U32 R2, R7, -0x326172a9, RZ ;  /* 0xcd9e8d5707027825 */ /* 0x000fe200078e00ff */
[----:B------:R-:W-:Y:S01]  /*f460*/  MUFU.EX2 R20, R40 ;  /* 0x0000002800147308 */ /* 0x000fe20000000800 */
[----:B------:R-:W-:Y:S02]  /*f470*/  LOP3.LUT R6, R5, UR30, R6, 0x96, !PT ;  /* 0x0000001e05067c12 */ /* 0x000fe4000f8e9606 */
[----:B------:R-:W-:Y:S01]  /*f480*/  IMAD.MOV.U32 R23, RZ, RZ, R70 ;  /* 0x000000ffff177224 */ /* 0x000fe200078e0046 */
[----:B------:R-:W-:-:S04]  /*f490*/  PRMT R159, R0, 0x7610, R159 ;  /* 0x00007610009f7816 */ /* 0x000fc8000000009f */
[----:B------:R1:W2:Y:S01]  /*f4a0*/  MUFU.EX2 R22, R42 ;  /* 0x0000002a00167308 */ /* 0x0002a20000000800 */
[C---:B------:R-:W-:Y:S01]  /*f4b0*/  LOP3.LUT R5, R2.reuse, 0xff, RZ, 0xc0, !PT ;  /* 0x000000ff02057812 */ /* 0x040fe200078ec0ff */
[----:B------:R-:W-:Y:S01]  /*f4c0*/  IMAD.MOV.U32 R70, RZ, RZ, R69 ;  /* 0x000000ffff467224 */ /* 0x000fe200078e0045 */
[----:B------:R-:W-:Y:S01]  /*f4d0*/  LOP3.LUT R13, R2, 0xffff, RZ, 0xc0, !PT ;  /* 0x0000ffff020d7812 */ /* 0x000fe200078ec0ff */
[----:B------:R-:W-:Y:S01]  /*f4e0*/  IMAD.MOV.U32 R69, RZ, RZ, R37 ;  /* 0x000000ffff457224 */ /* 0x000fe200078e0025 */
[----:B------:R-:W-:Y:S01]  /*f4f0*/  SHF.R.U32.HI R7, RZ, 0x10, R2 ;  /* 0x00000010ff077819 */ /* 0x000fe20000011602 */
[----:B------:R-:W-:Y:S01]  /*f500*/  IMAD.MOV.U32 R37, RZ, RZ, R36 ;  /* 0x000000ffff257224 */ /* 0x000fe200078e0024 */
[----:B------:R-:W-:Y:S01]  /*f510*/  SHF.R.U32.HI R2, RZ, 0x18, R2 ;  /* 0x00000018ff027819 */ /* 0x000fe20000011602 */
[----:B------:R-:W-:Y:S01]  /*f520*/  IMAD.MOV.U32 R36, RZ, RZ, R43 ;  /* 0x000000ffff247224 */ /* 0x000fe200078e002b */
[----:B------:R-:W-:Y:S01]  /*f530*/  PRMT R158, R0, 0x7632, R158 ;  /* 0x00007632009e7816 */ /* 0x000fe2000000009e */
[----:B------:R-:W-:-:S02]  /*f540*/  IMAD.MOV.U32 R43, RZ, RZ, R97 ;  /* 0x000000ffff2b7224 */ /* 0x000fc400078e0061 */
[----:B------:R-:W-:Y:S01]  /*f550*/  @!P5 HFMA2.BF16_V2 R76, -RZ.H0_H0, RZ.H0_H0, -R159.H0_H0 ;  /* 0x200000ffff4cd231 */ /* 0x000fe2000034099f */
[----:B------:R-:W-:Y:S01]  /*f560*/  LOP3.LUT R4, R3, UR22, R4, 0x96, !PT ;  /* 0x0000001603047c12 */ /* 0x000fe2000f8e9604 */
[----:B------:R-:W-:Y:S01]  /*f570*/  IMAD.MOV.U32 R97, RZ, RZ, R96 ;  /* 0x000000ffff617224 */ /* 0x000fe200078e0060 */
[----:B------:R-:W-:Y:S01]  /*f580*/  ISETP.LE.U32.AND P4, PT, R2, UR12, PT ;  /* 0x0000000c02007c0c */ /* 0x000fe2000bf83070 */
[----:B------:R-:W-:Y:S01]  /*f590*/  IMAD.MOV.U32 R96, RZ, RZ, R100 ;  /* 0x000000ffff607224 */ /* 0x000fe200078e0064 */
[----:B------:R-:W-:Y:S01]  /*f5a0*/  LOP3.LUT R0, R10, 0xff, RZ, 0xc0, !PT ;  /* 0x000000ff0a007812 */ /* 0x000fe200078ec0ff */
[----:B------:R-:W-:-:S04]  /*f5b0*/  IMAD.WIDE.U32 R2, R6, -0x2daee0ad, RZ ;  /* 0xd2511f5306027825 */ /* 0x000fc800078e00ff */
[----:B------:R-:W-:Y:S02]  /*f5c0*/  @!P6 HFMA2.BF16_V2 R77, -RZ.H0_H0, RZ.H0_H0, -R158.H0_H0 ;  /* 0x200000ffff4de231 */ /* 0x000fe4000034099e */
[----:B------:R-:W-:Y:S01]  /*f5d0*/  IMAD.MOV.U32 R100, RZ, RZ, R117 ;  /* 0x000000ffff647224 */ /* 0x000fe200078e0075 */
[----:B------:R-:W-:Y:S02]  /*f5e0*/  PRMT R117, R159, 0x5410, R158 ;  /* 0x000054109f757816 */ /* 0x000fe4000000009e */
[----:B------:R-:W-:Y:S01]  /*f5f0*/  @!P5 PRMT R159, R76, 0x5410, RZ ;  /* 0x000054104c9fd816 */ /* 0x000fe200000000ff */
[----:B-1----:R-:W-:Y:S01]  /*f600*/  IMAD.MOV.U32 R42, RZ, RZ, R18 ;  /* 0x000000ffff2a7224 */ /* 0x002fe200078e0012 */
[----:B------:R-:W-:Y:S02]  /*f610*/  ISETP.LE.U32.AND P5, PT, R0, UR12, PT ;  /* 0x0000000c00007c0c */ /* 0x000fe4000bfa3070 */
[----:B------:R-:W-:Y:S02]  /*f620*/  ISETP.LE.U32.AND P2, PT, R5, UR12, PT ;  /* 0x0000000c05007c0c */ /* 0x000fe4000bf43070 */
[----:B------:R-:W-:-:S02]  /*f630*/  LOP3.LUT R0, R3, UR25, R8, 0x96, !PT ;  /* 0x0000001903007c12 */ /* 0x000fc4000f8e9608 */
[C---:B------:R-:W-:Y:S02]  /*f640*/  LOP3.LUT R6, R2.reuse, 0xff, RZ, 0xc0, !PT ;  /* 0x000000ff02067812 */ /* 0x040fe400078ec0ff */
[----:B------:R-:W-:Y:S02]  /*f650*/  LOP3.LUT R18, R2, 0xffff, RZ, 0xc0, !PT ;  /* 0x0000ffff02127812 */ /* 0x000fe400078ec0ff */
[--C-:B------:R-:W-:Y:S02]  /*f660*/  SHF.R.U32.HI R8, RZ, 0x10, R2.reuse ;  /* 0x00000010ff087819 */ /* 0x100fe40000011602 */
[----:B------:R-:W-:Y:S02]  /*f670*/  SHF.R.U32.HI R5, RZ, 0x18, R2 ;  /* 0x00000018ff057819 */ /* 0x000fe40000011602 */
[----:B------:R-:W-:Y:S01]  /*f680*/  @!P6 PRMT R158, R77, 0x5410, RZ ;  /* 0x000054104d9ee816 */ /* 0x000fe200000000ff */
[----:B------:R-:W-:Y:S01]  /*f690*/  IMAD.MOV.U32 R77, RZ, RZ, R36 ;  /* 0x000000ffff4d7224 */ /* 0x000fe200078e0024 */
[----:B--2---:R-:W-:Y:S01]  /*f6a0*/  F2FP.BF16.F32.PACK_AB R2, R22, R20 ;  /* 0x000000141602723e */ /* 0x004fe200000010ff */
[----:B------:R-:W1:Y:S01]  /*f6b0*/  MUFU.EX2 R36, R53 ;  /* 0x0000003500247308 */ /* 0x000e620000000800 */
[----:B------:R-:W-:-:S02]  /*f6c0*/  LOP3.LUT R3, R7, 0xff, RZ, 0xc0, !PT ;  /* 0x000000ff07037812 */ /* 0x000fc400078ec0ff */
[C---:B------:R-:W-:Y:S02]  /*f6d0*/  PRMT R156, R2.reuse, 0x7632, R156 ;  /* 0x00007632029c7816 */ /* 0x040fe4000000009c */
[----:B------:R-:W-:Y:S02]  /*f6e0*/  PRMT R157, R2, 0x7610, R157 ;  /* 0x00007610029d7816 */ /* 0x000fe4000000009d */
[C---:B------:R-:W-:Y:S01]  /*f6f0*/  LOP3.LUT R2, R4.reuse, 0xffff, RZ, 0xc0, !PT ;  /* 0x0000ffff04027812 */ /* 0x040fe200078ec0ff */
[----:B------:R-:W-:Y:S01]  /*f700*/  @!P3 HFMA2.BF16_V2 R78, -RZ.H0_H0, RZ.H0_H0, -R156.H0_H0 ;  /* 0x200000ffff4eb231 */ /* 0x000fe2000034099c */
        /* <DEDUP_REMOVED lines=9> */
[----:B------:R-:W-:Y:S02]  /*f7a0*/  @!P5 PRMT R157, R79, 0x5410, RZ ;  /* 0x000054104f9dd816 */ /* 0x000fe400000000ff */
[----:B------:R-:W-:Y:S01]  /*f7b0*/  ISETP.LE.U32.AND P5, PT, R2, UR12, PT ;  /* 0x0000000c02007c0c */ /* 0x000fe2000bfa3070 */
[----:B------:R-:W-:Y:S01]  /*f7c0*/  IMAD.MOV.U32 R74, RZ, RZ, R97 ;  /* 0x000000ffff4a7224 */ /* 0x000fe200078e0061 */
[----:B-1----:R-:W-:Y:S01]  /*f7d0*/  F2FP.BF16.F32.PACK_AB R2, R54, R36 ;  /* 0x000000243602723e */ /* 0x002fe200000010ff */
[----:B------:R-:W-:Y:S01]  /*f7e0*/  MUFU.EX2 R97, R55 ;  /* 0x0000003700617308 */ /* 0x000fe20000000800 */
[----:B------:R-:W-:-:S02]  /*f7f0*/  FADD.FTZ R10, R151, R21 ;  /* 0x00000015970a7221 */ /* 0x000fc40000010000 */
[----:B------:R-:W-:Y:S01]  /*f800*/  PRMT R155, R2, 0x7610, R155 ;  /* 0x00007610029b7816 */ /* 0x000fe2000000009b */
[----:B------:R-:W-:-:S04]  /*f810*/  IMAD.MOV.U32 R21, RZ, RZ, R37 ;  /* 0x000000ffff157224 */ /* 0x000fc800078e0025 */
[----:B------:R-:W1:Y:S01]  /*f820*/  MUFU.EX2 R40, R56 ;  /* 0x0000003800287308 */ /* 0x000e620000000800 */
[----:B------:R-:W-:Y:S01]  /*f830*/  PRMT R154, R2, 0x7632, R154 ;  /* 0x00007632029a7816 */ /* 0x000fe2000000009a */
[----:B------:R-:W-:Y:S01]  /*f840*/  IMAD.MOV.U32 R37, RZ, RZ, R96 ;  /* 0x000000ffff257224 */ /* 0x000fe200078e0060 */
[----:B------:R-:W-:Y:S01]  /*f850*/  SHF.R.U32.HI R2, RZ, 0x8, R13 ;  /* 0x00000008ff027819 */ /* 0x000fe2000001160d */
[----:B------:R-:W-:Y:S02]  /*f860*/  @!P3 HFMA2.BF16_V2 R80, -RZ.H0_H0, RZ.H0_H0, -R155.H0_H0 ;  /* 0x200000ffff50b231 */ /* 0x000fe4000034099b */
[----:B------:R-:W-:Y:S02]  /*f870*/  IMAD.MOV.U32 R76, RZ, RZ, R43 ;  /* 0x000000ffff4c7224 */ /* 0x000fe400078e002b */
[----:B------:R-:W-:Y:S01]  /*f880*/  MUFU.EX2 R96, R51 ;  /* 0x0000003300607308 */ /* 0x000fe20000000800 */
[----:B------:R-:W-:Y:S01]  /*f890*/  IMAD.MOV.U32 R43, RZ, RZ, R243 ;  /* 0x000000ffff2b7224 */ /* 0x000fe200078e00f3 */
[----:B------:R-:W-:Y:S01]  /*f8a0*/  LOP3.LUT R2, R2, 0xffff, RZ, 0xc0, !PT ;  /* 0x0000ffff02027812 */ /* 0x000fe200078ec0ff */
[----:B------:R-:W-:-:S05]  /*f8b0*/  IMAD.MOV.U32 R243, RZ, RZ, R199 ;  /* 0x000000fffff37224 */ /* 0x000fca00078e00c7 */
[----:B------:R-:W2:Y:S01]  /*f8c0*/  MUFU.EX2 R39, R52 ;  /* 0x0000003400277308 */ /* 0x000ea20000000800 */
[----:B------:R-:W-:Y:S02]  /*f8d0*/  PRMT R199, R155, 0x5410, R154 ;  /* 0x000054109bc77816 */ /* 0x000fe4000000009a */
[----:B------:R-:W-:Y:S02]  /*f8e0*/  @!P3 PRMT R155, R80, 0x5410, RZ ;  /* 0x00005410509bb816 */ /* 0x000fe400000000ff */
[----:B------:R-:W-:Y:S02]  /*f8f0*/  ISETP.LE.U32.AND P3, PT, R2, UR12, PT ;  /* 0x0000000c02007c0c */ /* 0x000fe4000bf63070 */
[----:B-1----:R-:W-:-:S04]  /*f900*/  F2FP.BF16.F32.PACK_AB R3, R40, R97 ;  /* 0x000000612803723e */ /* 0x002fc800000010ff */
[C---:B------:R-:W-:Y:S02]  /*f910*/  PRMT R152, R3.reuse, 0x7632, R152 ;  /* 0x0000763203987816 */ /* 0x040fe40000000098 */
[----:B------:R-:W-:Y:S02]  /*f920*/  PRMT R153, R3, 0x7610, R153 ;  /* 0x0000761003997816 */ /* 0x000fe40000000099 */
[----:B--2---:R-:W-:-:S03]  /*f930*/  F2FP.BF16.F32.PACK_AB R2, R39, R96 ;  /* 0x000000602702723e */ /* 0x004fc600000010ff */
[----:B------:R-:W-:Y:S02]  /*f940*/  @!P3 HFMA2.BF16_V2 R85, -RZ.H0_H0, RZ.H0_H0, -R152.H0_H0 ;  /* 0x200000ffff55b231 */ /* 0x000fe40000340998 */
[----:B------:R-:W-:Y:S01]  /*f950*/  IMAD.MOV.U32 R53, RZ, RZ, R42 ;  /* 0x000000ffff357224 */ /* 0x000fe200078e002a */
[C---:B------:R-:W-:Y:S01]  /*f960*/  PRMT R151, R2.reuse, 0x7610, R151 ;  /* 0x0000761002977816 */ /* 0x040fe20000000097 */
[----:B------:R-:W-:Y:S01]  /*f970*/  IMAD.MOV.U32 R78, RZ, RZ, R72 ;  /* 0x000000ffff4e7224 */ /* 0x000fe200078e0048 */
        /* <DEDUP_REMOVED lines=9> */
[----:B------:R-:W-:Y:S02]  /*fa10*/  @!P4 HFMA2.BF16_V2 R83, -RZ.H0_H0, RZ.H0_H0, -R150.H0_H0 ;  /* 0x200000ffff53c231 */ /* 0x000fe40000340996 */
[----:B------:R-:W-:Y:S01]  /*fa20*/  IMAD.MOV.U32 R79, RZ, RZ, R23 ;  /* 0x000000ffff4f7224 */ /* 0x000fe200078e0017 */
[----:B------:R-:W-:Y:S02]  /*fa30*/  LOP3.LUT R3, R0, 0xff, RZ, 0xc0, !PT ;  /* 0x000000ff00037812 */ /* 0x000fe400078ec0ff */
[----:B------:R-:W-:Y:S01]  /*fa40*/  SHF.R.U32.HI R2, RZ, 0x8, R2 ;  /* 0x00000008ff027819 */ /* 0x000fe20000011602 */
[----:B------:R-:W-:Y:S02]  /*fa50*/  IMAD.MOV.U32 R23, RZ, RZ, R139 ;  /* 0x000000ffff177224 */ /* 0x000fe400078e008b */
[----:B------:R-:W-:Y:S01]  /*fa60*/  @!P6 HFMA2.BF16_V2 R84, -RZ.H0_H0, RZ.H0_H0, -R151.H0_H0 ;  /* 0x200000ffff54e231 */ /* 0x000fe20000340997 */
[----:B------:R-:W-:-:S02]  /*fa70*/  PRMT R139, R151, 0x5410, R150 ;  /* 0x00005410978b7816 */ /* 0x000fc40000000096 */
[----:B------:R-:W-:Y:S02]  /*fa80*/  @!P4 PRMT R150, R83, 0x5410, RZ ;  /* 0x000054105396c816 */ /* 0x000fe400000000ff */
[----:B------:R-:W-:Y:S02]  /*fa90*/  LOP3.LUT R2, R2, 0xffff, RZ, 0xc0, !PT ;  /* 0x0000ffff02027812 */ /* 0x000fe400078ec0ff */
[----:B------:R-:W-:Y:S01]  /*faa0*/  ISETP.LE.U32.AND P4, PT, R3, UR12, PT ;  /* 0x0000000c03007c0c */ /* 0x000fe2000bf83070 */
[----:B------:R-:W-:Y:S01]  /*fab0*/  @!P2 HFMA2.BF16_V2 R81, -RZ.H0_H0, RZ.H0_H0, -R153.H0_H0 ;  /* 0x200000ffff51a231 */ /* 0x000fe20000340999 */
[----:B------:R-:W-:Y:S02]  /*fac0*/  @!P6 PRMT R151, R84, 0x5410, RZ ;  /* 0x000054105497e816 */ /* 0x000fe400000000ff */
[----:B------:R-:W-:Y:S01]  /*fad0*/  ISETP.LE.U32.AND P6, PT, R2, UR12, PT ;  /* 0x0000000c02007c0c */ /* 0x000fe2000bfc3070 */
[----:B------:R-:W-:Y:S01]  /*fae0*/  FADD.FTZ R9, R25, R19 ;  /* 0x0000001319097221 */ /* 0x000fe20000010000 */
[----:B-1----:R-:W-:Y:S01]  /*faf0*/  F2FP.BF16.F32.PACK_AB R2, R72, R42 ;  /* 0x0000002a4802723e */ /* 0x002fe200000010ff */
[----:B------:R-:W-:Y:S01]  /*fb00*/  IMAD.MOV.U32 R25, RZ, RZ, R53 ;  /* 0x000000ffff197224 */ /* 0x000fe200078e0035 */
[----:B------:R-:W-:Y:S01]  /*fb10*/  @!P2 PRMT R153, R81, 0x5410, RZ ;  /* 0x000054105199a816 */ /* 0x000fe200000000ff */
[----:B------:R1:W-:Y:S01]  /*fb20*/  MUFU.EX2 R53, R149 ;  /* 0x0000009500357308 */ /* 0x0003e20000000800 */
[----:B------:R-:W-:-:S07]  /*fb30*/  @!P5 HFMA2.BF16_V2 R82, -RZ.H0_H0, RZ.H0_H0, -R154.H0_H0 ;  /* 0x200000ffff52d231 */ /* 0x000fce000034099a */
[----:B------:R2:W4:Y:S01]  /*fb40*/  MUFU.EX2 R81, R148 ;  /* 0x0000009400517308 */ /* 0x0005220000000800 */
[----:B------:R-:W-:Y:S01]  /*fb50*/  IMAD.MOV.U32 R80, RZ, RZ, R216 ;  /* 0x000000ffff507224 */ /* 0x000fe200078e00d8 */
[----:B-1----:R-:W-:-:S05]  /*fb60*/  PRMT R149, R2, 0x7610, R149 ;  /* 0x0000761002957816 */ /* 0x002fca0000000095 */
[----:B------:R-:W-:Y:S01]  /*fb70*/  @!P4 HFMA2.BF16_V2 R87, -RZ.H0_H0, RZ.H0_H0, -R149.H0_H0 ;  /* 0x200000ffff57c231 */ /* 0x000fe20000340995 */
[----:B--2---:R-:W-:Y:S02]  /*fb80*/  PRMT R148, R2, 0x7632, R148 ;  /* 0x0000763202947816 */ /* 0x004fe40000000094 */
[----:B------:R-:W-:Y:S02]  /*fb90*/  SHF.R.U32.HI R2, RZ, 0x8, R18 ;  /* 0x00000008ff027819 */ /* 0x000fe40000011612 */
[----:B------:R-:W-:Y:S02]  /*fba0*/  PRMT R216, R149, 0x5410, R148 ;  /* 0x0000541095d87816 */ /* 0x000fe40000000094 */
[----:B------:R-:W-:Y:S01]  /*fbb0*/  LOP3.LUT R2, R2, 0xffff, RZ, 0xc0, !PT ;  /* 0x0000ffff02027812 */ /* 0x000fe200078ec0ff */
[----:B------:R-:W-:Y:S01]  /*fbc0*/  @!P6 HFMA2.BF16_V2 R86, -RZ.H0_H0, RZ.H0_H0, -R148.H0_H0 ;  /* 0x200000ffff56e231 */ /* 0x000fe20000340994 */
[----:B------:R-:W-:Y:S02]  /*fbd0*/  @!P4 PRMT R149, R87, 0x5410, RZ ;  /* 0x000054105795c816 */ /* 0x000fe400000000ff */
[----:B------:R-:W-:-:S02]  /*fbe0*/  ISETP.LE.U32.AND P4, PT, R2, UR12, PT ;  /* 0x0000000c02007c0c */ /* 0x000fc4000bf83070 */
[----:B------:R-:W-:Y:S02]  /*fbf0*/  @!P5 PRMT R154, R82, 0x5410, RZ ;  /* 0x00005410529ad816 */ /* 0x000fe400000000ff */
[----:B------:R-:W-:Y:S01]  /*fc00*/  SHF.R.U32.HI R2, RZ, 0x18, R4 ;  /* 0x00000018ff027819 */ /* 0x000fe20000011604 */
[----:B------:R-:W-:Y:S01]  /*fc10*/  MUFU.EX2 R55, R62 ;  /* 0x0000003e00377308 */ /* 0x000fe20000000800 */
[----:B------:R-:W-:Y:S02]  /*fc20*/  ISETP.LE.U32.AND P5, PT, R6, UR12, PT ;  /* 0x0000000c06007c0c */ /* 0x000fe4000bfa3070 */
[----:B------:R-:W-:Y:S02]  /*fc30*/  @!P6 PRMT R148, R86, 0x5410, RZ ;  /* 0x000054105694e816 */ /* 0x000fe400000000ff */
[----:B------:R-:W-:-:S03]  /*fc40*/  ISETP.LE.U32.AND P6, PT, R2, UR12, PT ;  /* 0x0000000c02007c0c */ /* 0x000fc6000bfc3070 */
[----:B------:R-:W1:Y:S01]  /*fc50*/  MUFU.EX2 R52, R64 ;  /* 0x0000004000347308 */ /* 0x000e620000000800 */
[----:B----4-:R-:W-:Y:S01]  /*fc60*/  F2FP.BF16.F32.PACK_AB R2, R53, R81 ;  /* 0x000000513502723e */ /* 0x010fe200000010ff */
[----:B------:R-:W-:Y:S01]  /*fc70*/  FADD.FTZ R3, R78, R10 ;  /* 0x0000000a4e037221 */ /* 0x000fe20000010000 */
[----:B------:R-:W-:Y:S02]  /*fc80*/  IMAD.MOV.U32 R78, RZ, RZ, R77 ;  /* 0x000000ffff4e7224 */ /* 0x000fe400078e004d */
[C---:B------:R-:W-:Y:S01]  /*fc90*/  PRMT R147, R2.reuse, 0x7610, R147 ;  /* 0x0000761002937816 */ /* 0x040fe20000000093 */
[----:B------:R-:W-:Y:S01]  /*fca0*/  IMAD.MOV.U32 R77, RZ, RZ, R74 ;  /* 0x000000ffff4d7224 */ /* 0x000fe200078e004a */
[----:B------:R-:W-:Y:S01]  /*fcb0*/  PRMT R146, R2, 0x7632, R146 ;  /* 0x0000763202927816 */ /* 0x000fe20000000092 */
[----:B------:R-:W-:Y:S01]  /*fcc0*/  IMAD.MOV.U32 R74, RZ, RZ, R43 ;  /* 0x000000ffff4a7224 */ /* 0x000fe200078e002b */
[----:B------:R-:W-:Y:S01]  /*fcd0*/  SHF.R.U32.HI R2, RZ, 0x10, R4 ;  /* 0x00000010ff027819 */ /* 0x000fe20000011604 */
[----:B------:R-:W-:-:S02]  /*fce0*/  IMAD.MOV.U32 R43, RZ, RZ, R245 ;  /* 0x000000ffff2b7224 */ /* 0x000fc400078e00f5 */
[----:B------:R-:W-:Y:S01]  /*fcf0*/  @!P5 HFMA2.BF16_V2 R89, -RZ.H0_H0, RZ.H0_H0, -R147.H0_H0 ;  /* 0x200000ffff59d231 */ /* 0x000fe20000340993 */
[----:B------:R-:W-:Y:S01]  /*fd00*/  MUFU.EX2 R51, R195 ;  /* 0x000000c300337308 */ /* 0x000fe20000000800 */
[----:B------:R-:W-:Y:S01]  /*fd10*/  FADD.FTZ R11, R24, R11 ;  /* 0x0000000b180b7221 */ /* 0x000fe20000010000 */
[----:B------:R-:W-:Y:S01]  /*fd20*/  LOP3.LUT R2, R2, 0xff, RZ, 0xc0, !PT ;  /* 0x000000ff02027812 */ /* 0x000fe200078ec0ff */
[----:B------:R-:W-:Y:S01]  /*fd30*/  IMAD.MOV.U32 R24, RZ, RZ, R208 ;  /* 0x000000ffff187224 */ /* 0x000fe200078e00d0 */
[----:B------:R-:W-:-:S04]  /*fd40*/  PRMT R208, R147, 0x5410, R146 ;  /* 0x0000541093d07816 */ /* 0x000fc80000000092 */
[----:B------:R-:W2:Y:S01]  /*fd50*/  MUFU.EX2 R245, R143 ;  /* 0x0000008f00f57308 */ /* 0x000ea20000000800 */
[----:B------:R-:W-:Y:S02]  /*fd60*/  @!P5 PRMT R147, R89, 0x5410, RZ ;  /* 0x000054105993d816 */ /* 0x000fe400000000ff */
[----:B-1----:R-:W-:Y:S02]  /*fd70*/  F2FP.BF16.F32.PACK_AB R137, R52, R55 ;  /* 0x000000373489723e */ /* 0x002fe400000010ff */
[----:B------:R-:W-:Y:S02]  /*fd80*/  ISETP.LE.U32.AND P5, PT, R2, UR12, PT ;  /* 0x0000000c02007c0c */ /* 0x000fe4000bfa3070 */
[--C-:B------:R-:W-:Y:S02]  /*fd90*/  SHF.R.U32.HI R2, RZ, 0x18, R0.reuse ;  /* 0x00000018ff027819 */ /* 0x100fe40000011600 */
[----:B------:R-:W-:Y:S01]  /*fda0*/  SHF.R.U32.HI R0, RZ, 0x10, R0 ;  /* 0x00000010ff007819 */ /* 0x000fe20000011600 */
[----:B------:R-:W-:Y:S01]  /*fdb0*/  @!P3 HFMA2.BF16_V2 R90, -RZ.H0_H0, RZ.H0_H0, -R137.H0_H0 ;  /* 0x200000ffff5ab231 */ /* 0x000fe20000340989 */
[----:B------:R-:W-:-:S02]  /*fdc0*/  @P3 PRMT R194, R137, 0x7610, R194 ;  /* 0x0000761089c23816 */ /* 0x000fc400000000c2 */
[----:B------:R-:W-:Y:S01]  /*fdd0*/  LOP3.LUT R0, R0, 0xff, RZ, 0xc0, !PT ;  /* 0x000000ff00007812 */ /* 0x000fe200078ec0ff */
[----:B------:R-:W-:Y:S01]  /*fde0*/  IMAD.MOV.U32 R19, RZ, RZ, R21 ;  /* 0x000000ffff137224 */ /* 0x000fe200078e0015 */
[----:B------:R-:W-:Y:S01]  /*fdf0*/  @!P3 PRMT R194, R90, 0x5410, RZ ;  /* 0x000054105ac2b816 */ /* 0x000fe200000000ff */
[----:B------:R-:W-:Y:S01]  /*fe00*/  IMAD.MOV.U32 R21, RZ, RZ, R76 ;  /* 0x000000ffff157224 */ /* 0x000fe200078e004c */
[----:B------:R-:W-:Y:S01]  /*fe10*/  ISETP.LE.U32.AND P3, PT, R0, UR12, PT ;  /* 0x0000000c00007c0c */ /* 0x000fe2000bf63070 */
[----:B------:R-:W-:Y:S01]  /*fe20*/  IMAD.MOV.U32 R76, RZ, RZ, R37 ;  /* 0x000000ffff4c7224 */ /* 0x000fe200078e0025 */
[----:B--2---:R-:W-:Y:S01]  /*fe30*/  F2FP.BF16.F32.PACK_AB R0, R245, R51 ;  /* 0x00000033f500723e */ /* 0x004fe200000010ff */
[----:B------:R-:W-:Y:S02]  /*fe40*/  IMAD.MOV.U32 R37, RZ, RZ, R101 ;  /* 0x000000ffff257224 */ /* 0x000fe400078e0065 */
[----:B------:R-:W-:Y:S01]  /*fe50*/  IMAD.MOV.U32 R56, RZ, RZ, R243 ;  /* 0x000000ffff387224 */ /* 0x000fe200078e00f3 */
[----:B------:R-:W-:Y:S01]  /*fe60*/  MUFU.EX2 R101, R73 ;  /* 0x0000004900657308 */ /* 0x000fe20000000800 */
[C---:B------:R-:W-:Y:S01]  /*fe70*/  PRMT R141, R0.reuse, 0x7610, R141 ;  /* 0x00007610008d7816 */ /* 0x040fe2000000008d */
[----:B------:R-:W-:Y:S01]  /*fe80*/  IMAD.MOV.U32 R8, RZ, RZ, R23 ;  /* 0x000000ffff087224 */ /* 0x000fe200078e0017 */
[----:B------:R-:W-:Y:S01]  /*fe90*/  PRMT R140, R0, 0x7632, R140 ;  /* 0x00007632008c7816 */ /* 0x000fe2000000008c */
[----:B------:R-:W-:-:S04]  /*fea0*/  IMAD.U32 R0, RZ, RZ, UR4 ;  /* 0x00000004ff007e24 */ /* 0x000fc8000f8e00ff */
[----:B------:R-:W1:Y:S01]  /*feb0*/  MUFU.EX2 R243, R197 ;  /* 0x000000c500f37308 */ /* 0x000e620000000800 */
[----:B------:R-:W-:Y:S01]  /*fec0*/  IMAD.MOV.U32 R23, RZ, RZ, R63 ;  /* 0x000000ffff177224 */ /* 0x000fe200078e003f */
[----:B------:R-:W-:Y:S01]  /*fed0*/  USHF.L.U32 UR4, UR17, 0x6, URZ ;  /* 0x0000000611047899 */ /* 0x000fe2000800063f */
[----:B------:R-:W-:Y:S01]  /*fee0*/  FADD.FTZ R7, R7, R12 ;  /* 0x0000000c07077221 */ /* 0x000fe20000010000 */
[----:B------:R-:W-:Y:S02]  /*fef0*/  IMAD.MOV.U32 R62, RZ, RZ, R144 ;  /* 0x000000ffff3e7224 */ /* 0x000fe400078e0090 */
[----:B------:R-:W-:Y:S02]  /*ff00*/  IMAD.MOV.U32 R63, RZ, RZ, R145 ;  /* 0x000000ffff3f7224 */ /* 0x000fe400078e0091 */
[----:B------:R-:W-:Y:S02]  /*ff10*/  IMAD.MOV.U32 R12, RZ, RZ, R25 ;  /* 0x000000ffff0c7224 */ /* 0x000fe400078e0019 */
[----:B------:R-:W-:-:S02]  /*ff20*/  IMAD.MOV.U32 R25, RZ, RZ, R79 ;  /* 0x000000ffff197224 */ /* 0x000fc400078e004f */
[----:B------:R-:W-:Y:S02]  /*ff30*/  IMAD.MOV.U32 R85, RZ, RZ, R61 ;  /* 0x000000ffff557224 */ /* 0x000fe400078e003d */
[----:B------:R-:W-:Y:S01]  /*ff40*/  IMAD.MOV.U32 R79, RZ, RZ, R60 ;  /* 0x000000ffff4f7224 */ /* 0x000fe200078e003c */
[----:B------:R-:W-:Y:S01]  /*ff50*/  ISETP.LE.U32.AND P2, PT, R5, UR12, PT ;  /* 0x0000000c05007c0c */ /* 0x000fe2000bf43070 */
[----:B------:R-:W-:-:S04]  /*ff60*/  IMAD.WIDE R60, R0, 0x2, R62 ;  /* 0x00000002003c7825 */ /* 0x000fc800078e023e */
[----:B------:R-:W-:Y:S02]  /*ff70*/  @!P4 HFMA2.BF16_V2 R88, -RZ.H0_H0, RZ.H0_H0, -R146.H0_H0 ;  /* 0x200000ffff58c231 */ /* 0x000fe40000340992 */
[----:B------:R-:W-:Y:S01]  /*ff80*/  FADD.FTZ R5, R34, R11 ;  /* 0x0000000b22057221 */ /* 0x000fe20000010000 */
[----:B------:R-:W-:Y:S02]  /*ff90*/  IMAD.U32 R0, RZ, RZ, UR4 ;  /* 0x00000004ff007e24 */ /* 0x000fe4000f8e00ff */
[----:B------:R-:W-:Y:S01]  /*ffa0*/  FADD.FTZ R3, R24, R3 ;  /* 0x0000000318037221 */ /* 0x000fe20000010000 */
[----:B------:R-:W-:Y:S02]  /*ffb0*/  IMAD.MOV.U32 R84, RZ, RZ, R59 ;  /* 0x000000ffff547224 */ /* 0x000fe400078e003b */
[----:B------:R-:W-:Y:S01]  /*ffc0*/  IMAD.MOV.U32 R24, RZ, RZ, R58 ;  /* 0x000000ffff187224 */ /* 0x000fe200078e003a */
[----:B------:R-:W-:Y:S01]  /*ffd0*/  @!P4 PRMT R146, R88, 0x5410, RZ ;  /* 0x000054105892c816 */ /* 0x000fe200000000ff */
[----:B------:R-:W-:-:S04]  /*ffe0*/  IMAD.WIDE R58, R0, 0x2, R62 ;  /* 0x00000002003a7825 */ /* 0x000fc800078e023e */
[----:B------:R-:W-:Y:S01]  /*fff0*/  FADD.FTZ R0, R20, R5 ;  /* 0x0000000514007221 */ /* 0x000fe20000010000 */
[----:B------:R-:W-:Y:S01]  /*10000*/  ISETP.LE.U32.AND P4, PT, R2, UR12, PT ;  /* 0x0000000c02007c0c */ /* 0x000fe2000bf83070 */
[----:B------:R-:W-:Y:S01]  /*10010*/  IMAD.U32 R5, RZ, RZ, UR46 ;  /* 0x0000002eff057e24 */ /* 0x000fe2000f8e00ff */
[----:B-1----:R-:W-:Y:S01]  /*10020*/  F2FP.BF16.F32.PACK_AB R2, R243, R101 ;  /* 0x00000065f302723e */ /* 0x002fe200000010ff */
[----:B------:R-:W-:Y:S01]  /*10030*/  FADD.FTZ R6, R35, R9 ;  /* 0x0000000923067221 */ /* 0x000fe20000010000 */
[----:B------:R-:W-:Y:S01]  /*10040*/  IMAD.MOV.U32 R34, RZ, RZ, R56 ;  /* 0x000000ffff227224 */ /* 0x000fe200078e0038 */
[----:B------:R-:W-:Y:S01]  /*10050*/  STG.E.U16 desc[UR26][R62.64+-0x80], R30 ;  /* 0xffff801e3e007986 */ /* 0x000fe2000c10151a */
[----:B------:R-:W-:Y:S01]  /*10060*/  IMAD.MOV.U32 R82, RZ, RZ, R57 ;  /* 0x000000ffff527224 */ /* 0x000fe200078e0039 */
[C---:B------:R-:W-:Y:S01]  /*10070*/  PRMT R143, R2.reuse, 0x7610, R143 ;  /* 0x00007610028f7816 */ /* 0x040fe2000000008f */
[----:B------:R-:W-:Y:S01]  /*10080*/  IMAD.WIDE R56, R5, 0x2, R62 ;  /* 0x0000000205387825 */ /* 0x000fe200078e023e */
[----:B------:R-:W-:Y:S01]  /*10090*/  STG.E.U16 desc[UR26][R62.64+-0x7e], R29 ;  /* 0xffff821d3e007986 */ /* 0x000fe2000c10151a */
[----:B------:R-:W-:-:S02]  /*100a0*/  PRMT R142, R2, 0x7632, R142 ;  /* 0x00007632028e7816 */ /* 0x000fc4000000008e */
[----:B------:R-:W-:Y:S01]  /*100b0*/  FADD.FTZ R2, R31, R6 ;  /* 0x000000061f027221 */ /* 0x000fe20000010000 */
[----:B------:R-:W-:Y:S01]  /*100c0*/  IMAD.MOV.U32 R73, RZ, RZ, R19 ;  /* 0x000000ffff497224 */ /* 0x000fe200078e0013 */
[----:B------:R-:W-:Y:S01]  /*100d0*/  STG.E.U16 desc[UR26][R60.64+-0x80], R27 ;  /* 0xffff801b3c007986 */ /* 0x000fe2000c10151a */
[----:B------:R-:W-:-:S03]  /*100e0*/  IMAD.MOV.U32 R19, RZ, RZ, R77 ;  /* 0x000000ffff137224 */ /* 0x000fc600078e004d */
[----:B------:R-:W-:Y:S01]  /*100f0*/  STG.E.U16 desc[UR26][R60.64+-0x7e], R28 ;  /* 0xffff821c3c007986 */ /* 0x000fe2000c10151a */
[----:B------:R-:W-:-:S03]  /*10100*/  IMAD.MOV.U32 R77, RZ, RZ, R76 ;  /* 0x000000ffff4d7224 */ /* 0x000fc600078e004c */
[----:B------:R-:W-:Y:S01]  /*10110*/  STG.E.U16 desc[UR26][R58.64+-0x80], R15 ;  /* 0xffff800f3a007986 */ /* 0x000fe2000c10151a */
[----:B------:R-:W-:-:S03]  /*10120*/  IMAD.MOV.U32 R76, RZ, RZ, R74 ;  /* 0x000000ffff4c7224 */ /* 0x000fc600078e004a */
[----:B------:R1:W-:Y:S01]  /*10130*/  STG.E.U16 desc[UR26][R58.64+-0x7e], R14 ;  /* 0xffff820e3a007986 */ /* 0x0003e2000c10151a */
[----:B------:R-:W-:Y:S02]  /*10140*/  IMAD.MOV.U32 R74, RZ, RZ, R37 ;  /* 0x000000ffff4a7224 */ /* 0x000fe400078e0025 */
[----:B------:R-:W-:Y:S01]  /*10150*/  IMAD.MOV.U32 R37, RZ, RZ, R217 ;  /* 0x000000ffff257224 */ /* 0x000fe200078e00d9 */
[----:B------:R2:W-:Y:S01]  /*10160*/  STG.E.U16 desc[UR26][R56.64+-0x7e], R17 ;  /* 0xffff821138007986 */ /* 0x0005e2000c10151a */
[----:B------:R-:W-:Y:S02]  /*10170*/  IMAD.MOV.U32 R83, RZ, RZ, R207 ;  /* 0x000000ffff537224 */ /* 0x000fe400078e00cf */
[----:B------:R-:W-:Y:S01]  /*10180*/  FADD.FTZ R217, R22, R0 ;  /* 0x0000000016d97221 */ /* 0x000fe20000010000 */
[----:B------:R-:W-:Y:S01]  /*10190*/  LOP3.LUT R0, R235, UR41, R220, 0x96, !PT ;  /* 0x00000029eb007c12 */ /* 0x000fe2000f8e96dc */
[----:B------:R4:W-:Y:S04]  /*101a0*/  STG.E.U16 desc[UR26][R56.64+-0x80], R16 ;  /* 0xffff801038007986 */ /* 0x0009e8000c10151a */
[----:B------:R-:W-:-:S04]  /*101b0*/  IMAD.WIDE.U32 R10, R0, -0x326172a9, RZ ;  /* 0xcd9e8d57000a7825 */ /* 0x000fc800078e00ff */
[----:B-1----:R-:W-:-:S04]  /*101c0*/  IMAD.WIDE.U32 R14, R225, -0x326172a9, RZ ;  /* 0xcd9e8d57e10e7825 */ /* 0x002fc800078e00ff */
[----:B--2---:R-:W-:Y:S01]  /*101d0*/  FADD.FTZ R17, R33, R2 ;  /* 0x0000000221117221 */ /* 0x004fe20000010000 */
[----:B------:R-:W-:Y:S01]  /*101e0*/  LOP3.LUT R2, R15, UR42, R34, 0x96, !PT ;  /* 0x0000002a0f027c12 */ /* 0x000fe2000f8e9622 */
[----:B----4-:R-:W-:-:S04]  /*101f0*/  FADD.FTZ R16, R83, R3 ;  /* 0x0000000353107221 */ /* 0x010fc80000010000 */
[----:B------:R-:W-:-:S04]  /*10200*/  IMAD.WIDE.U32 R2, R2, -0x2daee0ad, RZ ;  /* 0xd2511f5302027825 */ /* 0x000fc800078e00ff */
[----:B------:R-:W-:Y:S01]  /*10210*/  FADD.FTZ R4, R80, R7 ;  /* 0x0000000750047221 */ /* 0x000fe20000010000 */
[----:B------:R-:W-:Y:S01]  /*10220*/  IMAD.MOV.U32 R13, RZ, RZ, R232 ;  /* 0x000000ffff0d7224 */ /* 0x000fe200078e00e8 */
[----:B------:R-:W-:Y:S01]  /*10230*/  LOP3.LUT R0, R3, UR39, R234, 0x96, !PT ;  /* 0x0000002703007c12 */ /* 0x000fe2000f8e96ea */
[----:B------:R-:W-:Y:S01]  /*10240*/  IMAD.MOV.U32 R83, RZ, RZ, R84 ;  /* 0x000000ffff537224 */ /* 0x000fe200078e0054 */
[----:B------:R-:W-:Y:S01]  /*10250*/  LOP3.LUT R3, R11, UR40, R14, 0x96, !PT ;  /* 0x000000280b037c12 */ /* 0x000fe2000f8e960e */
[----:B------:R-:W-:Y:S01]  /*10260*/  FADD.FTZ R13, R13, R4 ;  /* 0x000000040d0d7221 */ /* 0x000fe20000010000 */
[----:B------:R-:W-:Y:S02]  /*10270*/  IMAD.MOV.U32 R84, RZ, RZ, R85 ;  /* 0x000000ffff547224 */ /* 0x000fe400078e0055 */
[----:B------:R-:W-:Y:S02]  /*10280*/  IMAD.MOV.U32 R18, RZ, RZ, R12 ;  /* 0x000000ffff127224 */ /* 0x000fe400078e000c */
[----:B------:R-:W-:-:S02]  /*10290*/  IMAD.MOV.U32 R87, RZ, RZ, R21 ;  /* 0x000000ffff577224 */ /* 0x000fc400078e0015 */
[----:B------:R-:W-:Y:S02]  /*102a0*/  IMAD.MOV.U32 R197, RZ, RZ, R73 ;  /* 0x000000ffffc57224 */ /* 0x000fe400078e0049 */
[----:B------:R-:W-:Y:S01]  /*102b0*/  IMAD.MOV.U32 R86, RZ, RZ, R41 ;  /* 0x000000ffff567224 */ /* 0x000fe200078e0029 */
[----:B------:R1:W-:Y:S01]  /*102c0*/  STG.E.U16 desc[UR26][R62.64+-0x70], R26 ;  /* 0xffff901a3e007986 */ /* 0x0003e2000c10151a */
[----:B------:R-:W-:-:S04]  /*102d0*/  IMAD.WIDE.U32 R4, R3, -0x2daee0ad, RZ ;  /* 0xd2511f5303047825 */ /* 0x000fc800078e00ff */
[----:B------:R-:W-:Y:S01]  /*102e0*/  FADD.FTZ R195, R36, R17 ;  /* 0x0000001124c37221 */ /* 0x000fe20000010000 */
[----:B------:R-:W-:Y:S01]  /*102f0*/  @!P2 HFMA2.BF16_V2 R91, -RZ.H0_H0, RZ.H0_H0, -R137.H1_H1 ;  /* 0x200000ffff5ba231 */ /* 0x000fe20000360989 */
[----:B------:R-:W-:Y:S01]  /*10300*/  @P2 PRMT R193, R137, 0x7632, R193 ;  /* 0x0000763289c12816 */ /* 0x000fe200000000c1 */
[----:B------:R-:W-:Y:S02]  /*10310*/  IMAD.MOV.U32 R85, RZ, RZ, R8 ;  /* 0x000000ffff557224 */ /* 0x000fe400078e0008 */
[----:B------:R-:W-:Y:S02]  /*10320*/  @!P3 HFMA2.BF16_V2 R94, -RZ.H0_H0, RZ.H0_H0, -R141.H0_H0 ;  /* 0x200000ffff5eb231 */ /* 0x000fe4000034098d */
[----:B------:R-:W-:Y:S01]  /*10330*/  IMAD.WIDE.U32 R8, R0, -0x326172a9, RZ ;  /* 0xcd9e8d5700087825 */ /* 0x000fe200078e00ff */
[----:B------:R-:W-:-:S03]  /*10340*/  LOP3.LUT R0, R5, UR37, R2, 0x96, !PT ;  /* 0x0000002505007c12 */ /* 0x000fc6000f8e9602 */
[----:B------:R-:W-:Y:S01]  /*10350*/  @!P5 HFMA2.BF16_V2 R92, -RZ.H0_H0, RZ.H0_H0, -R143.H0_H0 ;  /* 0x200000ffff5cd231 */ /* 0x000fe2000034098f */
[----:B------:R-:W-:Y:S01]  /*10360*/  PRMT R207, R141, 0x5410, R140 ;  /* 0x000054108dcf7816 */ /* 0x000fe2000000008c */
[----:B------:R-:W-:Y:S02]  /*10370*/  IMAD.MOV.U32 R80, RZ, RZ, R99 ;  /* 0x000000ffff507224 */ /* 0x000fe400078e0063 */
[----:B------:R-:W-:Y:S02]  /*10380*/  @!P6 HFMA2.BF16_V2 R95, -RZ.H0_H0, RZ.H0_H0, -R142.H0_H0 ;  /* 0x200000ffff5fe231 */ /* 0x000fe4000034098e */
[----:B------:R-:W-:Y:S01]  /*10390*/  IMAD.WIDE.U32 R6, R0, -0x326172a9, RZ ;  /* 0xcd9e8d5700067825 */ /* 0x000fe200078e00ff */
[----:B------:R-:W-:Y:S01]  /*103a0*/  LOP3.LUT R3, R9, UR38, R10, 0x96, !PT ;  /* 0x0000002609037c12 */ /* 0x000fe2000f8e960a */
[----:B------:R2:W-:Y:S03]  /*103b0*/  STG.E.U16 desc[UR26][R62.64+-0x6e], R32 ;  /* 0xffff92203e007986 */ /* 0x0005e6000c10151a */
[----:B------:R-:W-:Y:S01]  /*103c0*/  LOP3.LUT R0, R7, UR36, R8, 0x96, !PT ;  /* 0x0000002407007c12 */ /* 0x000fe2000f8e9608 */
[----:B------:R-:W-:-:S04]  /*103d0*/  IMAD.WIDE.U32 R2, R3, -0x2daee0ad, RZ ;  /* 0xd2511f5303027825 */ /* 0x000fc800078e00ff */
[----:B------:R-:W-:Y:S01]  /*103e0*/  @!P4 HFMA2.BF16_V2 R93, -RZ.H0_H0, RZ.H0_H0, -R140.H0_H0 ;  /* 0x200000ffff5dc231 */ /* 0x000fe2000034098c */
[----:B------:R4:W5:Y:S01]  /*103f0*/  LDL.LU R232, [R1+0x1ac] ;  /* 0x0001ac0001e87983 */ /* 0x0009620000300800 */
        /* <DEDUP_REMOVED lines=12> */
[----:B------:R-:W-:Y:S02]  /*104c0*/  LOP3.LUT R2, R5, 0xff, RZ, 0xc0, !PT ;  /* 0x000000ff05027812 */ /* 0x000fe400078ec0ff */
        /* <DEDUP_REMOVED lines=21> */
[----:B------:R-:W-:Y:S01]  /*10620*/  IMAD.U32 R0, RZ, RZ, UR12 ;  /* 0x0000000cff007e24 */ /* 0x000fe2000f8e00ff */
[----:B------:R-:W-:-:S04]  /*10630*/  LOP3.LUT R2, R4, 0xffff, RZ, 0xc0, !PT ;  /* 0x0000ffff04027812 */ /* 0x000fc800078ec0ff */
[----:B------:R-:W-:Y:S02]  /*10640*/  PRMT R0, R0, R3, UR12 ;  /* 0x0000000c00007e16 */ /* 0x000fe40008000003 */
[----:B------:R-:W-:Y:S02]  /*10650*/  SHF.R.U32.HI R3, RZ, 0x8, R2 ;  /* 0x00000008ff037819 */ /* 0x000fe40000011602 */
[----:B------:R-:W-:Y:S01]  /*10660*/  LOP3.LUT R2, R4, 0xff, RZ, 0xc0, !PT ;  /* 0x000000ff04027812 */ /* 0x000fe200078ec0ff */
[----:B------:R-:W-:-:S03]  /*10670*/  IMAD.MOV.U32 R73, RZ, RZ, R24 ;  /* 0x000000ffff497224 */ /* 0x000fc600078e0018 */
[----:B------:R-:W-:Y:S01]  /*10680*/  PRMT R24, R2, 0x5410, R3 ;  /* 0x0000541002187816 */ /* 0x000fe20000000003 */
[----:B------:R-:W-:Y:S01]  /*10690*/  IMAD.MOV.U32 R64, RZ, RZ, R83 ;  /* 0x000000ffff407224 */ /* 0x000fe200078e0053 */
[--C-:B------:R-:W-:Y:S01]  /*106a0*/  SHF.R.U32.HI R2, RZ, 0x10, R4.reuse ;  /* 0x00000010ff027819 */ /* 0x100fe20000011604 */
[----:B------:R-:W-:Y:S01]  /*106b0*/  IMAD.MOV.U32 R35, RZ, RZ, R87 ;  /* 0x000000ffff237224 */ /* 0x000fe200078e0057 */
[----:B------:R-:W-:Y:S01]  /*106c0*/  SHF.R.U32.HI R3, RZ, 0x18, R4 ;  /* 0x00000018ff037819 */ /* 0x000fe20000011604 */
[----:B------:R-:W-:Y:S01]  /*106d0*/  IMAD.MOV.U32 R89, RZ, RZ, R64 ;  /* 0x000000ffff597224 */ /* 0x000fe200078e0040 */
[----:B------:R-:W-:Y:S01]  /*106e0*/  LOP3.LUT R2, R2, 0xff, RZ, 0xc0, !PT ;  /* 0x000000ff02027812 */ /* 0x000fe200078ec0ff */
[----:B------:R-:W-:Y:S02]  /*106f0*/  IMAD.MOV.U32 R87, RZ, RZ, R80 ;  /* 0x000000ffff577224 */ /* 0x000fe400078e0050 */
[----:B------:R-:W-:Y:S02]  /*10700*/  IMAD.MOV.U32 R64, RZ, RZ, R35 ;  /* 0x000000ffff407224 */ /* 0x000fe400078e0023 */
[----:B------:R-:W-:-:S02]  /*10710*/  IMAD.U32 R4, RZ, RZ, UR33 ;  /* 0x00000021ff047e24 */ /* 0x000fc4000f8e00ff */
[----:B------:R-:W-:Y:S01]  /*10720*/  IMAD.MOV.U32 R80, RZ, RZ, R23 ;  /* 0x000000ffff507224 */ /* 0x000fe200078e0017 */
[----:B------:R-:W-:Y:S01]  /*10730*/  PRMT R23, R2, 0x5410, R3 ;  /* 0x0000541002177816 */ /* 0x000fe20000000003 */
[----:B------:R-:W-:Y:S01]  /*10740*/  IMAD.MOV.U32 R35, RZ, RZ, R86 ;  /* 0x000000ffff237224 */ /* 0x000fe200078e0056 */
[----:B------:R-:W-:Y:S01]  /*10750*/  HSET2.LE.AND R2, R9, R0, PT ;  /* 0x0000000009027233 */ /* 0x000fe20003803000 */
[----:B------:R-:W-:Y:S02]  /*10760*/  IMAD.MOV.U32 R86, RZ, RZ, R19 ;  /* 0x000000ffff567224 */ /* 0x000fe400078e0013 */
[----:B------:R-:W-:Y:S02]  /*10770*/  IMAD.MOV.U32 R19, RZ, RZ, R77 ;  /* 0x000000ffff137224 */ /* 0x000fe400078e004d */
[----:B------:R-:W-:Y:S01]  /*10780*/  IMAD.MOV.U32 R88, RZ, RZ, R89 ;  /* 0x000000ffff587224 */ /* 0x000fe200078e0059 */
[----:B------:R-:W-:Y:S01]  /*10790*/  LOP3.LUT R4, R221, UR6, R4, 0x96, !PT ;  /* 0x00000006dd047c12 */ /* 0x000fe2000f8e9604 */
[----:B------:R-:W-:-:S02]  /*107a0*/  IMAD.MOV.U32 R89, RZ, RZ, R64 ;  /* 0x000000ffff597224 */ /* 0x000fc400078e0040 */
[----:B------:R-:W-:Y:S02]  /*107b0*/  IMAD.MOV.U32 R64, RZ, RZ, R35 ;  /* 0x000000ffff407224 */ /* 0x000fe400078e0023 */
[----:B------:R-:W-:Y:S01]  /*107c0*/  IMAD.MOV.U32 R35, RZ, RZ, R86 ;  /* 0x000000ffff237224 */ /* 0x000fe200078e0056 */
[--C-:B------:R-:W-:Y:S01]  /*107d0*/  HSET2.LE.AND R3, R12, R0.reuse, PT ;  /* 0x000000000c037233 */ /* 0x100fe20003803000 */
[----:B------:R-:W-:Y:S01]  /*107e0*/  IMAD.MOV.U32 R86, RZ, RZ, R19 ;  /* 0x000000ffff567224 */ /* 0x000fe200078e0013 */
[----:B------:R-:W-:Y:S01]  /*107f0*/  LOP3.LUT R19, R2, R252, RZ, 0xc0, !PT ;  /* 0x000000fc02137212 */ /* 0x000fe200078ec0ff */
[----:B------:R-:W-:Y:S01]  /*10800*/  IMAD.MOV.U32 R252, RZ, RZ, R34 ;  /* 0x000000fffffc7224 */ /* 0x000fe200078e0022 */
[--C-:B------:R-:W-:Y:S01]  /*10810*/  HSET2.LE.AND R2, R6, R0.reuse, PT ;  /* 0x0000000006027233 */ /* 0x100fe20003803000 */
[----:B------:R-:W-:Y:S01]  /*10820*/  IMAD.WIDE.U32 R28, R4, -0x326172a9, RZ ;  /* 0xcd9e8d57041c7825 */ /* 0x000fe200078e00ff */
[----:B------:R-:W-:Y:S02]  /*10830*/  LOP3.LUT R18, R3, R18, RZ, 0xc0, !PT ;  /* 0x0000001203127212 */ /* 0x000fe400078ec0ff */
[----:B------:R-:W-:-:S02]  /*10840*/  HSET2.LE.AND R3, R5, R0, PT ;  /* 0x0000000005037233 */ /* 0x000fc40003803000 */
[----:B------:R-:W-:Y:S02]  /*10850*/  LOP3.LUT R27, R2, R246, RZ, 0xc0, !PT ;  /* 0x000000f6021b7212 */ /* 0x000fe400078ec0ff */
[----:B------:R-:W-:Y:S02]  /*10860*/  LOP3.LUT R2, R29, UR42, R252, 0x96, !PT ;  /* 0x0000002a1d027c12 */ /* 0x000fe4000f8e96fc */
[----:B-1----:R-:W-:-:S03]  /*10870*/  LOP3.LUT R26, R3, R247, RZ, 0xc0, !PT ;  /* 0x000000f7031a7212 */ /* 0x002fc600078ec0ff */
        /* <DEDUP_REMOVED lines=17> */
[C---:B------:R-:W-:Y:S01]  /*10990*/  LOP3.LUT R3, R2.reuse, 0xffff, RZ, 0xc0, !PT ;  /* 0x0000ffff02037812 */ /* 0x040fe200078ec0ff */
[----:B------:R-:W-:Y:S02]  /*109a0*/  IMAD.MOV.U32 R41, RZ, RZ, R43 ;  /* 0x000000ffff297224 */ /* 0x000fe400078e002b */
[----:B------:R-:W-:Y:S01]  /*109b0*/  IMAD.MOV.U32 R43, RZ, RZ, R205 ;  /* 0x000000ffff2b7224 */ /* 0x000fe200078e00cd */
[----:B------:R-:W-:Y:S01]  /*109c0*/  SHF.R.U32.HI R4, RZ, 0x8, R3 ;  /* 0x00000008ff047819 */ /* 0x000fe20000011603 */
[----:B------:R-:W-:Y:S01]  /*109d0*/  IMAD.MOV.U32 R205, RZ, RZ, R192 ;  /* 0x000000ffffcd7224 */ /* 0x000fe200078e00c0 */
[----:B------:R-:W-:Y:S01]  /*109e0*/  LOP3.LUT R3, R2, 0xff, RZ, 0xc0, !PT ;  /* 0x000000ff02037812 */ /* 0x000fe200078ec0ff */
[----:B------:R-:W-:Y:S02]  /*109f0*/  IMAD.MOV.U32 R34, RZ, RZ, R88 ;  /* 0x000000ffff227224 */ /* 0x000fe400078e0058 */
[----:B------:R-:W-:Y:S01]  /*10a00*/  FADD.FTZ R197, R197, R16 ;  /* 0x00000010c5c57221 */ /* 0x000fe20000010000 */
[----:B------:R-:W-:Y:S01]  /*10a10*/  FADD.FTZ R205, R205, R13 ;  /* 0x0000000dcdcd7221 */ /* 0x000fe20000010000 */
[----:B------:R-:W-:Y:S01]  /*10a20*/  PRMT R13, R3, 0x5410, R4 ;  /* 0x00005410030d7816 */ /* 0x000fe20000000004 */
[----:B------:R-:W-:Y:S01]  /*10a30*/  IMAD.MOV.U32 R83, RZ, RZ, R82 ;  /* 0x000000ffff537224 */ /* 0x000fe200078e0052 */
[----:B------:R-:W-:-:S02]  /*10a40*/  SHF.R.U32.HI R4, RZ, 0x10, R2 ;  /* 0x00000010ff047819 */ /* 0x000fc40000011602 */
[----:B------:R-:W-:Y:S01]  /*10a50*/  @!P2 PRMT R193, R91, 0x5410, RZ ;  /* 0x000054105bc1a816 */ /* 0x000fe200000000ff */
[----:B------:R-:W-:Y:S01]  /*10a60*/  IMAD.MOV.U32 R99, RZ, RZ, R98 ;  /* 0x000000ffff637224 */ /* 0x000fe200078e0062 */
[----:B------:R-:W-:Y:S01]  /*10a70*/  SHF.R.U32.HI R3, RZ, 0x18, R2 ;  /* 0x00000018ff037819 */ /* 0x000fe20000011602 */
[----:B------:R-:W-:Y:S01]  /*10a80*/  IMAD.MOV.U32 R77, RZ, RZ, R41 ;  /* 0x000000ffff4d7224 */ /* 0x000fe200078e0029 */
[----:B------:R-:W-:Y:S01]  /*10a90*/  LOP3.LUT R2, R4, 0xff, RZ, 0xc0, !PT ;  /* 0x000000ff04027812 */ /* 0x000fe200078ec0ff */
[----:B------:R-:W-:Y:S01]  /*10aa0*/  IMAD.MOV.U32 R225, RZ, RZ, R81 ;  /* 0x000000ffffe17224 */ /* 0x000fe200078e0051 */
[----:B------:R-:W-:Y:S01]  /*10ab0*/  @!P3 PRMT R141, R94, 0x5410, RZ ;  /* 0x000054105e8db816 */ /* 0x000fe200000000ff */
[----:B------:R4:W5:Y:S01]  /*10ac0*/  LDL.LU R192, [R1+0x1a8] ;  /* 0x0001a80001c07983 */ /* 0x0009620000300800 */
[----:B------:R-:W-:Y:S01]  /*10ad0*/  PRMT R11, R2, 0x5410, R3 ;  /* 0x00005410020b7816 */ /* 0x000fe20000000003 */
[----:B------:R-:W-:-:S05]  /*10ae0*/  IMAD.WIDE.U32 R2, R6, -0x2daee0ad, RZ ;  /* 0xd2511f5306027825 */ /* 0x000fca00078e00ff */
[----:B------:R-:W-:Y:S02]  /*10af0*/  LOP3.LUT R4, R3, UR25, R8, 0x96, !PT ;  /* 0x0000001903047c12 */ /* 0x000fe4000f8e9608 */
[C---:B------:R-:W-:Y:S01]  /*10b00*/  LOP3.LUT R3, R2.reuse, 0xffff, RZ, 0xc0, !PT ;  /* 0x0000ffff02037812 */ /* 0x040fe200078ec0ff */
[----:B------:R-:W-:Y:S02]  /*10b10*/  IMAD.MOV.U32 R88, RZ, RZ, R89 ;  /* 0x000000ffff587224 */ /* 0x000fe400078e0059 */
[----:B------:R-:W-:Y:S01]  /*10b20*/  IMAD.MOV.U32 R247, RZ, RZ, R34 ;  /* 0x000000fffff77224 */ /* 0x000fe200078e0022 */
[----:B------:R-:W-:Y:S01]  /*10b30*/  SHF.R.U32.HI R6, RZ, 0x8, R3 ;  /* 0x00000008ff067819 */ /* 0x000fe20000011603 */
[----:B------:R-:W-:Y:S01]  /*10b40*/  IMAD.MOV.U32 R34, RZ, RZ, R88 ;  /* 0x000000ffff227224 */ /* 0x000fe200078e0058 */
[----:B------:R-:W-:-:S03]  /*10b50*/  LOP3.LUT R3, R2, 0xff, RZ, 0xc0, !PT ;  /* 0x000000ff02037812 */ /* 0x000fc600078ec0ff */
[----:B------:R-:W-:Y:S01]  /*10b60*/  IMAD.MOV.U32 R246, RZ, RZ, R34 ;  /* 0x000000fffff67224 */ /* 0x000fe200078e0022 */
[----:B------:R-:W-:Y:S01]  /*10b70*/  PRMT R12, R3, 0x5410, R6 ;  /* 0x00005410030c7816 */ /* 0x000fe20000000006 */
[----:B------:R-:W-:Y:S01]  /*10b80*/  IMAD.MOV.U32 R34, RZ, RZ, R186 ;  /* 0x000000ffff227224 */ /* 0x000fe200078e00ba */
[--C-:B------:R-:W-:Y:S02]  /*10b90*/  SHF.R.U32.HI R3, RZ, 0x10, R2.reuse ;  /* 0x00000010ff037819 */ /* 0x100fe40000011602 */
[----:B------:R-:W-:Y:S02]  /*10ba0*/  SHF.R.U32.HI R6, RZ, 0x18, R2 ;  /* 0x00000018ff067819 */ /* 0x000fe40000011602 */
[----:B------:R-:W-:Y:S02]  /*10bb0*/  HSET2.LE.AND R2, R20, R0, PT ;  /* 0x0000000014027233 */ /* 0x000fe40003803000 */
[----:B------:R-:W-:-:S03]  /*10bc0*/  LOP3.LUT R3, R3, 0xff, RZ, 0xc0, !PT ;  /* 0x000000ff03037812 */ /* 0x000fc600078ec0ff */
[----:B------:R-:W-:Y:S02]  /*10bd0*/  LOP3.LUT R16, R2, R34, RZ, 0xc0, !PT ;  /* 0x0000002202107212 */ /* 0x000fe400078ec0ff */
[----:B------:R-:W-:Y:S02]  /*10be0*/  LOP3.LUT R2, R5, 0xffff, RZ, 0xc0, !PT ;  /* 0x0000ffff05027812 */ /* 0x000fe400078ec0ff */
[----:B------:R-:W-:Y:S02]  /*10bf0*/  PRMT R10, R3, 0x5410, R6 ;  /* 0x00005410030a7816 */ /* 0x000fe40000000006 */
[----:B------:R-:W-:Y:S01]  /*10c00*/  SHF.R.U32.HI R3, RZ, 0x8, R2 ;  /* 0x00000008ff037819 */ /* 0x000fe20000011602 */
[----:B------:R-:W-:Y:S01]  /*10c10*/  IMAD.MOV.U32 R89, RZ, RZ, R50 ;  /* 0x000000ffff597224 */ /* 0x000fe200078e0032 */
[----:B------:R-:W-:-:S03]  /*10c20*/  LOP3.LUT R2, R5, 0xff, RZ, 0xc0, !PT ;  /* 0x000000ff05027812 */ /* 0x000fc600078ec0ff */
[----:B------:R-:W-:Y:S01]  /*10c30*/  IMAD.MOV.U32 R34, RZ, RZ, R89 ;  /* 0x000000ffff227224 */ /* 0x000fe200078e0059 */
        /* <DEDUP_REMOVED lines=14> */
[----:B------:R-:W-:Y:S01]  /*10d20*/  SHF.R.U32.HI R2, RZ, 0x10, R4 ;  /* 0x00000010ff027819 */ /* 0x000fe20000011604 */
[----:B------:R-:W-:Y:S01]  /*10d30*/  IMAD.MOV.U32 R34, RZ, RZ, R88 ;  /* 0x000000ffff227224 */ /* 0x000fe200078e0058 */
[----:B------:R-:W-:Y:S01]  /*10d40*/  SHF.R.U32.HI R3, RZ, 0x18, R4 ;  /* 0x00000018ff037819 */ /* 0x000fe20000011604 */
[----:B------:R-:W-:Y:S01]  /*10d50*/  IMAD.MOV.U32 R84, RZ, RZ, R85 ;  /* 0x000000ffff547224 */ /* 0x000fe200078e0055 */
[----:B------:R-:W-:Y:S01]  /*10d60*/  HSET2.LE.AND R4, R24, R0, PT ;  /* 0x0000000018047233 */ /* 0x000fe20003803000 */
[----:B------:R-:W-:Y:S01]  /*10d70*/  IMAD.MOV.U32 R88, RZ, RZ, R64 ;  /* 0x000000ffff587224 */ /* 0x000fe200078e0040 */
[----:B------:R-:W-:Y:S01]  /*10d80*/  LOP3.LUT R2, R2, 0xff, RZ, 0xc0, !PT ;  /* 0x000000ff02027812 */ /* 0x000fe200078ec0ff */
[----:B------:R-:W-:-:S02]  /*10d90*/  IMAD.MOV.U32 R85, RZ, RZ, R25 ;  /* 0x000000ffff557224 */ /* 0x000fc400078e0019 */
[----:B------:R-:W-:Y:S02]  /*10da0*/  IMAD.MOV.U32 R64, RZ, RZ, R35 ;  /* 0x000000ffff407224 */ /* 0x000fe400078e0023 */
[----:B------:R-:W-:Y:S02]  /*10db0*/  IMAD.MOV.U32 R25, RZ, RZ, R70 ;  /* 0x000000ffff197224 */ /* 0x000fe400078e0046 */
[----:B------:R-:W-:Y:S02]  /*10dc0*/  IMAD.MOV.U32 R35, RZ, RZ, R87 ;  /* 0x000000ffff237224 */ /* 0x000fe400078e0057 */
[----:B------:R-:W-:Y:S01]  /*10dd0*/  IMAD.MOV.U32 R87, RZ, RZ, R73 ;  /* 0x000000ffff577224 */ /* 0x000fe200078e0049 */
[----:B------:R-:W-:Y:S01]  /*10de0*/  LOP3.LUT R24, R4, R34, RZ, 0xc0, !PT ;  /* 0x0000002204187212 */ /* 0x000fe200078ec0ff */
[----:B------:R-:W-:Y:S01]  /*10df0*/  IMAD.MOV.U32 R73, RZ, RZ, R83 ;  /* 0x000000ffff497224 */ /* 0x000fe200078e0053 */
[----:B------:R-:W-:Y:S01]  /*10e00*/  PRMT R22, R2, 0x5410, R3 ;  /* 0x0000541002167816 */ /* 0x000fe20000000003 */
[----:B------:R-:W-:Y:S01]  /*10e10*/  IMAD.MOV.U32 R83, RZ, RZ, R85 ;  /* 0x000000ffff537224 */ /* 0x000fe200078e0055 */
[----:B------:R-:W-:Y:S01]  /*10e20*/  HSET2.LE.AND R3, R23, R0, PT ;  /* 0x0000000017037233 */ /* 0x000fe20003803000 */
[----:B------:R-:W-:-:S02]  /*10e30*/  IMAD.MOV.U32 R85, RZ, RZ, R25 ;  /* 0x000000ffff557224 */ /* 0x000fc400078e0019 */
[----:B------:R-:W-:Y:S02]  /*10e40*/  IMAD.MOV.U32 R34, RZ, RZ, R64 ;  /* 0x000000ffff227224 */ /* 0x000fe400078e0040 */
[----:B------:R-:W-:Y:S02]  /*10e50*/  IMAD.MOV.U32 R25, RZ, RZ, R78 ;  /* 0x000000ffff197224 */ /* 0x000fe400078e004e */
[----:B------:R-:W-:Y:S02]  /*10e60*/  IMAD.MOV.U32 R64, RZ, RZ, R35 ;  /* 0x000000ffff407224 */ /* 0x000fe400078e0023 */
[----:B------:R-:W-:Y:S02]  /*10e70*/  IMAD.MOV.U32 R35, RZ, RZ, R87 ;  /* 0x000000ffff237224 */ /* 0x000fe400078e0057 */
[----:B------:R-:W-:Y:S01]  /*10e80*/  IMAD.WIDE.U32 R4, R247, -0x326172a9, RZ ;  /* 0xcd9e8d57f7047825 */ /* 0x000fe200078e00ff */
[----:B------:R-:W-:-:S03]  /*10e90*/  HSET2.LE.AND R2, R13, R0, PT ;  /* 0x000000000d027233 */ /* 0x000fc60003803000 */
[----:B------:R-:W-:Y:S02]  /*10ea0*/  IMAD.MOV.U32 R87, RZ, RZ, R73 ;  /* 0x000000ffff577224 */ /* 0x000fe400078e0049 */
[----:B------:R-:W-:Y:S02]  /*10eb0*/  IMAD.MOV.U32 R73, RZ, RZ, R85 ;  /* 0x000000ffff497224 */ /* 0x000fe400078e0055 */
[----:B------:R-:W-:Y:S01]  /*10ec0*/  IMAD.MOV.U32 R85, RZ, RZ, R25 ;  /* 0x000000ffff557224 */ /* 0x000fe200078e0019 */
[----:B------:R-:W-:Y:S02]  /*10ed0*/  LOP3.LUT R25, R3, R183, RZ, 0xc0, !PT ;  /* 0x000000b703197212 */ /* 0x000fe400078ec0ff */
[----:B------:R-:W-:Y:S01]  /*10ee0*/  LOP3.LUT R3, R5, R246, RZ, 0x3c, !PT ;  /* 0x000000f605037212 */ /* 0x000fe200078e3cff */
[----:B------:R-:W-:Y:S01]  /*10ef0*/  IMAD.MOV.U32 R91, RZ, RZ, R34 ;  /* 0x000000ffff5b7224 */ /* 0x000fe200078e0022 */
[----:B------:R-:W-:Y:S01]  /*10f00*/  LOP3.LUT R30, R2, R227, RZ, 0xc0, !PT ;  /* 0x000000e3021e7212 */ /* 0x000fe200078ec0ff */
[----:B------:R-:W-:Y:S01]  /*10f10*/  IMAD.MOV.U32 R90, RZ, RZ, R35 ;  /* 0x000000ffff5a7224 */ /* 0x000fe200078e0023 */
[----:B------:R-:W-:Y:S01]  /*10f20*/  HSET2.LE.AND R2, R11, R0, PT ;  /* 0x000000000b027233 */ /* 0x000fe20003803000 */
[----:B------:R-:W-:-:S04]  /*10f30*/  IMAD.WIDE.U32 R34, R3, -0x2daee0ad, RZ ;  /* 0xd2511f5303227825 */ /* 0x000fc800078e00ff */
[----:B------:R-:W-:Y:S02]  /*10f40*/  LOP3.LUT R31, R2, R226, RZ, 0xc0, !PT ;  /* 0x000000e2021f7212 */ /* 0x000fe400078ec0ff */
[----:B------:R-:W-:Y:S01]  /*10f50*/  LOP3.LUT R2, R35, UR41, R220, 0x96, !PT ;  /* 0x0000002923027c12 */ /* 0x000fe2000f8e96dc */
[----:B------:R-:W-:Y:S02]  /*10f60*/  IMAD.MOV.U32 R78, RZ, RZ, R184 ;  /* 0x000000ffff4e7224 */ /* 0x000fe400078e00b8 */
[----:B------:R-:W-:Y:S01]  /*10f70*/  IMAD.MOV.U32 R98, RZ, RZ, R138 ;  /* 0x000000ffff627224 */ /* 0x000fe200078e008a */
[----:B------:R-:W-:Y:S01]  /*10f80*/  PRMT R138, R143, 0x5410, R142 ;  /* 0x000054108f8a7816 */ /* 0x000fe2000000008e */
[----:B------:R-:W-:Y:S01]  /*10f90*/  IMAD.MOV.U32 R50, RZ, RZ, R188 ;  /* 0x000000ffff327224 */ /* 0x000fe200078e00bc */
[----:B------:R-:W-:Y:S01]  /*10fa0*/  @!P5 PRMT R143, R92, 0x5410, RZ ;  /* 0x000054105c8fd816 */ /* 0x000fe200000000ff */
[----:B--2---:R-:W-:Y:S01]  /*10fb0*/  IMAD.WIDE.U32 R32, R2, -0x326172a9, RZ ;  /* 0xcd9e8d5702207825 */ /* 0x004fe200078e00ff */
[----:B------:R-:W-:-:S02]  /*10fc0*/  HSET2.LE.AND R3, R12, R0, PT ;  /* 0x000000000c037233 */ /* 0x000fc40003803000 */
[----:B------:R-:W-:Y:S01]  /*10fd0*/  HSET2.LE.AND R2, R10, R0, PT ;  /* 0x000000000a027233 */ /* 0x000fe20003803000 */
[----:B------:R-:W-:Y:S02]  /*10fe0*/  IMAD.MOV.U32 R94, RZ, RZ, R78 ;  /* 0x000000ffff5e7224 */ /* 0x000fe400078e004e */
[----:B------:R-:W-:Y:S02]  /*10ff0*/  IMAD.MOV.U32 R41, RZ, RZ, R189 ;  /* 0x000000ffff297224 */ /* 0x000fe400078e00bd */
[----:B------:R-:W-:Y:S02]  /*11000*/  IMAD.MOV.U32 R92, RZ, RZ, R87 ;  /* 0x000000ffff5c7224 */ /* 0x000fe400078e0057 */
[----:B------:R-:W-:Y:S01]  /*11010*/  IMAD.MOV.U32 R78, RZ, RZ, R77 ;  /* 0x000000ffff4e7224 */ /* 0x000fe200078e004d */
[----:B------:R-:W-:Y:S01]  /*11020*/  @!P6 PRMT R142, R95, 0x5410, RZ ;  /* 0x000054105f8ee816 */ /* 0x000fe200000000ff */
[----:B------:R-:W-:Y:S02]  /*11030*/  IMAD.MOV.U32 R87, RZ, RZ, R73 ;  /* 0x000000ffff577224 */ /* 0x000fe400078e0049 */
[----:B------:R-:W-:-:S02]  /*11040*/  IMAD.MOV.U32 R77, RZ, RZ, R37 ;  /* 0x000000ffff4d7224 */ /* 0x000fc400078e0025 */
[----:B------:R-:W-:Y:S02]  /*11050*/  IMAD.MOV.U32 R73, RZ, RZ, R43 ;  /* 0x000000ffff497224 */ /* 0x000fe400078e002b */
[----:B------:R-:W-:Y:S02]  /*11060*/  IMAD.MOV.U32 R37, RZ, RZ, R50 ;  /* 0x000000ffff257224 */ /* 0x000fe400078e0032 */
[----:B------:R-:W-:Y:S02]  /*11070*/  IMAD.MOV.U32 R95, RZ, RZ, R79 ;  /* 0x000000ffff5f7224 */ /* 0x000fe400078e004f */
[----:B------:R-:W-:Y:S01]  /*11080*/  IMAD.MOV.U32 R50, RZ, RZ, R103 ;  /* 0x000000ffff327224 */ /* 0x000fe200078e0067 */
[----:B------:R-:W-:Y:S01]  /*11090*/  LOP3.LUT R103, R2, R66, RZ, 0xc0, !PT ;  /* 0x0000004202677212 */ /* 0x000fe200078ec0ff */
[----:B------:R-:W-:Y:S01]  /*110a0*/  IMAD.MOV.U32 R43, RZ, RZ, R102 ;  /* 0x000000ffff2b7224 */ /* 0x000fe200078e0066 */
[----:B------:R-:W-:Y:S01]  /*110b0*/  LOP3.LUT R102, R3, R67, RZ, 0xc0, !PT ;  /* 0x0000004303667212 */ /* 0x000fe200078ec0ff */
[----:B------:R-:W-:Y:S01]  /*110c0*/  IMAD.MOV.U32 R79, RZ, RZ, R41 ;  /* 0x000000ffff4f7224 */ /* 0x000fe200078e0029 */
[--C-:B------:R-:W-:Y:S01]  /*110d0*/  HSET2.LE.AND R3, R8, R0.reuse, PT ;  /* 0x0000000008037233 */ /* 0x100fe20003803000 */
[----:B------:R-:W-:Y:S01]  /*110e0*/  IMAD.MOV.U32 R41, RZ, RZ, R136 ;  /* 0x000000ffff297224 */ /* 0x000fe200078e0088 */
[----:B------:R-:W-:-:S02]  /*110f0*/  HSET2.LE.AND R2, R7, R0, PT ;  /* 0x0000000007027233 */ /* 0x000fc40003803000 */
[--C-:B------:R-:W-:Y:S02]  /*11100*/  LOP3.LUT R6, R15, UR42, R4.reuse, 0x96, !PT ;  /* 0x0000002a0f067c12 */ /* 0x100fe4000f8e9604 */
[----:B------:R-:W-:Y:S02]  /*11110*/  LOP3.LUT R136, R29, UR42, R4, 0x96, !PT ;  /* 0x0000002a1d887c12 */ /* 0x000fe4000f8e9604 */
[----:B------:R-:W-:Y:S01]  /*11120*/  HSET2.LE.AND R4, R9, R0, PT ;  /* 0x0000000009047233 */ /* 0x000fe20003803000 */
[----:B------:R-:W-:Y:S01]  /*11130*/  IMAD.MOV.U32 R66, RZ, RZ, R100 ;  /* 0x000000ffff427224 */ /* 0x000fe200078e0064 */
[----:B------:R-:W-:Y:S01]  /*11140*/  LOP3.LUT R5, R33, UR40, R14, 0x96, !PT ;  /* 0x0000002821057c12 */ /* 0x000fe2000f8e960e */
[----:B------:R-:W1:Y:S01]  /*11150*/  LDSM.16.MT88.4 R8, [R177+0x6000] ;  /* 0x00600000b108783b */ /* 0x000e620000004200 */
[----:B------:R-:W-:Y:S02]  /*11160*/  LOP3.LUT R29, R3, R95, RZ, 0xc0, !PT ;  /* 0x0000005f031d7212 */ /* 0x000fe400078ec0ff */
[----:B------:R-:W-:Y:S01]  /*11170*/  LOP3.LUT R100, R2, R202, RZ, 0xc0, !PT ;  /* 0x000000ca02647212 */ /* 0x000fe200078ec0ff */
[----:B------:R-:W-:Y:S01]  /*11180*/  IMAD.WIDE.U32 R2, R6, -0x2daee0ad, RZ ;  /* 0xd2511f5306027825 */ /* 0x000fe200078e00ff */
[----:B------:R-:W-:-:S02]  /*11190*/  LOP3.LUT R33, R33, UR40, R28, 0x96, !PT ;  /* 0x0000002821217c12 */ /* 0x000fc4000f8e961c */
[----:B------:R-:W-:Y:S01]  /*111a0*/  LOP3.LUT R28, R4, R94, RZ, 0xc0, !PT ;  /* 0x0000005e041c7212 */ /* 0x000fe200078ec0ff */
        /* <DEDUP_REMOVED lines=10> */
[----:B------:R-:W-:Y:S02]  /*11250*/  HSET2.LE.AND R3, R22, R0, PT ;  /* 0x0000000016037233 */ /* 0x000fe40003803000 */
[----:B------:R-:W-:Y:S01]  /*11260*/  LOP3.LUT R2, R21, UR29, R2, 0x96, !PT ;  /* 0x0000001d15027c12 */ /* 0x000fe2000f8e9602 */
[----:B------:R-:W-:Y:S02]  /*11270*/  IMAD.MOV.U32 R202, RZ, RZ, R101 ;  /* 0x000000ffffca7224 */ /* 0x000fe400078e0065 */
[----:B------:R-:W-:Y:S01]  /*11280*/  LOP3.LUT R101, R3, R203, RZ, 0xc0, !PT ;  /* 0x000000cb03657212 */ /* 0x000fe200078ec0ff */
        /* <DEDUP_REMOVED lines=8> */
[----:B------:R-:W-:Y:S02]  /*11310*/  LOP3.LUT R2, R6, 0xff, RZ, 0xc0, !PT ;  /* 0x000000ff06027812 */ /* 0x000fe400078ec0ff */
        /* <DEDUP_REMOVED lines=10> */
[----:B------:R-:W-:Y:S02]  /*113c0*/  PRMT R12, R2, 0x5410, R3 ;  /* 0x00005410020c7816 */ /* 0x000fe40000000003 */
[--C-:B------:R-:W-:Y:S02]  /*113d0*/  HSET2.LE.AND R2, R7, R0.reuse, PT ;  /* 0x0000000007027233 */ /* 0x100fe40003803000 */
[--C-:B------:R-:W-:Y:S02]  /*113e0*/  HSET2.LE.AND R3, R6, R0.reuse, PT ;  /* 0x0000000006037233 */ /* 0x100fe40003803000 */
[--C-:B------:R-:W-:Y:S02]  /*113f0*/  HSET2.LE.AND R4, R5, R0.reuse, PT ;  /* 0x0000000005047233 */ /* 0x100fe40003803000 */
[----:B------:R-:W-:Y:S02]  /*11400*/  LOP3.LUT R6, R2, R48, RZ, 0xc0, !PT ;  /* 0x0000003002067212 */ /* 0x000fe400078ec0ff */
[----:B------:R-:W-:Y:S01]  /*11410*/  HSET2.LE.AND R2, R12, R0, PT ;  /* 0x000000000c027233 */ /* 0x000fe20003803000 */
[----:B------:R-:W-:Y:S01]  /*11420*/  IMAD.MOV.U32 R82, RZ, RZ, R99 ;  /* 0x000000ffff527224 */ /* 0x000fe200078e0063 */
[----:B------:R-:W-:-:S02]  /*11430*/  LOP3.LUT R7, R3, R38, RZ, 0xc0, !PT ;  /* 0x0000002603077212 */ /* 0x000fc400078ec0ff */
[----:B------:R-:W-:Y:S02]  /*11440*/  LOP3.LUT R4, R4, R65, RZ, 0xc0, !PT ;  /* 0x0000004104047212 */ /* 0x000fe400078ec0ff */
[----:B------:R-:W-:Y:S01]  /*11450*/  LOP3.LUT R5, R2, R49, RZ, 0xc0, !PT ;  /* 0x0000003102057212 */ /* 0x000fe200078ec0ff */
[----:B------:R-:W-:Y:S01]  /*11460*/  IMAD.MOV.U32 R99, RZ, RZ, R190 ;  /* 0x000000ffff637224 */ /* 0x000fe200078e00be */
[----:B------:R-:W-:Y:S01]  /*11470*/  @!P4 PRMT R140, R93, 0x5410, RZ ;  /* 0x000054105d8cc816 */ /* 0x000fe200000000ff */
[----:B------:R-:W-:Y:S01]  /*11480*/  IMAD.MOV.U32 R22, RZ, RZ, R83 ;  /* 0x000000ffff167224 */ /* 0x000fe200078e0053 */
[----:B------:R4:W5:Y:S01]  /*11490*/  LDL.LU R190, [R1+0x1a4] ;  /* 0x0001a40001be7983 */ /* 0x0009620000300800 */
[----:B------:R-:W-:Y:S02]  /*114a0*/  IMAD.MOV.U32 R81, RZ, RZ, R82 ;  /* 0x000000ffff517224 */ /* 0x000fe400078e0052 */
[----:B------:R-:W-:Y:S01]  /*114b0*/  IMAD.MOV.U32 R227, RZ, RZ, R92 ;  /* 0x000000ffffe37224 */ /* 0x000fe200078e005c */
[----:B------:R4:W5:Y:S01]  /*114c0*/  LDL.LU R189, [R1+0x1a0] ;  /* 0x0001a00001bd7983 */ /* 0x0009620000300800 */
[----:B------:R-:W-:Y:S01]  /*114d0*/  IMAD.MOV.U32 R13, RZ, RZ, R91 ;  /* 0x000000ffff0d7224 */ /* 0x000fe200078e005b */
[----:B-1----:R-:W-:Y:S01]  /*114e0*/  HMMA.16816.F32.BF16 R92, R4, R8, R108 ;  /* 0x00000008045c723c */ /* 0x002fe2000004186c */
[----:B------:R-:W-:Y:S01]  /*114f0*/  IMAD.MOV.U32 R226, RZ, RZ, R90 ;  /* 0x000000ffffe27224 */ /* 0x000fe200078e005a */
[----:B------:R4:W5:Y:S01]  /*11500*/  LDL.LU R188, [R1+0x19c] ;  /* 0x00019c0001bc7983 */ /* 0x0009620000300800 */
[----:B------:R-:W-:-:S02]  /*11510*/  IMAD.MOV.U32 R67, RZ, RZ, R88 ;  /* 0x000000ffff437224 */ /* 0x000fc400078e0058 */
[----:B------:R-:W-:Y:S02]  /*11520*/  IMAD.MOV.U32 R14, RZ, RZ, R89 ;  /* 0x000000ffff0e7224 */ /* 0x000fe400078e0059 */
[----:B------:R-:W-:Y:S01]  /*11530*/  IMAD.MOV.U32 R15, RZ, RZ, R86 ;  /* 0x000000ffff0f7224 */ /* 0x000fe200078e0056 */
[-C--:B------:R-:W-:Y:S01]  /*11540*/  HMMA.16816.F32.BF16 R88, R4, R10.reuse, R104 ;  /* 0x0000000a0458723c */ /* 0x080fe20000041868 */
        /* <DEDUP_REMOVED lines=9> */
[----:B------:R-:W1:Y:S01]  /*115e0*/  LDSM.16.MT88.4 R8, [R180+0x6000] ;  /* 0x00600000b408783b */ /* 0x000e620000004200 */
[----:B------:R-:W-:Y:S02]  /*115f0*/  IMAD.MOV.U32 R70, RZ, RZ, R187 ;  /* 0x000000ffff467224 */ /* 0x000fe400078e00bb */
[----:B------:R-:W-:Y:S01]  /*11600*/  IMAD.MOV.U32 R12, RZ, RZ, R226 ;  /* 0x000000ffff0c7224 */ /* 0x000fe200078e00e2 */
[----:B------:R4:W5:Y:S02]  /*11610*/  LDL.LU R187, [R1+0x198] ;  /* 0x0001980001bb7983 */ /* 0x0009640000300800 */
[----:B------:R-:W-:-:S02]  /*11620*/  IMAD.MOV.U32 R228, RZ, RZ, R202 ;  /* 0x000000ffffe47224 */ /* 0x000fc400078e00ca */
[----:B------:R4:W5:Y:S01]  /*11630*/  LDL.LU R186, [R1+0x194] ;  /* 0x0001940001ba7983 */ /* 0x0009620000300800 */
[----:B------:R-:W-:Y:S02]  /*11640*/  IMAD.MOV.U32 R202, RZ, RZ, R76 ;  /* 0x000000ffffca7224 */ /* 0x000fe400078e004c */
[----:B------:R-:W-:Y:S01]  /*11650*/  IMAD.MOV.U32 R111, RZ, RZ, R203 ;  /* 0x000000ffff6f7224 */ /* 0x000fe200078e00cb */
[----:B------:R4:W5:Y:S01]  /*11660*/  LDL.LU R185, [R1+0x190] ;  /* 0x0001900001b97983 */ /* 0x0009620000300800 */
[----:B------:R-:W-:Y:S02]  /*11670*/  IMAD.MOV.U32 R229, RZ, RZ, R66 ;  /* 0x000000ffffe57224 */ /* 0x000fe400078e0042 */
        /* <DEDUP_REMOVED lines=8> */
[----:B------:R-:W-:Y:S02]  /*11700*/  IMAD.MOV.U32 R67, RZ, RZ, R77 ;  /* 0x000000ffff437224 */ /* 0x000fe400078e004d */
[----:B------:R-:W-:Y:S02]  /*11710*/  IMAD.MOV.U32 R38, RZ, RZ, R13 ;  /* 0x000000ffff267224 */ /* 0x000fe400078e000d */
[----:B------:R-:W-:Y:S02]  /*11720*/  IMAD.MOV.U32 R15, RZ, RZ, R182 ;  /* 0x000000ffff0f7224 */ /* 0x000fe400078e00b6 */
[----:B------:R4:W5:Y:S01]  /*11730*/  LDL.LU R182, [R1+0x184] ;  /* 0x0001840001b67983 */ /* 0x0009620000300800 */
[----:B------:R-:W-:-:S02]  /*11740*/  IMAD.MOV.U32 R13, RZ, RZ, R181 ;  /* 0x000000ffff0d7224 */ /* 0x000fc400078e00b5 */
[----:B------:R-:W-:Y:S01]  /*11750*/  IMAD.MOV.U32 R2, RZ, RZ, R48 ;  /* 0x000000ffff027224 */ /* 0x000fe200078e0030 */
[----:B------:R4:W5:Y:S01]  /*11760*/  LDL.LU R181, [R1+0x180] ;  /* 0x0001800001b57983 */ /* 0x0009620000300800 */
[----:B-1----:R-:W-:Y:S01]  /*11770*/  HMMA.16816.F32.BF16 R76, R4, R8, R112 ;  /* 0x00000008044c723c */ /* 0x002fe20000041870 */
[----:B------:R-:W-:Y:S02]  /*11780*/  IMAD.MOV.U32 R231, RZ, RZ, R14 ;  /* 0x000000ffffe77224 */ /* 0x000fe400078e000e */
[----:B------:R-:W-:Y:S02]  /*11790*/  IMAD.MOV.U32 R65, RZ, RZ, R227 ;  /* 0x000000ffff417224 */ /* 0x000fe400078e00e3 */
[----:B------:R-:W-:Y:S02]  /*117a0*/  IMAD.MOV.U32 R48, RZ, RZ, R64 ;  /* 0x000000ffff307224 */ /* 0x000fe400078e0040 */
[----:B------:R-:W-:Y:S02]  /*117b0*/  IMAD.MOV.U32 R112, RZ, RZ, R202 ;  /* 0x000000ffff707224 */ /* 0x000fe400078e00ca */
[----:B------:R-:W-:-:S02]  /*117c0*/  IMAD.MOV.U32 R115, RZ, RZ, R226 ;  /* 0x000000ffff737224 */ /* 0x000fc400078e00e2 */
[----:B------:R-:W-:Y:S02]  /*117d0*/  IMAD.MOV.U32 R202, RZ, RZ, R176 ;  /* 0x000000ffffca7224 */ /* 0x000fe400078e00b0 */
[----:B------:R4:W5:Y:S01]  /*117e0*/  LDL.LU R176, [R1+0x17c] ;  /* 0x00017c0001b07983 */ /* 0x0009620000300800 */
[----:B------:R-:W-:Y:S02]  /*117f0*/  IMAD.MOV.U32 R226, RZ, RZ, R47 ;  /* 0x000000ffffe27224 */ /* 0x000fe400078e002f */
[----:B------:R-:W-:Y:S01]  /*11800*/  IMAD.MOV.U32 R64, RZ, RZ, R73 ;  /* 0x000000ffff407224 */ /* 0x000fe200078e0049 */
[----:B------:R4:W5:Y:S01]  /*11810*/  LDL.LU R47, [R1+0x178] ;  /* 0x00017800012f7983 */ /* 0x0009620000300800 */
[----:B------:R-:W-:Y:S02]  /*11820*/  IMAD.MOV.U32 R14, RZ, RZ, R74 ;  /* 0x000000ffff0e7224 */ /* 0x000fe400078e004a */
[----:B------:R-:W-:Y:S02]  /*11830*/  IMAD.MOV.U32 R227, RZ, RZ, R72 ;  /* 0x000000ffffe37224 */ /* 0x000fe400078e0048 */
[----:B------:R-:W-:Y:S01]  /*11840*/  IMAD.MOV.U32 R250, RZ, RZ, R46 ;  /* 0x000000fffffa7224 */ /* 0x000fe200078e002e */
[----:B------:R-:W-:Y:S01]  /*11850*/  HMMA.16816.F32.BF16 R72, R4, R10, R120 ;  /* 0x0000000a0448723c */ /* 0x000fe20000041878 */
[----:B------:R4:W5:Y:S01]  /*11860*/  LDL.LU R46, [R1+0x174] ;  /* 0x00017400012e7983 */ /* 0x0009620000300800 */
[----:B------:R-:W-:-:S03]  /*11870*/  IMAD.MOV.U32 R251, RZ, RZ, R45 ;  /* 0x000000fffffb7224 */ /* 0x000fc600078e002d */
[----:B------:R4:W5:Y:S02]  /*11880*/  LDL.LU R45, [R1+0x170] ;  /* 0x00017000012d7983 */ /* 0x0009640000300800 */
[----:B------:R-:W-:Y:S02]  /*11890*/  IMAD.MOV.U32 R122, RZ, RZ, R44 ;  /* 0x000000ffff7a7224 */ /* 0x000fe400078e002c */
[----:B------:R4:W5:Y:S01]  /*118a0*/  LDL.LU R44, [R1+0x16c] ;  /* 0x00016c00012c7983 */ /* 0x0009620000300800 */
[----:B------:R-:W-:Y:S02]  /*118b0*/  IMAD.MOV.U32 R108, RZ, RZ, R229 ;  /* 0x000000ffff6c7224 */ /* 0x000fe400078e00e5 */
[----:B------:R-:W-:Y:S02]  /*118c0*/  IMAD.MOV.U32 R104, RZ, RZ, R12 ;  /* 0x000000ffff687224 */ /* 0x000fe400078e000c */
[----:B------:R-:W-:Y:S02]  /*118d0*/  IMAD.MOV.U32 R113, RZ, RZ, R14 ;  /* 0x000000ffff717224 */ /* 0x000fe400078e000e */
[----:B------:R-:W-:-:S02]  /*118e0*/  IMAD.MOV.U32 R114, RZ, RZ, R15 ;  /* 0x000000ffff727224 */ /* 0x000fc400078e000f */
[----:B------:R-:W-:Y:S02]  /*118f0*/  IMAD.MOV.U32 R229, RZ, RZ, R13 ;  /* 0x000000ffffe57224 */ /* 0x000fe400078e000d */
[----:B---3--:R-:W1:Y:S01]  /*11900*/  LDSM.16.MT88.4 R12, [R178+0x6000] ;  /* 0x00600000b20c783b */ /* 0x008e620000004200 */
[C---:B------:R-:W-:Y:S06]  /*11910*/  HMMA.16816.F32.BF16 R80, R16.reuse, R8, R80 ;  /* 0x000000081050723c */ /* 0x040fec0000041850 */
[----:B------:R-:W-:Y:S01]  /*11920*/  HMMA.16816.F32.BF16 R68, R16, R10, R68 ;  /* 0x0000000a1044723c */ /* 0x000fe20000041844 */
[----:B------:R-:W2:Y:S01]  /*11930*/  LDSM.16.MT88.4 R8, [R179+0x6000] ;  /* 0x00600000b308783b */ /* 0x000ea20000004200 */
        /* <DEDUP_REMOVED lines=15> */
[----:B-1----:R-:W-:Y:S01]  /*11a30*/  HMMA.16816.F32.BF16 R52, R4, R12, R124 ;  /* 0x0000000c0434723c */ /* 0x002fe2000004187c */
[----:B------:R-:W-:Y:S02]  /*11a40*/  IMAD.MOV.U32 R106, RZ, RZ, R38 ;  /* 0x000000ffff6a7224 */ /* 0x000fe400078e0026 */
[----:B------:R-:W-:-:S04]  /*11a50*/  IMAD.MOV.U32 R230, RZ, RZ, R36 ;  /* 0x000000ffffe67224 */ /* 0x000fc800078e0024 */
[----:B------:R-:W-:Y:S02]  /*11a60*/  IMAD.MOV.U32 R124, RZ, RZ, R40 ;  /* 0x000000ffff7c7224 */ /* 0x000fe400078e0028 */
[----:B------:R-:W-:Y:S02]  /*11a70*/  IMAD.MOV.U32 R127, RZ, RZ, R50 ;  /* 0x000000ffff7f7224 */ /* 0x000fe400078e0032 */
[----:B------:R-:W-:Y:S01]  /*11a80*/  IMAD.MOV.U32 R125, RZ, RZ, R41 ;  /* 0x000000ffff7d7224 */ /* 0x000fe200078e0029 */
[----:B------:R-:W-:Y:S01]  /*11a90*/  HMMA.16816.F32.BF16 R48, R4, R14, R128 ;  /* 0x0000000e0430723c */ /* 0x000fe20000041880 */
[----:B------:R-:W-:-:S06]  /*11aa0*/  IMAD.MOV.U32 R126, RZ, RZ, R39 ;  /* 0x000000ffff7e7224 */ /* 0x000fcc00078e0027 */
[----:B------:R-:W-:Y:S02]  /*11ab0*/  IMAD.MOV.U32 R130, RZ, RZ, R37 ;  /* 0x000000ffff827224 */ /* 0x000fe400078e0025 */
[----:B--2---:R-:W-:Y:S07]  /*11ac0*/  HMMA.16816.F32.BF16 R36, R4, R10, R236 ;  /* 0x0000000a0424723c */ /* 0x004fee00000418ec */
[----:B------:R-:W-:Y:S02]  /*11ad0*/  IMAD.MOV.U32 R236, RZ, RZ, R124 ;  /* 0x000000ffffec7224 */ /* 0x000fe400078e007c */
[----:B------:R-:W-:-:S02]  /*11ae0*/  IMAD.MOV.U32 R124, RZ, RZ, R125 ;  /* 0x000000ffff7c7224 */ /* 0x000fc400078e007d */
[----:B------:R-:W-:Y:S02]  /*11af0*/  IMAD.MOV.U32 R237, RZ, RZ, R126 ;  /* 0x000000ffffed7224 */ /* 0x000fe400078e007e */
[----:B------:R-:W-:Y:S02]  /*11b00*/  IMAD.MOV.U32 R125, RZ, RZ, R127 ;  /* 0x000000ffff7d7224 */ /* 0x000fe400078e007f */
[----:B------:R-:W-:Y:S02]  /*11b10*/  IMAD.MOV.U32 R126, RZ, RZ, R120 ;  /* 0x000000ffff7e7224 */ /* 0x000fe400078e0078 */
[----:B------:R-:W-:Y:S02]  /*11b20*/  IMAD.MOV.U32 R120, RZ, RZ, R2 ;  /* 0x000000ffff787224 */ /* 0x000fe400078e0002 */
[----:B------:R-:W-:Y:S02]  /*11b30*/  IMAD.MOV.U32 R127, RZ, RZ, R3 ;  /* 0x000000ffff7f7224 */ /* 0x000fe400078e0003 */
[----:B------:R-:W-:-:S04]  /*11b40*/  IMAD.WIDE.U32 R2, R21, -0x2daee0ad, RZ ;  /* 0xd2511f5315027825 */ /* 0x000fc800078e00ff */
[----:B------:R-:W-:Y:S02]  /*11b50*/  IMAD.MOV.U32 R248, RZ, RZ, R42 ;  /* 0x000000fffff87224 */ /* 0x000fe400078e002a */
[----:B------:R-:W-:Y:S02]  /*11b60*/  IMAD.MOV.U32 R131, RZ, RZ, R43 ;  /* 0x000000ffff837224 */ /* 0x000fe400078e002b */
[----:B------:R-:W-:Y:S07]  /*11b70*/  HMMA.16816.F32.BF16 R40, R4, R8, R132 ;  /* 0x000000080428723c */ /* 0x000fee0000041884 */
[----:B------:R-:W-:-:S02]  /*11b80*/  LOP3.LUT R4, R3, UR25, R20, 0x96, !PT ;  /* 0x0000001903047c12 */ /* 0x000fc4000f8e9614 */
[C---:B------:R-:W-:Y:S02]  /*11b90*/  LOP3.LUT R3, R2.reuse, 0xffff, RZ, 0xc0, !PT ;  /* 0x0000ffff02037812 */ /* 0x040fe400078ec0ff */
[--C-:B------:R-:W-:Y:S02]  /*11ba0*/  SHF.R.U32.HI R6, RZ, 0x10, R2.reuse ;  /* 0x00000010ff067819 */ /* 0x100fe40000011602 */
[----:B------:R-:W-:Y:S02]  /*11bb0*/  LOP3.LUT R7, R2, 0xff, RZ, 0xc0, !PT ;  /* 0x000000ff02077812 */ /* 0x000fe400078ec0ff */
[----:B------:R-:W-:Y:S02]  /*11bc0*/  SHF.R.U32.HI R5, RZ, 0x18, R2 ;  /* 0x00000018ff057819 */ /* 0x000fe40000011602 */
[----:B------:R-:W-:Y:S02]  /*11bd0*/  SHF.R.U32.HI R3, RZ, 0x8, R3 ;  /* 0x00000008ff037819 */ /* 0x000fe40000011603 */
[----:B------:R-:W-:Y:S01]  /*11be0*/  LOP3.LUT R2, R6, 0xff, RZ, 0xc0, !PT ;  /* 0x000000ff06027812 */ /* 0x000fe200078ec0ff */
[----:B------:R-:W-:Y:S01]  /*11bf0*/  HMMA.16816.F32.BF16 R108, R16, R8, R108 ;  /* 0x00000008106c723c */ /* 0x000fe2000004186c */
[----:B------:R-:W-:-:S02]  /*11c00*/  PRMT R7, R7, 0x5410, R3 ;  /* 0x0000541007077816 */ /* 0x000fc40000000003 */
[----:B------:R-:W-:-:S04]  /*11c10*/  SHF.R.U32.HI R3, RZ, 0x10, R4 ;  /* 0x00000010ff037819 */ /* 0x000fc80000011604 */
[----:B------:R-:W-:Y:S02]  /*11c20*/  PRMT R8, R2, 0x5410, R5 ;  /* 0x0000541002087816 */ /* 0x000fe40000000005 */
[C---:B------:R-:W-:Y:S02]  /*11c30*/  LOP3.LUT R2, R4.reuse, 0xffff, RZ, 0xc0, !PT ;  /* 0x0000ffff04027812 */ /* 0x040fe400078ec0ff */
[----:B------:R-:W-:Y:S02]  /*11c40*/  LOP3.LUT R6, R4, 0xff, RZ, 0xc0, !PT ;  /* 0x000000ff04067812 */ /* 0x000fe400078ec0ff */
[----:B------:R-:W-:Y:S02]  /*11c50*/  SHF.R.U32.HI R5, RZ, 0x18, R4 ;  /* 0x00000018ff057819 */ /* 0x000fe40000011604 */
[----:B------:R-:W-:Y:S02]  /*11c60*/  SHF.R.U32.HI R4, RZ, 0x8, R2 ;  /* 0x00000008ff047819 */ /* 0x000fe40000011602 */
[----:B------:R-:W-:-:S02]  /*11c70*/  LOP3.LUT R3, R3, 0xff, RZ, 0xc0, !PT ;  /* 0x000000ff03037812 */ /* 0x000fc400078ec0ff */
[----:B------:R-:W-:Y:S02]  /*11c80*/  PRMT R4, R6, 0x5410, R4 ;  /* 0x0000541006047816 */ /* 0x000fe40000000004 */
[----:B------:R-:W-:Y:S02]  /*11c90*/  PRMT R5, R3, 0x5410, R5 ;  /* 0x0000541003057816 */ /* 0x000fe40000000005 */
[--C-:B------:R-:W-:Y:S01]  /*11ca0*/  HSET2.LE.AND R2, R7, R0.reuse, PT ;  /* 0x0000000007027233 */ /* 0x100fe20003803000 */
[C---:B------:R-:W-:Y:S01]  /*11cb0*/  HMMA.16816.F32.BF16 R64, R16.reuse, R12, R64 ;  /* 0x0000000c1040723c */ /* 0x040fe20000041840 */
[--C-:B------:R-:W-:Y:S02]  /*11cc0*/  HSET2.LE.AND R3, R4, R0.reuse, PT ;  /* 0x0000000004037233 */ /* 0x100fe40003803000 */
[--C-:B------:R-:W-:Y:S02]  /*11cd0*/  HSET2.LE.AND R5, R5, R0.reuse, PT ;  /* 0x0000000005057233 */ /* 0x100fe40003803000 */
[----:B------:R-:W-:Y:S01]  /*11ce0*/  LOP3.LUT R6, R2, R117, RZ, 0xc0, !PT ;  /* 0x0000007502067212 */ /* 0x000fe200078ec0ff */
[----:B------:R-:W-:Y:S01]  /*11cf0*/  HMMA.16816.F32.BF16 R104, R16, R14, R104 ;  /* 0x0000000e1068723c */ /* 0x000fe20000041868 */
[----:B------:R-:W-:Y:S01]  /*11d00*/  HSET2.LE.AND R2, R8, R0, PT ;  /* 0x0000000008027233 */ /* 0x000fe20003803000 */
[----:B------:R-:W1:Y:S01]  /*11d10*/  LDSM.16.MT88.4 R12, [R177+0x6800] ;  /* 0x00680000b10c783b */ /* 0x000e620000004200 */
[----:B------:R-:W-:-:S03]  /*11d20*/  LOP3.LUT R4, R3, R119, RZ, 0xc0, !PT ;  /* 0x0000007703047212 */ /* 0x000fc600078ec0ff */
[----:B------:R-:W-:Y:S01]  /*11d30*/  HMMA.16816.F32.BF16 R112, R16, R10, R112 ;  /* 0x0000000a1070723c */ /* 0x000fe20000041870 */
[----:B------:R-:W2:Y:S01]  /*11d40*/  LDSM.16.MT88.4 R8, [R180+0x6800] ;  /* 0x00680000b408783b */ /* 0x000ea20000004200 */
[----:B------:R-:W-:-:S03]  /*11d50*/  LOP3.LUT R5, R5, R118, RZ, 0xc0, !PT ;  /* 0x0000007605057212 */ /* 0x000fc600078ec0ff */
[----:B------:R-:W3:Y:S01]  /*11d60*/  LDSM.16.MT88.4 R16, [R178+0x6800] ;  /* 0x00680000b210783b */ /* 0x000ee20000004200 */
[----:B------:R-:W-:Y:S02]  /*11d70*/  IMAD.MOV.U32 R3, RZ, RZ, R22 ;  /* 0x000000ffff037224 */ /* 0x000fe400078e0016 */
[----:B------:R-:W-:Y:S02]  /*11d80*/  IMAD.MOV.U32 R118, RZ, RZ, R23 ;  /* 0x000000ffff767224 */ /* 0x000fe400078e0017 */
[----:B------:R-:W4:Y:S01]  /*11d90*/  LDSM.16.MT88.4 R20, [R179+0x6800] ;  /* 0x00680000b314783b */ /* 0x000f220000004200 */
[----:B------:R-:W-:Y:S01]  /*11da0*/  LOP3.LUT R7, R2, R116, RZ, 0xc0, !PT ;  /* 0x0000007402077212 */ /* 0x000fe200078ec0ff */
[----:B------:R-:W-:Y:S02]  /*11db0*/  IMAD.MOV.U32 R239, RZ, RZ, R130 ;  /* 0x000000ffffef7224 */ /* 0x000fe400078e0082 */
[----:B------:R-:W-:Y:S02]  /*11dc0*/  IMAD.MOV.U32 R238, RZ, RZ, R131 ;  /* 0x000000ffffee7224 */ /* 0x000fe400078e0083 */
[----:B------:R-:W-:-:S02]  /*11dd0*/  IMAD.MOV.U32 R117, RZ, RZ, R124 ;  /* 0x000000ffff757224 */ /* 0x000fc400078e007c */
[----:B------:R-:W-:Y:S02]  /*11de0*/  IMAD.MOV.U32 R116, RZ, RZ, R125 ;  /* 0x000000ffff747224 */ /* 0x000fe400078e007d */
[----:B------:R-:W-:Y:S02]  /*11df0*/  IMAD.MOV.U32 R2, RZ, RZ, R126 ;  /* 0x000000ffff027224 */ /* 0x000fe400078e007e */
[----:B------:R-:W-:Y:S01]  /*11e00*/  IMAD.MOV.U32 R119, RZ, RZ, R127 ;  /* 0x000000ffff777224 */ /* 0x000fe200078e007f */
[C---:B-1----:R-:W-:Y:S06]  /*11e10*/  HMMA.16816.F32.BF16 R128, R4.reuse, R14, R88 ;  /* 0x0000000e0480723c */ /* 0x042fec0000041858 */
[C---:B--2---:R-:W-:Y:S06]  /*11e20*/  HMMA.16816.F32.BF16 R124, R4.reuse, R8, R76 ;  /* 0x00000008047c723c */ /* 0x044fec000004184c */
[----:B---3--:R-:W-:Y:S01]  /*11e30*/  HMMA.16816.F32.BF16 R88, R4, R16, R52 ;  /* 0x000000100458723c */ /* 0x008fe20000041834 */
[----:B------:R-:W-:-:S06]  /*11e40*/  IMAD.MOV.U32 R79, RZ, RZ, R120 ;  /* 0x000000ffff4f7224 */ /* 0x000fcc00078e0078 */
[----:B------:R-:W-:Y:S02]  /*11e50*/  IMAD.MOV.U32 R53, RZ, RZ, R121 ;  /* 0x000000ffff357224 */ /* 0x000fe400078e0079 */
[----:B------:R-:W-:Y:S02]  /*11e60*/  IMAD.MOV.U32 R54, RZ, RZ, R122 ;  /* 0x000000ffff367224 */ /* 0x000fe400078e007a */
[----:B------:R-:W-:Y:S02]  /*11e70*/  IMAD.MOV.U32 R55, RZ, RZ, R123 ;  /* 0x000000ffff377224 */ /* 0x000fe400078e007b */
[C---:B------:R-:W-:Y:S06]  /*11e80*/  HMMA.16816.F32.BF16 R120, R4.reuse, R18, R48 ;  /* 0x000000120478723c */ /* 0x040fec0000041830 */
[----:B------:R-:W-:Y:S01]  /*11e90*/  HMMA.16816.F32.BF16 R132, R4, R12, R92 ;  /* 0x0000000c0484723c */ /* 0x000fe2000004185c */
[----:B------:R-:W-:-:S02]  /*11ea0*/  IMAD.MOV.U32 R51, RZ, RZ, R118 ;  /* 0x000000ffff337224 */ /* 0x000fc400078e0076 */
[----:B------:R-:W-:Y:S02]  /*11eb0*/  IMAD.MOV.U32 R48, RZ, RZ, R119 ;  /* 0x000000ffff307224 */ /* 0x000fe400078e0077 */
[----:B------:R-:W-:Y:S02]  /*11ec0*/  IMAD.MOV.U32 R49, RZ, RZ, R116 ;  /* 0x000000ffff317224 */ /* 0x000fe400078e0074 */
[----:B------:R-:W-:Y:S01]  /*11ed0*/  IMAD.MOV.U32 R50, RZ, RZ, R117 ;  /* 0x000000ffff327224 */ /* 0x000fe200078e0075 */
[C---:B------:R-:W-:Y:S06]  /*11ee0*/  HMMA.16816.F32.BF16 R92, R4.reuse, R10, R72 ;  /* 0x0000000a045c723c */ /* 0x040fec0000041848 */
[----:B----4-:R-:W-:Y:S06]  /*11ef0*/  HMMA.16816.F32.BF16 R116, R4, R20, R40 ;  /* 0x000000140474723c */ /* 0x010fec0000041828 */
[----:B------:R-:W-:Y:S01]  /*11f00*/  HMMA.16816.F32.BF16 R72, R24, R12, R96 ;  /* 0x0000000c1848723c */ /* 0x000fe20000041860 */
[----:B------:R-:W-:-:S05]  /*11f10*/  IMAD.MOV.U32 R43, RZ, RZ, R79 ;  /* 0x000000ffff2b7224 */ /* 0x000fca00078e004f */
[----:B------:R-:W-:Y:S01]  /*11f20*/  HMMA.16816.F32.BF16 R76, R4, R22, R36 ;  /* 0x00000016044c723c */ /* 0x000fe20000041824 */
[----:B------:R-:W-:Y:S02]  /*11f30*/  IMAD.MOV.U32 R97, RZ, RZ, R3 ;  /* 0x000000ffff617224 */ /* 0x000fe400078e0003 */
[----:B------:R-:W-:Y:S02]  /*11f40*/  IMAD.MOV.U32 R96, RZ, RZ, R2 ;  /* 0x000000ffff607224 */ /* 0x000fe400078e0002 */
[----:B------:R-:W-:-:S04]  /*11f50*/  IMAD.WIDE.U32 R2, R33, -0x2daee0ad, RZ ;  /* 0xd2511f5321027825 */ /* 0x000fc800078e00ff */
        /* <DEDUP_REMOVED lines=18> */
[----:B------:R-:W-:Y:S03]  /*12080*/  HMMA.16816.F32.BF16 R68, R24, R10, R68 ;  /* 0x0000000a1844723c */ /* 0x000fe60000041844 */
[----:B------:R-:W-:-:S02]  /*12090*/  PRMT R6, R8, 0x5410, R6 ;  /* 0x0000541008067816 */ /* 0x000fc40000000006 */
[----:B------:R-:W1:Y:S01]  /*120a0*/  LDSM.16.MT88.4 R8, [R178+0x7000] ;  /* 0x00700000b208783b */ /* 0x000e620000004200 */
[----:B------:R-:W-:Y:S01]  /*120b0*/  IMAD.MOV.U32 R136, RZ, RZ, R53 ;  /* 0x000000ffff887224 */ /* 0x000fe200078e0035 */
[C---:B------:R-:W-:Y:S01]  /*120c0*/  HMMA.16816.F32.BF16 R64, R24.reuse, R16, R64 ;  /* 0x000000101840723c */ /* 0x040fe20000041840 */
[----:B------:R-:W-:Y:S02]  /*120d0*/  IMAD.MOV.U32 R99, RZ, RZ, R54 ;  /* 0x000000ffff637224 */ /* 0x000fe400078e0036 */
[----:B------:R-:W-:Y:S01]  /*120e0*/  IMAD.MOV.U32 R98, RZ, RZ, R55 ;  /* 0x000000ffff627224 */ /* 0x000fe200078e0037 */
[----:B------:R-:W-:Y:S01]  /*120f0*/  LOP3.LUT R5, R4, 0xffff, RZ, 0xc0, !PT ;  /* 0x0000ffff04057812 */ /* 0x000fe200078ec0ff */
[----:B------:R-:W-:Y:S01]  /*12100*/  IMAD.MOV.U32 R38, RZ, RZ, R49 ;  /* 0x000000ffff267224 */ /* 0x000fe200078e0031 */
[C---:B------:R-:W-:Y:S01]  /*12110*/  HMMA.16816.F32.BF16 R52, R24.reuse, R18, R104 ;  /* 0x000000121834723c */ /* 0x040fe20000041868 */
[----:B------:R-:W-:Y:S01]  /*12120*/  IMAD.MOV.U32 R39, RZ, RZ, R50 ;  /* 0x000000ffff277224 */ /* 0x000fe200078e0032 */
[----:B------:R-:W2:Y:S04]  /*12130*/  LDSM.16.MT88.4 R16, [R177+0x7000] ;  /* 0x00700000b110783b */ /* 0x000ea80000004200 */
[----:B------:R-:W-:Y:S01]  /*12140*/  HMMA.16816.F32.BF16 R84, R24, R14, R84 ;  /* 0x0000000e1854723c */ /* 0x000fe20000041854 */
[----:B------:R-:W-:Y:S01]  /*12150*/  IMAD.MOV.U32 R107, RZ, RZ, R43 ;  /* 0x000000ffff6b7224 */ /* 0x000fe200078e002b */
[----:B------:R-:W3:Y:S01]  /*12160*/  LDSM.16.MT88.4 R12, [R180+0x7000] ;  /* 0x00700000b40c783b */ /* 0x000ee20000004200 */
[----:B------:R-:W-:-:S02]  /*12170*/  IMAD.MOV.U32 R106, RZ, RZ, R48 ;  /* 0x000000ffff6a7224 */ /* 0x000fc400078e0030 */
[----:B------:R-:W-:Y:S01]  /*12180*/  IMAD.MOV.U32 R105, RZ, RZ, R51 ;  /* 0x000000ffff697224 */ /* 0x000fe200078e0033 */
[----:B------:R-:W-:Y:S01]  /*12190*/  HMMA.16816.F32.BF16 R40, R24, R22, R112 ;  /* 0x000000161828723c */ /* 0x000fe20000041870 */
[----:B------:R-:W-:-:S05]  /*121a0*/  LOP3.LUT R7, R4, 0xff, RZ, 0xc0, !PT ;  /* 0x000000ff04077812 */ /* 0x000fca00078ec0ff */
[----:B------:R-:W-:Y:S01]  /*121b0*/  HMMA.16816.F32.BF16 R48, R24, R20, R108 ;  /* 0x000000141830723c */ /* 0x000fe2000004186c */
[----:B------:R-:W4:Y:S01]  /*121c0*/  LDSM.16.MT88.4 R20, [R179+0x7000] ;  /* 0x00700000b314783b */ /* 0x000f220000004200 */
[----:B------:R-:W-:-:S05]  /*121d0*/  SHF.R.U32.HI R3, RZ, 0x8, R5 ;  /* 0x00000008ff037819 */ /* 0x000fca0000011605 */
        /* <DEDUP_REMOVED lines=15> */
[----:B------:R-:W-:Y:S02]  /*122d0*/  LOP3.LUT R6, R3, R198, RZ, 0xc0, !PT ;  /* 0x000000c603067212 */ /* 0x000fe400078ec0ff */
[----:B------:R-:W-:Y:S01]  /*122e0*/  LOP3.LUT R7, R7, R139, RZ, 0xc0, !PT ;  /* 0x0000008b07077212 */ /* 0x000fe200078ec0ff */
[----:B------:R-:W-:Y:S01]  /*122f0*/  IMAD.MOV.U32 R3, RZ, RZ, R96 ;  /* 0x000000ffff037224 */ /* 0x000fe200078e0060 */
[----:B------:R-:W-:Y:S01]  /*12300*/  LOP3.LUT R2, R37, UR30, R34, 0x96, !PT ;  /* 0x0000001e25027c12 */ /* 0x000fe2000f8e9622 */
[----:B-1----:R-:W-:Y:S01]  /*12310*/  HMMA.16816.F32.BF16 R52, R28, R10, R52 ;  /* 0x0000000a1c34723c */ /* 0x002fe20000041834 */
[----:B------:R-:W-:-:S05]  /*12320*/  IMAD.MOV.U32 R138, RZ, RZ, R105 ;  /* 0x000000ffff8a7224 */ /* 0x000fca00078e0069 */
[----:B------:R-:W-:Y:S01]  /*12330*/  HMMA.16816.F32.BF16 R120, R4, R10, R120 ;  /* 0x0000000a0478723c */ /* 0x000fe20000041878 */
[----:B------:R-:W-:Y:S02]  /*12340*/  IMAD.MOV.U32 R199, RZ, RZ, R106 ;  /* 0x000000ffffc77224 */ /* 0x000fe400078e006a */
[----:B------:R-:W-:-:S04]  /*12350*/  IMAD.MOV.U32 R198, RZ, RZ, R107 ;  /* 0x000000ffffc67224 */ /* 0x000fc800078e006b */
[----:B------:R-:W-:Y:S02]  /*12360*/  IMAD.MOV.U32 R11, RZ, RZ, R3 ;  /* 0x000000ffff0b7224 */ /* 0x000fe400078e0003 */
[----:B------:R-:W-:Y:S01]  /*12370*/  IMAD.WIDE.U32 R2, R2, -0x2daee0ad, RZ ;  /* 0xd2511f5302027825 */ /* 0x000fe200078e00ff */
[----:B--2---:R-:W-:Y:S03]  /*12380*/  HMMA.16816.F32.BF16 R108, R4, R16, R132 ;  /* 0x00000010046c723c */ /* 0x004fe60000041884 */
[----:B------:R-:W-:-:S03]  /*12390*/  IMAD.MOV.U32 R139, RZ, RZ, R97 ;  /* 0x000000ffff8b7224 */ /* 0x000fc600078e0061 */
[----:B------:R-:W-:Y:S01]  /*123a0*/  HMMA.16816.F32.BF16 R104, R4, R18, R128 ;  /* 0x000000120468723c */ /* 0x000fe20000041880 */
[----:B------:R-:W-:Y:S02]  /*123b0*/  IMAD.MOV.U32 R134, RZ, RZ, R98 ;  /* 0x000000ffff867224 */ /* 0x000fe400078e0062 */
[----:B------:R-:W-:-:S03]  /*123c0*/  IMAD.MOV.U32 R135, RZ, RZ, R99 ;  /* 0x000000ffff877224 */ /* 0x000fc600078e0063 */
[C---:B---3--:R-:W-:Y:S06]  /*123d0*/  HMMA.16816.F32.BF16 R96, R4.reuse, R12, R124 ;  /* 0x0000000c0460723c */ /* 0x048fec000004187c */
[C---:B------:R-:W-:Y:S06]  /*123e0*/  HMMA.16816.F32.BF16 R92, R4.reuse, R14, R92 ;  /* 0x0000000e045c723c */ /* 0x040fec000004185c */
[C---:B------:R-:W-:Y:S06]  /*123f0*/  HMMA.16816.F32.BF16 R88, R4.reuse, R8, R88 ;  /* 0x000000080458723c */ /* 0x040fec0000041858 */
[C---:B----4-:R-:W-:Y:S06]  /*12400*/  HMMA.16816.F32.BF16 R112, R4.reuse, R20, R116 ;  /* 0x000000140470723c */ /* 0x050fec0000041874 */
[----:B------:R-:W-:Y:S01]  /*12410*/  HMMA.16816.F32.BF16 R24, R4, R22, R76 ;  /* 0x000000160418723c */ /* 0x000fe2000004184c */
[----:B------:R-:W-:Y:S01]  /*12420*/  IMAD.MOV.U32 R34, RZ, RZ, R134 ;  /* 0x000000ffff227224 */ /* 0x000fe200078e0086 */
[----:B------:R-:W1:Y:S04]  /*12430*/  LDSM.16.MT88.4 R116, [R178+0x7800] ;  /* 0x00780000b274783b */ /* 0x000e680000004200 */
[----:B------:R-:W-:Y:S01]  /*12440*/  HMMA.16816.F32.BF16 R64, R28, R8, R64 ;  /* 0x000000081c40723c */ /* 0x000fe20000041840 */
[C---:B------:R-:W-:Y:S01]  /*12450*/  LOP3.LUT R4, R2.reuse, 0xffff, RZ, 0xc0, !PT ;  /* 0x0000ffff02047812 */ /* 0x040fe200078ec0ff */
[----:B------:R-:W-:Y:S01]  /*12460*/  IMAD.MOV.U32 R37, RZ, RZ, R135 ;  /* 0x000000ffff257224 */ /* 0x000fe200078e0087 */
[----:B------:R-:W-:Y:S01]  /*12470*/  LOP3.LUT R5, R2, 0xff, RZ, 0xc0, !PT ;  /* 0x000000ff02057812 */ /* 0x000fe200078ec0ff */
[----:B------:R-:W2:Y:S01]  /*12480*/  LDSM.16.MT88.4 R132, [R177+0x7800] ;  /* 0x00780000b184783b */ /* 0x000ea20000004200 */
[----:B------:R-:W-:-:S02]  /*12490*/  SHF.R.U32.HI R4, RZ, 0x8, R4 ;  /* 0x00000008ff047819 */ /* 0x000fc40000011604 */
[----:B------:R-:W-:Y:S01]  /*124a0*/  LOP3.LUT R3, R3, UR25, R32, 0x96, !PT ;  /* 0x0000001903037c12 */ /* 0x000fe2000f8e9620 */
[C---:B------:R-:W-:Y:S01]  /*124b0*/  HMMA.16816.F32.BF16 R128, R28.reuse, R12, R80 ;  /* 0x0000000c1c80723c */ /* 0x040fe20000041850 */
[--C-:B------:R-:W-:Y:S01]  /*124c0*/  SHF.R.U32.HI R6, RZ, 0x10, R2.reuse ;  /* 0x00000010ff067819 */ /* 0x100fe20000011602 */
[----:B------:R-:W3:Y:S01]  /*124d0*/  LDSM.16.MT88.4 R124, [R180+0x7800] ;  /* 0x00780000b47c783b */ /* 0x000ee20000004200 */
[----:B------:R-:W-:Y:S02]  /*124e0*/  SHF.R.U32.HI R9, RZ, 0x18, R2 ;  /* 0x00000018ff097819 */ /* 0x000fe40000011602 */
[----:B------:R-:W-:Y:S02]  /*124f0*/  PRMT R10, R5, 0x5410, R4 ;  /* 0x00005410050a7816 */ /* 0x000fe40000000004 */
[C---:B------:R-:W-:Y:S02]  /*12500*/  LOP3.LUT R2, R3.reuse, 0xffff, RZ, 0xc0, !PT ;  /* 0x0000ffff03027812 */ /* 0x040fe400078ec0ff */
[----:B------:R-:W-:Y:S01]  /*12510*/  SHF.R.U32.HI R4, RZ, 0x10, R3 ;  /* 0x00000010ff047819 */ /* 0x000fe20000011603 */
[----:B------:R-:W-:Y:S01]  /*12520*/  HMMA.16816.F32.BF16 R68, R28, R14, R68 ;  /* 0x0000000e1c44723c */ /* 0x000fe20000041844 */
[----:B------:R-:W4:Y:S01]  /*12530*/  LDSM.16.MT88.4 R12, [R179+0x7800] ;  /* 0x00780000b30c783b */ /* 0x000f220000004200 */
[----:B------:R-:W-:-:S02]  /*12540*/  LOP3.LUT R8, R3, 0xff, RZ, 0xc0, !PT ;  /* 0x000000ff03087812 */ /* 0x000fc400078ec0ff */
[----:B------:R-:W-:Y:S02]  /*12550*/  SHF.R.U32.HI R7, RZ, 0x18, R3 ;  /* 0x00000018ff077819 */ /* 0x000fe40000011603 */
[----:B------:R-:W-:Y:S02]  /*12560*/  LOP3.LUT R6, R6, 0xff, RZ, 0xc0, !PT ;  /* 0x000000ff06067812 */ /* 0x000fe400078ec0ff */
[----:B------:R-:W-:Y:S02]  /*12570*/  SHF.R.U32.HI R5, RZ, 0x8, R2 ;  /* 0x00000008ff057819 */ /* 0x000fe40000011602 */
[----:B------:R-:W-:Y:S02]  /*12580*/  LOP3.LUT R3, R4, 0xff, RZ, 0xc0, !PT ;  /* 0x000000ff04037812 */ /* 0x000fe400078ec0ff */
[----:B------:R-:W-:Y:S02]  /*12590*/  PRMT R2, R6, 0x5410, R9 ;  /* 0x0000541006027816 */ /* 0x000fe40000000009 */
[----:B------:R-:W-:-:S02]  /*125a0*/  PRMT R5, R8, 0x5410, R5 ;  /* 0x0000541008057816 */ /* 0x000fc40000000005 */
[----:B------:R-:W-:Y:S02]  /*125b0*/  PRMT R4, R3, 0x5410, R7 ;  /* 0x0000541003047816 */ /* 0x000fe40000000007 */
[--C-:B------:R-:W-:Y:S02]  /*125c0*/  HSET2.LE.AND R2, R2, R0.reuse, PT ;  /* 0x0000000002027233 */ /* 0x100fe40003803000 */
[--C-:B------:R-:W-:Y:S02]  /*125d0*/  HSET2.LE.AND R3, R5, R0.reuse, PT ;  /* 0x0000000005037233 */ /* 0x100fe40003803000 */
[--C-:B------:R-:W-:Y:S01]  /*125e0*/  HSET2.LE.AND R4, R4, R0.reuse, PT ;  /* 0x0000000004047233 */ /* 0x100fe20003803000 */
[----:B------:R-:W-:Y:S01]  /*125f0*/  HMMA.16816.F32.BF16 R48, R28, R20, R48 ;  /* 0x000000141c30723c */ /* 0x000fe20000041830 */
[----:B------:R-:W-:Y:S01]  /*12600*/  HSET2.LE.AND R0, R10, R0, PT ;  /* 0x000000000a007233 */ /* 0x000fe20003803000 */
[----:B------:R-:W-:Y:S02]  /*12610*/  IMAD.MOV.U32 R5, RZ, RZ, R137 ;  /* 0x000000ffff057224 */ /* 0x000fe400078e0089 */
[----:B------:R-:W-:-:S03]  /*12620*/  IMAD.MOV.U32 R36, RZ, RZ, R139 ;  /* 0x000000ffff247224 */ /* 0x000fc600078e008b */
[----:B------:R-:W-:Y:S01]  /*12630*/  IMAD.MOV.U32 R21, RZ, RZ, R136 ;  /* 0x000000ffff157224 */ /* 0x000fe200078e0088 */
[C---:B------:R-:W-:Y:S01]  /*12640*/  HMMA.16816.F32.BF16 R72, R28.reuse, R16, R72 ;  /* 0x000000101c48723c */ /* 0x040fe20000041848 */
[----:B------:R-:W-:Y:S01]  /*12650*/  LOP3.LUT R78, R0, R208, RZ, 0xc0, !PT ;  /* 0x000000d0004e7212 */ /* 0x000fe200078ec0ff */
[----:B------:R-:W-:Y:S01]  /*12660*/  STG.E.U16 desc[UR26][R60.64+-0x70], R222 ;  /* 0xffff90de3c007986 */ /* 0x000fe2000c10151a */
[----:B------:R-:W-:Y:S01]  /*12670*/  FADD.FTZ R0, R21, R217 ;  /* 0x000000d915007221 */ /* 0x000fe20000010000 */
[----:B------:R-:W-:Y:S02]  /*12680*/  LOP3.LUT R79, R2, R5, RZ, 0xc0, !PT ;  /* 0x00000005024f7212 */ /* 0x000fe400078ec0ff */
[C---:B------:R-:W-:Y:S01]  /*12690*/  HMMA.16816.F32.BF16 R16, R28.reuse, R18, R84 ;  /* 0x000000121c10723c */ /* 0x040fe20000041854 */
[----:B------:R-:W-:Y:S01]  /*126a0*/  STG.E.U16 desc[UR26][R60.64+-0x6e], R224 ;  /* 0xffff92e03c007986 */ /* 0x000fe2000c10151a */
[----:B------:R-:W-:Y:S01]  /*126b0*/  LOP3.LUT R76, R3, R216, RZ, 0xc0, !PT ;  /* 0x000000d8034c7212 */ /* 0x000fe200078ec0ff */
[----:B------:R-:W-:Y:S01]  /*126c0*/  FADD.FTZ R2, R37, R197 ;  /* 0x000000c525027221 */ /* 0x000fe20000010000 */
[----:B------:R-:W-:Y:S01]  /*126d0*/  IMAD.MOV.U32 R35, RZ, RZ, R138 ;  /* 0x000000ffff237224 */ /* 0x000fe200078e008a */
[----:B------:R-:W-:Y:S01]  /*126e0*/  STG.E.U16 desc[UR26][R58.64+-0x70], R167 ;  /* 0xffff90a73a007986 */ /* 0x000fe2000c10151a */
[----:B------:R-:W-:Y:S01]  /*126f0*/  HMMA.16816.F32.BF16 R40, R28, R22, R40 ;  /* 0x000000161c28723c */ /* 0x000fe20000041828 */
[----:B------:R-:W-:Y:S01]  /*12700*/  LOP3.LUT R77, R4, R207, RZ, 0xc0, !PT ;  /* 0x000000cf044d7212 */ /* 0x000fe200078ec0ff */
[----:B------:R-:W-:Y:S01]  /*12710*/  FADD.FTZ R3, R36, R205 ;  /* 0x000000cd24037221 */ /* 0x000fe20000010000 */
[----:B------:R-:W-:Y:S01]  /*12720*/  STG.E.U16 desc[UR26][R58.64+-0x6e], R166 ;  /* 0xffff92a63a007986 */ /* 0x000fe2000c10151a */
[----:B------:R-:W-:Y:S01]  /*12730*/  FADD.FTZ R5, R34, R195 ;  /* 0x000000c322057221 */ /* 0x000fe20000010000 */
[----:B------:R-:W-:-:S02]  /*12740*/  FADD.FTZ R4, R243, R0 ;  /* 0x00000000f3047221 */ /* 0x000fc40000010000 */
        /* <DEDUP_REMOVED lines=29> */
[----:B------:R4:W-:Y:S01]  /*12920*/  STG.E.U16 desc[UR26][R60.64+-0x40], R204 ;  /* 0xffffc0cc3c007986 */ /* 0x0009e2000c10151a */
        /* <DEDUP_REMOVED lines=17> */
[----:B------:R-:W-:Y:S01]  /*12a40*/  STG.E.U16 desc[UR26][R58.64+-0x2e], R152 ;  /* 0xffffd2983a007986 */ /* 0x000fe2000c10151a */
[C---:B-1----:R-:W-:Y:S03]  /*12a50*/  HMMA.16816.F32.BF16 R84, R76.reuse, R118, R120 ;  /* 0x000000764c54723c */ /* 0x042fe60000041878 */
[----:B------:R-:W-:Y:S04]  /*12a60*/  STG.E.U16 desc[UR26][R56.64+-0x30], R151 ;  /* 0xffffd09738007986 */ /* 0x000fe8000c10151a */
[----:B------:R-:W-:Y:S01]  /*12a70*/  STG.E.U16 desc[UR26][R56.64+-0x2e], R150 ;  /* 0xffffd29638007986 */ /* 0x000fe2000c10151a */
[C---:B--2---:R-:W-:Y:S03]  /*12a80*/  HMMA.16816.F32.BF16 R108, R76.reuse, R132, R108 ;  /* 0x000000844c6c723c */ /* 0x044fe6000004186c */
[----:B------:R-:W-:Y:S04]  /*12a90*/  STG.E.U16 desc[UR26][R62.64+-0x20], R175 ;  /* 0xffffe0af3e007986 */ /* 0x000fe8000c10151a */
[----:B------:R-:W-:Y:S01]  /*12aa0*/  STG.E.U16 desc[UR26][R62.64+-0x1e], R174 ;  /* 0xffffe2ae3e007986 */ /* 0x000fe2000c10151a */
[----:B------:R-:W-:Y:S03]  /*12ab0*/  HMMA.16816.F32.BF16 R104, R76, R134, R104 ;  /* 0x000000864c68723c */ /* 0x000fe60000041868 */
[----:B------:R-:W-:Y:S01]  /*12ac0*/  STG.E.U16 desc[UR26][R60.64+-0x20], R173 ;  /* 0xffffe0ad3c007986 */ /* 0x000fe2000c10151a */
[----:B------:R-:W-:-:S03]  /*12ad0*/  FADD.FTZ R243, R229, R243 ;  /* 0x000000f3e5f37221 */ /* 0x000fc60000010000 */
[----:B------:R-:W-:Y:S01]  /*12ae0*/  STG.E.U16 desc[UR26][R60.64+-0x1e], R172 ;  /* 0xffffe2ac3c007986 */ /* 0x000fe2000c10151a */
[C---:B---3--:R-:W-:Y:S01]  /*12af0*/  HMMA.16816.F32.BF16 R96, R76.reuse, R124, R96 ;  /* 0x0000007c4c60723c */ /* 0x048fe20000041860 */
[----:B------:R-:W-:Y:S02]  /*12b00*/  FADD.FTZ R3, R230, R3 ;  /* 0x00000003e6037221 */ /* 0x000fe40000010000 */
[----:B------:R-:W-:Y:S01]  /*12b10*/  STG.E.U16 desc[UR26][R58.64+-0x20], R149 ;  /* 0xffffe0953a007986 */ /* 0x000fe2000c10151a */
[----:B------:R-:W-:Y:S01]  /*12b20*/  FADD.FTZ R2, R231, R2 ;  /* 0x00000002e7027221 */ /* 0x000fe20000010000 */
[----:B------:R-:W-:Y:S01]  /*12b30*/  FADD.FTZ R0, R203, R0 ;  /* 0x00000000cb007221 */ /* 0x000fe20000010000 */
[----:B------:R-:W-:Y:S01]  /*12b40*/  HMMA.16816.F32.BF16 R92, R76, R126, R92 ;  /* 0x0000007e4c5c723c */ /* 0x000fe2000004185c */
[----:B------:R-:W-:Y:S01]  /*12b50*/  STG.E.U16 desc[UR26][R58.64+-0x1e], R148 ;  /* 0xffffe2943a007986 */ /* 0x000fe2000c10151a */
[----:B------:R-:W-:-:S03]  /*12b60*/  IADD3 R205, P2, R144, -0x100, RZ ;  /* 0xffffff0090cd7810 */ /* 0x000fc60007f5e0ff */
[----:B------:R-:W-:Y:S01]  /*12b70*/  STG.E.U16 desc[UR26][R56.64+-0x20], R141 ;  /* 0xffffe08d38007986 */ /* 0x000fe2000c10151a */
[C---:B------:R-:W-:Y:S03]  /*12b80*/  HMMA.16816.F32.BF16 R88, R76.reuse, R116, R88 ;  /* 0x000000744c58723c */ /* 0x040fe60000041858 */
[----:B------:R-:W-:Y:S03]  /*12b90*/  STG.E.U16 desc[UR26][R56.64+-0x1e], R140 ;  /* 0xffffe28c38007986 */ /* 0x000fe6000c10151a */
[----:B----4-:R-:W-:Y:S01]  /*12ba0*/  HMMA.16816.F32.BF16 R80, R76, R12, R112 ;  /* 0x0000000c4c50723c */ /* 0x010fe20000041870 */
[----:B------:R-:W-:Y:S04]  /*12bb0*/  STG.E.U16 desc[UR26][R62.64+-0x10], R171 ;  /* 0xfffff0ab3e007986 */ /* 0x000fe8000c10151a */
[----:B------:R-:W-:Y:S01]  /*12bc0*/  STG.E.U16 desc[UR26][R62.64+-0xe], R170 ;  /* 0xfffff2aa3e007986 */ /* 0x000fe2000c10151a */
[C---:B------:R-:W-:Y:S03]  /*12bd0*/  HMMA.16816.F32.BF16 R136, R100.reuse, R132, R72 ;  /* 0x000000846488723c */ /* 0x040fe60000041848 */
[----:B------:R-:W-:Y:S03]  /*12be0*/  STG.E.U16 desc[UR26][R60.64+-0x10], R169 ;  /* 0xfffff0a93c007986 */ /* 0x000fe6000c10151a */
[C---:B------:R-:W-:Y:S01]  /*12bf0*/  HMMA.16816.F32.BF16 R128, R100.reuse, R124, R128 ;  /* 0x0000007c6480723c */ /* 0x040fe20000041880 */
[----:B------:R-:W-:Y:S05]  /*12c00*/  STG.E.U16 desc[UR26][R60.64+-0xe], R168 ;  /* 0xfffff2a83c007986 */ /* 0x000fea000c10151a */
[----:B------:R-:W-:Y:S01]  /*12c10*/  HMMA.16816.F32.BF16 R120, R100, R116, R64 ;  /* 0x000000746478723c */ /* 0x000fe20000041840 */
[----:B------:R-:W-:Y:S01]  /*12c20*/  STG.E.U16 desc[UR26][R58.64+-0x10], R147 ;  /* 0xfffff0933a007986 */ /* 0x000fe2000c10151a */
[----:B------:R-:W-:-:S04]  /*12c30*/  FADD.FTZ R243, R202, R243 ;  /* 0x000000f3caf37221 */ /* 0x000fc80000010000 */
[----:B------:R-:W-:Y:S01]  /*12c40*/  HMMA.16816.F32.BF16 R132, R100, R134, R16 ;  /* 0x000000866484723c */ /* 0x000fe20000041810 */
[----:B------:R-:W-:Y:S01]  /*12c50*/  STG.E.U16 desc[UR26][R58.64+-0xe], R146 ;  /* 0xfffff2923a007986 */ /* 0x000fe2000c10151a */
[----:B------:R-:W-:-:S04]  /*12c60*/  FADD.FTZ R245, R226, R3 ;  /* 0x00000003e2f57221 */ /* 0x000fc80000010000 */
[----:B------:R-:W-:Y:S01]  /*12c70*/  HMMA.16816.F32.BF16 R124, R100, R126, R68 ;  /* 0x0000007e647c723c */ /* 0x000fe20000041844 */
[----:B------:R1:W-:Y:S01]  /*12c80*/  STG.E.U16 desc[UR26][R56.64+-0x10], R194 ;  /* 0xfffff0c238007986 */ /* 0x0003e2000c10151a */
[----:B------:R-:W-:-:S04]  /*12c90*/  IADD3.X R204, R145, -0x1, RZ, P2, !PT ;  /* 0xffffffff91cc7810 */ /* 0x000fc800017fe4ff */
[----:B------:R-:W-:Y:S01]  /*12ca0*/  HMMA.16816.F32.BF16 R116, R100, R118, R52 ;  /* 0x000000766474723c */ /* 0x000fe20000041834 */
[----:B------:R2:W-:Y:S01]  /*12cb0*/  STG.E.U16 desc[UR26][R56.64+-0xe], R193 ;  /* 0xfffff2c138007986 */ /* 0x0005e2000c10151a */
[----:B------:R-:W-:-:S04]  /*12cc0*/  IMAD.MOV.U32 R70, RZ, RZ, R242 ;  /* 0x000000ffff467224 */ /* 0x000fc800078e00f2 */
[----:B------:R-:W-:Y:S01]  /*12cd0*/  HMMA.16816.F32.BF16 R112, R100, R12, R48 ;  /* 0x0000000c6470723c */ /* 0x000fe20000041830 */
[----:B------:R-:W-:Y:S02]  /*12ce0*/  IMAD.MOV.U32 R71, RZ, RZ, R244 ;  /* 0x000000ffff477224 */ /* 0x000fe400078e00f4 */
[----:B------:R-:W-:-:S03]  /*12cf0*/  IMAD.MOV.U32 R68, RZ, RZ, R240 ;  /* 0x000000ffff447224 */ /* 0x000fc600078e00f0 */
[----:B------:R-:W-:Y:S01]  /*12d00*/  HMMA.16816.F32.BF16 R76, R76, R14, R24 ;  /* 0x0000000e4c4c723c */ /* 0x000fe20000041818 */
[----:B------:R-:W-:-:S05]  /*12d10*/  IMAD.MOV.U32 R69, RZ, RZ, R241 ;  /* 0x000000ffff457224 */ /* 0x000fca00078e00f1 */
[----:B------:R-:W-:Y:S01]  /*12d20*/  HMMA.16816.F32.BF16 R100, R100, R14, R40 ;  /* 0x0000000e6464723c */ /* 0x000fe20000041828 */
[----:B-1----:R-:W-:Y:S01]  /*12d30*/  FADD.FTZ R194, R225, R0 ;  /* 0x00000000e1c27221 */ /* 0x002fe20000010000 */
[----:B--2---:R-:W-:Y:S01]  /*12d40*/  FADD.FTZ R193, R227, R2 ;  /* 0x00000002e3c17221 */ /* 0x004fe20000010000 */
[----:B------:R-:W-:-:S06]  /*12d50*/  NOP ;  /* 0x0000000000007918 */ /* 0x000fcc0000000000 */
[----:B------:R-:W-:-:S15]  /*12d60*/  @!P0 BRA `(.L_x_1252) ;  /* 0x0000008800588947 */ /* 0x000fde0003800000 */
        /* <DEDUP_REMOVED lines=13> */
[----:B------:R-:W1:Y:S01]  /*12e40*/  S2R R195, SR_TID.X ;  /* 0x0000000000c37919 */ /* 0x000e620000002100 */
[----:B------:R-:W-:Y:S01]  /*12e50*/  IMAD.U32 R5, RZ, RZ, UR7 ;  /* 0x00000007ff057e24 */ /* 0x000fe2000f8e00ff */
[----:B------:R-:W-:Y:S01]  /*12e60*/  UIADD3 UR4, UR7, UR4, URZ ;  /* 0x0000000407047290 */ /* 0x000fe2000fffe03f */
[----:B------:R-:W-:Y:S02]  /*12e70*/  IMAD.U32 R5, RZ, RZ, UR8 ;  /* 0x00000008ff057e24 */ /* 0x000fe4000f8e00ff */
[----:B------:R-:W4:Y:S03]  /*12e80*/  @!P1 LDC.64 R16, c[0x0][0x220] ;  /* 0x00008800ff109b82 */ /* 0x000f260000000a00 */
[----:B------:R-:W-:Y:S01]  /*12e90*/  IMAD.U32 R0, RZ, RZ, UR4 ;  /* 0x00000004ff007e24 */ /* 0x000fe2000f8e00ff */
[----:B------:R-:W-:-:S02]  /*12ea0*/  @!UP0 UIMAD UR4, UR9, 0x30, URZ ;  /* 0x00000030090488a4 */ /* 0x000fc4000f8e023f */
[----:B------:R-:W-:Y:S02]  /*12eb0*/  UISETP.GE.AND UP0, UPT, UR16, 0x4, UPT ;  /* 0x000000041000788c */ /* 0x000fe4000bf06270 */
[----:B------:R-:W4:Y:S01]  /*12ec0*/  @!P1 LDC.64 R18, c[0x0][0x220] ;  /* 0x00008800ff129b82 */ /* 0x000f220000000a00 */
[----:B-----5:R-:W-:Y:S01]  /*12ed0*/  @P1 STS.128 [R192+0x6000], RZ ;  /* 0x006000ffc0001388 */ /* 0x020fe20000000c00 */
[----:B-1----:R-:W-:-:S05]  /*12ee0*/  IMAD.SHL.U32 R195, R195, 0x2, RZ ;  /* 0x00000002c3c37824 */ /* 0x002fca00078e00ff */
[----:B------:R-:W-:Y:S02]  /*12ef0*/  LOP3.LUT R195, R195, 0x6, RZ, 0xc0, !PT ;  /* 0x00000006c3c37812 */ /* 0x000fe400078ec0ff */
[----:B--2---:R-:W-:-:S04]  /*12f00*/  LEA R2, P0, R4, R202, 0x6 ;  /* 0x000000ca04027211 */ /* 0x004fc800078030ff */
[----:B---3--:R-:W-:Y:S01]  /*12f10*/  LEA.HI.X R3, R4, R227, R0, 0x6, P0 ;  /* 0x000000e304037211 */ /* 0x008fe200000f3400 */
[----:B------:R-:W-:Y:S01]  /*12f20*/  IMAD.U32 R4, RZ, RZ, UR9 ;  /* 0x00000009ff047e24 */ /* 0x000fe2000f8e00ff */
[----:B------:R-:W-:Y:S02]  /*12f30*/  @!P1 LEA R7, P0, R7, R2, 0x5 ;  /* 0x0000000207079211 */ /* 0x000fe400078028ff */
[C---:B------:R-:W-:Y:S02]  /*12f40*/  @!P1 IADD3 R0, P3, R2.reuse, UR24, RZ ;  /* 0x0000001802009c10 */ /* 0x040fe4000ff7e0ff */
[----:B------:R-:W-:Y:S01]  /*12f50*/  @!P1 LEA.HI.X R12, R5, R3, R4, 0x5, P0 ;  /* 0x00000003050c9211 */ /* 0x000fe200000f2c04 */
[----:B------:R-:W-:Y:S01]  /*12f60*/  IMAD.U32 R4, RZ, RZ, UR8 ;  /* 0x00000008ff047e24 */ /* 0x000fe2000f8e00ff */
[----:B------:R-:W-:Y:S02]  /*12f70*/  @!P1 LEA R10, P4, R2, R10, 0x1 ;  /* 0x0000000a020a9211 */ /* 0x000fe400078808ff */
        /* <DEDUP_REMOVED lines=21> */
[----:B------:R-:W-:Y:S03]  /*130d0*/  @P1 STS.128 [R192+0x7000], RZ ;  /* 0x007000ffc0001388 */ /* 0x000fe60000000c00 */
[C---:B------:R-:W-:Y:S01]  /*130e0*/  ISETP.GE.AND P6, PT, R0.reuse, R44, PT ;  /* 0x0000002c0000720c */ /* 0x040fe20003fc6270 */
[----:B------:R-:W-:Y:S01]  /*130f0*/  @!PT LDS RZ, [RZ] ;  /* 0x00000000fffff984 */ /* 0x000fe20000000800 */
[----:B------:R-:W-:Y:S01]  /*13100*/  @!PT LDS RZ, [RZ] ;  /* 0x00000000fffff984 */ /* 0x000fe20000000800 */
[----:B------:R-:W-:Y:S01]  /*13110*/  @!PT LDS RZ, [RZ] ;  /* 0x00000000fffff984 */ /* 0x000fe20000000800 */
[----:B------:R2:W-:Y:S01]  /*13120*/  @!P1 LDGSTS.E.BYPASS.LTC128B.128 [R192+0x7000], desc[UR26][R6.64] ;  /* 0x0700000006c09fae */ /* 0x0005e2000b901d5a */
[----:B------:R-:W-:-:S02]  /*13130*/  ISETP.GE.AND P5, PT, R0, R45, PT ;  /* 0x0000002d0000720c */ /* 0x000fc40003fa6270 */
[C---:B------:R-:W-:Y:S01]  /*13140*/  ISETP.GE.AND P3, PT, R0.reuse, R47, PT ;  /* 0x0000002f0000720c */ /* 0x040fe20003f66270 */
[----:B------:R-:W-:Y:S01]  /*13150*/  @P1 STS.128 [R192+0x7800], RZ ;  /* 0x007800ffc0001388 */ /* 0x000fe20000000c00 */
[----:B------:R-:W-:-:S03]  /*13160*/  ISETP.GE.AND P2, PT, R0, R46, PT ;  /* 0x0000002e0000720c */ /* 0x000fc60003f46270 */
[----:B------:R-:W-:Y:S01]  /*13170*/  @!PT LDS RZ, [RZ] ;  /* 0x00000000fffff984 */ /* 0x000fe20000000800 */
[----:B------:R-:W-:Y:S01]  /*13180*/  @!PT LDS RZ, [RZ] ;  /* 0x00000000fffff984 */ /* 0x000fe20000000800 */
[----:B------:R-:W-:Y:S01]  /*13190*/  @!PT LDS RZ, [RZ] ;  /* 0x00000000fffff984 */ /* 0x000fe20000000800 */
[----:B------:R3:W-:Y:S04]  /*131a0*/  @!P1 LDGSTS.E.BYPASS.LTC128B.128 [R192+0x7800], desc[UR26][R2.64] ;  /* 0x0780000002c09fae */ /* 0x0007e8000b901d5a */
[----:B------:R-:W-:Y:S04]  /*131b0*/  LDSM.16.M88.4 R12, [R183] ;  /* 0x00000000b70c783b */ /* 0x000fe80000000200 */
[----:B------:R-:W4:Y:S04]  /*131c0*/  LDSM.16.M88.4 R28, [R176+0x4000] ;  /* 0x00400000b01c783b */ /* 0x000f280000000200 */
[----:B------:R-:W3:Y:S04]  /*131d0*/  LDSM.16.M88.4 R24, [R176+0x4800] ;  /* 0x00480000b018783b */ /* 0x000ee80000000200 */
[----:B------:R-:W3:Y:S04]  /*131e0*/  LDSM.16.M88.4 R16, [R176+0x5000] ;  /* 0x00500000b010783b */ /* 0x000ee80000000200 */
[----:B------:R-:W3:Y:S04]  /*131f0*/  LDSM.16.M88.4 R32, [R176+0x5800] ;  /* 0x00580000b020783b */ /* 0x000ee80000000200 */
[----:B-1----:R-:W1:Y:S04]  /*13200*/  LDSM.16.M88.4 R8, [R183+0x2000] ;  /* 0x00200000b708783b */ /* 0x002e680000000200 */
[----:B------:R-:W-:Y:S04]  /*13210*/  LDSM.16.M88.4 R52, [R182+0x5800] ;  /* 0x00580000b634783b */ /* 0x000fe80000000200 */
[----:B------:R-:W1:Y:S04]  /*13220*/  LDSM.16.M88.4 R20, [R186+0x2000] ;  /* 0x00200000ba14783b */ /* 0x000e680000000200 */
[----:B--2---:R-:W-:Y:S04]  /*13230*/  LDSM.16.M88.4 R4, [R186] ;  /* 0x00000000ba04783b */ /* 0x004fe80000000200 */
[----:B------:R-:W2:Y:S04]  /*13240*/  LDSM.16.M88.4 R36, [R182+0x4000] ;  /* 0x00400000b624783b */ /* 0x000ea80000000200 */
[----:B------:R-:W2:Y:S01]  /*13250*/  LDSM.16.M88.4 R48, [R182+0x4800] ;  /* 0x00480000b630783b */ /* 0x000ea20000000200 */
[C---:B----4-:R-:W-:Y:S03]  /*13260*/  HMMA.16816.F32.BF16 R152, R12.reuse, R28, RZ ;  /* 0x0000001c0c98723c */ /* 0x050fe600000418ff */
[----:B------:R-:W4:Y:S04]  /*13270*/  LDSM.16.M88.4 R40, [R182+0x5000] ;  /* 0x00500000b628783b */ /* 0x000f280000000200 */
[----:B------:R-:W-:Y:S01]  /*13280*/  LDSM.16.M88.4 R224, [R188] ;  /* 0x00000000bce0783b */ /* 0x000fe20000000200 */
[C---:B---3--:R-:W-:Y:S03]  /*13290*/  HMMA.16816.F32.BF16 R172, R12.reuse, R24, RZ ;  /* 0x000000180cac723c */ /* 0x048fe600000418ff */
[----:B------:R-:W-:Y:S03]  /*132a0*/  LDSM.16.M88.4 R216, [R189] ;  /* 0x00000000bdd8783b */ /* 0x000fe60000000200 */
[C---:B------:R-:W-:Y:S01]  /*132b0*/  HMMA.16816.F32.BF16 R164, R12.reuse, R16, RZ ;  /* 0x000000100ca4723c */ /* 0x040fe200000418ff */
[----:B------:R-:W0:Y:S05]  /*132c0*/  LDGDEPBAR ;  /* 0x00000000000079af */ /* 0x000e2a0000000000 */
[C---:B------:R-:W-:Y:S06]  /*132d0*/  HMMA.16816.F32.BF16 R156, R12.reuse, R32, RZ ;  /* 0x000000200c9c723c */ /* 0x040fec00000418ff */
[C---:B------:R-:W-:Y:S06]  /*132e0*/  HMMA.16816.F32.BF16 R196, R12.reuse, R30, RZ ;  /* 0x0000001e0cc4723c */ /* 0x040fec00000418ff */
[C---:B------:R-:W-:Y:S06]  /*132f0*/  HMMA.16816.F32.BF16 R168, R12.reuse, R26, RZ ;  /* 0x0000001a0ca8723c */ /* 0x040fec00000418ff */
[C---:B------:R-:W-:Y:S06]  /*13300*/  HMMA.16816.F32.BF16 R160, R12.reuse, R18, RZ ;  /* 0x000000120ca0723c */ /* 0x040fec00000418ff */
[----:B------:R-:W-:Y:S06]  /*13310*/  HMMA.16816.F32.BF16 R148, R12, R34, RZ ;  /* 0x000000220c94723c */ /* 0x000fec00000418ff */
[C---:B-1----:R-:W-:Y:S06]  /*13320*/  HMMA.16816.F32.BF16 R12, R8.reuse, R32, RZ ;  /* 0x00000020080c723c */ /* 0x042fec00000418ff */
[C---:B------:R-:W-:Y:S06]  /*13330*/  HMMA.16816.F32.BF16 R140, R8.reuse, R28, RZ ;  /* 0x0000001c088c723c */ /* 0x040fec00000418ff */
[C---:B------:R-:W-:Y:S01]  /*13340*/  HMMA.16816.F32.BF16 R72, R8.reuse, R30, RZ ;  /* 0x0000001e0848723c */ /* 0x040fe200000418ff */
[----:B------:R-:W-:Y:S05]  /*13350*/  LDSM.16.M88.4 R28, [R187] ;  /* 0x00000000bb1c783b */ /* 0x000fea0000000200 */
[----:B------:R-:W-:Y:S06]  /*13360*/  HMMA.16816.F32.BF16 R56, R8, R16, RZ ;  /* 0x000000100838723c */ /* 0x000fec00000418ff */
[----:B------:R-:W-:Y:S01]  /*13370*/  HMMA.16816.F32.BF16 R236, R20, R52, R12 ;  /* 0x0000003414ec723c */ /* 0x000fe2000004180c */
[----:B------:R-:W-:Y:S05]  /*13380*/  LDSM.16.M88.4 R12, [R184+0x2000] ;  /* 0x00200000b80c783b */ /* 0x000fea0000000200 */
[C---:B------:R-:W-:Y:S01]  /*13390*/  HMMA.16816.F32.BF16 R60, R8.reuse, R18, RZ ;  /* 0x00000012083c723c */ /* 0x040fe200000418ff */
[----:B------:R-:W1:Y:S05]  /*133a0*/  LDSM.16.M88.4 R16, [R184] ;  /* 0x00000000b810783b */ /* 0x000e6a0000000200 */
[C---:B------:R-:W-:Y:S06]  /*133b0*/  HMMA.16816.F32.BF16 R64, R8.reuse, R24, RZ ;  /* 0x000000180840723c */ /* 0x040fec00000418ff */
[C---:B------:R-:W-:Y:S01]  /*133c0*/  HMMA.16816.F32.BF16 R68, R8.reuse, R26, RZ ;  /* 0x0000001a0844723c */ /* 0x040fe200000418ff */
[----:B------:R-:W3:Y:S05]  /*133d0*/  LDSM.16.M88.4 R24, [R190] ;  /* 0x00000000be18783b */ /* 0x000eea0000000200 */
[----:B------:R-:W-:Y:S01]  /*133e0*/  HMMA.16816.F32.BF16 R228, R8, R34, RZ ;  /* 0x0000002208e4723c */ /* 0x000fe200000418ff */
[----:B------:R-:W-:-:S02]  /*133f0*/  IMAD.MOV.U32 R3, RZ, RZ, R237 ;  /* 0x000000ffff037224 */ /* 0x000fc400078e00ed */
[----:B------:R-:W-:Y:S02]  /*13400*/  IMAD.MOV.U32 R2, RZ, RZ, R236 ;  /* 0x000000ffff027224 */ /* 0x000fe400078e00ec */
[----:B------:R-:W-:Y:S01]  /*13410*/  IMAD.MOV.U32 R223, RZ, RZ, R238 ;  /* 0x000000ffffdf7224 */ /* 0x000fe200078e00ee */
[----:B--2---:R-:W-:Y:S01]  /*13420*/  HMMA.16816.F32.BF16 R8, R4, R36, R152 ;  /* 0x000000240408723c */ /* 0x004fe20000041898 */
[----:B------:R-:W-:-:S05]  /*13430*/  IMAD.MOV.U32 R222, RZ, RZ, R239 ;  /* 0x000000ffffde7224 */ /* 0x000fca00078e00ef */
[C---:B------:R-:W-:Y:S06]  /*13440*/  HMMA.16816.F32.BF16 R196, R4.reuse, R38, R196 ;  /* 0x0000002604c4723c */ /* 0x040fec00000418c4 */
[C---:B------:R-:W-:Y:S06]  /*13450*/  HMMA.16816.F32.BF16 R172, R4.reuse, R48, R172 ;  /* 0x0000003004ac723c */ /* 0x040fec00000418ac */
[C---:B----4-:R-:W-:Y:S06]  /*13460*/  HMMA.16816.F32.BF16 R204, R4.reuse, R40, R164 ;  /* 0x0000002804cc723c */ /* 0x050fec00000418a4 */
[C---:B------:R-:W-:Y:S01]  /*13470*/  HMMA.16816.F32.BF16 R200, R4.reuse, R52, R156 ;  /* 0x0000003404c8723c */ /* 0x040fe2000004189c */
[----:B------:R-:W-:Y:S05]  /*13480*/  LDSM.16.M88.4 R156, [R181+0x1000] ;  /* 0x00100000b59c783b */ /* 0x000fea0000000200 */
[C---:B------:R-:W-:Y:S01]  /*13490*/  HMMA.16816.F32.BF16 R212, R4.reuse, R50, R168 ;  /* 0x0000003204d4723c */ /* 0x040fe200000418a8 */
[----:B------:R-:W-:Y:S05]  /*134a0*/  LDSM.16.M88.4 R168, [R181+0x1800] ;  /* 0x00180000b5a8783b */ /* 0x000fea0000000200 */
[C---:B------:R-:W-:Y:S06]  /*134b0*/  HMMA.16816.F32.BF16 R208, R4.reuse, R42, R160 ;  /* 0x0000002a04d0723c */ /* 0x040fec00000418a0 */
[----:B------:R-:W-:Y:S01]  /*134c0*/  HMMA.16816.F32.BF16 R32, R4, R54, R148 ;  /* 0x000000360420723c */ /* 0x000fe20000041894 */
[----:B------:R-:W-:Y:S05]  /*134d0*/  LDSM.16.M88.4 R4, [R185] ;  /* 0x00000000b904783b */ /* 0x000fea0000000200 */
[C---:B------:R-:W-:Y:S06]  /*134e0*/  HMMA.16816.F32.BF16 R248, R20.reuse, R40, R56 ;  /* 0x0000002814f8723c */ /* 0x040fec0000041838 */
[C---:B------:R-:W-:Y:S01]  /*134f0*/  HMMA.16816.F32.BF16 R236, R20.reuse, R42, R60 ;  /* 0x0000002a14ec723c */ /* 0x040fe2000004183c */
[----:B------:R-:W2:Y:S05]  /*13500*/  LDSM.16.M88.4 R40, [R181] ;  /* 0x00000000b528783b */ /* 0x000eaa0000000200 */
[C---:B------:R-:W-:Y:S06]  /*13510*/  HMMA.16816.F32.BF16 R160, R20.reuse, R48, R64 ;  /* 0x0000003014a0723c */ /* 0x040fec0000041840 */
[C---:B------:R-:W-:Y:S01]  /*13520*/  HMMA.16816.F32.BF16 R148, R20.reuse, R50, R68 ;  /* 0x000000321494723c */ /* 0x040fe20000041844 */
[----:B------:R-:W4:Y:S05]  /*13530*/  LDSM.16.M88.4 R48, [R181+0x800] ;  /* 0x00080000b530783b */ /* 0x000f2a0000000200 */
[----:B------:R-:W-:Y:S06]  /*13540*/  HMMA.16816.F32.BF16 R164, R20, R36, R140 ;  /* 0x0000002414a4723c */ /* 0x000fec000004188c */
[----:B-1----:R-:W-:Y:S01]  /*13550*/  HMMA.16816.F32.BF16 R140, R16, R28, R8 ;  /* 0x0000001c108c723c */ /* 0x002fe20000041808 */
[----:B------:R-:W1:Y:S01]  /*13560*/  LDSM.16.M88.4 R8, [R185+0x2000] ;  /* 0x00200000b908783b */ /* 0x000e620000000200 */
[----:B------:R-:W-:-:S04]  /*13570*/  DEPBAR.LE SB0, 0x0 ;  /* 0x000080000000791a */ /* 0x000fc80000000000 */
[----:B------:R-:W-:Y:S06]  /*13580*/  HMMA.16816.F32.BF16 R152, R20, R38, R72 ;  /* 0x000000261498723c */ /* 0x000fec0000041848 */
[C---:B------:R-:W-:Y:S06]  /*13590*/  HMMA.16816.F32.BF16 R72, R16.reuse, R30, R196 ;  /* 0x0000001e1048723c */ /* 0x040fec00000418c4 */
[C---:B---3--:R-:W-:Y:S06]  /*135a0*/  HMMA.16816.F32.BF16 R68, R16.reuse, R24, R172 ;  /* 0x000000181044723c */ /* 0x048fec00000418ac */
[C---:B------:R-:W-:Y:S06]  /*135b0*/  HMMA.16816.F32.BF16 R36, R16.reuse, R224, R200 ;  /* 0x000000e01024723c */ /* 0x040fec00000418c8 */
[----:B------:R-:W-:Y:S06]  /*135c0*/  HMMA.16816.F32.BF16 R64, R16, R26, R212 ;  /* 0x0000001a1040723c */ /* 0x000fec00000418d4 */
[----:B------:R-:W-:Y:S01]  /*135d0*/  HMMA.16816.F32.BF16 R228, R20, R54, R228 ;  /* 0x0000003614e4723c */ /* 0x000fe200000418e4 */
[----:B------:R-:W-:-:S02]  /*135e0*/  IMAD.MOV.U32 R215, RZ, RZ, R2 ;  /* 0x000000ffffd77224 */ /* 0x000fc400078e0002 */
[----:B------:R-:W-:-:S03]  /*135f0*/  VIADD R2, R0, 0x38 ;  /* 0x0000003800027836 */ /* 0x000fc60000000000 */
[C---:B------:R-:W-:Y:S01]  /*13600*/  HMMA.16816.F32.BF16 R60, R16.reuse, R216, R204 ;  /* 0x000000d8103c723c */ /* 0x040fe200000418cc */
[C---:B------:R-:W-:Y:S02]  /*13610*/  VIADD R21, R0.reuse, 0x9 ;  /* 0x0000000900157836 */ /* 0x040fe40000000000 */
[C---:B------:R-:W-:Y:S02]  /*13620*/  VIADD R23, R0.reuse, 0x1 ;  /* 0x0000000100177836 */ /* 0x040fe40000000000 */
[C---:B------:R-:W-:Y:S01]  /*13630*/  VIADD R22, R0.reuse, 0x8 ;  /* 0x0000000800167836 */ /* 0x040fe20000000000 */
[C---:B------:R-:W-:Y:S01]  /*13640*/  HMMA.16816.F32.BF16 R56, R16.reuse, R218, R208 ;  /* 0x000000da1038723c */ /* 0x040fe200000418d0 */
[----:B------:R-:W-:Y:S01]  /*13650*/  VIADD R20, R0, 0x10 ;  /* 0x0000001000147836 */ /* 0x000fe20000000000 */
[-C--:B------:R-:W-:Y:S01]  /*13660*/  ISETP.GE.AND P0, PT, R23, R44.reuse, PT ;  /* 0x0000002c1700720c */ /* 0x080fe20003f06270 */
[----:B------:R-:W-:Y:S01]  /*13670*/  IMAD.MOV.U32 R207, RZ, RZ, R3 ;  /* 0x000000ffffcf7224 */ /* 0x000fe200078e0003 */
[----:B------:R-:W-:Y:S01]  /*13680*/  ISETP.GE.AND P4, PT, R22, R44, PT ;  /* 0x0000002c1600720c */ /* 0x000fe20003f86270 */
[----:B------:R-:W-:Y:S01]  /*13690*/  VIADD R3, R0, 0x31 ;  /* 0x0000003100037836 */ /* 0x000fe20000000000 */
[----:B------:R-:W-:Y:S06]  /*136a0*/  HMMA.16816.F32.BF16 R32, R16, R226, R32 ;  /* 0x000000e21020723c */ /* 0x000fec0000041820 */
[----:B--2---:R-:W-:Y:S06]  /*136b0*/  HMMA.16816.F32.BF16 R52, R4, R40, R140 ;  /* 0x000000280434723c */ /* 0x004fec000004188c */
[----:B------:R-:W-:Y:S06]  /*136c0*/  HMMA.16816.F32.BF16 R16, R12, R28, R164 ;  /* 0x0000001c0c10723c */ /* 0x000fec00000418a4 */
[C---:B------:R-:W-:Y:S06]  /*136d0*/  HMMA.16816.F32.BF16 R140, R4.reuse, R42, R72 ;  /* 0x0000002a048c723c */ /* 0x040fec0000041848 */
[----:B----4-:R-:W-:Y:S06]  /*136e0*/  HMMA.16816.F32.BF16 R72, R4, R48, R68 ;  /* 0x000000300448723c */ /* 0x010fec0000041844 */
[----:B------:R-:W-:Y:S06]  /*136f0*/  HMMA.16816.F32.BF16 R196, R12, R26, R148 ;  /* 0x0000001a0cc4723c */ /* 0x000fec0000041894 */
[C---:B------:R-:W-:Y:S06]  /*13700*/  HMMA.16816.F32.BF16 R64, R4.reuse, R50, R64 ;  /* 0x000000320440723c */ /* 0x040fec0000041840 */
[----:B------:R-:W-:Y:S06]  /*13710*/  HMMA.16816.F32.BF16 R148, R4, R168, R36 ;  /* 0x000000a80494723c */ /* 0x000fec0000041824 */
[----:B------:R-:W-:Y:S01]  /*13720*/  HMMA.16816.F32.BF16 R172, R12, R24, R160 ;  /* 0x000000180cac723c */ /* 0x000fe200000418a0 */
[----:B------:R-:W-:-:S02]  /*13730*/  I2FP.F32.S32 R39, R0 ;  /* 0x0000000000277245 */ /* 0x000fc40000201400 */
[----:B------:R-:W-:Y:S02]  /*13740*/  I2FP.F32.S32 R36, R21 ;  /* 0x0000001500247245 */ /* 0x000fe40000201400 */
[----:B------:R-:W-:Y:S01]  /*13750*/  I2FP.F32.S32 R38, R23 ;  /* 0x0000001700267245 */ /* 0x000fe20000201400 */
[----:B------:R-:W-:Y:S01]  /*13760*/  HMMA.16816.F32.BF16 R60, R4, R156, R60 ;  /* 0x0000009c043c723c */ /* 0x000fe2000004183c */
[----:B------:R-:W-:Y:S01]  /*13770*/  FFMA.FTZ R24, R39, UR18, R52 ;  /* 0x0000001227187c23 */ /* 0x000fe20008010034 */
[----:B------:R-:W-:Y:S02]  /*13780*/  I2FP.F32.S32 R37, R22 ;  /* 0x0000001600257245 */ /* 0x000fe40000201400 */
[C---:B------:R-:W-:Y:S01]  /*13790*/  FFMA.FTZ R25, R38.reuse, UR18, R53 ;  /* 0x0000001226197c23 */ /* 0x040fe20008010035 */
[----:B------:R-:W-:Y:S01]  /*137a0*/  FFMA.FTZ R55, R38, UR18, R55 ;  /* 0x0000001226377c23 */ /* 0x000fe20008010037 */
[----:B-1----:R-:W-:Y:S01]  /*137b0*/  HMMA.16816.F32.BF16 R160, R8, R40, R16 ;  /* 0x0000002808a0723c */ /* 0x002fe20000041810 */
[----:B------:R-:W-:Y:S01]  /*137c0*/  FSEL R146, R24, -INF , !P6 ;  /* 0xff80000018927808 */ /* 0x000fe20007000000 */
[----:B------:R-:W-:Y:S01]  /*137d0*/  FFMA.FTZ R24, R36, UR18, R141 ;  /* 0x0000001224187c23 */ /* 0x000fe2000801008d */
[-C--:B------:R-:W-:Y:S01]  /*137e0*/  ISETP.GE.AND P6, PT, R21, R44.reuse, PT ;  /* 0x0000002c1500720c */ /* 0x080fe20003fc6270 */
[----:B------:R-:W-:Y:S01]  /*137f0*/  FFMA.FTZ R26, R37, UR18, R140 ;  /* 0x00000012251a7c23 */ /* 0x000fe2000801008c */
[----:B------:R-:W-:Y:S01]  /*13800*/  FSEL R140, R25, -INF , !P0 ;  /* 0xff800000198c7808 */ /* 0x000fe20004000000 */
[----:B------:R-:W-:Y:S01]  /*13810*/  HMMA.16816.F32.BF16 R56, R4, R158, R56 ;  /* 0x0000009e0438723c */ /* 0x000fe20000041838 */
[----:B------:R-:W-:Y:S01]  /*13820*/  VIADD R19, R0, 0x11 ;  /* 0x0000001100137836 */ /* 0x000fe20000000000 */
[----:B------:R-:W-:Y:S01]  /*13830*/  FSEL R191, R24, -INF , !P6 ;  /* 0xff80000018bf7808 */ /* 0x000fe20007000000 */
[----:B------:R-:W-:Y:S01]  /*13840*/  VIADD R17, R0, 0x19 ;  /* 0x0000001900117836 */ /* 0x000fe20000000000 */
[----:B------:R-:W-:Y:S01]  /*13850*/  FSEL R147, R26, -INF , !P4 ;  /* 0xff8000001a937808 */ /* 0x000fe20006000000 */
[C---:B------:R-:W-:Y:S01]  /*13860*/  VIADD R18, R0.reuse, 0x18 ;  /* 0x0000001800127836 */ /* 0x040fe20000000000 */
[----:B------:R-:W-:Y:S01]  /*13870*/  HMMA.16816.F32.BF16 R164, R12, R30, R152 ;  /* 0x0000001e0ca4723c */ /* 0x000fe20000041898 */
[----:B------:R-:W-:Y:S01]  /*13880*/  BAR.SYNC.DEFER_BLOCKING 0x0 ;  /* 0x0000000000007b1d */ /* 0x000fe20000010000 */
[-C--:B------:R-:W-:Y:S01]  /*13890*/  ISETP.GE.AND P4, PT, R19, R44.reuse, PT ;  /* 0x0000002c1300720c */ /* 0x080fe20003f86270 */
[----:B------:R-:W-:Y:S01]  /*138a0*/  VIADD R16, R0, 0x20 ;  /* 0x0000002000107836 */ /* 0x000fe20000000000 */
[-C--:B------:R-:W-:Y:S01]  /*138b0*/  ISETP.GE.AND P0, PT, R20, R44.reuse, PT ;  /* 0x0000002c1400720c */ /* 0x080fe20003f06270 */
[----:B------:R-:W-:Y:S01]  /*138c0*/  FFMA.FTZ R53, R36, UR18, R143 ;  /* 0x0000001224357c23 */ /* 0x000fe2000801008f */
[----:B------:R-:W-:Y:S01]  /*138d0*/  HMMA.16816.F32.BF16 R152, R4, R170, R32 ;  /* 0x000000aa0498723c */ /* 0x000fe20000041820 */
[----:B------:R-:W-:-:S02]  /*138e0*/  ISETP.GE.AND P6, PT, R18, R44, PT ;  /* 0x0000002c1200720c */ /* 0x000fc40003fc6270 */
[----:B------:R-:W-:-:S04]  /*138f0*/  I2FP.F32.S32 R31, R16 ;  /* 0x00000010001f7245 */ /* 0x000fc80000201400 */
[----:B------:R-:W-:Y:S01]  /*13900*/  I2FP.F32.S32 R34, R19 ;  /* 0x0000001300227245 */ /* 0x000fe20000201400 */
[C---:B------:R-:W-:Y:S01]  /*13910*/  VIADD R7, R0.reuse, 0x21 ;  /* 0x0000002100077836 */ /* 0x040fe20000000000 */
[----:B------:R-:W-:Y:S01]  /*13920*/  I2FP.F32.S32 R35, R20 ;  /* 0x0000001400237245 */ /* 0x000fe20000201400 */
[----:B------:R-:W-:Y:S01]  /*13930*/  VIADD R6, R0, 0x28 ;  /* 0x0000002800067836 */ /* 0x000fe20000000000 */
[----:B------:R-:W-:Y:S01]  /*13940*/  I2FP.F32.S32 R32, R17 ;  /* 0x0000001100207245 */ /* 0x000fe20000201400 */
[----:B------:R-:W-:Y:S01]  /*13950*/  FFMA.FTZ R24, R34, UR18, R73 ;  /* 0x0000001222187c23 */ /* 0x000fe20008010049 */
[----:B------:R-:W-:Y:S01]  /*13960*/  I2FP.F32.S32 R33, R18 ;  /* 0x0000001200217245 */ /* 0x000fe20000201400 */
[----:B------:R-:W-:Y:S01]  /*13970*/  FFMA.FTZ R25, R35, UR18, R72 ;  /* 0x0000001223197c23 */ /* 0x000fe20008010048 */
[----:B------:R-:W-:Y:S01]  /*13980*/  I2FP.F32.S32 R30, R7 ;  /* 0x00000007001e7245 */ /* 0x000fe20000201400 */
[----:B------:R-:W-:Y:S01]  /*13990*/  VIADD R4, R0, 0x30 ;  /* 0x0000003000047836 */ /* 0x000fe20000000000 */
[----:B------:R-:W-:Y:S01]  /*139a0*/  FSEL R200, R24, -INF , !P4 ;  /* 0xff80000018c87808 */ /* 0x000fe20006000000 */
[----:B------:R-:W-:Y:S01]  /*139b0*/  FFMA.FTZ R24, R32, UR18, R65 ;  /* 0x0000001220187c23 */ /* 0x000fe20008010041 */
[----:B------:R-:W-:Y:S01]  /*139c0*/  FSEL R195, R25, -INF , !P0 ;  /* 0xff80000019c37808 */ /* 0x000fe20004000000 */
[----:B------:R-:W-:Y:S01]  /*139d0*/  FFMA.FTZ R25, R33, UR18, R64 ;  /* 0x0000001221197c23 */ /* 0x000fe20008010040 */
[----:B------:R-:W-:Y:S01]  /*139e0*/  ISETP.GE.AND P0, PT, R17, R44, PT ;  /* 0x0000002c1100720c */ /* 0x000fe20003f06270 */
[C---:B------:R-:W-:Y:S01]  /*139f0*/  VIADD R5, R0.reuse, 0x29 ;  /* 0x0000002900057836 */ /* 0x040fe20000000000 */
[----:B------:R-:W-:Y:S01]  /*13a00*/  I2FP.F32.S32 R29, R6 ;  /* 0x00000006001d7245 */ /* 0x000fe20000201400 */
[----:B------:R-:W-:Y:S01]  /*13a10*/  VIADD R0, R0, 0x39 ;  /* 0x0000003900007836 */ /* 0x000fe20000000000 */
[----:B------:R-:W-:Y:S01]  /*13a20*/  FSEL R201, R24, -INF , !P0 ;  /* 0xff80000018c97808 */ /* 0x000fe20004000000 */
[----:B------:R-:W-:Y:S01]  /*13a30*/  FFMA.FTZ R24, R30, UR18, R61 ;  /* 0x000000121e187c23 */ /* 0x000fe2000801003d */
[----:B------:R-:W-:Y:S01]  /*13a40*/  FSEL R202, R25, -INF , !P6 ;  /* 0xff80000019ca7808 */ /* 0x000fe20007000000 */
[----:B------:R-:W-:Y:S01]  /*13a50*/  FFMA.FTZ R25, R31, UR18, R60 ;  /* 0x000000121f197c23 */ /* 0x000fe2000801003c */
[----:B------:R-:W-:Y:S01]  /*13a60*/  ISETP.GE.AND P6, PT, R7, R44, PT ;  /* 0x0000002c0700720c */ /* 0x000fe20003fc6270 */
[----:B------:R-:W-:Y:S01]  /*13a70*/  FFMA.FTZ R26, R29, UR18, R56 ;  /* 0x000000121d1a7c23 */ /* 0x000fe20008010038 */
[----:B------:R-:W-:Y:S01]  /*13a80*/  I2FP.F32.S32 R27, R4 ;  /* 0x00000004001b7245 */ /* 0x000fe20000201400 */
[----:B------:R-:W-:Y:S01]  /*13a90*/  FFMA.FTZ R56, R39, UR18, R54 ;  /* 0x0000001227387c23 */ /* 0x000fe20008010036 */
[-C--:B------:R-:W-:Y:S01]  /*13aa0*/  ISETP.GE.AND P4, PT, R16, R44.reuse, PT ;  /* 0x0000002c1000720c */ /* 0x080fe20003f86270 */
[----:B------:R-:W-:Y:S01]  /*13ab0*/  HMMA.16816.F32.BF16 R68, R8, R42, R164 ;  /* 0x0000002a0844723c */ /* 0x000fe200000418a4 */
        /* <DEDUP_REMOVED lines=10> */
[----:B------:R-:W-:Y:S01]  /*13b60*/  FSEL R205, R26, -INF , !P0 ;  /* 0xff8000001acd7808 */ /* 0x000fe20004000000 */
[----:B------:R-:W-:Y:S01]  /*13b70*/  FFMA.FTZ R42, R32, UR18, R67 ;  /* 0x00000012202a7c23 */ /* 0x000fe20008010043 */
[----:B------:R-:W-:Y:S01]  /*13b80*/  ISETP.GE.AND P4, PT, R5, R44, PT ;  /* 0x0000002c0500720c */ /* 0x000fe20003f86270 */
[----:B------:R-:W-:Y:S01]  /*13b90*/  FFMA.FTZ R40, R30, UR18, R63 ;  /* 0x000000121e287c23 */ /* 0x000fe2000801003f */
[----:B------:R-:W-:Y:S01]  /*13ba0*/  I2FP.F32.S32 R26, R3 ;  /* 0x00000003001a7245 */ /* 0x000fe20000201400 */
[----:B------:R-:W-:Y:S01]  /*13bb0*/  FFMA.FTZ R60, R28, UR18, R59 ;  /* 0x000000121c3c7c23 */ /* 0x000fe2000801003b */
[----:B------:R-:W-:Y:S01]  /*13bc0*/  FSEL R213, R24, -INF , !P6 ;  /* 0xff80000018d57808 */ /* 0x000fe20007000000 */
[----:B------:R-:W-:Y:S01]  /*13bd0*/  FFMA.FTZ R24, R29, UR18, R58 ;  /* 0x000000121d187c23 */ /* 0x000fe2000801003a */
[----:B------:R-:W-:Y:S01]  /*13be0*/  FSEL R206, R25, -INF , !P4 ;  /* 0xff80000019ce7808 */ /* 0x000fe20006000000 */
        /* <DEDUP_REMOVED lines=9> */
[----:B------:R-:W-:Y:S01]  /*13c80*/  ISETP.GE.AND P4, PT, R2, R44, PT ;  /* 0x0000002c0200720c */ /* 0x000fe20003f86270 */
[----:B------:R-:W-:Y:S01]  /*13c90*/  HMMA.16816.F32.BF16 R64, R12, R218, R236 ;  /* 0x000000da0c40723c */ /* 0x000fe200000418ec */
[----:B------:R-:W-:-:S02]  /*13ca0*/  ISETP.GE.AND P0, PT, R23, R45, PT ;  /* 0x0000002d1700720c */ /* 0x000fc40003f06270 */
[-C--:B------:R-:W-:Y:S02]  /*13cb0*/  ISETP.GE.AND P5, PT, R21, R45.reuse, PT ;  /* 0x0000002d1500720c */ /* 0x080fe40003fa6270 */
[----:B------:R-:W-:Y:S01]  /*13cc0*/  ISETP.GE.AND P6, PT, R0, R44, PT ;  /* 0x0000002c0000720c */ /* 0x000fe20003fc6270 */
[----:B------:R-:W-:Y:S01]  /*13cd0*/  FFMA.FTZ R44, R34, UR18, R75 ;  /* 0x00000012222c7c23 */ /* 0x000fe2000801004b */
[----:B------:R-:W-:Y:S02]  /*13ce0*/  FSEL R212, R57, -INF , !P4 ;  /* 0xff80000039d47808 */ /* 0x000fe40006000000 */
[----:B------:R-:W-:Y:S02]  /*13cf0*/  FSEL R73, R55, -INF , !P0 ;  /* 0xff80000037497808 */ /* 0x000fe40004000000 */
[----:B------:R-:W-:Y:S02]  /*13d00*/  FSEL R75, R53, -INF , !P5 ;  /* 0xff800000354b7808 */ /* 0x000fe40006800000 */
[----:B------:R-:W-:-:S02]  /*13d10*/  ISETP.GE.AND P4, PT, R22, R45, PT ;  /* 0x0000002d1600720c */ /* 0x000fc40003f86270 */
[-C--:B------:R-:W-:Y:S02]  /*13d20*/  ISETP.GE.AND P0, PT, R20, R45.reuse, PT ;  /* 0x0000002d1400720c */ /* 0x080fe40003f06270 */
[-C--:B------:R-:W-:Y:S02]  /*13d30*/  ISETP.GE.AND P5, PT, R18, R45.reuse, PT ;  /* 0x0000002d1200720c */ /* 0x080fe40003fa6270 */
[----:B------:R-:W-:Y:S02]  /*13d40*/  FSEL R74, R54, -INF , !P4 ;  /* 0xff800000364a7808 */ /* 0x000fe40006000000 */
[----:B------:R-:W-:Y:S02]  /*13d50*/  FSEL R141, R52, -INF , !P0 ;  /* 0xff800000348d7808 */ /* 0x000fe40004000000 */
[----:B------:R-:W-:Y:S01]  /*13d60*/  FSEL R142, R43, -INF , !P5 ;  /* 0xff8000002b8e7808 */ /* 0x000fe20006800000 */
[----:B------:R-:W-:Y:S01]  /*13d70*/  HMMA.16816.F32.BF16 R52, R8, R48, R172 ;  /* 0x000000300834723c */ /* 0x000fe200000418ac */
[----:B------:R-:W-:-:S02]  /*13d80*/  ISETP.GE.AND P4, PT, R19, R45, PT ;  /* 0x0000002d1300720c */ /* 0x000fc40003f86270 */
[-C--:B------:R-:W-:Y:S02]  /*13d90*/  ISETP.GE.AND P0, PT, R17, R45.reuse, PT ;  /* 0x0000002d1100720c */ /* 0x080fe40003f06270 */
[-C--:B------:R-:W-:Y:S02]  /*13da0*/  ISETP.GE.AND P5, PT, R7, R45.reuse, PT ;  /* 0x0000002d0700720c */ /* 0x080fe40003fa6270 */
[----:B------:R-:W-:Y:S02]  /*13db0*/  FSEL R44, R44, -INF , !P4 ;  /* 0xff8000002c2c7808 */ /* 0x000fe40006000000 */
[----:B------:R-:W-:Y:S02]  /*13dc0*/  FSEL R143, R42, -INF , !P0 ;  /* 0xff8000002a8f7808 */ /* 0x000fe40004000000 */
[----:B------:R-:W-:Y:S02]  /*13dd0*/  FSEL R152, R40, -INF , !P5 ;  /* 0xff80000028987808 */ /* 0x000fe40006800000 */
[----:B------:R-:W-:-:S02]  /*13de0*/  ISETP.GE.AND P4, PT, R16, R45, PT ;  /* 0x0000002d1000720c */ /* 0x000fc40003f86270 */
[-C--:B------:R-:W-:Y:S02]  /*13df0*/  ISETP.GE.AND P0, PT, R6, R45.reuse, PT ;  /* 0x0000002d0600720c */ /* 0x080fe40003f06270 */
[-C--:B------:R-:W-:Y:S02]  /*13e00*/  ISETP.GE.AND P5, PT, R4, R45.reuse, PT ;  /* 0x0000002d0400720c */ /* 0x080fe40003fa6270 */
[----:B------:R-:W-:Y:S01]  /*13e10*/  FSEL R150, R41, -INF , !P4 ;  /* 0xff80000029967808 */ /* 0x000fe20006000000 */
[----:B------:R-:W-:Y:S01]  /*13e20*/  FFMA.FTZ R41, R25, UR18, R154 ;  /* 0x0000001219297c23 */ /* 0x000fe2000801009a */
[----:B------:R-:W-:Y:S02]  /*13e30*/  FSEL R164, R24, -INF , !P0 ;  /* 0xff80000018a47808 */ /* 0x000fe40004000000 */
[----:B------:R-:W-:Y:S02]  /*13e40*/  FSEL R211, R59, -INF , !P5 ;  /* 0xff8000003bd37808 */ /* 0x000fe40006800000 */
[----:B------:R-:W-:Y:S01]  /*13e50*/  ISETP.GE.AND P4, PT, R5, R45, PT ;  /* 0x0000002d0500720c */ /* 0x000fe20003f86270 */
[----:B------:R-:W-:Y:S01]  /*13e60*/  HMMA.16816.F32.BF16 R56, R12, R216, R248 ;  /* 0x000000d80c38723c */ /* 0x000fe200000418f8 */
[----:B------:R-:W-:-:S02]  /*13e70*/  I2FP.F32.S32 R24, R0 ;  /* 0x0000000000187245 */ /* 0x000fc40000201400 */
[----:B------:R-:W-:Y:S02]  /*13e80*/  FSEL R165, R60, -INF , !P4 ;  /* 0xff8000003ca57808 */ /* 0x000fe40006000000 */
[-C--:B------:R-:W-:Y:S01]  /*13e90*/  ISETP.GE.AND P0, PT, R3, R45.reuse, PT ;  /* 0x0000002d0300720c */ /* 0x080fe20003f06270 */
[----:B------:R-:W-:Y:S01]  /*13ea0*/  FFMA.FTZ R42, R24, UR18, R153 ;  /* 0x00000012182a7c23 */ /* 0x000fe20008010099 */
[-C--:B------:R-:W-:Y:S01]  /*13eb0*/  ISETP.GE.AND P4, PT, R2, R45.reuse, PT ;  /* 0x0000002d0200720c */ /* 0x080fe20003f86270 */
[----:B------:R-:W-:Y:S01]  /*13ec0*/  FFMA.FTZ R40, R24, UR18, R155 ;  /* 0x0000001218287c23 */ /* 0x000fe2000801009b */
[----:B------:R-:W-:Y:S01]  /*13ed0*/  ISETP.GE.AND P5, PT, R0, R45, PT ;  /* 0x0000002d0000720c */ /* 0x000fe20003fa6270 */
[----:B------:R-:W-:Y:S01]  /*13ee0*/  IMAD.MOV.U32 R248, RZ, RZ, R215 ;  /* 0x000000fffff87224 */ /* 0x000fe200078e00d7 */
[----:B------:R-:W-:Y:S01]  /*13ef0*/  FSEL R210, R61, -INF , !P0 ;  /* 0xff8000003dd27808 */ /* 0x000fe20004000000 */
[----:B------:R-:W-:Y:S01]  /*13f00*/  IMAD.MOV.U32 R249, RZ, RZ, R207 ;  /* 0x000000fffff97224 */ /* 0x000fe200078e00cf */
[----:B------:R-:W-:Y:S01]  /*13f10*/  FSEL R209, R41, -INF , !P4 ;  /* 0xff80000029d17808 */ /* 0x000fe20006000000 */
[----:B------:R-:W-:Y:S01]  /*13f20*/  IMAD.MOV.U32 R250, RZ, RZ, R223 ;  /* 0x000000fffffa7224 */ /* 0x000fe200078e00df */
[CC--:B------:R-:W-:Y:S01]  /*13f30*/  ISETP.GE.AND P0, PT, R23.reuse, R47.reuse, PT ;  /* 0x0000002f1700720c */ /* 0x0c0fe20003f06270 */
[----:B------:R-:W-:Y:S01]  /*13f40*/  IMAD.MOV.U32 R251, RZ, RZ, R222 ;  /* 0x000000fffffb7224 */ /* 0x000fe200078e00de */
[-C--:B------:R-:W-:Y:S01]  /*13f50*/  ISETP.GE.AND P4, PT, R23, R46.reuse, PT ;  /* 0x0000002e1700720c */ /* 0x080fe20003f86270 */
[C---:B------:R-:W-:Y:S01]  /*13f60*/  FFMA.FTZ R23, R39.reuse, UR18, R162 ;  /* 0x0000001227177c23 */ /* 0x040fe200080100a2 */
[----:B------:R-:W-:Y:S01]  /*13f70*/  FSEL R167, R42, -INF , !P6 ;  /* 0xff8000002aa77808 */ /* 0x000fe20007000000 */
[----:B------:R-:W-:Y:S01]  /*13f80*/  HMMA.16816.F32.BF16 R60, R8, R50, R196 ;  /* 0x00000032083c723c */ /* 0x000fe200000418c4 */
[----:B------:R-:W-:Y:S01]  /*13f90*/  FSEL R207, R40, -INF , !P5 ;  /* 0xff80000028cf7808 */ /* 0x000fe20006800000 */
[----:B------:R-:W-:Y:S01]  /*13fa0*/  FFMA.FTZ R40, R39, UR18, R160 ;  /* 0x0000001227287c23 */ /* 0x000fe200080100a0 */
[----:B------:R-:W-:Y:S01]  /*13fb0*/  ISETP.GE.AND P6, PT, R22, R47, PT ;  /* 0x0000002f1600720c */ /* 0x000fe20003fc6270 */
[----:B------:R-:W-:Y:S01]  /*13fc0*/  FFMA.FTZ R39, R38, UR18, R161 ;  /* 0x0000001226277c23 */ /* 0x000fe200080100a1 */
[----:B------:R-:W-:Y:S01]  /*13fd0*/  ISETP.GE.AND P5, PT, R22, R46, PT ;  /* 0x0000002e1600720c */ /* 0x000fe20003fa6270 */
[----:B------:R-:W-:Y:S01]  /*13fe0*/  FFMA.FTZ R22, R38, UR18, R163 ;  /* 0x0000001226167c23 */ /* 0x000fe200080100a3 */
[----:B------:R-:W-:Y:S01]  /*13ff0*/  HMMA.16816.F32.BF16 R48, R12, R224, R248 ;  /* 0x000000e00c30723c */ /* 0x000fe200000418f8 */
[----:B------:R-:W-:-:S02]  /*14000*/  FSEL R161, R40, -INF , !P3 ;  /* 0xff80000028a17808 */ /* 0x000fc40005800000 */
[----:B------:R-:W-:Y:S01]  /*14010*/  FSEL R172, R23, -INF , !P2 ;  /* 0xff80000017ac7808 */ /* 0x000fe20005000000 */
[----:B------:R-:W-:Y:S01]  /*14020*/  FFMA.FTZ R23, R37, UR18, R68 ;  /* 0x0000001225177c23 */ /* 0x000fe20008010044 */
[----:B------:R-:W-:Y:S01]  /*14030*/  FSEL R162, R39, -INF , !P0 ;  /* 0xff80000027a27808 */ /* 0x000fe20004000000 */
[----:B------:R-:W-:Y:S01]  /*14040*/  HMMA.16816.F32.BF16 R40, R8, R156, R56 ;  /* 0x0000009c0828723c */ /* 0x000fe20000041838 */
[----:B------:R-:W-:Y:S01]  /*14050*/  FSEL R173, R22, -INF , !P4 ;  /* 0xff80000016ad7808 */ /* 0x000fe20006000000 */
[----:B------:R-:W-:Y:S01]  /*14060*/  FFMA.FTZ R22, R36, UR18, R69 ;  /* 0x0000001224167c23 */ /* 0x000fe20008010045 */
[CC--:B------:R-:W-:Y:S02]  /*14070*/  ISETP.GE.AND P3, PT, R21.reuse, R47.reuse, PT ;  /* 0x0000002f1500720c */ /* 0x0c0fe40003f66270 */
[----:B------:R-:W-:Y:S01]  /*14080*/  ISETP.GE.AND P2, PT, R21, R46, PT ;  /* 0x0000002e1500720c */ /* 0x000fe20003f46270 */
[----:B------:R-:W-:Y:S01]  /*14090*/  FFMA.FTZ R21, R37, UR18, R70 ;  /* 0x0000001225157c23 */ /* 0x000fe20008010046 */
[----:B------:R-:W-:-:S02]  /*140a0*/  ISETP.GE.AND P0, PT, R20, R47, PT ;  /* 0x0000002f1400720c */ /* 0x000fc40003f06270 */
[----:B------:R-:W-:Y:S01]  /*140b0*/  ISETP.GE.AND P4, PT, R20, R46, PT ;  /* 0x0000002e1400720c */ /* 0x000fe20003f86270 */
[----:B------:R-:W-:Y:S01]  /*140c0*/  FFMA.FTZ R20, R36, UR18, R71 ;  /* 0x0000001224147c23 */ /* 0x000fe20008010047 */
[----:B------:R-:W-:Y:S01]  /*140d0*/  FSEL R166, R21, -INF , !P5 ;  /* 0xff80000015a67808 */ /* 0x000fe20006800000 */
[----:B------:R-:W-:Y:S01]  /*140e0*/  FFMA.FTZ R21, R35, UR18, R52 ;  /* 0x0000001223157c23 */ /* 0x000fe20008010034 */
[----:B------:R-:W-:Y:S01]  /*140f0*/  FSEL R160, R23, -INF , !P6 ;  /* 0xff80000017a07808 */ /* 0x000fe20007000000 */
[----:B------:R-:W-:Y:S01]  /*14100*/  HMMA.16816.F32.BF16 R36, R12, R226, R228 ;  /* 0x000000e20c24723c */ /* 0x000fe200000418e4 */
[----:B------:R-:W-:Y:S01]  /*14110*/  FSEL R163, R20, -INF , !P2 ;  /* 0xff80000014a37808 */ /* 0x000fe20005000000 */
[----:B------:R-:W-:Y:S01]  /*14120*/  FFMA.FTZ R20, R34, UR18, R53 ;  /* 0x0000001222147c23 */ /* 0x000fe20008010035 */
[----:B------:R-:W-:Y:S02]  /*14130*/  ISETP.GE.AND P6, PT, R19, R47, PT ;  /* 0x0000002f1300720c */ /* 0x000fe40003fc6270 */
[----:B------:R-:W-:-:S02]  /*14140*/  FSEL R155, R22, -INF , !P3 ;  /* 0xff800000169b7808 */ /* 0x000fc40005800000 */
[-C--:B------:R-:W-:Y:S01]  /*14150*/  ISETP.GE.AND P5, PT, R19, R46.reuse, PT ;  /* 0x0000002e1300720c */ /* 0x080fe20003fa6270 */
[----:B------:R-:W-:Y:S01]  /*14160*/  FFMA.FTZ R19, R35, UR18, R54 ;  /* 0x0000001223137c23 */ /* 0x000fe20008010036 */
[----:B------:R-:W-:Y:S01]  /*14170*/  ISETP.GE.AND P3, PT, R18, R47, PT ;  /* 0x0000002f1200720c */ /* 0x000fe20003f66270 */
[----:B------:R-:W-:Y:S01]  /*14180*/  FFMA.FTZ R14, R32, UR18, R61 ;  /* 0x00000012200e7c23 */ /* 0x000fe2000801003d */
[----:B------:R-:W-:Y:S01]  /*14190*/  ISETP.GE.AND P2, PT, R18, R46, PT ;  /* 0x0000002e1200720c */ /* 0x000fe20003f46270 */
[----:B------:R-:W-:Y:S01]  /*141a0*/  FFMA.FTZ R18, R34, UR18, R55 ;  /* 0x0000001222127c23 */ /* 0x000fe20008010037 */
[----:B------:R-:W-:Y:S01]  /*141b0*/  FSEL R153, R21, -INF , !P0 ;  /* 0xff80000015997808 */ /* 0x000fe20004000000 */
[----:B------:R-:W-:Y:S01]  /*141c0*/  FFMA.FTZ R12, R32, UR18, R63 ;  /* 0x00000012200c7c23 */ /* 0x000fe2000801003f */
[----:B------:R-:W-:Y:S01]  /*141d0*/  FSEL R149, R20, -INF , !P6 ;  /* 0xff80000014957808 */ /* 0x000fe20007000000 */
[----:B------:R-:W-:Y:S01]  /*141e0*/  FFMA.FTZ R15, R33, UR18, R60 ;  /* 0x00000012210f7c23 */ /* 0x000fe2000801003c */
[----:B------:R-:W-:Y:S01]  /*141f0*/  HMMA.16816.F32.BF16 R20, R8, R158, R64 ;  /* 0x0000009e0814723c */ /* 0x000fe20000041840 */
[----:B------:R-:W-:Y:S01]  /*14200*/  FSEL R156, R19, -INF , !P4 ;  /* 0xff800000139c7808 */ /* 0x000fe20006000000 */
[----:B------:R-:W-:Y:S01]  /*14210*/  FFMA.FTZ R13, R33, UR18, R62 ;  /* 0x00000012210d7c23 */ /* 0x000fe2000801003e */
[----:B------:R-:W-:-:S02]  /*14220*/  FSEL R154, R18, -INF , !P5 ;  /* 0xff800000129a7808 */ /* 0x000fc40006800000 */
[CC--:B------:R-:W-:Y:S02]  /*14230*/  ISETP.GE.AND P0, PT, R17.reuse, R47.reuse, PT ;  /* 0x0000002f1100720c */ /* 0x0c0fe40003f06270 */
[-C--:B------:R-:W-:Y:S02]  /*14240*/  ISETP.GE.AND P4, PT, R17, R46.reuse, PT ;  /* 0x0000002e1100720c */ /* 0x080fe40003f86270 */
[CC--:B------:R-:W-:Y:S02]  /*14250*/  ISETP.GE.AND P6, PT, R16.reuse, R47.reuse, PT ;  /* 0x0000002f1000720c */ /* 0x0c0fe40003fc6270 */
[-C--:B------:R-:W-:Y:S02]  /*14260*/  ISETP.GE.AND P5, PT, R16, R46.reuse, PT ;  /* 0x0000002e1000720c */ /* 0x080fe40003fa6270 */
[C---:B------:R-:W-:Y:S01]  /*14270*/  HMMA.16816.F32.BF16 R16, R8.reuse, R168, R48 ;  /* 0x000000a80810723c */ /* 0x040fe20000041830 */
[----:B------:R-:W-:Y:S02]  /*14280*/  FSEL R66, R14, -INF , !P0 ;  /* 0xff8000000e427808 */ /* 0x000fe40004000000 */
[----:B------:R-:W-:Y:S01]  /*14290*/  FSEL R148, R12, -INF , !P4 ;  /* 0xff8000000c947808 */ /* 0x000fe20006000000 */
[----:B------:R-:W-:Y:S01]  /*142a0*/  FFMA.FTZ R12, R30, UR18, R41 ;  /* 0x000000121e0c7c23 */ /* 0x000fe20008010029 */
[C---:B------:R-:W-:Y:S01]  /*142b0*/  ISETP.GE.AND P0, PT, R6.reuse, R47, PT ;  /* 0x0000002f0600720c */ /* 0x040fe20003f06270 */
[----:B------:R-:W-:Y:S01]  /*142c0*/  HMMA.16816.F32.BF16 R8, R8, R170, R36 ;  /* 0x000000aa0808723c */ /* 0x000fe20000041824 */
[----:B------:R-:W-:Y:S01]  /*142d0*/  ISETP.GE.AND P4, PT, R6, R46, PT ;  /* 0x0000002e0600720c */ /* 0x000fe20003f86270 */
[----:B------:R-:W-:Y:S01]  /*142e0*/  FFMA.FTZ R6, R30, UR18, R43 ;  /* 0x000000121e067c23 */ /* 0x000fe2000801002b */
[----:B------:R-:W-:-:S02]  /*142f0*/  FSEL R67, R15, -INF , !P3 ;  /* 0xff8000000f437808 */ /* 0x000fc40005800000 */
[----:B------:R-:W-:Y:S01]  /*14300*/  FSEL R151, R13, -INF , !P2 ;  /* 0xff8000000d977808 */ /* 0x000fe20005000000 */
[----:B------:R-:W-:Y:S01]  /*14310*/  FFMA.FTZ R13, R31, UR18, R40 ;  /* 0x000000121f0d7c23 */ /* 0x000fe20008010028 */
[CC--:B------:R-:W-:Y:S02]  /*14320*/  ISETP.GE.AND P3, PT, R7.reuse, R47.reuse, PT ;  /* 0x0000002f0700720c */ /* 0x0c0fe40003f66270 */
[----:B------:R-:W-:Y:S01]  /*14330*/  ISETP.GE.AND P2, PT, R7, R46, PT ;  /* 0x0000002e0700720c */ /* 0x000fe20003f46270 */
[----:B------:R-:W-:Y:S01]  /*14340*/  FFMA.FTZ R7, R31, UR18, R42 ;  /* 0x000000121f077c23 */ /* 0x000fe2000801002a */
[----:B------:R-:W-:Y:S02]  /*14350*/  FSEL R61, R12, -INF , !P3 ;  /* 0xff8000000c3d7808 */ /* 0x000fe40005800000 */
[----:B------:R-:W-:Y:S01]  /*14360*/  FSEL R64, R6, -INF , !P2 ;  /* 0xff80000006407808 */ /* 0x000fe20005000000 */
[----:B------:R-:W-:Y:S01]  /*14370*/  FFMA.FTZ R6, R28, UR18, R21 ;  /* 0x000000121c067c23 */ /* 0x000fe20008010015 */
[----:B------:R-:W-:-:S02]  /*14380*/  ISETP.GE.AND P3, PT, R4, R47, PT ;  /* 0x0000002f0400720c */ /* 0x000fc40003f66270 */
[-C--:B------:R-:W-:Y:S01]  /*14390*/  ISETP.GE.AND P2, PT, R4, R46.reuse, PT ;  /* 0x0000002e0400720c */ /* 0x080fe20003f46270 */
[----:B------:R-:W-:Y:S01]  /*143a0*/  FFMA.FTZ R4, R28, UR18, R23 ;  /* 0x000000121c047c23 */ /* 0x000fe20008010017 */
[----:B------:R-:W-:Y:S01]  /*143b0*/  FSEL R65, R7, -INF , !P5 ;  /* 0xff80000007417808 */ /* 0x000fe20006800000 */
[----:B------:R-:W-:Y:S01]  /*143c0*/  FFMA.FTZ R7, R29, UR18, R20 ;  /* 0x000000121d077c23 */ /* 0x000fe20008010014 */
[----:B------:R-:W-:Y:S02]  /*143d0*/  ISETP.GE.AND P5, PT, R5, R46, PT ;  /* 0x0000002e0500720c */ /* 0x000fe40003fa6270 */
[----:B------:R-:W-:Y:S02]  /*143e0*/  FSEL R62, R13, -INF , !P6 ;  /* 0xff8000000d3e7808 */ /* 0x000fe40007000000 */
[----:B------:R-:W-:Y:S01]  /*143f0*/  FSEL R57, R4, -INF , !P5 ;  /* 0xff80000004397808 */ /* 0x000fe20006800000 */
[----:B------:R-:W-:Y:S01]  /*14400*/  FFMA.FTZ R4, R27, UR18, R16 ;  /* 0x000000121b047c23 */ /* 0x000fe20008010010 */
[----:B------:R-:W-:Y:S01]  /*14410*/  ISETP.GE.AND P6, PT, R5, R47, PT ;  /* 0x0000002f0500720c */ /* 0x000fe20003fc6270 */
[----:B------:R-:W-:Y:S01]  /*14420*/  FFMA.FTZ R5, R29, UR18, R22 ;  /* 0x000000121d057c23 */ /* 0x000fe20008010016 */
[----:B------:R-:W-:-:S02]  /*14430*/  FSEL R54, R7, -INF , !P0 ;  /* 0xff80000007367808 */ /* 0x000fc40004000000 */
[----:B------:R-:W-:Y:S01]  /*14440*/  FSEL R52, R4, -INF , !P3 ;  /* 0xff80000004347808 */ /* 0x000fe20005800000 */
[----:B------:R-:W-:Y:S01]  /*14450*/  FFMA.FTZ R4, R26, UR18, R17 ;  /* 0x000000121a047c23 */ /* 0x000fe20008010011 */
[----:B------:R-:W-:Y:S02]  /*14460*/  ISETP.GE.AND P0, PT, R3, R47, PT ;  /* 0x0000002f0300720c */ /* 0x000fe40003f06270 */
[----:B------:R-:W-:Y:S02]  /*14470*/  FSEL R59, R5, -INF , !P4 ;  /* 0xff800000053b7808 */ /* 0x000fe40006000000 */
[----:B------:R-:W-:Y:S02]  /*14480*/  FSEL R45, R4, -INF , !P0 ;  /* 0xff800000042d7808 */ /* 0x000fe40004000000 */
[----:B------:R-:W-:Y:S02]  /*14490*/  PLOP3.LUT P0, PT, PT, PT, UP0, 0x80, 0x0 ;  /* 0x000000000000781c */ /* 0x000fe40003f0f008 */
[----:B------:R-:W-:Y:S01]  /*144a0*/  ISETP.GE.AND P4, PT, R3, R46, PT ;  /* 0x0000002e0300720c */ /* 0x000fe20003f86270 */
[----:B------:R-:W-:Y:S01]  /*144b0*/  FFMA.FTZ R3, R27, UR18, R18 ;  /* 0x000000121b037c23 */ /* 0x000fe20008010012 */
[----:B------:R-:W-:-:S02]  /*144c0*/  FSEL R53, R6, -INF , !P6 ;  /* 0xff80000006357808 */ /* 0x000fc40007000000 */
[CC--:B------:R-:W-:Y:S02]  /*144d0*/  ISETP.GE.AND P5, PT, R0.reuse, R47.reuse, PT ;  /* 0x0000002f0000720c */ /* 0x0c0fe40003fa6270 */
[----:B------:R-:W-:Y:S01]  /*144e0*/  FSEL R55, R3, -INF , !P2 ;  /* 0xff80000003377808 */ /* 0x000fe20005000000 */
[C---:B------:R-:W-:Y:S01]  /*144f0*/  FFMA.FTZ R3, R25.reuse, UR18, R8 ;  /* 0x0000001219037c23 */ /* 0x040fe20008010008 */
[-C--:B------:R-:W-:Y:S01]  /*14500*/  ISETP.GE.AND P2, PT, R0, R46.reuse, PT ;  /* 0x0000002e0000720c */ /* 0x080fe20003f46270 */
[----:B------:R-:W-:Y:S01]  /*14510*/  FFMA.FTZ R0, R24, UR18, R9 ;  /* 0x0000001218007c23 */ /* 0x000fe20008010009 */
[C---:B------:R-:W-:Y:S01]  /*14520*/  ISETP.GE.AND P6, PT, R2.reuse, R47, PT ;  /* 0x0000002f0200720c */ /* 0x040fe20003fc6270 */
[----:B------:R-:W-:Y:S01]  /*14530*/  FFMA.FTZ R25, R25, UR18, R10 ;  /* 0x0000001219197c23 */ /* 0x000fe2000801000a */
[----:B------:R-:W-:Y:S01]  /*14540*/  ISETP.GE.AND P3, PT, R2, R46, PT ;  /* 0x0000002e0200720c */ /* 0x000fe20003f66270 */
[----:B------:R-:W-:Y:S01]  /*14550*/  FFMA.FTZ R2, R26, UR18, R19 ;  /* 0x000000121a027c23 */ /* 0x000fe20008010013 */
[----:B------:R-:W-:Y:S01]  /*14560*/  FFMA.FTZ R24, R24, UR18, R11 ;  /* 0x0000001218187c23 */ /* 0x000fe2000801000b */
[----:B------:R-:W-:-:S02]  /*14570*/  FSEL R43, R3, -INF , !P6 ;  /* 0xff800000032b7808 */ /* 0x000fc40007000000 */
[----:B------:R-:W-:Y:S02]  /*14580*/  FSEL R42, R0, -INF , !P5 ;  /* 0xff800000002a7808 */ /* 0x000fe40006800000 */
[----:B------:R-:W-:Y:S02]  /*14590*/  FSEL R50, R2, -INF , !P4 ;  /* 0xff80000002327808 */ /* 0x000fe40006000000 */
[----:B------:R-:W-:Y:S02]  /*145a0*/  FSEL R49, R25, -INF , !P3 ;  /* 0xff80000019317808 */ /* 0x000fe40005800000 */
[----:B------:R-:W-:Y:S01]  /*145b0*/  FSEL R46, R24, -INF , !P2 ;  /* 0xff800000182e7808 */ /* 0x000fe20005000000 */
        /* <DEDUP_REMOVED lines=62> */
.L_x_1258:
[----:B------:R-:W-:Y:S05]  /*149a0*/  BSYNC B0 ;  /* 0x0000000000007941 */ /* 0x000fea0003800000 */
.L_x_1257:
[----:B------:R-:W0:Y:S02]  /*149b0*/  LDGDEPBAR ;  /* 0x00000000000079af */ /* 0x000e240000000000 */
.L_x_1256:
[----:B------:R-:W-:Y:S01]  /*149c0*/  FMNMX.FTZ R0, R244, R146, !PT ;  /* 0x00000092f4007209 */ /* 0x000fe20007810000 */
[----:B------:R-:W-:Y:S01]  /*149d0*/  STL [R1+0x1dc], R170 ;  /* 0x0001dcaa01007387 */ /* 0x000fe20000100800 */
[----:B------:R-:W-:Y:S01]  /*149e0*/  USHF.L.U32 UR6, UR19, 0x1, URZ ;  /* 0x0000000113067899 */ /* 0x000fe2000800063f */
[----:B------:R-:W-:Y:S01]  /*149f0*/  LOP3.LUT R3, R235, UR41, R220, 0x96, !PT ;  /* 0x00000029eb037c12 */ /* 0x000fe2000f8e96dc */
[----:B------:R-:W-:Y:S01]  /*14a00*/  ULEA UR4, UR19, 0x1, 0x1 ;  /* 0x0000000113047891 */ /* 0x000fe2000f8e083f */
[----:B------:R-:W-:Y:S01]  /*14a10*/  FMNMX.FTZ R0, R140, R0, !PT ;  /* 0x000000008c007209 */ /* 0x000fe20007810000 */
[----:B------:R-:W-:Y:S02]  /*14a20*/  STL [R1+0x1d8], R169 ;  /* 0x0001d8a901007387 */ /* 0x000fe40000100800 */
[----:B------:R-:W-:Y:S01]  /*14a30*/  ULOP3.LUT UR4, UR4, UR33, URZ, 0x3c, !UPT ;  /* 0x0000002104047292 */ /* 0x000fe2000f8e3c3f */
[----:B------:R-:W-:Y:S01]  /*14a40*/  FMNMX.FTZ R0, R147, R0, !PT ;  /* 0x0000000093007209 */ /* 0x000fe20007810000 */
[----:B------:R-:W-:Y:S03]  /*14a50*/  STL [R1+0x1d4], R168 ;  /* 0x0001d4a801007387 */ /* 0x000fe60000100800 */
[----:B------:R-:W-:Y:S01]  /*14a60*/  FMNMX.FTZ R0, R191, R0, !PT ;  /* 0x00000000bf007209 */ /* 0x000fe20007810000 */
[----:B------:R-:W-:Y:S01]  /*14a70*/  STL [R1+0x1d0], R144 ;  /* 0x0001d09001007387 */ /* 0x000fe20000100800 */
[----:B-12---:R-:W-:-:S02]  /*14a80*/  LOP3.LUT R5, R221, UR4, RZ, 0x3c, !PT ;  /* 0x00000004dd057c12 */ /* 0x006fc4000f8e3cff */
[----:B------:R-:W-:Y:S01]  /*14a90*/  FMNMX.FTZ R2, R195, R0, !PT ;  /* 0x00000000c3027209 */ /* 0x000fe20007810000 */
[----:B------:R-:W-:Y:S01]  /*14aa0*/  STL [R1+0x1cc], R145 ;  /* 0x0001cc9101007387 */ /* 0x000fe20000100800 */
[----:B------:R-:W-:Y:S01]  /*14ab0*/  FMNMX.FTZ R0, R242, R72, !PT ;  /* 0x00000048f2007209 */ /* 0x000fe20007810000 */
[----:B------:R-:W-:Y:S01]  /*14ac0*/  IMAD.WIDE.U32 R20, R5, -0x326172a9, RZ ;  /* 0xcd9e8d5705147825 */ /* 0x000fe200078e00ff */
        /* <DEDUP_REMOVED lines=19> */
[----:B------:R1:W-:Y:S01]  /*14c00*/  STL [R1+0x198], R192 ;  /* 0x000198c001007387 */ /* 0x0003e20000100800 */
        /* <DEDUP_REMOVED lines=11> */
[----:B------:R-:W-:Y:S01]  /*14cc0*/  IMAD.U32 R2, RZ, RZ, UR33 ;  /* 0x00000021ff027e24 */ /* 0x000fe2000f8e00ff */
[----:B------:R-:W-:Y:S01]  /*14cd0*/  FMNMX.FTZ R10, R165, R10, !PT ;  /* 0x0000000aa50a7209 */ /* 0x000fe20007810000 */
[----:B------:R-:W-:Y:S03]  /*14ce0*/  STL [R1+0x188], R187 ;  /* 0x000188bb01007387 */ /* 0x000fe60000100800 */
[----:B------:R-:W-:Y:S01]  /*14cf0*/  FMNMX.FTZ R10, R211, R10, !PT ;  /* 0x0000000ad30a7209 */ /* 0x000fe20007810000 */
[----:B------:R-:W2:Y:S01]  /*14d00*/  SHFL.BFLY PT, R4, R0, 0x2, 0x1f ;  /* 0x0c401f0000047f89 */ /* 0x000ea200000e0000 */
[----:B------:R-:W-:-:S02]  /*14d10*/  LOP3.LUT R2, R221, UR6, R2, 0x96, !PT ;  /* 0x00000006dd027c12 */ /* 0x000fc4000f8e9602 */
[----:B------:R-:W-:Y:S01]  /*14d20*/  FMNMX.FTZ R10, R210, R10, !PT ;  /* 0x0000000ad20a7209 */ /* 0x000fe20007810000 */
[----:B-1----:R-:W-:Y:S01]  /*14d30*/  IMAD.MOV.U32 R192, RZ, RZ, R252 ;  /* 0x000000ffffc07224 */ /* 0x002fe200078e00fc */
[----:B------:R-:W-:Y:S01]  /*14d40*/  STL [R1+0x184], R186 ;  /* 0x000184ba01007387 */ /* 0x000fe20000100800 */
[----:B------:R-:W-:Y:S01]  /*14d50*/  IMAD.WIDE.U32 R238, R2, -0x326172a9, RZ ;  /* 0xcd9e8d5702ee7825 */ /* 0x000fe200078e00ff */
[----:B------:R-:W-:Y:S02]  /*14d60*/  FMNMX.FTZ R10, R209, R10, !PT ;  /* 0x0000000ad10a7209 */ /* 0x000fe40007810000 */
[----:B------:R-:W-:Y:S01]  /*14d70*/  LOP3.LUT R6, R21, UR42, R192, 0x96, !PT ;  /* 0x0000002a15067c12 */ /* 0x000fe2000f8e96c0 */
[----:B------:R-:W-:Y:S01]  /*14d80*/  IMAD.WIDE.U32 R2, R3, -0x326172a9, RZ ;  /* 0xcd9e8d5703027825 */ /* 0x000fe200078e00ff */
[----:B------:R-:W-:Y:S01]  /*14d90*/  FMNMX.FTZ R10, R207, R10, !PT ;  /* 0x0000000acf0a7209 */ /* 0x000fe20007810000 */
[----:B------:R-:W-:Y:S02]  /*14da0*/  STL [R1+0x180], R185 ;  /* 0x000180b901007387 */ /* 0x000fe40000100800 */
[----:B------:R-:W-:Y:S01]  /*14db0*/  IMAD.WIDE.U32 R6, R6, -0x2daee0ad, RZ ;  /* 0xd2511f5306067825 */ /* 0x000fe200078e00ff */
[C---:B------:R-:W-:Y:S01]  /*14dc0*/  LOP3.LUT R8, R3.reuse, UR40, R238, 0x96, !PT ;  /* 0x0000002803087c12 */ /* 0x040fe2000f8e96ee */
[----:B------:R-:W1:Y:S01]  /*14dd0*/  SHFL.BFLY PT, R70, R10, 0x2, 0x1f ;  /* 0x0c401f000a467f89 */ /* 0x000e6200000e0000 */
[----:B------:R-:W-:-:S02]  /*14de0*/  LOP3.LUT R12, R3, UR40, R20, 0x96, !PT ;  /* 0x00000028030c7c12 */ /* 0x000fc4000f8e9614 */
[----:B------:R-:W-:Y:S01]  /*14df0*/  LOP3.LUT R7, R7, UR39, R234, 0x96, !PT ;  /* 0x0000002707077c12 */ /* 0x000fe2000f8e96ea */
[----:B------:R-:W-:Y:S01]  /*14e00*/  IMAD.WIDE.U32 R8, R8, -0x2daee0ad, RZ ;  /* 0xd2511f5308087825 */ /* 0x000fe200078e00ff */
[----:B------:R-:W-:Y:S01]  /*14e10*/  STL [R1+0x17c], R184 ;  /* 0x00017cb801007387 */ /* 0x000fe20000100800 */
[----:B--2---:R-:W-:Y:S02]  /*14e20*/  FMNMX.FTZ R0, R0, R4, !PT ;  /* 0x0000000400007209 */ /* 0x004fe40007810000 */
[----:B------:R-:W-:Y:S01]  /*14e30*/  IMAD.WIDE.U32 R12, R12, -0x2daee0ad, RZ ;  /* 0xd2511f530c0c7825 */ /* 0x000fe200078e00ff */
[----:B------:R-:W-:Y:S01]  /*14e40*/  LOP3.LUT R4, R239, UR42, R192, 0x96, !PT ;  /* 0x0000002aef047c12 */ /* 0x000fe2000f8e96c0 */
[----:B------:R-:W-:Y:S03]  /*14e50*/  STL [R1+0x178], R183 ;  /* 0x000178b701007387 */ /* 0x000fe60000100800 */
[----:B------:R-:W-:Y:S01]  /*14e60*/  LOP3.LUT R14, R13, UR37, R6, 0x96, !PT ;  /* 0x000000250d0e7c12 */ /* 0x000fe2000f8e9606 */
[----:B------:R-:W2:Y:S01]  /*14e70*/  SHFL.BFLY PT, R71, R0, 0x1, 0x1f ;  /* 0x0c201f0000477f89 */ /* 0x000ea200000e0000 */
[----:B------:R-:W-:-:S03]  /*14e80*/  IMAD.WIDE.U32 R4, R4, -0x2daee0ad, RZ ;  /* 0xd2511f5304047825 */ /* 0x000fc600078e00ff */
[----:B------:R-:W-:Y:S01]  /*14e90*/  STL [R1+0x174], R182 ;  /* 0x000174b601007387 */ /* 0x000fe20000100800 */
[----:B------:R-:W-:Y:S01]  /*14ea0*/  IMAD.WIDE.U32 R6, R7, -0x326172a9, RZ ;  /* 0xcd9e8d5707067825 */ /* 0x000fe200078e00ff */
[----:B------:R-:W-:Y:S02]  /*14eb0*/  LOP3.LUT R5, R5, UR39, R234, 0x96, !PT ;  /* 0x0000002705057c12 */ /* 0x000fe4000f8e96ea */
[----:B------:R-:W-:Y:S01]  /*14ec0*/  LOP3.LUT R11, R9, UR37, R4, 0x96, !PT ;  /* 0x00000025090b7c12 */ /* 0x000fe2000f8e9604 */
[----:B------:R-:W-:Y:S01]  /*14ed0*/  IMAD.WIDE.U32 R14, R14, -0x326172a9, RZ ;  /* 0xcd9e8d570e0e7825 */ /* 0x000fe200078e00ff */
[----:B-1----:R-:W-:Y:S01]  /*14ee0*/  FMNMX.FTZ R70, R10, R70, !PT ;  /* 0x000000460a467209 */ /* 0x002fe20007810000 */
[----:B------:R-:W-:Y:S01]  /*14ef0*/  STL [R1+0x170], R181 ;  /* 0x000170b501007387 */ /* 0x000fe20000100800 */
[----:B------:R-:W-:Y:S01]  /*14f00*/  LOP3.LUT R7, R7, UR38, R2, 0x96, !PT ;  /* 0x0000002607077c12 */ /* 0x000fe2000f8e9602 */
[----:B------:R-:W-:Y:S01]  /*14f10*/  IMAD.WIDE.U32 R4, R5, -0x326172a9, RZ ;  /* 0xcd9e8d5705047825 */ /* 0x000fe200078e00ff */
[----:B------:R-:W-:Y:S01]  /*14f20*/  LOP3.LUT R3, R15, UR36, R6, 0x96, !PT ;  /* 0x000000240f037c12 */ /* 0x000fe2000f8e9606 */
[----:B------:R-:W1:Y:S02]  /*14f30*/  SHFL.BFLY PT, R13, R70, 0x1, 0x1f ;  /* 0x0c201f00460d7f89 */ /* 0x000e6400000e0000 */
[----:B------:R-:W-:Y:S01]  /*14f40*/  IMAD.WIDE.U32 R10, R11, -0x326172a9, RZ ;  /* 0xcd9e8d570b0a7825 */ /* 0x000fe200078e00ff */
[----:B------:R-:W-:Y:S01]  /*14f50*/  LOP3.LUT R5, R5, UR38, R2, 0x96, !PT ;  /* 0x0000002605057c12 */ /* 0x000fe2000f8e9602 */
[----:B------:R-:W-:Y:S02]  /*14f60*/  STL [R1+0x16c], R176 ;  /* 0x00016cb001007387 */ /* 0x000fe40000100800 */
[----:B------:R-:W-:Y:S01]  /*14f70*/  IMAD.WIDE.U32 R6, R7, -0x2daee0ad, RZ ;  /* 0xd2511f5307067825 */ /* 0x000fe200078e00ff */
[----:B------:R-:W-:Y:S01]  /*14f80*/  LOP3.LUT R16, R11, UR36, R4, 0x96, !PT ;  /* 0x000000240b107c12 */ /* 0x000fe2000f8e9604 */
[----:B------:R-:W-:Y:S01]  /*14f90*/  STL [R1+0x1e0], R192 ;  /* 0x0001e0c001007387 */ /* 0x000fe20000100800 */
[----:B--2---:R-:W-:Y:S01]  /*14fa0*/  FMNMX.FTZ R71, R0, R71, !PT ;  /* 0x0000004700477209 */ /* 0x004fe20007810000 */
[----:B------:R-:W-:Y:S01]  /*14fb0*/  IMAD.WIDE.U32 R4, R5, -0x2daee0ad, RZ ;  /* 0xd2511f5305047825 */ /* 0x000fe200078e00ff */
[----:B------:R-:W-:Y:S01]  /*14fc0*/  LOP3.LUT R12, R7, UR35, R12, 0x96, !PT ;  /* 0x00000023070c7c12 */ /* 0x000fe2000f8e960c */
[----:B------:R2:W-:Y:S01]  /*14fd0*/  STL [R1+0x1c8], R234 ;  /* 0x0001c8ea01007387 */ /* 0x0005e20000100800 */
[----:B------:R-:W-:Y:S01]  /*14fe0*/  FSETP.NEU.FTZ.AND P4, PT, R71, -INF , PT ;  /* 0xff8000004700780b */ /* 0x000fe20003f9d000 */
[----:B------:R-:W-:-:S04]  /*14ff0*/  IMAD.WIDE.U32 R16, R16, -0x2daee0ad, RZ ;  /* 0xd2511f5310107825 */ /* 0x000fc800078e00ff */
[----:B------:R-:W-:Y:S01]  /*15000*/  FMUL.FTZ R0, R71, UR43 ;  /* 0x0000002b47007c20 */ /* 0x000fe20008410000 */
[----:B------:R-:W-:Y:S01]  /*15010*/  LOP3.LUT R8, R5, UR35, R8, 0x96, !PT ;  /* 0x0000002305087c12 */ /* 0x000fe2000f8e9608 */
[----:B------:R3:W-:Y:S01]  /*15020*/  STL [R1+0x1c4], R235 ;  /* 0x0001c4eb01007387 */ /* 0x0007e20000100800 */
[----:B------:R-:W-:Y:S01]  /*15030*/  IMAD.WIDE.U32 R18, R3, -0x2daee0ad, RZ ;  /* 0xd2511f5303127825 */ /* 0x000fe200078e00ff */
[----:B------:R-:W-:Y:S02]  /*15040*/  LOP3.LUT R2, R17, UR29, R4, 0x96, !PT ;  /* 0x0000001d11027c12 */ /* 0x000fe4000f8e9604 */
[----:B------:R-:W-:Y:S01]  /*15050*/  FSEL R4, R0, RZ, P4 ;  /* 0x000000ff00047208 */ /* 0x000fe20002000000 */
[----:B------:R-:W-:Y:S01]  /*15060*/  IMAD.WIDE.U32 R8, R8, -0x326172a9, RZ ;  /* 0xcd9e8d5708087825 */ /* 0x000fe200078e00ff */
[----:B------:R-:W-:Y:S01]  /*15070*/  LOP3.LUT R7, R19, UR29, R6, 0x96, !PT ;  /* 0x0000001d13077c12 */ /* 0x000fe2000f8e9606 */
[----:B------:R-:W-:Y:S01]  /*15080*/  STL [R1+0x1a8], R71 ;  /* 0x0001a84701007387 */ /* 0x000fe20000100800 */
[----:B-1----:R-:W-:Y:S01]  /*15090*/  FMNMX.FTZ R70, R70, R13, !PT ;  /* 0x0000000d46467209 */ /* 0x002fe20007810000 */
[----:B------:R-:W-:-:S04]  /*150a0*/  IMAD.WIDE.U32 R2, R2, -0x326172a9, RZ ;  /* 0xcd9e8d5702027825 */ /* 0x000fc800078e00ff */
[--C-:B------:R-:W-:Y:S01]  /*150b0*/  FFMA.FTZ R5, R146, UR43, -R4.reuse ;  /* 0x0000002b92057c23 */ /* 0x100fe20008010804 */
[----:B------:R-:W-:Y:S01]  /*150c0*/  FFMA.FTZ R6, R140, UR43, -R4 ;  /* 0x0000002b8c067c23 */ /* 0x000fe20008010804 */
[----:B------:R-:W-:Y:S02]  /*150d0*/  FSETP.NEU.FTZ.AND P5, PT, R70, -INF , PT ;  /* 0xff8000004600780b */ /* 0x000fe40003fbd000 */
[----:B------:R1:W-:Y:S01]  /*150e0*/  MUFU.EX2 R146, R5 ;  /* 0x0000000500927308 */ /* 0x0003e20000000800 */
[----:B------:R-:W-:Y:S02]  /*150f0*/  LOP3.LUT R13, R2, 0xffff, RZ, 0xc0, !PT ;  /* 0x0000ffff020d7812 */ /* 0x000fe400078ec0ff */
[----:B------:R-:W-:Y:S02]  /*15100*/  SHF.R.U32.HI R11, RZ, 0x10, R2 ;  /* 0x00000010ff0b7819 */ /* 0x000fe40000011602 */
[----:B------:R-:W-:Y:S01]  /*15110*/  LOP3.LUT R0, R3, UR22, R8, 0x96, !PT ;  /* 0x0000001603007c12 */ /* 0x000fe2000f8e9608 */
[----:B------:R-:W-:Y:S01]  /*15120*/  FMUL.FTZ R3, R70, UR43 ;  /* 0x0000002b46037c20 */ /* 0x000fe20008410000 */
[----:B------:R-:W-:Y:S01]  /*15130*/  LOP3.LUT R15, R9, UR30, R10, 0x96, !PT ;  /* 0x0000001e090f7c12 */ /* 0x000fe2000f8e960a */
[----:B------:R4:W2:Y:S01]  /*15140*/  MUFU.EX2 R157, R6 ;  /* 0x00000006009d7308 */ /* 0x0008a20000000800 */
[----:B------:R-:W-:Y:S01]  /*15150*/  IMAD.WIDE.U32 R8, R12, -0x326172a9, RZ ;  /* 0xcd9e8d570c087825 */ /* 0x000fe200078e00ff */
[----:B------:R-:W-:-:S02]  /*15160*/  FSEL R51, R71, RZ, P4 ;  /* 0x000000ff47337208 */ /* 0x000fc40002000000 */
[----:B------:R-:W-:Y:S02]  /*15170*/  FSEL R3, R3, RZ, P5 ;  /* 0x000000ff03037208 */ /* 0x000fe40002800000 */
[----:B------:R-:W-:Y:S02]  /*15180*/  LOP3.LUT R19, R9, UR30, R14, 0x96, !PT ;  /* 0x0000001e09137c12 */ /* 0x000fe4000f8e960e */
[----:B-1----:R-:W-:Y:S01]  /*15190*/  LOP3.LUT R5, R2, 0xff, RZ, 0xc0, !PT ;  /* 0x000000ff02057812 */ /* 0x002fe200078ec0ff */
[----:B------:R-:W-:Y:S01]  /*151a0*/  FFMA.FTZ R10, R72, UR43, -R3 ;  /* 0x0000002b480a7c23 */ /* 0x000fe20008010803 */
[----:B------:R-:W-:Y:S02]  /*151b0*/  SHF.R.U32.HI R2, RZ, 0x18, R2 ;  /* 0x00000018ff027819 */ /* 0x000fe40000011602 */
[----:B------:R-:W-:Y:S01]  /*151c0*/  ISETP.LE.U32.AND P3, PT, R5, UR12, PT ;  /* 0x0000000c05007c0c */ /* 0x000fe2000bf63070 */
[----:B------:R1:W-:Y:S01]  /*151d0*/  MUFU.EX2 R140, R10 ;  /* 0x0000000a008c7308 */ /* 0x0003e20000000800 */
[----:B------:R-:W-:Y:S01]  /*151e0*/  ISETP.LE.U32.AND P1, PT, R2, UR12, PT ;  /* 0x0000000c02007c0c */ /* 0x000fe2000bf23070 */
[----:B----4-:R-:W-:Y:S01]  /*151f0*/  IMAD.WIDE.U32 R6, R7, -0x326172a9, RZ ;  /* 0xcd9e8d5707067825 */ /* 0x010fe200078e00ff */
[----:B------:R-:W-:-:S02]  /*15200*/  LOP3.LUT R2, R0, 0xff, RZ, 0xc0, !PT ;  /* 0x000000ff00027812 */ /* 0x000fc400078ec0ff */
[----:B------:R-:W-:Y:S02]  /*15210*/  LOP3.LUT R5, R0, 0xffff, RZ, 0xc0, !PT ;  /* 0x0000ffff00057812 */ /* 0x000fe400078ec0ff */
[----:B------:R-:W-:Y:S02]  /*15220*/  ISETP.LE.U32.AND P6, PT, R2, UR12, PT ;  /* 0x0000000c02007c0c */ /* 0x000fe4000bfc3070 */
[----:B------:R-:W-:Y:S02]  /*15230*/  SHF.R.U32.HI R5, RZ, 0x8, R5 ;  /* 0x00000008ff057819 */ /* 0x000fe40000011605 */
[----:B------:R-:W-:Y:S01]  /*15240*/  LOP3.LUT R2, R7, UR22, R8, 0x96, !PT ;  /* 0x0000001607027c12 */ /* 0x000fe2000f8e9608 */
[----:B------:R-:W-:Y:S01]  /*15250*/  FFMA.FTZ R8, R73, UR43, -R3 ;  /* 0x0000002b49087c23 */ /* 0x000fe20008010803 */
[----:B------:R-:W-:Y:S02]  /*15260*/  LOP3.LUT R5, R5, 0xffff, RZ, 0xc0, !PT ;  /* 0x0000ffff05057812 */ /* 0x000fe400078ec0ff */
[----:B------:R-:W-:Y:S01]  /*15270*/  LOP3.LUT R12, R6, 0xff, RZ, 0xc0, !PT ;  /* 0x000000ff060c7812 */ /* 0x000fe200078ec0ff */
[----:B------:R4:W3:Y:S01]  /*15280*/  MUFU.EX2 R158, R8 ;  /* 0x00000008009e7308 */ /* 0x0008e20000000800 */
[----:B------:R-:W-:-:S02]  /*15290*/  ISETP.LE.U32.AND P2, PT, R5, UR12, PT ;  /* 0x0000000c05007c0c */ /* 0x000fc4000bf43070 */
[----:B--2---:R-:W-:Y:S02]  /*152a0*/  F2FP.BF16.F32.PACK_AB R5, R157, R146 ;  /* 0x000000929d05723e */ /* 0x004fe400000010ff */
[----:B------:R-:W-:Y:S01]  /*152b0*/  LOP3.LUT R24, R6, 0xffff, RZ, 0xc0, !PT ;  /* 0x0000ffff06187812 */ /* 0x000fe200078ec0ff */
[----:B------:R-:W-:Y:S01]  /*152c0*/  FFMA.FTZ R7, R147, UR43, -R4 ;  /* 0x0000002b93077c23 */ /* 0x000fe20008010804 */
[C---:B------:R-:W-:Y:S02]  /*152d0*/  PRMT R29, R5.reuse, 0x7610, R29 ;  /* 0x00007610051d7816 */ /* 0x040fe4000000001d */
[----:B------:R-:W-:Y:S01]  /*152e0*/  PRMT R28, R5, 0x7632, R28 ;  /* 0x00007632051c7816 */ /* 0x000fe2000000001c */
[----:B------:R2:W-:Y:S01]  /*152f0*/  MUFU.EX2 R159, R7 ;  /* 0x00000007009f7308 */ /* 0x0005e20000000800 */
[----:B------:R-:W-:Y:S01]  /*15300*/  SHF.R.U32.HI R5, RZ, 0x18, R0 ;  /* 0x00000018ff057819 */ /* 0x000fe20000011600 */
[----:B------:R-:W-:Y:S01]  /*15310*/  @!P6 HFMA2.BF16_V2 R22, -RZ.H0_H0, RZ.H0_H0, -R29.H0_H0 ;  /* 0x200000ffff16e231 */ /* 0x000fe2000034091d */
[--C-:B------:R-:W-:Y:S01]  /*15320*/  SHF.R.U32.HI R17, RZ, 0x10, R6.reuse ;  /* 0x00000010ff117819 */ /* 0x100fe20000011606 */
[----:B------:R-:W-:Y:S01]  /*15330*/  @!P2 HFMA2.BF16_V2 R23, -RZ.H0_H0, RZ.H0_H0, -R28.H0_H0 ;  /* 0x200000ffff17a231 */ /* 0x000fe2000034091c */
[----:B-1----:R-:W-:-:S02]  /*15340*/  SHF.R.U32.HI R10, RZ, 0x18, R6 ;  /* 0x00000018ff0a7819 */ /* 0x002fc40000011606 */
[----:B------:R-:W-:Y:S01]  /*15350*/  SHF.R.U32.HI R6, RZ, 0x10, R0 ;  /* 0x00000010ff067819 */ /* 0x000fe20000011600 */
[----:B------:R-:W-:Y:S01]  /*15360*/  FFMA.FTZ R0, R191, UR43, -R4 ;  /* 0x0000002bbf007c23 */ /* 0x000fe20008010804 */
[----:B------:R-:W-:Y:S01]  /*15370*/  ISETP.LE.U32.AND P4, PT, R5, UR12, PT ;  /* 0x0000000c05007c0c */ /* 0x000fe2000bf83070 */
[--C-:B------:R-:W-:Y:S01]  /*15380*/  FFMA.FTZ R5, R74, UR43, -R3.reuse ;  /* 0x0000002b4a057c23 */ /* 0x100fe20008010803 */
[----:B----4-:R-:W-:Y:S01]  /*15390*/  FFMA.FTZ R8, R75, UR43, -R3 ;  /* 0x0000002b4b087c23 */ /* 0x010fe20008010803 */
[----:B------:R3:W1:Y:S01]  /*153a0*/  MUFU.EX2 R169, R0 ;  /* 0x0000000000a97308 */ /* 0x0006620000000800 */
[----:B------:R-:W-:Y:S02]  /*153b0*/  LOP3.LUT R6, R6, 0xff, RZ, 0xc0, !PT ;  /* 0x000000ff06067812 */ /* 0x000fe400078ec0ff */
[----:B------:R-:W-:Y:S02]  /*153c0*/  PRMT R248, R29, 0x5410, R28 ;  /* 0x000054101df87816 */ /* 0x000fe4000000001c */
[----:B------:R-:W-:-:S02]  /*153d0*/  @!P6 PRMT R29, R22, 0x5410, RZ ;  /* 0x00005410161de816 */ /* 0x000fc400000000ff */
[----:B------:R-:W-:Y:S01]  /*153e0*/  ISETP.LE.U32.AND P6, PT, R6, UR12, PT ;  /* 0x0000000c06007c0c */ /* 0x000fe2000bfc3070 */
[----:B------:R4:W-:Y:S01]  /*153f0*/  MUFU.EX2 R147, R5 ;  /* 0x0000000500937308 */ /* 0x0009e20000000800 */
[----:B--2---:R-:W-:Y:S01]  /*15400*/  IMAD.WIDE.U32 R6, R15, -0x2daee0ad, RZ ;  /* 0xd2511f530f067825 */ /* 0x004fe200078e00ff */
[----:B------:R-:W-:Y:S02]  /*15410*/  @!P2 PRMT R28, R23, 0x5410, RZ ;  /* 0x00005410171ca816 */ /* 0x000fe400000000ff */
[----:B------:R-:W-:-:S04]  /*15420*/  LOP3.LUT R9, R6, 0xffff, RZ, 0xc0, !PT ;  /* 0x0000ffff06097812 */ /* 0x000fc800078ec0ff */
[----:B------:R1:W2:Y:S01]  /*15430*/  MUFU.EX2 R252, R8 ;  /* 0x0000000800fc7308 */ /* 0x0002a20000000800 */
[----:B---3--:R-:W-:Y:S02]  /*15440*/  F2FP.BF16.F32.PACK_AB R0, R158, R140 ;  /* 0x0000008c9e00723e */ /* 0x008fe400000010ff */
[----:B------:R-:W-:Y:S02]  /*15450*/  SHF.R.U32.HI R14, RZ, 0x10, R6 ;  /* 0x00000010ff0e7819 */ /* 0x000fe40000011606 */
[C---:B------:R-:W-:Y:S02]  /*15460*/  PRMT R27, R0.reuse, 0x7632, R27 ;  /* 0x00007632001b7816 */ /* 0x040fe4000000001b */
[----:B------:R-:W-:Y:S02]  /*15470*/  PRMT R26, R0, 0x7610, R26 ;  /* 0x00007610001a7816 */ /* 0x000fe4000000001a */
[----:B----4-:R-:W-:Y:S01]  /*15480*/  SHF.R.U32.HI R5, RZ, 0x8, R13 ;  /* 0x00000008ff057819 */ /* 0x010fe2000001160d */
[----:B------:R-:W-:Y:S01]  /*15490*/  @!P4 HFMA2.BF16_V2 R25, -RZ.H0_H0, RZ.H0_H0, -R27.H0_H0 ;  /* 0x200000ffff19c231 */ /* 0x000fe2000034091b */
[----:B------:R-:W-:Y:S01]  /*154a0*/  PRMT R170, R26, 0x5410, R27 ;  /* 0x000054101aaa7816 */ /* 0x000fe2000000001b */
[----:B------:R-:W-:Y:S01]  /*154b0*/  @!P6 HFMA2.BF16_V2 R30, -RZ.H0_H0, RZ.H0_H0, -R26.H0_H0 ;  /* 0x200000ffff1ee231 */ /* 0x000fe2000034091a */
[----:B------:R-:W-:-:S02]  /*154c0*/  LOP3.LUT R5, R5, 0xffff, RZ, 0xc0, !PT ;  /* 0x0000ffff05057812 */ /* 0x000fc400078ec0ff */
[----:B------:R-:W-:Y:S02]  /*154d0*/  @!P4 PRMT R27, R25, 0x5410, RZ ;  /* 0x00005410191bc816 */ /* 0x000fe400000000ff */
[----:B------:R-:W-:Y:S01]  /*154e0*/  ISETP.LE.U32.AND P4, PT, R5, UR12, PT ;  /* 0x0000000c05007c0c */ /* 0x000fe2000bf83070 */
[----:B------:R-:W-:Y:S01]  /*154f0*/  FFMA.FTZ R5, R195, UR43, -R4 ;  /* 0x0000002bc3057c23 */ /* 0x000fe20008010804 */
[----:B-1----:R-:W-:Y:S02]  /*15500*/  F2FP.BF16.F32.PACK_AB R8, R169, R159 ;  /* 0x0000009fa908723e */ /* 0x002fe400000010ff */
[----:B------:R-:W-:Y:S01]  /*15510*/  LOP3.LUT R0, R11, 0xff, RZ, 0xc0, !PT ;  /* 0x000000ff0b007812 */ /* 0x000fe200078ec0ff */
[----:B------:R2:W-:Y:S01]  /*15520*/  MUFU.EX2 R231, R5 ;  /* 0x0000000500e77308 */ /* 0x0005e20000000800 */
[----:B------:R-:W-:Y:S02]  /*15530*/  PRMT R226, R8, 0x7632, R226 ;  /* 0x0000763208e27816 */ /* 0x000fe400000000e2 */
[----:B------:R-:W-:-:S02]  /*15540*/  ISETP.LE.U32.AND P2, PT, R0, UR12, PT ;  /* 0x0000000c00007c0c */ /* 0x000fc4000bf43070 */
[----:B------:R-:W-:Y:S02]  /*15550*/  LOP3.LUT R11, R6, 0xff, RZ, 0xc0, !PT ;  /* 0x000000ff060b7812 */ /* 0x000fe400078ec0ff */
[----:B------:R-:W-:Y:S01]  /*15560*/  SHF.R.U32.HI R13, RZ, 0x18, R6 ;  /* 0x00000018ff0d7819 */ /* 0x000fe20000011606 */
[----:B------:R-:W-:Y:S01]  /*15570*/  FFMA.FTZ R6, R200, UR43, -R4 ;  /* 0x0000002bc8067c23 */ /* 0x000fe20008010804 */
[----:B------:R-:W-:Y:S01]  /*15580*/  LOP3.LUT R0, R7, UR25, R16, 0x96, !PT ;  /* 0x0000001907007c12 */ /* 0x000fe2000f8e9610 */
[----:B------:R-:W-:Y:S01]  /*15590*/  @!P4 HFMA2.BF16_V2 R31, -RZ.H0_H0, RZ.H0_H0, -R226.H0_H0 ;  /* 0x200000ffff1fc231 */ /* 0x000fe200003409e2 */
[----:B------:R-:W-:Y:S01]  /*155a0*/  PRMT R227, R8, 0x7610, R227 ;  /* 0x0000761008e37816 */ /* 0x000fe200000000e3 */
[----:B------:R1:W3:Y:S01]  /*155b0*/  MUFU.EX2 R232, R6 ;  /* 0x0000000600e87308 */ /* 0x0002e20000000800 */
[----:B------:R-:W-:Y:S01]  /*155c0*/  FFMA.FTZ R7, R141, UR43, -R3 ;  /* 0x0000002b8d077c23 */ /* 0x000fe20008010803 */
[----:B------:R-:W-:Y:S02]  /*155d0*/  @!P6 PRMT R26, R30, 0x5410, RZ ;  /* 0x000054101e1ae816 */ /* 0x000fe400000000ff */
[----:B------:R-:W-:Y:S01]  /*155e0*/  PRMT R180, R227, 0x5410, R226 ;  /* 0x00005410e3b47816 */ /* 0x000fe200000000e2 */
[----:B------:R-:W-:Y:S01]  /*155f0*/  @!P3 HFMA2.BF16_V2 R33, -RZ.H0_H0, RZ.H0_H0, -R227.H0_H0 ;  /* 0x200000ffff21b231 */ /* 0x000fe200003409e3 */
[----:B--2---:R-:W-:-:S02]  /*15600*/  F2FP.BF16.F32.PACK_AB R5, R252, R147 ;  /* 0x00000093fc05723e */ /* 0x004fc400000010ff */
[----:B------:R-:W-:Y:S01]  /*15610*/  @!P4 PRMT R226, R31, 0x5410, RZ ;  /* 0x000054101fe2c816 */ /* 0x000fe200000000ff */
[----:B------:R3:W-:Y:S01]  /*15620*/  MUFU.EX2 R141, R7 ;  /* 0x00000007008d7308 */ /* 0x0007e20000000800 */
[C---:B------:R-:W-:Y:S02]  /*15630*/  PRMT R225, R5.reuse, 0x7632, R225 ;  /* 0x0000763205e17816 */ /* 0x040fe400000000e1 */
[----:B------:R-:W-:Y:S02]  /*15640*/  PRMT R224, R5, 0x7610, R224 ;  /* 0x0000761005e07816 */ /* 0x000fe400000000e0 */
[----:B------:R-:W-:Y:S01]  /*15650*/  LOP3.LUT R5, R0, 0xffff, RZ, 0xc0, !PT ;  /* 0x0000ffff00057812 */ /* 0x000fe200078ec0ff */
[----:B------:R-:W-:Y:S01]  /*15660*/  @!P1 HFMA2.BF16_V2 R32, -RZ.H0_H0, RZ.H0_H0, -R225.H0_H0 ;  /* 0x200000ffff209231 */ /* 0x000fe200003409e1 */
[----:B------:R-:W-:Y:S01]  /*15670*/  PRMT R249, R224, 0x5410, R225 ;  /* 0x00005410e0f97816 */ /* 0x000fe200000000e1 */
[----:B------:R-:W-:Y:S01]  /*15680*/  @!P2 HFMA2.BF16_V2 R34, -RZ.H0_H0, RZ.H0_H0, -R224.H0_H0 ;  /* 0x200000ffff22a231 */ /* 0x000fe200003409e0 */
[----:B-1----:R-:W-:-:S02]  /*15690*/  LOP3.LUT R6, R0, 0xff, RZ, 0xc0, !PT ;  /* 0x000000ff00067812 */ /* 0x002fc400078ec0ff */
[----:B------:R-:W-:Y:S02]  /*156a0*/  SHF.R.U32.HI R5, RZ, 0x8, R5 ;  /* 0x00000008ff057819 */ /* 0x000fe40000011605 */
[----:B------:R-:W-:Y:S01]  /*156b0*/  ISETP.LE.U32.AND P4, PT, R6, UR12, PT ;  /* 0x0000000c06007c0c */ /* 0x000fe2000bf83070 */
[----:B------:R-:W-:Y:S01]  /*156c0*/  FFMA.FTZ R6, R44, UR43, -R3 ;  /* 0x0000002b2c067c23 */ /* 0x000fe20008010803 */
[----:B------:R-:W-:Y:S02]  /*156d0*/  LOP3.LUT R5, R5, 0xffff, RZ, 0xc0, !PT ;  /* 0x0000ffff05057812 */ /* 0x000fe400078ec0ff */
[----:B------:R-:W-:Y:S01]  /*156e0*/  @!P1 PRMT R225, R32, 0x5410, RZ ;  /* 0x0000541020e19816 */ /* 0x000fe200000000ff */
[----:B------:R1:W2:Y:S01]  /*156f0*/  MUFU.EX2 R145, R6 ;  /* 0x0000000600917308 */ /* 0x0002a20000000800 */
[----:B------:R-:W-:Y:S02]  /*15700*/  ISETP.LE.U32.AND P1, PT, R5, UR12, PT ;  /* 0x0000000c05007c0c */ /* 0x000fe4000bf23070 */
[----:B------:R-:W-:-:S02]  /*15710*/  SHF.R.U32.HI R5, RZ, 0x10, R0 ;  /* 0x00000010ff057819 */ /* 0x000fc40000011600 */
[----:B---3--:R-:W-:Y:S02]  /*15720*/  F2FP.BF16.F32.PACK_AB R7, R232, R231 ;  /* 0x000000e7e807723e */ /* 0x008fe400000010ff */
[----:B------:R-:W-:Y:S02]  /*15730*/  LOP3.LUT R5, R5, 0xff, RZ, 0xc0, !PT ;  /* 0x000000ff05057812 */ /* 0x000fe400078ec0ff */
[----:B------:R-:W-:Y:S02]  /*15740*/  @!P2 PRMT R224, R34, 0x5410, RZ ;  /* 0x0000541022e0a816 */ /* 0x000fe400000000ff */
[----:B------:R-:W-:Y:S01]  /*15750*/  ISETP.LE.U32.AND P2, PT, R5, UR12, PT ;  /* 0x0000000c05007c0c */ /* 0x000fe2000bf43070 */
[----:B------:R-:W-:Y:S01]  /*15760*/  FFMA.FTZ R5, R201, UR43, -R4 ;  /* 0x0000002bc9057c23 */ /* 0x000fe20008010804 */
[C---:B------:R-:W-:Y:S02]  /*15770*/  PRMT R223, R7.reuse, 0x7610, R223 ;  /* 0x0000761007df7816 */ /* 0x040fe400000000df */
[----:B------:R-:W-:Y:S01]  /*15780*/  PRMT R222, R7, 0x7632, R222 ;  /* 0x0000763207de7816 */ /* 0x000fe200000000de */
[----:B------:R3:W-:Y:S01]  /*15790*/  MUFU.EX2 R229, R5 ;  /* 0x0000000500e57308 */ /* 0x0007e20000000800 */
[----:B-1----:R-:W-:Y:S01]  /*157a0*/  FFMA.FTZ R6, R202, UR43, -R4 ;  /* 0x0000002bca067c23 */ /* 0x002fe20008010804 */
[----:B------:R-:W-:Y:S01]  /*157b0*/  @!P4 HFMA2.BF16_V2 R35, -RZ.H0_H0, RZ.H0_H0, -R223.H0_H0 ;  /* 0x200000ffff23c231 */ /* 0x000fe200003409df */
[----:B------:R-:W-:Y:S01]  /*157c0*/  SHF.R.U32.HI R0, RZ, 0x18, R0 ;  /* 0x00000018ff007819 */ /* 0x000fe20000011600 */
[----:B------:R-:W-:Y:S01]  /*157d0*/  @!P1 HFMA2.BF16_V2 R36, -RZ.H0_H0, RZ.H0_H0, -R222.H0_H0 ;  /* 0x200000ffff249231 */ /* 0x000fe200003409de */
[----:B------:R-:W-:-:S02]  /*157e0*/  PRMT R15, R223, 0x5410, R222 ;  /* 0x00005410df0f7816 */ /* 0x000fc400000000de */
[----:B------:R-:W-:Y:S01]  /*157f0*/  @!P4 PRMT R223, R35, 0x5410, RZ ;  /* 0x0000541023dfc816 */ /* 0x000fe200000000ff */
[----:B------:R2:W1:Y:S01]  /*15800*/  MUFU.EX2 R183, R6 ;  /* 0x0000000600b77308 */ /* 0x0004620000000800 */
[----:B------:R-:W-:Y:S02]  /*15810*/  ISETP.LE.U32.AND P4, PT, R0, UR12, PT ;  /* 0x0000000c00007c0c */ /* 0x000fe4000bf83070 */
[----:B------:R-:W-:Y:S02]  /*15820*/  SHF.R.U32.HI R0, RZ, 0x8, R9 ;  /* 0x00000008ff007819 */ /* 0x000fe40000011609 */
[----:B------:R-:W-:Y:S02]  /*15830*/  @!P1 PRMT R222, R36, 0x5410, RZ ;  /* 0x0000541024de9816 */ /* 0x000fe400000000ff */
[----:B------:R-:W-:Y:S01]  /*15840*/  LOP3.LUT R0, R0, 0xffff, RZ, 0xc0, !PT ;  /* 0x0000ffff00007812 */ /* 0x000fe200078ec0ff */
[----:B---3--:R-:W-:Y:S01]  /*15850*/  FFMA.FTZ R5, R142, UR43, -R3 ;  /* 0x0000002b8e057c23 */ /* 0x008fe20008010803 */
[----:B------:R-:W-:-:S02]  /*15860*/  ISETP.LE.U32.AND P1, PT, R11, UR12, PT ;  /* 0x0000000c0b007c0c */ /* 0x000fc4000bf23070 */
[----:B------:R-:W-:Y:S01]  /*15870*/  ISETP.LE.U32.AND P6, PT, R12, UR12, PT ;  /* 0x0000000c0c007c0c */ /* 0x000fe2000bfc3070 */
[----:B------:R3:W-:Y:S01]  /*15880*/  MUFU.EX2 R234, R5 ;  /* 0x0000000500ea7308 */ /* 0x0007e20000000800 */
[----:B------:R-:W-:Y:S02]  /*15890*/  @!P3 PRMT R227, R33, 0x5410, RZ ;  /* 0x0000541021e3b816 */ /* 0x000fe400000000ff */
[----:B------:R-:W-:Y:S02]  /*158a0*/  ISETP.LE.U32.AND P3, PT, R10, UR12, PT ;  /* 0x0000000c0a007c0c */ /* 0x000fe4000bf63070 */
[----:B--2---:R-:W-:Y:S01]  /*158b0*/  F2FP.BF16.F32.PACK_AB R6, R145, R141 ;  /* 0x0000008d9106723e */ /* 0x004fe200000010ff */
[----:B------:R-:W-:Y:S01]  /*158c0*/  STL [R1+0x1ac], R227 ;  /* 0x0001ace301007387 */ /* 0x000fe20000100800 */
[----:B------:R-:W-:Y:S02]  /*158d0*/  FSEL R10, R70, RZ, P5 ;  /* 0x000000ff460a7208 */ /* 0x000fe40002800000 */
[C---:B------:R-:W-:Y:S01]  /*158e0*/  PRMT R219, R6.reuse, 0x7610, R219 ;  /* 0x0000761006db7816 */ /* 0x040fe200000000db */
[----:B------:R-:W-:Y:S01]  /*158f0*/  STL [R1+0x1b0], R226 ;  /* 0x0001b0e201007387 */ /* 0x000fe20000100800 */
[----:B------:R-:W-:Y:S01]  /*15900*/  PRMT R218, R6, 0x7632, R218 ;  /* 0x0000763206da7816 */ /* 0x000fe200000000da */
[----:B------:R-:W-:-:S04]  /*15910*/  IMAD.WIDE.U32 R6, R19, -0x2daee0ad, RZ ;  /* 0xd2511f5313067825 */ /* 0x000fc800078e00ff */
[----:B------:R-:W-:Y:S01]  /*15920*/  @!P2 HFMA2.BF16_V2 R37, -RZ.H0_H0, RZ.H0_H0, -R219.H0_H0 ;  /* 0x200000ffff25a231 */ /* 0x000fe200003409db */
[----:B------:R-:W-:Y:S01]  /*15930*/  PRMT R235, R219, 0x5410, R218 ;  /* 0x00005410dbeb7816 */ /* 0x000fe200000000da */
[----:B------:R-:W-:Y:S02]  /*15940*/  @!P4 HFMA2.BF16_V2 R38, -RZ.H0_H0, RZ.H0_H0, -R218.H0_H0 ;  /* 0x200000ffff26c231 */ /* 0x000fe400003409da */
[----:B---3--:R-:W-:Y:S01]  /*15950*/  FFMA.FTZ R5, R143, UR43, -R3 ;  /* 0x0000002b8f057c23 */ /* 0x008fe20008010803 */
[----:B------:R-:W-:Y:S01]  /*15960*/  LOP3.LUT R8, R6, 0xff, RZ, 0xc0, !PT ;  /* 0x000000ff06087812 */ /* 0x000fe200078ec0ff */
[----:B------:R-:W-:Y:S01]  /*15970*/  STL [R1+0x1b4], R225 ;  /* 0x0001b4e101007387 */ /* 0x000fe20000100800 */
[----:B------:R-:W-:Y:S01]  /*15980*/  @!P2 PRMT R219, R37, 0x5410, RZ ;  /* 0x0000541025dba816 */ /* 0x000fe200000000ff */
[----:B------:R-:W2:Y:S01]  /*15990*/  MUFU.EX2 R250, R5 ;  /* 0x0000000500fa7308 */ /* 0x000ea20000000800 */
[----:B------:R-:W-:Y:S02]  /*159a0*/  ISETP.LE.U32.AND P2, PT, R0, UR12, PT ;  /* 0x0000000c00007c0c */ /* 0x000fe4000bf43070 */
[----:B-1----:R-:W-:-:S02]  /*159b0*/  F2FP.BF16.F32.PACK_AB R0, R229, R183 ;  /* 0x000000b7e500723e */ /* 0x002fc400000010ff */
[----:B------:R-:W-:Y:S02]  /*159c0*/  @!P4 PRMT R218, R38, 0x5410, RZ ;  /* 0x0000541026dac816 */ /* 0x000fe400000000ff */
[C---:B------:R-:W-:Y:S02]  /*159d0*/  PRMT R217, R0.reuse, 0x7610, R217 ;  /* 0x0000761000d97816 */ /* 0x040fe400000000d9 */
[----:B------:R-:W-:Y:S02]  /*159e0*/  PRMT R216, R0, 0x7632, R216 ;  /* 0x0000763200d87816 */ /* 0x000fe400000000d8 */
[----:B------:R-:W-:Y:S01]  /*159f0*/  LOP3.LUT R0, R17, 0xff, RZ, 0xc0, !PT ;  /* 0x000000ff11007812 */ /* 0x000fe200078ec0ff */
[----:B------:R-:W-:Y:S01]  /*15a00*/  @!P1 HFMA2.BF16_V2 R39, -RZ.H0_H0, RZ.H0_H0, -R217.H0_H0 ;  /* 0x200000ffff279231 */ /* 0x000fe200003409d9 */
[----:B------:R-:W-:Y:S01]  /*15a10*/  PRMT R178, R217, 0x5410, R216 ;  /* 0x00005410d9b27816 */ /* 0x000fe200000000d8 */
[----:B------:R-:W-:Y:S01]  /*15a20*/  @!P2 HFMA2.BF16_V2 R40, -RZ.H0_H0, RZ.H0_H0, -R216.H0_H0 ;  /* 0x200000ffff28a231 */ /* 0x000fe200003409d8 */
[----:B------:R-:W-:-:S02]  /*15a30*/  ISETP.LE.U32.AND P4, PT, R13, UR12, PT ;  /* 0x0000000c0d007c0c */ /* 0x000fc4000bf83070 */
[----:B------:R-:W-:Y:S02]  /*15a40*/  @!P1 PRMT R217, R39, 0x5410, RZ ;  /* 0x0000541027d99816 */ /* 0x000fe400000000ff */
[----:B------:R-:W-:Y:S02]  /*15a50*/  ISETP.LE.U32.AND P1, PT, R0, UR12, PT ;  /* 0x0000000c00007c0c */ /* 0x000fe4000bf23070 */
[----:B------:R-:W-:Y:S02]  /*15a60*/  LOP3.LUT R0, R14, 0xff, RZ, 0xc0, !PT ;  /* 0x000000ff0e007812 */ /* 0x000fe400078ec0ff */
[----:B------:R-:W-:Y:S02]  /*15a70*/  @!P2 PRMT R216, R40, 0x5410, RZ ;  /* 0x0000541028d8a816 */ /* 0x000fe400000000ff */
[----:B------:R-:W-:Y:S02]  /*15a80*/  ISETP.LE.U32.AND P2, PT, R0, UR12, PT ;  /* 0x0000000c00007c0c */ /* 0x000fe4000bf43070 */
[----:B--2---:R-:W-:-:S02]  /*15a90*/  F2FP.BF16.F32.PACK_AB R0, R250, R234 ;  /* 0x000000eafa00723e */ /* 0x004fc400000010ff */
[----:B------:R-:W-:Y:S02]  /*15aa0*/  LOP3.LUT R14, R6, 0xffff, RZ, 0xc0, !PT ;  /* 0x0000ffff060e7812 */ /* 0x000fe400078ec0ff */
[--C-:B------:R-:W-:Y:S02]  /*15ab0*/  SHF.R.U32.HI R13, RZ, 0x10, R6.reuse ;  /* 0x00000010ff0d7819 */ /* 0x100fe40000011606 */
[----:B------:R-:W-:Y:S01]  /*15ac0*/  SHF.R.U32.HI R9, RZ, 0x18, R6 ;  /* 0x00000018ff097819 */ /* 0x000fe20000011606 */
[----:B------:R-:W-:Y:S01]  /*15ad0*/  FFMA.FTZ R6, R204, UR43, -R4 ;  /* 0x0000002bcc067c23 */ /* 0x000fe20008010804 */
[C---:B------:R-:W-:Y:S02]  /*15ae0*/  PRMT R215, R0.reuse, 0x7610, R215 ;  /* 0x0000761000d77816 */ /* 0x040fe400000000d7 */
[----:B------:R-:W-:Y:S01]  /*15af0*/  PRMT R214, R0, 0x7632, R214 ;  /* 0x0000763200d67816 */ /* 0x000fe200000000d6 */
[----:B------:R-:W-:Y:S01]  /*15b00*/  FFMA.FTZ R0, R203, UR43, -R4 ;  /* 0x0000002bcb007c23 */ /* 0x000fe20008010804 */
[----:B------:R1:W-:Y:S01]  /*15b10*/  MUFU.EX2 R179, R6 ;  /* 0x0000000600b37308 */ /* 0x0003e20000000800 */
[----:B------:R-:W-:Y:S01]  /*15b20*/  @!P2 HFMA2.BF16_V2 R41, -RZ.H0_H0, RZ.H0_H0, -R215.H0_H0 ;  /* 0x200000ffff29a231 */ /* 0x000fe200003409d7 */
[----:B------:R-:W-:Y:S01]  /*15b30*/  PRMT R22, R215, 0x5410, R214 ;  /* 0x00005410d7167816 */ /* 0x000fe200000000d6 */
[----:B------:R-:W-:Y:S01]  /*15b40*/  @!P4 HFMA2.BF16_V2 R44, -RZ.H0_H0, RZ.H0_H0, -R214.H0_H0 ;  /* 0x200000ffff2cc231 */ /* 0x000fe200003409d6 */
[----:B------:R-:W-:-:S02]  /*15b50*/  LOP3.LUT R5, R7, UR25, R18, 0x96, !PT ;  /* 0x0000001907057c12 */ /* 0x000fc4000f8e9612 */
[----:B------:R-:W-:Y:S02]  /*15b60*/  @!P2 PRMT R215, R41, 0x5410, RZ ;  /* 0x0000541029d7a816 */ /* 0x000fe400000000ff */
[----:B------:R2:W3:Y:S01]  /*15b70*/  MUFU.EX2 R233, R0 ;  /* 0x0000000000e97308 */ /* 0x0004e20000000800 */
[----:B------:R-:W-:Y:S02]  /*15b80*/  @!P4 PRMT R214, R44, 0x5410, RZ ;  /* 0x000054102cd6c816 */ /* 0x000fe400000000ff */
[----:B-1----:R-:W-:-:S04]  /*15b90*/  LOP3.LUT R6, R2, 0xff, RZ, 0xc0, !PT ;  /* 0x000000ff02067812 */ /* 0x002fc800078ec0ff */
[----:B------:R-:W-:Y:S02]  /*15ba0*/  ISETP.LE.U32.AND P2, PT, R6, UR12, PT ;  /* 0x0000000c06007c0c */ /* 0x000fe4000bf43070 */
[----:B--2---:R-:W-:-:S04]  /*15bb0*/  LOP3.LUT R0, R2, 0xffff, RZ, 0xc0, !PT ;  /* 0x0000ffff02007812 */ /* 0x004fc800078ec0ff */
[----:B------:R-:W-:-:S04]  /*15bc0*/  SHF.R.U32.HI R0, RZ, 0x8, R0 ;  /* 0x00000008ff007819 */ /* 0x000fc80000011600 */
[----:B------:R-:W-:-:S04]  /*15bd0*/  LOP3.LUT R0, R0, 0xffff, RZ, 0xc0, !PT ;  /* 0x0000ffff00007812 */ /* 0x000fc800078ec0ff */
[----:B------:R-:W-:Y:S02]  /*15be0*/  ISETP.LE.U32.AND P4, PT, R0, UR12, PT ;  /* 0x0000000c00007c0c */ /* 0x000fe4000bf83070 */
[----:B---3--:R-:W-:-:S04]  /*15bf0*/  F2FP.BF16.F32.PACK_AB R0, R233, R179 ;  /* 0x000000b3e900723e */ /* 0x008fc800000010ff */
[C---:B------:R-:W-:Y:S02]  /*15c00*/  PRMT R204, R0.reuse, 0x7610, R204 ;  /* 0x0000761000cc7816 */ /* 0x040fe400000000cc */
[----:B------:R-:W-:Y:S02]  /*15c10*/  PRMT R203, R0, 0x7632, R203 ;  /* 0x0000763200cb7816 */ /* 0x000fe400000000cb */
[----:B------:R-:W-:Y:S01]  /*15c20*/  SHF.R.U32.HI R0, RZ, 0x18, R2 ;  /* 0x00000018ff007819 */ /* 0x000fe20000011602 */
[----:B------:R-:W-:Y:S01]  /*15c30*/  @!P2 HFMA2.BF16_V2 R47, -RZ.H0_H0, RZ.H0_H0, -R204.H0_H0 ;  /* 0x200000ffff2fa231 */ /* 0x000fe200003409cc */
[----:B------:R-:W-:Y:S01]  /*15c40*/  PRMT R228, R204, 0x5410, R203 ;  /* 0x00005410cce47816 */ /* 0x000fe200000000cb */
[----:B------:R-:W-:-:S03]  /*15c50*/  @!P4 HFMA2.BF16_V2 R48, -RZ.H0_H0, RZ.H0_H0, -R203.H0_H0 ;  /* 0x200000ffff30c231 */ /* 0x000fc600003409cb */
[----:B------:R-:W-:Y:S02]  /*15c60*/  @!P2 PRMT R204, R47, 0x5410, RZ ;  /* 0x000054102fcca816 */ /* 0x000fe400000000ff */
[----:B------:R-:W-:Y:S02]  /*15c70*/  ISETP.LE.U32.AND P2, PT, R0, UR12, PT ;  /* 0x0000000c00007c0c */ /* 0x000fe4000bf43070 */
[----:B------:R-:W-:Y:S02]  /*15c80*/  SHF.R.U32.HI R0, RZ, 0x10, R2 ;  /* 0x00000010ff007819 */ /* 0x000fe40000011602 */
[----:B------:R-:W-:Y:S02]  /*15c90*/  FMNMX.FTZ R2, R241, R161, !PT ;  /* 0x000000a1f1027209 */ /* 0x000fe40007810000 */
[----:B------:R-:W-:Y:S02]  /*15ca0*/  LOP3.LUT R0, R0, 0xff, RZ, 0xc0, !PT ;  /* 0x000000ff00007812 */ /* 0x000fe400078ec0ff */
[----:B------:R-:W-:-:S02]  /*15cb0*/  @!P4 PRMT R203, R48, 0x5410, RZ ;  /* 0x0000541030cbc816 */ /* 0x000fc400000000ff */
[----:B------:R-:W-:Y:S02]  /*15cc0*/  ISETP.LE.U32.AND P4, PT, R0, UR12, PT ;  /* 0x0000000c00007c0c */ /* 0x000fe4000bf83070 */
[----:B------:R-:W-:Y:S02]  /*15cd0*/  FMNMX.FTZ R2, R162, R2, !PT ;  /* 0x00000002a2027209 */ /* 0x000fe40007810000 */
        /* <DEDUP_REMOVED lines=15> */
[----:B-1----:R-:W-:Y:S01]  /*15dd0*/  FFMA.FTZ R2, R152, UR43, -R3 ;  /* 0x0000002b98027c23 */ /* 0x002fe20008010803 */
[----:B------:R-:W-:Y:S02]  /*15de0*/  FMNMX.FTZ R69, R62, R69, !PT ;  /* 0x000000453e457209 */ /* 0x000fe40007810000 */
[----:B------:R-:W-:Y:S01]  /*15df0*/  FMNMX.FTZ R0, R148, R0, !PT ;  /* 0x0000000094007209 */ /* 0x000fe20007810000 */
[----:B------:R1:W2:Y:S01]  /*15e00*/  MUFU.EX2 R190, R2 ;  /* 0x0000000200be7308 */ /* 0x0002a20000000800 */
        /* <DEDUP_REMOVED lines=9> */
[--C-:B-1----:R-:W-:Y:S01]  /*15ea0*/  FFMA.FTZ R2, R206, UR43, -R4.reuse ;  /* 0x0000002bce027c23 */ /* 0x102fe20008010804 */
[----:B------:R-:W-:Y:S01]  /*15eb0*/  FMNMX.FTZ R0, R55, R0, !PT ;  /* 0x0000000037007209 */ /* 0x000fe20007810000 */
[----:B------:R-:W-:Y:S01]  /*15ec0*/  IMAD.MOV.U32 R206, RZ, RZ, R169 ;  /* 0x000000ffffce7224 */ /* 0x000fe200078e00a9 */
[----:B------:R-:W-:Y:S01]  /*15ed0*/  FMNMX.FTZ R69, R43, R69, !PT ;  /* 0x000000452b457209 */ /* 0x000fe20007810000 */
[----:B------:R-:W-:Y:S01]  /*15ee0*/  MUFU.EX2 R251, R2 ;  /* 0x0000000200fb7308 */ /* 0x000fe20000000800 */
[----:B------:R-:W-:Y:S02]  /*15ef0*/  FMNMX.FTZ R0, R50, R0, !PT ;  /* 0x0000000032007209 */ /* 0x000fe40007810000 */
[----:B------:R-:W-:Y:S02]  /*15f00*/  FMNMX.FTZ R69, R42, R69, !PT ;  /* 0x000000452a457209 */ /* 0x000fe40007810000 */
[----:B------:R-:W-:Y:S01]  /*15f10*/  FMNMX.FTZ R68, R49, R0, !PT ;  /* 0x0000000031447209 */ /* 0x000fe20007810000 */
[----:B------:R-:W-:-:S02]  /*15f20*/  FFMA.FTZ R0, R205, UR43, -R4 ;  /* 0x0000002bcd007c23 */ /* 0x000fc40008010804 */
[----:B------:R-:W1:Y:S01]  /*15f30*/  SHFL.BFLY PT, R6, R69, 0x2, 0x1f ;  /* 0x0c401f0045067f89 */ /* 0x000e6200000e0000 */
[----:B------:R-:W-:Y:S01]  /*15f40*/  FMNMX.FTZ R68, R46, R68, !PT ;  /* 0x000000442e447209 */ /* 0x000fe20007810000 */
[----:B------:R2:W3:Y:S04]  /*15f50*/  MUFU.EX2 R181, R0 ;  /* 0x0000000000b57308 */ /* 0x0004e80000000800 */
[----:B------:R-:W4:Y:S01]  /*15f60*/  SHFL.BFLY PT, R7, R68, 0x2, 0x1f ;  /* 0x0c401f0044077f89 */ /* 0x000f2200000e0000 */
[----:B--2---:R-:W-:-:S04]  /*15f70*/  F2FP.BF16.F32.PACK_AB R0, R190, R176 ;  /* 0x000000b0be00723e */ /* 0x004fc800000010ff */
[C---:B------:R-:W-:Y:S02]  /*15f80*/  PRMT R202, R0.reuse, 0x7632, R202 ;  /* 0x0000763200ca7816 */ /* 0x040fe400000000ca */
[----:B-1----:R-:W-:Y:S02]  /*15f90*/  FMNMX.FTZ R69, R69, R6, !PT ;  /* 0x0000000645457209 */ /* 0x002fe40007810000 */
[----:B------:R-:W-:Y:S01]  /*15fa0*/  PRMT R201, R0, 0x7610, R201 ;  /* 0x0000761000c97816 */ /* 0x000fe200000000c9 */
[----:B------:R-:W-:Y:S01]  /*15fb0*/  @!P2 HFMA2.BF16_V2 R58, -RZ.H0_H0, RZ.H0_H0, -R202.H0_H0 ;  /* 0x200000ffff3aa231 */ /* 0x000fe200003409ca */
[----:B------:R-:W-:Y:S01]  /*15fc0*/  SHF.R.U32.HI R0, RZ, 0x8, R24 ;  /* 0x00000008ff007819 */ /* 0x000fe20000011618 */
[----:B------:R-:W1:Y:S01]  /*15fd0*/  SHFL.BFLY PT, R2, R69, 0x1, 0x1f ;  /* 0x0c201f0045027f89 */ /* 0x000e6200000e0000 */
[----:B----4-:R-:W-:Y:S01]  /*15fe0*/  FMNMX.FTZ R68, R68, R7, !PT ;  /* 0x0000000744447209 */ /* 0x010fe20007810000 */
[----:B------:R-:W-:Y:S01]  /*15ff0*/  @!P4 HFMA2.BF16_V2 R56, -RZ.H0_H0, RZ.H0_H0, -R201.H0_H0 ;  /* 0x200000ffff38c231 */ /* 0x000fe200003409c9 */
[----:B------:R-:W-:-:S02]  /*16000*/  LOP3.LUT R0, R0, 0xffff, RZ, 0xc0, !PT ;  /* 0x0000ffff00007812 */ /* 0x000fc400078ec0ff */
[----:B------:R-:W-:Y:S01]  /*16010*/  PRMT R230, R201, 0x5410, R202 ;  /* 0x00005410c9e67816 */ /* 0x000fe200000000ca */
[----:B------:R-:W2:Y:S01]  /*16020*/  SHFL.BFLY PT, R6, R68, 0x1, 0x1f ;  /* 0x0c201f0044067f89 */ /* 0x000ea200000e0000 */
[----:B------:R-:W-:Y:S02]  /*16030*/  @!P2 PRMT R202, R58, 0x5410, RZ ;  /* 0x000054103acaa816 */ /* 0x000fe400000000ff */
[----:B------:R-:W-:Y:S02]  /*16040*/  ISETP.LE.U32.AND P2, PT, R0, UR12, PT ;  /* 0x0000000c00007c0c */ /* 0x000fe4000bf43070 */
[----:B---3--:R-:W-:Y:S02]  /*16050*/  F2FP.BF16.F32.PACK_AB R0, R251, R181 ;  /* 0x000000b5fb00723e */ /* 0x008fe400000010ff */
[----:B------:R-:W-:Y:S02]  /*16060*/  @!P4 PRMT R201, R56, 0x5410, RZ ;  /* 0x0000541038c9c816 */ /* 0x000fe400000000ff */
[----:B------:R-:W-:-:S02]  /*16070*/  PRMT R200, R0, 0x7610, R200 ;  /* 0x0000761000c87816 */ /* 0x000fc400000000c8 */
[----:B------:R-:W-:Y:S02]  /*16080*/  PRMT R199, R0, 0x7632, R199 ;  /* 0x0000763200c77816 */ /* 0x000fe400000000c7 */
[----:B------:R-:W-:Y:S01]  /*16090*/  SHF.R.U32.HI R0, RZ, 0x10, R5 ;  /* 0x00000010ff007819 */ /* 0x000fe20000011605 */
[----:B------:R-:W-:Y:S01]  /*160a0*/  @!P6 HFMA2.BF16_V2 R60, -RZ.H0_H0, RZ.H0_H0, -R200.H0_H0 ;  /* 0x200000ffff3ce231 */ /* 0x000fe200003409c8 */
[----:B------:R-:W-:Y:S01]  /*160b0*/  PRMT R187, R200, 0x5410, R199 ;  /* 0x00005410c8bb7816 */ /* 0x000fe200000000c7 */
[----:B------:R-:W-:Y:S01]  /*160c0*/  @!P2 HFMA2.BF16_V2 R63, -RZ.H0_H0, RZ.H0_H0, -R199.H0_H0 ;  /* 0x200000ffff3fa231 */ /* 0x000fe200003409c7 */
[----:B------:R-:W-:Y:S02]  /*160d0*/  LOP3.LUT R0, R0, 0xff, RZ, 0xc0, !PT ;  /* 0x000000ff00007812 */ /* 0x000fe400078ec0ff */
[----:B------:R-:W-:Y:S02]  /*160e0*/  @!P6 PRMT R200, R60, 0x5410, RZ ;  /* 0x000054103cc8e816 */ /* 0x000fe400000000ff */
[----:B------:R-:W-:Y:S01]  /*160f0*/  ISETP.LE.U32.AND P6, PT, R0, UR12, PT ;  /* 0x0000000c00007c0c */ /* 0x000fe2000bfc3070 */
[----:B------:R-:W-:Y:S01]  /*16100*/  FFMA.FTZ R0, R164, UR43, -R3 ;  /* 0x0000002ba4007c23 */ /* 0x000fe20008010803 */
[----:B-1----:R-:W-:-:S02]  /*16110*/  FMNMX.FTZ R69, R69, R2, !PT ;  /* 0x0000000245457209 */ /* 0x002fc40007810000 */
[----:B------:R-:W-:Y:S01]  /*16120*/  @!P2 PRMT R199, R63, 0x5410, RZ ;  /* 0x000054103fc7a816 */ /* 0x000fe200000000ff */
[----:B------:R1:W-:Y:S01]  /*16130*/  MUFU.EX2 R71, R0 ;  /* 0x0000000000477308 */ /* 0x0003e20000000800 */
[----:B--2---:R-:W-:Y:S01]  /*16140*/  FMNMX.FTZ R68, R68, R6, !PT ;  /* 0x0000000644447209 */ /* 0x004fe20007810000 */
[C---:B------:R-:W-:Y:S01]  /*16150*/  FMUL.FTZ R2, R69.reuse, UR43 ;  /* 0x0000002b45027c20 */ /* 0x040fe20008410000 */
[----:B------:R-:W-:Y:S02]  /*16160*/  FSETP.NEU.FTZ.AND P2, PT, R69, -INF , PT ;  /* 0xff8000004500780b */ /* 0x000fe40003f5d000 */
[----:B------:R-:W-:Y:S02]  /*16170*/  LOP3.LUT R6, R5, 0xff, RZ, 0xc0, !PT ;  /* 0x000000ff05067812 */ /* 0x000fe400078ec0ff */
[----:B------:R-:W-:Y:S02]  /*16180*/  FSEL R2, R2, RZ, P2 ;  /* 0x000000ff02027208 */ /* 0x000fe40001000000 */
[----:B------:R-:W-:-:S02]  /*16190*/  FSEL R12, R69, RZ, P2 ;  /* 0x000000ff450c7208 */ /* 0x000fc40001000000 */
[----:B------:R-:W-:Y:S01]  /*161a0*/  FSETP.NEU.FTZ.AND P2, PT, R68, -INF , PT ;  /* 0xff8000004400780b */ /* 0x000fe20003f5d000 */
[----:B------:R-:W-:Y:S01]  /*161b0*/  FFMA.FTZ R38, R67, UR43, -R2 ;  /* 0x0000002b43267c23 */ /* 0x000fe20008010802 */
[----:B------:R-:W-:Y:S01]  /*161c0*/  ISETP.LE.U32.AND P4, PT, R8, UR12, PT ;  /* 0x0000000c08007c0c */ /* 0x000fe2000bf83070 */
[----:B------:R-:W-:Y:S01]  /*161d0*/  FFMA.FTZ R8, R167, UR43, -R4 ;  /* 0x0000002ba7087c23 */ /* 0x000fe20008010804 */
[----:B------:R-:W-:Y:S01]  /*161e0*/  FSEL R11, R68, RZ, P2 ;  /* 0x000000ff440b7208 */ /* 0x000fe20001000000 */
[--C-:B------:R-:W-:Y:S01]  /*161f0*/  FFMA.FTZ R39, R66, UR43, -R2.reuse ;  /* 0x0000002b42277c23 */ /* 0x100fe20008010802 */
[----:B-1----:R-:W-:Y:S01]  /*16200*/  FFMA.FTZ R0, R165, UR43, -R3 ;  /* 0x0000002ba5007c23 */ /* 0x002fe20008010803 */
        /* <DEDUP_REMOVED lines=8> */
[----:B------:R2:W3:Y:S01]  /*16290*/  MUFU.EX2 R25, R0 ;  /* 0x0000000000197308 */ /* 0x0004e20000000800 */
[--C-:B------:R-:W-:Y:S01]  /*162a0*/  FFMA.FTZ R56, R53, UR43, -R2.reuse ;  /* 0x0000002b35387c23 */ /* 0x100fe20008010802 */
[--C-:B------:R-:W-:Y:S01]  /*162b0*/  FFMA.FTZ R66, R45, UR43, -R2.reuse ;  /* 0x0000002b2d427c23 */ /* 0x100fe20008010802 */
[--C-:B------:R-:W-:Y:S01]  /*162c0*/  FFMA.FTZ R67, R43, UR43, -R2.reuse ;  /* 0x0000002b2b437c23 */ /* 0x100fe20008010802 */
[----:B-1----:R-:W-:-:S04]  /*162d0*/  FFMA.FTZ R8, R161, UR43, -R2 ;  /* 0x0000002ba1087c23 */ /* 0x002fc80008010802 */
[----:B------:R-:W-:Y:S01]  /*162e0*/  MUFU.EX2 R37, R8 ;  /* 0x0000000800257308 */ /* 0x000fe20000000800 */
[----:B--2---:R-:W-:Y:S01]  /*162f0*/  FMUL.FTZ R0, R68, UR43 ;  /* 0x0000002b44007c20 */ /* 0x004fe20008410000 */
[----:B---3--:R-:W-:-:S04]  /*16300*/  F2FP.BF16.F32.PACK_AB R7, R25, R71 ;  /* 0x000000471907723e */ /* 0x008fc800000010ff */
[----:B------:R-:W-:Y:S02]  /*16310*/  FSEL R0, R0, RZ, P2 ;  /* 0x000000ff00007208 */ /* 0x000fe40001000000 */
[----:B------:R-:W-:Y:S02]  /*16320*/  ISETP.LE.U32.AND P2, PT, R6, UR12, PT ;  /* 0x0000000c06007c0c */ /* 0x000fe4000bf43070 */
[----:B------:R-:W-:Y:S01]  /*16330*/  SHF.R.U32.HI R6, RZ, 0x18, R5 ;  /* 0x00000018ff067819 */ /* 0x000fe20000011605 */
[--C-:B------:R-:W-:Y:S01]  /*16340*/  FFMA.FTZ R23, R173, UR43, -R0.reuse ;  /* 0x0000002bad177c23 */ /* 0x100fe20008010800 */
[----:B------:R-:W-:Y:S01]  /*16350*/  LOP3.LUT R5, R5, 0xffff, RZ, 0xc0, !PT ;  /* 0x0000ffff05057812 */ /* 0x000fe200078ec0ff */
[----:B------:R-:W-:Y:S01]  /*16360*/  FFMA.FTZ R31, R166, UR43, -R0 ;  /* 0x0000002ba61f7c23 */ /* 0x000fe20008010800 */
[----:B------:R-:W-:Y:S01]  /*16370*/  ISETP.LE.U32.AND P5, PT, R6, UR12, PT ;  /* 0x0000000c06007c0c */ /* 0x000fe2000bfa3070 */
[----:B------:R-:W-:Y:S01]  /*16380*/  FFMA.FTZ R6, R213, UR43, -R4 ;  /* 0x0000002bd5067c23 */ /* 0x000fe20008010804 */
[----:B------:R-:W-:Y:S01]  /*16390*/  PRMT R197, R7, 0x7632, R197 ;  /* 0x0000763207c57816 */ /* 0x000fe200000000c5 */
[----:B------:R-:W-:Y:S01]  /*163a0*/  FFMA.FTZ R32, R163, UR43, -R0 ;  /* 0x0000002ba3207c23 */ /* 0x000fe20008010800 */
[----:B------:R-:W-:Y:S01]  /*163b0*/  SHF.R.U32.HI R5, RZ, 0x8, R5 ;  /* 0x00000008ff057819 */ /* 0x000fe20000011605 */
[----:B------:R1:W-:Y:S01]  /*163c0*/  MUFU.EX2 R189, R6 ;  /* 0x0000000600bd7308 */ /* 0x0003e20000000800 */
[----:B------:R-:W-:Y:S01]  /*163d0*/  PRMT R198, R7, 0x7610, R198 ;  /* 0x0000761007c67816 */ /* 0x000fe200000000c6 */
[----:B------:R-:W-:Y:S01]  /*163e0*/  @!P3 HFMA2.BF16_V2 R72, -RZ.H0_H0, RZ.H0_H0, -R197.H0_H0 ;  /* 0x200000ffff48b231 */ /* 0x000fe200003409c5 */
[----:B------:R-:W-:Y:S01]  /*163f0*/  LOP3.LUT R5, R5, 0xffff, RZ, 0xc0, !PT ;  /* 0x0000ffff05057812 */ /* 0x000fe200078ec0ff */
[----:B------:R-:W-:Y:S01]  /*16400*/  FFMA.FTZ R7, R210, UR43, -R3 ;  /* 0x0000002bd2077c23 */ /* 0x000fe20008010803 */
[----:B------:R-:W-:Y:S01]  /*16410*/  PRMT R184, R198, 0x5410, R197 ;  /* 0x00005410c6b87816 */ /* 0x000fe200000000c5 */
[----:B------:R-:W-:Y:S01]  /*16420*/  @!P1 HFMA2.BF16_V2 R73, -RZ.H0_H0, RZ.H0_H0, -R198.H0_H0 ;  /* 0x200000ffff499231 */ /* 0x000fe200003409c6 */
[----:B------:R-:W-:Y:S01]  /*16430*/  @!P3 PRMT R197, R72, 0x5410, RZ ;  /* 0x0000541048c5b816 */ /* 0x000fe200000000ff */
[----:B------:R-:W-:Y:S01]  /*16440*/  FFMA.FTZ R72, R42, UR43, -R2 ;  /* 0x0000002b2a487c23 */ /* 0x000fe20008010802 */
[----:B------:R-:W-:Y:S01]  /*16450*/  ISETP.LE.U32.AND P3, PT, R5, UR12, PT ;  /* 0x0000000c05007c0c */ /* 0x000fe2000bf63070 */
[----:B------:R-:W-:Y:S01]  /*16460*/  FFMA.FTZ R5, R212, UR43, -R4 ;  /* 0x0000002bd4057c23 */ /* 0x000fe20008010804 */
[----:B------:R-:W-:Y:S01]  /*16470*/  @!P1 PRMT R198, R73, 0x5410, RZ ;  /* 0x0000541049c69816 */ /* 0x000fe200000000ff */
[--C-:B------:R-:W-:Y:S01]  /*16480*/  FFMA.FTZ R34, R156, UR43, -R0.reuse ;  /* 0x0000002b9c227c23 */ /* 0x100fe20008010800 */
[----:B------:R-:W-:Y:S01]  /*16490*/  ISETP.LE.U32.AND P1, PT, R9, UR12, PT ;  /* 0x0000000c09007c0c */ /* 0x000fe2000bf23070 */
[----:B------:R-:W-:Y:S01]  /*164a0*/  FFMA.FTZ R9, R207, UR43, -R3 ;  /* 0x0000002bcf097c23 */ /* 0x000fe20008010803 */
[----:B------:R2:W-:Y:S01]  /*164b0*/  MUFU.EX2 R227, R5 ;  /* 0x0000000500e37308 */ /* 0x0005e20000000800 */
[----:B------:R-:W-:Y:S01]  /*164c0*/  FFMA.FTZ R35, R154, UR43, -R0 ;  /* 0x0000002b9a237c23 */ /* 0x000fe20008010800 */
[----:B-1----:R-:W-:Y:S01]  /*164d0*/  FFMA.FTZ R6, R208, UR43, -R4 ;  /* 0x0000002bd0067c23 */ /* 0x002fe20008010804 */
[--C-:B------:R-:W-:Y:S01]  /*164e0*/  FFMA.FTZ R40, R151, UR43, -R0.reuse ;  /* 0x0000002b97287c23 */ /* 0x100fe20008010800 */
[--C-:B------:R-:W-:Y:S01]  /*164f0*/  FFMA.FTZ R41, R148, UR43, -R0.reuse ;  /* 0x0000002b94297c23 */ /* 0x100fe20008010800 */
[--C-:B------:R-:W-:Y:S01]  /*16500*/  FFMA.FTZ R44, R65, UR43, -R0.reuse ;  /* 0x0000002b412c7c23 */ /* 0x100fe20008010800 */
[--C-:B------:R-:W-:Y:S01]  /*16510*/  FFMA.FTZ R48, R64, UR43, -R0.reuse ;  /* 0x0000002b40307c23 */ /* 0x100fe20008010800 */
[--C-:B------:R-:W-:Y:S01]  /*16520*/  FFMA.FTZ R53, R57, UR43, -R0.reuse ;  /* 0x0000002b39357c23 */ /* 0x100fe20008010800 */
[----:B------:R-:W1:Y:S01]  /*16530*/  MUFU.EX2 R225, R6 ;  /* 0x0000000600e17308 */ /* 0x000e620000000800 */
[--C-:B------:R-:W-:Y:S01]  /*16540*/  FFMA.FTZ R58, R55, UR43, -R0.reuse ;  /* 0x0000002b373a7c23 */ /* 0x100fe20008010800 */
[--C-:B------:R-:W-:Y:S01]  /*16550*/  FFMA.FTZ R60, R50, UR43, -R0.reuse ;  /* 0x0000002b323c7c23 */ /* 0x100fe20008010800 */
[--C-:B------:R-:W-:Y:S01]  /*16560*/  FFMA.FTZ R62, R49, UR43, -R0.reuse ;  /* 0x0000002b313e7c23 */ /* 0x100fe20008010800 */
[----:B------:R-:W-:Y:S01]  /*16570*/  FFMA.FTZ R63, R46, UR43, -R0 ;  /* 0x0000002b2e3f7c23 */ /* 0x000fe20008010800 */
[----:B------:R-:W-:-:S02]  /*16580*/  IMAD.MOV.U32 R213, RZ, RZ, R247 ;  /* 0x000000ffffd57224 */ /* 0x000fc400078e00f7 */
[----:B------:R-:W-:Y:S01]  /*16590*/  IMAD.MOV.U32 R212, RZ, RZ, R246 ;  /* 0x000000ffffd47224 */ /* 0x000fe200078e00f6 */
[----:B------:R-:W-:Y:S01]  /*165a0*/  MUFU.EX2 R185, R9 ;  /* 0x0000000900b97308 */ /* 0x000fe20000000800 */
[----:B--2---:R-:W-:Y:S01]  /*165b0*/  FADD.FTZ R5, R242, -R10 ;  /* 0x8000000af2057221 */ /* 0x004fe20000010000 */
[----:B------:R-:W-:Y:S02]  /*165c0*/  IMAD.MOV.U32 R210, RZ, RZ, R238 ;  /* 0x000000ffffd27224 */ /* 0x000fe400078e00ee */
[----:B------:R-:W-:-:S04]  /*165d0*/  IMAD.MOV.U32 R207, RZ, RZ, R249 ;  /* 0x000000ffffcf7224 */ /* 0x000fc800078e00f9 */
[----:B------:R-:W-:Y:S01]  /*165e0*/  MUFU.EX2 R226, R7 ;  /* 0x0000000700e27308 */ /* 0x000fe20000000800 */
[----:B-1----:R-:W-:Y:S01]  /*165f0*/  F2FP.BF16.F32.PACK_AB R4, R225, R189 ;  /* 0x000000bde104723e */ /* 0x002fe200000010ff */
[----:B------:R-:W-:-:S03]  /*16600*/  FFMA.FTZ R6, R209, UR43, -R3 ;  /* 0x0000002bd1067c23 */ /* 0x000fc60008010803 */
[C---:B------:R-:W-:Y:S02]  /*16610*/  PRMT R196, R4.reuse, 0x7610, R196 ;  /* 0x0000761004c47816 */ /* 0x040fe400000000c4 */
[----:B------:R-:W-:Y:S01]  /*16620*/  PRMT R195, R4, 0x7632, R195 ;  /* 0x0000763204c37816 */ /* 0x000fe200000000c3 */
[----:B------:R-:W-:Y:S01]  /*16630*/  MUFU.EX2 R182, R6 ;  /* 0x0000000600b67308 */ /* 0x000fe20000000800 */
[----:B------:R-:W-:Y:S01]  /*16640*/  LOP3.LUT R4, R13, 0xff, RZ, 0xc0, !PT ;  /* 0x000000ff0d047812 */ /* 0x000fe200078ec0ff */
[----:B------:R-:W-:Y:S01]  /*16650*/  @!P2 HFMA2.BF16_V2 R75, -RZ.H0_H0, RZ.H0_H0, -R196.H0_H0 ;  /* 0x200000ffff4ba231 */ /* 0x000fe200003409c4 */
[----:B------:R-:W-:Y:S01]  /*16660*/  PRMT R186, R196, 0x5410, R195 ;  /* 0x00005410c4ba7816 */ /* 0x000fe200000000c3 */
[----:B------:R-:W-:-:S03]  /*16670*/  @!P3 HFMA2.BF16_V2 R74, -RZ.H0_H0, RZ.H0_H0, -R195.H0_H0 ;  /* 0x200000ffff4ab231 */ /* 0x000fc600003409c3 */
[----:B------:R-:W-:Y:S02]  /*16680*/  @!P2 PRMT R196, R75, 0x5410, RZ ;  /* 0x000054104bc4a816 */ /* 0x000fe400000000ff */
[----:B------:R-:W-:Y:S02]  /*16690*/  ISETP.LE.U32.AND P2, PT, R4, UR12, PT ;  /* 0x0000000c04007c0c */ /* 0x000fe4000bf43070 */
[----:B------:R-:W-:Y:S02]  /*166a0*/  SHF.R.U32.HI R4, RZ, 0x8, R14 ;  /* 0x00000008ff047819 */ /* 0x000fe4000001160e */
[----:B------:R-:W-:Y:S02]  /*166b0*/  @!P3 PRMT R195, R74, 0x5410, RZ ;  /* 0x000054104ac3b816 */ /* 0x000fe400000000ff */
[----:B------:R-:W-:-:S04]  /*166c0*/  LOP3.LUT R4, R4, 0xffff, RZ, 0xc0, !PT ;  /* 0x0000ffff04047812 */ /* 0x000fc800078ec0ff */
[----:B------:R-:W-:Y:S01]  /*166d0*/  ISETP.LE.U32.AND P3, PT, R4, UR12, PT ;  /* 0x0000000c04007c0c */ /* 0x000fe2000bf63070 */
[----:B------:R-:W-:Y:S01]  /*166e0*/  FFMA.FTZ R4, R211, UR43, -R3 ;  /* 0x0000002bd3047c23 */ /* 0x000fe20008010803 */
[----:B------:R-:W-:Y:S01]  /*166f0*/  FADD.FTZ R3, R244, -R51 ;  /* 0x80000033f4037221 */ /* 0x000fe20000010000 */
[--C-:B------:R-:W-:Y:S01]  /*16700*/  FFMA.FTZ R51, R61, UR43, -R2.reuse ;  /* 0x0000002b3d337c23 */ /* 0x100fe20008010802 */
[----:B------:R-:W-:Y:S01]  /*16710*/  FFMA.FTZ R61, R52, UR43, -R2 ;  /* 0x0000002b343d7c23 */ /* 0x000fe20008010802 */
[----:B------:R-:W-:Y:S01]  /*16720*/  MUFU.EX2 R188, R4 ;  /* 0x0000000400bc7308 */ /* 0x000fe20000000800 */
[----:B------:R-:W-:Y:S01]  /*16730*/  FMUL.FTZ R3, R3, UR43 ;  /* 0x0000002b03037c20 */ /* 0x000fe20008410000 */
[----:B------:R-:W-:Y:S01]  /*16740*/  FADD.FTZ R2, R241, -R12 ;  /* 0x8000000cf1027221 */ /* 0x000fe20000010000 */
[----:B------:R-:W-:Y:S01]  /*16750*/  FFMA.FTZ R52, R59, UR43, -R0 ;  /* 0x0000002b3b347c23 */ /* 0x000fe20008010800 */
[----:B------:R-:W-:Y:S02]  /*16760*/  IMAD.MOV.U32 R211, RZ, RZ, R239 ;  /* 0x000000ffffd37224 */ /* 0x000fe400078e00ef */
[----:B------:R-:W-:-:S02]  /*16770*/  FMUL.FTZ R2, R2, UR43 ;  /* 0x0000002b02027c20 */ /* 0x000fc40008410000 */
[----:B------:R1:W2:Y:S08]  /*16780*/  MUFU.EX2 R4, R3 ;  /* 0x0000000300047308 */ /* 0x0002b00000000800 */
[----:B------:R-:W3:Y:S01]  /*16790*/  MUFU.EX2 R2, R2 ;  /* 0x0000000200027308 */ /* 0x000ee20000000800 */
[----:B-1----:R-:W-:Y:S01]  /*167a0*/  FMUL.FTZ R3, R5, UR43 ;  /* 0x0000002b05037c20 */ /* 0x002fe20008410000 */
[----:B------:R-:W-:Y:S01]  /*167b0*/  FFMA.FTZ R5, R172, UR43, -R0 ;  /* 0x0000002bac057c23 */ /* 0x000fe20008010800 */
[----:B------:R-:W-:Y:S01]  /*167c0*/  FADD.FTZ R0, R240, -R11 ;  /* 0x8000000bf0007221 */ /* 0x000fe20000010000 */
[-C--:B--2---:R-:W-:Y:S01]  /*167d0*/  FMUL.FTZ R14, R124, R4.reuse ;  /* 0x000000047c0e7220 */ /* 0x084fe20000410000 */
[-C--:B------:R-:W-:Y:S01]  /*167e0*/  FMUL.FTZ R144, R125, R4.reuse ;  /* 0x000000047d907220 */ /* 0x080fe20000410000 */
[----:B------:R-:W-:-:S02]  /*167f0*/  FMUL.FTZ R7, R121, R4 ;  /* 0x0000000479077220 */ /* 0x000fc40000410000 */
[----:B------:R-:W1:Y:S01]  /*16800*/  MUFU.EX2 R3, R3 ;  /* 0x0000000300037308 */ /* 0x000e620000000800 */
[----:B------:R-:W-:Y:S01]  /*16810*/  FMUL.FTZ R0, R0, UR43 ;  /* 0x0000002b00007c20 */ /* 0x000fe20008410000 */
[----:B------:R-:W-:Y:S02]  /*16820*/  IMAD.MOV.U32 R125, RZ, RZ, R177 ;  /* 0x000000ffff7d7224 */ /* 0x000fe400078e00b1 */
[-C--:B------:R-:W-:Y:S01]  /*16830*/  FMUL.FTZ R124, R120, R4.reuse ;  /* 0x00000004787c7220 */ /* 0x080fe20000410000 */
[-C--:B------:R-:W-:Y:S01]  /*16840*/  FMUL.FTZ R12, R116, R4.reuse ;  /* 0x00000004740c7220 */ /* 0x080fe20000410000 */
[----:B------:R-:W-:Y:S01]  /*16850*/  FMUL.FTZ R18, R113, R4 ;  /* 0x0000000471127220 */ /* 0x000fe20000410000 */
[----:B---3--:R-:W-:Y:S01]  /*16860*/  FMUL.FTZ R116, R108, R2 ;  /* 0x000000026c747220 */ /* 0x008fe20000410000 */
[----:B------:R-:W-:Y:S01]  /*16870*/  IMAD.MOV.U32 R108, RZ, RZ, R213 ;  /* 0x000000ffff6c7224 */ /* 0x000fe200078e00d5 */
[----:B------:R-:W2:Y:S01]  /*16880*/  MUFU.EX2 R0, R0 ;  /* 0x0000000000007308 */ /* 0x000ea20000000800 */
[-C--:B------:R-:W-:Y:S01]  /*16890*/  FFMA.FTZ R6, R243, R4.reuse, R146 ;  /* 0x00000004f3067223 */ /* 0x080fe20000010092 */
[-C--:B------:R-:W-:Y:S01]  /*168a0*/  FMUL.FTZ R236, R136, R4.reuse ;  /* 0x0000000488ec7220 */ /* 0x080fe20000410000 */
[-C--:B------:R-:W-:Y:S01]  /*168b0*/  FMUL.FTZ R237, R137, R4.reuse ;  /* 0x0000000489ed7220 */ /* 0x080fe20000410000 */
[-C--:B------:R-:W-:Y:S01]  /*168c0*/  FMUL.FTZ R244, R132, R4.reuse ;  /* 0x0000000484f47220 */ /* 0x080fe20000410000 */
[-C--:B------:R-:W-:Y:S01]  /*168d0*/  FMUL.FTZ R168, R128, R4.reuse ;  /* 0x0000000480a87220 */ /* 0x080fe20000410000 */
[-C--:B------:R-:W-:Y:S01]  /*168e0*/  FMUL.FTZ R75, R129, R4.reuse ;  /* 0x00000004814b7220 */ /* 0x080fe20000410000 */
[-C--:B------:R-:W-:Y:S01]  /*168f0*/  FMUL.FTZ R10, R117, R4.reuse ;  /* 0x00000004750a7220 */ /* 0x080fe20000410000 */
[----:B------:R-:W-:Y:S01]  /*16900*/  FMUL.FTZ R120, R100, R4 ;  /* 0x0000000464787220 */ /* 0x000fe20000410000 */
[----:B-1----:R-:W-:Y:S01]  /*16910*/  FMUL.FTZ R9, R126, R3 ;  /* 0x000000037e097220 */ /* 0x002fe20000410000 */
[----:B------:R-:W-:-:S02]  /*16920*/  IMAD.MOV.U32 R126, RZ, RZ, R25 ;  /* 0x000000ffff7e7224 */ /* 0x000fc400078e0019 */
[-C--:B------:R-:W-:Y:S01]  /*16930*/  FMUL.FTZ R13, R127, R3.reuse ;  /* 0x000000037f0d7220 */ /* 0x080fe20000410000 */
[----:B------:R-:W1:Y:S01]  /*16940*/  MUFU.EX2 R25, R5 ;  /* 0x0000000500197308 */ /* 0x000e620000000800 */
[-C--:B------:R-:W-:Y:S01]  /*16950*/  FFMA.FTZ R16, R245, R3.reuse, R140 ;  /* 0x00000003f5107223 */ /* 0x080fe2000001008c */
        /* <DEDUP_REMOVED lines=20> */
[----:B------:R-:W-:Y:S01]  /*16aa0*/  FMUL.FTZ R121, R103, R3 ;  /* 0x0000000367797220 */ /* 0x000fe20000410000 */
        /* <DEDUP_REMOVED lines=16> */
[-C--:B--2---:R-:W-:Y:S01]  /*16bb0*/  FMUL.FTZ R118, R110, R0.reuse ;  /* 0x000000006e767220 */ /* 0x084fe20000410000 */
[----:B------:R-:W-:Y:S01]  /*16bc0*/  FMUL.FTZ R119, R111, R0 ;  /* 0x000000006f777220 */ /* 0x000fe20000410000 */
[----:B------:R-:W-:Y:S01]  /*16bd0*/  IMAD.MOV.U32 R11, RZ, RZ, R124 ;  /* 0x000000ffff0b7224 */ /* 0x000fe200078e007c */
[----:B------:R-:W-:Y:S01]  /*16be0*/  F2FP.BF16.F32.PACK_AB R3, R226, R188 ;  /* 0x000000bce203723e */ /* 0x000fe200000010ff */
[----:B------:R-:W-:Y:S01]  /*16bf0*/  IMAD.MOV.U32 R7, RZ, RZ, R212 ;  /* 0x000000ffff077224 */ /* 0x000fe200078e00d4 */
[----:B------:R-:W-:Y:S01]  /*16c00*/  F2FP.BF16.F32.PACK_AB R2, R125, R227 ;  /* 0x000000e37d02723e */ /* 0x000fe200000010ff */
        /* <DEDUP_REMOVED lines=22> */
[----:B-1----:R-:W-:Y:S01]  /*16d70*/  FFMA.FTZ R18, R194, R0, R25 ;  /* 0x00000000c2127223 */ /* 0x002fe20000010019 */
[----:B------:R-:W-:Y:S01]  /*16d80*/  F2FP.BF16.F32.PACK_AB R0, R185, R182 ;  /* 0x000000b6b900723e */ /* 0x000fe200000010ff */
[----:B------:R-:W-:Y:S01]  /*16d90*/  IMAD.MOV.U32 R103, RZ, RZ, R122 ;  /* 0x000000ffff677224 */ /* 0x000fe200078e007a */
[C---:B------:R-:W-:Y:S01]  /*16da0*/  PRMT R175, R3.reuse, 0x7632, R175 ;  /* 0x0000763203af7816 */ /* 0x040fe200000000af */
[----:B------:R-:W-:Y:S01]  /*16db0*/  IMAD.MOV.U32 R122, RZ, RZ, R11 ;  /* 0x000000ffff7a7224 */ /* 0x000fe200078e000b */
[----:B------:R-:W-:Y:S01]  /*16dc0*/  PRMT R173, R2, 0x7632, R173 ;  /* 0x0000763202ad7816 */ /* 0x000fe200000000ad */
[----:B------:R-:W-:Y:S01]  /*16dd0*/  IMAD.MOV.U32 R115, RZ, RZ, R126 ;  /* 0x000000ffff737224 */ /* 0x000fe200078e007e */
[----:B------:R-:W-:Y:S01]  /*16de0*/  PRMT R171, R0, 0x7632, R171 ;  /* 0x0000763200ab7816 */ /* 0x000fe200000000ab */
[----:B------:R-:W-:Y:S01]  /*16df0*/  @!P5 HFMA2.BF16_V2 R46, -RZ.H0_H0, RZ.H0_H0, -R175.H0_H0 ;  /* 0x200000ffff2ed231 */ /* 0x000fe200003409af */
[----:B------:R-:W-:Y:S01]  /*16e00*/  PRMT R191, R3, 0x7610, R191 ;  /* 0x0000761003bf7816 */ /* 0x000fe200000000bf */
[----:B------:R-:W-:Y:S01]  /*16e10*/  @!P3 HFMA2.BF16_V2 R49, -RZ.H0_H0, RZ.H0_H0, -R173.H0_H0 ;  /* 0x200000ffff31b231 */ /* 0x000fe200003409ad */
[----:B------:R-:W-:Y:S01]  /*16e20*/  PRMT R174, R2, 0x7610, R174 ;  /* 0x0000761002ae7816 */ /* 0x000fe200000000ae */
[----:B------:R-:W-:Y:S01]  /*16e30*/  IMAD.MOV.U32 R11, RZ, RZ, R4 ;  /* 0x000000ffff0b7224 */ /* 0x000fe200078e0004 */
[----:B------:R-:W-:Y:S01]  /*16e40*/  PRMT R172, R0, 0x7610, R172 ;  /* 0x0000761000ac7816 */ /* 0x000fe200000000ac */
[----:B------:R-:W-:-:S02]  /*16e50*/  @!P1 HFMA2.BF16_V2 R43, -RZ.H0_H0, RZ.H0_H0, -R171.H0_H0 ;  /* 0x200000ffff2b9231 */ /* 0x000fc400003409ab */
[----:B------:R-:W-:Y:S01]  /*16e60*/  IMAD.MOV.U32 R4, RZ, RZ, R184 ;  /* 0x000000ffff047224 */ /* 0x000fe200078e00b8 */
[----:B------:R-:W-:Y:S01]  /*16e70*/  PRMT R126, R191, 0x5410, R175 ;  /* 0x00005410bf7e7816 */ /* 0x000fe200000000af */
[----:B------:R-:W-:Y:S01]  /*16e80*/  @!P4 HFMA2.BF16_V2 R50, -RZ.H0_H0, RZ.H0_H0, -R174.H0_H0 ;  /* 0x200000ffff32c231 */ /* 0x000fe200003409ae */
[----:B------:R-:W-:Y:S01]  /*16e90*/  PRMT R184, R174, 0x5410, R173 ;  /* 0x00005410aeb87816 */ /* 0x000fe200000000ad */
[----:B------:R-:W-:Y:S01]  /*16ea0*/  IMAD.MOV.U32 R194, RZ, RZ, R114 ;  /* 0x000000ffffc27224 */ /* 0x000fe200078e0072 */
[----:B------:R-:W-:Y:S01]  /*16eb0*/  @!P5 PRMT R175, R46, 0x5410, RZ ;  /* 0x000054102eafd816 */ /* 0x000fe200000000ff */
[----:B------:R-:W-:Y:S01]  /*16ec0*/  IMAD.MOV.U32 R114, RZ, RZ, R123 ;  /* 0x000000ffff727224 */ /* 0x000fe200078e007b */
[----:B------:R-:W-:Y:S01]  /*16ed0*/  @!P3 PRMT R173, R49, 0x5410, RZ ;  /* 0x0000541031adb816 */ /* 0x000fe200000000ff */
[----:B------:R-:W-:Y:S01]  /*16ee0*/  IMAD.MOV.U32 R49, RZ, RZ, R115 ;  /* 0x000000ffff317224 */ /* 0x000fe200078e0073 */
[----:B------:R-:W-:Y:S01]  /*16ef0*/  PRMT R46, R172, 0x5410, R171 ;  /* 0x00005410ac2e7816 */ /* 0x000fe200000000ab */
[----:B------:R-:W-:Y:S01]  /*16f00*/  IMAD.MOV.U32 R115, RZ, RZ, R127 ;  /* 0x000000ffff737224 */ /* 0x000fe200078e007f */
[----:B------:R-:W-:Y:S01]  /*16f10*/  @!P1 PRMT R171, R43, 0x5410, RZ ;  /* 0x000054102bab9816 */ /* 0x000fe200000000ff */
[----:B------:R-:W-:-:S02]  /*16f20*/  IMAD.MOV.U32 R127, RZ, RZ, R14 ;  /* 0x000000ffff7f7224 */ /* 0x000fc400078e000e */
[----:B------:R-:W-:Y:S02]  /*16f30*/  @!P6 HFMA2.BF16_V2 R42, -RZ.H0_H0, RZ.H0_H0, -R191.H0_H0 ;  /* 0x200000ffff2ae231 */ /* 0x000fe400003409bf */
[----:B------:R-:W-:Y:S01]  /*16f40*/  IMAD.MOV.U32 R43, RZ, RZ, R15 ;  /* 0x000000ffff2b7224 */ /* 0x000fe200078e000f */
[----:B------:R-:W-:Y:S01]  /*16f50*/  @!P4 PRMT R174, R50, 0x5410, RZ ;  /* 0x0000541032aec816 */ /* 0x000fe200000000ff */
[----:B------:R-:W-:-:S04]  /*16f60*/  IMAD.WIDE.U32 R14, R108, -0x326172a9, RZ ;  /* 0xcd9e8d576c0e7825 */ /* 0x000fc800078e00ff */
[----:B------:R-:W-:Y:S01]  /*16f70*/  @!P2 HFMA2.BF16_V2 R45, -RZ.H0_H0, RZ.H0_H0, -R172.H0_H0 ;  /* 0x200000ffff2da231 */ /* 0x000fe200003409ac */
[----:B------:R-:W-:Y:S01]  /*16f80*/  @!P6 PRMT R191, R42, 0x5410, RZ ;  /* 0x000054102abfe816 */ /* 0x000fe200000000ff */
[----:B------:R-:W-:Y:S01]  /*16f90*/  IMAD.MOV.U32 R123, RZ, RZ, R8 ;  /* 0x000000ffff7b7224 */ /* 0x000fe200078e0008 */
[----:B------:R-:W-:Y:S01]  /*16fa0*/  LOP3.LUT R0, R15, R7, RZ, 0x3c, !PT ;  /* 0x000000070f007212 */ /* 0x000fe200078e3cff */
[----:B------:R-:W-:Y:S01]  /*16fb0*/  IMAD.MOV.U32 R50, RZ, RZ, R103 ;  /* 0x000000ffff327224 */ /* 0x000fe200078e0067 */
[----:B------:R-:W-:Y:S01]  /*16fc0*/  LOP3.LUT R2, R111, UR42, R14, 0x96, !PT ;  /* 0x0000002a6f027c12 */ /* 0x000fe2000f8e960e */
[----:B------:R-:W-:Y:S01]  /*16fd0*/  IMAD.MOV.U32 R103, RZ, RZ, R123 ;  /* 0x000000ffff677224 */ /* 0x000fe200078e007b */
[----:B------:R-:W-:Y:S01]  /*16fe0*/  @!P2 PRMT R172, R45, 0x5410, RZ ;  /* 0x000054102daca816 */ /* 0x000fe200000000ff */
[----:B------:R-:W-:Y:S02]  /*16ff0*/  IMAD.MOV.U32 R123, RZ, RZ, R13 ;  /* 0x000000ffff7b7224 */ /* 0x000fe400078e000d */
[----:B------:R-:W-:-:S02]  /*17000*/  IMAD.MOV.U32 R42, RZ, RZ, R12 ;  /* 0x000000ffff2a7224 */ /* 0x000fc400078e000c */
[----:B------:R-:W-:-:S04]  /*17010*/  IMAD.WIDE.U32 R12, R0, -0x2daee0ad, RZ ;  /* 0xd2511f53000c7825 */ /* 0x000fc800078e00ff */
[----:B------:R-:W-:Y:S01]  /*17020*/  IMAD.MOV.U32 R105, RZ, RZ, R11 ;  /* 0x000000ffff697224 */ /* 0x000fe200078e000b */
[----:B------:R-:W-:Y:S01]  /*17030*/  LOP3.LUT R0, R13, UR41, R220, 0x96, !PT ;  /* 0x000000290d007c12 */ /* 0x000fe2000f8e96dc */
[----:B------:R-:W-:Y:S02]  /*17040*/  IMAD.MOV.U32 R106, RZ, RZ, R10 ;  /* 0x000000ffff6a7224 */ /* 0x000fe400078e000a */
[----:B------:R-:W-:-:S04]  /*17050*/  IMAD.WIDE.U32 R2, R2, -0x2daee0ad, RZ ;  /* 0xd2511f5302027825 */ /* 0x000fc800078e00ff */
[----:B------:R-:W-:Y:S01]  /*17060*/  IMAD.WIDE.U32 R10, R0, -0x326172a9, RZ ;  /* 0xcd9e8d57000a7825 */ /* 0x000fe200078e00ff */
[----:B------:R-:W-:-:S03]  /*17070*/  LOP3.LUT R0, R3, UR39, R12, 0x96, !PT ;  /* 0x0000002703007c12 */ /* 0x000fc6000f8e960c */
[----:B------:R-:W-:Y:S01]  /*17080*/  IMAD.MOV.U32 R8, RZ, RZ, R212 ;  /* 0x000000ffff087224 */ /* 0x000fe200078e00d4 */
[----:B------:R-:W-:Y:S01]  /*17090*/  LOP3.LUT R3, R11, UR40, R110, 0x96, !PT ;  /* 0x000000280b037c12 */ /* 0x000fe2000f8e966e */
[----:B------:R-:W-:Y:S02]  /*170a0*/  IMAD.MOV.U32 R107, RZ, RZ, R4 ;  /* 0x000000ffff6b7224 */ /* 0x000fe400078e0004 */
[----:B------:R-:W-:Y:S02]  /*170b0*/  IMAD.MOV.U32 R109, RZ, RZ, R8 ;  /* 0x000000ffff6d7224 */ /* 0x000fe400078e0008 */
[----:B------:R-:W-:-:S04]  /*170c0*/  IMAD.WIDE.U32 R4, R3, -0x2daee0ad, RZ ;  /* 0xd2511f5303047825 */ /* 0x000fc800078e00ff */
[----:B------:R-:W-:Y:S02]  /*170d0*/  IMAD.MOV.U32 R45, RZ, RZ, R9 ;  /* 0x000000ffff2d7224 */ /* 0x000fe400078e0009 */
[----:B------:R-:W-:Y:S01]  /*170e0*/  IMAD.WIDE.U32 R8, R0, -0x326172a9, RZ ;  /* 0xcd9e8d5700087825 */ /* 0x000fe200078e00ff */
[----:B------:R-:W-:-:S03]  /*170f0*/  LOP3.LUT R0, R5, UR37, R2, 0x96, !PT ;  /* 0x0000002505007c12 */ /* 0x000fc6000f8e9602 */
[----:B------:R-:W-:Y:S01]  /*17100*/  IMAD.MOV.U32 R212, RZ, RZ, R206 ;  /* 0x000000ffffd47224 */ /* 0x000fe200078e00ce */
[----:B------:R-:W-:Y:S01]  /*17110*/  LOP3.LUT R3, R9, UR38, R10, 0x96, !PT ;  /* 0x0000002609037c12 */ /* 0x000fe2000f8e960a */
[----:B------:R-:W-:Y:S02]  /*17120*/  IMAD.MOV.U32 R206, RZ, RZ, R22 ;  /* 0x000000ffffce7224 */ /* 0x000fe400078e0016 */
[----:B------:R-:W-:Y:S01]  /*17130*/  FADD.FTZ R22, R157, R6 ;  /* 0x000000069d167221 */ /* 0x000fe20000010000 */
[----:B------:R-:W-:Y:S02]  /*17140*/  IMAD.MOV.U32 R5, RZ, RZ, R7 ;  /* 0x000000ffff057224 */ /* 0x000fe400078e0007 */
[----:B------:R-:W-:-:S04]  /*17150*/  IMAD.WIDE.U32 R6, R0, -0x326172a9, RZ ;  /* 0xcd9e8d5700067825 */ /* 0x000fc800078e00ff */
[----:B------:R-:W-:Y:S01]  /*17160*/  IMAD.WIDE.U32 R2, R3, -0x2daee0ad, RZ ;  /* 0xd2511f5303027825 */ /* 0x000fe200078e00ff */
[----:B------:R-:W-:Y:S02]  /*17170*/  LOP3.LUT R0, R7, UR36, R8, 0x96, !PT ;  /* 0x0000002407007c12 */ /* 0x000fe4000f8e9608 */
[----:B------:R-:W-:Y:S02]  /*17180*/  LOP3.LUT R7, R21, UR42, R14, 0x96, !PT ;  /* 0x0000002a15077c12 */ /* 0x000fe4000f8e960e */
[----:B------:R-:W-:Y:S01]  /*17190*/  LOP3.LUT R3, R3, UR35, R4, 0x96, !PT ;  /* 0x0000002303037c12 */ /* 0x000fe2000f8e9604 */
[----:B------:R-:W-:-:S05]  /*171a0*/  IMAD.WIDE.U32 R8, R0, -0x2daee0ad, RZ ;  /* 0xd2511f5300087825 */ /* 0x000fca00078e00ff */
[----:B------:R-:W-:Y:S01]  /*171b0*/  LOP3.LUT R2, R9, UR29, R2, 0x96, !PT ;  /* 0x0000001d09027c12 */ /* 0x000fe2000f8e9602 */
[----:B------:R-:W-:Y:S02]  /*171c0*/  IMAD.MOV.U32 R9, RZ, RZ, R5 ;  /* 0x000000ffff097224 */ /* 0x000fe400078e0005 */
[----:B------:R-:W-:-:S04]  /*171d0*/  IMAD.WIDE.U32 R4, R3, -0x326172a9, RZ ;  /* 0xcd9e8d5703047825 */ /* 0x000fc800078e00ff */
[----:B------:R-:W-:Y:S01]  /*171e0*/  IMAD.WIDE.U32 R2, R2, -0x326172a9, RZ ;  /* 0xcd9e8d5702027825 */ /* 0x000fe200078e00ff */
[----:B------:R-:W-:-:S03]  /*171f0*/  LOP3.LUT R6, R5, UR30, R6, 0x96, !PT ;  /* 0x0000001e05067c12 */ /* 0x000fc6000f8e9606 */
[----:B------:R-:W-:Y:S01]  /*17200*/  IMAD.MOV.U32 R5, RZ, RZ, R9 ;  /* 0x000000ffff057224 */ /* 0x000fe200078e0009 */
[----:B------:R-:W-:Y:S02]  /*17210*/  LOP3.LUT R0, R3, UR22, R4, 0x96, !PT ;  /* 0x0000001603007c12 */ /* 0x000fe4000f8e9604 */
[----:B------:R-:W-:Y:S01]  /*17220*/  LOP3.LUT R9, R11, UR40, R20, 0x96, !PT ;  /* 0x000000280b097c12 */ /* 0x000fe2000f8e9614 */
[----:B------:R-:W-:Y:S01]  /*17230*/  IMAD.MOV.U32 R21, RZ, RZ, R5 ;  /* 0x000000ffff157224 */ /* 0x000fe200078e0005 */
[----:B------:R-:W-:Y:S01]  /*17240*/  LOP3.LUT R4, R0, 0xff, RZ, 0xc0, !PT ;  /* 0x000000ff00047812 */ /* 0x000fe200078ec0ff */
[----:B------:R-:W-:Y:S01]  /*17250*/  IMAD.MOV.U32 R11, RZ, RZ, R192 ;  /* 0x000000ffff0b7224 */ /* 0x000fe200078e00c0 */
[----:B------:R-:W1:Y:S01]  /*17260*/  MUFU.EX2 R5, R17 ;  /* 0x0000001100057308 */ /* 0x000e620000000800 */
[----:B------:R-:W2:Y:S01]  /*17270*/  LDL.LU R192, [R1+0x1e0] ;  /* 0x0001e00001c07983 */ /* 0x000ea20000300800 */
        /* <DEDUP_REMOVED lines=8> */
[----:B------:R-:W-:-:S04]  /*17300*/  LOP3.LUT R0, R2, 0xff, RZ, 0xc0, !PT ;  /* 0x000000ff02007812 */ /* 0x000fc800078ec0ff */
[----:B------:R-:W-:Y:S02]  /*17310*/  ISETP.LE.U32.AND P3, PT, R0, UR12, PT ;  /* 0x0000000c00007c0c */ /* 0x000fe4000bf63070 */
[----:B------:R-:W-:Y:S01]  /*17320*/  SHF.R.U32.HI R0, RZ, 0x18, R2 ;  /* 0x00000018ff007819 */ /* 0x000fe20000011602 */
[----:B------:R-:W-:Y:S02]  /*17330*/  IMAD.MOV.U32 R20, RZ, RZ, R170 ;  /* 0x000000ffff147224 */ /* 0x000fe400078e00aa */
[C---:B-1----:R-:W-:Y:S01]  /*17340*/  FADD.FTZ R19, R5.reuse, R19 ;  /* 0x0000001305137221 */ /* 0x042fe20000010000 */
[----:B------:R-:W3:Y:S01]  /*17350*/  LDL.LU R170, [R1+0x1dc] ;  /* 0x0001dc0001aa7983 */ /* 0x000ee20000300800 */
[----:B------:R-:W-:Y:S02]  /*17360*/  ISETP.LE.U32.AND P5, PT, R0, UR12, PT ;  /* 0x0000000c00007c0c */ /* 0x000fe4000bfa3070 */
[----:B------:R-:W-:Y:S01]  /*17370*/  F2FP.BF16.F32.PACK_AB R0, R5, R37 ;  /* 0x000000250500723e */ /* 0x000fe200000010ff */
[----:B------:R-:W-:-:S02]  /*17380*/  IMAD.MOV.U32 R5, RZ, RZ, R169 ;  /* 0x000000ffff057224 */ /* 0x000fc400078e00a9 */
[----:B------:R-:W4:Y:S01]  /*17390*/  LDL.LU R169, [R1+0x1d8] ;  /* 0x0001d80001a97983 */ /* 0x000f220000300800 */
[----:B------:R-:W-:Y:S02]  /*173a0*/  IMAD.MOV.U32 R17, RZ, RZ, R11 ;  /* 0x000000ffff117224 */ /* 0x000fe400078e000b */
[--C-:B------:R-:W-:Y:S01]  /*173b0*/  FADD.FTZ R11, R158, R16.reuse ;  /* 0x000000109e0b7221 */ /* 0x100fe20000010000 */
[----:B------:R-:W-:Y:S02]  /*173c0*/  LOP3.LUT R3, R2, 0xffff, RZ, 0xc0, !PT ;  /* 0x0000ffff02037812 */ /* 0x000fe400078ec0ff */
[C---:B------:R-:W-:Y:S02]  /*173d0*/  PRMT R16, R0.reuse, 0x7610, R16 ;  /* 0x0000761000107816 */ /* 0x040fe40000000010 */
[----:B------:R-:W-:Y:S02]  /*173e0*/  SHF.R.U32.HI R2, RZ, 0x10, R2 ;  /* 0x00000010ff027819 */ /* 0x000fe40000011602 */
[----:B------:R-:W-:Y:S01]  /*173f0*/  PRMT R15, R0, 0x7632, R15 ;  /* 0x00007632000f7816 */ /* 0x000fe2000000000f */
[----:B------:R-:W-:Y:S01]  /*17400*/  @!P6 HFMA2.BF16_V2 R55, -RZ.H0_H0, RZ.H0_H0, -R16.H0_H0 ;  /* 0x200000ffff37e231 */ /* 0x000fe20000340910 */
[----:B------:R-:W-:Y:S01]  /*17410*/  LOP3.LUT R0, R2, 0xff, RZ, 0xc0, !PT ;  /* 0x000000ff02007812 */ /* 0x000fe200078ec0ff */
[----:B------:R-:W-:-:S02]  /*17420*/  IMAD.MOV.U32 R2, RZ, RZ, R5 ;  /* 0x000000ffff027224 */ /* 0x000fc400078e0005 */
[----:B------:R1:W1:Y:S02]  /*17430*/  MUFU.EX2 R5, R23 ;  /* 0x0000001700057308 */ /* 0x0002640000000800 */
[----:B-1----:R-:W-:Y:S01]  /*17440*/  IMAD.MOV.U32 R23, RZ, RZ, R45 ;  /* 0x000000ffff177224 */ /* 0x002fe200078e002d */
[----:B------:R-:W-:Y:S02]  /*17450*/  PRMT R45, R16, 0x5410, R15 ;  /* 0x00005410102d7816 */ /* 0x000fe4000000000f */
[----:B------:R-:W-:Y:S01]  /*17460*/  @!P6 PRMT R16, R55, 0x5410, RZ ;  /* 0x000054103710e816 */ /* 0x000fe200000000ff */
[----:B------:R-:W-:Y:S02]  /*17470*/  IMAD.MOV.U32 R55, RZ, RZ, R168 ;  /* 0x000000ffff377224 */ /* 0x000fe400078e00a8 */
[----:B------:R-:W2:Y:S01]  /*17480*/  LDL.LU R168, [R1+0x1d4] ;  /* 0x0001d40001a87983 */ /* 0x000ea20000300800 */
[----:B------:R-:W-:Y:S02]  /*17490*/  ISETP.LE.U32.AND P6, PT, R0, UR12, PT ;  /* 0x0000000c00007c0c */ /* 0x000fe4000bfc3070 */
[----:B------:R-:W-:-:S02]  /*174a0*/  LOP3.LUT R4, R4, 0xff, RZ, 0xc0, !PT ;  /* 0x000000ff04047812 */ /* 0x000fc400078ec0ff */
[----:B------:R-:W-:Y:S01]  /*174b0*/  SHF.R.U32.HI R0, RZ, 0x8, R3 ;  /* 0x00000008ff007819 */ /* 0x000fe20000011603 */
[----:B------:R-:W-:Y:S01]  /*174c0*/  @!P1 HFMA2.BF16_V2 R57, -RZ.H0_H0, RZ.H0_H0, -R15.H0_H0 ;  /* 0x200000ffff399231 */ /* 0x000fe2000034090f */
[----:B------:R-:W-:Y:S02]  /*174d0*/  ISETP.LE.U32.AND P4, PT, R4, UR12, PT ;  /* 0x0000000c04007c0c */ /* 0x000fe4000bf83070 */
[----:B------:R-:W-:Y:S02]  /*174e0*/  LOP3.LUT R0, R0, 0xffff, RZ, 0xc0, !PT ;  /* 0x0000ffff00007812 */ /* 0x000fe400078ec0ff */
[----:B------:R-:W-:Y:S01]  /*174f0*/  F2FP.BF16.F32.PACK_AB R4, R5, R25 ;  /* 0x000000190504723e */ /* 0x000fe200000010ff */
[----:B------:R-:W-:Y:S01]  /*17500*/  IMAD.MOV.U32 R3, RZ, RZ, R144 ;  /* 0x000000ffff037224 */ /* 0x000fe200078e0090 */
[----:B------:R-:W-:Y:S01]  /*17510*/  @!P1 PRMT R15, R57, 0x5410, RZ ;  /* 0x00005410390f9816 */ /* 0x000fe200000000ff */
[----:B------:R1:W-:Y:S01]  /*17520*/  MUFU.EX2 R25, R30 ;  /* 0x0000001e00197308 */ /* 0x0003e20000000800 */
[----:B------:R-:W-:Y:S01]  /*17530*/  ISETP.LE.U32.AND P1, PT, R0, UR12, PT ;  /* 0x0000000c00007c0c */ /* 0x000fe2000bf23070 */
[----:B------:R-:W-:Y:S01]  /*17540*/  IMAD.MOV.U32 R0, RZ, RZ, R17 ;  /* 0x000000ffff007224 */ /* 0x000fe200078e0011 */
[C---:B------:R-:W-:Y:S01]  /*17550*/  PRMT R14, R4.reuse, 0x7632, R14 ;  /* 0x00007632040e7816 */ /* 0x040fe2000000000e */
[----:B------:R-:W-:Y:S01]  /*17560*/  IMAD.MOV.U32 R57, RZ, RZ, R3 ;  /* 0x000000ffff397224 */ /* 0x000fe200078e0003 */
[----:B------:R-:W-:Y:S01]  /*17570*/  PRMT R13, R4, 0x7610, R13 ;  /* 0x00007610040d7816 */ /* 0x000fe2000000000d */
[----:B------:R-:W2:Y:S02]  /*17580*/  LDL.LU R144, [R1+0x1d0] ;  /* 0x0001d00001907983 */ /* 0x000ea40000300800 */
[----:B------:R1:W1:Y:S01]  /*17590*/  MUFU.EX2 R17, R24 ;  /* 0x0000001800117308 */ /* 0x0002620000000800 */
[----:B------:R-:W-:-:S02]  /*175a0*/  @!P2 HFMA2.BF16_V2 R59, -RZ.H0_H0, RZ.H0_H0, -R14.H0_H0 ;  /* 0x200000ffff3ba231 */ /* 0x000fc4000034090e */
[----:B------:R-:W-:Y:S02]  /*175b0*/  @!P4 HFMA2.BF16_V2 R64, -RZ.H0_H0, RZ.H0_H0, -R13.H0_H0 ;  /* 0x200000ffff40c231 */ /* 0x000fe4000034090d */
[----:B-1----:R-:W-:Y:S01]  /*175c0*/  IMAD.MOV.U32 R30, RZ, RZ, R43 ;  /* 0x000000ffff1e7224 */ /* 0x002fe200078e002b */
[----:B------:R-:W-:Y:S01]  /*175d0*/  PRMT R43, R13, 0x5410, R14 ;  /* 0x000054100d2b7816 */ /* 0x000fe2000000000e */
[----:B------:R-:W-:Y:S02]  /*175e0*/  IMAD.MOV.U32 R24, RZ, RZ, R2 ;  /* 0x000000ffff187224 */ /* 0x000fe400078e0002 */
[----:B------:R-:W-:Y:S01]  /*175f0*/  IMAD.WIDE.U32 R2, R6, -0x2daee0ad, RZ ;  /* 0xd2511f5306027825 */ /* 0x000fe200078e00ff */
[----:B------:R-:W-:-:S03]  /*17600*/  @!P2 PRMT R14, R59, 0x5410, RZ ;  /* 0x000054103b0ea816 */ /* 0x000fc600000000ff */
[----:B------:R-:W-:Y:S01]  /*17610*/  IMAD.MOV.U32 R6, RZ, RZ, R0 ;  /* 0x000000ffff067224 */ /* 0x000fe200078e0000 */
[----:B------:R-:W-:Y:S01]  /*17620*/  LOP3.LUT R0, R3, UR25, R8, 0x96, !PT ;  /* 0x0000001903007c12 */ /* 0x000fe2000f8e9608 */
[----:B------:R-:W-:Y:S02]  /*17630*/  IMAD.MOV.U32 R59, RZ, RZ, R21 ;  /* 0x000000ffff3b7224 */ /* 0x000fe400078e0015 */
[----:B------:R-:W-:Y:S01]  /*17640*/  IMAD.MOV.U32 R8, RZ, RZ, R6 ;  /* 0x000000ffff087224 */ /* 0x000fe200078e0006 */
[----:B------:R-:W-:Y:S02]  /*17650*/  SHF.R.U32.HI R4, RZ, 0x10, R0 ;  /* 0x00000010ff047819 */ /* 0x000fe40000011600 */
[----:B------:R-:W-:Y:S01]  /*17660*/  @!P4 PRMT R13, R64, 0x5410, RZ ;  /* 0x00005410400dc816 */ /* 0x000fe200000000ff */
[----:B------:R-:W-:Y:S01]  /*17670*/  IMAD.MOV.U32 R64, RZ, RZ, R59 ;  /* 0x000000ffff407224 */ /* 0x000fe200078e003b */
[----:B------:R-:W-:Y:S01]  /*17680*/  LOP3.LUT R4, R4, 0xff, RZ, 0xc0, !PT ;  /* 0x000000ff04047812 */ /* 0x000fe200078ec0ff */
[----:B------:R-:W-:-:S02]  /*17690*/  IMAD.MOV.U32 R59, RZ, RZ, R8 ;  /* 0x000000ffff3b7224 */ /* 0x000fc400078e0008 */
[----:B------:R-:W-:Y:S02]  /*176a0*/  IMAD.MOV.U32 R8, RZ, RZ, R24 ;  /* 0x000000ffff087224 */ /* 0x000fe400078e0018 */
[----:B------:R-:W-:Y:S01]  /*176b0*/  FADD.FTZ R6, R5, R18 ;  /* 0x0000001205067221 */ /* 0x000fe20000010000 */
[----:B------:R-:W-:Y:S01]  /*176c0*/  IMAD.MOV.U32 R24, RZ, RZ, R57 ;  /* 0x000000ffff187224 */ /* 0x000fe200078e0039 */
[----:B------:R-:W-:Y:S01]  /*176d0*/  ISETP.LE.U32.AND P2, PT, R4, UR12, PT ;  /* 0x0000000c04007c0c */ /* 0x000fe2000bf43070 */
[----:B------:R-:W-:Y:S01]  /*176e0*/  IMAD.MOV.U32 R57, RZ, RZ, R23 ;  /* 0x000000ffff397224 */ /* 0x000fe200078e0017 */
[----:B------:R-:W-:Y:S01]  /*176f0*/  MUFU.EX2 R5, R31 ;  /* 0x0000001f00057308 */ /* 0x000fe20000000800 */
[----:B------:R-:W-:-:S07]  /*17700*/  F2FP.BF16.F32.PACK_AB R4, R25, R17 ;  /* 0x000000111904723e */ /* 0x000fce00000010ff */
[----:B------:R-:W1:Y:S01]  /*17710*/  MUFU.EX2 R23, R32 ;  /* 0x0000002000177308 */ /* 0x000e620000000800 */
[----:B------:R-:W-:-:S07]  /*17720*/  IMAD.MOV.U32 R18, RZ, RZ, R42 ;  /* 0x000000ffff127224 */ /* 0x000fce00078e002a */
[----:B------:R-:W-:Y:S08]  /*17730*/  MUFU.EX2 R31, R33 ;  /* 0x00000021001f7308 */ /* 0x000ff00000000800 */
[----:B------:R1:W2:Y:S08]  /*17740*/  MUFU.EX2 R32, R36 ;  /* 0x0000002400207308 */ /* 0x0002b00000000800 */
[----:B------:R-:W-:Y:S01]  /*17750*/  MUFU.EX2 R35, R35 ;  /* 0x0000002300237308 */ /* 0x000fe20000000800 */
[----:B-1----:R-:W-:-:S02]  /*17760*/  IMAD.MOV.U32 R36, RZ, RZ, R8 ;  /* 0x000000ffff247224 */ /* 0x002fc400078e0008 */
[----:B------:R-:W-:Y:S01]  /*17770*/  FADD.FTZ R21, R159, R22 ;  /* 0x000000169f157221 */ /* 0x000fe20000010000 */
[----:B------:R-:W-:Y:S01]  /*17780*/  FADD.FTZ R22, R147, R11 ;  /* 0x0000000b93167221 */ /* 0x000fe20000010000 */
[----:B------:R-:W-:-:S03]  /*17790*/  FADD.FTZ R19, R17, R19 ;  /* 0x0000001311137221 */ /* 0x000fc60000010000 */
[----:B------:R-:W-:Y:S01]  /*177a0*/  MUFU.EX2 R33, R39 ;  /* 0x0000002700217308 */ /* 0x000fe20000000800 */
[C---:B---3--:R-:W-:Y:S02]  /*177b0*/  PRMT R170, R4.reuse, 0x7610, R170 ;  /* 0x0000761004aa7816 */ /* 0x048fe400000000aa */
[----:B----4-:R-:W-:Y:S02]  /*177c0*/  PRMT R169, R4, 0x7632, R169 ;  /* 0x0000763204a97816 */ /* 0x010fe400000000a9 */
[----:B------:R-:W-:Y:S01]  /*177d0*/  LOP3.LUT R4, R0, 0xff, RZ, 0xc0, !PT ;  /* 0x000000ff00047812 */ /* 0x000fe200078ec0ff */
[----:B------:R-:W-:Y:S02]  /*177e0*/  @!P3 HFMA2.BF16_V2 R76, -RZ.H0_H0, RZ.H0_H0, -R170.H0_H0 ;  /* 0x200000ffff4cb231 */ /* 0x000fe400003409aa */
[----:B------:R-:W-:Y:S01]  /*177f0*/  @!P1 HFMA2.BF16_V2 R65, -RZ.H0_H0, RZ.H0_H0, -R169.H0_H0 ;  /* 0x200000ffff419231 */ /* 0x000fe200003409a9 */
[----:B------:R-:W-:Y:S02]  /*17800*/  ISETP.LE.U32.AND P4, PT, R4, UR12, PT ;  /* 0x0000000c04007c0c */ /* 0x000fe4000bf83070 */
[----:B------:R-:W-:-:S02]  /*17810*/  SHF.R.U32.HI R4, RZ, 0x18, R0 ;  /* 0x00000018ff047819 */ /* 0x000fc40000011600 */
[----:B------:R-:W-:Y:S02]  /*17820*/  PRMT R42, R170, 0x5410, R169 ;  /* 0x00005410aa2a7816 */ /* 0x000fe400000000a9 */
[----:B------:R-:W-:Y:S02]  /*17830*/  @!P1 PRMT R169, R65, 0x5410, RZ ;  /* 0x0000541041a99816 */ /* 0x000fe400000000ff */
[----:B------:R-:W-:Y:S02]  /*17840*/  ISETP.LE.U32.AND P1, PT, R4, UR12, PT ;  /* 0x0000000c04007c0c */ /* 0x000fe4000bf23070 */
[----:B------:R-:W-:Y:S01]  /*17850*/  @!P3 PRMT R170, R76, 0x5410, RZ ;  /* 0x000054104caab816 */ /* 0x000fe200000000ff */
[----:B------:R-:W-:Y:S01]  /*17860*/  IMAD.MOV.U32 R76, RZ, RZ, R30 ;  /* 0x000000ffff4c7224 */ /* 0x000fe200078e001e */
[----:B------:R-:W-:Y:S01]  /*17870*/  F2FP.BF16.F32.PACK_AB R4, R23, R5 ;  /* 0x000000051704723e */ /* 0x000fe200000010ff */
[----:B------:R-:W1:Y:S01]  /*17880*/  MUFU.EX2 R30, R34 ;  /* 0x00000022001e7308 */ /* 0x000e620000000800 */
[----:B------:R-:W-:Y:S01]  /*17890*/  LOP3.LUT R0, R0, 0xffff, RZ, 0xc0, !PT ;  /* 0x0000ffff00007812 */ /* 0x000fe200078ec0ff */
[----:B------:R-:W-:Y:S01]  /*178a0*/  IMAD.MOV.U32 R65, RZ, RZ, R20 ;  /* 0x000000ffff417224 */ /* 0x000fe200078e0014 */
[----:B------:R-:W-:Y:S01]  /*178b0*/  PRMT R167, R4, 0x7610, R167 ;  /* 0x0000761004a77816 */ /* 0x000fe200000000a7 */
[----:B------:R-:W-:Y:S01]  /*178c0*/  FADD.FTZ R20, R5, R6 ;  /* 0x0000000605147221 */ /* 0x000fe20000010000 */
[----:B------:R-:W-:-:S04]  /*178d0*/  SHF.R.U32.HI R0, RZ, 0x8, R0 ;  /* 0x00000008ff007819 */ /* 0x000fc80000011600 */
[----:B------:R-:W-:Y:S02]  /*178e0*/  LOP3.LUT R0, R0, 0xffff, RZ, 0xc0, !PT ;  /* 0x0000ffff00007812 */ /* 0x000fe400078ec0ff */
[----:B--2---:R-:W-:Y:S01]  /*178f0*/  PRMT R168, R4, 0x7632, R168 ;  /* 0x0000763204a87816 */ /* 0x004fe200000000a8 */
[----:B------:R-:W-:-:S04]  /*17900*/  IMAD.WIDE.U32 R4, R7, -0x2daee0ad, RZ ;  /* 0xd2511f5307047825 */ /* 0x000fc800078e00ff */
[----:B------:R-:W-:Y:S01]  /*17910*/  IMAD.WIDE.U32 R6, R9, -0x2daee0ad, RZ ;  /* 0xd2511f5309067825 */ /* 0x000fe200078e00ff */
[----:B------:R-:W-:Y:S02]  /*17920*/  LOP3.LUT R5, R5, UR39, R12, 0x96, !PT ;  /* 0x0000002705057c12 */ /* 0x000fe4000f8e960c */
[----:B------:R-:W-:Y:S02]  /*17930*/  ISETP.LE.U32.AND P3, PT, R0, UR12, PT ;  /* 0x0000000c00007c0c */ /* 0x000fe4000bf63070 */
[----:B------:R-:W-:Y:S02]  /*17940*/  F2FP.BF16.F32.PACK_AB R0, R32, R31 ;  /* 0x0000001f2000723e */ /* 0x000fe400000010ff */
[----:B------:R-:W-:Y:S01]  /*17950*/  LOP3.LUT R7, R7, UR37, R4, 0x96, !PT ;  /* 0x0000002507077c12 */ /* 0x000fe2000f8e9604 */
        /* <DEDUP_REMOVED lines=10> */
[----:B------:R-:W-:Y:S01]  /*17a00*/  IMAD.WIDE.U32 R10, R0, -0x2daee0ad, RZ ;  /* 0xd2511f53000a7825 */ /* 0x000fe200078e00ff */
[----:B------:R-:W-:-:S03]  /*17a10*/  LOP3.LUT R5, R5, UR35, R6, 0x96, !PT ;  /* 0x0000002305057c12 */ /* 0x000fc6000f8e9606 */
[----:B------:R-:W-:Y:S01]  /*17a20*/  @!P6 HFMA2.BF16_V2 R78, -RZ.H0_H0, RZ.H0_H0, -R167.H0_H0 ;  /* 0x200000ffff4ee231 */ /* 0x000fe200003409a7 */
[----:B------:R-:W-:Y:S01]  /*17a30*/  LOP3.LUT R6, R11, UR29, R4, 0x96, !PT ;  /* 0x0000001d0b067c12 */ /* 0x000fe2000f8e9604 */
[----:B------:R-:W-:Y:S01]  /*17a40*/  IMAD.WIDE.U32 R4, R5, -0x326172a9, RZ ;  /* 0xcd9e8d5705047825 */ /* 0x000fe200078e00ff */
[----:B------:R-:W-:-:S03]  /*17a50*/  PRMT R34, R167, 0x5410, R168 ;  /* 0x00005410a7227816 */ /* 0x000fc600000000a8 */
[----:B------:R-:W-:Y:S01]  /*17a60*/  @!P4 HFMA2.BF16_V2 R79, -RZ.H0_H0, RZ.H0_H0, -R166.H0_H0 ;  /* 0x200000ffff4fc231 */ /* 0x000fe200003409a6 */
[----:B------:R-:W-:Y:S01]  /*17a70*/  @!P6 PRMT R167, R78, 0x5410, RZ ;  /* 0x000054104ea7e816 */ /* 0x000fe200000000ff */
[----:B------:R-:W-:Y:S01]  /*17a80*/  IMAD.MOV.U32 R78, RZ, RZ, R76 ;  /* 0x000000ffff4e7224 */ /* 0x000fe200078e004c */
[C---:B------:R-:W-:Y:S02]  /*17a90*/  LOP3.LUT R0, R2.reuse, 0xff, RZ, 0xc0, !PT ;  /* 0x000000ff02007812 */ /* 0x040fe400078ec0ff */
[----:B------:R-:W-:Y:S02]  /*17aa0*/  LOP3.LUT R12, R2, 0xffff, RZ, 0xc0, !PT ;  /* 0x0000ffff020c7812 */ /* 0x000fe400078ec0ff */
[--C-:B------:R-:W-:Y:S02]  /*17ab0*/  SHF.R.U32.HI R11, RZ, 0x10, R2.reuse ;  /* 0x00000010ff0b7819 */ /* 0x100fe40000011602 */
[----:B------:R-:W-:Y:S01]  /*17ac0*/  SHF.R.U32.HI R9, RZ, 0x18, R2 ;  /* 0x00000018ff097819 */ /* 0x000fe20000011602 */
[----:B------:R-:W-:Y:S01]  /*17ad0*/  IMAD.WIDE.U32 R2, R6, -0x326172a9, RZ ;  /* 0xcd9e8d5706027825 */ /* 0x000fe200078e00ff */
[----:B------:R-:W-:-:S03]  /*17ae0*/  LOP3.LUT R6, R5, UR30, R8, 0x96, !PT ;  /* 0x0000001e05067c12 */ /* 0x000fc6000f8e9608 */
[----:B------:R-:W-:Y:S02]  /*17af0*/  @!P3 HFMA2.BF16_V2 R80, -RZ.H0_H0, RZ.H0_H0, -R165.H0_H0 ;  /* 0x200000ffff50b231 */ /* 0x000fe400003409a5 */
[----:B------:R-:W-:Y:S01]  /*17b00*/  IMAD.MOV.U32 R76, RZ, RZ, R106 ;  /* 0x000000ffff4c7224 */ /* 0x000fe200078e006a */
[----:B------:R-:W-:Y:S01]  /*17b10*/  PRMT R106, R166, 0x5410, R165 ;  /* 0x00005410a66a7816 */ /* 0x000fe200000000a5 */
[----:B------:R-:W-:Y:S01]  /*17b20*/  @!P5 HFMA2.BF16_V2 R77, -RZ.H0_H0, RZ.H0_H0, -R168.H0_H0 ;  /* 0x200000ffff4dd231 */ /* 0x000fe200003409a8 */
[----:B------:R-:W-:Y:S01]  /*17b30*/  @!P4 PRMT R166, R79, 0x5410, RZ ;  /* 0x000054104fa6c816 */ /* 0x000fe200000000ff */
[----:B------:R-:W-:Y:S01]  /*17b40*/  IMAD.MOV.U32 R79, RZ, RZ, R59 ;  /* 0x000000ffff4f7224 */ /* 0x000fe200078e003b */
[----:B------:R-:W-:Y:S01]  /*17b50*/  ISETP.LE.U32.AND P6, PT, R0, UR12, PT ;  /* 0x0000000c00007c0c */ /* 0x000fe2000bfc3070 */
[----:B------:R-:W-:Y:S02]  /*17b60*/  IMAD.MOV.U32 R59, RZ, RZ, R24 ;  /* 0x000000ffff3b7224 */ /* 0x000fe400078e0018 */
[----:B------:R-:W-:Y:S01]  /*17b70*/  @!P1 HFMA2.BF16_V2 R81, -RZ.H0_H0, RZ.H0_H0, -R164.H0_H0 ;  /* 0x200000ffff519231 */ /* 0x000fe200003409a4 */
[----:B------:R-:W-:Y:S01]  /*17b80*/  LOP3.LUT R4, R3, UR22, R4, 0x96, !PT ;  /* 0x0000001603047c12 */ /* 0x000fe2000f8e9604 */
[----:B------:R-:W-:Y:S01]  /*17b90*/  @!P2 HFMA2.BF16_V2 R82, -RZ.H0_H0, RZ.H0_H0, -R163.H0_H0 ;  /* 0x200000ffff52a231 */ /* 0x000fe200003409a3 */
[C---:B------:R-:W-:Y:S01]  /*17ba0*/  LOP3.LUT R5, R2.reuse, 0xff, RZ, 0xc0, !PT ;  /* 0x000000ff02057812 */ /* 0x040fe200078ec0ff */
[----:B------:R-:W1:Y:S01]  /*17bb0*/  MUFU.EX2 R24, R38 ;  /* 0x0000002600187308 */ /* 0x000e620000000800 */
[----:B------:R-:W-:-:S02]  /*17bc0*/  LOP3.LUT R17, R2, 0xffff, RZ, 0xc0, !PT ;  /* 0x0000ffff02117812 */ /* 0x000fc400078ec0ff */
[--C-:B------:R-:W-:Y:S02]  /*17bd0*/  SHF.R.U32.HI R0, RZ, 0x18, R2.reuse ;  /* 0x00000018ff007819 */ /* 0x100fe40000011602 */
[----:B------:R-:W-:Y:S01]  /*17be0*/  SHF.R.U32.HI R7, RZ, 0x10, R2 ;  /* 0x00000010ff077819 */ /* 0x000fe20000011602 */
[----:B------:R-:W-:Y:S01]  /*17bf0*/  IMAD.WIDE.U32 R2, R6, -0x2daee0ad, RZ ;  /* 0xd2511f5306027825 */ /* 0x000fe200078e00ff */
[----:B------:R-:W-:Y:S02]  /*17c00*/  @!P3 PRMT R165, R80, 0x5410, RZ ;  /* 0x0000541050a5b816 */ /* 0x000fe400000000ff */
[----:B------:R-:W-:Y:S01]  /*17c10*/  @!P5 PRMT R168, R77, 0x5410, RZ ;  /* 0x000054104da8d816 */ /* 0x000fe200000000ff */
[----:B------:R-:W-:Y:S01]  /*17c20*/  IMAD.MOV.U32 R80, RZ, RZ, R105 ;  /* 0x000000ffff507224 */ /* 0x000fe200078e0069 */
[----:B------:R-:W-:Y:S01]  /*17c30*/  PRMT R105, R163, 0x5410, R164 ;  /* 0x00005410a3697816 */ /* 0x000fe200000000a4 */
[----:B------:R-:W-:Y:S01]  /*17c40*/  IMAD.MOV.U32 R77, RZ, RZ, R65 ;  /* 0x000000ffff4d7224 */ /* 0x000fe200078e0041 */
[----:B------:R-:W-:Y:S01]  /*17c50*/  @!P1 PRMT R164, R81, 0x5410, RZ ;  /* 0x0000541051a49816 */ /* 0x000fe200000000ff */
[----:B------:R-:W-:Y:S01]  /*17c60*/  IMAD.MOV.U32 R65, RZ, RZ, R18 ;  /* 0x000000ffff417224 */ /* 0x000fe200078e0012 */
[----:B------:R-:W-:-:S02]  /*17c70*/  @!P2 PRMT R163, R82, 0x5410, RZ ;  /* 0x0000541052a3a816 */ /* 0x000fc400000000ff */
[----:B------:R-:W-:Y:S02]  /*17c80*/  ISETP.LE.U32.AND P5, PT, R0, UR12, PT ;  /* 0x0000000c00007c0c */ /* 0x000fe4000bfa3070 */
[----:B------:R-:W-:Y:S02]  /*17c90*/  ISETP.LE.U32.AND P1, PT, R9, UR12, PT ;  /* 0x0000000c09007c0c */ /* 0x000fe4000bf23070 */
[----:B------:R-:W-:Y:S02]  /*17ca0*/  ISETP.LE.U32.AND P2, PT, R5, UR12, PT ;  /* 0x0000000c05007c0c */ /* 0x000fe4000bf43070 */
[----:B------:R-:W-:Y:S02]  /*17cb0*/  LOP3.LUT R0, R3, UR25, R10, 0x96, !PT ;  /* 0x0000001903007c12 */ /* 0x000fe4000f8e960a */
[C---:B------:R-:W-:Y:S02]  /*17cc0*/  LOP3.LUT R5, R2.reuse, 0xff, RZ, 0xc0, !PT ;  /* 0x000000ff02057812 */ /* 0x040fe400078ec0ff */
[----:B------:R-:W-:-:S02]  /*17cd0*/  LOP3.LUT R18, R2, 0xffff, RZ, 0xc0, !PT ;  /* 0x0000ffff02127812 */ /* 0x000fc400078ec0ff */
[--C-:B------:R-:W-:Y:S02]  /*17ce0*/  SHF.R.U32.HI R10, RZ, 0x10, R2.reuse ;  /* 0x00000010ff0a7819 */ /* 0x100fe40000011602 */
[----:B------:R-:W-:Y:S02]  /*17cf0*/  SHF.R.U32.HI R9, RZ, 0x18, R2 ;  /* 0x00000018ff097819 */ /* 0x000fe40000011602 */
[----:B------:R-:W-:Y:S02]  /*17d00*/  LOP3.LUT R2, R11, 0xff, RZ, 0xc0, !PT ;  /* 0x000000ff0b027812 */ /* 0x000fe400078ec0ff */
[----:B------:R-:W-:Y:S02]  /*17d10*/  SHF.R.U32.HI R3, RZ, 0x8, R12 ;  /* 0x00000008ff037819 */ /* 0x000fe4000001160c */
[----:B------:R-:W-:Y:S02]  /*17d20*/  ISETP.LE.U32.AND P3, PT, R2, UR12, PT ;  /* 0x0000000c02007c0c */ /* 0x000fe4000bf63070 */
[----:B------:R-:W-:Y:S01]  /*17d30*/  LOP3.LUT R2, R3, 0xffff, RZ, 0xc0, !PT ;  /* 0x0000ffff03027812 */ /* 0x000fe200078ec0ff */
[----:B------:R-:W-:Y:S01]  /*17d40*/  FADD.FTZ R6, R80, R21 ;  /* 0x0000001550067221 */ /* 0x000fe20000010000 */
[----:B------:R-:W-:-:S02]  /*17d50*/  IMAD.MOV.U32 R80, RZ, RZ, R50 ;  /* 0x000000ffff507224 */ /* 0x000fc400078e0032 */
[----:B------:R-:W-:Y:S01]  /*17d60*/  ISETP.LE.U32.AND P4, PT, R2, UR12, PT ;  /* 0x0000000c02007c0c */ /* 0x000fe2000bf83070 */
[----:B------:R-:W-:Y:S01]  /*17d70*/  MUFU.EX2 R12, R40 ;  /* 0x00000028000c7308 */ /* 0x000fe20000000800 */
[----:B-1----:R-:W-:-:S04]  /*17d80*/  F2FP.BF16.F32.PACK_AB R2, R33, R24 ;  /* 0x000000182102723e */ /* 0x002fc800000010ff */
[----:B------:R-:W-:-:S03]  /*17d90*/  PRMT R162, R2, 0x7610, R162 ;  /* 0x0000761002a27816 */ /* 0x000fc600000000a2 */
[----:B------:R-:W1:Y:S01]  /*17da0*/  MUFU.EX2 R50, R41 ;  /* 0x0000002900327308 */ /* 0x000e620000000800 */
[----:B------:R-:W-:Y:S01]  /*17db0*/  IMAD.MOV.U32 R82, RZ, RZ, R64 ;  /* 0x000000ffff527224 */ /* 0x000fe200078e0040 */
[----:B------:R-:W-:Y:S01]  /*17dc0*/  PRMT R161, R2, 0x7632, R161 ;  /* 0x0000763202a17816 */ /* 0x000fe200000000a1 */
[----:B------:R-:W-:Y:S02]  /*17dd0*/  IMAD.MOV.U32 R64, RZ, RZ, R55 ;  /* 0x000000ffff407224 */ /* 0x000fe400078e0037 */
[----:B------:R-:W-:Y:S02]  /*17de0*/  @!P6 HFMA2.BF16_V2 R84, -RZ.H0_H0, RZ.H0_H0, -R162.H0_H0 ;  /* 0x200000ffff54e231 */ /* 0x000fe400003409a2 */
[----:B------:R-:W-:Y:S01]  /*17df0*/  IMAD.MOV.U32 R55, RZ, RZ, R46 ;  /* 0x000000ffff377224 */ /* 0x000fe200078e002e */
[----:B------:R-:W-:Y:S01]  /*17e00*/  LOP3.LUT R2, R7, 0xff, RZ, 0xc0, !PT ;  /* 0x000000ff07027812 */ /* 0x000fe200078ec0ff */
[----:B------:R-:W-:Y:S02]  /*17e10*/  IMAD.MOV.U32 R46, RZ, RZ, R194 ;  /* 0x000000ffff2e7224 */ /* 0x000fe400078e00c2 */
[----:B------:R-:W-:Y:S01]  /*17e20*/  IMAD.MOV.U32 R194, RZ, RZ, R104 ;  /* 0x000000ffffc27224 */ /* 0x000fe200078e0068 */
[----:B------:R-:W-:-:S02]  /*17e30*/  PRMT R104, R162, 0x5410, R161 ;  /* 0x00005410a2687816 */ /* 0x000fc400000000a1 */
[----:B------:R-:W-:Y:S02]  /*17e40*/  @!P6 PRMT R162, R84, 0x5410, RZ ;  /* 0x0000541054a2e816 */ /* 0x000fe400000000ff */
[----:B------:R-:W-:Y:S02]  /*17e50*/  ISETP.LE.U32.AND P6, PT, R2, UR12, PT ;  /* 0x0000000c02007c0c */ /* 0x000fe4000bfc3070 */
[----:B------:R-:W-:Y:S02]  /*17e60*/  LOP3.LUT R2, R4, 0xffff, RZ, 0xc0, !PT ;  /* 0x0000ffff04027812 */ /* 0x000fe400078ec0ff */
[----:B-1----:R-:W-:Y:S01]  /*17e70*/  F2FP.BF16.F32.PACK_AB R3, R50, R12 ;  /* 0x0000000c3203723e */ /* 0x002fe200000010ff */
[----:B------:R-:W-:Y:S01]  /*17e80*/  IMAD.MOV.U32 R81, RZ, RZ, R49 ;  /* 0x000000ffff517224 */ /* 0x000fe200078e0031 */
[----:B------:R-:W-:Y:S01]  /*17e90*/  SHF.R.U32.HI R2, RZ, 0x8, R2 ;  /* 0x00000008ff027819 */ /* 0x000fe20000011602 */
[----:B------:R-:W-:Y:S01]  /*17ea0*/  MUFU.EX2 R49, R47 ;  /* 0x0000002f00317308 */ /* 0x000fe20000000800 */
[----:B------:R-:W-:Y:S01]  /*17eb0*/  @!P4 HFMA2.BF16_V2 R83, -RZ.H0_H0, RZ.H0_H0, -R161.H0_H0 ;  /* 0x200000ffff53c231 */ /* 0x000fe200003409a1 */
[----:B------:R-:W-:-:S02]  /*17ec0*/  PRMT R160, R3, 0x7610, R160 ;  /* 0x0000761003a07816 */ /* 0x000fc400000000a0 */
[----:B------:R-:W-:-:S04]  /*17ed0*/  LOP3.LUT R2, R2, 0xffff, RZ, 0xc0, !PT ;  /* 0x0000ffff02027812 */ /* 0x000fc800078ec0ff */
[----:B------:R-:W1:Y:S01]  /*17ee0*/  MUFU.EX2 R47, R51 ;  /* 0x00000033002f7308 */ /* 0x000e620000000800 */
[----:B------:R-:W-:Y:S01]  /*17ef0*/  @!P4 PRMT R161, R83, 0x5410, RZ ;  /* 0x0000541053a1c816 */ /* 0x000fe200000000ff */
[----:B------:R-:W-:Y:S01]  /*17f00*/  @!P3 HFMA2.BF16_V2 R86, -RZ.H0_H0, RZ.H0_H0, -R160.H0_H0 ;  /* 0x200000ffff56b231 */ /* 0x000fe200003409a0 */
[----:B------:R-:W-:Y:S02]  /*17f10*/  PRMT R159, R3, 0x7632, R159 ;  /* 0x00007632039f7816 */ /* 0x000fe4000000009f */
[----:B------:R-:W-:Y:S01]  /*17f20*/  ISETP.LE.U32.AND P4, PT, R2, UR12, PT ;  /* 0x0000000c02007c0c */ /* 0x000fe2000bf83070 */
[----:B------:R-:W-:Y:S01]  /*17f30*/  FADD.FTZ R8, R252, R22 ;  /* 0x00000016fc087221 */ /* 0x000fe20000010000 */
[----:B------:R-:W-:Y:S01]  /*17f40*/  LOP3.LUT R2, R4, 0xff, RZ, 0xc0, !PT ;  /* 0x000000ff04027812 */ /* 0x000fe200078ec0ff */
[----:B------:R-:W-:Y:S01]  /*17f50*/  @!P1 HFMA2.BF16_V2 R85, -RZ.H0_H0, RZ.H0_H0, -R159.H0_H0 ;  /* 0x200000ffff559231 */ /* 0x000fe2000034099f */
[----:B------:R-:W-:Y:S02]  /*17f60*/  PRMT R22, R160, 0x5410, R159 ;  /* 0x00005410a0167816 */ /* 0x000fe4000000009f */
[----:B------:R-:W-:-:S02]  /*17f70*/  @!P3 PRMT R160, R86, 0x5410, RZ ;  /* 0x0000541056a0b816 */ /* 0x000fc400000000ff */
[----:B------:R-:W-:Y:S02]  /*17f80*/  ISETP.LE.U32.AND P3, PT, R2, UR12, PT ;  /* 0x0000000c02007c0c */ /* 0x000fe4000bf63070 */
[----:B------:R-:W-:Y:S02]  /*17f90*/  SHF.R.U32.HI R2, RZ, 0x18, R4 ;  /* 0x00000018ff027819 */ /* 0x000fe40000011604 */
[----:B------:R-:W-:Y:S02]  /*17fa0*/  @!P1 PRMT R159, R85, 0x5410, RZ ;  /* 0x00005410559f9816 */ /* 0x000fe400000000ff */
[----:B------:R-:W-:Y:S02]  /*17fb0*/  ISETP.LE.U32.AND P1, PT, R2, UR12, PT ;  /* 0x0000000c02007c0c */ /* 0x000fe4000bf23070 */
[----:B-1----:R-:W-:-:S04]  /*17fc0*/  F2FP.BF16.F32.PACK_AB R2, R47, R49 ;  /* 0x000000312f02723e */ /* 0x002fc800000010ff */
[C---:B------:R-:W-:Y:S02]  /*17fd0*/  PRMT R157, R2.reuse, 0x7632, R157 ;  /* 0x00007632029d7816 */ /* 0x040fe4000000009d */
[----:B------:R-:W-:-:S03]  /*17fe0*/  PRMT R158, R2, 0x7610, R158 ;  /* 0x00007610029e7816 */ /* 0x000fc6000000009e */
[----:B------:R-:W-:Y:S02]  /*17ff0*/  @!P4 HFMA2.BF16_V2 R87, -RZ.H0_H0, RZ.H0_H0, -R157.H0_H0 ;  /* 0x200000ffff57c231 */ /* 0x000fe4000034099d */
[----:B------:R-:W-:Y:S01]  /*18000*/  IMAD.MOV.U32 R40, RZ, RZ, R124 ;  /* 0x000000ffff287224 */ /* 0x000fe200078e007c */
[----:B------:R-:W-:Y:S02]  /*18010*/  PRMT R124, R158, 0x5410, R157 ;  /* 0x000054109e7c7816 */ /* 0x000fe4000000009d */
[----:B------:R-:W-:Y:S02]  /*18020*/  @!P4 PRMT R157, R87, 0x5410, RZ ;  /* 0x00005410579dc816 */ /* 0x000fe400000000ff */
[----:B------:R-:W-:Y:S01]  /*18030*/  ISETP.LE.U32.AND P4, PT, R5, UR12, PT ;  /* 0x0000000c05007c0c */ /* 0x000fe2000bf83070 */
[----:B------:R-:W-:-:S04]  /*18040*/  FADD.FTZ R5, R141, R8 ;  /* 0x000000088d057221 */ /* 0x000fc80000010000 */
[----:B------:R-:W-:Y:S02]  /*18050*/  FADD.FTZ R5, R145, R5 ;  /* 0x0000000591057221 */ /* 0x000fe40000010000 */
[----:B------:R-:W2:Y:S01]  /*18060*/  LDL.LU R145, [R1+0x1cc] ;  /* 0x0001cc0001917983 */ /* 0x000ea20000300800 */
[----:B------:R-:W-:Y:S02]  /*18070*/  IMAD.MOV.U32 R38, RZ, RZ, R78 ;  /* 0x000000ffff267224 */ /* 0x000fe400078e004e */
[----:B------:R-:W-:Y:S01]  /*18080*/  IMAD.MOV.U32 R39, RZ, RZ, R77 ;  /* 0x000000ffff277224 */ /* 0x000fe200078e004d */
[----:B------:R-:W-:Y:S01]  /*18090*/  MUFU.EX2 R78, R44 ;  /* 0x0000002c004e7308 */ /* 0x000fe20000000800 */
[----:B------:R-:W-:-:S07]  /*180a0*/  SHF.R.U32.HI R2, RZ, 0x10, R4 ;  /* 0x00000010ff027819 */ /* 0x000fce0000011604 */
[----:B------:R-:W1:Y:S01]  /*180b0*/  MUFU.EX2 R77, R48 ;  /* 0x00000030004d7308 */ /* 0x000e620000000800 */
[----:B------:R-:W-:Y:S01]  /*180c0*/  @!P3 HFMA2.BF16_V2 R88, -RZ.H0_H0, RZ.H0_H0, -R158.H0_H0 ;  /* 0x200000ffff58b231 */ /* 0x000fe2000034099e */
[----:B------:R-:W-:Y:S01]  /*180d0*/  LOP3.LUT R2, R2, 0xff, RZ, 0xc0, !PT ;  /* 0x000000ff02027812 */ /* 0x000fe200078ec0ff */
[----:B------:R-:W-:-:S03]  /*180e0*/  IMAD.MOV.U32 R85, RZ, RZ, R232 ;  /* 0x000000ffff557224 */ /* 0x000fc600078e00e8 */
[----:B------:R-:W-:Y:S02]  /*180f0*/  @!P3 PRMT R158, R88, 0x5410, RZ ;  /* 0x00005410589eb816 */ /* 0x000fe400000000ff */
[----:B------:R-:W-:Y:S01]  /*18100*/  ISETP.LE.U32.AND P3, PT, R2, UR12, PT ;  /* 0x0000000c02007c0c */ /* 0x000fe2000bf63070 */
[----:B------:R-:W-:Y:S08]  /*18110*/  MUFU.EX2 R48, R54 ;  /* 0x0000003600307308 */ /* 0x000ff00000000800 */
[----:B------:R-:W3:Y:S01]  /*18120*/  MUFU.EX2 R232, R56 ;  /* 0x0000003800e87308 */ /* 0x000ee20000000800 */
[----:B-1----:R-:W-:-:S04]  /*18130*/  F2FP.BF16.F32.PACK_AB R2, R77, R78 ;  /* 0x0000004e4d02723e */ /* 0x002fc800000010ff */
[C---:B------:R-:W-:Y:S02]  /*18140*/  PRMT R156, R2.reuse, 0x7610, R156 ;  /* 0x00007610029c7816 */ /* 0x040fe4000000009c */
[----:B------:R-:W-:Y:S02]  /*18150*/  PRMT R155, R2, 0x7632, R155 ;  /* 0x00007632029b7816 */ /* 0x000fe4000000009b */
[----:B------:R-:W-:Y:S01]  /*18160*/  SHF.R.U32.HI R2, RZ, 0x8, R17 ;  /* 0x00000008ff027819 */ /* 0x000fe20000011611 */
[----:B------:R-:W-:Y:S02]  /*18170*/  @!P3 HFMA2.BF16_V2 R90, -RZ.H0_H0, RZ.H0_H0, -R156.H0_H0 ;  /* 0x200000ffff5ab231 */ /* 0x000fe4000034099c */
[----:B------:R-:W-:Y:S01]  /*18180*/  FADD.FTZ R4, R40, R6 ;  /* 0x0000000628047221 */ /* 0x000fe20000010000 */
[----:B------:R-:W-:Y:S01]  /*18190*/  IMAD.MOV.U32 R40, RZ, RZ, R123 ;  /* 0x000000ffff287224 */ /* 0x000fe200078e007b */
[----:B------:R-:W-:Y:S02]  /*181a0*/  LOP3.LUT R2, R2, 0xffff, RZ, 0xc0, !PT ;  /* 0x0000ffff02027812 */ /* 0x000fe400078ec0ff */
[----:B------:R-:W-:Y:S01]  /*181b0*/  PRMT R123, R156, 0x5410, R155 ;  /* 0x000054109c7b7816 */ /* 0x000fe2000000009b */
[----:B------:R-:W-:Y:S01]  /*181c0*/  FADD.FTZ R7, R25, R19 ;  /* 0x0000001319077221 */ /* 0x000fe20000010000 */
[----:B------:R-:W-:Y:S01]  /*181d0*/  @!P3 PRMT R156, R90, 0x5410, RZ ;  /* 0x000054105a9cb816 */ /* 0x000fe200000000ff */
[----:B------:R-:W-:Y:S01]  /*181e0*/  IMAD.MOV.U32 R252, RZ, RZ, R79 ;  /* 0x000000fffffc7224 */ /* 0x000fe200078e004f */
[----:B------:R-:W-:Y:S01]  /*181f0*/  ISETP.LE.U32.AND P3, PT, R2, UR12, PT ;  /* 0x0000000c02007c0c */ /* 0x000fe2000bf63070 */
[----:B------:R-:W-:Y:S01]  /*18200*/  IMAD.MOV.U32 R25, RZ, RZ, R192 ;  /* 0x000000ffff197224 */ /* 0x000fe200078e00c0 */
[----:B---3--:R-:W-:Y:S01]  /*18210*/  F2FP.BF16.F32.PACK_AB R2, R232, R48 ;  /* 0x00000030e802723e */ /* 0x008fe200000010ff */
[----:B------:R-:W-:Y:S03]  /*18220*/  MUFU.EX2 R79, R52 ;  /* 0x00000034004f7308 */ /* 0x000fe60000000800 */
[----:B------:R-:W-:-:S05]  /*18230*/  PRMT R154, R2, 0x7610, R154 ;  /* 0x00007610029a7816 */ /* 0x000fca000000009a */
[----:B------:R-:W1:Y:S01]  /*18240*/  MUFU.EX2 R192, R53 ;  /* 0x0000003500c07308 */ /* 0x000e620000000800 */
[----:B------:R-:W-:Y:S01]  /*18250*/  PRMT R153, R2, 0x7632, R153 ;  /* 0x0000763202997816 */ /* 0x000fe20000000099 */
[----:B------:R-:W-:Y:S01]  /*18260*/  @!P2 HFMA2.BF16_V2 R92, -RZ.H0_H0, RZ.H0_H0, -R154.H0_H0 ;  /* 0x200000ffff5ca231 */ /* 0x000fe2000034099a */
[----:B------:R-:W-:Y:S01]  /*18270*/  LOP3.LUT R2, R10, 0xff, RZ, 0xc0, !PT ;  /* 0x000000ff0a027812 */ /* 0x000fe200078ec0ff */
[----:B------:R-:W-:Y:S01]  /*18280*/  IMAD.MOV.U32 R86, RZ, RZ, R110 ;  /* 0x000000ffff567224 */ /* 0x000fe200078e006e */
[----:B------:R-:W-:Y:S02]  /*18290*/  PRMT R110, R154, 0x5410, R153 ;  /* 0x000054109a6e7816 */ /* 0x000fe40000000099 */
[----:B------:R-:W-:Y:S02]  /*182a0*/  @!P2 PRMT R154, R92, 0x5410, RZ ;  /* 0x000054105c9aa816 */ /* 0x000fe400000000ff */
[----:B------:R-:W-:Y:S02]  /*182b0*/  ISETP.LE.U32.AND P2, PT, R2, UR12, PT ;  /* 0x0000000c02007c0c */ /* 0x000fe4000bf43070 */
[----:B------:R-:W-:Y:S01]  /*182c0*/  LOP3.LUT R2, R0, 0xffff, RZ, 0xc0, !PT ;  /* 0x0000ffff00027812 */ /* 0x000fe200078ec0ff */
[----:B------:R-:W-:-:S02]  /*182d0*/  IMAD.MOV.U32 R84, RZ, RZ, R76 ;  /* 0x000000ffff547224 */ /* 0x000fc400078e004c */
[----:B------:R-:W-:Y:S02]  /*182e0*/  @!P3 HFMA2.BF16_V2 R91, -RZ.H0_H0, RZ.H0_H0, -R153.H0_H0 ;  /* 0x200000ffff5bb231 */ /* 0x000fe40000340999 */
[----:B------:R-:W-:Y:S01]  /*182f0*/  IMAD.MOV.U32 R21, RZ, RZ, R59 ;  /* 0x000000ffff157224 */ /* 0x000fe200078e003b */
[----:B------:R-:W-:Y:S02]  /*18300*/  SHF.R.U32.HI R2, RZ, 0x8, R2 ;  /* 0x00000008ff027819 */ /* 0x000fe40000011602 */
[----:B-1----:R-:W-:Y:S01]  /*18310*/  F2FP.BF16.F32.PACK_AB R3, R192, R79 ;  /* 0x0000004fc003723e */ /* 0x002fe200000010ff */
[----:B------:R-:W-:Y:S01]  /*18320*/  MUFU.EX2 R76, R61 ;  /* 0x0000003d004c7308 */ /* 0x000fe20000000800 */
[----:B------:R-:W-:Y:S02]  /*18330*/  LOP3.LUT R2, R2, 0xffff, RZ, 0xc0, !PT ;  /* 0x0000ffff02027812 */ /* 0x000fe400078ec0ff */
[----:B------:R-:W-:-:S05]  /*18340*/  PRMT R152, R3, 0x7610, R152 ;  /* 0x0000761003987816 */ /* 0x000fca0000000098 */
[----:B------:R-:W1:Y:S01]  /*18350*/  MUFU.EX2 R59, R66 ;  /* 0x00000042003b7308 */ /* 0x000e620000000800 */
[----:B------:R-:W-:Y:S01]  /*18360*/  @!P3 PRMT R153, R91, 0x5410, RZ ;  /* 0x000054105b99b816 */ /* 0x000fe200000000ff */
[----:B------:R-:W-:Y:S01]  /*18370*/  @!P6 HFMA2.BF16_V2 R94, -RZ.H0_H0, RZ.H0_H0, -R152.H0_H0 ;  /* 0x200000ffff5ee231 */ /* 0x000fe20000340998 */
[----:B------:R-:W-:Y:S02]  /*18380*/  PRMT R151, R3, 0x7632, R151 ;  /* 0x0000763203977816 */ /* 0x000fe40000000097 */
[----:B------:R-:W-:Y:S01]  /*18390*/  ISETP.LE.U32.AND P3, PT, R2, UR12, PT ;  /* 0x0000000c02007c0c */ /* 0x000fe2000bf63070 */
[----:B------:R-:W-:Y:S01]  /*183a0*/  IMAD.MOV.U32 R87, RZ, RZ, R111 ;  /* 0x000000ffff577224 */ /* 0x000fe200078e006f */
        /* <DEDUP_REMOVED lines=14> */
[----:B------:R-:W-:Y:S02]  /*18490*/  IMAD.MOV.U32 R39, RZ, RZ, R57 ;  /* 0x000000ffff277224 */ /* 0x000fe400078e0039 */
[----:B------:R-:W-:Y:S01]  /*184a0*/  FADD.FTZ R7, R31, R7 ;  /* 0x000000071f077221 */ /* 0x000fe20000010000 */
[----:B------:R-:W-:Y:S01]  /*184b0*/  SHF.R.U32.HI R0, RZ, 0x10, R0 ;  /* 0x00000010ff007819 */ /* 0x000fe20000011600 */
[----:B------:R-:W-:Y:S01]  /*184c0*/  IMAD.MOV.U32 R38, RZ, RZ, R206 ;  /* 0x000000ffff267224 */ /* 0x000fe200078e00ce */
[----:B------:R-:W-:Y:S01]  /*184d0*/  MUFU.EX2 R57, R58 ;  /* 0x0000003a00397308 */ /* 0x000fe20000000800 */
[----:B------:R-:W-:-:S02]  /*184e0*/  IMAD.MOV.U32 R31, RZ, RZ, R25 ;  /* 0x000000ffff1f7224 */ /* 0x000fc400078e0019 */
[----:B------:R-:W-:Y:S01]  /*184f0*/  @!P6 HFMA2.BF16_V2 R96, -RZ.H0_H0, RZ.H0_H0, -R150.H0_H0 ;  /* 0x200000ffff60e231 */ /* 0x000fe20000340996 */
[----:B------:R-:W-:Y:S01]  /*18500*/  PRMT R206, R150, 0x5410, R149 ;  /* 0x0000541096ce7816 */ /* 0x000fe20000000095 */
[----:B------:R-:W-:Y:S01]  /*18510*/  IMAD.MOV.U32 R25, RZ, RZ, R83 ;  /* 0x000000ffff197224 */ /* 0x000fe200078e0053 */
[----:B------:R-:W-:Y:S01]  /*18520*/  @!P3 PRMT R149, R95, 0x5410, RZ ;  /* 0x000054105f95b816 */ /* 0x000fe200000000ff */
[----:B------:R-:W-:Y:S01]  /*18530*/  IMAD.MOV.U32 R83, RZ, RZ, R82 ;  /* 0x000000ffff537224 */ /* 0x000fe200078e0052 */
[----:B------:R-:W1:Y:S01]  /*18540*/  MUFU.EX2 R51, R60 ;  /* 0x0000003c00337308 */ /* 0x000e620000000800 */
[----:B------:R-:W-:Y:S01]  /*18550*/  LOP3.LUT R0, R0, 0xff, RZ, 0xc0, !PT ;  /* 0x000000ff00007812 */ /* 0x000fe200078ec0ff */
[----:B------:R-:W-:Y:S02]  /*18560*/  IMAD.MOV.U32 R95, RZ, RZ, R87 ;  /* 0x000000ffff5f7224 */ /* 0x000fe400078e0057 */
[----:B------:R-:W-:Y:S02]  /*18570*/  IMAD.MOV.U32 R82, RZ, RZ, R81 ;  /* 0x000000ffff527224 */ /* 0x000fe400078e0051 */
[----:B------:R-:W-:-:S02]  /*18580*/  IMAD.MOV.U32 R81, RZ, RZ, R46 ;  /* 0x000000ffff517224 */ /* 0x000fc400078e002e */
[----:B------:R-:W-:Y:S01]  /*18590*/  IMAD.MOV.U32 R87, RZ, RZ, R183 ;  /* 0x000000ffff577224 */ /* 0x000fe200078e00b7 */
[----:B------:R-:W-:Y:S01]  /*185a0*/  MUFU.EX2 R46, R63 ;  /* 0x0000003f002e7308 */ /* 0x000fe20000000800 */
[----:B------:R-:W-:Y:S02]  /*185b0*/  @!P6 PRMT R150, R96, 0x5410, RZ ;  /* 0x000054106096e816 */ /* 0x000fe400000000ff */
[----:B------:R-:W-:Y:S02]  /*185c0*/  ISETP.LE.U32.AND P6, PT, R0, UR12, PT ;  /* 0x0000000c00007c0c */ /* 0x000fe4000bfc3070 */
[----:B------:R-:W-:-:S03]  /*185d0*/  SHF.R.U32.HI R0, RZ, 0x8, R18 ;  /* 0x00000008ff007819 */ /* 0x000fc60000011612 */
[----:B------:R-:W3:Y:S01]  /*185e0*/  MUFU.EX2 R183, R62 ;  /* 0x0000003e00b77308 */ /* 0x000ee20000000800 */
[----:B------:R-:W-:-:S04]  /*185f0*/  LOP3.LUT R0, R0, 0xffff, RZ, 0xc0, !PT ;  /* 0x0000ffff00007812 */ /* 0x000fc800078ec0ff */
[----:B------:R-:W-:Y:S02]  /*18600*/  ISETP.LE.U32.AND P3, PT, R0, UR12, PT ;  /* 0x0000000c00007c0c */ /* 0x000fe4000bf63070 */
[----:B-1----:R-:W-:Y:S01]  /*18610*/  F2FP.BF16.F32.PACK_AB R0, R51, R57 ;  /* 0x000000393300723e */ /* 0x002fe200000010ff */
[----:B------:R-:W-:-:S03]  /*18620*/  USHF.L.U32 UR6, UR17, 0x3, URZ ;  /* 0x0000000311067899 */ /* 0x000fc6000800063f */
[C---:B------:R-:W-:Y:S02]  /*18630*/  PRMT R148, R0.reuse, 0x7610, R148 ;  /* 0x0000761000947816 */ /* 0x040fe40000000094 */
[----:B------:R-:W-:Y:S02]  /*18640*/  PRMT R147, R0, 0x7632, R147 ;  /* 0x0000763200937816 */ /* 0x000fe40000000093 */
[----:B---3--:R-:W-:Y:S01]  /*18650*/  F2FP.BF16.F32.PACK_AB R0, R46, R183 ;  /* 0x000000b72e00723e */ /* 0x008fe200000010ff */
[----:B------:R-:W-:Y:S01]  /*18660*/  FADD.FTZ R11, R23, R20 ;  /* 0x00000014170b7221 */ /* 0x000fe20000010000 */
[----:B------:R-:W-:Y:S02]  /*18670*/  IMAD.MOV.U32 R20, RZ, RZ, R140 ;  /* 0x000000ffff147224 */ /* 0x000fe400078e008c */
[C---:B------:R-:W-:Y:S02]  /*18680*/  PRMT R142, R0.reuse, 0x7610, R142 ;  /* 0x00007610008e7816 */ /* 0x040fe4000000008e */
[----:B------:R-:W-:Y:S01]  /*18690*/  PRMT R37, R0, 0x7632, R37 ;  /* 0x0000763200257816 */ /* 0x000fe20000000025 */
[----:B------:R-:W-:Y:S01]  /*186a0*/  IMAD.U32 R0, RZ, RZ, UR6 ;  /* 0x00000006ff007e24 */ /* 0x000fe2000f8e00ff */
[----:B------:R-:W-:Y:S01]  /*186b0*/  USHF.L.U32 UR6, UR17, 0x6, URZ ;  /* 0x0000000611067899 */ /* 0x000fe2000800063f */
[----:B------:R-:W-:-:S02]  /*186c0*/  IMAD.MOV.U32 R140, RZ, RZ, R144 ;  /* 0x000000ffff8c7224 */ /* 0x000fc400078e0090 */
[----:B------:R-:W-:Y:S02]  /*186d0*/  IMAD.MOV.U32 R94, RZ, RZ, R86 ;  /* 0x000000ffff5e7224 */ /* 0x000fe400078e0056 */
[----:B------:R-:W-:Y:S02]  /*186e0*/  IMAD.MOV.U32 R86, RZ, RZ, R80 ;  /* 0x000000ffff567224 */ /* 0x000fe400078e0050 */
[----:B------:R-:W-:Y:S02]  /*186f0*/  IMAD.MOV.U32 R80, RZ, RZ, R55 ;  /* 0x000000ffff507224 */ /* 0x000fe400078e0037 */
[----:B------:R-:W-:Y:S01]  /*18700*/  FADD.FTZ R4, R85, R4 ;  /* 0x0000000455047221 */ /* 0x000fe20000010000 */
[----:B------:R-:W-:Y:S02]  /*18710*/  IMAD.MOV.U32 R88, RZ, RZ, R193 ;  /* 0x000000ffff587224 */ /* 0x000fe400078e00c1 */
[----:B------:R-:W-:Y:S02]  /*18720*/  IMAD.MOV.U32 R23, RZ, RZ, R205 ;  /* 0x000000ffff177224 */ /* 0x000fe400078e00cd */
[----:B------:R-:W-:-:S02]  /*18730*/  IMAD.MOV.U32 R85, RZ, RZ, R194 ;  /* 0x000000ffff557224 */ /* 0x000fc400078e00c2 */
[----:B------:R-:W-:Y:S02]  /*18740*/  FADD.FTZ R10, R234, R5 ;  /* 0x00000005ea0a7221 */ /* 0x000fe40000010000 */
[----:B------:R-:W3:Y:S01]  /*18750*/  LDL.LU R234, [R1+0x1c8] ;  /* 0x0001c80001ea7983 */ /* 0x000ee20000300800 */
[----:B--2---:R-:W-:Y:S02]  /*18760*/  IMAD.MOV.U32 R141, RZ, RZ, R145 ;  /* 0x000000ffff8d7224 */ /* 0x004fe400078e0091 */
[----:B------:R-:W-:-:S04]  /*18770*/  IMAD.WIDE R54, R0, 0x2, R140 ;  /* 0x0000000200367825 */ /* 0x000fc800078e028c */
[----:B------:R-:W-:-:S04]  /*18780*/  IMAD.U32 R0, RZ, RZ, UR6 ;  /* 0x00000006ff007e24 */ /* 0x000fc8000f8e00ff */
[----:B------:R-:W-:-:S04]  /*18790*/  IMAD.WIDE R52, R0, 0x2, R140 ;  /* 0x0000000200347825 */ /* 0x000fc800078e028c */
[----:B------:R-:W-:Y:S01]  /*187a0*/  FADD.FTZ R0, R87, R4 ;  /* 0x0000000457007221 */ /* 0x000fe20000010000 */
[----:B------:R-:W-:Y:S02]  /*187b0*/  IMAD.MOV.U32 R87, RZ, RZ, R88 ;  /* 0x000000ffff577224 */ /* 0x000fe400078e0058 */
[----:B------:R-:W-:Y:S02]  /*187c0*/  IMAD.MOV.U32 R88, RZ, RZ, R23 ;  /* 0x000000ffff587224 */ /* 0x000fe400078e0017 */
[----:B------:R-:W-:Y:S02]  /*187d0*/  IMAD.MOV.U32 R23, RZ, RZ, R85 ;  /* 0x000000ffff177224 */ /* 0x000fe400078e0055 */
[----:B------:R-:W-:Y:S02]  /*187e0*/  IMAD.MOV.U32 R85, RZ, RZ, R235 ;  /* 0x000000ffff557224 */ /* 0x000fe400078e00eb */
[----:B------:R-:W2:Y:S01]  /*187f0*/  LDL.LU R235, [R1+0x1c4] ;  /* 0x0001c40001eb7983 */ /* 0x000ea20000300800 */
[----:B------:R-:W-:-:S02]  /*18800*/  IMAD.MOV.U32 R41, RZ, RZ, R36 ;  /* 0x000000ffff297224 */ /* 0x000fc400078e0024 */
[----:B------:R-:W-:Y:S01]  /*18810*/  IMAD.MOV.U32 R36, RZ, RZ, R65 ;  /* 0x000000ffff247224 */ /* 0x000fe200078e0041 */
[----:B------:R-:W-:Y:S01]  /*18820*/  MUFU.EX2 R44, R72 ;  /* 0x00000048002c7308 */ /* 0x000fe20000000800 */
[----:B------:R-:W-:-:S07]  /*18830*/  IMAD.MOV.U32 R65, RZ, RZ, R127 ;  /* 0x000000ffff417224 */ /* 0x000fce00078e007f */
[----:B------:R-:W1:Y:S01]  /*18840*/  MUFU.EX2 R127, R67 ;  /* 0x00000043007f7308 */ /* 0x000e620000000800 */
[----:B------:R-:W-:Y:S01]  /*18850*/  FADD.FTZ R6, R30, R11 ;  /* 0x0000000b1e067221 */ /* 0x000fe20000010000 */
[----:B------:R-:W-:Y:S02]  /*18860*/  @!P1 HFMA2.BF16_V2 R89, -RZ.H0_H0, RZ.H0_H0, -R155.H0_H0 ;  /* 0x200000ffff599231 */ /* 0x000fe4000034099b */
[----:B------:R-:W-:Y:S02]  /*18870*/  IMAD.MOV.U32 R90, RZ, RZ, R25 ;  /* 0x000000ffff5a7224 */ /* 0x000fe400078e0019 */
[----:B------:R-:W-:Y:S01]  /*18880*/  IMAD.MOV.U32 R56, RZ, RZ, R19 ;  /* 0x000000ffff387224 */ /* 0x000fe200078e0013 */
[----:B------:R-:W-:Y:S01]  /*18890*/  @!P1 PRMT R155, R89, 0x5410, RZ ;  /* 0x00005410599b9816 */ /* 0x000fe200000000ff */
[----:B------:R-:W-:Y:S01]  /*188a0*/  IMAD.MOV.U32 R19, RZ, RZ, R252 ;  /* 0x000000ffff137224 */ /* 0x000fe200078e00fc */
[----:B-1----:R-:W-:-:S04]  /*188b0*/  F2FP.BF16.F32.PACK_AB R2, R44, R127 ;  /* 0x0000007f2c02723e */ /* 0x002fc800000010ff */
[C---:B------:R-:W-:Y:S02]  /*188c0*/  PRMT R146, R2.reuse, 0x7610, R146 ;  /* 0x0000761002927816 */ /* 0x040fe40000000092 */
[----:B------:R-:W-:Y:S01]  /*188d0*/  PRMT R143, R2, 0x7632, R143 ;  /* 0x00007632028f7816 */ /* 0x000fe2000000008f */
[----:B------:R-:W-:Y:S01]  /*188e0*/  FADD.FTZ R2, R35, R6 ;  /* 0x0000000623027221 */ /* 0x000fe20000010000 */
[----:B------:R-:W-:Y:S02]  /*188f0*/  IMAD.MOV.U32 R89, RZ, RZ, R90 ;  /* 0x000000ffff597224 */ /* 0x000fe400078e005a */
[----:B------:R-:W-:Y:S02]  /*18900*/  IMAD.MOV.U32 R90, RZ, RZ, R56 ;  /* 0x000000ffff5a7224 */ /* 0x000fe400078e0038 */
[----:B------:R-:W-:Y:S01]  /*18910*/  FADD.FTZ R252, R12, R2 ;  /* 0x000000020cfc7221 */ /* 0x000fe20000010000 */
[----:B------:R-:W-:Y:S02]  /*18920*/  IMAD.MOV.U32 R25, RZ, RZ, R84 ;  /* 0x000000ffff197224 */ /* 0x000fe400078e0054 */
[----:B------:R-:W-:-:S02]  /*18930*/  IMAD.U32 R2, RZ, RZ, UR46 ;  /* 0x0000002eff027e24 */ /* 0x000fc4000f8e00ff */
[----:B------:R-:W-:Y:S02]  /*18940*/  IMAD.MOV.U32 R56, RZ, RZ, R87 ;  /* 0x000000ffff387224 */ /* 0x000fe400078e0057 */
[----:B------:R-:W-:Y:S02]  /*18950*/  IMAD.MOV.U32 R84, RZ, RZ, R41 ;  /* 0x000000ffff547224 */ /* 0x000fe400078e0029 */
[----:B------:R-:W-:Y:S02]  /*18960*/  IMAD.MOV.U32 R87, RZ, RZ, R177 ;  /* 0x000000ffff577224 */ /* 0x000fe400078e00b1 */
[----:B------:R-:W-:Y:S01]  /*18970*/  IMAD.MOV.U32 R17, RZ, RZ, R86 ;  /* 0x000000ffff117224 */ /* 0x000fe200078e0056 */
[----:B------:R-:W4:Y:S01]  /*18980*/  LDL.LU R177, [R1+0x1c0] ;  /* 0x0001c00001b17983 */ /* 0x000f220000300800 */
[----:B------:R-:W-:Y:S02]  /*18990*/  IMAD.MOV.U32 R41, RZ, RZ, R21 ;  /* 0x000000ffff297224 */ /* 0x000fe400078e0015 */
[----:B------:R-:W-:-:S02]  /*189a0*/  IMAD.MOV.U32 R21, RZ, RZ, R39 ;  /* 0x000000ffff157224 */ /* 0x000fc400078e0027 */
[----:B------:R-:W-:Y:S02]  /*189b0*/  IMAD.MOV.U32 R86, RZ, RZ, R38 ;  /* 0x000000ffff567224 */ /* 0x000fe400078e0026 */
[----:B------:R-:W-:Y:S01]  /*189c0*/  FADD.FTZ R3, R32, R7 ;  /* 0x0000000720037221 */ /* 0x000fe20000010000 */
[----:B------:R-:W-:-:S04]  /*189d0*/  IMAD.WIDE R38, R2, 0x2, R140 ;  /* 0x0000000202267825 */ /* 0x000fc800078e028c */
[----:B------:R-:W-:Y:S01]  /*189e0*/  FADD.FTZ R213, R213, R0 ;  /* 0x00000000d5d57221 */ /* 0x000fe20000010000 */
[----:B------:R-:W-:Y:S01]  /*189f0*/  LOP3.LUT R2, R95, UR42, R31, 0x96, !PT ;  /* 0x0000002a5f027c12 */ /* 0x000fe2000f8e961f */
[----:B------:R-:W-:Y:S04]  /*18a00*/  STG.E.U16 desc[UR26][R140.64+-0x100], R29 ;  /* 0xffff001d8c007986 */ /* 0x000fe8000c10151a */
[----:B------:R-:W-:Y:S04]  /*18a10*/  STG.E.U16 desc[UR26][R140.64+-0xfe], R28 ;  /* 0xffff021c8c007986 */ /* 0x000fe8000c10151a */
[----:B------:R-:W-:Y:S04]  /*18a20*/  STG.E.U16 desc[UR26][R54.64+-0x100], R26 ;  /* 0xffff001a36007986 */ /* 0x000fe8000c10151a */
[----:B------:R-:W-:Y:S04]  /*18a30*/  STG.E.U16 desc[UR26][R54.64+-0xfe], R27 ;  /* 0xffff021b36007986 */ /* 0x000fe8000c10151a */
[----:B------:R1:W-:Y:S04]  /*18a40*/  STG.E.U16 desc[UR26][R52.64+-0x100], R16 ;  /* 0xffff001034007986 */ /* 0x0003e8000c10151a */
[----:B------:R-:W-:Y:S04]  /*18a50*/  STG.E.U16 desc[UR26][R52.64+-0xfe], R15 ;  /* 0xffff020f34007986 */ /* 0x000fe8000c10151a */
[----:B------:R2:W-:Y:S01]  /*18a60*/  STG.E.U16 desc[UR26][R38.64+-0xfe], R14 ;  /* 0xffff020e26007986 */ /* 0x0005e2000c10151a */
[----:B------:R-:W-:Y:S01]  /*18a70*/  ISETP.LE.U32.AND P1, PT, R9, UR12, PT ;  /* 0x0000000c09007c0c */ /* 0x000fe2000bf23070 */
[----:B-1----:R-:W-:Y:S01]  /*18a80*/  FADD.FTZ R16, R24, R3 ;  /* 0x0000000318107221 */ /* 0x002fe20000010000 */
[----:B------:R-:W-:-:S04]  /*18a90*/  IMAD.WIDE.U32 R2, R2, -0x2daee0ad, RZ ;  /* 0xd2511f5302027825 */ /* 0x000fc800078e00ff */
[----:B------:R-:W-:Y:S01]  /*18aa0*/  FADD.FTZ R212, R212, R10 ;  /* 0x0000000ad4d47221 */ /* 0x000fe20000010000 */
[----:B------:R-:W-:Y:S02]  /*18ab0*/  IMAD.MOV.U32 R92, RZ, RZ, R17 ;  /* 0x000000ffff5c7224 */ /* 0x000fe400078e0011 */
[----:B------:R-:W-:Y:S02]  /*18ac0*/  IMAD.MOV.U32 R91, RZ, RZ, R207 ;  /* 0x000000ffff5b7224 */ /* 0x000fe400078e00cf */
[----:B------:R-:W-:Y:S01]  /*18ad0*/  FADD.FTZ R207, R33, R16 ;  /* 0x0000001021cf7221 */ /* 0x000fe20000010000 */
[----:B------:R1:W-:Y:S01]  /*18ae0*/  STG.E.U16 desc[UR26][R38.64+-0x100], R13 ;  /* 0xffff000d26007986 */ /* 0x0003e2000c10151a */
[----:B------:R-:W-:Y:S02]  /*18af0*/  IMAD.MOV.U32 R61, RZ, RZ, R180 ;  /* 0x000000ffff3d7224 */ /* 0x000fe400078e00b4 */
[----:B------:R-:W-:Y:S02]  /*18b00*/  @!P3 HFMA2.BF16_V2 R102, -RZ.H0_H0, RZ.H0_H0, -R143.H0_H0 ;  /* 0x200000ffff66b231 */ /* 0x000fe4000034098f */
[----:B------:R-:W-:Y:S01]  /*18b10*/  @!P5 HFMA2.BF16_V2 R99, -RZ.H0_H0, RZ.H0_H0, -R147.H0_H0 ;  /* 0x200000ffff63d231 */ /* 0x000fe20000340993 */
[----:B------:R-:W-:Y:S01]  /*18b20*/  PRMT R194, R146, 0x5410, R143 ;  /* 0x0000541092c27816 */ /* 0x000fe2000000008f */
[----:B------:R-:W4:Y:S01]  /*18b30*/  LDL.LU R180, [R1+0x1bc] ;  /* 0x0001bc0001b47983 */ /* 0x000f220000300800 */
[----:B--2---:R-:W-:-:S05]  /*18b40*/  LOP3.LUT R0, R235, UR41, R220, 0x96, !PT ;  /* 0x00000029eb007c12 */ /* 0x004fca000f8e96dc */
[----:B------:R-:W-:Y:S01]  /*18b50*/  IMAD.WIDE.U32 R14, R0, -0x326172a9, RZ ;  /* 0xcd9e8d57000e7825 */ /* 0x000fe200078e00ff */
[----:B---3--:R-:W-:-:S04]  /*18b60*/  LOP3.LUT R0, R3, UR39, R234, 0x96, !PT ;  /* 0x0000002703007c12 */ /* 0x008fc8000f8e96ea */
[----:B------:R-:W-:Y:S01]  /*18b70*/  LOP3.LUT R3, R15, UR40, R94, 0x96, !PT ;  /* 0x000000280f037c12 */ /* 0x000fe2000f8e965e */
[----:B------:R-:W-:-:S04]  /*18b80*/  IMAD.WIDE.U32 R8, R0, -0x326172a9, RZ ;  /* 0xcd9e8d5700087825 */ /* 0x000fc800078e00ff */
[----:B------:R-:W-:-:S05]  /*18b90*/  IMAD.WIDE.U32 R4, R3, -0x2daee0ad, RZ ;  /* 0xd2511f5303047825 */ /* 0x000fca00078e00ff */
[----:B------:R-:W-:-:S05]  /*18ba0*/  LOP3.LUT R0, R5, UR37, R2, 0x96, !PT ;  /* 0x0000002505007c12 */ /* 0x000fca000f8e9602 */
        /* <DEDUP_REMOVED lines=36> */
[--C-:B------:R-:W-:Y:S02]  /*18df0*/  SHF.R.U32.HI R6, RZ, 0x10, R4.reuse ;  /* 0x00000010ff067819 */ /* 0x100fe40000011604 */
[----:B------:R-:W-:Y:S02]  /*18e00*/  SHF.R.U32.HI R5, RZ, 0x18, R4 ;  /* 0x00000018ff057819 */ /* 0x000fe40000011604 */
[----:B------:R-:W-:Y:S02]  /*18e10*/  LOP3.LUT R4, R6, 0xff, RZ, 0xc0, !PT ;  /* 0x000000ff06047812 */ /* 0x000fe400078ec0ff */
[----:B------:R-:W-:Y:S02]  /*18e20*/  LOP3.LUT R3, R2, 0xffff, RZ, 0xc0, !PT ;  /* 0x0000ffff02037812 */ /* 0x000fe400078ec0ff */
[----:B------:R-:W-:-:S02]  /*18e30*/  PRMT R17, R4, 0x5410, R5 ;  /* 0x0000541004117816 */ /* 0x000fc40000000005 */
[----:B------:R-:W-:Y:S02]  /*18e40*/  SHF.R.U32.HI R4, RZ, 0x8, R3 ;  /* 0x00000008ff047819 */ /* 0x000fe40000011603 */
[----:B------:R-:W-:-:S04]  /*18e50*/  LOP3.LUT R3, R2, 0xff, RZ, 0xc0, !PT ;  /* 0x000000ff02037812 */ /* 0x000fc800078ec0ff */
[----:B------:R-:W-:Y:S02]  /*18e60*/  PRMT R16, R3, 0x5410, R4 ;  /* 0x0000541003107816 */ /* 0x000fe40000000004 */
[--C-:B------:R-:W-:Y:S02]  /*18e70*/  SHF.R.U32.HI R4, RZ, 0x10, R2.reuse ;  /* 0x00000010ff047819 */ /* 0x100fe40000011602 */
[----:B------:R-:W-:Y:S02]  /*18e80*/  SHF.R.U32.HI R3, RZ, 0x18, R2 ;  /* 0x00000018ff037819 */ /* 0x000fe40000011602 */
[----:B------:R-:W-:Y:S02]  /*18e90*/  LOP3.LUT R2, R4, 0xff, RZ, 0xc0, !PT ;  /* 0x000000ff04027812 */ /* 0x000fe400078ec0ff */
[----:B------:R-:W-:Y:S02]  /*18ea0*/  HSET2.LE.AND R4, R9, R0, PT ;  /* 0x0000000009047233 */ /* 0x000fe40003803000 */
[----:B-1----:R-:W-:-:S02]  /*18eb0*/  PRMT R13, R2, 0x5410, R3 ;  /* 0x00005410020d7816 */ /* 0x002fc40000000003 */
[--C-:B------:R-:W-:Y:S02]  /*18ec0*/  HSET2.LE.AND R2, R11, R0.reuse, PT ;  /* 0x000000000b027233 */ /* 0x100fe40003803000 */
[----:B------:R-:W-:Y:S02]  /*18ed0*/  HSET2.LE.AND R3, R10, R0, PT ;  /* 0x000000000a037233 */ /* 0x000fe40003803000 */
[----:B------:R-:W-:Y:S02]  /*18ee0*/  LOP3.LUT R8, R4, R92, RZ, 0xc0, !PT ;  /* 0x0000005c04087212 */ /* 0x000fe400078ec0ff */
[----:B------:R-:W-:Y:S01]  /*18ef0*/  LOP3.LUT R10, R2, R61, RZ, 0xc0, !PT ;  /* 0x0000003d020a7212 */ /* 0x000fe200078ec0ff */
[----:B------:R-:W-:Y:S01]  /*18f00*/  IMAD.MOV.U32 R92, RZ, RZ, R90 ;  /* 0x000000ffff5c7224 */ /* 0x000fe200078e005a */
[----:B------:R-:W-:Y:S01]  /*18f10*/  LOP3.LUT R2, R221, UR4, RZ, 0x3c, !PT ;  /* 0x00000004dd027c12 */ /* 0x000fe2000f8e3cff */
[----:B------:R-:W-:Y:S01]  /*18f20*/  IMAD.MOV.U32 R90, RZ, RZ, R56 ;  /* 0x000000ffff5a7224 */ /* 0x000fe200078e0038 */
[----:B------:R-:W-:Y:S01]  /*18f30*/  LOP3.LUT R11, R3, R91, RZ, 0xc0, !PT ;  /* 0x0000005b030b7212 */ /* 0x000fe200078ec0ff */
[----:B------:R-:W-:-:S02]  /*18f40*/  IMAD.MOV.U32 R91, RZ, RZ, R89 ;  /* 0x000000ffff5b7224 */ /* 0x000fc400078e0059 */
[----:B------:R-:W-:Y:S02]  /*18f50*/  IMAD.MOV.U32 R89, RZ, RZ, R85 ;  /* 0x000000ffff597224 */ /* 0x000fe400078e0055 */
[----:B------:R-:W-:Y:S02]  /*18f60*/  IMAD.MOV.U32 R56, RZ, RZ, R86 ;  /* 0x000000ffff387224 */ /* 0x000fe400078e0056 */
[----:B------:R-:W-:Y:S02]  /*18f70*/  IMAD.MOV.U32 R86, RZ, RZ, R109 ;  /* 0x000000ffff567224 */ /* 0x000fe400078e006d */
[----:B------:R-:W-:Y:S02]  /*18f80*/  IMAD.MOV.U32 R85, RZ, RZ, R108 ;  /* 0x000000ffff557224 */ /* 0x000fe400078e006c */
[----:B------:R-:W-:Y:S01]  /*18f90*/  IMAD.WIDE.U32 R108, R2, -0x326172a9, RZ ;  /* 0xcd9e8d57026c7825 */ /* 0x000fe200078e00ff */
[----:B------:R-:W-:-:S04]  /*18fa0*/  HSET2.LE.AND R2, R12, R0, PT ;  /* 0x000000000c027233 */ /* 0x000fc80003803000 */
[----:B------:R-:W-:Y:S02]  /*18fb0*/  LOP3.LUT R4, R109, UR42, R31, 0x96, !PT ;  /* 0x0000002a6d047c12 */ /* 0x000fe4000f8e961f */
[----:B------:R-:W-:Y:S02]  /*18fc0*/  HSET2.LE.AND R3, R7, R0, PT ;  /* 0x0000000007037233 */ /* 0x000fe40003803000 */
[----:B------:R-:W-:Y:S01]  /*18fd0*/  LOP3.LUT R9, R2, R91, RZ, 0xc0, !PT ;  /* 0x0000005b02097212 */ /* 0x000fe200078ec0ff */
[----:B------:R-:W-:Y:S01]  /*18fe0*/  IMAD.WIDE.U32 R6, R4, -0x2daee0ad, RZ ;  /* 0xd2511f5304067825 */ /* 0x000fe200078e00ff */
[----:B------:R-:W-:Y:S02]  /*18ff0*/  LOP3.LUT R2, R15, UR40, R108, 0x96, !PT ;  /* 0x000000280f027c12 */ /* 0x000fe4000f8e966c */
[----:B------:R-:W-:Y:S02]  /*19000*/  LOP3.LUT R12, R3, R92, RZ, 0xc0, !PT ;  /* 0x0000005c030c7212 */ /* 0x000fe400078ec0ff */
[----:B------:R-:W-:Y:S01]  /*19010*/  LOP3.LUT R4, R7, UR39, R234, 0x96, !PT ;  /* 0x0000002707047c12 */ /* 0x000fe2000f8e96ea */
[----:B------:R-:W-:-:S04]  /*19020*/  IMAD.WIDE.U32 R2, R2, -0x2daee0ad, RZ ;  /* 0xd2511f5302027825 */ /* 0x000fc800078e00ff */
[----:B------:R-:W-:Y:S01]  /*19030*/  IMAD.WIDE.U32 R4, R4, -0x326172a9, RZ ;  /* 0xcd9e8d5704047825 */ /* 0x000fe200078e00ff */
[----:B------:R-:W-:-:S03]  /*19040*/  LOP3.LUT R6, R3, UR37, R6, 0x96, !PT ;  /* 0x0000002503067c12 */ /* 0x000fc6000f8e9606 */
[----:B------:R-:W-:Y:S01]  /*19050*/  IMAD.MOV.U32 R31, RZ, RZ, R56 ;  /* 0x000000ffff1f7224 */ /* 0x000fe200078e0038 */
[----:B------:R-:W-:Y:S01]  /*19060*/  LOP3.LUT R3, R5, UR38, R14, 0x96, !PT ;  /* 0x0000002605037c12 */ /* 0x000fe2000f8e960e */
[----:B------:R-:W-:Y:S02]  /*19070*/  IMAD.MOV.U32 R92, RZ, RZ, R83 ;  /* 0x000000ffff5c7224 */ /* 0x000fe400078e0053 */
[----:B------:R-:W-:Y:S02]  /*19080*/  IMAD.MOV.U32 R56, RZ, RZ, R113 ;  /* 0x000000ffff387224 */ /* 0x000fe400078e0071 */
[----:B------:R-:W-:Y:S02]  /*19090*/  IMAD.MOV.U32 R83, RZ, RZ, R112 ;  /* 0x000000ffff537224 */ /* 0x000fe400078e0070 */
[----:B------:R-:W-:-:S04]  /*190a0*/  IMAD.WIDE.U32 R112, R6, -0x326172a9, RZ ;  /* 0xcd9e8d5706707825 */ /* 0x000fc800078e00ff */
[----:B------:R-:W-:Y:S01]  /*190b0*/  IMAD.WIDE.U32 R6, R3, -0x2daee0ad, RZ ;  /* 0xd2511f5303067825 */ /* 0x000fe200078e00ff */
[----:B------:R-:W-:-:S03]  /*190c0*/  LOP3.LUT R4, R113, UR36, R4, 0x96, !PT ;  /* 0x0000002471047c12 */ /* 0x000fc6000f8e9604 */
[----:B------:R-:W-:Y:S01]  /*190d0*/  IMAD.MOV.U32 R91, RZ, RZ, R85 ;  /* 0x000000ffff5b7224 */ /* 0x000fe200078e0055 */
[----:B------:R-:W-:Y:S01]  /*190e0*/  LOP3.LUT R5, R7, UR35, R2, 0x96, !PT ;  /* 0x0000002307057c12 */ /* 0x000fe2000f8e9602 */
[----:B------:R-:W-:Y:S02]  /*190f0*/  IMAD.MOV.U32 R61, RZ, RZ, R89 ;  /* 0x000000ffff3d7224 */ /* 0x000fe400078e0059 */
[----:B------:R-:W-:Y:S01]  /*19100*/  IMAD.MOV.U32 R85, RZ, RZ, R82 ;  /* 0x000000ffff557224 */ /* 0x000fe200078e0052 */
[--C-:B------:R-:W-:Y:S01]  /*19110*/  HSET2.LE.AND R2, R17, R0.reuse, PT ;  /* 0x0000000011027233 */ /* 0x100fe20003803000 */
[----:B------:R-:W-:Y:S02]  /*19120*/  IMAD.MOV.U32 R82, RZ, RZ, R121 ;  /* 0x000000ffff527224 */ /* 0x000fe400078e0079 */
[----:B------:R-:W-:Y:S02]  /*19130*/  IMAD.MOV.U32 R89, RZ, RZ, R120 ;  /* 0x000000ffff597224 */ /* 0x000fe400078e0078 */
[----:B------:R-:W-:Y:S01]  /*19140*/  IMAD.WIDE.U32 R120, R4, -0x2daee0ad, RZ ;  /* 0xd2511f5304787825 */ /* 0x000fe200078e00ff */
[----:B------:R-:W-:-:S02]  /*19150*/  HSET2.LE.AND R3, R16, R0, PT ;  /* 0x0000000010037233 */ /* 0x000fc40003803000 */
[----:B------:R-:W-:Y:S01]  /*19160*/  HSET2.LE.AND R4, R13, R0, PT ;  /* 0x000000000d047233 */ /* 0x000fe20003803000 */
[----:B------:R-:W-:Y:S01]  /*19170*/  IMAD.MOV.U32 R93, RZ, RZ, R91 ;  /* 0x000000ffff5d7224 */ /* 0x000fe200078e005b */
[----:B------:R-:W-:Y:S02]  /*19180*/  LOP3.LUT R6, R121, UR29, R6, 0x96, !PT ;  /* 0x0000001d79067c12 */ /* 0x000fe4000f8e9606 */
[----:B------:R-:W-:Y:S01]  /*19190*/  LOP3.LUT R13, R2, R61, RZ, 0xc0, !PT ;  /* 0x0000003d020d7212 */ /* 0x000fe200078ec0ff */
[----:B------:R-:W-:Y:S02]  /*191a0*/  IMAD.MOV.U32 R61, RZ, RZ, R90 ;  /* 0x000000ffff3d7224 */ /* 0x000fe400078e005a */
[----:B------:R-:W-:Y:S02]  /*191b0*/  IMAD.MOV.U32 R91, RZ, RZ, R87 ;  /* 0x000000ffff5b7224 */ /* 0x000fe400078e0057 */
[----:B------:R-:W-:Y:S01]  /*191c0*/  IMAD.MOV.U32 R90, RZ, RZ, R25 ;  /* 0x000000ffff5a7224 */ /* 0x000fe200078e0019 */
[----:B------:R-:W-:Y:S01]  /*191d0*/  LOP3.LUT R14, R3, R178, RZ, 0xc0, !PT ;  /* 0x000000b2030e7212 */ /* 0x000fe200078ec0ff */
[----:B------:R-:W-:Y:S01]  /*191e0*/  IMAD.MOV.U32 R87, RZ, RZ, R19 ;  /* 0x000000ffff577224 */ /* 0x000fe200078e0013 */
[----:B------:R-:W-:Y:S01]  /*191f0*/  LOP3.LUT R15, R4, R31, RZ, 0xc0, !PT ;  /* 0x0000001f040f7212 */ /* 0x000fe200078ec0ff */
[----:B------:R-:W-:Y:S01]  /*19200*/  IMAD.MOV.U32 R25, RZ, RZ, R103 ;  /* 0x000000ffff197224 */ /* 0x000fe200078e0067 */
[----:B------:R-:W-:Y:S01]  /*19210*/  PRMT R205, R148, 0x5410, R147 ;  /* 0x0000541094cd7816 */ /* 0x000fe20000000093 */
[----:B------:R-:W-:Y:S01]  /*19220*/  IMAD.MOV.U32 R19, RZ, RZ, R115 ;  /* 0x000000ffff137224 */ /* 0x000fe200078e0073 */
[----:B------:R-:W-:Y:S01]  /*19230*/  @!P3 PRMT R143, R102, 0x5410, RZ ;  /* 0x00005410668fb816 */ /* 0x000fe200000000ff */
[----:B------:R-:W-:-:S02]  /*19240*/  IMAD.MOV.U32 R103, RZ, RZ, R114 ;  /* 0x000000ffff677224 */ /* 0x000fc400078e0072 */
[----:B------:R-:W-:Y:S02]  /*19250*/  @!P4 HFMA2.BF16_V2 R98, -RZ.H0_H0, RZ.H0_H0, -R146.H0_H0 ;  /* 0x200000ffff62c231 */ /* 0x000fe40000340992 */
[----:B------:R-:W-:Y:S01]  /*19260*/  IMAD.WIDE.U32 R114, R5, -0x326172a9, RZ ;  /* 0xcd9e8d5705727825 */ /* 0x000fe200078e00ff */
[----:B------:R-:W2:Y:S03]  /*19270*/  LDL.LU R178, [R1+0x1b8] ;  /* 0x0001b80001b27983 */ /* 0x000ea60000300800 */
[----:B------:R-:W-:-:S04]  /*19280*/  IMAD.WIDE.U32 R2, R6, -0x326172a9, RZ ;  /* 0xcd9e8d5706027825 */ /* 0x000fc800078e00ff */
[----:B------:R-:W-:Y:S02]  /*19290*/  IMAD.MOV.U32 R66, RZ, RZ, R92 ;  /* 0x000000ffff427224 */ /* 0x000fe400078e005c */
[----:B------:R-:W-:Y:S02]  /*192a0*/  IMAD.MOV.U32 R31, RZ, RZ, R89 ;  /* 0x000000ffff1f7224 */ /* 0x000fe400078e0059 */
[----:B------:R-:W-:Y:S01]  /*192b0*/  IMAD.WIDE.U32 R4, R93, -0x326172a9, RZ ;  /* 0xcd9e8d575d047825 */ /* 0x000fe200078e00ff */
[----:B------:R-:W-:-:S03]  /*192c0*/  LOP3.LUT R113, R2, 0xffff, RZ, 0xc0, !PT ;  /* 0x0000ffff02717812 */ /* 0x000fc600078ec0ff */
[----:B------:R-:W-:Y:S02]  /*192d0*/  IMAD.MOV.U32 R92, RZ, RZ, R88 ;  /* 0x000000ffff5c7224 */ /* 0x000fe400078e0058 */
[----:B------:R-:W-:Y:S02]  /*192e0*/  IMAD.MOV.U32 R89, RZ, RZ, R20 ;  /* 0x000000ffff597224 */ /* 0x000fe400078e0014 */
[----:B------:R-:W-:Y:S02]  /*192f0*/  IMAD.MOV.U32 R88, RZ, RZ, R84 ;  /* 0x000000ffff587224 */ /* 0x000fe400078e0054 */
[----:B------:R-:W-:Y:S01]  /*19300*/  IMAD.MOV.U32 R20, RZ, RZ, R36 ;  /* 0x000000ffff147224 */ /* 0x000fe200078e0024 */
[----:B------:R-:W-:Y:S01]  /*19310*/  LOP3.LUT R36, R3, UR22, R114, 0x96, !PT ;  /* 0x0000001603247c12 */ /* 0x000fe2000f8e9672 */
[----:B------:R-:W-:Y:S01]  /*19320*/  IMAD.MOV.U32 R84, RZ, RZ, R122 ;  /* 0x000000ffff547224 */ /* 0x000fe200078e007a */
[----:B------:R-:W-:Y:S02]  /*19330*/  LOP3.LUT R122, R2, 0xff, RZ, 0xc0, !PT ;  /* 0x000000ff027a7812 */ /* 0x000fe400078ec0ff */
[----:B------:R-:W-:-:S02]  /*19340*/  SHF.R.U32.HI R121, RZ, 0x10, R2 ;  /* 0x00000010ff797819 */ /* 0x000fc40000011602 */
[----:B------:R-:W-:Y:S02]  /*19350*/  SHF.R.U32.HI R114, RZ, 0x18, R2 ;  /* 0x00000018ff727819 */ /* 0x000fe40000011602 */
[----:B------:R-:W-:Y:S01]  /*19360*/  LOP3.LUT R2, R5, R66, RZ, 0x3c, !PT ;  /* 0x0000004205027212 */ /* 0x000fe200078e3cff */
[----:B------:R-:W-:Y:S02]  /*19370*/  IMAD.MOV.U32 R66, RZ, RZ, R61 ;  /* 0x000000ffff427224 */ /* 0x000fe400078e003d */
[----:B------:R-:W-:Y:S02]  /*19380*/  IMAD.MOV.U32 R61, RZ, RZ, R91 ;  /* 0x000000ffff3d7224 */ /* 0x000fe400078e005b */
[----:B------:R-:W-:-:S04]  /*19390*/  IMAD.WIDE.U32 R26, R2, -0x2daee0ad, RZ ;  /* 0xd2511f53021a7825 */ /* 0x000fc800078e00ff */
[----:B------:R-:W-:Y:S02]  /*193a0*/  IMAD.MOV.U32 R91, RZ, RZ, R92 ;  /* 0x000000ffff5b7224 */ /* 0x000fe400078e005c */
[----:B------:R-:W-:Y:S01]  /*193b0*/  IMAD.MOV.U32 R92, RZ, RZ, R89 ;  /* 0x000000ffff5c7224 */ /* 0x000fe200078e0059 */
[----:B------:R-:W-:Y:S01]  /*193c0*/  LOP3.LUT R2, R27, UR41, R220, 0x96, !PT ;  /* 0x000000291b027c12 */ /* 0x000fe2000f8e96dc */
[----:B------:R-:W-:Y:S01]  /*193d0*/  IMAD.MOV.U32 R89, RZ, RZ, R90 ;  /* 0x000000ffff597224 */ /* 0x000fe200078e005a */
[----:B------:R-:W-:Y:S01]  /*193e0*/  LOP3.LUT R3, R95, UR42, R4, 0x96, !PT ;  /* 0x0000002a5f037c12 */ /* 0x000fe2000f8e9604 */
[----:B------:R-:W-:Y:S02]  /*193f0*/  IMAD.MOV.U32 R90, RZ, RZ, R87 ;  /* 0x000000ffff5a7224 */ /* 0x000fe400078e0057 */
[----:B------:R-:W-:Y:S02]  /*19400*/  IMAD.MOV.U32 R87, RZ, RZ, R88 ;  /* 0x000000ffff577224 */ /* 0x000fe400078e0058 */
[----:B------:R-:W-:-:S02]  /*19410*/  IMAD.MOV.U32 R88, RZ, RZ, R20 ;  /* 0x000000ffff587224 */ /* 0x000fc400078e0014 */
[----:B------:R-:W-:Y:S02]  /*19420*/  IMAD.MOV.U32 R20, RZ, RZ, R86 ;  /* 0x000000ffff147224 */ /* 0x000fe400078e0056 */
[----:B------:R-:W-:Y:S02]  /*19430*/  IMAD.MOV.U32 R86, RZ, RZ, R25 ;  /* 0x000000ffff567224 */ /* 0x000fe400078e0019 */
[----:B------:R-:W-:-:S04]  /*19440*/  IMAD.WIDE.U32 R24, R2, -0x326172a9, RZ ;  /* 0xcd9e8d5702187825 */ /* 0x000fc800078e00ff */
[----:B------:R-:W-:Y:S01]  /*19450*/  IMAD.WIDE.U32 R6, R3, -0x2daee0ad, RZ ;  /* 0xd2511f5303067825 */ /* 0x000fe200078e00ff */
[----:B------:R-:W-:Y:S02]  /*19460*/  LOP3.LUT R27, R109, UR42, R4, 0x96, !PT ;  /* 0x0000002a6d1b7c12 */ /* 0x000fe4000f8e9604 */
[----:B------:R-:W-:Y:S02]  /*19470*/  LOP3.LUT R2, R25, UR40, R94, 0x96, !PT ;  /* 0x0000002819027c12 */ /* 0x000fe4000f8e965e */
[----:B------:R-:W-:-:S03]  /*19480*/  LOP3.LUT R4, R7, UR39, R26, 0x96, !PT ;  /* 0x0000002707047c12 */ /* 0x000fc6000f8e961a */
[----:B------:R-:W-:-:S04]  /*19490*/  IMAD.WIDE.U32 R2, R2, -0x2daee0ad, RZ ;  /* 0xd2511f5302027825 */ /* 0x000fc800078e00ff */
[----:B------:R-:W-:Y:S01]  /*194a0*/  IMAD.WIDE.U32 R16, R4, -0x326172a9, RZ ;  /* 0xcd9e8d5704107825 */ /* 0x000fe200078e00ff */
[----:B------:R-:W-:-:S04]  /*194b0*/  LOP3.LUT R6, R3, UR37, R6, 0x96, !PT ;  /* 0x0000002503067c12 */ /* 0x000fc8000f8e9606 */
[----:B------:R-:W-:-:S05]  /*194c0*/  LOP3.LUT R3, R17, UR38, R24, 0x96, !PT ;  /* 0x0000002611037c12 */ /* 0x000fca000f8e9618 */
[----:B------:R-:W-:-:S05]  /*194d0*/  IMAD.WIDE.U32 R4, R3, -0x2daee0ad, RZ ;  /* 0xd2511f5303047825 */ /* 0x000fca00078e00ff */
[----:B------:R-:W-:Y:S01]  /*194e0*/  LOP3.LUT R5, R5, UR35, R2, 0x96, !PT ;  /* 0x0000002305057c12 */ /* 0x000fe2000f8e9602 */
[----:B------:R-:W-:Y:S01]  /*194f0*/  IMAD.WIDE.U32 R2, R6, -0x326172a9, RZ ;  /* 0xcd9e8d5706027825 */ /* 0x000fe200078e00ff */
[----:B------:R-:W-:-:S04]  /*19500*/  @!P5 PRMT R147, R99, 0x5410, RZ ;  /* 0x000054106393d816 */ /* 0x000fc800000000ff */
[----:B------:R-:W-:Y:S01]  /*19510*/  LOP3.LUT R3, R3, UR36, R16, 0x96, !PT ;  /* 0x0000002403037c12 */ /* 0x000fe2000f8e9610 */
[----:B------:R-:W-:Y:S02]  /*19520*/  IMAD.MOV.U32 R102, RZ, RZ, R86 ;  /* 0x000000ffff667224 */ /* 0x000fe400078e0056 */
[----:B------:R-:W-:Y:S02]  /*19530*/  IMAD.MOV.U32 R99, RZ, RZ, R20 ;  /* 0x000000ffff637224 */ /* 0x000fe400078e0014 */
[----:B------:R-:W-:Y:S02]  /*19540*/  IMAD.MOV.U32 R86, RZ, RZ, R21 ;  /* 0x000000ffff567224 */ /* 0x000fe400078e0015 */
[----:B------:R-:W-:-:S05]  /*19550*/  IMAD.WIDE.U32 R20, R3, -0x2daee0ad, RZ ;  /* 0xd2511f5303147825 */ /* 0x000fca00078e00ff */
[----:B------:R-:W-:Y:S01]  /*19560*/  LOP3.LUT R3, R21, UR29, R4, 0x96, !PT ;  /* 0x0000001d15037c12 */ /* 0x000fe2000f8e9604 */
[----:B------:R-:W-:-:S05]  /*19570*/  IMAD.WIDE.U32 R4, R5, -0x326172a9, RZ ;  /* 0xcd9e8d5705047825 */ /* 0x000fca00078e00ff */
[----:B------:R-:W-:Y:S01]  /*19580*/  LOP3.LUT R21, R5, UR30, R2, 0x96, !PT ;  /* 0x0000001e05157c12 */ /* 0x000fe2000f8e9602 */
[----:B------:R-:W-:-:S05]  /*19590*/  IMAD.WIDE.U32 R2, R3, -0x326172a9, RZ ;  /* 0xcd9e8d5703027825 */ /* 0x000fca00078e00ff */
[----:B------:R-:W-:Y:S02]  /*195a0*/  LOP3.LUT R5, R3, UR22, R4, 0x96, !PT ;  /* 0x0000001603057c12 */ /* 0x000fe4000f8e9604 */
[----:B------:R-:W-:-:S04]  /*195b0*/  LOP3.LUT R3, R2, 0xffff, RZ, 0xc0, !PT ;  /* 0x0000ffff02037812 */ /* 0x000fc800078ec0ff */
        /* <DEDUP_REMOVED lines=8> */
[----:B------:R-:W-:-:S05]  /*19640*/  PRMT R2, R2, 0x5410, R3 ;  /* 0x0000541002027816 */ /* 0x000fca0000000003 */
[----:B------:R-:W-:-:S05]  /*19650*/  HSET2.LE.AND R2, R2, R0, PT ;  /* 0x0000000002027233 */ /* 0x000fca0003803000 */
[----:B------:R-:W-:Y:S02]  /*19660*/  LOP3.LUT R7, R2, R34, RZ, 0xc0, !PT ;  /* 0x0000002202077212 */ /* 0x000fe400078ec0ff */
[C---:B------:R-:W-:Y:S02]  /*19670*/  LOP3.LUT R2, R5.reuse, 0xffff, RZ, 0xc0, !PT ;  /* 0x0000ffff05027812 */ /* 0x040fe400078ec0ff */
[----:B------:R-:W-:Y:S01]  /*19680*/  @!P4 PRMT R146, R98, 0x5410, RZ ;  /* 0x000054106292c816 */ /* 0x000fe200000000ff */
[----:B------:R-:W-:Y:S01]  /*19690*/  IMAD.MOV.U32 R98, RZ, RZ, R19 ;  /* 0x000000ffff627224 */ /* 0x000fe200078e0013 */
[----:B------:R-:W-:Y:S01]  /*196a0*/  SHF.R.U32.HI R3, RZ, 0x8, R2 ;  /* 0x00000008ff037819 */ /* 0x000fe20000011602 */
[----:B----4-:R-:W1:Y:S01]  /*196b0*/  LDSM.16.MT88.4 R16, [R177+0x6000] ;  /* 0x00600000b110783b */ /* 0x010e620000004200 */
[----:B------:R-:W-:-:S04]  /*196c0*/  LOP3.LUT R2, R5, 0xff, RZ, 0xc0, !PT ;  /* 0x000000ff05027812 */ /* 0x000fc800078ec0ff */
[----:B------:R-:W-:-:S05]  /*196d0*/  PRMT R2, R2, 0x5410, R3 ;  /* 0x0000541002027816 */ /* 0x000fca0000000003 */
[----:B------:R-:W-:-:S05]  /*196e0*/  HSET2.LE.AND R2, R2, R0, PT ;  /* 0x0000000002027233 */ /* 0x000fca0003803000 */
[----:B------:R-:W-:Y:S02]  /*196f0*/  LOP3.LUT R4, R2, R45, RZ, 0xc0, !PT ;  /* 0x0000002d02047212 */ /* 0x000fe400078ec0ff */
[--C-:B------:R-:W-:Y:S02]  /*19700*/  SHF.R.U32.HI R2, RZ, 0x10, R5.reuse ;  /* 0x00000010ff027819 */ /* 0x100fe40000011605 */
[----:B------:R-:W-:Y:S02]  /*19710*/  SHF.R.U32.HI R3, RZ, 0x18, R5 ;  /* 0x00000018ff037819 */ /* 0x000fe40000011605 */
[----:B------:R-:W-:-:S04]  /*19720*/  LOP3.LUT R2, R2, 0xff, RZ, 0xc0, !PT ;  /* 0x000000ff02027812 */ /* 0x000fc800078ec0ff */
[----:B------:R-:W-:Y:S01]  /*19730*/  PRMT R2, R2, 0x5410, R3 ;  /* 0x0000541002027816 */ /* 0x000fe20000000003 */
[----:B------:R-:W-:-:S04]  /*19740*/  @!P2 HFMA2.BF16_V2 R101, -RZ.H0_H0, RZ.H0_H0, -R142.H0_H0 ;  /* 0x200000ffff65a231 */ /* 0x000fc8000034098e */
[----:B------:R-:W-:Y:S01]  /*19750*/  HSET2.LE.AND R2, R2, R0, PT ;  /* 0x0000000002027233 */ /* 0x000fe20003803000 */
[----:B------:R-:W-:Y:S01]  /*19760*/  IMAD.MOV.U32 R58, RZ, RZ, R87 ;  /* 0x000000ffff3a7224 */ /* 0x000fe200078e0057 */
[----:B------:R-:W-:-:S03]  /*19770*/  PRMT R193, R142, 0x5410, R37 ;  /* 0x000054108ec17816 */ /* 0x000fc60000000025 */
[----:B------:R-:W-:Y:S01]  /*19780*/  LOP3.LUT R5, R2, R43, RZ, 0xc0, !PT ;  /* 0x0000002b02057212 */ /* 0x000fe200078ec0ff */
[----:B------:R-:W-:Y:S01]  /*19790*/  IMAD.MOV.U32 R35, RZ, RZ, R99 ;  /* 0x000000ffff237224 */ /* 0x000fe200078e0063 */
[----:B------:R-:W-:Y:S01]  /*197a0*/  @!P2 PRMT R142, R101, 0x5410, RZ ;  /* 0x00005410658ea816 */ /* 0x000fe200000000ff */
        /* <DEDUP_REMOVED lines=8> */
[----:B------:R-:W-:Y:S01]  /*19830*/  IMAD.MOV.U32 R29, RZ, RZ, R56 ;  /* 0x000000ffff1d7224 */ /* 0x000fe200078e0038 */
[----:B-1----:R-:W-:Y:S01]  /*19840*/  HMMA.16816.F32.BF16 R64, R4, R16, R116 ;  /* 0x000000100440723c */ /* 0x002fe20000041874 */
[----:B------:R-:W-:Y:S02]  /*19850*/  IMAD.MOV.U32 R58, RZ, RZ, R225 ;  /* 0x000000ffff3a7224 */ /* 0x000fe400078e00e1 */
[----:B------:R-:W-:Y:S01]  /*19860*/  IMAD.MOV.U32 R33, RZ, RZ, R57 ;  /* 0x000000ffff217224 */ /* 0x000fe200078e0039 */
[----:B------:R-:W3:Y:S01]  /*19870*/  LDL.LU R225, [R1+0x1b4] ;  /* 0x0001b40001e17983 */ /* 0x000ee20000300800 */
[----:B------:R-:W-:-:S02]  /*19880*/  IMAD.MOV.U32 R56, RZ, RZ, R226 ;  /* 0x000000ffff387224 */ /* 0x000fc400078e00e2 */
[----:B------:R-:W-:Y:S01]  /*19890*/  IMAD.MOV.U32 R57, RZ, RZ, R227 ;  /* 0x000000ffff397224 */ /* 0x000fe200078e00e3 */
[----:B------:R-:W4:Y:S01]  /*198a0*/  LDL.LU R226, [R1+0x1b0] ;  /* 0x0001b00001e27983 */ /* 0x000f220000300800 */
[----:B------:R-:W-:Y:S02]  /*198b0*/  IMAD.MOV.U32 R116, RZ, RZ, R221 ;  /* 0x000000ffff747224 */ /* 0x000fe400078e00dd */
[----:B------:R-:W-:Y:S01]  /*198c0*/  IMAD.MOV.U32 R117, RZ, RZ, R234 ;  /* 0x000000ffff757224 */ /* 0x000fe200078e00ea */
[----:B------:R-:W3:Y:S01]  /*198d0*/  LDL.LU R227, [R1+0x1ac] ;  /* 0x0001ac0001e37983 */ /* 0x000ee20000300800 */
[----:B------:R-:W-:Y:S02]  /*198e0*/  IMAD.MOV.U32 R221, RZ, RZ, R71 ;  /* 0x000000ffffdd7224 */ /* 0x000fe400078e0047 */
[----:B------:R-:W-:Y:S01]  /*198f0*/  IMAD.MOV.U32 R234, RZ, RZ, R179 ;  /* 0x000000ffffea7224 */ /* 0x000fe200078e00b3 */
[----:B------:R1:W5:Y:S04]  /*19900*/  LDL.LU R71, [R1+0x1a8] ;  /* 0x0001a80001477983 */ /* 0x0003680000300800 */
[----:B------:R-:W4:Y:S01]  /*19910*/  LDL.LU R179, [R1+0x1a4] ;  /* 0x0001a40001b37983 */ /* 0x000f220000300800 */
[----:B------:R-:W-:-:S02]  /*19920*/  @!P6 HFMA2.BF16_V2 R97, -RZ.H0_H0, RZ.H0_H0, -R148.H0_H0 ;  /* 0x200000ffff61e231 */ /* 0x000fc40000340994 */
[----:B------:R-:W-:Y:S02]  /*19930*/  IMAD.MOV.U32 R30, RZ, RZ, R91 ;  /* 0x000000ffff1e7224 */ /* 0x000fe400078e005b */
[----:B------:R-:W-:Y:S01]  /*19940*/  IMAD.MOV.U32 R95, RZ, RZ, R90 ;  /* 0x000000ffff5f7224 */ /* 0x000fe200078e005a */
[----:B------:R-:W-:Y:S01]  /*19950*/  @!P6 PRMT R148, R97, 0x5410, RZ ;  /* 0x000054106194e816 */ /* 0x000fe200000000ff */
        /* <DEDUP_REMOVED lines=10> */
[----:B------:R-:W-:Y:S01]  /*19a00*/  HMMA.16816.F32.BF16 R72, R8, R16, R236 ;  /* 0x000000100848723c */ /* 0x000fe200000418ec */
[----:B------:R-:W1:Y:S01]  /*19a10*/  LDSM.16.MT88.4 R16, [R180+0x6000] ;  /* 0x00600000b410783b */ /* 0x000e620000004200 */
[----:B------:R-:W-:-:S05]  /*19a20*/  @!P1 HFMA2.BF16_V2 R100, -RZ.H0_H0, RZ.H0_H0, -R37.H0_H0 ;  /* 0x200000ffff649231 */ /* 0x000fca0000340925 */
[----:B------:R-:W-:Y:S01]  /*19a30*/  @!P1 PRMT R37, R100, 0x5410, RZ ;  /* 0x0000541064259816 */ /* 0x000fe200000000ff */
        /* <DEDUP_REMOVED lines=12> */
[-C--:B-1----:R-:W-:Y:S06]  /*19b00*/  HMMA.16816.F32.BF16 R88, R8, R16.reuse, R88 ;  /* 0x000000100858723c */ /* 0x082fec0000041858 */
[C---:B------:R-:W-:Y:S06]  /*19b10*/  HMMA.16816.F32.BF16 R80, R4.reuse, R16, R132 ;  /* 0x000000100450723c */ /* 0x040fec0000041884 */
[-C--:B------:R-:W-:Y:S06]  /*19b20*/  HMMA.16816.F32.BF16 R76, R4, R18.reuse, R136 ;  /* 0x00000012044c723c */ /* 0x080fec0000041888 */
        /* <DEDUP_REMOVED lines=53> */
[----:B------:R1:W5:Y:S01]  /*19e80*/  LDL.LU R232, [R1+0x19c] ;  /* 0x00019c0001e87983 */ /* 0x0003620000300800 */
[----:B------:R-:W-:Y:S02]  /*19e90*/  IMAD.MOV.U32 R239, RZ, RZ, R3 ;  /* 0x000000ffffef7224 */ /* 0x000fe400078e0003 */
[----:B------:R-:W-:Y:S01]  /*19ea0*/  IMAD.WIDE.U32 R2, R21, -0x2daee0ad, RZ ;  /* 0xd2511f5315027825 */ /* 0x000fe200078e00ff */
[----:B------:R1:W5:Y:S03]  /*19eb0*/  LDL.LU R192, [R1+0x198] ;  /* 0x0001980001c07983 */ /* 0x0003660000300800 */
[----:B------:R-:W-:Y:S01]  /*19ec0*/  IMAD.MOV.U32 R244, RZ, RZ, R117 ;  /* 0x000000fffff47224 */ /* 0x000fe200078e0075 */
[----:B------:R1:W5:Y:S01]  /*19ed0*/  LDL.LU R190, [R1+0x194] ;  /* 0x0001940001be7983 */ /* 0x0003620000300800 */
[----:B------:R-:W-:-:S02]  /*19ee0*/  IMAD.MOV.U32 R245, RZ, RZ, R118 ;  /* 0x000000fffff57224 */ /* 0x000fc400078e0076 */
[----:B------:R-:W-:Y:S01]  /*19ef0*/  IMAD.MOV.U32 R246, RZ, RZ, R119 ;  /* 0x000000fffff67224 */ /* 0x000fe200078e0077 */
[----:B------:R1:W5:Y:S01]  /*19f00*/  LDL.LU R189, [R1+0x190] ;  /* 0x0001900001bd7983 */ /* 0x0003620000300800 */
[----:B------:R-:W-:Y:S02]  /*19f10*/  IMAD.MOV.U32 R117, RZ, RZ, R234 ;  /* 0x000000ffff757224 */ /* 0x000fe400078e00ea */
[----:B------:R-:W-:Y:S02]  /*19f20*/  IMAD.MOV.U32 R118, RZ, RZ, R235 ;  /* 0x000000ffff767224 */ /* 0x000fe400078e00eb */
[----:B------:R-:W-:Y:S02]  /*19f30*/  IMAD.MOV.U32 R132, RZ, RZ, R45 ;  /* 0x000000ffff847224 */ /* 0x000fe400078e002d */
[----:B------:R-:W-:Y:S02]  /*19f40*/  IMAD.MOV.U32 R139, RZ, RZ, R34 ;  /* 0x000000ffff8b7224 */ /* 0x000fe400078e0022 */
[----:B------:R-:W-:-:S02]  /*19f50*/  IMAD.MOV.U32 R119, RZ, RZ, R33 ;  /* 0x000000ffff777224 */ /* 0x000fc400078e0021 */
[----:B------:R-:W-:Y:S02]  /*19f60*/  IMAD.MOV.U32 R235, RZ, RZ, R46 ;  /* 0x000000ffffeb7224 */ /* 0x000fe400078e002e */
[----:B------:R-:W-:Y:S01]  /*19f70*/  IMAD.MOV.U32 R234, RZ, RZ, R44 ;  /* 0x000000ffffea7224 */ /* 0x000fe200078e002c */
[----:B----4-:R-:W2:Y:S02]  /*19f80*/  LDSM.16.MT88.4 R16, [R179+0x6000] ;  /* 0x00600000b310783b */ /* 0x010ea40000004200 */
        /* <DEDUP_REMOVED lines=23> */
[----:B------:R-:W-:Y:S01]  /*1a100*/  IMAD.MOV.U32 R138, RZ, RZ, R128 ;  /* 0x000000ffff8a7224 */ /* 0x000fe200078e0080 */
[----:B------:R-:W4:Y:S01]  /*1a110*/  LDSM.16.MT88.4 R16, [R178+0x6800] ;  /* 0x00680000b210783b */ /* 0x000f220000004200 */
[----:B------:R-:W-:Y:S02]  /*1a120*/  LOP3.LUT R6, R2, R104, RZ, 0xc0, !PT ;  /* 0x0000006802067212 */ /* 0x000fe400078ec0ff */
[--C-:B------:R-:W-:Y:S02]  /*1a130*/  HSET2.LE.AND R2, R5, R0.reuse, PT ;  /* 0x0000000005027233 */ /* 0x100fe40003803000 */
[----:B------:R-:W-:-:S02]  /*1a140*/  HSET2.LE.AND R3, R3, R0, PT ;  /* 0x0000000003037233 */ /* 0x000fc40003803000 */
[----:B------:R-:W-:Y:S01]  /*1a150*/  HSET2.LE.AND R5, R4, R0, PT ;  /* 0x0000000004057233 */ /* 0x000fe20003803000 */
[----:B------:R-:W-:Y:S01]  /*1a160*/  IMAD.MOV.U32 R128, RZ, RZ, R116 ;  /* 0x000000ffff807224 */ /* 0x000fe200078e0074 */
        /* <DEDUP_REMOVED lines=13> */
[----:B------:R-:W2:Y:S01]  /*1a240*/  LDSM.16.MT88.4 R20, [R180+0x6800] ;  /* 0x00680000b414783b */ /* 0x000ea20000004200 */
[C---:B------:R-:W-:Y:S06]  /*1a250*/  HMMA.16816.F32.BF16 R64, R4.reuse, R8, R64 ;  /* 0x000000080440723c */ /* 0x040fec0000041840 */
[-C--:B------:R-:W-:Y:S06]  /*1a260*/  HMMA.16816.F32.BF16 R104, R4, R10.reuse, R60 ;  /* 0x0000000a0468723c */ /* 0x080fec000004183c */
[----:B------:R-:W-:Y:S01]  /*1a270*/  HMMA.16816.F32.BF16 R116, R12, R10, R40 ;  /* 0x0000000a0c74723c */ /* 0x000fe20000041828 */
[----:B------:R-:W1:Y:S01]  /*1a280*/  LDSM.16.MT88.4 R8, [R179+0x6800] ;  /* 0x00680000b308783b */ /* 0x000e620000004200 */
[----:B------:R-:W-:-:S04]  /*1a290*/  LOP3.LUT R2, R25, UR40, R108, 0x96, !PT ;  /* 0x0000002819027c12 */ /* 0x000fc8000f8e966c */
[----:B----4-:R-:W-:Y:S01]  /*1a2a0*/  HMMA.16816.F32.BF16 R60, R4, R16, R56 ;  /* 0x00000010043c723c */ /* 0x010fe20000041838 */
[----:B------:R-:W-:-:S05]  /*1a2b0*/  IMAD.WIDE.U32 R2, R2, -0x2daee0ad, RZ ;  /* 0xd2511f5302027825 */ /* 0x000fca00078e00ff */
[C---:B------:R-:W-:Y:S06]  /*1a2c0*/  HMMA.16816.F32.BF16 R48, R4.reuse, R18, R48 ;  /* 0x000000120430723c */ /* 0x040fec0000041830 */
[C---:B--2---:R-:W-:Y:S06]  /*1a2d0*/  HMMA.16816.F32.BF16 R80, R4.reuse, R20, R80 ;  /* 0x000000140450723c */ /* 0x044fec0000041850 */
[C---:B------:R-:W-:Y:S06]  /*1a2e0*/  HMMA.16816.F32.BF16 R76, R4.reuse, R22, R76 ;  /* 0x00000016044c723c */ /* 0x040fec000004184c */
[C---:B-1----:R-:W-:Y:S06]  /*1a2f0*/  HMMA.16816.F32.BF16 R44, R4.reuse, R8, R44 ;  /* 0x00000008042c723c */ /* 0x042fec000004182c */
        /* <DEDUP_REMOVED lines=35> */
[----:B------:R-:W1:Y:S01]  /*1a530*/  LDSM.16.MT88.4 R8, [R177+0x7000] ;  /* 0x00700000b108783b */ /* 0x000e620000004200 */
[C---:B------:R-:W-:Y:S06]  /*1a540*/  HMMA.16816.F32.BF16 R56, R12.reuse, R16, R100 ;  /* 0x000000100c38723c */ /* 0x040fec0000041864 */
[----:B------:R-:W-:Y:S01]  /*1a550*/  HMMA.16816.F32.BF16 R96, R12, R18, R96 ;  /* 0x000000120c60723c */ /* 0x000fe20000041860 */
[----:B------:R-:W2:Y:S04]  /*1a560*/  LDSM.16.MT88.4 R12, [R180+0x7000] ;  /* 0x00700000b40c783b */ /* 0x000ea80000004200 */
[----:B------:R-:W4:Y:S01]  /*1a570*/  LDSM.16.MT88.4 R16, [R178+0x7000] ;  /* 0x00700000b210783b */ /* 0x000f220000004200 */
[----:B------:R-:W-:-:S02]  /*1a580*/  LOP3.LUT R4, R4, 0xff, RZ, 0xc0, !PT ;  /* 0x000000ff04047812 */ /* 0x000fc400078ec0ff */
[----:B------:R-:W-:Y:S02]  /*1a590*/  HSET2.LE.AND R2, R2, R0, PT ;  /* 0x0000000002027233 */ /* 0x000fe40003803000 */
        /* <DEDUP_REMOVED lines=9> */
[C---:B-1----:R-:W-:Y:S06]  /*1a630*/  HMMA.16816.F32.BF16 R108, R4.reuse, R8, R64 ;  /* 0x00000008046c723c */ /* 0x042fec0000041840 */
[C---:B------:R-:W-:Y:S06]  /*1a640*/  HMMA.16816.F32.BF16 R64, R4.reuse, R20, R44 ;  /* 0x000000140440723c */ /* 0x040fec000004182c */
[C---:B------:R-:W-:Y:S06]  /*1a650*/  HMMA.16816.F32.BF16 R104, R4.reuse, R10, R104 ;  /* 0x0000000a0468723c */ /* 0x040fec0000041868 */
[C---:B--2---:R-:W-:Y:S06]  /*1a660*/  HMMA.16816.F32.BF16 R80, R4.reuse, R12, R80 ;  /* 0x0000000c0450723c */ /* 0x044fec0000041850 */
        /* <DEDUP_REMOVED lines=12> */
[----:B------:R-:W-:Y:S01]  /*1a730*/  LOP3.LUT R2, R2, 0xff, RZ, 0xc0, !PT ;  /* 0x000000ff02027812 */ /* 0x000fe200078ec0ff */
[----:B------:R-:W-:-:S03]  /*1a740*/  IMAD.MOV.U32 R241, RZ, RZ, R187 ;  /* 0x000000fffff17224 */ /* 0x000fc600078e00bb */
        /* <DEDUP_REMOVED lines=18> */
[----:B------:R-:W-:Y:S02]  /*1a870*/  IMAD.MOV.U32 R251, RZ, RZ, R130 ;  /* 0x000000fffffb7224 */ /* 0x000fe400078e0082 */
[----:B------:R-:W-:Y:S01]  /*1a880*/  IMAD.MOV.U32 R240, RZ, RZ, R131 ;  /* 0x000000fffff07224 */ /* 0x000fe200078e0083 */
[C---:B------:R-:W-:Y:S01]  /*1a890*/  HMMA.16816.F32.BF16 R40, R4.reuse, R14, R40 ;  /* 0x0000000e0428723c */ /* 0x040fe20000041828 */
[C---:B------:R-:W-:Y:S01]  /*1a8a0*/  LOP3.LUT R9, R2.reuse, 0xffff, RZ, 0xc0, !PT ;  /* 0x0000ffff02097812 */ /* 0x040fe200078ec0ff */
[----:B------:R-:W-:Y:S01]  /*1a8b0*/  IMAD.MOV.U32 R101, RZ, RZ, R186 ;  /* 0x000000ffff657224 */ /* 0x000fe200078e00ba */
[----:B------:R-:W-:Y:S01]  /*1a8c0*/  SHF.R.U32.HI R10, RZ, 0x10, R2 ;  /* 0x00000010ff0a7819 */ /* 0x000fe20000011602 */
[----:B------:R-:W-:Y:S01]  /*1a8d0*/  IMAD.MOV.U32 R102, RZ, RZ, R126 ;  /* 0x000000ffff667224 */ /* 0x000fe200078e007e */
[--C-:B------:R-:W-:Y:S01]  /*1a8e0*/  SHF.R.U32.HI R11, RZ, 0x18, R8.reuse ;  /* 0x00000018ff0b7819 */ /* 0x100fe20000011608 */
[----:B------:R-:W-:Y:S01]  /*1a8f0*/  HMMA.16816.F32.BF16 R128, R4, R12, R88 ;  /* 0x0000000c0480723c */ /* 0x000fe20000041858 */
[----:B------:R-:W-:Y:S01]  /*1a900*/  LOP3.LUT R14, R2, 0xff, RZ, 0xc0, !PT ;  /* 0x000000ff020e7812 */ /* 0x000fe200078ec0ff */
[----:B------:R-:W-:Y:S01]  /*1a910*/  IMAD.MOV.U32 R248, RZ, RZ, R135 ;  /* 0x000000fffff87224 */ /* 0x000fe200078e0087 */
[----:B------:R-:W-:Y:S01]  /*1a920*/  SHF.R.U32.HI R3, RZ, 0x10, R8 ;  /* 0x00000010ff037819 */ /* 0x000fe20000011608 */
[----:B------:R-:W-:Y:S01]  /*1a930*/  IMAD.MOV.U32 R249, RZ, RZ, R132 ;  /* 0x000000fffff97224 */ /* 0x000fe200078e0084 */
[----:B---3--:R-:W-:Y:S02]  /*1a940*/  STG.E.U16 desc[UR26][R140.64+-0xf0], R227 ;  /* 0xffff10e38c007986 */ /* 0x008fe4000c10151a */
[----:B------:R-:W-:-:S02]  /*1a950*/  SHF.R.U32.HI R13, RZ, 0x18, R2 ;  /* 0x00000018ff0d7819 */ /* 0x000fc40000011602 */
[C---:B------:R-:W-:Y:S01]  /*1a960*/  LOP3.LUT R2, R8.reuse, 0xffff, RZ, 0xc0, !PT ;  /* 0x0000ffff08027812 */ /* 0x040fe200078ec0ff */
[----:B------:R-:W-:Y:S01]  /*1a970*/  HMMA.16816.F32.BF16 R56, R4, R16, R56 ;  /* 0x000000100438723c */ /* 0x000fe20000041838 */
[----:B------:R-:W-:Y:S01]  /*1a980*/  LOP3.LUT R12, R8, 0xff, RZ, 0xc0, !PT ;  /* 0x000000ff080c7812 */ /* 0x000fe200078ec0ff */
[----:B------:R-:W-:Y:S01]  /*1a990*/  IMAD.MOV.U32 R221, RZ, RZ, R188 ;  /* 0x000000ffffdd7224 */ /* 0x000fe200078e00bc */
[----:B------:R-:W-:Y:S01]  /*1a9a0*/  SHF.R.U32.HI R2, RZ, 0x8, R2 ;  /* 0x00000008ff027819 */ /* 0x000fe20000011602 */
[----:B------:R-:W-:Y:S01]  /*1a9b0*/  IMAD.MOV.U32 R103, RZ, RZ, R220 ;  /* 0x000000ffff677224 */ /* 0x000fe200078e00dc */
[----:B------:R-:W-:Y:S01]  /*1a9c0*/  LOP3.LUT R3, R3, 0xff, RZ, 0xc0, !PT ;  /* 0x000000ff03037812 */ /* 0x000fe200078ec0ff */
[----:B------:R-:W-:Y:S01]  /*1a9d0*/  IMAD.MOV.U32 R243, RZ, RZ, R238 ;  /* 0x000000fffff37224 */ /* 0x000fe200078e00ee */
[----:B------:R-:W-:Y:S01]  /*1a9e0*/  PRMT R2, R12, 0x5410, R2 ;  /* 0x000054100c027816 */ /* 0x000fe20000000002 */
[----:B------:R-:W-:Y:S01]  /*1a9f0*/  STG.E.U16 desc[UR26][R140.64+-0xee], R226 ;  /* 0xffff12e28c007986 */ /* 0x000fe2000c10151a */
[----:B------:R-:W-:-:S02]  /*1aa00*/  PRMT R3, R3, 0x5410, R11 ;  /* 0x0000541003037816 */ /* 0x000fc4000000000b */
[----:B------:R-:W-:Y:S01]  /*1aa10*/  SHF.R.U32.HI R9, RZ, 0x8, R9 ;  /* 0x00000008ff097819 */ /* 0x000fe20000011609 */
[----:B------:R-:W-:Y:S01]  /*1aa20*/  IMAD.MOV.U32 R241, RZ, RZ, R133 ;  /* 0x000000fffff17224 */ /* 0x000fe200078e0085 */
[--C-:B------:R-:W-:Y:S01]  /*1aa30*/  HSET2.LE.AND R2, R2, R0.reuse, PT ;  /* 0x0000000002027233 */ /* 0x100fe20003803000 */
[----:B------:R-:W-:Y:S01]  /*1aa40*/  IMAD.MOV.U32 R242, RZ, RZ, R134 ;  /* 0x000000fffff27224 */ /* 0x000fe200078e0086 */
[----:B------:R-:W-:Y:S01]  /*1aa50*/  HSET2.LE.AND R3, R3, R0, PT ;  /* 0x0000000003037233 */ /* 0x000fe20003803000 */
[----:B------:R-:W-:Y:S01]  /*1aa60*/  LDSM.16.MT88.4 R116, [R178+0x7800] ;  /* 0x00780000b274783b */ /* 0x000fe20000004200 */
[----:B------:R-:W-:Y:S02]  /*1aa70*/  LOP3.LUT R15, R115, UR30, R112, 0x96, !PT ;  /* 0x0000001e730f7c12 */ /* 0x000fe4000f8e9670 */
[----:B------:R-:W-:Y:S01]  /*1aa80*/  LOP3.LUT R8, R10, 0xff, RZ, 0xc0, !PT ;  /* 0x000000ff0a087812 */ /* 0x000fe200078ec0ff */
[----:B------:R-:W-:Y:S01]  /*1aa90*/  HMMA.16816.F32.BF16 R16, R4, R18, R96 ;  /* 0x000000120410723c */ /* 0x000fe20000041860 */
[----:B------:R-:W-:Y:S01]  /*1aaa0*/  PRMT R10, R14, 0x5410, R9 ;  /* 0x000054100e0a7816 */ /* 0x000fe20000000009 */
[----:B------:R1:W5:Y:S01]  /*1aab0*/  LDL.LU R188, [R1+0x18c] ;  /* 0x00018c0001bc7983 */ /* 0x0003620000300800 */
[----:B------:R-:W-:-:S02]  /*1aac0*/  LOP3.LUT R76, R2, R206, RZ, 0xc0, !PT ;  /* 0x000000ce024c7212 */ /* 0x000fc400078ec0ff */
[----:B------:R-:W-:Y:S01]  /*1aad0*/  LOP3.LUT R77, R3, R205, RZ, 0xc0, !PT ;  /* 0x000000cd034d7212 */ /* 0x000fe200078ec0ff */
[----:B------:R-:W-:Y:S01]  /*1aae0*/  IMAD.WIDE.U32 R2, R15, -0x2daee0ad, RZ ;  /* 0xd2511f530f027825 */ /* 0x000fe200078e00ff */
[----:B------:R-:W-:Y:S01]  /*1aaf0*/  PRMT R9, R8, 0x5410, R13 ;  /* 0x0000541008097816 */ /* 0x000fe2000000000d */
[C---:B------:R-:W-:Y:S01]  /*1ab00*/  HMMA.16816.F32.BF16 R112, R4.reuse, R20, R72 ;  /* 0x000000140470723c */ /* 0x040fe20000041848 */
[----:B------:R-:W-:Y:S01]  /*1ab10*/  HSET2.LE.AND R8, R10, R0, PT ;  /* 0x000000000a087233 */ /* 0x000fe20003803000 */
[----:B------:R1:W5:Y:S04]  /*1ab20*/  LDL.LU R187, [R1+0x188] ;  /* 0x0001880001bb7983 */ /* 0x0003680000300800 */
[----:B------:R-:W-:Y:S01]  /*1ab30*/  HMMA.16816.F32.BF16 R20, R4, R22, R84 ;  /* 0x000000160414723c */ /* 0x000fe20000041854 */
[----:B------:R-:W-:Y:S01]  /*1ab40*/  LOP3.LUT R78, R8, R194, RZ, 0xc0, !PT ;  /* 0x000000c2084e7212 */ /* 0x000fe200078ec0ff */
[----:B------:R1:W5:Y:S01]  /*1ab50*/  LDL.LU R186, [R1+0x184] ;  /* 0x0001840001ba7983 */ /* 0x0003620000300800 */
[----:B------:R-:W-:Y:S01]  /*1ab60*/  SHF.R.U32.HI R8, RZ, 0x18, R2 ;  /* 0x00000018ff087819 */ /* 0x000fe20000011602 */
[----:B------:R-:W-:-:S02]  /*1ab70*/  IMAD.MOV.U32 R238, RZ, RZ, R127 ;  /* 0x000000ffffee7224 */ /* 0x000fc400078e007f */
[----:B------:R-:W-:Y:S01]  /*1ab80*/  IMAD.MOV.U32 R220, RZ, RZ, R125 ;  /* 0x000000ffffdc7224 */ /* 0x000fe200078e007d */
[C---:B------:R-:W-:Y:S01]  /*1ab90*/  LOP3.LUT R4, R2.reuse, 0xffff, RZ, 0xc0, !PT ;  /* 0x0000ffff02047812 */ /* 0x040fe200078ec0ff */
[----:B------:R-:W-:Y:S01]  /*1aba0*/  STG.E.U16 desc[UR26][R54.64+-0xf0], R224 ;  /* 0xffff10e036007986 */ /* 0x000fe2000c10151a */
[----:B------:R-:W-:Y:S02]  /*1abb0*/  LOP3.LUT R3, R3, UR25, R120, 0x96, !PT ;  /* 0x0000001903037c12 */ /* 0x000fe4000f8e9678 */
[----:B------:R-:W-:Y:S01]  /*1abc0*/  LOP3.LUT R6, R2, 0xff, RZ, 0xc0, !PT ;  /* 0x000000ff02067812 */ /* 0x000fe200078ec0ff */
[----:B------:R-:W-:Y:S01]  /*1abd0*/  STG.E.U16 desc[UR26][R54.64+-0xee], R225 ;  /* 0xffff12e136007986 */ /* 0x000fe2000c10151a */
[----:B------:R-:W-:Y:S02]  /*1abe0*/  SHF.R.U32.HI R5, RZ, 0x10, R2 ;  /* 0x00000010ff057819 */ /* 0x000fe40000011602 */
[C---:B------:R-:W-:Y:S01]  /*1abf0*/  LOP3.LUT R2, R3.reuse, 0xffff, RZ, 0xc0, !PT ;  /* 0x0000ffff03027812 */ /* 0x040fe200078ec0ff */
[----:B------:R-:W2:Y:S01]  /*1ac00*/  LDSM.16.MT88.4 R132, [R177+0x7800] ;  /* 0x00780000b184783b */ /* 0x000ea20000004200 */
[----:B------:R-:W-:-:S02]  /*1ac10*/  LOP3.LUT R7, R3, 0xff, RZ, 0xc0, !PT ;  /* 0x000000ff03077812 */ /* 0x000fc400078ec0ff */
[----:B------:R-:W-:Y:S01]  /*1ac20*/  SHF.R.U32.HI R2, RZ, 0x8, R2 ;  /* 0x00000008ff027819 */ /* 0x000fe20000011602 */
[----:B------:R-:W3:Y:S01]  /*1ac30*/  LDSM.16.MT88.4 R124, [R180+0x7800] ;  /* 0x00780000b47c783b */ /* 0x000ee20000004200 */
[----:B------:R-:W-:Y:S02]  /*1ac40*/  HSET2.LE.AND R9, R9, R0, PT ;  /* 0x0000000009097233 */ /* 0x000fe40003803000 */
[----:B------:R-:W-:Y:S01]  /*1ac50*/  PRMT R2, R7, 0x5410, R2 ;  /* 0x0000541007027816 */ /* 0x000fe20000000002 */
[----:B------:R-:W4:Y:S01]  /*1ac60*/  LDSM.16.MT88.4 R12, [R179+0x7800] ;  /* 0x00780000b30c783b */ /* 0x000f220000004200 */
[----:B------:R-:W-:-:S03]  /*1ac70*/  SHF.R.U32.HI R4, RZ, 0x8, R4 ;  /* 0x00000008ff047819 */ /* 0x000fc60000011604 */
[----:B------:R-:W-:Y:S02]  /*1ac80*/  HSET2.LE.AND R2, R2, R0, PT ;  /* 0x0000000002027233 */ /* 0x000fe40003803000 */
[----:B------:R-:W-:Y:S02]  /*1ac90*/  LOP3.LUT R79, R9, R193, RZ, 0xc0, !PT ;  /* 0x000000c1094f7212 */ /* 0x000fe400078ec0ff */
[----:B------:R-:W-:Y:S02]  /*1aca0*/  PRMT R9, R6, 0x5410, R4 ;  /* 0x0000541006097816 */ /* 0x000fe40000000004 */
[--C-:B------:R-:W-:Y:S02]  /*1acb0*/  SHF.R.U32.HI R4, RZ, 0x10, R3.reuse ;  /* 0x00000010ff047819 */ /* 0x100fe40000011603 */
[----:B------:R-:W-:Y:S01]  /*1acc0*/  LOP3.LUT R100, R2, R101, RZ, 0xc0, !PT ;  /* 0x0000006502647212 */ /* 0x000fe200078ec0ff */
[----:B------:R-:W-:Y:S01]  /*1acd0*/  IMAD.MOV.U32 R101, RZ, RZ, R102 ;  /* 0x000000ffff657224 */ /* 0x000fe200078e0066 */
[----:B------:R-:W-:Y:S01]  /*1ace0*/  SHF.R.U32.HI R6, RZ, 0x18, R3 ;  /* 0x00000018ff067819 */ /* 0x000fe20000011603 */
[----:B------:R-:W-:Y:S01]  /*1acf0*/  IMAD.MOV.U32 R102, RZ, RZ, R248 ;  /* 0x000000ffff667224 */ /* 0x000fe200078e00f8 */
[----:B------:R-:W-:Y:S01]  /*1ad00*/  LOP3.LUT R3, R4, 0xff, RZ, 0xc0, !PT ;  /* 0x000000ff04037812 */ /* 0x000fe200078ec0ff */
[----:B------:R-:W-:Y:S01]  /*1ad10*/  IMAD.MOV.U32 R248, RZ, RZ, R249 ;  /* 0x000000fffff87224 */ /* 0x000fe200078e00f9 */
[----:B------:R-:W-:Y:S01]  /*1ad20*/  LOP3.LUT R5, R5, 0xff, RZ, 0xc0, !PT ;  /* 0x000000ff05057812 */ /* 0x000fe200078ec0ff */
[----:B------:R-:W-:-:S02]  /*1ad30*/  IMAD.MOV.U32 R249, RZ, RZ, R250 ;  /* 0x000000fffff97224 */ /* 0x000fc400078e00fa */
[----:B------:R-:W-:Y:S01]  /*1ad40*/  IMAD.MOV.U32 R250, RZ, RZ, R228 ;  /* 0x000000fffffa7224 */ /* 0x000fe200078e00e4 */
[----:B------:R-:W-:Y:S01]  /*1ad50*/  PRMT R3, R3, 0x5410, R6 ;  /* 0x0000541003037816 */ /* 0x000fe20000000006 */
[----:B------:R-:W-:Y:S02]  /*1ad60*/  IMAD.MOV.U32 R228, RZ, RZ, R229 ;  /* 0x000000ffffe47224 */ /* 0x000fe400078e00e5 */
[----:B------:R-:W-:Y:S01]  /*1ad70*/  IMAD.MOV.U32 R31, RZ, RZ, R102 ;  /* 0x000000ffff1f7224 */ /* 0x000fe200078e0066 */
[----:B------:R-:W-:Y:S01]  /*1ad80*/  PRMT R5, R5, 0x5410, R8 ;  /* 0x0000541005057816 */ /* 0x000fe20000000008 */
[----:B------:R-:W-:Y:S02]  /*1ad90*/  IMAD.MOV.U32 R229, RZ, RZ, R230 ;  /* 0x000000ffffe57224 */ /* 0x000fe400078e00e6 */
[----:B------:R-:W-:Y:S02]  /*1ada0*/  IMAD.MOV.U32 R230, RZ, RZ, R231 ;  /* 0x000000ffffe67224 */ /* 0x000fe400078e00e7 */
[----:B------:R-:W-:-:S02]  /*1adb0*/  IMAD.MOV.U32 R231, RZ, RZ, R208 ;  /* 0x000000ffffe77224 */ /* 0x000fc400078e00d0 */
[----:B------:R-:W-:Y:S02]  /*1adc0*/  IMAD.MOV.U32 R208, RZ, RZ, R209 ;  /* 0x000000ffffd07224 */ /* 0x000fe400078e00d1 */
[----:B------:R-:W-:Y:S01]  /*1add0*/  IMAD.MOV.U32 R30, RZ, RZ, R31 ;  /* 0x000000ffff1e7224 */ /* 0x000fe200078e001f */
[--C-:B------:R-:W-:Y:S01]  /*1ade0*/  HSET2.LE.AND R4, R9, R0.reuse, PT ;  /* 0x0000000009047233 */ /* 0x100fe20003803000 */
[----:B------:R-:W-:Y:S01]  /*1adf0*/  IMAD.MOV.U32 R209, RZ, RZ, R237 ;  /* 0x000000ffffd17224 */ /* 0x000fe200078e00ed */
[--C-:B------:R-:W-:Y:S01]  /*1ae00*/  HSET2.LE.AND R3, R3, R0.reuse, PT ;  /* 0x0000000003037233 */ /* 0x100fe20003803000 */
[----:B------:R-:W-:Y:S01]  /*1ae10*/  IMAD.MOV.U32 R31, RZ, RZ, R248 ;  /* 0x000000ffff1f7224 */ /* 0x000fe200078e00f8 */
[----:B------:R-:W-:Y:S01]  /*1ae20*/  HSET2.LE.AND R0, R5, R0, PT ;  /* 0x0000000005007233 */ /* 0x000fe20003803000 */
        /* <DEDUP_REMOVED lines=13> */
[----:B------:R-:W-:Y:S01]  /*1af00*/  FADD.FTZ R0, R36, R252 ;  /* 0x000000fc24007221 */ /* 0x000fe20000010000 */
[----:B------:R-:W-:Y:S01]  /*1af10*/  IMAD.MOV.U32 R249, RZ, RZ, R250 ;  /* 0x000000fffff97224 */ /* 0x000fe200078e00fa */
[----:B------:R-:W-:Y:S01]  /*1af20*/  LOP3.LUT R102, R4, R184, RZ, 0xc0, !PT ;  /* 0x000000b804667212 */ /* 0x000fe200078ec0ff */
[----:B------:R-:W-:-:S02]  /*1af30*/  IMAD.MOV.U32 R221, RZ, RZ, R185 ;  /* 0x000000ffffdd7224 */ /* 0x000fc400078e00b9 */
        /* <DEDUP_REMOVED lines=10> */
[----:B------:R-:W-:Y:S01]  /*1afe0*/  IMAD.MOV.U32 R31, RZ, RZ, R240 ;  /* 0x000000ffff1f7224 */ /* 0x000fe200078e00f0 */
[----:B------:R1:W5:Y:S01]  /*1aff0*/  LDL.LU R182, [R1+0x174] ;  /* 0x0001740001b67983 */ /* 0x0003620000300800 */
[----:B------:R-:W-:Y:S02]  /*1b000*/  IMAD.MOV.U32 R240, RZ, RZ, R181 ;  /* 0x000000fffff07224 */ /* 0x000fe400078e00b5 */
[----:B------:R-:W-:Y:S01]  /*1b010*/  FADD.FTZ R2, R176, R212 ;  /* 0x000000d4b0027221 */ /* 0x000fe20000010000 */
[----:B------:R1:W5:Y:S04]  /*1b020*/  LDL.LU R181, [R1+0x170] ;  /* 0x0001700001b57983 */ /* 0x0003680000300800 */
[----:B------:R1:W5:Y:S04]  /*1b030*/  LDL.LU R176, [R1+0x16c] ;  /* 0x00016c0001b07983 */ /* 0x0003680000300800 */
        /* <DEDUP_REMOVED lines=20> */
[----:B------:R4:W-:Y:S04]  /*1b180*/  STG.E.U16 desc[UR26][R140.64+-0xc0], R204 ;  /* 0xffff40cc8c007986 */ /* 0x0009e8000c10151a */
[----:B------:R1:W-:Y:S04]  /*1b190*/  STG.E.U16 desc[UR26][R140.64+-0xbe], R203 ;  /* 0xffff42cb8c007986 */ /* 0x0003e8000c10151a */
[----:B------:R1:W-:Y:S04]  /*1b1a0*/  STG.E.U16 desc[UR26][R54.64+-0xc0], R201 ;  /* 0xffff40c936007986 */ /* 0x0003e8000c10151a */
[----:B------:R1:W-:Y:S01]  /*1b1b0*/  STG.E.U16 desc[UR26][R54.64+-0xbe], R202 ;  /* 0xffff42ca36007986 */ /* 0x0003e2000c10151a */
[----:B------:R-:W-:-:S03]  /*1b1c0*/  LOP3.LUT R101, R3, R101, RZ, 0xc0, !PT ;  /* 0x0000006503657212 */ /* 0x000fc600078ec0ff */
[----:B------:R1:W-:Y:S04]  /*1b1d0*/  STG.E.U16 desc[UR26][R52.64+-0xc0], R158 ;  /* 0xffff409e34007986 */ /* 0x0003e8000c10151a */
[----:B------:R1:W-:Y:S01]  /*1b1e0*/  STG.E.U16 desc[UR26][R52.64+-0xbe], R157 ;  /* 0xffff429d34007986 */ /* 0x0003e2000c10151a */
[----:B------:R-:W-:-:S03]  /*1b1f0*/  FADD.FTZ R3, R36, R213 ;  /* 0x000000d524037221 */ /* 0x000fc60000010000 */
[----:B------:R1:W-:Y:S01]  /*1b200*/  STG.E.U16 desc[UR26][R38.64+-0xc0], R156 ;  /* 0xffff409c26007986 */ /* 0x0003e2000c10151a */
[----:B------:R-:W-:-:S03]  /*1b210*/  FADD.FTZ R5, R30, R207 ;  /* 0x000000cf1e057221 */ /* 0x000fc60000010000 */
[----:B------:R1:W-:Y:S01]  /*1b220*/  STG.E.U16 desc[UR26][R38.64+-0xbe], R155 ;  /* 0xffff429b26007986 */ /* 0x0003e2000c10151a */
[----:B------:R-:W-:-:S03]  /*1b230*/  FADD.FTZ R4, R31, R0 ;  /* 0x000000001f047221 */ /* 0x000fc60000010000 */
[----:B------:R1:W-:Y:S04]  /*1b240*/  STG.E.U16 desc[UR26][R140.64+-0xb0], R200 ;  /* 0xffff50c88c007986 */ /* 0x0003e8000c10151a */
[----:B------:R1:W-:Y:S04]  /*1b250*/  STG.E.U16 desc[UR26][R140.64+-0xae], R199 ;  /* 0xffff52c78c007986 */ /* 0x0003e8000c10151a */
[----:B------:R1:W-:Y:S04]  /*1b260*/  STG.E.U16 desc[UR26][R54.64+-0xb0], R198 ;  /* 0xffff50c636007986 */ /* 0x0003e8000c10151a */
[----:B------:R1:W-:Y:S01]  /*1b270*/  STG.E.U16 desc[UR26][R54.64+-0xae], R197 ;  /* 0xffff52c536007986 */ /* 0x0003e2000c10151a */
[----:B------:R-:W-:-:S03]  /*1b280*/  FADD.FTZ R2, R249, R2 ;  /* 0x00000002f9027221 */ /* 0x000fc60000010000 */
        /* <DEDUP_REMOVED lines=56> */
[----:B----4-:R-:W-:-:S05]  /*1b610*/  IADD3.X R204, R145, -0x1, RZ, P1, !PT ;  /* 0xffffffff91cc7810 */ /* 0x010fca0000ffe4ff */
        /* <DEDUP_REMOVED lines=11> */
.L_x_1252:
[----:B------:R-:W-:-:S12]  /*1b6d0*/  UIADD3 UR16, UR19, -0x1, URZ ;  /* 0xffffffff13107890 */ /* 0x000fd8000fffe03f */
.L_x_1259:
        /* <DEDUP_REMOVED lines=8> */
[----:B-----5:R-:W-:Y:S01]  /*1b760*/  MOV R72, R71 ;  /* 0x0000004700487202 */ /* 0x020fe20000000f00 */
        /* <DEDUP_REMOVED lines=9> */
[----:B------:R-:W-:Y:S01]  /*1b800*/  ISETP.GE.AND P0, PT, R232, UR10, PT ;  /* 0x0000000ae8007c0c */ /* 0x000fe2000bf06270 */
        /* <DEDUP_REMOVED lines=45> */
.L_x_1263:
        /* <DEDUP_REMOVED lines=14> */
[C---:B--2---:R-:W-:Y:S04]  /*1bbc0*/  LEA R3, P1, R140.reuse, R198, 0x6 ;  /* 0x000000c68c037211 */ /* 0x044fe800078230ff */
[C---:B-----5:R-:W-:Y:S02]  /*1bbd0*/  @!P0 LEA R146, P6, R3.reuse, R146, 0x1 ;  /* 0x0000009203928211 */ /* 0x060fe400078c08ff */
[----:B---3--:R-:W-:Y:S02]  /*1bbe0*/  LEA.HI.X R68, R140, R175, R68, 0x6, P1 ;  /* 0x000000af8c447211 */ /* 0x008fe400008f3444 */
[C---:B------:R-:W-:Y:S02]  /*1bbf0*/  @!P0 LEA R141, P1, R74.reuse, R3, 0x4 ;  /* 0x000000034a8d8211 */ /* 0x040fe400078220ff */
[----:B------:R-:W-:Y:S02]  /*1bc00*/  @!P0 LEA.HI.X R147, R3, R147, R68, 0x1, P6 ;  /* 0x0000009303938211 */ /* 0x000fe400030f0c44 */
[----:B----4-:R-:W-:Y:S02]  /*1bc10*/  @!P0 LEA R142, P5, R141, R150, 0x1 ;  /* 0x000000968d8e8211 */ /* 0x010fe400078a08ff */
        /* <DEDUP_REMOVED lines=8> */
[----:B------:R-:W-:Y:S02]  /*1bca0*/  @!P0 LEA R140, P3, R71, R152, 0x1 ;  /* 0x00000098478c8211 */ /* 0x000fe400078608ff */
[C---:B------:R-:W-:Y:S01]  /*1bcb0*/  @!P0 IADD3.X R148, R68.reuse, UR8, RZ, P4, !PT ;  /* 0x0000000844948c10 */ /* 0x040fe2000a7fe4ff */
        /* <DEDUP_REMOVED lines=21> */
.L_x_1261:
[----:B-1----:R-:W2:Y:S01]  /*1be10*/  LDL.64 R12, [R1+0x128] ;  /* 0x00012800010c7983 */ /* 0x002ea20000100a00 */
[----:B------:R-:W-:Y:S04]  /*1be20*/  DEPBAR.LE SB0, 0x0 ;  /* 0x000080000000791a */ /* 0x000fe80000000000 */
[----:B------:R-:W3:Y:S01]  /*1be30*/  LDL R9, [R1+0x148] ;  /* 0x0001480001097983 */ /* 0x000ee20000100800 */
[----:B------:R-:W-:Y:S01]  /*1be40*/  USHF.R.S32.HI UR22, URZ, 0x1f, UR16 ;  /* 0x0000001f3f167899 */ /* 0x000fe20008011410 */
[----:B------:R-:W-:Y:S01]  /*1be50*/  IMAD.U32 R4, RZ, RZ, UR16 ;  /* 0x00000010ff047e24 */ /* 0x000fe2000f8e00ff */
[----:B------:R-:W-:Y:S02]  /*1be60*/  UIMAD UR17, UR20, UR16, URZ ;  /* 0x00000010141172a4 */ /* 0x000fe4000f8e023f */
[----:B------:R-:W4:Y:S01]  /*1be70*/  LDL R20, [R1+0x14c] ;  /* 0x00014c0001147983 */ /* 0x000f220000100800 */
[----:B------:R-:W-:Y:S02]  /*1be80*/  UIADD3 UR38, UR32, 0x3c6ef372, URZ ;  /* 0x3c6ef37220267890 */ /* 0x000fe4000fffe03f */
[----:B------:R-:W-:Y:S02]  /*1be90*/  UIMAD UR17, UR22, UR21, UR17 ;  /* 0x00000015161172a4 */ /* 0x000fe4000f8e0211 */
[----:B-----5:R-:W5:Y:S01]  /*1bea0*/  LDL R10, [R1+0x140] ;  /* 0x00014000010a7983 */ /* 0x020f620000100800 */
[----:B------:R-:W-:Y:S02]  /*1beb0*/  USHF.L.U32 UR40, UR16, 0x1, URZ ;  /* 0x0000000110287899 */ /* 0x000fe4000800063f */
[----:B------:R-:W-:Y:S02]  /*1bec0*/  UIADD3 UR39, UR32, -0x61c88647, URZ ;  /* 0x9e3779b920277890 */ /* 0x000fe4000fffe03f */
[----:B------:R-:W5:Y:S01]  /*1bed0*/  LDL R19, [R1+0x144] ;  /* 0x0001440001137983 */ /* 0x000f620000100800 */
[----:B------:R-:W-:Y:S02]  /*1bee0*/  ULOP3.LUT UR22, UR40, UR33, URZ, 0x3c, !UPT ;  /* 0x0000002128167292 */ /* 0x000fe4000f8e3c3f */
[----:B------:R-:W-:Y:S02]  /*1bef0*/  UIADD3 UR37, UR33, 0x76cf5d0a, URZ ;  /* 0x76cf5d0a21257890 */ /* 0x000fe4000fffe03f */
[----:B------:R-:W5:Y:S01]  /*1bf00*/  LDL R8, [R1+0x138] ;  /* 0x0001380001087983 */ /* 0x000f620000100800 */
[----:B------:R-:W-:Y:S01]  /*1bf10*/  UIADD3 UR35, UR32, 0x78dde6e4, URZ ;  /* 0x78dde6e420237890 */ /* 0x000fe2000fffe03f */
[----:B------:R-:W-:Y:S03]  /*1bf20*/  LOP3.LUT R74, R239, UR22, RZ, 0x3c, !PT ;  /* 0x00000016ef4a7c12 */ /* 0x000fe6000f8e3cff */
[----:B------:R-:W5:Y:S01]  /*1bf30*/  LDL R18, [R1+0x13c] ;  /* 0x00013c0001127983 */ /* 0x000f620000100800 */
[----:B------:R-:W-:Y:S02]  /*1bf40*/  UIADD3 UR36, UR32, -0x255992d5, URZ ;  /* 0xdaa66d2b20247890 */ /* 0x000fe4000fffe03f */
[----:B------:R-:W-:Y:S02]  /*1bf50*/  UISETP.GE.AND UP0, UPT, UR16, 0x1, UPT ;  /* 0x000000011000788c */ /* 0x000fe4000bf06270 */
        /* <DEDUP_REMOVED lines=8> */
[----:B------:R-:W1:Y:S02]  /*1bfe0*/  S2R R195, SR_TID.X ;  /* 0x0000000000c37919 */ /* 0x000e640000002100 */
[----:B-1----:R-:W-:Y:S05]  /*1bff0*/  IMAD.SHL.U32 R195, R195, 0x2, RZ ;  /* 0x00000002c3c37824 */ /* 0x002fea00078e00ff */
[----:B------:R-:W-:Y:S01]  /*1c000*/  LOP3.LUT R195, R195, 0x6, RZ, 0xc0, !PT ;  /* 0x00000006c3c37812 */ /* 0x000fe200078ec0ff */
[----:B--2---:R-:W-:Y:S04]  /*1c010*/  IMAD.WIDE.U32 R4, R4, UR21, R12 ;  /* 0x0000001504047c25 */ /* 0x004fe8000f8e000c */
[----:B------:R-:W-:Y:S01]  /*1c020*/  VIADD R3, R5, UR17 ;  /* 0x0000001105037c36 */ /* 0x000fe20008000000 */
[C---:B---3--:R-:W-:Y:S01]  /*1c030*/  @!P0 LEA R12, P4, R4.reuse, R9, 0x1 ;  /* 0x00000009040c8211 */ /* 0x048fe200078808ff */
[----:B------:R-:W-:Y:S01]  /*1c040*/  UIADD3 UR17, UR33, -0x4498517b, URZ ;  /* 0xbb67ae8521117890 */ /* 0x000fe2000fffe03f */
[C---:B------:R-:W-:Y:S02]  /*1c050*/  @!P0 IADD3 R5, P3, R4.reuse, UR24, RZ ;  /* 0x0000001804058c10 */ /* 0x040fe4000ff7e0ff */
[C---:B----4-:R-:W-:Y:S02]  /*1c060*/  @!P0 LEA.HI.X R13, R4.reuse, R20, R3, 0x1, P4 ;  /* 0x00000014040d8211 */ /* 0x050fe400020f0c03 */
[----:B------:R-:W-:Y:S02]  /*1c070*/  @!P0 IADD3.X R9, R3, UR23, RZ, P3, !PT ;  /* 0x0000001703098c10 */ /* 0x000fe40009ffe4ff */
[C---:B-----5:R-:W-:Y:S01]  /*1c080*/  @!P0 LEA R10, P3, R5.reuse, R10, 0x1 ;  /* 0x0000000a050a8211 */ /* 0x060fe200078608ff */
[----:B------:R-:W-:Y:S01]  /*1c090*/  @!PT LDS RZ, [RZ] ;  /* 0x00000000fffff984 */ /* 0x000fe20000000800 */
[----:B------:R-:W-:Y:S01]  /*1c0a0*/  @!PT LDS RZ, [RZ] ;  /* 0x00000000fffff984 */ /* 0x000fe20000000800 */
[----:B------:R-:W-:Y:S01]  /*1c0b0*/  @!PT LDS RZ, [RZ] ;  /* 0x00000000fffff984 */ /* 0x000fe20000000800 */
[----:B------:R-:W-:Y:S01]  /*1c0c0*/  @!P0 LDGSTS.E.BYPASS.LTC128B.128 [R192+0x6000], desc[UR26][R12.64] ;  /* 0x060000000cc08fae */ /* 0x000fe2000b901d5a */
[C---:B------:R-:W-:Y:S02]  /*1c0d0*/  @!P0 IADD3 R7, P2, R4.reuse, UR7, RZ ;  /* 0x0000000704078c10 */ /* 0x040fe4000ff5e0ff */
        /* <DEDUP_REMOVED lines=16> */
[----:B------:R-:W-:Y:S02]  /*1c1e0*/  @!P0 LDGSTS.E.BYPASS.LTC128B.128 [R192+0x7000], desc[UR26][R8.64] ;  /* 0x0700000008c08fae */ /* 0x000fe4000b901d5a */
[----:B------:R-:W-:Y:S03]  /*1c1f0*/  @!P0 LEA.HI.X R7, R14, R17, R16, 0x1, P1 ;  /* 0x000000110e078211 */ /* 0x000fe600008f0c10 */
        /* <DEDUP_REMOVED lines=10> */
[----:B------:R-:W0:Y:S01]  /*1c2a0*/  LDGDEPBAR ;  /* 0x00000000000079af */ /* 0x000e220000000000 */
[--C-:B------:R-:W-:Y:S04]  /*1c2b0*/  LOP3.LUT R3, R211, UR17, R238.reuse, 0x96, !PT ;  /* 0x00000011d3037c12 */ /* 0x100fe8000f8e96ee */
        /* <DEDUP_REMOVED lines=10> */
[----:B------:R-:W2:Y:S04]  /*1c360*/  LDSM.16.M88.4 R160, [R182+0x5800] ;  /* 0x00580000b6a0783b */ /* 0x000ea80000000200 */
[C---:B------:R-:W-:Y:S01]  /*1c370*/  HMMA.16816.F32.BF16 R16, R64.reuse, R18, RZ ;  /* 0x000000124010723c */ /* 0x040fe200000418ff */
[----:B------:R-:W-:Y:S05]  /*1c380*/  LDSM.16.M88.4 R164, [R190] ;  /* 0x00000000bea4783b */ /* 0x000fea0000000200 */
[-C--:B---3--:R-:W-:Y:S01]  /*1c390*/  HMMA.16816.F32.BF16 R20, R64, R32.reuse, RZ ;  /* 0x000000204014723c */ /* 0x088fe200000418ff */
[----:B------:R-:W-:Y:S05]  /*1c3a0*/  LDSM.16.M88.4 R168, [R189] ;  /* 0x00000000bda8783b */ /* 0x000fea0000000200 */
        /* <DEDUP_REMOVED lines=12> */
[----:B------:R-:W-:Y:S05]  /*1c470*/  LDSM.16.M88.4 R68, [R184] ;  /* 0x00000000b844783b */ /* 0x000fea0000000200 */
        /* <DEDUP_REMOVED lines=15> */
[-C--:B------:R-:W-:Y:S06]  /*1c570*/  HMMA.16816.F32.BF16 R52, R140, R160.reuse, R52 ;  /* 0x000000a08c34723c */ /* 0x080fec0000041834 */
[C---:B------:R-:W-:Y:S06]  /*1c580*/  HMMA.16816.F32.BF16 R56, R148.reuse, R160, R56 ;  /* 0x000000a09438723c */ /* 0x040fec0000041838 */
[-C--:B------:R-:W-:Y:S01]  /*1c590*/  HMMA.16816.F32.BF16 R60, R148, R162.reuse, R60 ;  /* 0x000000a2943c723c */ /* 0x080fe2000004183c */
[----:B------:R-:W2:Y:S05]  /*1c5a0*/  LDSM.16.M88.4 R148, [R185] ;  /* 0x00000000b994783b */ /* 0x000eaa0000000200 */
[----:B------:R-:W-:Y:S01]  /*1c5b0*/  HMMA.16816.F32.BF16 R64, R140, R162, R64 ;  /* 0x000000a28c40723c */ /* 0x000fe20000041840 */
[----:B------:R-:W4:Y:S05]  /*1c5c0*/  LDSM.16.M88.4 R140, [R185+0x2000] ;  /* 0x00200000b98c783b */ /* 0x000f2a0000000200 */
[-C--:B---3--:R-:W-:Y:S06]  /*1c5d0*/  HMMA.16816.F32.BF16 R4, R68, R144.reuse, R4 ;  /* 0x000000904404723c */ /* 0x088fec0000041804 */
[C---:B-1----:R-:W-:Y:S06]  /*1c5e0*/  HMMA.16816.F32.BF16 R8, R152.reuse, R144, R8 ;  /* 0x000000909808723c */ /* 0x042fec0000041808 */
[-C--:B------:R-:W-:Y:S01]  /*1c5f0*/  HMMA.16816.F32.BF16 R12, R152, R146.reuse, R12 ;  /* 0x00000092980c723c */ /* 0x080fe2000004180c */
[----:B------:R-:W-:Y:S05]  /*1c600*/  IMAD.U32 R145, RZ, RZ, UR16 ;  /* 0x00000010ff917e24 */ /* 0x000fea000f8e00ff */
[C---:B------:R-:W-:Y:S06]  /*1c610*/  HMMA.16816.F32.BF16 R16, R68.reuse, R146, R16 ;  /* 0x000000924410723c */ /* 0x040fec0000041810 */
[-C--:B------:R-:W-:Y:S06]  /*1c620*/  HMMA.16816.F32.BF16 R20, R68, R164.reuse, R20 ;  /* 0x000000a44414723c */ /* 0x080fec0000041814 */
[C---:B------:R-:W-:Y:S06]  /*1c630*/  HMMA.16816.F32.BF16 R24, R152.reuse, R164, R24 ;  /* 0x000000a49818723c */ /* 0x040fec0000041818 */
[-C--:B------:R-:W-:Y:S06]  /*1c640*/  HMMA.16816.F32.BF16 R28, R152, R166.reuse, R28 ;  /* 0x000000a6981c723c */ /* 0x080fec000004181c */
[C---:B------:R-:W-:Y:S06]  /*1c650*/  HMMA.16816.F32.BF16 R32, R68.reuse, R166, R32 ;  /* 0x000000a64420723c */ /* 0x040fec0000041820 */
[-C--:B------:R-:W-:Y:S05]  /*1c660*/  HMMA.16816.F32.BF16 R36, R68, R168.reuse, R36 ;  /* 0x000000a84424723c */ /* 0x080fea0000041824 */
[----:B------:R-:W-:Y:S01]  /*1c670*/  IMAD.WIDE.U32 R166, R3, -0x326172a9, RZ ;  /* 0xcd9e8d5703a67825 */ /* 0x000fe200078e00ff */
[C---:B------:R-:W-:Y:S05]  /*1c680*/  HMMA.16816.F32.BF16 R40, R152.reuse, R168, R40 ;  /* 0x000000a89828723c */ /* 0x040fea0000041828 */
[----:B------:R-:W-:Y:S01]  /*1c690*/  LOP3.LUT R3, R197, UR17, R238, 0x96, !PT ;  /* 0x00000011c5037c12 */ /* 0x000fe2000f8e96ee */
[-C--:B------:R-:W-:Y:S01]  /*1c6a0*/  HMMA.16816.F32.BF16 R44, R152, R170.reuse, R44 ;  /* 0x000000aa982c723c */ /* 0x080fe2000004182c */
[----:B------:R-:W-:Y:S04]  /*1c6b0*/  UIADD3 UR17, UR33, 0x32370b8f, URZ ;  /* 0x32370b8f21117890 */ /* 0x000fe8000fffe03f */
[----:B------:R-:W-:Y:S01]  /*1c6c0*/  IMAD.WIDE.U32 R168, R3, -0x326172a9, RZ ;  /* 0xcd9e8d5703a87825 */ /* 0x000fe200078e00ff */
[----:B------:R-:W-:Y:S01]  /*1c6d0*/  LEA R3, R145, R195, 0x6 ;  /* 0x000000c391037211 */ /* 0x000fe200078e30ff */
[C---:B------:R-:W-:Y:S06]  /*1c6e0*/  HMMA.16816.F32.BF16 R48, R68.reuse, R170, R48 ;  /* 0x000000aa4430723c */ /* 0x040fec0000041830 */
[-C--:B------:R-:W-:Y:S06]  /*1c6f0*/  HMMA.16816.F32.BF16 R52, R68, R172.reuse, R52 ;  /* 0x000000ac4434723c */ /* 0x080fec0000041834 */
[C---:B------:R-:W-:Y:S06]  /*1c700*/  HMMA.16816.F32.BF16 R56, R152.reuse, R172, R56 ;  /* 0x000000ac9838723c */ /* 0x040fec0000041838 */
[-C--:B------:R-:W-:Y:S06]  /*1c710*/  HMMA.16816.F32.BF16 R60, R152, R174.reuse, R60 ;  /* 0x000000ae983c723c */ /* 0x080fec000004183c */
[----:B------:R-:W-:Y:S01]  /*1c720*/  HMMA.16816.F32.BF16 R64, R68, R174, R64 ;  /* 0x000000ae4440723c */ /* 0x000fe20000041840 */
[----:B------:R-:W1:Y:S04]  /*1c730*/  LDSM.16.M88.4 R68, [R181+0x800] ;  /* 0x00080000b544783b */ /* 0x000e680000000200 */
[----:B------:R-:W-:Y:S01]  /*1c740*/  IMAD.WIDE.U32 R152, R74, -0x326172a9, RZ ;  /* 0xcd9e8d574a987825 */ /* 0x000fe200078e00ff */
[-C--:B--2---:R-:W-:Y:S05]  /*1c750*/  HMMA.16816.F32.BF16 R4, R148, R156.reuse, R4 ;  /* 0x0000009c9404723c */ /* 0x084fea0000041804 */
[----:B------:R-:W-:Y:S01]  /*1c760*/  LOP3.LUT R144, R167, UR38, R152, 0x96, !PT ;  /* 0x00000026a7907c12 */ /* 0x000fe2000f8e9698 */
[C---:B----4-:R-:W-:Y:S05]  /*1c770*/  HMMA.16816.F32.BF16 R8, R140.reuse, R156, R8 ;  /* 0x0000009c8c08723c */ /* 0x050fea0000041808 */
[C---:B------:R-:W-:Y:S01]  /*1c780*/  LOP3.LUT R74, R153.reuse, UR39, R202, 0x96, !PT ;  /* 0x00000027994a7c12 */ /* 0x040fe2000f8e96ca */
[-C--:B------:R-:W-:Y:S05]  /*1c790*/  HMMA.16816.F32.BF16 R12, R140, R158.reuse, R12 ;  /* 0x0000009e8c0c723c */ /* 0x080fea000004180c */
[----:B------:R-:W-:Y:S01]  /*1c7a0*/  LOP3.LUT R155, R153, UR39, R208, 0x96, !PT ;  /* 0x00000027999b7c12 */ /* 0x000fe2000f8e96d0 */
[----:B------:R-:W-:Y:S01]  /*1c7b0*/  IMAD.WIDE.U32 R164, R144, -0x2daee0ad, RZ ;  /* 0xd2511f5390a47825 */ /* 0x000fe200078e00ff */
[----:B------:R-:W-:Y:S01]  /*1c7c0*/  LOP3.LUT R152, R169, UR38, R152, 0x96, !PT ;  /* 0x00000026a9987c12 */ /* 0x000fe2000f8e9698 */
[C---:B------:R-:W-:Y:S01]  /*1c7d0*/  HMMA.16816.F32.BF16 R16, R148.reuse, R158, R16 ;  /* 0x0000009e9410723c */ /* 0x040fe20000041810 */
[----:B------:R-:W2:Y:S03]  /*1c7e0*/  LDSM.16.M88.4 R144, [R181+0x1000] ;  /* 0x00100000b590783b */ /* 0x000ea60000000200 */
[----:B------:R-:W-:Y:S07]  /*1c7f0*/  IMAD.WIDE.U32 R74, R74, -0x2daee0ad, RZ ;  /* 0xd2511f534a4a7825 */ /* 0x000fee00078e00ff */
[----:B------:R-:W-:Y:S01]  /*1c800*/  LOP3.LUT R153, R75, UR37, R210, 0x96, !PT ;  /* 0x000000254b997c12 */ /* 0x000fe2000f8e96d2 */
[----:B------:R-:W-:Y:S01]  /*1c810*/  IMAD.WIDE.U32 R160, R152, -0x2daee0ad, RZ ;  /* 0xd2511f5398a07825 */ /* 0x000fe200078e00ff */
[----:B------:R-:W-:Y:S02]  /*1c820*/  LOP3.LUT R154, R165, UR17, R74, 0x96, !PT ;  /* 0x00000011a59a7c12 */ /* 0x000fe4000f8e964a */
[----:B------:R-:W-:Y:S01]  /*1c830*/  I2FP.F32.S32 R74, R3 ;  /* 0x00000003004a7245 */ /* 0x000fe20000201400 */
[-C--:B-1----:R-:W-:Y:S03]  /*1c840*/  HMMA.16816.F32.BF16 R20, R148, R68.reuse, R20 ;  /* 0x000000449414723c */ /* 0x082fe60000041814 */
[----:B------:R-:W-:Y:S04]  /*1c850*/  IMAD.WIDE.U32 R152, R153, -0x326172a9, RZ ;  /* 0xcd9e8d5799987825 */ /* 0x000fe800078e00ff */
[----:B------:R-:W-:Y:S01]  /*1c860*/  FFMA.FTZ R4, R74, UR18, R4 ;  /* 0x000000124a047c23 */ /* 0x000fe20008010004 */
[C---:B------:R-:W-:Y:S04]  /*1c870*/  HMMA.16816.F32.BF16 R24, R140.reuse, R68, R24 ;  /* 0x000000448c18723c */ /* 0x040fe80000041818 */
[----:B------:R-:W-:Y:S02]  /*1c880*/  LOP3.LUT R172, R153, UR36, R166, 0x96, !PT ;  /* 0x0000002499ac7c12 */ /* 0x000fe4000f8e96a6 */
[-C--:B------:R-:W-:Y:S05]  /*1c890*/  HMMA.16816.F32.BF16 R28, R140, R70.reuse, R28 ;  /* 0x000000468c1c723c */ /* 0x080fea000004181c */
[----:B------:R-:W-:Y:S01]  /*1c8a0*/  IMAD.WIDE.U32 R162, R154, -0x326172a9, RZ ;  /* 0xcd9e8d579aa27825 */ /* 0x000fe200078e00ff */
[C---:B------:R-:W-:Y:S01]  /*1c8b0*/  HMMA.16816.F32.BF16 R32, R148.reuse, R70, R32 ;  /* 0x000000469420723c */ /* 0x040fe20000041820 */
[----:B------:R-:W1:Y:S01]  /*1c8c0*/  LDSM.16.M88.4 R68, [R181+0x1800] ;  /* 0x00180000b544783b */ /* 0x000e620000000200 */
[----:B------:R-:W-:Y:S04]  /*1c8d0*/  DEPBAR.LE SB0, 0x0 ;  /* 0x000080000000791a */ /* 0x000fe80000000000 */
[----:B------:R-:W-:Y:S01]  /*1c8e0*/  LOP3.LUT R171, R163, UR35, R152, 0x96, !PT ;  /* 0x00000023a3ab7c12 */ /* 0x000fe2000f8e9698 */
[----:B------:R-:W-:Y:S01]  /*1c8f0*/  BAR.SYNC.DEFER_BLOCKING 0x0 ;  /* 0x0000000000007b1d */ /* 0x000fe20000010000 */
[-C--:B--2---:R-:W-:Y:S05]  /*1c900*/  HMMA.16816.F32.BF16 R36, R148, R144.reuse, R36 ;  /* 0x000000909424723c */ /* 0x084fea0000041824 */
[C---:B------:R-:W-:Y:S01]  /*1c910*/  VIADD R75, R3.reuse, 0x1 ;  /* 0x00000001034b7836 */ /* 0x040fe20000000000 */
[C---:B------:R-:W-:Y:S05]  /*1c920*/  HMMA.16816.F32.BF16 R40, R140.reuse, R144, R40 ;  /* 0x000000908c28723c */ /* 0x040fea0000041828 */
[----:B------:R-:W-:Y:S01]  /*1c930*/  I2FP.F32.S32 R75, R75 ;  /* 0x0000004b004b7245 */ /* 0x000fe20000201400 */
[----:B------:R-:W-:Y:S01]  /*1c940*/  VIADD R152, R3, 0x8 ;  /* 0x0000000803987836 */ /* 0x000fe20000000000 */
[-C--:B------:R-:W-:Y:S04]  /*1c950*/  HMMA.16816.F32.BF16 R44, R140, R146.reuse, R44 ;  /* 0x000000928c2c723c */ /* 0x080fe8000004182c */
[C---:B------:R-:W-:Y:S01]  /*1c960*/  FFMA.FTZ R6, R74.reuse, UR18, R6 ;  /* 0x000000124a067c23 */ /* 0x040fe20008010006 */
[C---:B------:R-:W-:Y:S01]  /*1c970*/  FFMA.FTZ R8, R74.reuse, UR18, R8 ;  /* 0x000000124a087c23 */ /* 0x040fe20008010008 */
[----:B------:R-:W-:Y:S01]  /*1c980*/  FFMA.FTZ R10, R74, UR18, R10 ;  /* 0x000000124a0a7c23 */ /* 0x000fe2000801000a */
[----:B------:R-:W-:Y:S01]  /*1c990*/  I2FP.F32.S32 R74, R152 ;  /* 0x00000098004a7245 */ /* 0x000fe20000201400 */
[C---:B------:R-:W-:Y:S01]  /*1c9a0*/  FFMA.FTZ R5, R75.reuse, UR18, R5 ;  /* 0x000000124b057c23 */ /* 0x040fe20008010005 */
[C---:B------:R-:W-:Y:S04]  /*1c9b0*/  HMMA.16816.F32.BF16 R48, R148.reuse, R146, R48 ;  /* 0x000000929430723c */ /* 0x040fe80000041830 */
[C---:B------:R-:W-:Y:S01]  /*1c9c0*/  FFMA.FTZ R7, R75.reuse, UR18, R7 ;  /* 0x000000124b077c23 */ /* 0x040fe20008010007 */
[C---:B------:R-:W-:Y:S01]  /*1c9d0*/  FFMA.FTZ R9, R75.reuse, UR18, R9 ;  /* 0x000000124b097c23 */ /* 0x040fe20008010009 */
[----:B------:R-:W-:Y:S01]  /*1c9e0*/  FFMA.FTZ R11, R75, UR18, R11 ;  /* 0x000000124b0b7c23 */ /* 0x000fe2000801000b */
[C---:B------:R-:W-:Y:S01]  /*1c9f0*/  IADD3 R75, R3.reuse, 0x10, RZ ;  /* 0x00000010034b7810 */ /* 0x040fe20007ffe0ff */
[C---:B------:R-:W-:Y:S03]  /*1ca00*/  FFMA.FTZ R12, R74.reuse, UR18, R12 ;  /* 0x000000124a0c7c23 */ /* 0x040fe6000801000c */
[----:B------:R-:W-:Y:S01]  /*1ca10*/  I2FP.F32.S32 R75, R75 ;  /* 0x0000004b004b7245 */ /* 0x000fe20000201400 */
[C---:B------:R-:W-:Y:S01]  /*1ca20*/  FFMA.FTZ R14, R74.reuse, UR18, R14 ;  /* 0x000000124a0e7c23 */ /* 0x040fe2000801000e */
[C---:B------:R-:W-:Y:S01]  /*1ca30*/  FFMA.FTZ R16, R74.reuse, UR18, R16 ;  /* 0x000000124a107c23 */ /* 0x040fe20008010010 */
[----:B------:R-:W-:Y:S01]  /*1ca40*/  FFMA.FTZ R18, R74, UR18, R18 ;  /* 0x000000124a127c23 */ /* 0x000fe20008010012 */
[C---:B------:R-:W-:Y:S01]  /*1ca50*/  VIADD R74, R3.reuse, 0x18 ;  /* 0x00000018034a7836 */ /* 0x040fe20000000000 */
[-C--:B-1----:R-:W-:Y:S03]  /*1ca60*/  HMMA.16816.F32.BF16 R52, R148, R68.reuse, R52 ;  /* 0x000000449434723c */ /* 0x082fe60000041834 */
[----:B------:R-:W-:Y:S01]  /*1ca70*/  VIADD R144, R3, 0x19 ;  /* 0x0000001903907836 */ /* 0x000fe20000000000 */
[----:B------:R-:W-:Y:S01]  /*1ca80*/  I2FP.F32.S32 R74, R74 ;  /* 0x0000004a004a7245 */ /* 0x000fe20000201400 */
[C---:B------:R-:W-:Y:S01]  /*1ca90*/  FFMA.FTZ R20, R75.reuse, UR18, R20 ;  /* 0x000000124b147c23 */ /* 0x040fe20008010014 */
[C---:B------:R-:W-:Y:S01]  /*1caa0*/  FFMA.FTZ R22, R75.reuse, UR18, R22 ;  /* 0x000000124b167c23 */ /* 0x040fe20008010016 */
[C---:B------:R-:W-:Y:S01]  /*1cab0*/  FFMA.FTZ R24, R75.reuse, UR18, R24 ;  /* 0x000000124b187c23 */ /* 0x040fe20008010018 */
[----:B------:R-:W-:Y:S01]  /*1cac0*/  FFMA.FTZ R26, R75, UR18, R26 ;  /* 0x000000124b1a7c23 */ /* 0x000fe2000801001a */
[C---:B------:R-:W-:Y:S04]  /*1cad0*/  HMMA.16816.F32.BF16 R56, R140.reuse, R68, R56 ;  /* 0x000000448c38723c */ /* 0x040fe80000041838 */
[----:B------:R-:W-:Y:S01]  /*1cae0*/  I2FP.F32.S32 R75, R144 ;  /* 0x00000090004b7245 */ /* 0x000fe20000201400 */
[C---:B------:R-:W-:Y:S01]  /*1caf0*/  VIADD R145, R3.reuse, 0x21 ;  /* 0x0000002103917836 */ /* 0x040fe20000000000 */
[C---:B------:R-:W-:Y:S01]  /*1cb00*/  IADD3 R144, R3.reuse, 0x20, RZ ;  /* 0x0000002003907810 */ /* 0x040fe20007ffe0ff */
[C---:B------:R-:W-:Y:S04]  /*1cb10*/  VIADD R153, R3.reuse, 0x9 ;  /* 0x0000000903997836 */ /* 0x040fe80000000000 */
[C---:B------:R-:W-:Y:S01]  /*1cb20*/  FFMA.FTZ R28, R74.reuse, UR18, R28 ;  /* 0x000000124a1c7c23 */ /* 0x040fe2000801001c */
[-C--:B------:R-:W-:Y:S03]  /*1cb30*/  HMMA.16816.F32.BF16 R60, R140, R70.reuse, R60 ;  /* 0x000000468c3c723c */ /* 0x080fe6000004183c */
[----:B------:R-:W-:Y:S01]  /*1cb40*/  I2FP.F32.S32 R153, R153 ;  /* 0x0000009900997245 */ /* 0x000fe20000201400 */
[C---:B------:R-:W-:Y:S01]  /*1cb50*/  FFMA.FTZ R30, R74.reuse, UR18, R30 ;  /* 0x000000124a1e7c23 */ /* 0x040fe2000801001e */
[C---:B------:R-:W-:Y:S01]  /*1cb60*/  FFMA.FTZ R32, R74.reuse, UR18, R32 ;  /* 0x000000124a207c23 */ /* 0x040fe20008010020 */
[----:B------:R-:W-:Y:S01]  /*1cb70*/  FFMA.FTZ R34, R74, UR18, R34 ;  /* 0x000000124a227c23 */ /* 0x000fe20008010022 */
[----:B------:R-:W-:Y:S01]  /*1cb80*/  I2FP.F32.S32 R74, R144 ;  /* 0x00000090004a7245 */ /* 0x000fe20000201400 */
[----:B------:R-:W-:Y:S01]  /*1cb90*/  VIADD R152, R3, 0x11 ;  /* 0x0000001103987836 */ /* 0x000fe20000000000 */
[----:B------:R-:W-:Y:S04]  /*1cba0*/  HMMA.16816.F32.BF16 R64, R148, R70, R64 ;  /* 0x000000469440723c */ /* 0x000fe80000041840 */
[----:B------:R-:W-:Y:S01]  /*1cbb0*/  I2FP.F32.S32 R144, R145 ;  /* 0x0000009100907245 */ /* 0x000fe20000201400 */
[----:B------:R-:W-:Y:S01]  /*1cbc0*/  FFMA.FTZ R17, R153, UR18, R17 ;  /* 0x0000001299117c23 */ /* 0x000fe20008010011 */
[----:B------:R-:W-:Y:S01]  /*1cbd0*/  FMNMX.FTZ R145, R4, R72, !PT ;  /* 0x0000004804917209 */ /* 0x000fe20007810000 */
[----:B------:R-:W-:Y:S01]  /*1cbe0*/  VIADD R68, R3, 0x30 ;  /* 0x0000003003447836 */ /* 0x000fe20000000000 */
[----:B------:R-:W-:Y:S03]  /*1cbf0*/  I2FP.F32.S32 R152, R152 ;  /* 0x0000009800987245 */ /* 0x000fe60000201400 */
[----:B------:R-:W-:Y:S01]  /*1cc00*/  FMNMX.FTZ R69, R5, R145, !PT ;  /* 0x0000009105457209 */ /* 0x000fe20007810000 */
[C---:B------:R-:W-:Y:S01]  /*1cc10*/  FFMA.FTZ R33, R75.reuse, UR18, R33 ;  /* 0x000000124b217c23 */ /* 0x040fe20008010021 */
[----:B------:R-:W-:Y:S01]  /*1cc20*/  I2FP.F32.S32 R68, R68 ;  /* 0x0000004400447245 */ /* 0x000fe20000201400 */
[----:B------:R-:W-:Y:S01]  /*1cc30*/  FFMA.FTZ R21, R152, UR18, R21 ;  /* 0x0000001298157c23 */ /* 0x000fe20008010015 */
[----:B------:R-:W-:Y:S01]  /*1cc40*/  FMNMX.FTZ R69, R16, R69, !PT ;  /* 0x0000004510457209 */ /* 0x000fe20007810000 */
[----:B------:R-:W-:Y:S01]  /*1cc50*/  FFMA.FTZ R29, R75, UR18, R29 ;  /* 0x000000124b1d7c23 */ /* 0x000fe2000801001d */
[----:B------:R-:W-:Y:S01]  /*1cc60*/  IADD3 R70, R3, 0x38, RZ ;  /* 0x0000003803467810 */ /* 0x000fe20007ffe0ff */
[C---:B------:R-:W-:Y:S01]  /*1cc70*/  FFMA.FTZ R52, R68.reuse, UR18, R52 ;  /* 0x0000001244347c23 */ /* 0x040fe20008010034 */
[----:B------:R-:W-:Y:S01]  /*1cc80*/  FMNMX.FTZ R69, R17, R69, !PT ;  /* 0x0000004511457209 */ /* 0x000fe20007810000 */
[----:B------:R-:W-:Y:S01]  /*1cc90*/  FFMA.FTZ R54, R68, UR18, R54 ;  /* 0x0000001244367c23 */ /* 0x000fe20008010036 */
[----:B------:R-:W-:Y:S01]  /*1cca0*/  FMNMX.FTZ R71, R10, R2, !PT ;  /* 0x000000020a477209 */ /* 0x000fe20007810000 */
[----:B------:R-:W-:Y:S01]  /*1ccb0*/  FFMA.FTZ R56, R68, UR18, R56 ;  /* 0x0000001244387c23 */ /* 0x000fe20008010038 */
[----:B------:R-:W-:Y:S01]  /*1ccc0*/  FMNMX.FTZ R69, R20, R69, !PT ;  /* 0x0000004514457209 */ /* 0x000fe20007810000 */
[----:B------:R-:W-:Y:S01]  /*1ccd0*/  FFMA.FTZ R58, R68, UR18, R58 ;  /* 0x00000012443a7c23 */ /* 0x000fe2000801003a */
[----:B------:R-:W-:Y:S01]  /*1cce0*/  I2FP.F32.S32 R70, R70 ;  /* 0x0000004600467245 */ /* 0x000fe20000201400 */
[----:B------:R-:W-:Y:S01]  /*1ccf0*/  FFMA.FTZ R31, R75, UR18, R31 ;  /* 0x000000124b1f7c23 */ /* 0x000fe2000801001f */
[----:B------:R-:W-:Y:S01]  /*1cd00*/  FMNMX.FTZ R69, R21, R69, !PT ;  /* 0x0000004515457209 */ /* 0x000fe20007810000 */
[----:B------:R-:W-:Y:S01]  /*1cd10*/  FFMA.FTZ R35, R75, UR18, R35 ;  /* 0x000000124b237c23 */ /* 0x000fe20008010023 */
[C---:B------:R-:W-:Y:S02]  /*1cd20*/  VIADD R75, R3.reuse, 0x28 ;  /* 0x00000028034b7836 */ /* 0x040fe40000000000 */
[----:B------:R-:W-:Y:S01]  /*1cd30*/  FFMA.FTZ R36, R74, UR18, R36 ;  /* 0x000000124a247c23 */ /* 0x000fe20008010024 */
[----:B------:R-:W-:Y:S01]  /*1cd40*/  FMNMX.FTZ R68, R32, R69, !PT ;  /* 0x0000004520447209 */ /* 0x000fe20007810000 */
[----:B------:R-:W-:Y:S01]  /*1cd50*/  FFMA.FTZ R37, R144, UR18, R37 ;  /* 0x0000001290257c23 */ /* 0x000fe20008010025 */
[----:B------:R-:W-:Y:S01]  /*1cd60*/  FFMA.FTZ R38, R74, UR18, R38 ;  /* 0x000000124a267c23 */ /* 0x000fe20008010026 */
[----:B------:R-:W-:Y:S01]  /*1cd70*/  I2FP.F32.S32 R75, R75 ;  /* 0x0000004b004b7245 */ /* 0x000fe20000201400 */
[----:B------:R-:W-:Y:S01]  /*1cd80*/  FFMA.FTZ R39, R144, UR18, R39 ;  /* 0x0000001290277c23 */ /* 0x000fe20008010027 */
[C---:B------:R-:W-:Y:S01]  /*1cd90*/  FFMA.FTZ R40, R74.reuse, UR18, R40 ;  /* 0x000000124a287c23 */ /* 0x040fe20008010028 */
[----:B------:R-:W-:Y:S01]  /*1cda0*/  FFMA.FTZ R42, R74, UR18, R42 ;  /* 0x000000124a2a7c23 */ /* 0x000fe2000801002a */
[C---:B------:R-:W-:Y:S01]  /*1cdb0*/  IADD3 R74, R3.reuse, 0x29, RZ ;  /* 0x00000029034a7810 */ /* 0x040fe20007ffe0ff */
[C---:B------:R-:W-:Y:S01]  /*1cdc0*/  FFMA.FTZ R41, R144.reuse, UR18, R41 ;  /* 0x0000001290297c23 */ /* 0x040fe20008010029 */
[----:B------:R-:W-:Y:S01]  /*1cdd0*/  FFMA.FTZ R43, R144, UR18, R43 ;  /* 0x00000012902b7c23 */ /* 0x000fe2000801002b */
[C---:B------:R-:W-:Y:S01]  /*1cde0*/  VIADD R144, R3.reuse, 0x31 ;  /* 0x0000003103907836 */ /* 0x040fe20000000000 */
[----:B------:R-:W-:Y:S01]  /*1cdf0*/  I2FP.F32.S32 R74, R74 ;  /* 0x0000004a004a7245 */ /* 0x000fe20000201400 */
[----:B------:R-:W-:Y:S01]  /*1ce00*/  VIADD R69, R3, 0x39 ;  /* 0x0000003903457836 */ /* 0x000fe20000000000 */
[----:B------:R-:W-:Y:S01]  /*1ce10*/  FMNMX.FTZ R3, R33, R68, !PT ;  /* 0x0000004421037209 */ /* 0x000fe20007810000 */
[----:B------:R-:W-:Y:S01]  /*1ce20*/  FFMA.FTZ R48, R75, UR18, R48 ;  /* 0x000000124b307c23 */ /* 0x000fe20008010030 */
[----:B------:R-:W-:Y:S01]  /*1ce30*/  I2FP.F32.S32 R144, R144 ;  /* 0x0000009000907245 */ /* 0x000fe20000201400 */
        /* <DEDUP_REMOVED lines=24> */
[----:B------:R-:W-:Y:S01]  /*1cfc0*/  IMAD.WIDE.U32 R156, R155, -0x2daee0ad, RZ ;  /* 0xd2511f539b9c7825 */ /* 0x000fe200078e00ff */
[----:B------:R-:W-:Y:S02]  /*1cfd0*/  FMNMX.FTZ R145, R52, R145, !PT ;  /* 0x0000009134917209 */ /* 0x000fe40007810000 */
[----:B------:R-:W-:Y:S01]  /*1cfe0*/  FMNMX.FTZ R3, R14, R3, !PT ;  /* 0x000000030e037209 */ /* 0x000fe20007810000 */
[C---:B------:R-:W-:Y:S01]  /*1cff0*/  FFMA.FTZ R23, R152.reuse, UR18, R23 ;  /* 0x0000001298177c23 */ /* 0x040fe20008010017 */
        /* <DEDUP_REMOVED lines=8> */
[----:B------:R-:W-:Y:S02]  /*1d080*/  FMNMX.FTZ R68, R22, R75, !PT ;  /* 0x0000004b16447209 */ /* 0x000fe40007810000 */
[----:B------:R-:W-:Y:S02]  /*1d090*/  FMNMX.FTZ R3, R24, R71, !PT ;  /* 0x0000004718037209 */ /* 0x000fe40007810000 */
[----:B------:R-:W-:Y:S02]  /*1d0a0*/  FMNMX.FTZ R145, R64, R145, !PT ;  /* 0x0000009140917209 */ /* 0x000fe40007810000 */
[----:B------:R-:W-:Y:S02]  /*1d0b0*/  LOP3.LUT R159, R157, UR37, R196, 0x96, !PT ;  /* 0x000000259d9f7c12 */ /* 0x000fe4000f8e96c4 */
[----:B------:R-:W-:Y:S02]  /*1d0c0*/  LOP3.LUT R170, R161, UR17, R156, 0x96, !PT ;  /* 0x00000011a1aa7c12 */ /* 0x000fe4000f8e969c */
[----:B------:R-:W-:Y:S02]  /*1d0d0*/  FMNMX.FTZ R156, R26, R74, !PT ;  /* 0x0000004a1a9c7209 */ /* 0x000fe40007810000 */
[----:B------:R-:W-:Y:S02]  /*1d0e0*/  FMNMX.FTZ R158, R23, R68, !PT ;  /* 0x00000044179e7209 */ /* 0x000fe40007810000 */
[----:B------:R-:W-:Y:S02]  /*1d0f0*/  FMNMX.FTZ R157, R25, R3, !PT ;  /* 0x00000003199d7209 */ /* 0x000fe40007810000 */
[----:B------:R-:W-:Y:S01]  /*1d100*/  FMNMX.FTZ R145, R65, R145, !PT ;  /* 0x0000009141917209 */ /* 0x000fe20007810000 */
[----:B------:R-:W-:Y:S06]  /*1d110*/  @P1 BRA `(.L_x_1263) ;  /* 0xffffffe800701947 */ /* 0x000fec000383ffff */
.L_x_1262:
[----:B------:R-:W-:Y:S01]  /*1d120*/  FMNMX.FTZ R68, R27, R156, !PT ;  /* 0x0000009c1b447209 */ /* 0x000fe20007810000 */
[----:B------:R2:W3:Y:S01]  /*1d130*/  LDL.S16 R195, [R1+0x78] ;  /* 0x0000780001c37983 */ /* 0x0004e20000100600 */
[----:B------:R-:W-:Y:S01]  /*1d140*/  FMNMX.FTZ R3, R34, R158, !PT ;  /* 0x0000009e22037209 */ /* 0x000fe20007810000 */
[----:B------:R-:W-:Y:S01]  /*1d150*/  IMAD.MOV.U32 R158, RZ, RZ, R205 ;  /* 0x000000ffff9e7224 */ /* 0x000fe200078e00cd */
[----:B------:R-:W-:Y:S01]  /*1d160*/  FMNMX.FTZ R71, R28, R157, !PT ;  /* 0x0000009d1c477209 */ /* 0x000fe20007810000 */
[----:B------:R2:W4:Y:S01]  /*1d170*/  LDL.S16 R175, [R1+0x74] ;  /* 0x0000740001af7983 */ /* 0x0005220000100600 */
[----:B------:R-:W-:Y:S01]  /*1d180*/  FMNMX.FTZ R68, R30, R68, !PT ;  /* 0x000000441e447209 */ /* 0x000fe20007810000 */
[----:B------:R-:W-:Y:S01]  /*1d190*/  FFMA.FTZ R63, R69, UR18, R63 ;  /* 0x00000012453f7c23 */ /* 0x000fe2000801003f */
[----:B------:R-:W-:Y:S01]  /*1d1a0*/  FMNMX.FTZ R3, R35, R3, !PT ;  /* 0x0000000323037209 */ /* 0x000fe20007810000 */
[----:B-1----:R-:W1:Y:S01]  /*1d1b0*/  SHFL.BFLY PT, R74, R145, 0x2, 0x1f ;  /* 0x0c401f00914a7f89 */ /* 0x002e6200000e0000 */
[----:B------:R-:W-:Y:S01]  /*1d1c0*/  FMNMX.FTZ R71, R29, R71, !PT ;  /* 0x000000471d477209 */ /* 0x000fe20007810000 */
[----:B------:R-:W-:Y:S01]  /*1d1d0*/  FFMA.FTZ R59, R144, UR18, R59 ;  /* 0x00000012903b7c23 */ /* 0x000fe2000801003b */
[----:B------:R-:W-:Y:S05]  /*1d1e0*/  FMNMX.FTZ R68, R31, R68, !PT ;  /* 0x000000441f447209 */ /* 0x000fea0007810000 */
[----:B------:R-:W-:Y:S01]  /*1d1f0*/  STL [R1+0x16c], R176 ;  /* 0x00016cb001007387 */ /* 0x000fe20000100800 */
[----:B------:R-:W-:Y:S01]  /*1d200*/  FMNMX.FTZ R3, R38, R3, !PT ;  /* 0x0000000326037209 */ /* 0x000fe20007810000 */
[----:B------:R-:W-:Y:S01]  /*1d210*/  IMAD.WIDE.U32 R152, R171, -0x2daee0ad, RZ ;  /* 0xd2511f53ab987825 */ /* 0x000fe200078e00ff */
[----:B------:R-:W-:Y:S01]  /*1d220*/  FMNMX.FTZ R71, R40, R71, !PT ;  /* 0x0000004728477209 */ /* 0x000fe20007810000 */
[----:B------:R-:W-:Y:S01]  /*1d230*/  UIADD3 UR31, UR32, 0x1715609d, URZ ;  /* 0x1715609d201f7890 */ /* 0x000fe2000fffe03f */
[----:B------:R-:W-:Y:S01]  /*1d240*/  FMNMX.FTZ R68, R42, R68, !PT ;  /* 0x000000442a447209 */ /* 0x000fe20007810000 */
[----:B------:R-:W-:Y:S01]  /*1d250*/  UIADD3 UR25, UR33, 0x646e171e, URZ ;  /* 0x646e171e21197890 */ /* 0x000fe2000fffe03f */
        /* <DEDUP_REMOVED lines=13> */
[----:B------:R-:W-:Y:S01]  /*1d330*/  UIADD3 UR30, UR33, -0x56f99767, URZ ;  /* 0xa9066899211e7890 */ /* 0x000fe2000fffe03f */
[----:B-1----:R-:W-:Y:S01]  /*1d340*/  FMNMX.FTZ R3, R145, R74, !PT ;  /* 0x0000004a91037209 */ /* 0x002fe20007810000 */
[----:B------:R-:W-:Y:S01]  /*1d350*/  UIADD3 UR34, UR33, -0x126145ec, URZ ;  /* 0xed9eba1421227890 */ /* 0x000fe2000fffe03f */
[----:B------:R-:W-:Y:S01]  /*1d360*/  FMNMX.FTZ R70, R47, R68, !PT ;  /* 0x000000442f467209 */ /* 0x000fe20007810000 */
[----:B------:R-:W-:Y:S01]  /*1d370*/  UIADD3 UR22, UR32, -0x4ab325aa, URZ ;  /* 0xb54cda5620167890 */ /* 0x000fe2000fffe03f */
[----:B------:R-:W-:Y:S01]  /*1d380*/  FMNMX.FTZ R69, R51, R69, !PT ;  /* 0x0000004533457209 */ /* 0x000fe20007810000 */
[----:B------:R-:W1:Y:S01]  /*1d390*/  SHFL.BFLY PT, R145, R3, 0x1, 0x1f ;  /* 0x0c201f0003917f89 */ /* 0x000e6200000e0000 */
[----:B------:R-:W-:Y:S01]  /*1d3a0*/  FMNMX.FTZ R68, R56, R71, !PT ;  /* 0x0000004738447209 */ /* 0x000fe20007810000 */
[----:B------:R-:W-:Y:S01]  /*1d3b0*/  UIADD3 UR40, UR40, 0x1, URZ ;  /* 0x0000000128287890 */ /* 0x000fe2000fffe03f */
[----:B------:R-:W-:Y:S02]  /*1d3c0*/  FMNMX.FTZ R71, R58, R70, !PT ;  /* 0x000000463a477209 */ /* 0x000fe40007810000 */
[----:B------:R-:W-:Y:S01]  /*1d3d0*/  FMNMX.FTZ R69, R54, R69, !PT ;  /* 0x0000004536457209 */ /* 0x000fe20007810000 */
[----:B------:R-:W-:Y:S01]  /*1d3e0*/  ULOP3.LUT UR40, UR40, UR33, URZ, 0x3c, !UPT ;  /* 0x0000002128287292 */ /* 0x000fe2000f8e3c3f */
[----:B------:R-:W-:Y:S02]  /*1d3f0*/  FMNMX.FTZ R70, R57, R68, !PT ;  /* 0x0000004439467209 */ /* 0x000fe40007810000 */
[----:B------:R-:W-:Y:S02]  /*1d400*/  FMNMX.FTZ R71, R59, R71, !PT ;  /* 0x000000473b477209 */ /* 0x000fe40007810000 */
[----:B------:R-:W-:Y:S01]  /*1d410*/  FMNMX.FTZ R74, R55, R69, !PT ;  /* 0x00000045374a7209 */ /* 0x000fe20007810000 */
[----:B------:R-:W-:Y:S01]  /*1d420*/  IMAD.WIDE.U32 R68, R159, -0x326172a9, RZ ;  /* 0xcd9e8d579f447825 */ /* 0x000fe200078e00ff */
[----:B------:R-:W-:Y:S02]  /*1d430*/  FMNMX.FTZ R70, R60, R70, !PT ;  /* 0x000000463c467209 */ /* 0x000fe40007810000 */
[----:B------:R-:W-:Y:S01]  /*1d440*/  FMNMX.FTZ R71, R62, R71, !PT ;  /* 0x000000473e477209 */ /* 0x000fe20007810000 */
[----:B------:R-:W-:Y:S01]  /*1d450*/  IMAD.MOV.U32 R159, RZ, RZ, R204 ;  /* 0x000000ffff9f7224 */ /* 0x000fe200078e00cc */
[----:B------:R-:W-:Y:S02]  /*1d460*/  LOP3.LUT R140, R69, UR36, R168, 0x96, !PT ;  /* 0x00000024458c7c12 */ /* 0x000fe4000f8e96a8 */
[----:B------:R-:W-:Y:S02]  /*1d470*/  FMNMX.FTZ R143, R61, R70, !PT ;  /* 0x000000463d8f7209 */ /* 0x000fe40007810000 */
[----:B------:R-:W-:Y:S01]  /*1d480*/  FMNMX.FTZ R69, R63, R71, !PT ;  /* 0x000000473f457209 */ /* 0x000fe20007810000 */
[----:B------:R-:W-:Y:S01]  /*1d490*/  IMAD.WIDE.U32 R70, R172, -0x2daee0ad, RZ ;  /* 0xd2511f53ac467825 */ /* 0x000fe200078e00ff */
[----:B------:R-:W-:Y:S01]  /*1d4a0*/  FMNMX.FTZ R142, R66, R74, !PT ;  /* 0x0000004a428e7209 */ /* 0x000fe20007810000 */
[----:B------:R-:W2:Y:S01]  /*1d4b0*/  SHFL.BFLY PT, R146, R143, 0x2, 0x1f ;  /* 0x0c401f008f927f89 */ /* 0x000ea200000e0000 */
[----:B------:R-:W-:Y:S01]  /*1d4c0*/  LOP3.LUT R191, R191, 0xfdffffff, RZ, 0xc0, !PT ;  /* 0xfdffffffbfbf7812 */ /* 0x000fe200078ec0ff */
[----:B------:R-:W-:Y:S01]  /*1d4d0*/  IMAD.WIDE.U32 R74, R170, -0x326172a9, RZ ;  /* 0xcd9e8d57aa4a7825 */ /* 0x000fe200078e00ff */
[----:B------:R-:W-:Y:S05]  /*1d4e0*/  FMNMX.FTZ R142, R67, R142, !PT ;  /* 0x0000008e438e7209 */ /* 0x000fea0007810000 */
[----:B------:R-:W2:Y:S01]  /*1d4f0*/  SHFL.BFLY PT, R147, R69, 0x2, 0x1f ;  /* 0x0c401f0045937f89 */ /* 0x000ea200000e0000 */
[----:B------:R-:W-:Y:S01]  /*1d500*/  LOP3.LUT R150, R153, UR30, R70, 0x96, !PT ;  /* 0x0000001e99967c12 */ /* 0x000fe2000f8e9646 */
[----:B------:R-:W-:Y:S01]  /*1d510*/  IMAD.WIDE.U32 R140, R140, -0x2daee0ad, RZ ;  /* 0xd2511f538c8c7825 */ /* 0x000fe200078e00ff */
[----:B------:R-:W-:Y:S05]  /*1d520*/  LOP3.LUT R70, R71, UR34, R164, 0x96, !PT ;  /* 0x0000002247467c12 */ /* 0x000fea000f8e96a4 */
[----:B------:R-:W2:Y:S01]  /*1d530*/  SHFL.BFLY PT, R144, R142, 0x2, 0x1f ;  /* 0x0c401f008e907f89 */ /* 0x000ea200000e0000 */
[----:B-1----:R-:W-:Y:S01]  /*1d540*/  FMNMX.FTZ R71, R3, R145, !PT ;  /* 0x0000009103477209 */ /* 0x002fe20007810000 */
[----:B------:R-:W-:Y:S01]  /*1d550*/  IMAD.WIDE.U32 R150, R150, -0x326172a9, RZ ;  /* 0xcd9e8d5796967825 */ /* 0x000fe200078e00ff */
[----:B------:R-:W-:Y:S02]  /*1d560*/  LOP3.LUT R75, R75, UR35, R68, 0x96, !PT ;  /* 0x000000234b4b7c12 */ /* 0x000fe4000f8e9644 */
[C---:B------:R-:W-:Y:S01]  /*1d570*/  FSETP.NEU.FTZ.AND P1, PT, R71.reuse, -INF , PT ;  /* 0xff8000004700780b */ /* 0x040fe20003f3d000 */
[----:B------:R-:W-:Y:S01]  /*1d580*/  FMUL.FTZ R3, R71, UR4 ;  /* 0x0000000447037c20 */ /* 0x000fe20008410000 */
[----:B------:R-:W-:Y:S01]  /*1d590*/  LOP3.LUT R68, R141, UR34, R160, 0x96, !PT ;  /* 0x000000228d447c12 */ /* 0x000fe2000f8e96a0 */
[----:B------:R-:W-:Y:S01]  /*1d5a0*/  IMAD.WIDE.U32 R234, R75, -0x2daee0ad, RZ ;  /* 0xd2511f534bea7825 */ /* 0x000fe200078e00ff */
[----:B------:R-:W-:Y:S02]  /*1d5b0*/  IADD3 R164, P2, R158, UR45, RZ ;  /* 0x0000002d9ea47c10 */ /* 0x000fe4000ff5e0ff */
[----:B------:R-:W-:Y:S01]  /*1d5c0*/  FSEL R3, R3, RZ, P1 ;  /* 0x000000ff03037208 */ /* 0x000fe20000800000 */
[----:B------:R-:W-:Y:S01]  /*1d5d0*/  IMAD.WIDE.U32 R154, R68, -0x326172a9, RZ ;  /* 0xcd9e8d57449a7825 */ /* 0x000fe200078e00ff */
[----:B------:R-:W-:Y:S02]  /*1d5e0*/  LOP3.LUT R148, R235, UR30, R140, 0x96, !PT ;  /* 0x0000001eeb947c12 */ /* 0x000fe4000f8e968c */
[----:B------:R-:W-:Y:S01]  /*1d5f0*/  LOP3.LUT R68, R150, 0xff, RZ, 0xc0, !PT ;  /* 0x000000ff96447812 */ /* 0x000fe200078ec0ff */
[--C-:B------:R-:W-:Y:S01]  /*1d600*/  FFMA.FTZ R4, R4, UR4, -R3.reuse ;  /* 0x0000000404047c23 */ /* 0x100fe20008010803 */
[----:B--2---:R-:W-:Y:S01]  /*1d610*/  FMNMX.FTZ R143, R143, R146, !PT ;  /* 0x000000928f8f7209 */ /* 0x004fe20007810000 */
[----:B------:R-:W-:Y:S01]  /*1d620*/  IMAD.WIDE.U32 R172, R70, -0x326172a9, RZ ;  /* 0xcd9e8d5746ac7825 */ /* 0x000fe200078e00ff */
[----:B------:R-:W-:Y:S01]  /*1d630*/  ISETP.LE.U32.AND P4, PT, R68, UR12, PT ;  /* 0x0000000c44007c0c */ /* 0x000fe2000bf83070 */
[----:B------:R1:W-:Y:S01]  /*1d640*/  MUFU.EX2 R174, R4 ;  /* 0x0000000400ae7308 */ /* 0x0003e20000000800 */
[----:B------:R-:W-:Y:S01]  /*1d650*/  FMNMX.FTZ R68, R69, R147, !PT ;  /* 0x0000009345447209 */ /* 0x000fe20007810000 */
[--C-:B------:R-:W-:Y:S01]  /*1d660*/  FFMA.FTZ R235, R52, UR4, -R3.reuse ;  /* 0x0000000434eb7c23 */ /* 0x100fe20008010803 */
[----:B------:R-:W-:Y:S01]  /*1d670*/  LOP3.LUT R140, R151, UR22, R172, 0x96, !PT ;  /* 0x00000016978c7c12 */ /* 0x000fe2000f8e96ac */
[--C-:B------:R-:W-:Y:S01]  /*1d680*/  FFMA.FTZ R199, R20, UR4, -R3.reuse ;  /* 0x0000000414c77c23 */ /* 0x100fe20008010803 */
[----:B------:R-:W-:Y:S01]  /*1d690*/  FMNMX.FTZ R70, R142, R144, !PT ;  /* 0x000000908e467209 */ /* 0x000fe20007810000 */
[----:B------:R-:W2:Y:S01]  /*1d6a0*/  SHFL.BFLY PT, R141, R143, 0x1, 0x1f ;  /* 0x0c201f008f8d7f89 */ /* 0x000ea200000e0000 */
[----:B------:R-:W-:Y:S01]  /*1d6b0*/  LOP3.LUT R69, R140, 0xff, RZ, 0xc0, !PT ;  /* 0x000000ff8c457812 */ /* 0x000fe200078ec0ff */
[--C-:B------:R-:W-:Y:S01]  /*1d6c0*/  FFMA.FTZ R5, R5, UR4, -R3.reuse ;  /* 0x0000000405057c23 */ /* 0x100fe20008010803 */
[----:B------:R-:W-:Y:S05]  /*1d6d0*/  IADD3.X R165, R159, UR44, RZ, P2, !PT ;  /* 0x0000002c9fa57c10 */ /* 0x000fea00097fe4ff */
[----:B------:R-:W2:Y:S01]  /*1d6e0*/  SHFL.BFLY PT, R75, R70, 0x1, 0x1f ;  /* 0x0c201f00464b7f89 */ /* 0x000ea200000e0000 */
[----:B------:R-:W-:Y:S01]  /*1d6f0*/  ISETP.LE.U32.AND P5, PT, R69, UR12, PT ;  /* 0x0000000c45007c0c */ /* 0x000fe2000bfa3070 */
[----:B------:R-:W2:Y:S01]  /*1d700*/  MUFU.EX2 R224, R5 ;  /* 0x0000000500e07308 */ /* 0x000ea20000000800 */
[----:B------:R-:W-:Y:S01]  /*1d710*/  IADD3 R160, P6, R158, UR42, RZ ;  /* 0x0000002a9ea07c10 */ /* 0x000fe2000ffde0ff */
[--C-:B------:R-:W-:Y:S01]  /*1d720*/  FFMA.FTZ R201, R21, UR4, -R3.reuse ;  /* 0x0000000415c97c23 */ /* 0x100fe20008010803 */
[----:B------:R-:W-:Y:S01]  /*1d730*/  LOP3.LUT R219, R155, UR31, R74, 0x96, !PT ;  /* 0x0000001f9bdb7c12 */ /* 0x000fe2000f8e964a */
[--C-:B------:R-:W-:Y:S01]  /*1d740*/  FFMA.FTZ R207, R32, UR4, -R3.reuse ;  /* 0x0000000420cf7c23 */ /* 0x100fe20008010803 */
[----:B-1----:R-:W-:Y:S01]  /*1d750*/  LOP3.LUT R4, R140, 0xffff, RZ, 0xc0, !PT ;  /* 0x0000ffff8c047812 */ /* 0x002fe200078ec0ff */
[--C-:B------:R-:W-:Y:S01]  /*1d760*/  FFMA.FTZ R222, R36, UR4, -R3.reuse ;  /* 0x0000000424de7c23 */ /* 0x100fe20008010803 */
[----:B------:R-:W-:Y:S01]  /*1d770*/  LOP3.LUT R200, R173, UR31, R162, 0x96, !PT ;  /* 0x0000001fadc87c12 */ /* 0x000fe2000f8e96a2 */
[--C-:B------:R-:W-:Y:S01]  /*1d780*/  FFMA.FTZ R233, R53, UR4, -R3.reuse ;  /* 0x0000000435e97c23 */ /* 0x100fe20008010803 */
[----:B------:R-:W-:Y:S01]  /*1d790*/  SHF.R.U32.HI R4, RZ, 0x8, R4 ;  /* 0x00000008ff047819 */ /* 0x000fe20000011604 */
[----:B------:R-:W-:Y:S01]  /*1d7a0*/  IMAD.MOV.U32 R20, RZ, RZ, R196 ;  /* 0x000000ffff147224 */ /* 0x000fe200078e00c4 */
[----:B------:R-:W-:Y:S01]  /*1d7b0*/  SHF.R.U32.HI R74, RZ, 0x18, R150 ;  /* 0x00000018ff4a7819 */ /* 0x000fe20000011696 */
[----:B------:R-:W1:Y:S01]  /*1d7c0*/  SHFL.BFLY PT, R142, R68, 0x1, 0x1f ;  /* 0x0c201f00448e7f89 */ /* 0x000e6200000e0000 */
[----:B------:R-:W-:Y:S01]  /*1d7d0*/  LOP3.LUT R4, R4, 0xffff, RZ, 0xc0, !PT ;  /* 0x0000ffff04047812 */ /* 0x000fe200078ec0ff */
[----:B------:R-:W-:Y:S01]  /*1d7e0*/  IMAD.WIDE.U32 R148, R148, -0x326172a9, RZ ;  /* 0xcd9e8d5794947825 */ /* 0x000fe200078e00ff */
[----:B------:R-:W-:Y:S02]  /*1d7f0*/  IADD3.X R161, R159, UR41, RZ, P6, !PT ;  /* 0x000000299fa17c10 */ /* 0x000fe4000b7fe4ff */
[----:B------:R-:W-:Y:S01]  /*1d800*/  ISETP.LE.U32.AND P2, PT, R4, UR12, PT ;  /* 0x0000000c04007c0c */ /* 0x000fe2000bf43070 */
[--C-:B------:R-:W-:Y:S01]  /*1d810*/  FFMA.FTZ R16, R16, UR4, -R3.reuse ;  /* 0x0000000410107c23 */ /* 0x100fe20008010803 */
[----:B--2---:R-:W-:Y:S01]  /*1d820*/  FMNMX.FTZ R69, R143, R141, !PT ;  /* 0x0000008d8f457209 */ /* 0x004fe20007810000 */
[--C-:B------:R-:W-:Y:S01]  /*1d830*/  FFMA.FTZ R17, R17, UR4, -R3.reuse ;  /* 0x0000000411117c23 */ /* 0x100fe20008010803 */
[----:B------:R-:W-:Y:S01]  /*1d840*/  F2FP.BF16.F32.PACK_AB R143, R224, R174 ;  /* 0x000000aee08f723e */ /* 0x000fe200000010ff */
[----:B------:R-:W-:Y:S01]  /*1d850*/  FFMA.FTZ R212, R33, UR4, -R3 ;  /* 0x0000000421d47c23 */ /* 0x000fe20008010803 */
[----:B------:R-:W-:Y:S01]  /*1d860*/  FMNMX.FTZ R70, R70, R75, !PT ;  /* 0x0000004b46467209 */ /* 0x000fe20007810000 */
[----:B------:R-:W-:Y:S01]  /*1d870*/  IMAD.MOV.U32 R33, RZ, RZ, R203 ;  /* 0x000000ffff217224 */ /* 0x000fe200078e00cb */
[----:B------:R-:W-:Y:S01]  /*1d880*/  PRMT R75, R143, 0x7632, R75 ;  /* 0x000076328f4b7816 */ /* 0x000fe2000000004b */
[----:B------:R-:W-:Y:S01]  /*1d890*/  FMUL.FTZ R5, R69, UR4 ;  /* 0x0000000445057c20 */ /* 0x000fe20008410000 */
[----:B------:R-:W-:Y:S01]  /*1d8a0*/  IADD3 R162, P6, R158, UR19, RZ ;  /* 0x000000139ea27c10 */ /* 0x000fe2000ffde0ff */
[----:B------:R-:W-:Y:S01]  /*1d8b0*/  FFMA.FTZ R223, R37, UR4, -R3 ;  /* 0x0000000425df7c23 */ /* 0x000fe20008010803 */
[----:B------:R-:W-:Y:S01]  /*1d8c0*/  PRMT R146, R143, 0x5410, R75 ;  /* 0x000054108f927816 */ /* 0x000fe2000000004b */
[----:B------:R-:W-:Y:S01]  /*1d8d0*/  IMAD.MOV.U32 R37, RZ, RZ, R209 ;  /* 0x000000ffff257224 */ /* 0x000fe200078e00d1 */
[----:B------:R-:W-:Y:S01]  /*1d8e0*/  ISETP.LE.U32.AND P1, PT, R74, UR12, PT ;  /* 0x0000000c4a007c0c */ /* 0x000fe2000bf23070 */
[--C-:B------:R-:W-:Y:S01]  /*1d8f0*/  FFMA.FTZ R229, R48, UR4, -R3.reuse ;  /* 0x0000000430e57c23 */ /* 0x100fe20008010803 */
[----:B------:R-:W-:Y:S01]  /*1d900*/  SHF.R.U32.HI R74, RZ, 0x18, R140 ;  /* 0x00000018ff4a7819 */ /* 0x000fe2000001168c */
[----:B------:R-:W-:Y:S01]  /*1d910*/  IMAD.MOV.U32 R48, RZ, RZ, R210 ;  /* 0x000000ffff307224 */ /* 0x000fe200078e00d2 */
[----:B------:R-:W-:Y:S01]  /*1d920*/  IADD3.X R163, R159, UR46, RZ, P6, !PT ;  /* 0x0000002e9fa37c10 */ /* 0x000fe2000b7fe4ff */
[--C-:B------:R-:W-:Y:S01]  /*1d930*/  FFMA.FTZ R232, R49, UR4, -R3.reuse ;  /* 0x0000000431e87c23 */ /* 0x100fe20008010803 */
[----:B------:R-:W-:Y:S01]  /*1d940*/  IADD3 R156, P6, R160, UR50, RZ ;  /* 0x00000032a09c7c10 */ /* 0x000fe2000ffde0ff */
[--C-:B------:R-:W-:Y:S01]  /*1d950*/  FFMA.FTZ R247, R64, UR4, -R3.reuse ;  /* 0x0000000440f77c23 */ /* 0x100fe20008010803 */
[----:B------:R-:W-:Y:S01]  /*1d960*/  ISETP.LE.U32.AND P3, PT, R74, UR12, PT ;  /* 0x0000000c4a007c0c */ /* 0x000fe2000bf63070 */
[C---:B------:R-:W-:Y:S01]  /*1d970*/  FMUL.FTZ R74, R70.reuse, UR4 ;  /* 0x00000004464a7c20 */ /* 0x040fe20008410000 */
[----:B------:R-:W-:Y:S01]  /*1d980*/  IADD3.X R157, R161, UR43, RZ, P6, !PT ;  /* 0x0000002ba19d7c10 */ /* 0x000fe2000b7fe4ff */
[----:B------:R-:W-:Y:S01]  /*1d990*/  FFMA.FTZ R249, R65, UR4, -R3 ;  /* 0x0000000441f97c23 */ /* 0x000fe20008010803 */
[----:B------:R-:W-:Y:S01]  /*1d9a0*/  FSETP.NEU.FTZ.AND P6, PT, R70, -INF , PT ;  /* 0xff8000004600780b */ /* 0x000fe20003fdd000 */
[----:B------:R-:W-:Y:S01]  /*1d9b0*/  IMAD.MOV.U32 R36, RZ, RZ, R208 ;  /* 0x000000ffff247224 */ /* 0x000fe200078e00d0 */
[----:B------:R-:W-:Y:S01]  /*1d9c0*/  @P0 LOP3.LUT R191, R191, 0x2000000, RZ, 0xfc, !PT ;  /* 0x02000000bfbf0812 */ /* 0x000fe200078efcff */
[----:B------:R-:W-:Y:S01]  /*1d9d0*/  IMAD.MOV.U32 R21, RZ, RZ, R197 ;  /* 0x000000ffff157224 */ /* 0x000fe200078e00c5 */
[----:B------:R-:W-:Y:S01]  /*1d9e0*/  LOP3.LUT R147, R149, UR22, R154, 0x96, !PT ;  /* 0x0000001695937c12 */ /* 0x000fe2000f8e969a */
[----:B------:R-:W-:Y:S01]  /*1d9f0*/  IMAD.MOV.U32 R49, RZ, RZ, R211 ;  /* 0x000000ffff317224 */ /* 0x000fe200078e00d3 */
[----:B------:R-:W-:Y:S01]  /*1da00*/  FSEL R74, R74, RZ, P6 ;  /* 0x000000ff4a4a7208 */ /* 0x000fe20003000000 */
[----:B------:R-:W-:Y:S01]  /*1da10*/  IMAD.MOV.U32 R32, RZ, RZ, R202 ;  /* 0x000000ffff207224 */ /* 0x000fe200078e00ca */
[----:B------:R-:W-:Y:S01]  /*1da20*/  LOP3.LUT R191, R191, 0xdfffffff, RZ, 0xc0, !PT ;  /* 0xdfffffffbfbf7812 */ /* 0x000fe200078ec0ff */
[----:B------:R-:W-:Y:S01]  /*1da30*/  FADD.FTZ R0, -R69, R0 ;  /* 0x0000000045007221 */ /* 0x000fe20000010100 */
[----:B-1----:R-:W-:Y:S01]  /*1da40*/  FMNMX.FTZ R68, R68, R142, !PT ;  /* 0x0000008e44447209 */ /* 0x002fe20007810000 */
[--C-:B------:R-:W-:Y:S01]  /*1da50*/  FFMA.FTZ R237, R55, UR4, -R74.reuse ;  /* 0x0000000437ed7c23 */ /* 0x100fe2000801084a */
[----:B------:R-:W-:Y:S01]  /*1da60*/  LOP3.LUT R4, R147, 0xff, RZ, 0xc0, !PT ;  /* 0x000000ff93047812 */ /* 0x000fe200078ec0ff */
[--C-:B------:R-:W-:Y:S01]  /*1da70*/  FFMA.FTZ R7, R7, UR4, -R74.reuse ;  /* 0x0000000407077c23 */ /* 0x100fe2000801084a */
[----:B------:R-:W-:Y:S01]  /*1da80*/  FSETP.NEU.FTZ.AND P6, PT, R69, -INF , PT ;  /* 0xff8000004500780b */ /* 0x000fe20003fdd000 */
[----:B------:R-:W-:Y:S01]  /*1da90*/  FFMA.FTZ R6, R6, UR4, -R74 ;  /* 0x0000000406067c23 */ /* 0x000fe2000801084a */
[----:B------:R-:W-:Y:S01]  /*1daa0*/  @P4 LOP3.LUT R191, R191, 0x20000000, RZ, 0xfc, !PT ;  /* 0x20000000bfbf4812 */ /* 0x000fe200078efcff */
[----:B------:R-:W-:Y:S01]  /*1dab0*/  MUFU.EX2 R214, R7 ;  /* 0x0000000700d67308 */ /* 0x000fe20000000800 */
[----:B------:R-:W-:Y:S01]  /*1dac0*/  SHF.R.U32.HI R140, RZ, 0x10, R140 ;  /* 0x00000010ff8c7819 */ /* 0x000fe2000001168c */
[--C-:B------:R-:W-:Y:S01]  /*1dad0*/  FFMA.FTZ R18, R18, UR4, -R74.reuse ;  /* 0x0000000412127c23 */ /* 0x100fe2000801084a */
[----:B------:R-:W-:Y:S01]  /*1dae0*/  ISETP.LE.U32.AND P4, PT, R4, UR12, PT ;  /* 0x0000000c04007c0c */ /* 0x000fe2000bf83070 */
[----:B------:R-:W-:Y:S01]  /*1daf0*/  FFMA.FTZ R218, R38, UR4, -R74 ;  /* 0x0000000426da7c23 */ /* 0x000fe2000801084a */
[----:B------:R-:W-:Y:S01]  /*1db00*/  FSEL R5, R5, RZ, P6 ;  /* 0x000000ff05057208 */ /* 0x000fe20003000000 */
[C---:B------:R-:W-:Y:S01]  /*1db10*/  FMUL.FTZ R4, R68.reuse, UR4 ;  /* 0x0000000444047c20 */ /* 0x040fe20008410000 */
[----:B------:R-:W-:Y:S03]  /*1db20*/  FSETP.NEU.FTZ.AND P6, PT, R68, -INF , PT ;  /* 0xff8000004400780b */ /* 0x000fe60003fdd000 */
[----:B------:R-:W1:Y:S01]  /*1db30*/  MUFU.EX2 R6, R6 ;  /* 0x0000000600067308 */ /* 0x000e620000000800 */
[----:B------:R-:W-:Y:S01]  /*1db40*/  LOP3.LUT R140, R140, 0xff, RZ, 0xc0, !PT ;  /* 0x000000ff8c8c7812 */ /* 0x000fe200078ec0ff */
[--C-:B------:R-:W-:Y:S01]  /*1db50*/  FFMA.FTZ R198, R25, UR4, -R5.reuse ;  /* 0x0000000419c67c23 */ /* 0x100fe20008010805 */
[----:B------:R-:W-:Y:S01]  /*1db60*/  FSEL R4, R4, RZ, P6 ;  /* 0x000000ff04047208 */ /* 0x000fe20003000000 */
[--C-:B------:R-:W-:Y:S01]  /*1db70*/  FFMA.FTZ R8, R8, UR4, -R5.reuse ;  /* 0x0000000408087c23 */ /* 0x100fe20008010805 */
[----:B------:R-:W-:Y:S01]  /*1db80*/  ISETP.LE.U32.AND P6, PT, R140, UR12, PT ;  /* 0x0000000c8c007c0c */ /* 0x000fe2000bfc3070 */
[--C-:B------:R-:W-:Y:S01]  /*1db90*/  FFMA.FTZ R9, R9, UR4, -R5.reuse ;  /* 0x0000000409097c23 */ /* 0x100fe20008010805 */
[----:B------:R-:W-:Y:S01]  /*1dba0*/  LOP3.LUT R140, R147, 0xffff, RZ, 0xc0, !PT ;  /* 0x0000ffff938c7812 */ /* 0x000fe200078ec0ff */
[----:B------:R-:W-:Y:S01]  /*1dbb0*/  FMUL.FTZ R0, R0, UR4 ;  /* 0x0000000400007c20 */ /* 0x000fe20008410000 */
[----:B------:R-:W-:Y:S01]  /*1dbc0*/  FFMA.FTZ R176, R63, UR4, -R4 ;  /* 0x000000043fb07c23 */ /* 0x000fe20008010804 */
[----:B------:R-:W-:Y:S01]  /*1dbd0*/  MUFU.EX2 R213, R9 ;  /* 0x0000000900d57308 */ /* 0x000fe20000000800 */
[----:B------:R-:W-:Y:S01]  /*1dbe0*/  SHF.R.U32.HI R140, RZ, 0x8, R140 ;  /* 0x00000008ff8c7819 */ /* 0x000fe2000001168c */
[--C-:B------:R-:W-:Y:S01]  /*1dbf0*/  FFMA.FTZ R170, R12, UR4, -R5.reuse ;  /* 0x000000040caa7c23 */ /* 0x100fe20008010805 */
[--C-:B------:R-:W-:Y:S01]  /*1dc00*/  FFMA.FTZ R173, R13, UR4, -R5.reuse ;  /* 0x000000040dad7c23 */ /* 0x100fe20008010805 */
[--C-:B------:R-:W-:Y:S01]  /*1dc10*/  FFMA.FTZ R197, R24, UR4, -R5.reuse ;  /* 0x0000000418c57c23 */ /* 0x100fe20008010805 */
[----:B------:R-:W-:Y:S01]  /*1dc20*/  LOP3.LUT R140, R140, 0xffff, RZ, 0xc0, !PT ;  /* 0x0000ffff8c8c7812 */ /* 0x000fe200078ec0ff */
[--C-:B------:R-:W-:Y:S01]  /*1dc30*/  FFMA.FTZ R206, R28, UR4, -R5.reuse ;  /* 0x000000041cce7c23 */ /* 0x100fe20008010805 */
[--C-:B------:R-:W-:Y:S03]  /*1dc40*/  FFMA.FTZ R208, R29, UR4, -R5.reuse ;  /* 0x000000041dd07c23 */ /* 0x100fe60008010805 */
[----:B------:R2:W2:Y:S01]  /*1dc50*/  MUFU.EX2 R3, R0 ;  /* 0x0000000000037308 */ /* 0x0004a20000000800 */
[----:B------:R-:W-:Y:S01]  /*1dc60*/  ISETP.LE.U32.AND P0, PT, R140, UR12, PT ;  /* 0x0000000c8c007c0c */ /* 0x000fe2000bf03070 */
[--C-:B------:R-:W-:Y:S01]  /*1dc70*/  FFMA.FTZ R216, R40, UR4, -R5.reuse ;  /* 0x0000000428d87c23 */ /* 0x100fe20008010805 */
[----:B-1----:R-:W-:Y:S01]  /*1dc80*/  F2FP.BF16.F32.PACK_AB R140, R214, R6 ;  /* 0x00000006d68c723e */ /* 0x002fe200000010ff */
[--C-:B------:R-:W-:Y:S01]  /*1dc90*/  FFMA.FTZ R215, R41, UR4, -R5.reuse ;  /* 0x0000000429d77c23 */ /* 0x100fe20008010805 */
[--C-:B------:R-:W-:Y:S01]  /*1dca0*/  FFMA.FTZ R228, R44, UR4, -R5.reuse ;  /* 0x000000042ce47c23 */ /* 0x100fe20008010805 */
[--C-:B------:R-:W-:Y:S01]  /*1dcb0*/  FFMA.FTZ R227, R45, UR4, -R5.reuse ;  /* 0x000000042de37c23 */ /* 0x100fe20008010805 */
[----:B------:R-:W-:Y:S03]  /*1dcc0*/  PRMT R142, R140, 0x7632, R142 ;  /* 0x000076328c8e7816 */ /* 0x000fe6000000008e */
[----:B------:R-:W1:Y:S01]  /*1dcd0*/  MUFU.EX2 R8, R8 ;  /* 0x0000000800087308 */ /* 0x000e620000000800 */
        /* <DEDUP_REMOVED lines=8> */
[----:B--2---:R-:W-:Y:S01]  /*1dd60*/  SHF.R.U32.HI R0, RZ, 0x18, R147 ;  /* 0x00000018ff007819 */ /* 0x004fe20000011693 */
[----:B------:R-:W-:Y:S01]  /*1dd70*/  FFMA.FTZ R244, R59, UR4, -R4 ;  /* 0x000000043bf47c23 */ /* 0x000fe20008010804 */
[C---:B------:R-:W-:Y:S01]  /*1dd80*/  FMUL.FTZ R56, R3.reuse, R80 ;  /* 0x0000005003387220 */ /* 0x040fe20000410000 */
[C---:B------:R-:W-:Y:S01]  /*1dd90*/  FMUL.FTZ R57, R3.reuse, R81 ;  /* 0x0000005103397220 */ /* 0x040fe20000410000 */
[C---:B------:R-:W-:Y:S01]  /*1dda0*/  FMUL.FTZ R41, R3.reuse, R89 ;  /* 0x0000005903297220 */ /* 0x040fe20000410000 */
[C---:B------:R-:W-:Y:S01]  /*1ddb0*/  FMUL.FTZ R45, R3.reuse, R85 ;  /* 0x00000055032d7220 */ /* 0x040fe20000410000 */
[C---:B------:R-:W-:Y:S01]  /*1ddc0*/  FMUL.FTZ R40, R3.reuse, R88 ;  /* 0x0000005803287220 */ /* 0x040fe20000410000 */
[----:B------:R-:W-:Y:S01]  /*1ddd0*/  FMUL.FTZ R61, R3, R77 ;  /* 0x0000004d033d7220 */ /* 0x000fe20000410000 */
[----:B-1----:R-:W-:Y:S01]  /*1dde0*/  F2FP.BF16.F32.PACK_AB R141, R213, R8 ;  /* 0x00000008d58d723e */ /* 0x002fe200000010ff */
[----:B------:R-:W-:Y:S01]  /*1ddf0*/  MUFU.EX2 R88, R18 ;  /* 0x0000001200587308 */ /* 0x000fe20000000800 */
[C---:B------:R-:W-:Y:S01]  /*1de00*/  FMUL.FTZ R60, R3.reuse, R76 ;  /* 0x0000004c033c7220 */ /* 0x040fe20000410000 */
[----:B------:R-:W-:Y:S01]  /*1de10*/  FMUL.FTZ R9, R3, R109 ;  /* 0x0000006d03097220 */ /* 0x000fe20000410000 */
[----:B------:R-:W-:Y:S01]  /*1de20*/  PRMT R144, R141, 0x7632, R144 ;  /* 0x000076328d907816 */ /* 0x000fe20000000090 */
        /* <DEDUP_REMOVED lines=20> */
[----:B------:R-:W-:Y:S01]  /*1df70*/  MUFU.EX2 R85, R16 ;  /* 0x0000001000557308 */ /* 0x000fe20000000800 */
[----:B------:R-:W-:Y:S02]  /*1df80*/  IMAD.MOV.U32 R22, RZ, RZ, R48 ;  /* 0x000000ffff167224 */ /* 0x000fe400078e0030 */
[C---:B------:R-:W-:Y:S01]  /*1df90*/  FMUL.FTZ R12, R3.reuse, R104 ;  /* 0x00000068030c7220 */ /* 0x040fe20000410000 */
[C---:B------:R-:W-:Y:S01]  /*1dfa0*/  FMUL.FTZ R13, R3.reuse, R105 ;  /* 0x00000069030d7220 */ /* 0x040fe20000410000 */
[C---:B------:R-:W-:Y:S01]  /*1dfb0*/  FMUL.FTZ R24, R3.reuse, R96 ;  /* 0x0000006003187220 */ /* 0x040fe20000410000 */
[C---:B------:R-:W-:Y:S01]  /*1dfc0*/  FMUL.FTZ R25, R3.reuse, R97 ;  /* 0x0000006103197220 */ /* 0x040fe20000410000 */
[C---:B------:R-:W-:Y:S01]  /*1dfd0*/  FMUL.FTZ R28, R3.reuse, R92 ;  /* 0x0000005c031c7220 */ /* 0x040fe20000410000 */
[C---:B------:R-:W-:Y:S02]  /*1dfe0*/  FMUL.FTZ R29, R3.reuse, R93 ;  /* 0x0000005d031d7220 */ /* 0x040fe40000410000 */
[----:B------:R-:W-:Y:S01]  /*1dff0*/  MUFU.EX2 R74, R10 ;  /* 0x0000000a004a7308 */ /* 0x000fe20000000800 */
[----:B------:R-:W-:Y:S01]  /*1e000*/  FMUL.FTZ R44, R3, R84 ;  /* 0x00000054032c7220 */ /* 0x000fe20000410000 */
[----:B------:R-:W-:Y:S02]  /*1e010*/  IMAD.MOV.U32 R51, RZ, RZ, R37 ;  /* 0x000000ffff337224 */ /* 0x000fe400078e0025 */
[----:B------:R-:W-:Y:S02]  /*1e020*/  IMAD.MOV.U32 R39, RZ, RZ, R33 ;  /* 0x000000ffff277224 */ /* 0x000fe400078e0021 */
[----:B------:R-:W-:Y:S04]  /*1e030*/  IMAD.MOV.U32 R34, RZ, RZ, R20 ;  /* 0x000000ffff227224 */ /* 0x000fe800078e0014 */
[----:B------:R-:W-:Y:S01]  /*1e040*/  MUFU.EX2 R89, R17 ;  /* 0x0000001100597308 */ /* 0x000fe20000000800 */
[----:B------:R-:W-:Y:S02]  /*1e050*/  IMAD.MOV.U32 R35, RZ, RZ, R21 ;  /* 0x000000ffff237224 */ /* 0x000fe400078e0015 */
[----:B------:R-:W-:Y:S02]  /*1e060*/  IMAD.MOV.U32 R23, RZ, RZ, R49 ;  /* 0x000000ffff177224 */ /* 0x000fe400078e0031 */
[----:B------:R-:W-:Y:S02]  /*1e070*/  IMAD.MOV.U32 R50, RZ, RZ, R36 ;  /* 0x000000ffff327224 */ /* 0x000fe400078e0024 */
[----:B------:R-:W-:Y:S03]  /*1e080*/  IMAD.MOV.U32 R38, RZ, RZ, R32 ;  /* 0x000000ffff267224 */ /* 0x000fe600078e0020 */
        /* <DEDUP_REMOVED lines=8> */
[----:B------:R-:W-:Y:S06]  /*1e110*/  IMAD.MOV.U32 R97, RZ, RZ, R23 ;  /* 0x000000ffff617224 */ /* 0x000fec00078e0017 */
[----:B------:R-:W-:Y:S01]  /*1e120*/  MUFU.EX2 R97, R201 ;  /* 0x000000c900617308 */ /* 0x000fe20000000800 */
[----:B---3--:R-:W-:Y:S02]  /*1e130*/  @!P5 HFMA2.BF16_V2 R195, -RZ.H0_H0, RZ.H0_H0, -R143.H0_H0 ;  /* 0x200000ffffc3d231 */ /* 0x008fe4000034098f */
[----:B----4-:R-:W-:Y:S03]  /*1e140*/  @!P2 HFMA2.BF16_V2 R175, -RZ.H0_H0, RZ.H0_H0, -R75.H0_H0 ;  /* 0x200000ffffafa231 */ /* 0x010fe6000034094b */
[----:B------:R-:W-:Y:S01]  /*1e150*/  PRMT R153, R195, 0x7610, R153 ;  /* 0x00007610c3997816 */ /* 0x000fe20000000099 */
[----:B------:R1:W-:Y:S01]  /*1e160*/  @!P5 STL.S16 [R1+0x78], R195 ;  /* 0x000078c30100d387 */ /* 0x0003e20000100600 */
[----:B------:R-:W-:Y:S03]  /*1e170*/  PRMT R145, R175, 0x7610, R145 ;  /* 0x00007610af917816 */ /* 0x000fe60000000091 */
[----:B------:R2:W-:Y:S01]  /*1e180*/  @!P2 STL.S16 [R1+0x74], R175 ;  /* 0x000074af0100a387 */ /* 0x0005e20000100600 */
[----:B------:R-:W-:Y:S01]  /*1e190*/  @!P5 PRMT R143, R153, 0x5410, RZ ;  /* 0x00005410998fd816 */ /* 0x000fe200000000ff */
[----:B------:R-:W-:Y:S01]  /*1e1a0*/  FFMA.FTZ R153, R3, R193, R8 ;  /* 0x000000c103997223 */ /* 0x000fe20000010008 */
[----:B------:R-:W-:Y:S01]  /*1e1b0*/  @!P2 PRMT R75, R145, 0x5410, RZ ;  /* 0x00005410914ba816 */ /* 0x000fe200000000ff */
[----:B------:R3:W4:Y:S01]  /*1e1c0*/  LDL.S16 R52, [R1+0x70] ;  /* 0x0000700001347983 */ /* 0x0007220000100600 */
[----:B------:R-:W-:Y:S02]  /*1e1d0*/  ISETP.LE.U32.AND P5, PT, R0, UR12, PT ;  /* 0x0000000c00007c0c */ /* 0x000fe4000bfa3070 */
[----:B------:R-:W-:Y:S01]  /*1e1e0*/  SHF.R.U32.HI R0, RZ, 0x10, R150 ;  /* 0x00000010ff007819 */ /* 0x000fe20000011696 */
[----:B------:R3:W3:Y:S03]  /*1e1f0*/  LDL.S16 R204, [R1+0x6c] ;  /* 0x00006c0001cc7983 */ /* 0x0006e60000100600 */
[----:B------:R-:W-:Y:S01]  /*1e200*/  LOP3.LUT R0, R0, 0xff, RZ, 0xc0, !PT ;  /* 0x000000ff00007812 */ /* 0x000fe200078ec0ff */
[----:B------:R3:W3:Y:S03]  /*1e210*/  LDL.S16 R145, [R1+0x54] ;  /* 0x0000540001917983 */ /* 0x0006e60000100600 */
[----:B------:R-:W-:Y:S01]  /*1e220*/  ISETP.LE.U32.AND P2, PT, R0, UR12, PT ;  /* 0x0000000c00007c0c */ /* 0x000fe2000bf43070 */
[----:B------:R-:W-:Y:S01]  /*1e230*/  STG.E.U16 desc[UR26][R158.64+0x2], R75 ;  /* 0x0000024b9e007986 */ /* 0x000fe2000c10151a */
[----:B------:R-:W-:Y:S02]  /*1e240*/  SHF.R.U32.HI R0, RZ, 0x10, R147 ;  /* 0x00000010ff007819 */ /* 0x000fe40000011693 */
[----:B------:R-:W-:Y:S01]  /*1e250*/  PRMT R147, R141, 0x5410, R144 ;  /* 0x000054108d937816 */ /* 0x000fe20000000090 */
[----:B------:R-:W-:Y:S01]  /*1e260*/  STG.E.U16 desc[UR26][R158.64], R143 ;  /* 0x0000008f9e007986 */ /* 0x000fe2000c10151a */
[----:B------:R-:W-:Y:S01]  /*1e270*/  LOP3.LUT R0, R0, 0xff, RZ, 0xc0, !PT ;  /* 0x000000ff00007812 */ /* 0x000fe200078ec0ff */
[----:B-1----:R-:W-:Y:S02]  /*1e280*/  FFMA.FTZ R195, R26, UR4, -R4 ;  /* 0x000000041ac37c23 */ /* 0x002fe40008010804 */
[----:B--2---:R2:W2:Y:S02]  /*1e290*/  LDL.S16 R175, [R1+0x58] ;  /* 0x0000580001af7983 */ /* 0x0044a40000100600 */
[----:B------:R-:W-:Y:S01]  /*1e2a0*/  MUFU.EX2 R105, R195 ;  /* 0x000000c300697308 */ /* 0x000fe20000000800 */
[----:B----4-:R-:W-:Y:S02]  /*1e2b0*/  @!P6 HFMA2.BF16_V2 R52, -RZ.H0_H0, RZ.H0_H0, -R140.H0_H0 ;  /* 0x200000ffff34e231 */ /* 0x010fe4000034098c */
[----:B---3--:R-:W-:Y:S03]  /*1e2c0*/  @!P3 HFMA2.BF16_V2 R204, -RZ.H0_H0, RZ.H0_H0, -R142.H0_H0 ;  /* 0x200000ffffccb231 */ /* 0x008fe6000034098e */
[----:B------:R-:W-:Y:S01]  /*1e2d0*/  PRMT R8, R52, 0x7610, R8 ;  /* 0x0000761034087816 */ /* 0x000fe20000000008 */
[----:B------:R-:W-:Y:S01]  /*1e2e0*/  @!P6 STL.S16 [R1+0x70], R52 ;  /* 0x000070340100e387 */ /* 0x000fe20000100600 */
[----:B------:R-:W-:Y:S01]  /*1e2f0*/  @!P0 HFMA2.BF16_V2 R145, -RZ.H0_H0, RZ.H0_H0, -R144.H0_H0 ;  /* 0x200000ffff918231 */ /* 0x000fe20000340990 */
[----:B------:R-:W-:Y:S02]  /*1e300*/  PRMT R7, R204, 0x7610, R7 ;  /* 0x00007610cc077816 */ /* 0x000fe40000000007 */
[----:B------:R1:W-:Y:S02]  /*1e310*/  @!P3 STL.S16 [R1+0x6c], R204 ;  /* 0x00006ccc0100b387 */ /* 0x0003e40000100600 */
[----:B------:R-:W-:Y:S04]  /*1e320*/  PRMT R4, R145, 0x7610, R4 ;  /* 0x0000761091047816 */ /* 0x000fe80000000004 */
[----:B------:R-:W-:Y:S01]  /*1e330*/  @!P0 PRMT R144, R4, 0x5410, RZ ;  /* 0x0000541004908816 */ /* 0x000fe200000000ff */
[----:B------:R-:W-:Y:S01]  /*1e340*/  FADD.FTZ R4, -R70, R73 ;  /* 0x0000004946047221 */ /* 0x000fe20000010100 */
[----:B--2---:R-:W-:Y:S05]  /*1e350*/  @!P4 HFMA2.BF16_V2 R175, -RZ.H0_H0, RZ.H0_H0, -R141.H0_H0 ;  /* 0x200000ffffafc231 */ /* 0x004fea000034098d */
[----:B------:R-:W-:Y:S01]  /*1e360*/  PRMT R5, R175, 0x7610, R5 ;  /* 0x00007610af057816 */ /* 0x000fe20000000005 */
[----:B------:R-:W-:Y:S03]  /*1e370*/  @!P4 STL.S16 [R1+0x58], R175 ;  /* 0x000058af0100c387 */ /* 0x000fe60000100600 */
[----:B------:R-:W-:Y:S01]  /*1e380*/  @!P4 PRMT R141, R5, 0x5410, RZ ;  /* 0x00005410058dc816 */ /* 0x000fe200000000ff */
[----:B------:R2:W-:Y:S01]  /*1e390*/  @!P0 STL.S16 [R1+0x54], R145 ;  /* 0x0000549101008387 */ /* 0x0005e20000100600 */
[C---:B------:R-:W-:Y:S02]  /*1e3a0*/  LOP3.LUT P4, RZ, R191.reuse, 0x20000000, RZ, 0xc0, !PT ;  /* 0x20000000bfff7812 */ /* 0x040fe4000788c0ff */
[----:B------:R-:W-:Y:S01]  /*1e3b0*/  LOP3.LUT R191, R191, 0xefffffff, RZ, 0xc0, !PT ;  /* 0xefffffffbfbf7812 */ /* 0x000fe200078ec0ff */
[----:B------:R3:W4:Y:S01]  /*1e3c0*/  LDL.S16 R5, [R1+0x84] ;  /* 0x0000840001057983 */ /* 0x0007220000100600 */
[----:B-1----:R-:W1:Y:S03]  /*1e3d0*/  MUFU.EX2 R204, R11 ;  /* 0x0000000b00cc7308 */ /* 0x002e660000000800 */
[----:B------:R3:W3:Y:S01]  /*1e3e0*/  LDL.S16 R55, [R1+0x80] ;  /* 0x0000800001377983 */ /* 0x0006e20000100600 */
[----:B-1----:R-:W-:Y:S02]  /*1e3f0*/  F2FP.BF16.F32.PACK_AB R80, R204, R74 ;  /* 0x0000004acc50723e */ /* 0x002fe400000010ff */
[----:B--2---:R-:W-:Y:S02]  /*1e400*/  PRMT R145, R140, 0x5410, R142 ;  /* 0x000054108c917816 */ /* 0x004fe4000000008e */
[----:B------:R-:W-:Y:S01]  /*1e410*/  @!P6 PRMT R140, R8, 0x5410, RZ ;  /* 0x00005410088ce816 */ /* 0x000fe200000000ff */
[----:B------:R-:W-:Y:S01]  /*1e420*/  FMUL.FTZ R8, R3, R108 ;  /* 0x0000006c03087220 */ /* 0x000fe20000410000 */
[----:B------:R-:W-:Y:S01]  /*1e430*/  ISETP.LE.U32.AND P6, PT, R0, UR12, PT ;  /* 0x0000000c00007c0c */ /* 0x000fe2000bfc3070 */
[----:B------:R-:W-:Y:S01]  /*1e440*/  FMUL.FTZ R3, R4, UR4 ;  /* 0x0000000404037c20 */ /* 0x000fe20008410000 */
[----:B------:R-:W-:Y:S01]  /*1e450*/  LOP3.LUT R0, R150, 0xffff, RZ, 0xc0, !PT ;  /* 0x0000ffff96007812 */ /* 0x000fe200078ec0ff */
[----:B------:R-:W-:Y:S01]  /*1e460*/  STG.E.U16 desc[UR26][R160.64], R140 ;  /* 0x0000008ca0007986 */ /* 0x000fe2000c10151a */
[----:B------:R-:W-:Y:S01]  /*1e470*/  @!P3 PRMT R142, R7, 0x5410, RZ ;  /* 0x00005410078eb816 */ /* 0x000fe200000000ff */
[----:B------:R-:W-:Y:S01]  /*1e480*/  IMAD.MOV.U32 R108, RZ, RZ, R50 ;  /* 0x000000ffff6c7224 */ /* 0x000fe200078e0032 */
[----:B------:R-:W-:Y:S01]  /*1e490*/  SHF.R.U32.HI R0, RZ, 0x8, R0 ;  /* 0x00000008ff007819 */ /* 0x000fe20000011600 */
[----:B------:R-:W1:Y:S01]  /*1e4a0*/  MUFU.EX2 R3, R3 ;  /* 0x0000000300037308 */ /* 0x000e620000000800 */
[----:B------:R-:W-:Y:S01]  /*1e4b0*/  PRMT R81, R80, 0x7632, R81 ;  /* 0x0000763250517816 */ /* 0x000fe20000000051 */
[----:B------:R2:W-:Y:S01]  /*1e4c0*/  STG.E.U16 desc[UR26][R160.64+0x2], R142 ;  /* 0x0000028ea0007986 */ /* 0x0005e2000c10151a */
[----:B------:R-:W-:Y:S03]  /*1e4d0*/  LOP3.LUT R0, R0, 0xffff, RZ, 0xc0, !PT ;  /* 0x0000ffff00007812 */ /* 0x000fe600078ec0ff */
[----:B------:R2:W-:Y:S01]  /*1e4e0*/  STG.E.U16 desc[UR26][R156.64], R141 ;  /* 0x0000008d9c007986 */ /* 0x0005e2000c10151a */
[----:B------:R-:W-:Y:S01]  /*1e4f0*/  ISETP.LE.U32.AND P3, PT, R0, UR12, PT ;  /* 0x0000000c00007c0c */ /* 0x000fe2000bf63070 */
[----:B------:R-:W-:Y:S02]  /*1e500*/  FADD.FTZ R0, -R68, R2 ;  /* 0x0000000244007221 */ /* 0x000fe40000010100 */
[----:B------:R-:W-:Y:S02]  /*1e510*/  STG.E.U16 desc[UR26][R164.64], R144 ;  /* 0x00000090a4007986 */ /* 0x000fe4000c10151a */
[----:B------:R-:W-:Y:S01]  /*1e520*/  FMUL.FTZ R2, R0, UR4 ;  /* 0x0000000400027c20 */ /* 0x000fe20008410000 */
[----:B------:R-:W-:Y:S04]  /*1e530*/  FADD.FTZ R0, -R71, R72 ;  /* 0x0000004847007221 */ /* 0x000fe80000010100 */
[----:B------:R-:W-:Y:S01]  /*1e540*/  FMUL.FTZ R0, R0, UR4 ;  /* 0x0000000400007c20 */ /* 0x000fe20008410000 */
        /* <DEDUP_REMOVED lines=8> */
[----:B------:R-:W1:Y:S01]  /*1e5d0*/  MUFU.EX2 R0, R0 ;  /* 0x0000000000007308 */ /* 0x000e620000000800 */
[C---:B------:R-:W-:Y:S01]  /*1e5e0*/  FMUL.FTZ R50, R3.reuse, R118 ;  /* 0x0000007603327220 */ /* 0x040fe20000410000 */
[C---:B------:R-:W-:Y:S01]  /*1e5f0*/  FMUL.FTZ R51, R3.reuse, R119 ;  /* 0x0000007703337220 */ /* 0x040fe20000410000 */
[C---:B------:R-:W-:Y:S01]  /*1e600*/  FMUL.FTZ R66, R3.reuse, R102 ;  /* 0x0000006603427220 */ /* 0x040fe20000410000 */
[----:B------:R-:W-:Y:S01]  /*1e610*/  FMUL.FTZ R67, R3, R103 ;  /* 0x0000006703437220 */ /* 0x000fe20000410000 */
[----:B------:R-:W-:Y:S05]  /*1e620*/  IMAD.U32 R131, RZ, RZ, UR12 ;  /* 0x0000000cff837e24 */ /* 0x000fea000f8e00ff */
[----:B------:R-:W-:Y:S01]  /*1e630*/  MUFU.EX2 R102, R173 ;  /* 0x000000ad00667308 */ /* 0x000fe20000000800 */
[C---:B--2---:R-:W-:Y:S01]  /*1e640*/  FMUL.FTZ R58, R2.reuse, R82 ;  /* 0x00000052023a7220 */ /* 0x044fe20000410000 */
[C---:B------:R-:W-:Y:S01]  /*1e650*/  FMUL.FTZ R30, R2.reuse, R94 ;  /* 0x0000005e021e7220 */ /* 0x040fe20000410000 */
[C---:B------:R-:W-:Y:S01]  /*1e660*/  FMUL.FTZ R59, R2.reuse, R83 ;  /* 0x00000053023b7220 */ /* 0x040fe20000410000 */
[C---:B------:R-:W-:Y:S01]  /*1e670*/  FMUL.FTZ R63, R2.reuse, R79 ;  /* 0x0000004f023f7220 */ /* 0x040fe20000410000 */
[----:B------:R-:W-:Y:S01]  /*1e680*/  F2FP.BF16.F32.PACK_AB R79, R89, R85 ;  /* 0x00000055594f723e */ /* 0x000fe200000010ff */
[C---:B------:R-:W-:Y:S01]  /*1e690*/  FMUL.FTZ R62, R2.reuse, R78 ;  /* 0x0000004e023e7220 */ /* 0x040fe20000410000 */
[C---:B------:R-:W-:Y:S01]  /*1e6a0*/  FMUL.FTZ R11, R2.reuse, R111 ;  /* 0x0000006f020b7220 */ /* 0x040fe20000410000 */
[----:B------:R-:W-:Y:S01]  /*1e6b0*/  FMUL.FTZ R10, R2, R110 ;  /* 0x0000006e020a7220 */ /* 0x000fe20000410000 */
[----:B------:R-:W-:Y:S01]  /*1e6c0*/  PRMT R78, R79, 0x7632, R78 ;  /* 0x000076324f4e7816 */ /* 0x000fe2000000004e */
[C---:B-1----:R-:W-:Y:S01]  /*1e6d0*/  FMUL.FTZ R64, R0.reuse, R100 ;  /* 0x0000006400407220 */ /* 0x042fe20000410000 */
[C---:B------:R-:W-:Y:S01]  /*1e6e0*/  FMUL.FTZ R48, R0.reuse, R116 ;  /* 0x0000007400307220 */ /* 0x040fe20000410000 */
[----:B------:R-:W1:Y:S01]  /*1e6f0*/  MUFU.EX2 R100, R19 ;  /* 0x0000001300647308 */ /* 0x000e620000000800 */
        /* <DEDUP_REMOVED lines=14> */
[----:B------:R-:W-:Y:S01]  /*1e7e0*/  PRMT R87, R80, 0x5410, R81 ;  /* 0x0000541050577816 */ /* 0x000fe20000000051 */
[----:B------:R-:W-:Y:S01]  /*1e7f0*/  FFMA.FTZ R72, R0, R243, R174 ;  /* 0x000000f300487223 */ /* 0x000fe200000100ae */
[----:B-1----:R-:W-:Y:S01]  /*1e800*/  F2FP.BF16.F32.PACK_AB R77, R100, R88 ;  /* 0x00000058644d723e */ /* 0x002fe200000010ff */
[C---:B------:R-:W-:Y:S01]  /*1e810*/  FMUL.FTZ R16, R0.reuse, R132 ;  /* 0x0000008400107220 */ /* 0x040fe20000410000 */
[----:B------:R-:W-:Y:S01]  /*1e820*/  SHF.R.U32.HI R174, RZ, 0x18, R148 ;  /* 0x00000018ffae7819 */ /* 0x000fe20000011694 */
[----:B------:R-:W-:Y:S01]  /*1e830*/  FMUL.FTZ R17, R0, R133 ;  /* 0x0000008500117220 */ /* 0x000fe20000410000 */
[----:B------:R-:W-:Y:S01]  /*1e840*/  PRMT R76, R77, 0x7632, R76 ;  /* 0x000076324d4c7816 */ /* 0x000fe2000000004c */
[----:B------:R-:W-:Y:S01]  /*1e850*/  FFMA.FTZ R74, R2, R194, R74 ;  /* 0x000000c2024a7223 */ /* 0x000fe2000001004a */
[----:B------:R-:W-:Y:S01]  /*1e860*/  LOP3.LUT R2, R148, 0xffff, RZ, 0xc0, !PT ;  /* 0x0000ffff94027812 */ /* 0x000fe200078ec0ff */
[----:B------:R-:W-:Y:S01]  /*1e870*/  FMUL.FTZ R21, R0, R129 ;  /* 0x0000008100157220 */ /* 0x000fe20000410000 */
[----:B------:R-:W-:Y:S01]  /*1e880*/  LOP3.LUT R194, R148, 0xff, RZ, 0xc0, !PT ;  /* 0x000000ff94c27812 */ /* 0x000fe200078ec0ff */
[----:B------:R-:W-:Y:S01]  /*1e890*/  FMUL.FTZ R32, R0, R124 ;  /* 0x0000007c00207220 */ /* 0x000fe20000410000 */
[----:B------:R-:W-:Y:S01]  /*1e8a0*/  ISETP.LE.U32.AND P0, PT, R174, UR12, PT ;  /* 0x0000000cae007c0c */ /* 0x000fe2000bf03070 */
[C---:B------:R-:W-:Y:S01]  /*1e8b0*/  FMUL.FTZ R36, R0.reuse, R120 ;  /* 0x0000007800247220 */ /* 0x040fe20000410000 */
[C---:B------:R-:W-:Y:S01]  /*1e8c0*/  FMUL.FTZ R49, R0.reuse, R117 ;  /* 0x0000007500317220 */ /* 0x040fe20000410000 */
[----:B------:R-:W-:Y:S01]  /*1e8d0*/  FMUL.FTZ R65, R0, R101 ;  /* 0x0000006500417220 */ /* 0x000fe20000410000 */
[----:B------:R-:W-:Y:S01]  /*1e8e0*/  FMUL.FTZ R19, R3, R135 ;  /* 0x0000008703137220 */ /* 0x000fe20000410000 */
[----:B------:R-:W-:Y:S01]  /*1e8f0*/  FADD.FTZ R72, R224, R72 ;  /* 0x00000048e0487221 */ /* 0x000fe20000010000 */
[----:B------:R1:W-:Y:S01]  /*1e900*/  MUFU.EX2 R101, R171 ;  /* 0x000000ab00657308 */ /* 0x0003e20000000800 */
[----:B------:R-:W-:Y:S01]  /*1e910*/  FADD.FTZ R74, R204, R74 ;  /* 0x0000004acc4a7221 */ /* 0x000fe20000010000 */
[----:B------:R-:W-:Y:S03]  /*1e920*/  IMAD.WIDE.U32 R90, R200, -0x2daee0ad, RZ ;  /* 0xd2511f53c85a7825 */ /* 0x000fe600078e00ff */
[C---:B------:R-:W-:Y:S05]  /*1e930*/  LOP3.LUT R135, R90.reuse, 0xff, RZ, 0xc0, !PT ;  /* 0x000000ff5a877812 */ /* 0x040fea00078ec0ff */
[----:B------:R-:W-:Y:S01]  /*1e940*/  MUFU.EX2 R107, R197 ;  /* 0x000000c5006b7308 */ /* 0x000fe20000000800 */
[C---:B------:R-:W-:Y:S02]  /*1e950*/  LOP3.LUT R122, R90.reuse, 0xffff, RZ, 0xc0, !PT ;  /* 0x0000ffff5a7a7812 */ /* 0x040fe400078ec0ff */
[----:B------:R-:W-:Y:S02]  /*1e960*/  SHF.R.U32.HI R126, RZ, 0x10, R90 ;  /* 0x00000010ff7e7819 */ /* 0x000fe4000001165a */
[----:B------:R-:W-:Y:S02]  /*1e970*/  LOP3.LUT R173, R90, 0xff, RZ, 0xc0, !PT ;  /* 0x000000ff5aad7812 */ /* 0x000fe400078ec0ff */
[----:B------:R-:W-:Y:S03]  /*1e980*/  LOP3.LUT R86, R91, UR25, R152, 0x96, !PT ;  /* 0x000000195b567c12 */ /* 0x000fe6000f8e9698 */
[----:B------:R-:W-:Y:S01]  /*1e990*/  MUFU.EX2 R103, R212 ;  /* 0x000000d400677308 */ /* 0x000fe20000000800 */
[----:B-1----:R-:W-:Y:S02]  /*1e9a0*/  SHF.R.U32.HI R171, RZ, 0x10, R90 ;  /* 0x00000010ffab7819 */ /* 0x002fe4000001165a */
[----:B------:R-:W-:Y:S02]  /*1e9b0*/  LOP3.LUT R170, R86, 0xff, RZ, 0xc0, !PT ;  /* 0x000000ff56aa7812 */ /* 0x000fe400078ec0ff */
[----:B------:R-:W-:Y:S02]  /*1e9c0*/  SHF.R.U32.HI R118, RZ, 0x10, R86 ;  /* 0x00000010ff767819 */ /* 0x000fe40000011656 */
[----:B------:R-:W-:Y:S03]  /*1e9d0*/  SHF.R.U32.HI R122, RZ, 0x8, R122 ;  /* 0x00000008ff7a7819 */ /* 0x000fe6000001167a */
[----:B------:R-:W-:Y:S01]  /*1e9e0*/  MUFU.EX2 R110, R211 ;  /* 0x000000d3006e7308 */ /* 0x000fe20000000800 */
[----:B------:R-:W-:Y:S02]  /*1e9f0*/  LOP3.LUT R118, R118, 0xff, RZ, 0xc0, !PT ;  /* 0x000000ff76767812 */ /* 0x000fe400078ec0ff */
[----:B------:R-:W-:Y:S02]  /*1ea00*/  LOP3.LUT R122, R122, 0xffff, RZ, 0xc0, !PT ;  /* 0x0000ffff7a7a7812 */ /* 0x000fe400078ec0ff */
[----:B------:R-:W-:Y:S05]  /*1ea10*/  LOP3.LUT R126, R126, 0xff, RZ, 0xc0, !PT ;  /* 0x000000ff7e7e7812 */ /* 0x000fea00078ec0ff */
[----:B------:R-:W-:Y:S10]  /*1ea20*/  MUFU.EX2 R142, R221 ;  /* 0x000000dd008e7308 */ /* 0x000ff40000000800 */
[----:B------:R-:W-:Y:S01]  /*1ea30*/  MUFU.EX2 R141, R215 ;  /* 0x000000d7008d7308 */ /* 0x000fe20000000800 */
[----:B----4-:R-:W-:Y:S02]  /*1ea40*/  @!P6 HFMA2.BF16_V2 R5, -RZ.H0_H0, RZ.H0_H0, -R80.H0_H0 ;  /* 0x200000ffff05e231 */ /* 0x010fe40000340950 */
[----:B---3--:R-:W-:Y:S03]  /*1ea50*/  @!P5 HFMA2.BF16_V2 R55, -RZ.H0_H0, RZ.H0_H0, -R81.H0_H0 ;  /* 0x200000ffff37d231 */ /* 0x008fe60000340951 */
[----:B------:R-:W-:Y:S01]  /*1ea60*/  PRMT R4, R5, 0x7610, R4 ;  /* 0x0000761005047816 */ /* 0x000fe20000000004 */
[----:B------:R1:W-:Y:S03]  /*1ea70*/  @!P6 STL.S16 [R1+0x84], R5 ;  /* 0x000084050100e387 */ /* 0x0003e60000100600 */
[----:B------:R-:W-:Y:S01]  /*1ea80*/  @!P6 PRMT R80, R4, 0x5410, RZ ;  /* 0x000054100450e816 */ /* 0x000fe200000000ff */
[----:B------:R2:W3:Y:S01]  /*1ea90*/  LDL.S16 R7, [R1+0x8c] ;  /* 0x00008c0001077983 */ /* 0x0004e20000100600 */
[----:B------:R-:W-:Y:S01]  /*1eaa0*/  PRMT R54, R55, 0x7610, R54 ;  /* 0x0000761037367816 */ /* 0x000fe20000000036 */
[----:B------:R-:W-:Y:S02]  /*1eab0*/  FMUL.FTZ R4, R0, R136 ;  /* 0x0000008800047220 */ /* 0x000fe40000410000 */
[----:B------:R2:W4:Y:S01]  /*1eac0*/  LDL.S16 R82, [R1+0x88] ;  /* 0x0000880001527983 */ /* 0x0005220000100600 */
[----:B------:R-:W-:Y:S01]  /*1ead0*/  @!P5 PRMT R81, R54, 0x5410, RZ ;  /* 0x000054103651d816 */ /* 0x000fe200000000ff */
[C---:B------:R-:W-:Y:S02]  /*1eae0*/  FMUL.FTZ R54, R3.reuse, R114 ;  /* 0x0000007203367220 */ /* 0x040fe40000410000 */
[----:B------:R2:W-:Y:S04]  /*1eaf0*/  @!P5 STL.S16 [R1+0x80], R55 ;  /* 0x000080370100d387 */ /* 0x0005e80000100600 */
[----:B------:R3:W4:Y:S04]  /*1eb00*/  LDL.S16 R94, [R1+0x94] ;  /* 0x00009400015e7983 */ /* 0x0007280000100600 */
[----:B------:R3:W4:Y:S04]  /*1eb10*/  LDL.S16 R83, [R1+0x90] ;  /* 0x0000900001537983 */ /* 0x0007280000100600 */
[----:B------:R2:W-:Y:S01]  /*1eb20*/  STG.E.U16 desc[UR26][R162.64], R80 ;  /* 0x00000050a2007986 */ /* 0x0005e2000c10151a */
[----:B-1----:R-:W-:Y:S01]  /*1eb30*/  FMUL.FTZ R5, R0, R137 ;  /* 0x0000008900057220 */ /* 0x002fe20000410000 */
[----:B------:R-:W-:Y:S01]  /*1eb40*/  SHF.R.U32.HI R0, RZ, 0x8, R2 ;  /* 0x00000008ff007819 */ /* 0x000fe20000011602 */
[C---:B------:R-:W-:Y:S01]  /*1eb50*/  FFMA.FTZ R2, R3.reuse, R245, R6 ;  /* 0x000000f503027223 */ /* 0x040fe20000010006 */
[----:B------:R-:W-:Y:S01]  /*1eb60*/  SHF.R.U32.HI R137, RZ, 0x18, R90 ;  /* 0x00000018ff897819 */ /* 0x000fe2000001165a */
[----:B------:R-:W-:Y:S01]  /*1eb70*/  STG.E.U16 desc[UR26][R162.64+0x2], R81 ;  /* 0x00000251a2007986 */ /* 0x000fe2000c10151a */
[----:B------:R-:W-:Y:S01]  /*1eb80*/  LOP3.LUT R193, R0, 0xffff, RZ, 0xc0, !PT ;  /* 0x0000ffff00c17812 */ /* 0x000fe200078ec0ff */
[C---:B------:R-:W-:Y:S01]  /*1eb90*/  FMUL.FTZ R6, R3.reuse, R138 ;  /* 0x0000008a03067220 */ /* 0x040fe20000410000 */
[----:B------:R-:W-:Y:S04]  /*1eba0*/  SHF.R.U32.HI R0, RZ, 0x10, R148 ;  /* 0x00000010ff007819 */ /* 0x000fe80000011694 */
[----:B------:R-:W-:Y:S01]  /*1ebb0*/  LOP3.LUT R175, R0, 0xff, RZ, 0xc0, !PT ;  /* 0x000000ff00af7812 */ /* 0x000fe200078ec0ff */
[----:B--2---:R-:W-:Y:S03]  /*1ebc0*/  FMUL.FTZ R55, R3, R115 ;  /* 0x0000007303377220 */ /* 0x004fe60000410000 */
[----:B------:R-:W-:Y:S02]  /*1ebd0*/  ISETP.LE.U32.AND P5, PT, R175, UR12, PT ;  /* 0x0000000caf007c0c */ /* 0x000fe4000bfa3070 */
[----:B------:R-:W-:Y:S04]  /*1ebe0*/  LOP3.LUT R80, R148, 0xffff, RZ, 0xc0, !PT ;  /* 0x0000ffff94507812 */ /* 0x000fe800078ec0ff */
[----:B------:R-:W-:Y:S01]  /*1ebf0*/  SHF.R.U32.HI R80, RZ, 0x8, R80 ;  /* 0x00000008ff507819 */ /* 0x000fe20000011650 */
[----:B---3--:R-:W-:Y:S02]  /*1ec00*/  @!P4 HFMA2.BF16_V2 R7, -RZ.H0_H0, RZ.H0_H0, -R79.H0_H0 ;  /* 0x200000ffff07c231 */ /* 0x008fe4000034094f */
[----:B----4-:R-:W-:Y:S03]  /*1ec10*/  @!P3 HFMA2.BF16_V2 R82, -RZ.H0_H0, RZ.H0_H0, -R78.H0_H0 ;  /* 0x200000ffff52b231 */ /* 0x010fe6000034094e */
[----:B------:R-:W-:Y:S01]  /*1ec20*/  PRMT R73, R7, 0x7610, R73 ;  /* 0x0000761007497816 */ /* 0x000fe20000000049 */
[----:B------:R1:W-:Y:S04]  /*1ec30*/  @!P4 STL.S16 [R1+0x8c], R7 ;  /* 0x00008c070100c387 */ /* 0x0003e80000100600 */
[----:B------:R2:W-:Y:S01]  /*1ec40*/  @!P3 STL.S16 [R1+0x88], R82 ;  /* 0x000088520100b387 */ /* 0x0005e20000100600 */
[----:B------:R-:W-:Y:S02]  /*1ec50*/  @!P2 HFMA2.BF16_V2 R94, -RZ.H0_H0, RZ.H0_H0, -R77.H0_H0 ;  /* 0x200000ffff5ea231 */ /* 0x000fe4000034094d */
[----:B------:R-:W-:Y:S03]  /*1ec60*/  @!P1 HFMA2.BF16_V2 R83, -RZ.H0_H0, RZ.H0_H0, -R76.H0_H0 ;  /* 0x200000ffff539231 */ /* 0x000fe6000034094c */
[----:B------:R-:W-:Y:S02]  /*1ec70*/  @!P2 STL.S16 [R1+0x94], R94 ;  /* 0x0000945e0100a387 */ /* 0x000fe40000100600 */
[----:B------:R-:W-:Y:S02]  /*1ec80*/  PRMT R0, R83, 0x7610, R0 ;  /* 0x0000761053007816 */ /* 0x000fe40000000000 */
[----:B------:R3:W-:Y:S04]  /*1ec90*/  @!P1 STL.S16 [R1+0x90], R83 ;  /* 0x0000905301009387 */ /* 0x0007e80000100600 */
[----:B------:R4:W4:Y:S04]  /*1eca0*/  LDL.S16 R116, [R1+0xa8] ;  /* 0x0000a80001747983 */ /* 0x0009280000100600 */
[----:B------:R4:W4:Y:S01]  /*1ecb0*/  LDL.S16 R113, [R1+0xa4] ;  /* 0x0000a40001717983 */ /* 0x0009220000100600 */
[----:B-1----:R-:W-:Y:S01]  /*1ecc0*/  FMUL.FTZ R7, R3, R139 ;  /* 0x0000008b03077220 */ /* 0x002fe20000410000 */
[----:B------:R-:W-:Y:S02]  /*1ecd0*/  PRMT R3, R82, 0x7610, R3 ;  /* 0x0000761052037816 */ /* 0x000fe40000000003 */
[----:B------:R1:W4:Y:S01]  /*1ece0*/  LDL.S16 R112, [R1+0xa0] ;  /* 0x0000a00001707983 */ /* 0x0003220000100600 */
[----:B--2---:R-:W-:Y:S02]  /*1ecf0*/  PRMT R82, R79, 0x5410, R78 ;  /* 0x000054104f527816 */ /* 0x004fe4000000004e */
[----:B------:R-:W-:Y:S01]  /*1ed00*/  @!P3 PRMT R78, R3, 0x5410, RZ ;  /* 0x00005410034eb816 */ /* 0x000fe200000000ff */
[----:B------:R1:W2:Y:S01]  /*1ed10*/  LDL.S16 R111, [R1+0x9c] ;  /* 0x00009c00016f7983 */ /* 0x0002a20000100600 */
[----:B------:R-:W-:Y:S01]  /*1ed20*/  @!P4 PRMT R79, R73, 0x5410, RZ ;  /* 0x00005410494fc816 */ /* 0x000fe200000000ff */
[----:B------:R-:W-:Y:S01]  /*1ed30*/  FADD.FTZ R73, R213, R153 ;  /* 0x00000099d5497221 */ /* 0x000fe20000010000 */
[----:B------:R-:W-:Y:S01]  /*1ed40*/  ISETP.LE.U32.AND P3, PT, R194, UR12, PT ;  /* 0x0000000cc2007c0c */ /* 0x000fe2000bf63070 */
[----:B------:R1:W-:Y:S01]  /*1ed50*/  STG.E.U16 desc[UR26][R158.64+0x12], R78 ;  /* 0x0000124e9e007986 */ /* 0x0003e2000c10151a */
[----:B------:R-:W-:Y:S01]  /*1ed60*/  ISETP.LE.U32.AND P4, PT, R193, UR12, PT ;  /* 0x0000000cc1007c0c */ /* 0x000fe2000bf83070 */
[----:B------:R-:W-:Y:S01]  /*1ed70*/  FADD.FTZ R3, R214, R2 ;  /* 0x00000002d6037221 */ /* 0x000fe20000010000 */
[----:B------:R-:W-:Y:S01]  /*1ed80*/  SHF.R.U32.HI R153, RZ, 0x18, R86 ;  /* 0x00000018ff997819 */ /* 0x000fe20000011656 */
[----:B------:R-:W-:Y:S01]  /*1ed90*/  STG.E.U16 desc[UR26][R158.64+0x10], R79 ;  /* 0x0000104f9e007986 */ /* 0x000fe2000c10151a */
[----:B---3--:R-:W-:Y:S01]  /*1eda0*/  PRMT R83, R77, 0x5410, R76 ;  /* 0x000054104d537816 */ /* 0x008fe2000000004c */
[--C-:B------:R-:W-:Y:S01]  /*1edb0*/  FADD.FTZ R2, R85, R72.reuse ;  /* 0x0000004855027221 */ /* 0x100fe20000010000 */
[----:B------:R-:W-:Y:S01]  /*1edc0*/  @!P1 PRMT R76, R0, 0x5410, RZ ;  /* 0x00005410004c9816 */ /* 0x000fe200000000ff */
[----:B------:R-:W3:Y:S01]  /*1edd0*/  MUFU.EX2 R85, R155 ;  /* 0x0000009b00557308 */ /* 0x000ee20000000800 */
[----:B------:R-:W-:Y:S01]  /*1ede0*/  LOP3.LUT R0, R239, UR40, RZ, 0x3c, !PT ;  /* 0x00000028ef007c12 */ /* 0x000fe2000f8e3cff */
[----:B------:R-:W-:Y:S01]  /*1edf0*/  FADD.FTZ R3, R88, R3 ;  /* 0x0000000358037221 */ /* 0x000fe20000010000 */
[----:B------:R-:W-:Y:S01]  /*1ee00*/  PRMT R72, R94, 0x7610, R72 ;  /* 0x000076105e487816 */ /* 0x000fe20000000048 */
[----:B------:R-:W-:Y:S01]  /*1ee10*/  STG.E.U16 desc[UR26][R160.64+0x12], R76 ;  /* 0x0000124ca0007986 */ /* 0x000fe2000c10151a */
[----:B------:R-:W-:Y:S01]  /*1ee20*/  ISETP.LE.U32.AND P6, PT, R153, UR12, PT ;  /* 0x0000000c99007c0c */ /* 0x000fe2000bfc3070 */
[----:B------:R-:W-:Y:S01]  /*1ee30*/  IMAD.WIDE.U32 R98, R0, -0x326172a9, RZ ;  /* 0xcd9e8d5700627825 */ /* 0x000fe200078e00ff */
[----:B------:R-:W-:Y:S02]  /*1ee40*/  @!P2 PRMT R77, R72, 0x5410, RZ ;  /* 0x00005410484da816 */ /* 0x000fe400000000ff */
[----:B------:R-:W-:Y:S01]  /*1ee50*/  ISETP.LE.U32.AND P1, PT, R118, UR12, PT ;  /* 0x0000000c76007c0c */ /* 0x000fe2000bf23070 */
[----:B------:R-:W-:Y:S01]  /*1ee60*/  FADD.FTZ R88, R89, R2 ;  /* 0x0000000259587221 */ /* 0x000fe20000010000 */
[C---:B------:R-:W-:Y:S01]  /*1ee70*/  LOP3.LUT R72, R99.reuse, UR39, R92, 0x96, !PT ;  /* 0x0000002763487c12 */ /* 0x040fe2000f8e965c */
[----:B------:R-:W-:Y:S01]  /*1ee80*/  FADD.FTZ R0, R84, R73 ;  /* 0x0000004954007221 */ /* 0x000fe20000010000 */
[----:B------:R-:W-:Y:S01]  /*1ee90*/  F2FP.BF16.F32.PACK_AB R2, R102, R84 ;  /* 0x000000546602723e */ /* 0x000fe200000010ff */
[----:B------:R-:W-:Y:S01]  /*1eea0*/  FADD.FTZ R100, R100, R3 ;  /* 0x0000000364647221 */ /* 0x000fe20000010000 */
[----:B------:R-:W-:Y:S01]  /*1eeb0*/  LOP3.LUT R3, R99, UR39, R108, 0x96, !PT ;  /* 0x0000002763037c12 */ /* 0x000fe2000f8e966c */
[----:B------:R-:W-:Y:S04]  /*1eec0*/  IMAD.WIDE.U32 R72, R72, -0x2daee0ad, RZ ;  /* 0xd2511f5348487825 */ /* 0x000fe800078e00ff */
[----:B------:R-:W-:Y:S01]  /*1eed0*/  FADD.FTZ R102, R102, R0 ;  /* 0x0000000066667221 */ /* 0x000fe20000010000 */
[----:B------:R-:W-:Y:S01]  /*1eee0*/  STG.E.U16 desc[UR26][R160.64+0x10], R77 ;  /* 0x0000104da0007986 */ /* 0x000fe2000c10151a */
[----:B------:R-:W-:Y:S01]  /*1eef0*/  @P6 LOP3.LUT R191, R191, 0x10000000, RZ, 0xfc, !PT ;  /* 0x10000000bfbf6812 */ /* 0x000fe200078efcff */
[----:B---3--:R-:W-:Y:S01]  /*1ef00*/  FADD.FTZ R0, R85, R74 ;  /* 0x0000004a55007221 */ /* 0x008fe20000010000 */
[----:B------:R-:W-:Y:S01]  /*1ef10*/  LOP3.LUT R84, R73, UR37, R96, 0x96, !PT ;  /* 0x0000002549547c12 */ /* 0x000fe2000f8e9660 */
[----:B-1----:R-:W-:Y:S01]  /*1ef20*/  MUFU.EX2 R78, R232 ;  /* 0x000000e8004e7308 */ /* 0x002fe20000000800 */
[C---:B------:R-:W-:Y:S01]  /*1ef30*/  F2FP.BF16.F32.PACK_AB R74, R101.reuse, R85 ;  /* 0x00000055654a723e */ /* 0x040fe200000010ff */
[----:B------:R-:W-:Y:S01]  /*1ef40*/  FADD.FTZ R101, R101, R0 ;  /* 0x0000000065657221 */ /* 0x000fe20000010000 */
[----:B------:R-:W-:Y:S01]  /*1ef50*/  LOP3.LUT R0, R167, UR38, R98, 0x96, !PT ;  /* 0x00000026a7007c12 */ /* 0x000fe2000f8e9662 */
[----:B------:R-:W-:Y:S01]  /*1ef60*/  IMAD.WIDE.U32 R84, R84, -0x326172a9, RZ ;  /* 0xcd9e8d5754547825 */ /* 0x000fe200078e00ff */
[----:B------:R-:W-:Y:S03]  /*1ef70*/  ISETP.LE.U32.AND P6, PT, R170, UR12, PT ;  /* 0x0000000caa007c0c */ /* 0x000fe6000bfc3070 */
[----:B------:R-:W-:Y:S01]  /*1ef80*/  IMAD.WIDE.U32 R92, R0, -0x2daee0ad, RZ ;  /* 0xd2511f53005c7825 */ /* 0x000fe200078e00ff */
[----:B------:R-:W-:Y:S03]  /*1ef90*/  LOP3.LUT R73, R85, UR36, R166, 0x96, !PT ;  /* 0x0000002455497c12 */ /* 0x000fe6000f8e96a6 */
[----:B------:R-:W-:Y:S01]  /*1efa0*/  IMAD.MOV.U32 R99, RZ, RZ, 0x7054 ;  /* 0x00007054ff637424 */ /* 0x000fe200078e00ff */
[----:B------:R-:W-:Y:S01]  /*1efb0*/  LOP3.LUT R0, R93, UR17, R72, 0x96, !PT ;  /* 0x000000115d007c12 */ /* 0x000fe2000f8e9648 */
[----:B------:R-:W-:Y:S03]  /*1efc0*/  IMAD.WIDE.U32 R72, R73, -0x2daee0ad, RZ ;  /* 0xd2511f5349487825 */ /* 0x000fe600078e00ff */
[----:B------:R-:W-:Y:S01]  /*1efd0*/  PRMT R131, R131, R99, UR12 ;  /* 0x0000000c83837e16 */ /* 0x000fe20008000063 */
[----:B------:R-:W-:Y:S01]  /*1efe0*/  IMAD.WIDE.U32 R94, R0, -0x326172a9, RZ ;  /* 0xcd9e8d57005e7825 */ /* 0x000fe200078e00ff */
[----:B------:R-:W-:Y:S01]  /*1eff0*/  LOP3.LUT R92, R73, UR34, R92, 0x96, !PT ;  /* 0x00000022495c7c12 */ /* 0x000fe2000f8e965c */
[----:B------:R-:W-:Y:S01]  /*1f000*/  MUFU.EX2 R99, R206 ;  /* 0x000000ce00637308 */ /* 0x000fe20000000800 */
[----:B------:R-:W-:Y:S02]  /*1f010*/  LOP3.LUT R0, R169, UR38, R98, 0x96, !PT ;  /* 0x00000026a9007c12 */ /* 0x000fe4000f8e9662 */
[----:B------:R-:W-:Y:S01]  /*1f020*/  LOP3.LUT R84, R95, UR35, R84, 0x96, !PT ;  /* 0x000000235f547c12 */ /* 0x000fe2000f8e9654 */
[----:B------:R-:W-:Y:S01]  /*1f030*/  IMAD.WIDE.U32 R92, R92, -0x326172a9, RZ ;  /* 0xcd9e8d575c5c7825 */ /* 0x000fe200078e00ff */
[----:B------:R-:W-:Y:S05]  /*1f040*/  LOP3.LUT R169, R90, 0xffff, RZ, 0xc0, !PT ;  /* 0x0000ffff5aa97812 */ /* 0x000fea00078ec0ff */
[----:B------:R-:W1:Y:S01]  /*1f050*/  MUFU.EX2 R73, R199 ;  /* 0x000000c700497308 */ /* 0x000e620000000800 */
[----:B------:R-:W-:Y:S01]  /*1f060*/  LOP3.LUT R132, R93, UR31, R94, 0x96, !PT ;  /* 0x0000001f5d847c12 */ /* 0x000fe2000f8e965e */
[----:B------:R-:W-:Y:S04]  /*1f070*/  IMAD.WIDE.U32 R166, R84, -0x2daee0ad, RZ ;  /* 0xd2511f5354a67825 */ /* 0x000fe800078e00ff */
[----:B------:R-:W-:Y:S01]  /*1f080*/  IMAD.WIDE.U32 R84, R3, -0x2daee0ad, RZ ;  /* 0xd2511f5303547825 */ /* 0x000fe200078e00ff */
[----:B------:R-:W-:Y:S03]  /*1f090*/  LOP3.LUT R96, R167, UR30, R72, 0x96, !PT ;  /* 0x0000001ea7607c12 */ /* 0x000fe6000f8e9648 */
[----:B------:R-:W-:Y:S01]  /*1f0a0*/  MUFU.EX2 R94, R196 ;  /* 0x000000c4005e7308 */ /* 0x000fe20000000800 */
[----:B------:R-:W-:Y:S01]  /*1f0b0*/  IMAD.WIDE.U32 R108, R0, -0x2daee0ad, RZ ;  /* 0xd2511f53006c7825 */ /* 0x000fe200078e00ff */
[----:B------:R-:W-:Y:S04]  /*1f0c0*/  LOP3.LUT R0, R85, UR37, R104, 0x96, !PT ;  /* 0x0000002555007c12 */ /* 0x000fe8000f8e9668 */
[----:B------:R-:W-:Y:S01]  /*1f0d0*/  LOP3.LUT R3, R109, UR17, R84, 0x96, !PT ;  /* 0x000000116d037c12 */ /* 0x000fe2000f8e9654 */
[----:B------:R-:W-:Y:S01]  /*1f0e0*/  IMAD.WIDE.U32 R84, R0, -0x326172a9, RZ ;  /* 0xcd9e8d5700547825 */ /* 0x000fe200078e00ff */
[----:B-1----:R-:W-:Y:S01]  /*1f0f0*/  F2FP.BF16.F32.PACK_AB R75, R97, R73 ;  /* 0x00000049614b723e */ /* 0x002fe200000010ff */
[----:B------:R-:W-:Y:S02]  /*1f100*/  UIADD3 UR17, UR32, -0x4ab325aa, URZ ;  /* 0xb54cda5620117890 */ /* 0x000fe4000fffe03f */
[----:B------:R-:W-:Y:S01]  /*1f110*/  FADD.FTZ R72, R73, R88 ;  /* 0x0000005849487221 */ /* 0x000fe20000010000 */
[----:B------:R-:W-:Y:S01]  /*1f120*/  IMAD.WIDE.U32 R88, R3, -0x326172a9, RZ ;  /* 0xcd9e8d5703587825 */ /* 0x000fe200078e00ff */
[----:B------:R-:W-:Y:S03]  /*1f130*/  MUFU.EX2 R104, R198 ;  /* 0x000000c600687308 */ /* 0x000fe60000000800 */
[----:B------:R-:W-:Y:S01]  /*1f140*/  FADD.FTZ R97, R97, R72 ;  /* 0x0000004861617221 */ /* 0x000fe20000010000 */
[----:B------:R-:W-:Y:S02]  /*1f150*/  LOP3.LUT R72, R85, UR36, R168, 0x96, !PT ;  /* 0x0000002455487c12 */ /* 0x000fe4000f8e96a8 */
[----:B------:R-:W-:Y:S02]  /*1f160*/  LOP3.LUT R0, R89, UR35, R84, 0x96, !PT ;  /* 0x0000002359007c12 */ /* 0x000fe4000f8e9654 */
[----:B------:R-:W-:Y:S01]  /*1f170*/  LOP3.LUT R89, R150, 0xff, RZ, 0xc0, !PT ;  /* 0x000000ff96597812 */ /* 0x000fe200078ec0ff */
[----:B------:R-:W-:Y:S01]  /*1f180*/  IMAD.WIDE.U32 R72, R72, -0x2daee0ad, RZ ;  /* 0xd2511f5348487825 */ /* 0x000fe200078e00ff */
[----:B------:R-:W1:Y:S03]  /*1f190*/  MUFU.EX2 R93, R202 ;  /* 0x000000ca005d7308 */ /* 0x000e660000000800 */
[----:B------:R-:W-:Y:S01]  /*1f1a0*/  IMAD.WIDE.U32 R200, R0, -0x2daee0ad, RZ ;  /* 0xd2511f5300c87825 */ /* 0x000fe200078e00ff */
[----:B------:R-:W-:Y:S02]  /*1f1b0*/  LOP3.LUT R0, R151, UR17, R172, 0x96, !PT ;  /* 0x0000001197007c12 */ /* 0x000fe4000f8e96ac */
[----:B------:R-:W-:Y:S02]  /*1f1c0*/  LOP3.LUT R108, R73, UR34, R108, 0x96, !PT ;  /* 0x00000022496c7c12 */ /* 0x000fe4000f8e966c */
[----:B------:R-:W-:Y:S02]  /*1f1d0*/  LOP3.LUT R3, R0, 0xffff, RZ, 0xc0, !PT ;  /* 0x0000ffff00037812 */ /* 0x000fe400078ec0ff */
[----:B------:R-:W-:Y:S01]  /*1f1e0*/  MUFU.EX2 R98, R207 ;  /* 0x000000cf00627308 */ /* 0x000fe20000000800 */
[----:B------:R-:W-:Y:S01]  /*1f1f0*/  LOP3.LUT R117, R201, UR30, R72, 0x96, !PT ;  /* 0x0000001ec9757c12 */ /* 0x000fe2000f8e9648 */
[----:B------:R-:W-:Y:S01]  /*1f200*/  IMAD.WIDE.U32 R108, R108, -0x326172a9, RZ ;  /* 0xcd9e8d576c6c7825 */ /* 0x000fe200078e00ff */
[--C-:B------:R-:W-:Y:S01]  /*1f210*/  SHF.R.U32.HI R72, RZ, 0x10, R0.reuse ;  /* 0x00000010ff487819 */ /* 0x100fe20000011600 */
[----:B------:R-:W-:Y:S01]  /*1f220*/  UIADD3 UR30, UR33, 0x646e171e, URZ ;  /* 0x646e171e211e7890 */ /* 0x000fe2000fffe03f */
[----:B------:R-:W-:Y:S02]  /*1f230*/  LOP3.LUT R85, R0, 0xff, RZ, 0xc0, !PT ;  /* 0x000000ff00557812 */ /* 0x000fe400078ec0ff */
[----:B------:R-:W-:Y:S03]  /*1f240*/  SHF.R.U32.HI R73, RZ, 0x8, R3 ;  /* 0x00000008ff497819 */ /* 0x000fe60000011603 */
[----:B------:R-:W3:Y:S01]  /*1f250*/  MUFU.EX2 R95, R203 ;  /* 0x000000cb005f7308 */ /* 0x000ee20000000800 */
[----:B------:R-:W-:Y:S01]  /*1f260*/  SHF.R.U32.HI R84, RZ, 0x18, R0 ;  /* 0x00000018ff547819 */ /* 0x000fe20000011600 */
[----:B-1----:R-:W-:Y:S01]  /*1f270*/  FADD.FTZ R3, R93, R100 ;  /* 0x000000645d037221 */ /* 0x002fe20000010000 */
[----:B------:R-:W-:Y:S02]  /*1f280*/  LOP3.LUT R0, R72, 0xff, RZ, 0xc0, !PT ;  /* 0x000000ff48007812 */ /* 0x000fe400078ec0ff */
[----:B------:R-:W-:Y:S02]  /*1f290*/  PRMT R72, R85, 0x5410, R73 ;  /* 0x0000541055487816 */ /* 0x000fe40000000049 */
[----:B------:R-:W-:Y:S02]  /*1f2a0*/  LOP3.LUT R73, R150, 0xffff, RZ, 0xc0, !PT ;  /* 0x0000ffff96497812 */ /* 0x000fe400078ec0ff */
[----:B------:R-:W-:Y:S01]  /*1f2b0*/  PRMT R0, R0, 0x5410, R84 ;  /* 0x0000541000007816 */ /* 0x000fe20000000054 */
[----:B------:R-:W-:Y:S01]  /*1f2c0*/  IMAD.WIDE.U32 R84, R96, -0x326172a9, RZ ;  /* 0xcd9e8d5760547825 */ /* 0x000fe200078e00ff */
[----:B------:R-:W-:Y:S01]  /*1f2d0*/  SHF.R.U32.HI R73, RZ, 0x8, R73 ;  /* 0x00000008ff497819 */ /* 0x000fe20000011649 */
[----:B------:R-:W1:Y:S01]  /*1f2e0*/  MUFU.EX2 R96, R205 ;  /* 0x000000cd00607308 */ /* 0x000e620000000800 */
[----:B------:R-:W-:Y:S02]  /*1f2f0*/  LOP3.LUT R197, R109, UR31, R88, 0x96, !PT ;  /* 0x0000001f6dc57c12 */ /* 0x000fe4000f8e9658 */
[----:B------:R-:W-:Y:S01]  /*1f300*/  PRMT R196, R89, 0x5410, R73 ;  /* 0x0000541059c47816 */ /* 0x000fe20000000049 */
[----:B------:R-:W-:Y:S01]  /*1f310*/  FADD.FTZ R89, R107, R102 ;  /* 0x000000666b597221 */ /* 0x000fe20000010000 */
[----:B------:R-:W-:Y:S02]  /*1f320*/  SHF.R.U32.HI R172, RZ, 0x18, R90 ;  /* 0x00000018ffac7819 */ /* 0x000fe4000001165a */
[C---:B---3--:R-:W-:Y:S03]  /*1f330*/  F2FP.BF16.F32.PACK_AB R88, R95.reuse, R93 ;  /* 0x0000005d5f58723e */ /* 0x048fe600000010ff */
[----:B------:R-:W3:Y:S01]  /*1f340*/  MUFU.EX2 R109, R209 ;  /* 0x000000d1006d7308 */ /* 0x000ee20000000800 */
[C---:B------:R-:W-:Y:S01]  /*1f350*/  F2FP.BF16.F32.PACK_AB R90, R104.reuse, R107 ;  /* 0x0000006b685a723e */ /* 0x040fe200000010ff */
[----:B------:R-:W-:Y:S01]  /*1f360*/  FADD.FTZ R95, R95, R3 ;  /* 0x000000035f5f7221 */ /* 0x000fe20000010000 */
[--C-:B------:R-:W-:Y:S01]  /*1f370*/  SHF.R.U32.HI R3, RZ, 0x10, R150.reuse ;  /* 0x00000010ff037819 */ /* 0x100fe20000011696 */
[----:B------:R-:W-:Y:S01]  /*1f380*/  FADD.FTZ R89, R104, R89 ;  /* 0x0000005968597221 */ /* 0x000fe20000010000 */
[----:B------:R-:W-:Y:S02]  /*1f390*/  SHF.R.U32.HI R150, RZ, 0x18, R150 ;  /* 0x00000018ff967819 */ /* 0x000fe40000011696 */
[----:B------:R-:W-:Y:S03]  /*1f3a0*/  LOP3.LUT R3, R3, 0xff, RZ, 0xc0, !PT ;  /* 0x000000ff03037812 */ /* 0x000fe600078ec0ff */
[----:B------:R-:W3:Y:S01]  /*1f3b0*/  MUFU.EX2 R107, R208 ;  /* 0x000000d0006b7308 */ /* 0x000ee20000000800 */
[--C-:B------:R-:W-:Y:S01]  /*1f3c0*/  HSET2.LE.AND R73, R0, R131.reuse, PT ;  /* 0x0000008300497233 */ /* 0x100fe20003803000 */
[----:B------:R-:W-:Y:S01]  /*1f3d0*/  FADD.FTZ R0, R105, R101 ;  /* 0x0000006569007221 */ /* 0x000fe20000010000 */
[----:B------:R-:W-:Y:S01]  /*1f3e0*/  PRMT R195, R3, 0x5410, R150 ;  /* 0x0000541003c37816 */ /* 0x000fe20000000096 */
[----:B------:R-:W-:Y:S01]  /*1f3f0*/  FADD.FTZ R3, R98, R97 ;  /* 0x0000006162037221 */ /* 0x000fe20000010000 */
[C---:B------:R-:W-:Y:S01]  /*1f400*/  F2FP.BF16.F32.PACK_AB R93, R94.reuse, R105 ;  /* 0x000000695e5d723e */ /* 0x040fe200000010ff */
[----:B------:R-:W-:Y:S01]  /*1f410*/  FADD.FTZ R94, R94, R0 ;  /* 0x000000005e5e7221 */ /* 0x000fe20000010000 */
[----:B------:R-:W-:Y:S01]  /*1f420*/  LOP3.LUT R115, R91, UR30, R152, 0x96, !PT ;  /* 0x0000001e5b737c12 */ /* 0x000fe2000f8e9698 */
[----:B-1----:R-:W-:Y:S01]  /*1f430*/  FADD.FTZ R0, R96, R95 ;  /* 0x0000005f60007221 */ /* 0x002fe20000010000 */
[C---:B------:R-:W-:Y:S01]  /*1f440*/  F2FP.BF16.F32.PACK_AB R95, R103.reuse, R98 ;  /* 0x00000062675f723e */ /* 0x040fe200000010ff */
[----:B------:R-:W-:Y:S01]  /*1f450*/  FADD.FTZ R103, R103, R3 ;  /* 0x0000000367677221 */ /* 0x000fe20000010000 */
[C---:B---3--:R-:W-:Y:S01]  /*1f460*/  F2FP.BF16.F32.PACK_AB R97, R109.reuse, R96 ;  /* 0x000000606d61723e */ /* 0x048fe200000010ff */
[----:B------:R-:W-:Y:S01]  /*1f470*/  FADD.FTZ R109, R109, R0 ;  /* 0x000000006d6d7221 */ /* 0x000fe20000010000 */
[----:B------:R-:W-:Y:S01]  /*1f480*/  LOP3.LUT R0, R149, UR17, R154, 0x96, !PT ;  /* 0x0000001195007c12 */ /* 0x000fe2000f8e969a */
[----:B------:R-:W-:Y:S01]  /*1f490*/  FADD.FTZ R3, R99, R89 ;  /* 0x0000005963037221 */ /* 0x000fe20000010000 */
[--C-:B------:R-:W-:Y:S01]  /*1f4a0*/  LOP3.LUT R106, R85, UR22, R92.reuse, 0x96, !PT ;  /* 0x00000016556a7c12 */ /* 0x100fe2000f8e965c */
[----:B------:R-:W-:Y:S01]  /*1f4b0*/  IMAD.WIDE.U32 R104, R219, -0x2daee0ad, RZ ;  /* 0xd2511f53db687825 */ /* 0x000fe200078e00ff */
[----:B------:R-:W-:Y:S01]  /*1f4c0*/  F2FP.BF16.F32.PACK_AB R99, R107, R99 ;  /* 0x000000636b63723e */ /* 0x000fe200000010ff */
[----:B------:R-:W1:Y:S01]  /*1f4d0*/  MUFU.EX2 R101, R210 ;  /* 0x000000d200657308 */ /* 0x000e620000000800 */
[----:B------:R-:W-:Y:S01]  /*1f4e0*/  LOP3.LUT R140, R85, UR17, R92, 0x96, !PT ;  /* 0x00000011558c7c12 */ /* 0x000fe2000f8e965c */
[----:B------:R-:W-:Y:S01]  /*1f4f0*/  FADD.FTZ R107, R107, R3 ;  /* 0x000000036b6b7221 */ /* 0x000fe20000010000 */
[----:B------:R-:W-:Y:S02]  /*1f500*/  LOP3.LUT R3, R0, 0xffff, RZ, 0xc0, !PT ;  /* 0x0000ffff00037812 */ /* 0x000fe400078ec0ff */
[C---:B------:R-:W-:Y:S02]  /*1f510*/  LOP3.LUT R91, R84.reuse, 0xffff, RZ, 0xc0, !PT ;  /* 0x0000ffff545b7812 */ /* 0x040fe400078ec0ff */
[----:B------:R-:W-:Y:S02]  /*1f520*/  LOP3.LUT R120, R84, 0xffff, RZ, 0xc0, !PT ;  /* 0x0000ffff54787812 */ /* 0x000fe400078ec0ff */
[----:B------:R-:W-:Y:S02]  /*1f530*/  LOP3.LUT R85, R0, 0xff, RZ, 0xc0, !PT ;  /* 0x000000ff00557812 */ /* 0x000fe400078ec0ff */
[----:B------:R-:W-:Y:S02]  /*1f540*/  SHF.R.U32.HI R3, RZ, 0x8, R3 ;  /* 0x00000008ff037819 */ /* 0x000fe40000011603 */
[--C-:B------:R-:W-:Y:S02]  /*1f550*/  SHF.R.U32.HI R89, RZ, 0x18, R0.reuse ;  /* 0x00000018ff597819 */ /* 0x100fe40000011600 */
[----:B------:R-:W-:Y:S02]  /*1f560*/  PRMT R168, R85, 0x5410, R3 ;  /* 0x0000541055a87816 */ /* 0x000fe40000000003 */
[----:B------:R-:W-:Y:S01]  /*1f570*/  SHF.R.U32.HI R3, RZ, 0x10, R0 ;  /* 0x00000010ff037819 */ /* 0x000fe20000011600 */
[----:B-1----:R-:W-:Y:S01]  /*1f580*/  FADD.FTZ R85, R101, R94 ;  /* 0x0000005e65557221 */ /* 0x002fe20000010000 */
[----:B------:R-:W-:Y:S02]  /*1f590*/  LOP3.LUT R92, R84, 0xff, RZ, 0xc0, !PT ;  /* 0x000000ff545c7812 */ /* 0x000fe400078ec0ff */
[----:B------:R-:W-:Y:S02]  /*1f5a0*/  LOP3.LUT R0, R3, 0xff, RZ, 0xc0, !PT ;  /* 0x000000ff03007812 */ /* 0x000fe400078ec0ff */
[----:B------:R-:W-:Y:S02]  /*1f5b0*/  SHF.R.U32.HI R3, RZ, 0x8, R91 ;  /* 0x00000008ff037819 */ /* 0x000fe4000001165b */
[----:B------:R-:W-:Y:S02]  /*1f5c0*/  PRMT R167, R0, 0x5410, R89 ;  /* 0x0000541000a77816 */ /* 0x000fe40000000059 */
[----:B------:R-:W-:Y:S02]  /*1f5d0*/  PRMT R0, R2, 0x7632, R0 ;  /* 0x0000763202007816 */ /* 0x000fe40000000000 */
[--C-:B------:R-:W-:Y:S02]  /*1f5e0*/  PRMT R202, R92, 0x5410, R3.reuse ;  /* 0x000054105cca7816 */ /* 0x100fe40000000003 */
[----:B------:R-:W-:Y:S02]  /*1f5f0*/  PRMT R3, R74, 0x7632, R3 ;  /* 0x000076324a037816 */ /* 0x000fe40000000003 */
[C---:B------:R-:W-:Y:S01]  /*1f600*/  F2FP.BF16.F32.PACK_AB R101, R110.reuse, R101 ;  /* 0x000000656e65723e */ /* 0x040fe200000010ff */
[----:B------:R-:W-:Y:S01]  /*1f610*/  FADD.FTZ R110, R110, R85 ;  /* 0x000000556e6e7221 */ /* 0x000fe20000010000 */
[--C-:B------:R-:W-:Y:S02]  /*1f620*/  SHF.R.U32.HI R100, RZ, 0x10, R84.reuse ;  /* 0x00000010ff647819 */ /* 0x100fe40000011654 */
[----:B------:R-:W-:Y:S02]  /*1f630*/  LOP3.LUT R136, R84, 0xff, RZ, 0xc0, !PT ;  /* 0x000000ff54887812 */ /* 0x000fe400078ec0ff */
[--C-:B------:R-:W-:Y:S02]  /*1f640*/  SHF.R.U32.HI R151, RZ, 0x18, R84.reuse ;  /* 0x00000018ff977819 */ /* 0x100fe40000011654 */
[--C-:B------:R-:W-:Y:S02]  /*1f650*/  SHF.R.U32.HI R155, RZ, 0x10, R84.reuse ;  /* 0x00000010ff9b7819 */ /* 0x100fe40000011654 */
[----:B------:R-:W-:Y:S02]  /*1f660*/  SHF.R.U32.HI R102, RZ, 0x18, R84 ;  /* 0x00000018ff667819 */ /* 0x000fe40000011654 */
[----:B------:R-:W-:Y:S02]  /*1f670*/  LOP3.LUT R85, R148, 0xff, RZ, 0xc0, !PT ;  /* 0x000000ff94557812 */ /* 0x000fe400078ec0ff */
[----:B------:R-:W-:Y:S02]  /*1f680*/  LOP3.LUT R84, R105, UR25, R234, 0x96, !PT ;  /* 0x0000001969547c12 */ /* 0x000fe4000f8e96ea */
[----:B------:R-:W-:Y:S02]  /*1f690*/  PRMT R150, R85, 0x5410, R80 ;  /* 0x0000541055967816 */ /* 0x000fe40000000050 */
[C---:B------:R-:W-:Y:S02]  /*1f6a0*/  LOP3.LUT R129, R84.reuse, 0xff, RZ, 0xc0, !PT ;  /* 0x000000ff54817812 */ /* 0x040fe400078ec0ff */
[----:B------:R-:W-:Y:S02]  /*1f6b0*/  LOP3.LUT R80, R84, 0xffff, RZ, 0xc0, !PT ;  /* 0x0000ffff54507812 */ /* 0x000fe400078ec0ff */
[--C-:B------:R-:W-:Y:S02]  /*1f6c0*/  SHF.R.U32.HI R119, RZ, 0x10, R84.reuse ;  /* 0x00000010ff777819 */ /* 0x100fe40000011654 */
[--C-:B------:R-:W-:Y:S02]  /*1f6d0*/  SHF.R.U32.HI R124, RZ, 0x18, R84.reuse ;  /* 0x00000018ff7c7819 */ /* 0x100fe40000011654 */
[----:B------:R-:W-:Y:S02]  /*1f6e0*/  PRMT R84, R75, 0x7632, R84 ;  /* 0x000076324b547816 */ /* 0x000fe40000000054 */
[----:B------:R-:W-:Y:S02]  /*1f6f0*/  PRMT R89, R88, 0x7632, R89 ;  /* 0x0000763258597816 */ /* 0x000fe40000000059 */
[----:B------:R-:W-:Y:S02]  /*1f700*/  SHF.R.U32.HI R80, RZ, 0x8, R80 ;  /* 0x00000008ff507819 */ /* 0x000fe40000011650 */
[----:B------:R-:W-:Y:S02]  /*1f710*/  PRMT R92, R90, 0x7632, R92 ;  /* 0x000076325a5c7816 */ /* 0x000fe4000000005c */
[----:B------:R-:W-:Y:S02]  /*1f720*/  LOP3.LUT R91, R80, 0xffff, RZ, 0xc0, !PT ;  /* 0x0000ffff505b7812 */ /* 0x000fe400078ec0ff */
[----:B------:R-:W-:Y:S02]  /*1f730*/  LOP3.LUT R119, R119, 0xff, RZ, 0xc0, !PT ;  /* 0x000000ff77777812 */ /* 0x000fe400078ec0ff */
[----:B------:R-:W-:Y:S02]  /*1f740*/  ISETP.LE.U32.AND P2, PT, R124, UR12, PT ;  /* 0x0000000c7c007c0c */ /* 0x000fe4000bf43070 */
[----:B------:R-:W-:Y:S02]  /*1f750*/  PRMT R94, R93, 0x7632, R94 ;  /* 0x000076325d5e7816 */ /* 0x000fe4000000005e */
[----:B------:R-:W-:Y:S02]  /*1f760*/  PRMT R96, R95, 0x7632, R96 ;  /* 0x000076325f607816 */ /* 0x000fe40000000060 */
[----:B------:R-:W-:Y:S02]  /*1f770*/  PRMT R98, R97, 0x7632, R98 ;  /* 0x0000763261627816 */ /* 0x000fe40000000062 */
[----:B------:R-:W-:Y:S02]  /*1f780*/  LOP3.LUT R114, R105, UR30, R234, 0x96, !PT ;  /* 0x0000001e69727c12 */ /* 0x000fe4000f8e96ea */
[----:B------:R-:W-:Y:S02]  /*1f790*/  SHF.R.U32.HI R81, RZ, 0x18, R104 ;  /* 0x00000018ff517819 */ /* 0x000fe40000011668 */
[--C-:B------:R-:W-:Y:S02]  /*1f7a0*/  SHF.R.U32.HI R85, RZ, 0x10, R148.reuse ;  /* 0x00000010ff557819 */ /* 0x100fe40000011694 */
[----:B------:R-:W-:Y:S02]  /*1f7b0*/  SHF.R.U32.HI R148, RZ, 0x18, R148 ;  /* 0x00000018ff947819 */ /* 0x000fe40000011694 */
[----:B------:R-:W-:Y:S02]  /*1f7c0*/  LOP3.LUT R85, R85, 0xff, RZ, 0xc0, !PT ;  /* 0x000000ff55557812 */ /* 0x000fe400078ec0ff */
[----:B------:R-:W-:Y:S02]  /*1f7d0*/  LOP3.LUT R144, R104, 0xffff, RZ, 0xc0, !PT ;  /* 0x0000ffff68907812 */ /* 0x000fe400078ec0ff */
[----:B------:R-:W-:Y:S02]  /*1f7e0*/  PRMT R148, R85, 0x5410, R148 ;  /* 0x0000541055947816 */ /* 0x000fe40000000094 */
[----:B------:R-:W-:Y:S01]  /*1f7f0*/  HSET2.LE.AND R72, R72, R131, PT ;  /* 0x0000008348487233 */ /* 0x000fe20003803000 */
[----:B------:R-:W-:Y:S01]  /*1f800*/  MUFU.EX2 R85, R216 ;  /* 0x000000d800557308 */ /* 0x000fe20000000800 */
[----:B------:R-:W-:Y:S02]  /*1f810*/  LOP3.LUT R73, R73, R145, RZ, 0xc0, !PT ;  /* 0x0000009149497212 */ /* 0x000fe400078ec0ff */
[--C-:B------:R-:W-:Y:S02]  /*1f820*/  SHF.R.U32.HI R145, RZ, 0x10, R104.reuse ;  /* 0x00000010ff917819 */ /* 0x100fe40000011668 */
[----:B------:R-:W-:Y:S02]  /*1f830*/  LOP3.LUT R72, R72, R146, RZ, 0xc0, !PT ;  /* 0x0000009248487212 */ /* 0x000fe400078ec0ff */
[----:B------:R-:W-:Y:S02]  /*1f840*/  LOP3.LUT R149, R104, 0xff, RZ, 0xc0, !PT ;  /* 0x000000ff68957812 */ /* 0x000fe400078ec0ff */
[----:B------:R-:W-:Y:S01]  /*1f850*/  SHF.R.U32.HI R146, RZ, 0x18, R104 ;  /* 0x00000018ff927819 */ /* 0x000fe20000011668 */
[----:B----4-:R-:W-:Y:S02]  /*1f860*/  @!P3 HFMA2.BF16_V2 R116, -RZ.H0_H0, RZ.H0_H0, -R2.H0_H0 ;  /* 0x200000ffff74b231 */ /* 0x010fe40000340902 */
[----:B------:R-:W-:Y:S03]  /*1f870*/  @!P4 HFMA2.BF16_V2 R113, -RZ.H0_H0, RZ.H0_H0, -R0.H0_H0 ;  /* 0x200000ffff71c231 */ /* 0x000fe60000340900 */
[----:B------:R-:W-:Y:S01]  /*1f880*/  PRMT R133, R116, 0x7610, R133 ;  /* 0x0000761074857816 */ /* 0x000fe20000000085 */
[----:B------:R-:W-:Y:S01]  /*1f890*/  @!P3 STL.S16 [R1+0xa8], R116 ;  /* 0x0000a8740100b387 */ /* 0x000fe20000100600 */
[----:B------:R-:W-:Y:S01]  /*1f8a0*/  ISETP.LE.U32.AND P3, PT, R119, UR12, PT ;  /* 0x0000000c77007c0c */ /* 0x000fe2000bf63070 */
[----:B------:R-:W-:Y:S01]  /*1f8b0*/  @!P5 HFMA2.BF16_V2 R112, -RZ.H0_H0, RZ.H0_H0, -R74.H0_H0 ;  /* 0x200000ffff70d231 */ /* 0x000fe2000034094a */
[----:B------:R-:W-:Y:S01]  /*1f8c0*/  PRMT R156, R113, 0x7610, R156 ;  /* 0x00007610719c7816 */ /* 0x000fe2000000009c */
[----:B------:R-:W-:Y:S01]  /*1f8d0*/  @!P4 STL.S16 [R1+0xa4], R113 ;  /* 0x0000a4710100c387 */ /* 0x000fe20000100600 */
[----:B------:R-:W-:Y:S01]  /*1f8e0*/  ISETP.LE.U32.AND P4, PT, R91, UR12, PT ;  /* 0x0000000c5b007c0c */ /* 0x000fe2000bf83070 */
[----:B--2---:R-:W-:Y:S01]  /*1f8f0*/  @!P0 HFMA2.BF16_V2 R111, -RZ.H0_H0, RZ.H0_H0, -R3.H0_H0 ;  /* 0x200000ffff6f8231 */ /* 0x004fe20000340903 */
[----:B------:R-:W-:Y:S01]  /*1f900*/  PRMT R139, R112, 0x7610, R139 ;  /* 0x00007610708b7816 */ /* 0x000fe2000000008b */
[----:B------:R1:W-:Y:S03]  /*1f910*/  @!P5 STL.S16 [R1+0xa0], R112 ;  /* 0x0000a0700100d387 */ /* 0x0003e60000100600 */
[----:B------:R-:W-:Y:S01]  /*1f920*/  PRMT R154, R111, 0x7610, R154 ;  /* 0x000076106f9a7816 */ /* 0x000fe2000000009a */
[----:B------:R2:W-:Y:S01]  /*1f930*/  @!P0 STL.S16 [R1+0x9c], R111 ;  /* 0x00009c6f01008387 */ /* 0x0005e20000100600 */
[----:B------:R-:W-:Y:S02]  /*1f940*/  ISETP.LE.U32.AND P0, PT, R129, UR12, PT ;  /* 0x0000000c81007c0c */ /* 0x000fe4000bf03070 */
[----:B------:R-:W-:Y:S01]  /*1f950*/  PRMT R232, R139, 0x7610, R232 ;  /* 0x000076108be87816 */ /* 0x000fe200000000e8 */
[----:B------:R3:W4:Y:S04]  /*1f960*/  LDL.S16 R134, [R1+0xd0] ;  /* 0x0000d00001867983 */ /* 0x0007280000100600 */
[----:B------:R3:W3:Y:S04]  /*1f970*/  LDL.S16 R128, [R1+0xcc] ;  /* 0x0000cc0001807983 */ /* 0x0006e80000100600 */
[----:B------:R2:W3:Y:S04]  /*1f980*/  LDL.S16 R127, [R1+0xc8] ;  /* 0x0000c800017f7983 */ /* 0x0004e80000100600 */
[----:B------:R3:W3:Y:S04]  /*1f990*/  LDL.S16 R125, [R1+0xc4] ;  /* 0x0000c400017d7983 */ /* 0x0006e80000100600 */
[----:B------:R3:W3:Y:S01]  /*1f9a0*/  LDL.S16 R123, [R1+0xbc] ;  /* 0x0000bc00017b7983 */ /* 0x0006e20000100600 */
[----:B-1----:R-:W-:Y:S03]  /*1f9b0*/  LOP3.LUT R112, R86, 0xffff, RZ, 0xc0, !PT ;  /* 0x0000ffff56707812 */ /* 0x002fe600078ec0ff */
[----:B------:R1:W3:Y:S01]  /*1f9c0*/  LDL.S16 R121, [R1+0xb8] ;  /* 0x0000b80001797983 */ /* 0x0002e20000100600 */
[----:B------:R-:W-:Y:S03]  /*1f9d0*/  SHF.R.U32.HI R112, RZ, 0x8, R112 ;  /* 0x00000008ff707819 */ /* 0x000fe60000011670 */
[----:B------:R1:W3:Y:S01]  /*1f9e0*/  LDL.S16 R116, [R1+0xb4] ;  /* 0x0000b40001747983 */ /* 0x0002e20000100600 */
[----:B------:R-:W-:Y:S03]  /*1f9f0*/  LOP3.LUT R112, R112, 0xffff, RZ, 0xc0, !PT ;  /* 0x0000ffff70707812 */ /* 0x000fe600078ec0ff */
[----:B------:R1:W3:Y:S01]  /*1fa00*/  LDL.S16 R113, [R1+0xb0] ;  /* 0x0000b00001717983 */ /* 0x0002e20000100600 */
[----:B------:R-:W-:Y:S03]  /*1fa10*/  ISETP.LE.U32.AND P5, PT, R112, UR12, PT ;  /* 0x0000000c70007c0c */ /* 0x000fe6000bfa3070 */
[----:B--2---:R1:W2:Y:S01]  /*1fa20*/  LDL.S16 R111, [R1+0xc0] ;  /* 0x0000c000016f7983 */ /* 0x0042a20000100600 */
[----:B----4-:R-:W-:Y:S09]  /*1fa30*/  @!P6 HFMA2.BF16_V2 R134, -RZ.H0_H0, RZ.H0_H0, -R75.H0_H0 ;  /* 0x200000ffff86e231 */ /* 0x010ff2000034094b */
[----:B---3--:R-:W-:Y:S01]  /*1fa40*/  @!P5 HFMA2.BF16_V2 R128, -RZ.H0_H0, RZ.H0_H0, -R84.H0_H0 ;  /* 0x200000ffff80d231 */ /* 0x008fe20000340954 */
[----:B------:R-:W-:Y:S01]  /*1fa50*/  PRMT R157, R134, 0x7610, R157 ;  /* 0x00007610869d7816 */ /* 0x000fe2000000009d */
[----:B------:R-:W-:Y:S01]  /*1fa60*/  @!P6 STL.S16 [R1+0xd0], R134 ;  /* 0x0000d0860100e387 */ /* 0x000fe20000100600 */
[C---:B------:R-:W-:Y:S01]  /*1fa70*/  LOP3.LUT P6, RZ, R191.reuse, 0x10000000, RZ, 0xc0, !PT ;  /* 0x10000000bfff7812 */ /* 0x040fe200078cc0ff */
[----:B------:R-:W-:Y:S01]  /*1fa80*/  @!P1 HFMA2.BF16_V2 R127, -RZ.H0_H0, RZ.H0_H0, -R88.H0_H0 ;  /* 0x200000ffff7f9231 */ /* 0x000fe20000340958 */
[----:B------:R-:W-:Y:S01]  /*1fa90*/  PRMT R204, R128, 0x7610, R204 ;  /* 0x0000761080cc7816 */ /* 0x000fe200000000cc */
[----:B------:R3:W-:Y:S01]  /*1faa0*/  @!P5 STL.S16 [R1+0xcc], R128 ;  /* 0x0000cc800100d387 */ /* 0x0007e20000100600 */
[----:B------:R-:W-:Y:S02]  /*1fab0*/  LOP3.LUT R191, R191, 0xfbffffff, RZ, 0xc0, !PT ;  /* 0xfbffffffbfbf7812 */ /* 0x000fe400078ec0ff */
[----:B------:R-:W-:Y:S01]  /*1fac0*/  PRMT R205, R127, 0x7610, R205 ;  /* 0x000076107fcd7816 */ /* 0x000fe200000000cd */
[----:B------:R-:W-:Y:S01]  /*1fad0*/  @!P1 STL.S16 [R1+0xc8], R127 ;  /* 0x0000c87f01009387 */ /* 0x000fe20000100600 */
[----:B------:R-:W-:Y:S01]  /*1fae0*/  ISETP.LE.U32.AND P1, PT, R137, UR12, PT ;  /* 0x0000000c89007c0c */ /* 0x000fe2000bf23070 */
[----:B------:R-:W-:Y:S04]  /*1faf0*/  @!P0 HFMA2.BF16_V2 R123, -RZ.H0_H0, RZ.H0_H0, -R90.H0_H0 ;  /* 0x200000ffff7b8231 */ /* 0x000fe8000034095a */
[----:B------:R-:W-:Y:S01]  /*1fb00*/  @!P6 HFMA2.BF16_V2 R125, -RZ.H0_H0, RZ.H0_H0, -R89.H0_H0 ;  /* 0x200000ffff7de231 */ /* 0x000fe20000340959 */
[----:B------:R-:W-:Y:S01]  /*1fb10*/  PRMT R245, R123, 0x7610, R245 ;  /* 0x000076107bf57816 */ /* 0x000fe200000000f5 */
[----:B------:R-:W-:Y:S02]  /*1fb20*/  @!P4 HFMA2.BF16_V2 R121, -RZ.H0_H0, RZ.H0_H0, -R92.H0_H0 ;  /* 0x200000ffff79c231 */ /* 0x000fe4000034095c */
[----:B------:R-:W-:Y:S01]  /*1fb30*/  @!P3 HFMA2.BF16_V2 R116, -RZ.H0_H0, RZ.H0_H0, -R93.H0_H0 ;  /* 0x200000ffff74b231 */ /* 0x000fe2000034095d */
[----:B------:R-:W-:Y:S01]  /*1fb40*/  PRMT R130, R125, 0x7610, R130 ;  /* 0x000076107d827816 */ /* 0x000fe20000000082 */
[----:B------:R4:W-:Y:S01]  /*1fb50*/  @!P6 STL.S16 [R1+0xc4], R125 ;  /* 0x0000c47d0100e387 */ /* 0x0009e20000100600 */
[----:B------:R-:W-:Y:S01]  /*1fb60*/  PRMT R243, R121, 0x7610, R243 ;  /* 0x0000761079f37816 */ /* 0x000fe200000000f3 */
[----:B------:R-:W-:Y:S01]  /*1fb70*/  @!P2 HFMA2.BF16_V2 R113, -RZ.H0_H0, RZ.H0_H0, -R94.H0_H0 ;  /* 0x200000ffff71a231 */ /* 0x000fe2000034095e */
[----:B------:R-:W-:Y:S01]  /*1fb80*/  PRMT R234, R116, 0x7610, R234 ;  /* 0x0000761074ea7816 */ /* 0x000fe200000000ea */
[----:B------:R1:W-:Y:S01]  /*1fb90*/  @!P0 STL.S16 [R1+0xbc], R123 ;  /* 0x0000bc7b01008387 */ /* 0x0003e20000100600 */
[----:B------:R-:W-:Y:S02]  /*1fba0*/  ISETP.LE.U32.AND P0, PT, R135, UR12, PT ;  /* 0x0000000c87007c0c */ /* 0x000fe4000bf03070 */
[----:B------:R-:W-:Y:S01]  /*1fbb0*/  PRMT R224, R113, 0x7610, R224 ;  /* 0x0000761071e07816 */ /* 0x000fe200000000e0 */
[----:B------:R1:W4:Y:S01]  /*1fbc0*/  LDL.S16 R86, [R1+0xd8] ;  /* 0x0000d80001567983 */ /* 0x0003220000100600 */
[----:B---3--:R-:W-:Y:S02]  /*1fbd0*/  LOP3.LUT R128, R104, 0xff, RZ, 0xc0, !PT ;  /* 0x000000ff68807812 */ /* 0x008fe400078ec0ff */
[----:B------:R-:W-:Y:S01]  /*1fbe0*/  ISETP.LE.U32.AND P6, PT, R81, UR12, PT ;  /* 0x0000000c51007c0c */ /* 0x000fe2000bfc3070 */
[----:B------:R3:W3:Y:S01]  /*1fbf0*/  LDL.S16 R80, [R1+0xd4] ;  /* 0x0000d40001507983 */ /* 0x0006e20000100600 */
[----:B------:R-:W-:Y:S04]  /*1fc00*/  PRMT R77, R130, 0x7610, R77 ;  /* 0x00007610824d7816 */ /* 0x000fe8000000004d */
[----:B------:R-:W-:Y:S01]  /*1fc10*/  PRMT R221, R77, 0x7610, R221 ;  /* 0x000076104ddd7816 */ /* 0x000fe200000000dd */
[----:B--2---:R-:W-:Y:S05]  /*1fc20*/  @!P0 HFMA2.BF16_V2 R111, -RZ.H0_H0, RZ.H0_H0, -R95.H0_H0 ;  /* 0x200000ffff6f8231 */ /* 0x004fea000034095f */
[----:B------:R-:W-:Y:S01]  /*1fc30*/  PRMT R203, R111, 0x7610, R203 ;  /* 0x000076106fcb7816 */ /* 0x000fe200000000cb */
[----:B----4-:R2:W4:Y:S04]  /*1fc40*/  LDL.S16 R125, [R1+0xe0] ;  /* 0x0000e000017d7983 */ /* 0x0105280000100600 */
[----:B-1----:R2:W2:Y:S04]  /*1fc50*/  LDL.S16 R123, [R1+0xdc] ;  /* 0x0000dc00017b7983 */ /* 0x0024a80000100600 */
[----:B------:R1:W-:Y:S04]  /*1fc60*/  @!P4 STL.S16 [R1+0xb8], R121 ;  /* 0x0000b8790100c387 */ /* 0x0003e80000100600 */
[----:B------:R1:W-:Y:S01]  /*1fc70*/  @!P3 STL.S16 [R1+0xb4], R116 ;  /* 0x0000b4740100b387 */ /* 0x0003e20000100600 */
[----:B------:R-:W-:Y:S03]  /*1fc80*/  ISETP.LE.U32.AND P3, PT, R122, UR12, PT ;  /* 0x0000000c7a007c0c */ /* 0x000fe6000bf63070 */
[----:B------:R1:W-:Y:S01]  /*1fc90*/  @!P2 STL.S16 [R1+0xb0], R113 ;  /* 0x0000b0710100a387 */ /* 0x0003e20000100600 */
[----:B------:R-:W-:Y:S03]  /*1fca0*/  ISETP.LE.U32.AND P2, PT, R126, UR12, PT ;  /* 0x0000000c7e007c0c */ /* 0x000fe6000bf43070 */
[----:B------:R1:W-:Y:S01]  /*1fcb0*/  @!P0 STL.S16 [R1+0xc0], R111 ;  /* 0x0000c06f01008387 */ /* 0x0003e20000100600 */
[----:B------:R-:W-:Y:S03]  /*1fcc0*/  ISETP.LE.U32.AND P0, PT, R128, UR12, PT ;  /* 0x0000000c80007c0c */ /* 0x000fe6000bf03070 */
[----:B-1----:R1:W2:Y:S01]  /*1fcd0*/  LDL.S16 R121, [R1+0xac] ;  /* 0x0000ac0001797983 */ /* 0x0022a20000100600 */
[----:B------:R-:W-:Y:S10]  /*1fce0*/  MUFU.EX2 R116, R218 ;  /* 0x000000da00747308 */ /* 0x000ff40000000800 */
[----:B------:R1:W2:Y:S10]  /*1fcf0*/  MUFU.EX2 R113, R222 ;  /* 0x000000de00717308 */ /* 0x0002b40000000800 */
[----:B------:R2:W2:Y:S01]  /*1fd00*/  MUFU.EX2 R111, R223 ;  /* 0x000000df006f7308 */ /* 0x0004a20000000800 */
[----:B------:R-:W-:Y:S02]  /*1fd10*/  @!P1 HFMA2.BF16_V2 R86, -RZ.H0_H0, RZ.H0_H0, -R98.H0_H0 ;  /* 0x200000ffff569231 */ /* 0x000fe40000340962 */
[----:B---3--:R-:W-:Y:S03]  /*1fd20*/  @!P0 HFMA2.BF16_V2 R80, -RZ.H0_H0, RZ.H0_H0, -R99.H0_H0 ;  /* 0x200000ffff508231 */ /* 0x008fe60000340963 */
[----:B-1----:R-:W-:Y:S02]  /*1fd30*/  PRMT R222, R86, 0x7610, R222 ;  /* 0x0000761056de7816 */ /* 0x002fe400000000de */
[----:B------:R-:W-:Y:S01]  /*1fd40*/  PRMT R219, R80, 0x7610, R219 ;  /* 0x0000761050db7816 */ /* 0x000fe200000000db */
[----:B----4-:R-:W-:Y:S02]  /*1fd50*/  @!P3 HFMA2.BF16_V2 R125, -RZ.H0_H0, RZ.H0_H0, -R96.H0_H0 ;  /* 0x200000ffff7db231 */ /* 0x010fe40000340960 */
[----:B--2---:R-:W-:Y:S03]  /*1fd60*/  @!P2 HFMA2.BF16_V2 R123, -RZ.H0_H0, RZ.H0_H0, -R97.H0_H0 ;  /* 0x200000ffff7ba231 */ /* 0x004fe60000340961 */
[----:B------:R-:W-:Y:S01]  /*1fd70*/  PRMT R152, R125, 0x7610, R152 ;  /* 0x000076107d987816 */ /* 0x000fe20000000098 */
[----:B------:R1:W-:Y:S01]  /*1fd80*/  @!P3 STL.S16 [R1+0xe0], R125 ;  /* 0x0000e07d0100b387 */ /* 0x0003e20000100600 */
[----:B------:R-:W-:Y:S03]  /*1fd90*/  PRMT R223, R123, 0x7610, R223 ;  /* 0x000076107bdf7816 */ /* 0x000fe600000000df */
[----:B------:R2:W-:Y:S04]  /*1fda0*/  @!P2 STL.S16 [R1+0xdc], R123 ;  /* 0x0000dc7b0100a387 */ /* 0x0005e80000100600 */
[----:B------:R3:W-:Y:S04]  /*1fdb0*/  @!P1 STL.S16 [R1+0xd8], R86 ;  /* 0x0000d85601009387 */ /* 0x0007e80000100600 */
[----:B------:R4:W-:Y:S01]  /*1fdc0*/  @!P0 STL.S16 [R1+0xd4], R80 ;  /* 0x0000d45001008387 */ /* 0x0009e20000100600 */
[----:B-1----:R-:W-:Y:S02]  /*1fdd0*/  LOP3.LUT R125, R106, 0xff, RZ, 0xc0, !PT ;  /* 0x000000ff6a7d7812 */ /* 0x002fe400078ec0ff */
[----:B--2---:R-:W-:Y:S02]  /*1fde0*/  SHF.R.U32.HI R123, RZ, 0x10, R104 ;  /* 0x00000010ff7b7819 */ /* 0x004fe40000011668 */
[----:B---3--:R-:W-:Y:S02]  /*1fdf0*/  LOP3.LUT R86, R100, 0xff, RZ, 0xc0, !PT ;  /* 0x000000ff64567812 */ /* 0x008fe400078ec0ff */
[----:B------:R-:W-:Y:S02]  /*1fe00*/  PRMT R100, R99, 0x7632, R100 ;  /* 0x0000763263647816 */ /* 0x000fe40000000064 */
[----:B----4-:R-:W-:Y:S02]  /*1fe10*/  LOP3.LUT R80, R104, 0xffff, RZ, 0xc0, !PT ;  /* 0x0000ffff68507812 */ /* 0x010fe400078ec0ff */
[----:B------:R-:W-:Y:S02]  /*1fe20*/  PRMT R201, R86, 0x5410, R102 ;  /* 0x0000541056c97816 */ /* 0x000fe40000000066 */
[----:B------:R-:W-:Y:S02]  /*1fe30*/  SHF.R.U32.HI R80, RZ, 0x8, R80 ;  /* 0x00000008ff507819 */ /* 0x000fe40000011650 */
[----:B------:R-:W-:Y:S02]  /*1fe40*/  LOP3.LUT R123, R123, 0xff, RZ, 0xc0, !PT ;  /* 0x000000ff7b7b7812 */ /* 0x000fe400078ec0ff */
[----:B------:R-:W-:Y:S01]  /*1fe50*/  LOP3.LUT R127, R80, 0xffff, RZ, 0xc0, !PT ;  /* 0x0000ffff507f7812 */ /* 0x000fe200078ec0ff */
[----:B------:R-:W-:Y:S01]  /*1fe60*/  FADD.FTZ R80, R113, R103 ;  /* 0x0000006771507221 */ /* 0x000fe20000010000 */
[----:B------:R-:W-:Y:S02]  /*1fe70*/  ISETP.LE.U32.AND P1, PT, R123, UR12, PT ;  /* 0x0000000c7b007c0c */ /* 0x000fe4000bf23070 */
[----:B------:R-:W-:Y:S02]  /*1fe80*/  ISETP.LE.U32.AND P0, PT, R127, UR12, PT ;  /* 0x0000000c7f007c0c */ /* 0x000fe4000bf03070 */
[----:B------:R-:W-:Y:S02]  /*1fe90*/  PRMT R102, R101, 0x7632, R102 ;  /* 0x0000763265667816 */ /* 0x000fe40000000066 */
[C---:B------:R-:W-:Y:S01]  /*1fea0*/  F2FP.BF16.F32.PACK_AB R103, R111.reuse, R113 ;  /* 0x000000716f67723e */ /* 0x040fe200000010ff */
[----:B------:R-:W-:Y:S01]  /*1feb0*/  FADD.FTZ R111, R111, R80 ;  /* 0x000000506f6f7221 */ /* 0x000fe20000010000 */
[----:B------:R-:W-:Y:S01]  /*1fec0*/  F2FP.BF16.F32.PACK_AB R105, R142, R116 ;  /* 0x000000748e69723e */ /* 0x000fe200000010ff */
[----:B------:R-:W-:Y:S01]  /*1fed0*/  FADD.FTZ R80, R116, R109 ;  /* 0x0000006d74507221 */ /* 0x000fe20000010000 */
[----:B------:R-:W-:Y:S01]  /*1fee0*/  PRMT R104, R103, 0x7632, R104 ;  /* 0x0000763267687816 */ /* 0x000fe20000000068 */
[----:B------:R1:W2:Y:S02]  /*1fef0*/  MUFU.EX2 R109, R217 ;  /* 0x000000d9006d7308 */ /* 0x0002a40000000800 */
[----:B------:R-:W-:Y:S01]  /*1ff00*/  FADD.FTZ R142, R142, R80 ;  /* 0x000000508e8e7221 */ /* 0x000fe20000010000 */
[----:B------:R-:W-:Y:S01]  /*1ff10*/  FADD.FTZ R80, R85, R107 ;  /* 0x0000006b55507221 */ /* 0x000fe20000010000 */
[C---:B------:R-:W-:Y:S01]  /*1ff20*/  F2FP.BF16.F32.PACK_AB R107, R141.reuse, R85 ;  /* 0x000000558d6b723e */ /* 0x040fe200000010ff */
[----:B------:R-:W-:Y:S01]  /*1ff30*/  @!P0 HFMA2.BF16_V2 R121, -RZ.H0_H0, RZ.H0_H0, -R100.H0_H0 ;  /* 0x200000ffff798231 */ /* 0x000fe20000340964 */
[----:B------:R-:W-:Y:S01]  /*1ff40*/  LOP3.LUT R85, R106, 0xffff, RZ, 0xc0, !PT ;  /* 0x0000ffff6a557812 */ /* 0x000fe200078ec0ff */
[----:B------:R-:W-:Y:S01]  /*1ff50*/  FADD.FTZ R141, R141, R80 ;  /* 0x000000508d8d7221 */ /* 0x000fe20000010000 */
[----:B------:R-:W-:Y:S02]  /*1ff60*/  IMAD.WIDE.U32 R80, R117, -0x326172a9, RZ ;  /* 0xcd9e8d5775507825 */ /* 0x000fe400078e00ff */
[----:B------:R3:W-:Y:S01]  /*1ff70*/  @!P0 STL.S16 [R1+0xac], R121 ;  /* 0x0000ac7901008387 */ /* 0x0007e20000100600 */
[----:B------:R-:W-:Y:S01]  /*1ff80*/  PRMT R218, R121, 0x7610, R218 ;  /* 0x0000761079da7816 */ /* 0x000fe200000000da */
[----:B------:R4:W2:Y:S01]  /*1ff90*/  MUFU.EX2 R117, R220 ;  /* 0x000000dc00757308 */ /* 0x0008a20000000800 */
[----:B------:R-:W-:Y:S01]  /*1ffa0*/  ISETP.LE.U32.AND P0, PT, R125, UR12, PT ;  /* 0x0000000c7d007c0c */ /* 0x000fe2000bf03070 */
[----:B------:R2:W2:Y:S01]  /*1ffb0*/  LDL.S16 R134, [R1+0xf8] ;  /* 0x0000f80001867983 */ /* 0x0004a20000100600 */
[----:B------:R-:W-:Y:S02]  /*1ffc0*/  SHF.R.U32.HI R76, RZ, 0x10, R80 ;  /* 0x00000010ff4c7819 */ /* 0x000fe40000011650 */
[----:B------:R-:W-:Y:S01]  /*1ffd0*/  LOP3.LUT R130, R80, 0xff, RZ, 0xc0, !PT ;  /* 0x000000ff50827812 */ /* 0x000fe200078ec0ff */
[----:B------:R2:W2:Y:S01]  /*1ffe0*/  LDL.S16 R86, [R1+0x110] ;  /* 0x0001100001567983 */ /* 0x0004a20000100600 */
[----:B------:R-:W-:Y:S02]  /*1fff0*/  LOP3.LUT R76, R76, 0xff, RZ, 0xc0, !PT ;  /* 0x000000ff4c4c7812 */ /* 0x000fe400078ec0ff */
[----:B-1----:R-:W-:Y:S01]  /*20000*/  PRMT R217, R205, 0x7610, R217 ;  /* 0x00007610cdd97816 */ /* 0x002fe200000000d9 */
[----:B------:R1:W2:Y:S01]  /*20010*/  LDL.S16 R138, [R1+0x10c] ;  /* 0x00010c00018a7983 */ /* 0x0002a20000100600 */
[----:B----4-:R-:W-:Y:S03]  /*20020*/  PRMT R220, R204, 0x7610, R220 ;  /* 0x00007610ccdc7816 */ /* 0x010fe600000000dc */
[----:B---3--:R1:W3:Y:S01]  /*20030*/  LDL.S16 R121, [R1+0xf4] ;  /* 0x0000f40001797983 */ /* 0x0082e20000100600 */
[----:B--2---:R-:W-:Y:S02]  /*20040*/  @!P1 HFMA2.BF16_V2 R134, -RZ.H0_H0, RZ.H0_H0, -R101.H0_H0 ;  /* 0x200000ffff869231 */ /* 0x004fe40000340965 */
[----:B------:R-:W-:Y:S03]  /*20050*/  @!P0 HFMA2.BF16_V2 R86, -RZ.H0_H0, RZ.H0_H0, -R103.H0_H0 ;  /* 0x200000ffff568231 */ /* 0x000fe60000340967 */
[----:B------:R-:W-:Y:S01]  /*20060*/  PRMT R216, R134, 0x7610, R216 ;  /* 0x0000761086d87816 */ /* 0x000fe200000000d8 */
[----:B------:R2:W-:Y:S01]  /*20070*/  @!P1 STL.S16 [R1+0xf8], R134 ;  /* 0x0000f88601009387 */ /* 0x0005e20000100600 */
[----:B------:R-:W-:Y:S01]  /*20080*/  PRMT R214, R86, 0x7610, R214 ;  /* 0x0000761056d67816 */ /* 0x000fe200000000d6 */
[----:B---3--:R-:W-:Y:S05]  /*20090*/  @!P6 HFMA2.BF16_V2 R121, -RZ.H0_H0, RZ.H0_H0, -R102.H0_H0 ;  /* 0x200000ffff79e231 */ /* 0x008fea0000340966 */
[----:B------:R-:W-:Y:S01]  /*200a0*/  PRMT R215, R121, 0x7610, R215 ;  /* 0x0000761079d77816 */ /* 0x000fe200000000d7 */
[----:B------:R3:W-:Y:S01]  /*200b0*/  @!P6 STL.S16 [R1+0xf4], R121 ;  /* 0x0000f4790100e387 */ /* 0x0007e20000100600 */
[C-C-:B--2---:R-:W-:Y:S03]  /*200c0*/  LOP3.LUT R134, R81.reuse, UR17, R108.reuse, 0x96, !PT ;  /* 0x0000001151867c12 */ /* 0x144fe6000f8e966c */
[----:B------:R2:W-:Y:S01]  /*200d0*/  @!P0 STL.S16 [R1+0x110], R86 ;  /* 0x0001105601008387 */ /* 0x0005e20000100600 */
[----:B---3--:R-:W-:Y:S02]  /*200e0*/  SHF.R.U32.HI R121, RZ, 0x8, R85 ;  /* 0x00000008ff797819 */ /* 0x008fe40000011655 */
[----:B------:R-:W-:Y:S02]  /*200f0*/  LOP3.LUT R85, R81, UR22, R108, 0x96, !PT ;  /* 0x0000001651557c12 */ /* 0x000fe4000f8e966c */
[----:B------:R-:W-:Y:S01]  /*20100*/  LOP3.LUT R121, R121, 0xffff, RZ, 0xc0, !PT ;  /* 0x0000ffff79797812 */ /* 0x000fe200078ec0ff */
[----:B--2---:R-:W-:Y:S01]  /*20110*/  FADD.FTZ R86, R109, R110 ;  /* 0x0000006e6d567221 */ /* 0x004fe20000010000 */
[----:B------:R-:W-:Y:S02]  /*20120*/  F2FP.BF16.F32.PACK_AB R109, R117, R109 ;  /* 0x0000006d756d723e */ /* 0x000fe400000010ff */
[----:B------:R-:W-:Y:S01]  /*20130*/  ISETP.LE.U32.AND P0, PT, R121, UR12, PT ;  /* 0x0000000c79007c0c */ /* 0x000fe2000bf03070 */
[----:B------:R-:W-:Y:S01]  /*20140*/  FADD.FTZ R117, R117, R86 ;  /* 0x0000005675757221 */ /* 0x000fe20000010000 */
[C---:B------:R-:W-:Y:S02]  /*20150*/  LOP3.LUT R86, R80.reuse, 0xffff, RZ, 0xc0, !PT ;  /* 0x0000ffff50567812 */ /* 0x040fe400078ec0ff */
[----:B------:R-:W-:Y:S02]  /*20160*/  LOP3.LUT R110, R80, 0xff, RZ, 0xc0, !PT ;  /* 0x000000ff506e7812 */ /* 0x000fe400078ec0ff */
[----:B------:R-:W-:Y:S02]  /*20170*/  SHF.R.U32.HI R86, RZ, 0x8, R86 ;  /* 0x00000008ff567819 */ /* 0x000fe40000011656 */
[--C-:B------:R-:W-:Y:S02]  /*20180*/  SHF.R.U32.HI R108, RZ, 0x18, R106.reuse ;  /* 0x00000018ff6c7819 */ /* 0x100fe4000001166a */
[----:B------:R-:W-:Y:S02]  /*20190*/  LOP3.LUT R79, R85, 0xffff, RZ, 0xc0, !PT ;  /* 0x0000ffff554f7812 */ /* 0x000fe400078ec0ff */
[----:B------:R-:W-:Y:S01]  /*201a0*/  SHF.R.U32.HI R106, RZ, 0x10, R106 ;  /* 0x00000010ff6a7819 */ /* 0x000fe2000001166a */
[----:B------:R-:W-:Y:S01]  /*201b0*/  @!P0 HFMA2.BF16_V2 R138, -RZ.H0_H0, RZ.H0_H0, -R104.H0_H0 ;  /* 0x200000ffff8a8231 */ /* 0x000fe20000340968 */
[----:B------:R-:W-:Y:S02]  /*201c0*/  PRMT R199, R110, 0x5410, R86 ;  /* 0x000054106ec77816 */ /* 0x000fe40000000056 */
[----:B------:R-:W-:Y:S02]  /*201d0*/  SHF.R.U32.HI R86, RZ, 0x8, R79 ;  /* 0x00000008ff567819 */ /* 0x000fe4000001164f */
[----:B------:R-:W-:Y:S01]  /*201e0*/  PRMT R213, R138, 0x7610, R213 ;  /* 0x000076108ad57816 */ /* 0x000fe200000000d5 */
[----:B------:R2:W-:Y:S01]  /*201f0*/  @!P0 STL.S16 [R1+0x10c], R138 ;  /* 0x00010c8a01008387 */ /* 0x0005e20000100600 */
[----:B------:R-:W-:Y:S02]  /*20200*/  LOP3.LUT R79, R106, 0xff, RZ, 0xc0, !PT ;  /* 0x000000ff6a4f7812 */ /* 0x000fe400078ec0ff */
[----:B------:R-:W-:Y:S01]  /*20210*/  ISETP.LE.U32.AND P0, PT, R108, UR12, PT ;  /* 0x0000000c6c007c0c */ /* 0x000fe2000bf03070 */
[----:B------:R1:W3:Y:S01]  /*20220*/  LDL.S16 R198, [R1+0x108] ;  /* 0x0001080001c67983 */ /* 0x0002e20000100600 */
[----:B------:R-:W-:Y:S02]  /*20230*/  ISETP.LE.U32.AND P1, PT, R79, UR12, PT ;  /* 0x0000000c4f007c0c */ /* 0x000fe4000bf23070 */
[----:B------:R-:W-:Y:S01]  /*20240*/  LOP3.LUT R108, R85, 0xff, RZ, 0xc0, !PT ;  /* 0x000000ff556c7812 */ /* 0x000fe200078ec0ff */
[----:B------:R1:W4:Y:S01]  /*20250*/  LDL.S16 R143, [R1+0x104] ;  /* 0x00010400018f7983 */ /* 0x0003220000100600 */
[----:B------:R-:W-:Y:S02]  /*20260*/  PRMT R106, R105, 0x7632, R106 ;  /* 0x00007632696a7816 */ /* 0x000fe4000000006a */
[----:B------:R-:W-:Y:S01]  /*20270*/  ISETP.LE.U32.AND P5, PT, R108, UR12, PT ;  /* 0x0000000c6c007c0c */ /* 0x000fe2000bfa3070 */
[----:B------:R1:W4:Y:S01]  /*20280*/  LDL.S16 R116, [R1+0xec] ;  /* 0x0000ec0001747983 */ /* 0x0003220000100600 */
[--C-:B------:R-:W-:Y:S02]  /*20290*/  SHF.R.U32.HI R108, RZ, 0x10, R85.reuse ;  /* 0x00000010ff6c7819 */ /* 0x100fe40000011655 */
[----:B------:R-:W-:Y:S01]  /*202a0*/  LOP3.LUT R86, R86, 0xffff, RZ, 0xc0, !PT ;  /* 0x0000ffff56567812 */ /* 0x000fe200078ec0ff */
[----:B------:R1:W4:Y:S01]  /*202b0*/  LDL.S16 R113, [R1+0xe8] ;  /* 0x0000e80001717983 */ /* 0x0003220000100600 */
[----:B------:R-:W-:Y:S02]  /*202c0*/  LOP3.LUT R110, R108, 0xff, RZ, 0xc0, !PT ;  /* 0x000000ff6c6e7812 */ /* 0x000fe400078ec0ff */
[----:B------:R-:W-:Y:S02]  /*202d0*/  ISETP.LE.U32.AND P4, PT, R86, UR12, PT ;  /* 0x0000000c56007c0c */ /* 0x000fe4000bf83070 */
[----:B------:R-:W-:Y:S02]  /*202e0*/  ISETP.LE.U32.AND P3, PT, R110, UR12, PT ;  /* 0x0000000c6e007c0c */ /* 0x000fe4000bf63070 */
[----:B------:R-:W-:Y:S02]  /*202f0*/  PRMT R108, R107, 0x7632, R108 ;  /* 0x000076326b6c7816 */ /* 0x000fe4000000006c */
[----:B------:R-:W-:Y:S01]  /*20300*/  LOP3.LUT R81, R80, 0xffff, RZ, 0xc0, !PT ;  /* 0x0000ffff50517812 */ /* 0x000fe200078ec0ff */
[----:B--2---:R1:W2:Y:S01]  /*20310*/  LDL.S16 R138, [R1+0xf0] ;  /* 0x0000f000018a7983 */ /* 0x0042a20000100600 */
[----:B------:R-:W-:Y:S02]  /*20320*/  SHF.R.U32.HI R85, RZ, 0x18, R85 ;  /* 0x00000018ff557819 */ /* 0x000fe40000011655 */
[----:B------:R-:W-:Y:S02]  /*20330*/  PRMT R110, R109, 0x7632, R110 ;  /* 0x000076326d6e7816 */ /* 0x000fe4000000006e */
[----:B------:R-:W-:Y:S02]  /*20340*/  ISETP.LE.U32.AND P2, PT, R85, UR12, PT ;  /* 0x0000000c55007c0c */ /* 0x000fe4000bf43070 */
[----:B------:R-:W-:Y:S02]  /*20350*/  @P0 LOP3.LUT R191, R191, 0x4000000, RZ, 0xfc, !PT ;  /* 0x04000000bfbf0812 */ /* 0x000fe400078efcff */
[----:B------:R-:W-:Y:S01]  /*20360*/  PRMT R86, R133, 0x7610, R86 ;  /* 0x0000761085567816 */ /* 0x000fe20000000056 */
[----:B------:R-:W-:Y:S01]  /*20370*/  IMAD.WIDE.U32 R132, R132, -0x2daee0ad, RZ ;  /* 0xd2511f5384847825 */ /* 0x000fe200078e00ff */
[----:B------:R-:W-:Y:S02]  /*20380*/  LOP3.LUT R191, R191, 0xf7ffffff, RZ, 0xc0, !PT ;  /* 0xf7ffffffbfbf7812 */ /* 0x000fe400078ec0ff */
[----:B------:R-:W-:Y:S02]  /*20390*/  PRMT R85, R2, 0x5410, R0 ;  /* 0x0000541002557816 */ /* 0x000fe40000000000 */
[----:B------:R-:W-:Y:S02]  /*203a0*/  LOP3.LUT R139, R133, UR30, R166, 0x96, !PT ;  /* 0x0000001e858b7c12 */ /* 0x000fe4000f8e96a6 */
[----:B------:R-:W-:Y:S01]  /*203b0*/  @P5 LOP3.LUT R191, R191, 0x8000000, RZ, 0xfc, !PT ;  /* 0x08000000bfbf5812 */ /* 0x000fe200078efcff */
[----:B---3--:R-:W-:Y:S02]  /*203c0*/  @!P1 HFMA2.BF16_V2 R198, -RZ.H0_H0, RZ.H0_H0, -R105.H0_H0 ;  /* 0x200000ffffc69231 */ /* 0x008fe40000340969 */
[----:B----4-:R-:W-:Y:S03]  /*203d0*/  @!P0 HFMA2.BF16_V2 R143, -RZ.H0_H0, RZ.H0_H0, -R106.H0_H0 ;  /* 0x200000ffff8f8231 */ /* 0x010fe6000034096a */
[----:B------:R-:W-:Y:S01]  /*203e0*/  PRMT R212, R198, 0x7610, R212 ;  /* 0x00007610c6d47816 */ /* 0x000fe200000000d4 */
[----:B------:R-:W-:Y:S01]  /*203f0*/  @!P1 STL.S16 [R1+0x108], R198 ;  /* 0x000108c601009387 */ /* 0x000fe20000100600 */
[----:B------:R-:W-:Y:S01]  /*20400*/  ISETP.LE.U32.AND P1, PT, R136, UR12, PT ;  /* 0x0000000c88007c0c */ /* 0x000fe2000bf23070 */
[----:B------:R-:W-:Y:S01]  /*20410*/  @!P4 HFMA2.BF16_V2 R116, -RZ.H0_H0, RZ.H0_H0, -R108.H0_H0 ;  /* 0x200000ffff74c231 */ /* 0x000fe2000034096c */
[----:B------:R-:W-:Y:S01]  /*20420*/  PRMT R211, R143, 0x7610, R211 ;  /* 0x000076108fd37816 */ /* 0x000fe200000000d3 */
[----:B------:R3:W-:Y:S01]  /*20430*/  @!P0 STL.S16 [R1+0x104], R143 ;  /* 0x0001048f01008387 */ /* 0x0007e20000100600 */
[----:B------:R-:W-:Y:S02]  /*20440*/  @!P3 HFMA2.BF16_V2 R113, -RZ.H0_H0, RZ.H0_H0, -R109.H0_H0 ;  /* 0x200000ffff71b231 */ /* 0x000fe4000034096d */
[----:B------:R-:W-:Y:S03]  /*20450*/  PRMT R209, R116, 0x7610, R209 ;  /* 0x0000761074d17816 */ /* 0x000fe600000000d1 */
[----:B------:R-:W-:Y:S01]  /*20460*/  PRMT R208, R113, 0x7610, R208 ;  /* 0x0000761071d07816 */ /* 0x000fe200000000d0 */
[----:B--2---:R-:W-:Y:S05]  /*20470*/  @!P5 HFMA2.BF16_V2 R138, -RZ.H0_H0, RZ.H0_H0, -R107.H0_H0 ;  /* 0x200000ffff8ad231 */ /* 0x004fea000034096b */
[----:B------:R-:W-:Y:S01]  /*20480*/  PRMT R210, R138, 0x7610, R210 ;  /* 0x000076108ad27816 */ /* 0x000fe200000000d2 */
[----:B------:R2:W-:Y:S01]  /*20490*/  @!P5 STL.S16 [R1+0xf0], R138 ;  /* 0x0000f08a0100d387 */ /* 0x0005e20000100600 */
[----:B------:R-:W-:Y:S03]  /*204a0*/  ISETP.LE.U32.AND P5, PT, R194, UR12, PT ;  /* 0x0000000cc2007c0c */ /* 0x000fe6000bfa3070 */
[----:B------:R4:W-:Y:S01]  /*204b0*/  @!P4 STL.S16 [R1+0xec], R116 ;  /* 0x0000ec740100c387 */ /* 0x0009e20000100600 */
[--C-:B---3--:R-:W-:Y:S03]  /*204c0*/  SHF.R.U32.HI R143, RZ, 0x18, R80.reuse ;  /* 0x00000018ff8f7819 */ /* 0x108fe60000011650 */
[----:B------:R3:W-:Y:S06]  /*204d0*/  @!P3 STL.S16 [R1+0xe8], R113 ;  /* 0x0000e8710100b387 */ /* 0x0007ec0000100600 */
[----:B------:R-:W-:Y:S02]  /*204e0*/  @!P5 PRMT R2, R86, 0x5410, RZ ;  /* 0x000054105602d816 */ /* 0x000fe400000000ff */
[----:B------:R-:W-:Y:S02]  /*204f0*/  PRMT R86, R74, 0x5410, R3 ;  /* 0x000054104a567816 */ /* 0x000fe40000000003 */
[----:B------:R-:W-:Y:S01]  /*20500*/  ISETP.LE.U32.AND P5, PT, R175, UR12, PT ;  /* 0x0000000caf007c0c */ /* 0x000fe2000bfa3070 */
[----:B------:R-:W-:Y:S01]  /*20510*/  STG.E.U16 desc[UR26][R164.64+0xe], R2 ;  /* 0x00000e02a4007986 */ /* 0x000fe2000c10151a */
[--C-:B--2---:R-:W-:Y:S02]  /*20520*/  SHF.R.U32.HI R138, RZ, 0x10, R80.reuse ;  /* 0x00000010ff8a7819 */ /* 0x104fe40000011650 */
[----:B------:R-:W-:Y:S01]  /*20530*/  SHF.R.U32.HI R80, RZ, 0x18, R80 ;  /* 0x00000018ff507819 */ /* 0x000fe20000011650 */
[----:B----4-:R2:W4:Y:S03]  /*20540*/  MUFU.EX2 R116, R229 ;  /* 0x000000e500747308 */ /* 0x0105260000000800 */
[----:B------:R-:W-:Y:S05]  /*20550*/  PRMT R198, R76, 0x5410, R80 ;  /* 0x000054104cc67816 */ /* 0x000fea0000000050 */
[----:B------:R-:W-:Y:S01]  /*20560*/  @!P5 PRMT R74, R232, 0x5410, RZ ;  /* 0x00005410e84ad816 */ /* 0x000fe200000000ff */
[----:B------:R1:W4:Y:S01]  /*20570*/  LDL.S16 R80, [R1+0xe4] ;  /* 0x0000e40001507983 */ /* 0x0003220000100600 */
[----:B------:R-:W-:Y:S03]  /*20580*/  ISETP.LE.U32.AND P5, PT, R170, UR12, PT ;  /* 0x0000000caa007c0c */ /* 0x000fe6000bfa3070 */
[----:B---3--:R1:W3:Y:S01]  /*20590*/  LDL.S16 R113, [R1+0x100] ;  /* 0x0001000001717983 */ /* 0x0082e20000100600 */
[----:B--2---:R-:W-:Y:S01]  /*205a0*/  PRMT R229, R157, 0x7610, R229 ;  /* 0x000076109de57816 */ /* 0x004fe200000000e5 */
[----:B----4-:R-:W-:Y:S01]  /*205b0*/  FADD.FTZ R76, R116, R111 ;  /* 0x0000006f744c7221 */ /* 0x010fe20000010000 */
[C---:B------:R-:W-:Y:S01]  /*205c0*/  F2FP.BF16.F32.PACK_AB R116, R78.reuse, R116 ;  /* 0x000000744e74723e */ /* 0x040fe200000010ff */
[----:B------:R-:W2:Y:S02]  /*205d0*/  MUFU.EX2 R111, R231 ;  /* 0x000000e7006f7308 */ /* 0x000ea40000000800 */
[----:B------:R-:W-:Y:S01]  /*205e0*/  FADD.FTZ R78, R78, R76 ;  /* 0x0000004c4e4e7221 */ /* 0x000fe20000010000 */
[--C-:B------:R-:W-:Y:S02]  /*205f0*/  SHF.R.U32.HI R76, RZ, 0x8, R120.reuse ;  /* 0x00000008ff4c7819 */ /* 0x100fe40000011678 */
[----:B------:R-:W-:Y:S02]  /*20600*/  PRMT R120, R116, 0x7632, R120 ;  /* 0x0000763274787816 */ /* 0x000fe40000000078 */
[----:B------:R-:W-:Y:S04]  /*20610*/  LOP3.LUT R76, R76, 0xffff, RZ, 0xc0, !PT ;  /* 0x0000ffff4c4c7812 */ /* 0x000fe800078ec0ff */
[----:B------:R-:W-:Y:S01]  /*20620*/  ISETP.LE.U32.AND P0, PT, R76, UR12, PT ;  /* 0x0000000c4c007c0c */ /* 0x000fe2000bf03070 */
[----:B--2---:R-:W-:Y:S01]  /*20630*/  FADD.FTZ R77, R111, R142 ;  /* 0x0000008e6f4d7221 */ /* 0x004fe20000010000 */
[----:B------:R-:W-:Y:S02]  /*20640*/  @!P2 HFMA2.BF16_V2 R80, -RZ.H0_H0, RZ.H0_H0, -R110.H0_H0 ;  /* 0x200000ffff50a231 */ /* 0x000fe4000034096e */
[----:B---3--:R-:W-:Y:S03]  /*20650*/  @!P1 HFMA2.BF16_V2 R113, -RZ.H0_H0, RZ.H0_H0, -R116.H0_H0 ;  /* 0x200000ffff719231 */ /* 0x008fe60000340974 */
[----:B------:R-:W-:Y:S01]  /*20660*/  PRMT R207, R80, 0x7610, R207 ;  /* 0x0000761050cf7816 */ /* 0x000fe200000000cf */
[----:B------:R2:W-:Y:S01]  /*20670*/  @!P2 STL.S16 [R1+0xe4], R80 ;  /* 0x0000e4500100a387 */ /* 0x0005e20000100600 */
[----:B------:R-:W-:Y:S03]  /*20680*/  PRMT R206, R113, 0x7610, R206 ;  /* 0x0000761071ce7816 */ /* 0x000fe600000000ce */
[----:B--2---:R1:W2:Y:S04]  /*20690*/  LDL.S16 R80, [R1+0xfc] ;  /* 0x0000fc0001507983 */ /* 0x0042a80000100600 */
[----:B------:R3:W-:Y:S01]  /*206a0*/  @!P1 STL.S16 [R1+0x100], R113 ;  /* 0x0001007101009387 */ /* 0x0007e20000100600 */
[----:B------:R-:W-:Y:S04]  /*206b0*/  IADD3 R205, P1, R158, -0x80, RZ ;  /* 0xffffff809ecd7810 */ /* 0x000fe80007f3e0ff */
[----:B------:R-:W-:Y:S02]  /*206c0*/  IADD3.X R204, R159, -0x1, RZ, P1, !PT ;  /* 0xffffffff9fcc7810 */ /* 0x000fe40000ffe4ff */
[----:B------:R-:W-:Y:S02]  /*206d0*/  ISETP.LE.U32.AND P1, PT, R151, UR12, PT ;  /* 0x0000000c97007c0c */ /* 0x000fe4000bf23070 */
[--C-:B---3--:R-:W-:Y:S01]  /*206e0*/  LOP3.LUT R113, R133, UR25, R166.reuse, 0x96, !PT ;  /* 0x0000001985717c12 */ /* 0x108fe2000f8e96a6 */
[----:B--2---:R-:W-:Y:S05]  /*206f0*/  @!P0 HFMA2.BF16_V2 R80, -RZ.H0_H0, RZ.H0_H0, -R120.H0_H0 ;  /* 0x200000ffff508231 */ /* 0x004fea0000340978 */
[----:B------:R-:W-:Y:S01]  /*20700*/  PRMT R166, R80, 0x7610, R166 ;  /* 0x0000761050a67816 */ /* 0x000fe200000000a6 */
[----:B------:R2:W-:Y:S01]  /*20710*/  @!P0 STL.S16 [R1+0xfc], R80 ;  /* 0x0000fc5001008387 */ /* 0x0005e20000100600 */
[----:B------:R-:W-:Y:S02]  /*20720*/  ISETP.LE.U32.AND P0, PT, R193, UR12, PT ;  /* 0x0000000cc1007c0c */ /* 0x000fe4000bf03070 */
[----:B------:R-:W-:Y:S01]  /*20730*/  MUFU.EX2 R193, R249 ;  /* 0x000000f900c17308 */ /* 0x000fe20000000800 */
[----:B------:R1:W3:Y:S10]  /*20740*/  LDL.S16 R175, [R1+0x68] ;  /* 0x0000680001af7983 */ /* 0x0002f40000100600 */
[----:B------:R-:W-:Y:S02]  /*20750*/  @!P0 PRMT R0, R156, 0x5410, RZ ;  /* 0x000054109c008816 */ /* 0x000fe400000000ff */
[----:B------:R-:W-:Y:S01]  /*20760*/  ISETP.LE.U32.AND P0, PT, R174, UR12, PT ;  /* 0x0000000cae007c0c */ /* 0x000fe2000bf03070 */
[----:B------:R-:W-:Y:S02]  /*20770*/  MUFU.EX2 R156, R228 ;  /* 0x000000e4009c7308 */ /* 0x000fe40000000800 */
[----:B------:R4:W-:Y:S04]  /*20780*/  STG.E.U16 desc[UR26][R164.64+0x10], R0 ;  /* 0x00001000a4007986 */ /* 0x0009e8000c10151a */
[----:B------:R1:W-:Y:S04]  /*20790*/  STG.E.U16 desc[UR26][R162.64+0x10], R74 ;  /* 0x0000104aa2007986 */ /* 0x0003e8000c10151a */
[----:B--2---:R-:W2:Y:S02]  /*207a0*/  MUFU.EX2 R80, R230 ;  /* 0x000000e600507308 */ /* 0x004ea40000000800 */
[----:B------:R-:W-:Y:S02]  /*207b0*/  @!P0 PRMT R3, R154, 0x5410, RZ ;  /* 0x000054109a038816 */ /* 0x000fe400000000ff */
[----:B------:R-:W-:Y:S02]  /*207c0*/  ISETP.LE.U32.AND P0, PT, R112, UR12, PT ;  /* 0x0000000c70007c0c */ /* 0x000fe4000bf03070 */
[----:B------:R-:W-:Y:S01]  /*207d0*/  PRMT R112, R88, 0x5410, R89 ;  /* 0x0000541058707816 */ /* 0x000fe20000000059 */
[----:B------:R1:W-:Y:S03]  /*207e0*/  STG.E.U16 desc[UR26][R162.64+0x12], R3 ;  /* 0x00001203a2007986 */ /* 0x0003e6000c10151a */
[----:B------:R-:W-:Y:S01]  /*207f0*/  MUFU.EX2 R154, R226 ;  /* 0x000000e2009a7308 */ /* 0x000fe20000000800 */
[C---:B--2---:R-:W-:Y:S01]  /*20800*/  F2FP.BF16.F32.PACK_AB R111, R80.reuse, R111 ;  /* 0x0000006f506f723e */ /* 0x044fe200000010ff */
[----:B------:R-:W-:Y:S01]  /*20810*/  FADD.FTZ R157, R80, R77 ;  /* 0x0000004d509d7221 */ /* 0x000fe20000010000 */
[----:B------:R-:W-:Y:S07]  /*20820*/  FADD.FTZ R77, R156, R141 ;  /* 0x0000008d9c4d7221 */ /* 0x000fee0000010000 */
[----:B------:R-:W2:Y:S01]  /*20830*/  MUFU.EX2 R80, R227 ;  /* 0x000000e300507308 */ /* 0x000ea20000000800 */
[----:B----4-:R-:W-:Y:S02]  /*20840*/  PRMT R0, R95, 0x5410, R96 ;  /* 0x000054105f007816 */ /* 0x010fe40000000060 */
[----:B-1----:R-:W-:Y:S07]  /*20850*/  LOP3.LUT R74, R138, 0xff, RZ, 0xc0, !PT ;  /* 0x000000ff8a4a7812 */ /* 0x002fee00078ec0ff */
[----:B------:R-:W-:Y:S01]  /*20860*/  MUFU.EX2 R3, R233 ;  /* 0x000000e900037308 */ /* 0x000fe20000000800 */
[C---:B--2---:R-:W-:Y:S01]  /*20870*/  F2FP.BF16.F32.PACK_AB R156, R80.reuse, R156 ;  /* 0x0000009c509c723e */ /* 0x044fe200000010ff */
[----:B------:R-:W-:Y:S01]  /*20880*/  FADD.FTZ R174, R80, R77 ;  /* 0x0000004d50ae7221 */ /* 0x000fe20000010000 */
[----:B------:R-:W-:Y:S01]  /*20890*/  FADD.FTZ R77, R154, R117 ;  /* 0x000000759a4d7221 */ /* 0x000fe20000010000 */
[----:B------:R-:W-:Y:S02]  /*208a0*/  PRMT R117, R75, 0x5410, R84 ;  /* 0x000054104b757816 */ /* 0x000fe40000000054 */
[----:B------:R-:W-:Y:S02]  /*208b0*/  @!P0 PRMT R84, R220, 0x5410, RZ ;  /* 0x00005410dc548816 */ /* 0x000fe400000000ff */
[----:B------:R-:W-:Y:S02]  /*208c0*/  ISETP.LE.U32.AND P0, PT, R153, UR12, PT ;  /* 0x0000000c99007c0c */ /* 0x000fe4000bf03070 */
[----:B------:R-:W1:Y:S01]  /*208d0*/  MUFU.EX2 R80, R225 ;  /* 0x000000e100507308 */ /* 0x000e620000000800 */
[----:B------:R-:W-:Y:S01]  /*208e0*/  @!P5 PRMT R75, R229, 0x5410, RZ ;  /* 0x00005410e54bd816 */ /* 0x000fe200000000ff */
[----:B------:R-:W-:Y:S01]  /*208f0*/  STG.E.U16 desc[UR26][R158.64+0x22], R84 ;  /* 0x000022549e007986 */ /* 0x000fe2000c10151a */
[----:B------:R-:W-:Y:S02]  /*20900*/  ISETP.LE.U32.AND P5, PT, R118, UR12, PT ;  /* 0x0000000c76007c0c */ /* 0x000fe4000bfa3070 */
[----:B------:R-:W-:Y:S01]  /*20910*/  PRMT R118, R90, 0x5410, R92 ;  /* 0x000054105a767816 */ /* 0x000fe2000000005c */
[----:B------:R2:W-:Y:S05]  /*20920*/  STG.E.U16 desc[UR26][R158.64+0x20], R75 ;  /* 0x0000204b9e007986 */ /* 0x0005ea000c10151a */
[----:B------:R-:W-:Y:S02]  /*20930*/  @!P0 PRMT R89, R221, 0x5410, RZ ;  /* 0x00005410dd598816 */ /* 0x000fe400000000ff */
[----:B------:R-:W-:Y:S03]  /*20940*/  ISETP.LE.U32.AND P0, PT, R91, UR12, PT ;  /* 0x0000000c5b007c0c */ /* 0x000fe6000bf03070 */
[----:B------:R-:W-:Y:S01]  /*20950*/  @!P5 PRMT R88, R217, 0x5410, RZ ;  /* 0x00005410d958d816 */ /* 0x000fe200000000ff */
[----:B------:R-:W-:Y:S01]  /*20960*/  STG.E.U16 desc[UR26][R160.64+0x22], R89 ;  /* 0x00002259a0007986 */ /* 0x000fe2000c10151a */
[----:B------:R-:W-:Y:S01]  /*20970*/  ISETP.LE.U32.AND P5, PT, R129, UR12, PT ;  /* 0x0000000c81007c0c */ /* 0x000fe2000bfa3070 */
[----:B-1----:R-:W-:Y:S01]  /*20980*/  FADD.FTZ R170, R80, R77 ;  /* 0x0000004d50aa7221 */ /* 0x002fe20000010000 */
[----:B------:R-:W-:Y:S01]  /*20990*/  LOP3.LUT R91, R155, 0xff, RZ, 0xc0, !PT ;  /* 0x000000ff9b5b7812 */ /* 0x000fe200078ec0ff */
[----:B------:R-:W-:Y:S01]  /*209a0*/  STG.E.U16 desc[UR26][R160.64+0x20], R88 ;  /* 0x00002058a0007986 */ /* 0x000fe2000c10151a */
[----:B------:R-:W-:Y:S02]  /*209b0*/  SHF.R.U32.HI R77, RZ, 0x8, R169 ;  /* 0x00000008ff4d7819 */ /* 0x000fe400000116a9 */
[----:B------:R-:W-:Y:S01]  /*209c0*/  PRMT R129, R109, 0x5410, R110 ;  /* 0x000054106d817816 */ /* 0x000fe2000000006e */
[----:B------:R-:W-:Y:S01]  /*209d0*/  MUFU.EX2 R169, R248 ;  /* 0x000000f800a97308 */ /* 0x000fe20000000800 */
[----:B------:R-:W-:Y:S02]  /*209e0*/  PRMT R141, R173, 0x5410, R77 ;  /* 0x00005410ad8d7816 */ /* 0x000fe4000000004d */
[----:B------:R-:W-:Y:S02]  /*209f0*/  @!P0 PRMT R92, R243, 0x5410, RZ ;  /* 0x00005410f35c8816 */ /* 0x000fe400000000ff */
[----:B------:R-:W-:Y:S02]  /*20a00*/  ISETP.LE.U32.AND P0, PT, R124, UR12, PT ;  /* 0x0000000c7c007c0c */ /* 0x000fe4000bf03070 */
[----:B------:R-:W-:Y:S01]  /*20a10*/  @!P5 PRMT R90, R245, 0x5410, RZ ;  /* 0x00005410f55ad816 */ /* 0x000fe200000000ff */
[----:B------:R1:W-:Y:S01]  /*20a20*/  STG.E.U16 desc[UR26][R164.64+0x20], R92 ;  /* 0x0000205ca4007986 */ /* 0x0003e2000c10151a */
[----:B------:R-:W-:Y:S01]  /*20a30*/  ISETP.LE.U32.AND P5, PT, R119, UR12, PT ;  /* 0x0000000c77007c0c */ /* 0x000fe2000bfa3070 */
[----:B------:R-:W-:Y:S01]  /*20a40*/  MUFU.EX2 R173, R241 ;  /* 0x000000f100ad7308 */ /* 0x000fe20000000800 */
[----:B------:R-:W-:Y:S01]  /*20a50*/  PRMT R119, R93, 0x5410, R94 ;  /* 0x000054105d777816 */ /* 0x000fe2000000005e */
[----:B------:R-:W-:Y:S01]  /*20a60*/  STG.E.U16 desc[UR26][R164.64+0x1e], R90 ;  /* 0x00001e5aa4007986 */ /* 0x000fe2000c10151a */
[----:B------:R-:W-:Y:S02]  /*20a70*/  @!P2 PRMT R110, R207, 0x5410, RZ ;  /* 0x00005410cf6ea816 */ /* 0x000fe400000000ff */
[--C-:B--2---:R-:W-:Y:S02]  /*20a80*/  HSET2.LE.AND R75, R195, R131.reuse, PT ;  /* 0x00000083c34b7233 */ /* 0x104fe40003803000 */
[----:B------:R-:W-:Y:S03]  /*20a90*/  F2FP.BF16.F32.PACK_AB R154, R80, R154 ;  /* 0x0000009a509a723e */ /* 0x000fe600000010ff */
[----:B------:R-:W-:Y:S01]  /*20aa0*/  MUFU.EX2 R195, R247 ;  /* 0x000000f700c37308 */ /* 0x000fe20000000800 */
[----:B------:R-:W-:Y:S02]  /*20ab0*/  @!P0 PRMT R94, R224, 0x5410, RZ ;  /* 0x00005410e05e8816 */ /* 0x000fe400000000ff */
[----:B------:R-:W-:Y:S02]  /*20ac0*/  ISETP.LE.U32.AND P0, PT, R122, UR12, PT ;  /* 0x0000000c7a007c0c */ /* 0x000fe4000bf03070 */
[----:B------:R-:W-:Y:S01]  /*20ad0*/  @!P5 PRMT R93, R234, 0x5410, RZ ;  /* 0x00005410ea5dd816 */ /* 0x000fe200000000ff */
[----:B------:R-:W-:Y:S01]  /*20ae0*/  STG.E.U16 desc[UR26][R162.64+0x22], R94 ;  /* 0x0000225ea2007986 */ /* 0x000fe2000c10151a */
[----:B------:R-:W-:Y:S02]  /*20af0*/  ISETP.LE.U32.AND P5, PT, R135, UR12, PT ;  /* 0x0000000c87007c0c */ /* 0x000fe4000bfa3070 */
[----:B------:R-:W-:Y:S01]  /*20b00*/  PRMT R122, R101, 0x5410, R102 ;  /* 0x00005410657a7816 */ /* 0x000fe20000000066 */
[----:B------:R2:W4:Y:S01]  /*20b10*/  LDL.S16 R135, [R1+0x7c] ;  /* 0x00007c0001877983 */ /* 0x0005220000100600 */
[----:B------:R-:W-:Y:S02]  /*20b20*/  LOP3.LUT R75, R75, R83, RZ, 0xc0, !PT ;  /* 0x000000534b4b7212 */ /* 0x000fe400078ec0ff */
[--C-:B------:R-:W-:Y:S01]  /*20b30*/  HSET2.LE.AND R80, R168, R131.reuse, PT ;  /* 0x00000083a8507233 */ /* 0x100fe20003803000 */
[----:B------:R-:W-:Y:S01]  /*20b40*/  STG.E.U16 desc[UR26][R162.64+0x20], R93 ;  /* 0x0000205da2007986 */ /* 0x000fe2000c10151a */
[--C-:B------:R-:W-:Y:S02]  /*20b50*/  HSET2.LE.AND R83, R148, R131.reuse, PT ;  /* 0x0000008394537233 */ /* 0x100fe40003803000 */
[----:B------:R-:W-:Y:S02]  /*20b60*/  @!P0 PRMT R96, R152, 0x5410, RZ ;  /* 0x0000541098608816 */ /* 0x000fe400000000ff */
[----:B------:R-:W-:Y:S01]  /*20b70*/  ISETP.LE.U32.AND P0, PT, R137, UR12, PT ;  /* 0x0000000c89007c0c */ /* 0x000fe2000bf03070 */
[----:B------:R-:W2:Y:S01]  /*20b80*/  MUFU.EX2 R152, R235 ;  /* 0x000000eb00987308 */ /* 0x000ea20000000800 */
[----:B------:R-:W-:Y:S01]  /*20b90*/  @!P5 PRMT R95, R203, 0x5410, RZ ;  /* 0x00005410cb5fd816 */ /* 0x000fe200000000ff */
[----:B------:R2:W-:Y:S01]  /*20ba0*/  STG.E.U16 desc[UR26][R158.64+0x32], R96 ;  /* 0x000032609e007986 */ /* 0x0005e2000c10151a */
[----:B------:R-:W-:Y:S02]  /*20bb0*/  ISETP.LE.U32.AND P5, PT, R126, UR12, PT ;  /* 0x0000000c7e007c0c */ /* 0x000fe4000bfa3070 */
[----:B------:R-:W-:Y:S01]  /*20bc0*/  LOP3.LUT R80, R80, R147, RZ, 0xc0, !PT ;  /* 0x0000009350507212 */ /* 0x000fe200078ec0ff */
[----:B------:R-:W-:Y:S01]  /*20bd0*/  STG.E.U16 desc[UR26][R158.64+0x30], R95 ;  /* 0x0000305f9e007986 */ /* 0x000fe2000c10151a */
[----:B------:R-:W-:Y:S02]  /*20be0*/  LOP3.LUT R83, R83, R86, RZ, 0xc0, !PT ;  /* 0x0000005653537212 */ /* 0x000fe400078ec0ff */
[----:B------:R-:W-:Y:S02]  /*20bf0*/  @!P6 PRMT R102, R215, 0x5410, RZ ;  /* 0x00005410d766e816 */ /* 0x000fe400000000ff */
[----:B------:R-:W-:Y:S02]  /*20c00*/  ISETP.LE.U32.AND P6, PT, R130, UR12, PT ;  /* 0x0000000c82007c0c */ /* 0x000fe4000bfc3070 */
[----:B------:R-:W-:Y:S02]  /*20c10*/  PRMT R155, R156, 0x7632, R155 ;  /* 0x000076329c9b7816 */ /* 0x000fe4000000009b */
[----:B------:R-:W-:Y:S02]  /*20c20*/  @!P3 PRMT R109, R208, 0x5410, RZ ;  /* 0x00005410d06db816 */ /* 0x000fe400000000ff */
[----:B-1----:R-:W-:Y:S01]  /*20c30*/  PRMT R92, R156, 0x5410, R155 ;  /* 0x000054109c5c7816 */ /* 0x002fe2000000009b */
[----:B--2---:R-:W-:Y:S01]  /*20c40*/  FADD.FTZ R2, R152, R78 ;  /* 0x0000004e98027221 */ /* 0x004fe20000010000 */
[C---:B------:R-:W-:Y:S02]  /*20c50*/  F2FP.BF16.F32.PACK_AB R152, R3.reuse, R152 ;  /* 0x000000980398723e */ /* 0x040fe400000010ff */
[----:B------:R-:W-:Y:S01]  /*20c60*/  ISETP.LE.U32.AND P3, PT, R136, UR12, PT ;  /* 0x0000000c88007c0c */ /* 0x000fe2000bf63070 */
[----:B------:R-:W-:Y:S01]  /*20c70*/  FADD.FTZ R203, R3, R2 ;  /* 0x0000000203cb7221 */ /* 0x000fe20000010000 */
[----:B------:R-:W-:Y:S02]  /*20c80*/  PRMT R2, R97, 0x5410, R98 ;  /* 0x0000541061027816 */ /* 0x000fe40000000062 */
[----:B------:R-:W-:Y:S02]  /*20c90*/  @!P0 PRMT R98, R222, 0x5410, RZ ;  /* 0x00005410de628816 */ /* 0x000fe400000000ff */
[----:B------:R-:W-:Y:S02]  /*20ca0*/  ISETP.LE.U32.AND P0, PT, R128, UR12, PT ;  /* 0x0000000c80007c0c */ /* 0x000fe4000bf03070 */
[----:B------:R-:W-:Y:S01]  /*20cb0*/  @!P5 PRMT R97, R223, 0x5410, RZ ;  /* 0x00005410df61d816 */ /* 0x000fe200000000ff */
[----:B------:R-:W-:Y:S01]  /*20cc0*/  STG.E.U16 desc[UR26][R160.64+0x32], R98 ;  /* 0x00003262a0007986 */ /* 0x000fe2000c10151a */
[----:B------:R-:W-:Y:S01]  /*20cd0*/  ISETP.LE.U32.AND P5, PT, R127, UR12, PT ;  /* 0x0000000c7f007c0c */ /* 0x000fe2000bfa3070 */
[----:B------:R-:W1:Y:S01]  /*20ce0*/  MUFU.EX2 R96, R236 ;  /* 0x000000ec00607308 */ /* 0x000e620000000800 */
[----:B------:R-:W-:Y:S01]  /*20cf0*/  PRMT R3, R99, 0x5410, R100 ;  /* 0x0000541063037816 */ /* 0x000fe20000000064 */
[----:B------:R-:W-:Y:S01]  /*20d00*/  STG.E.U16 desc[UR26][R160.64+0x30], R97 ;  /* 0x00003061a0007986 */ /* 0x000fe2000c10151a */
[----:B------:R-:W-:Y:S02]  /*20d10*/  PRMT R128, R107, 0x5410, R108 ;  /* 0x000054106b807816 */ /* 0x000fe4000000006c */
[----:B------:R-:W-:Y:S02]  /*20d20*/  PRMT R127, R116, 0x5410, R120 ;  /* 0x00005410747f7816 */ /* 0x000fe40000000078 */
[----:B------:R-:W-:Y:S02]  /*20d30*/  @!P4 PRMT R108, R209, 0x5410, RZ ;  /* 0x00005410d16cc816 */ /* 0x000fe400000000ff */
[----:B------:R-:W-:Y:S02]  /*20d40*/  @!P0 PRMT R99, R219, 0x5410, RZ ;  /* 0x00005410db638816 */ /* 0x000fe400000000ff */
[----:B------:R-:W-:Y:S02]  /*20d50*/  ISETP.LE.U32.AND P0, PT, R123, UR12, PT ;  /* 0x0000000c7b007c0c */ /* 0x000fe4000bf03070 */
[----:B------:R-:W-:Y:S01]  /*20d60*/  @!P5 PRMT R100, R218, 0x5410, RZ ;  /* 0x00005410da64d816 */ /* 0x000fe200000000ff */
[----:B------:R2:W2:Y:S01]  /*20d70*/  LDL.S16 R123, [R1+0x98] ;  /* 0x00009800017b7983 */ /* 0x0004a20000100600 */
[----:B------:R-:W-:Y:S02]  /*20d80*/  ISETP.LE.U32.AND P5, PT, R121, UR12, PT ;  /* 0x0000000c79007c0c */ /* 0x000fe4000bfa3070 */
[----:B------:R-:W-:Y:S01]  /*20d90*/  ISETP.LE.U32.AND P4, PT, R74, UR12, PT ;  /* 0x0000000c4a007c0c */ /* 0x000fe2000bf83070 */
[----:B------:R1:W-:Y:S01]  /*20da0*/  STG.E.U16 desc[UR26][R164.64+0x2e], R99 ;  /* 0x00002e63a4007986 */ /* 0x0003e2000c10151a */
[----:B------:R-:W-:Y:S01]  /*20db0*/  SHF.R.U32.HI R74, RZ, 0x8, R81 ;  /* 0x00000008ff4a7819 */ /* 0x000fe20000011651 */
[----:B-1----:R-:W-:Y:S01]  /*20dc0*/  FADD.FTZ R194, R96, R157 ;  /* 0x0000009d60c27221 */ /* 0x002fe20000010000 */
[--C-:B------:R-:W-:Y:S01]  /*20dd0*/  HSET2.LE.AND R81, R167, R131.reuse, PT ;  /* 0x00000083a7517233 */ /* 0x100fe20003803000 */
[----:B------:R-:W-:Y:S01]  /*20de0*/  STG.E.U16 desc[UR26][R164.64+0x30], R100 ;  /* 0x00003064a4007986 */ /* 0x000fe2000c10151a */
[----:B------:R-:W-:Y:S01]  /*20df0*/  LOP3.LUT R74, R74, 0xffff, RZ, 0xc0, !PT ;  /* 0x0000ffff4a4a7812 */ /* 0x000fe200078ec0ff */
[----:B------:R-:W-:Y:S01]  /*20e00*/  MUFU.EX2 R157, R176 ;  /* 0x000000b0009d7308 */ /* 0x000fe20000000800 */
[----:B------:R-:W-:Y:S01]  /*20e10*/  @!P0 PRMT R101, R216, 0x5410, RZ ;  /* 0x00005410d8658816 */ /* 0x000fe200000000ff */
[----:B------:R-:W-:Y:S01]  /*20e20*/  STG.E.U16 desc[UR26][R162.64+0x32], R102 ;  /* 0x00003266a2007986 */ /* 0x000fe2000c10151a */
[----:B------:R-:W-:Y:S02]  /*20e30*/  ISETP.LE.U32.AND P0, PT, R125, UR12, PT ;  /* 0x0000000c7d007c0c */ /* 0x000fe4000bf03070 */
[----:B------:R-:W-:Y:S01]  /*20e40*/  PRMT R125, R103, 0x5410, R104 ;  /* 0x00005410677d7816 */ /* 0x000fe20000000068 */
[----:B------:R-:W-:Y:S01]  /*20e50*/  STG.E.U16 desc[UR26][R162.64+0x30], R101 ;  /* 0x00003065a2007986 */ /* 0x000fe2000c10151a */
[----:B------:R-:W-:Y:S02]  /*20e60*/  @!P5 PRMT R104, R213, 0x5410, RZ ;  /* 0x00005410d568d816 */ /* 0x000fe400000000ff */
[----:B------:R-:W-:Y:S02]  /*20e70*/  LOP3.LUT P5, RZ, R191, 0x8000000, RZ, 0xc0, !PT ;  /* 0x08000000bfff7812 */ /* 0x000fe400078ac0ff */
[----:B------:R-:W-:Y:S01]  /*20e80*/  ISETP.LE.U32.AND P2, PT, R74, UR12, PT ;  /* 0x0000000c4a007c0c */ /* 0x000fe2000bf43070 */
[----:B------:R-:W-:Y:S01]  /*20e90*/  STG.E.U16 desc[UR26][R158.64+0x42], R104 ;  /* 0x000042689e007986 */ /* 0x000fe2000c10151a */
[--C-:B------:R-:W-:Y:S02]  /*20ea0*/  HSET2.LE.AND R74, R196, R131.reuse, PT ;  /* 0x00000083c44a7233 */ /* 0x100fe40003803000 */
[----:B------:R-:W-:Y:S02]  /*20eb0*/  LOP3.LUT R81, R81, R87, RZ, 0xc0, !PT ;  /* 0x0000005751517212 */ /* 0x000fe400078ec0ff */
[----:B------:R-:W-:Y:S02]  /*20ec0*/  @!P0 PRMT R103, R214, 0x5410, RZ ;  /* 0x00005410d6678816 */ /* 0x000fe400000000ff */
[----:B------:R-:W-:Y:S02]  /*20ed0*/  ISETP.LE.U32.AND P0, PT, R79, UR12, PT ;  /* 0x0000000c4f007c0c */ /* 0x000fe4000bf03070 */
[----:B------:R-:W-:Y:S01]  /*20ee0*/  LOP3.LUT R74, R74, R82, RZ, 0xc0, !PT ;  /* 0x000000524a4a7212 */ /* 0x000fe200078ec0ff */
[----:B------:R-:W-:Y:S01]  /*20ef0*/  STG.E.U16 desc[UR26][R158.64+0x40], R103 ;  /* 0x000040679e007986 */ /* 0x000fe2000c10151a */
[----:B------:R-:W-:Y:S02]  /*20f00*/  @!P5 PRMT R107, R210, 0x5410, RZ ;  /* 0x00005410d26bd816 */ /* 0x000fe400000000ff */
[----:B------:R-:W-:Y:S02]  /*20f10*/  ISETP.LE.U32.AND P5, PT, R76, UR12, PT ;  /* 0x0000000c4c007c0c */ /* 0x000fe4000bfa3070 */
[----:B------:R-:W-:Y:S02]  /*20f20*/  LOP3.LUT R76, R171, 0xff, RZ, 0xc0, !PT ;  /* 0x000000ffab4c7812 */ /* 0x000fe400078ec0ff */
[----:B------:R-:W-:Y:S01]  /*20f30*/  HSET2.LE.AND R82, R150, R131, PT ;  /* 0x0000008396527233 */ /* 0x000fe20003803000 */
[----:B------:R-:W-:Y:S01]  /*20f40*/  MUFU.EX2 R171, R246 ;  /* 0x000000f600ab7308 */ /* 0x000fe20000000800 */
[----:B------:R-:W-:Y:S02]  /*20f50*/  PRMT R142, R76, 0x5410, R172 ;  /* 0x000054104c8e7816 */ /* 0x000fe400000000ac */
[C---:B------:R-:W-:Y:S01]  /*20f60*/  PRMT R121, R111.reuse, 0x7632, R121 ;  /* 0x000076326f797816 */ /* 0x040fe20000000079 */
[----:B------:R-:W1:Y:S01]  /*20f70*/  LDSM.16.MT88.4 R76, [R177+0x6000] ;  /* 0x00600000b14c783b */ /* 0x000e620000004200 */
[----:B------:R-:W-:Y:S02]  /*20f80*/  LOP3.LUT R82, R82, R85, RZ, 0xc0, !PT ;  /* 0x0000005552527212 */ /* 0x000fe400078ec0ff */
[----:B------:R-:W-:Y:S03]  /*20f90*/  PRMT R124, R111, 0x5410, R121 ;  /* 0x000054106f7c7816 */ /* 0x000fe60000000079 */
[----:B------:R-:W-:Y:S01]  /*20fa0*/  MUFU.EX2 R172, R244 ;  /* 0x000000f400ac7308 */ /* 0x000fe20000000800 */
[----:B------:R-:W-:Y:S02]  /*20fb0*/  @!P5 PRMT R120, R166, 0x5410, RZ ;  /* 0x00005410a678d816 */ /* 0x000fe400000000ff */
[----:B------:R-:W-:Y:S01]  /*20fc0*/  ISETP.LE.U32.AND P5, PT, R91, UR12, PT ;  /* 0x0000000c5b007c0c */ /* 0x000fe2000bfa3070 */
[----:B------:R1:W2:Y:S01]  /*20fd0*/  LDL.S16 R166, [R1+0x50] ;  /* 0x0000500001a67983 */ /* 0x0002a20000100600 */
[----:B------:R-:W-:Y:S02]  /*20fe0*/  PRMT R153, R154, 0x7632, R153 ;  /* 0x000076329a997816 */ /* 0x000fe40000000099 */
[----:B------:R-:W-:Y:S01]  /*20ff0*/  LOP3.LUT R88, R113, 0xff, RZ, 0xc0, !PT ;  /* 0x000000ff71587812 */ /* 0x000fe200078ec0ff */
[----:B------:R-:W3:Y:S01]  /*21000*/  LDSM.16.MT88.4 R84, [R180+0x6000] ;  /* 0x00600000b454783b */ /* 0x000ee20000004200 */
[----:B------:R-:W-:Y:S02]  /*21010*/  @!P3 PRMT R116, R206, 0x5410, RZ ;  /* 0x00005410ce74b816 */ /* 0x000fe400000000ff */
[----:B------:R-:W-:Y:S02]  /*21020*/  ISETP.LE.U32.AND P3, PT, R88, UR12, PT ;  /* 0x0000000c58007c0c */ /* 0x000fe4000bf63070 */
[----:B------:R-:W-:Y:S02]  /*21030*/  SHF.R.U32.HI R88, RZ, 0x8, R144 ;  /* 0x00000008ff587819 */ /* 0x000fe40000011690 */
[----:B------:R-:W-:Y:S02]  /*21040*/  SHF.R.U32.HI R99, RZ, 0x18, R132 ;  /* 0x00000018ff637819 */ /* 0x000fe40000011684 */
[----:B------:R-:W-:Y:S02]  /*21050*/  PRMT R138, R149, 0x5410, R88 ;  /* 0x00005410958a7816 */ /* 0x000fe40000000058 */
[----:B------:R-:W-:Y:S02]  /*21060*/  PRMT R126, R105, 0x5410, R106 ;  /* 0x00005410697e7816 */ /* 0x000fe4000000006a */
[----:B------:R-:W-:Y:S02]  /*21070*/  F2FP.BF16.F32.PACK_AB R148, R193, R195 ;  /* 0x000000c3c194723e */ /* 0x000fe400000010ff */
[----:B------:R-:W-:Y:S02]  /*21080*/  @!P0 PRMT R105, R212, 0x5410, RZ ;  /* 0x00005410d4698816 */ /* 0x000fe400000000ff */
[----:B------:R-:W-:Y:S02]  /*21090*/  PRMT R147, R148, 0x7632, R147 ;  /* 0x0000763294937816 */ /* 0x000fe40000000093 */
[----:B------:R-:W-:Y:S01]  /*210a0*/  LOP3.LUT P0, RZ, R191, 0x4000000, RZ, 0xc0, !PT ;  /* 0x04000000bfff7812 */ /* 0x000fe2000780c0ff */
[----:B------:R-:W-:Y:S01]  /*210b0*/  STG.E.U16 desc[UR26][R160.64+0x40], R105 ;  /* 0x00004069a0007986 */ /* 0x000fe2000c10151a */
[-C--:B-1----:R-:W-:Y:S11]  /*210c0*/  HMMA.16816.F32.BF16 R4, R72, R76.reuse, R4 ;  /* 0x0000004c4804723c */ /* 0x082ff60000041804 */
[----:B------:R-:W-:Y:S01]  /*210d0*/  @!P0 PRMT R106, R211, 0x5410, RZ ;  /* 0x00005410d36a8816 */ /* 0x000fe200000000ff */
[C---:B------:R-:W-:Y:S04]  /*210e0*/  HMMA.16816.F32.BF16 R8, R80.reuse, R76, R8 ;  /* 0x0000004c5008723c */ /* 0x040fe80000041808 */
[----:B------:R-:W-:Y:S01]  /*210f0*/  LOP3.LUT P0, RZ, R191, 0x2000000, RZ, 0xc0, !PT ;  /* 0x02000000bfff7812 */ /* 0x000fe2000780c0ff */
[----:B------:R-:W-:Y:S01]  /*21100*/  STG.E.U16 desc[UR26][R160.64+0x42], R106 ;  /* 0x0000426aa0007986 */ /* 0x000fe2000c10151a */
[-C--:B------:R-:W-:Y:S03]  /*21110*/  HMMA.16816.F32.BF16 R12, R80, R78.reuse, R12 ;  /* 0x0000004e500c723c */ /* 0x080fe6000004180c */
[----:B------:R-:W-:Y:S02]  /*21120*/  STG.E.U16 desc[UR26][R164.64+0x3e], R107 ;  /* 0x00003e6ba4007986 */ /* 0x000fe4000c10151a */
[----:B------:R-:W-:Y:S01]  /*21130*/  LOP3.LUT R77, R145, 0xff, RZ, 0xc0, !PT ;  /* 0x000000ff914d7812 */ /* 0x000fe200078ec0ff */
[C---:B------:R-:W-:Y:S01]  /*21140*/  HMMA.16816.F32.BF16 R16, R72.reuse, R78, R16 ;  /* 0x0000004e4810723c */ /* 0x040fe20000041810 */
[----:B------:R-:W-:Y:S04]  /*21150*/  STG.E.U16 desc[UR26][R164.64+0x40], R108 ;  /* 0x0000406ca4007986 */ /* 0x000fe8000c10151a */
[----:B------:R-:W-:Y:S01]  /*21160*/  PRMT R137, R77, 0x5410, R146 ;  /* 0x000054104d897816 */ /* 0x000fe20000000092 */
[----:B------:R-:W-:Y:S01]  /*21170*/  STG.E.U16 desc[UR26][R162.64+0x40], R109 ;  /* 0x0000406da2007986 */ /* 0x000fe2000c10151a */
[----:B------:R-:W-:Y:S01]  /*21180*/  LOP3.LUT R76, R113, 0xffff, RZ, 0xc0, !PT ;  /* 0x0000ffff714c7812 */ /* 0x000fe200078ec0ff */
[-C--:B---3--:R-:W-:Y:S02]  /*21190*/  HMMA.16816.F32.BF16 R20, R72, R84.reuse, R20 ;  /* 0x000000544814723c */ /* 0x088fe40000041814 */
[----:B------:R-:W-:Y:S01]  /*211a0*/  STG.E.U16 desc[UR26][R162.64+0x42], R110 ;  /* 0x0000426ea2007986 */ /* 0x000fe2000c10151a */
[----:B------:R-:W-:Y:S03]  /*211b0*/  SHF.R.U32.HI R76, RZ, 0x8, R76 ;  /* 0x00000008ff4c7819 */ /* 0x000fe6000001164c */
[----:B------:R-:W-:Y:S01]  /*211c0*/  STG.E.U16 desc[UR26][R158.64+0x52], R120 ;  /* 0x000052789e007986 */ /* 0x000fe2000c10151a */
[----:B------:R-:W-:Y:S01]  /*211d0*/  LOP3.LUT R76, R76, 0xffff, RZ, 0xc0, !PT ;  /* 0x0000ffff4c4c7812 */ /* 0x000fe200078ec0ff */
[C---:B------:R-:W-:Y:S02]  /*211e0*/  HMMA.16816.F32.BF16 R24, R80.reuse, R84, R24 ;  /* 0x000000545018723c */ /* 0x040fe40000041818 */
[----:B------:R-:W-:Y:S04]  /*211f0*/  STG.E.U16 desc[UR26][R158.64+0x50], R116 ;  /* 0x000050749e007986 */ /* 0x000fe8000c10151a */
[-C--:B------:R-:W-:Y:S05]  /*21200*/  HMMA.16816.F32.BF16 R28, R80, R86.reuse, R28 ;  /* 0x00000056501c723c */ /* 0x080fea000004181c */
[----:B------:R-:W-:Y:S01]  /*21210*/  @!P1 HFMA2.BF16_V2 R175, -RZ.H0_H0, RZ.H0_H0, -R121.H0_H0 ;  /* 0x200000ffffaf9231 */ /* 0x000fe20000340979 */
[C---:B------:R-:W-:Y:S05]  /*21220*/  HMMA.16816.F32.BF16 R32, R72.reuse, R86, R32 ;  /* 0x000000564820723c */ /* 0x040fea0000041820 */
[----:B------:R-:W-:Y:S02]  /*21230*/  PRMT R77, R175, 0x7610, R77 ;  /* 0x00007610af4d7816 */ /* 0x000fe4000000004d */
[----:B------:R-:W-:Y:S04]  /*21240*/  LOP3.LUT R86, R115, 0xff, RZ, 0xc0, !PT ;  /* 0x000000ff73567812 */ /* 0x000fe800078ec0ff */
[----:B------:R-:W-:Y:S02]  /*21250*/  @!P1 PRMT R121, R77, 0x5410, RZ ;  /* 0x000054104d799816 */ /* 0x000fe400000000ff */
[----:B------:R-:W-:Y:S03]  /*21260*/  LOP3.LUT R87, R114, 0xff, RZ, 0xc0, !PT ;  /* 0x000000ff72577812 */ /* 0x000fe600078ec0ff */
[----:B------:R-:W-:Y:S01]  /*21270*/  STG.E.U16 desc[UR26][R160.64+0x52], R121 ;  /* 0x00005279a0007986 */ /* 0x000fe2000c10151a */
[----:B----4-:R-:W-:Y:S05]  /*21280*/  @!P2 HFMA2.BF16_V2 R135, -RZ.H0_H0, RZ.H0_H0, -R155.H0_H0 ;  /* 0x200000ffff87a231 */ /* 0x010fea000034099b */
[----:B------:R-:W-:Y:S04]  /*21290*/  PRMT R130, R135, 0x7610, R130 ;  /* 0x0000761087827816 */ /* 0x000fe80000000082 */
[----:B------:R-:W-:Y:S01]  /*212a0*/  @!P2 PRMT R155, R130, 0x5410, RZ ;  /* 0x00005410829ba816 */ /* 0x000fe200000000ff */
[----:B--2---:R-:W-:Y:S05]  /*212b0*/  @!P5 HFMA2.BF16_V2 R123, -RZ.H0_H0, RZ.H0_H0, -R111.H0_H0 ;  /* 0x200000ffff7bd231 */ /* 0x004fea000034096f */
[----:B------:R-:W-:Y:S01]  /*212c0*/  PRMT R91, R123, 0x7610, R91 ;  /* 0x000076107b5b7816 */ /* 0x000fe2000000005b */
[----:B------:R1:W-:Y:S03]  /*212d0*/  @!P5 STL.S16 [R1+0x98], R123 ;  /* 0x0000987b0100d387 */ /* 0x0003e60000100600 */
[----:B------:R-:W-:Y:S02]  /*212e0*/  @!P5 PRMT R111, R91, 0x5410, RZ ;  /* 0x000054105b6fd816 */ /* 0x000fe400000000ff */
[----:B------:R-:W2:Y:S08]  /*212f0*/  LDSM.16.MT88.4 R88, [R178+0x6000] ;  /* 0x00600000b258783b */ /* 0x000eb00000004200 */
[----:B------:R-:W-:Y:S04]  /*21300*/  STG.E.U16 desc[UR26][R160.64+0x50], R111 ;  /* 0x0000506fa0007986 */ /* 0x000fe8000c10151a */
[----:B------:R-:W-:Y:S04]  /*21310*/  STG.E.U16 desc[UR26][R164.64+0x50], R155 ;  /* 0x0000509ba4007986 */ /* 0x000fe8000c10151a */
[----:B-1----:R3:W4:Y:S04]  /*21320*/  LDL.S16 R123, [R1+0x48] ;  /* 0x00004800017b7983 */ /* 0x0027280000100600 */
[----:B------:R-:W-:Y:S01]  /*21330*/  @!P1 STL.S16 [R1+0x68], R175 ;  /* 0x000068af01009387 */ /* 0x000fe20000100600 */
[----:B------:R-:W-:Y:S02]  /*21340*/  ISETP.LE.U32.AND P1, PT, R76, UR12, PT ;  /* 0x0000000c4c007c0c */ /* 0x000fe4000bf23070 */
[--C-:B------:R-:W-:Y:S04]  /*21350*/  SHF.R.U32.HI R76, RZ, 0x18, R113.reuse ;  /* 0x00000018ff4c7819 */ /* 0x100fe80000011671 */
[----:B------:R-:W-:Y:S02]  /*21360*/  ISETP.LE.U32.AND P5, PT, R76, UR12, PT ;  /* 0x0000000c4c007c0c */ /* 0x000fe4000bfa3070 */
[----:B------:R-:W-:Y:S04]  /*21370*/  SHF.R.U32.HI R76, RZ, 0x10, R113 ;  /* 0x00000010ff4c7819 */ /* 0x000fe80000011671 */
[----:B------:R-:W-:Y:S01]  /*21380*/  LOP3.LUT R76, R76, 0xff, RZ, 0xc0, !PT ;  /* 0x000000ff4c4c7812 */ /* 0x000fe200078ec0ff */
[-C--:B--2---:R-:W-:Y:S03]  /*21390*/  HMMA.16816.F32.BF16 R36, R72, R88.reuse, R36 ;  /* 0x000000584824723c */ /* 0x084fe60000041824 */
[----:B------:R-:W-:Y:S03]  /*213a0*/  @!P6 HFMA2.BF16_V2 R166, -RZ.H0_H0, RZ.H0_H0, -R156.H0_H0 ;  /* 0x200000ffffa6e231 */ /* 0x000fe6000034099c */
[C---:B------:R-:W-:Y:S02]  /*213b0*/  HMMA.16816.F32.BF16 R40, R80.reuse, R88, R40 ;  /* 0x000000585028723c */ /* 0x040fe40000041828 */
[----:B------:R1:W-:Y:S03]  /*213c0*/  @!P6 STL.S16 [R1+0x50], R166 ;  /* 0x000050a60100e387 */ /* 0x0003e60000100600 */
[----:B------:R-:W-:Y:S01]  /*213d0*/  PRMT R136, R166, 0x7610, R136 ;  /* 0x00007610a6887816 */ /* 0x000fe20000000088 */
[----:B------:R3:W2:Y:S01]  /*213e0*/  LDL.S16 R77, [R1+0x44] ;  /* 0x00004400014d7983 */ /* 0x0006a20000100600 */
[-C--:B------:R-:W-:Y:S03]  /*213f0*/  HMMA.16816.F32.BF16 R44, R80, R90.reuse, R44 ;  /* 0x0000005a502c723c */ /* 0x080fe6000004182c */
[----:B------:R-:W-:Y:S01]  /*21400*/  @!P2 STL.S16 [R1+0x7c], R135 ;  /* 0x00007c870100a387 */ /* 0x000fe20000100600 */
[----:B------:R-:W-:Y:S02]  /*21410*/  @!P6 PRMT R156, R136, 0x5410, RZ ;  /* 0x00005410889ce816 */ /* 0x000fe400000000ff */
[----:B------:R-:W-:Y:S01]  /*21420*/  ISETP.LE.U32.AND P6, PT, R143, UR12, PT ;  /* 0x0000000c8f007c0c */ /* 0x000fe2000bfc3070 */
[C---:B------:R-:W-:Y:S01]  /*21430*/  HMMA.16816.F32.BF16 R48, R72.reuse, R90, R48 ;  /* 0x0000005a4830723c */ /* 0x040fe20000041830 */
[----:B------:R-:W-:Y:S03]  /*21440*/  LDSM.16.MT88.4 R88, [R177+0x6800] ;  /* 0x00680000b158783b */ /* 0x000fe60000004200 */
[----:B------:R-:W-:Y:S05]  /*21450*/  ISETP.LE.U32.AND P2, PT, R76, UR12, PT ;  /* 0x0000000c4c007c0c */ /* 0x000fea000bf43070 */
[----:B------:R-:W-:Y:S02]  /*21460*/  STG.E.U16 desc[UR26][R164.64+0x4e], R156 ;  /* 0x00004e9ca4007986 */ /* 0x000fe4000c10151a */
[----:B-1----:R-:W-:Y:S05]  /*21470*/  IMAD.WIDE.U32 R166, R197, -0x2daee0ad, RZ ;  /* 0xd2511f53c5a67825 */ /* 0x002fea00078e00ff */
[----:B------:R-:W-:Y:S04]  /*21480*/  LOP3.LUT R93, R167, UR25, R200, 0x96, !PT ;  /* 0x00000019a75d7c12 */ /* 0x000fe8000f8e96c8 */
[----:B------:R-:W-:Y:S01]  /*21490*/  LOP3.LUT R76, R93, 0xff, RZ, 0xc0, !PT ;  /* 0x000000ff5d4c7812 */ /* 0x000fe200078ec0ff */
[----:B----4-:R-:W-:Y:S05]  /*214a0*/  @!P4 HFMA2.BF16_V2 R123, -RZ.H0_H0, RZ.H0_H0, -R154.H0_H0 ;  /* 0x200000ffff7bc231 */ /* 0x010fea000034099a */
[----:B------:R-:W-:Y:S01]  /*214b0*/  PRMT R78, R123, 0x7610, R78 ;  /* 0x000076107b4e7816 */ /* 0x000fe2000000004e */
[----:B------:R1:W-:Y:S04]  /*214c0*/  @!P4 STL.S16 [R1+0x48], R123 ;  /* 0x0000487b0100c387 */ /* 0x0003e80000100600 */
[----:B------:R3:W4:Y:S01]  /*214d0*/  LDL.S16 R130, [R1+0x4c] ;  /* 0x00004c0001827983 */ /* 0x0007220000100600 */
[----:B-1----:R-:W-:Y:S01]  /*214e0*/  PRMT R123, R154, 0x5410, R153 ;  /* 0x000054109a7b7816 */ /* 0x002fe20000000099 */
[----:B--2---:R-:W-:Y:S01]  /*214f0*/  @!P6 HFMA2.BF16_V2 R77, -RZ.H0_H0, RZ.H0_H0, -R153.H0_H0 ;  /* 0x200000ffff4de231 */ /* 0x004fe20000340999 */
[----:B------:R-:W-:Y:S02]  /*21500*/  @!P4 PRMT R154, R78, 0x5410, RZ ;  /* 0x000054104e9ac816 */ /* 0x000fe400000000ff */
[----:B------:R-:W-:Y:S02]  /*21510*/  ISETP.LE.U32.AND P4, PT, R76, UR12, PT ;  /* 0x0000000c4c007c0c */ /* 0x000fe4000bf83070 */
[----:B------:R-:W-:Y:S01]  /*21520*/  PRMT R79, R77, 0x7610, R79 ;  /* 0x000076104d4f7816 */ /* 0x000fe2000000004f */
[----:B------:R1:W-:Y:S01]  /*21530*/  @!P6 STL.S16 [R1+0x44], R77 ;  /* 0x0000444d0100e387 */ /* 0x0003e20000100600 */
[----:B------:R-:W-:Y:S02]  /*21540*/  LOP3.LUT R76, R115, 0xffff, RZ, 0xc0, !PT ;  /* 0x0000ffff734c7812 */ /* 0x000fe400078ec0ff */
[----:B------:R-:W-:Y:S01]  /*21550*/  LOP3.LUT R78, R132, 0xff, RZ, 0xc0, !PT ;  /* 0x000000ff844e7812 */ /* 0x000fe200078ec0ff */
[----:B------:R3:W2:Y:S01]  /*21560*/  LDL.S16 R168, [R1+0x64] ;  /* 0x0000640001a87983 */ /* 0x0006a20000100600 */
[----:B------:R-:W-:Y:S02]  /*21570*/  SHF.R.U32.HI R85, RZ, 0x8, R76 ;  /* 0x00000008ff557819 */ /* 0x000fe4000001164c */
[----:B------:R-:W-:Y:S01]  /*21580*/  @!P6 PRMT R153, R79, 0x5410, RZ ;  /* 0x000054104f99e816 */ /* 0x000fe200000000ff */
[----:B------:R3:W3:Y:S01]  /*21590*/  LDL.S16 R150, [R1+0x60] ;  /* 0x0000600001967983 */ /* 0x0006e20000100600 */
[----:B------:R-:W-:Y:S02]  /*215a0*/  PRMT R136, R86, 0x5410, R85 ;  /* 0x0000541056887816 */ /* 0x000fe40000000055 */
[--C-:B------:R-:W-:Y:S01]  /*215b0*/  SHF.R.U32.HI R85, RZ, 0x10, R114.reuse ;  /* 0x00000010ff557819 */ /* 0x100fe20000011672 */
[----:B------:R2:W3:Y:S01]  /*215c0*/  LDL.S16 R143, [R1+0x5c] ;  /* 0x00005c00018f7983 */ /* 0x0004e20000100600 */
[----:B------:R-:W-:Y:S02]  /*215d0*/  LOP3.LUT R86, R132, 0xffff, RZ, 0xc0, !PT ;  /* 0x0000ffff84567812 */ /* 0x000fe400078ec0ff */
[----:B------:R-:W-:Y:S01]  /*215e0*/  LOP3.LUT R85, R85, 0xff, RZ, 0xc0, !PT ;  /* 0x000000ff55557812 */ /* 0x000fe200078ec0ff */
[----:B------:R-:W-:Y:S01]  /*215f0*/  STG.E.U16 desc[UR26][R162.64+0x50], R154 ;  /* 0x0000509aa2007986 */ /* 0x000fe2000c10151a */
[----:B------:R-:W-:Y:S03]  /*21600*/  ISETP.LE.U32.AND P6, PT, R78, UR12, PT ;  /* 0x0000000c4e007c0c */ /* 0x000fe6000bfc3070 */
[----:B------:R-:W-:Y:S01]  /*21610*/  STG.E.U16 desc[UR26][R162.64+0x52], R153 ;  /* 0x00005299a2007986 */ /* 0x000fe2000c10151a */
[--C-:B-1----:R-:W-:Y:S02]  /*21620*/  SHF.R.U32.HI R77, RZ, 0x10, R115.reuse ;  /* 0x00000010ff4d7819 */ /* 0x102fe40000011673 */
[----:B------:R-:W-:Y:S02]  /*21630*/  SHF.R.U32.HI R115, RZ, 0x18, R115 ;  /* 0x00000018ff737819 */ /* 0x000fe40000011673 */
[----:B------:R-:W-:Y:S02]  /*21640*/  LOP3.LUT R84, R77, 0xff, RZ, 0xc0, !PT ;  /* 0x000000ff4d547812 */ /* 0x000fe400078ec0ff */
[----:B------:R-:W1:Y:S02]  /*21650*/  LDSM.16.MT88.4 R76, [R179+0x6000] ;  /* 0x00600000b34c783b */ /* 0x000e640000004200 */
[--C-:B------:R-:W-:Y:S02]  /*21660*/  PRMT R135, R84, 0x5410, R115.reuse ;  /* 0x0000541054877816 */ /* 0x100fe40000000073 */
[----:B------:R-:W-:Y:S02]  /*21670*/  LOP3.LUT R84, R114, 0xffff, RZ, 0xc0, !PT ;  /* 0x0000ffff72547812 */ /* 0x000fe400078ec0ff */
[----:B------:R-:W-:Y:S02]  /*21680*/  SHF.R.U32.HI R114, RZ, 0x18, R114 ;  /* 0x00000018ff727819 */ /* 0x000fe40000011672 */
[----:B------:R-:W-:Y:S02]  /*21690*/  SHF.R.U32.HI R84, RZ, 0x8, R84 ;  /* 0x00000008ff547819 */ /* 0x000fe40000011654 */
[----:B------:R-:W-:Y:S02]  /*216a0*/  PRMT R115, R152, 0x7632, R115 ;  /* 0x0000763298737816 */ /* 0x000fe40000000073 */
[----:B------:R-:W-:Y:S02]  /*216b0*/  PRMT R94, R87, 0x5410, R84 ;  /* 0x00005410575e7816 */ /* 0x000fe40000000054 */
[----:B------:R-:W-:Y:S02]  /*216c0*/  SHF.R.U32.HI R84, RZ, 0x8, R86 ;  /* 0x00000008ff547819 */ /* 0x000fe40000011656 */
[----:B------:R-:W-:Y:S02]  /*216d0*/  PRMT R95, R85, 0x5410, R114 ;  /* 0x00005410555f7816 */ /* 0x000fe40000000072 */
[----:B------:R-:W-:Y:S02]  /*216e0*/  F2FP.BF16.F32.PACK_AB R114, R237, R96 ;  /* 0x00000060ed72723e */ /* 0x000fe400000010ff */
[----:B------:R-:W-:Y:S02]  /*216f0*/  LOP3.LUT R84, R84, 0xffff, RZ, 0xc0, !PT ;  /* 0x0000ffff54547812 */ /* 0x000fe400078ec0ff */
[C---:B------:R-:W-:Y:S02]  /*21700*/  PRMT R113, R114.reuse, 0x7632, R113 ;  /* 0x0000763272717816 */ /* 0x040fe40000000071 */
[--C-:B------:R-:W-:Y:S02]  /*21710*/  HSET2.LE.AND R87, R142, R131.reuse, PT ;  /* 0x000000838e577233 */ /* 0x100fe40003803000 */
[----:B------:R-:W-:Y:S03]  /*21720*/  PRMT R97, R114, 0x5410, R113 ;  /* 0x0000541072617816 */ /* 0x000fe60000000071 */
[----:B------:R-:W-:Y:S02]  /*21730*/  LOP3.LUT R87, R87, R2, RZ, 0xc0, !PT ;  /* 0x0000000257577212 */ /* 0x000fe400078ec0ff */
[--C-:B------:R-:W-:Y:S01]  /*21740*/  HSET2.LE.AND R2, R137, R131.reuse, PT ;  /* 0x0000008389027233 */ /* 0x100fe20003803000 */
[-C--:B-1----:R-:W-:Y:S06]  /*21750*/  HMMA.16816.F32.BF16 R52, R72, R76.reuse, R52 ;  /* 0x0000004c4834723c */ /* 0x082fec0000041834 */
[C---:B------:R-:W-:Y:S06]  /*21760*/  HMMA.16816.F32.BF16 R56, R80.reuse, R76, R56 ;  /* 0x0000004c5038723c */ /* 0x040fec0000041838 */
[-C--:B------:R-:W-:Y:S01]  /*21770*/  HMMA.16816.F32.BF16 R60, R80, R78.reuse, R60 ;  /* 0x0000004e503c723c */ /* 0x080fe2000004183c */
[----:B------:R-:W1:Y:S04]  /*21780*/  LDSM.16.MT88.4 R80, [R180+0x6800] ;  /* 0x00680000b450783b */ /* 0x000e680000004200 */
[--C-:B------:R-:W-:Y:S01]  /*21790*/  HSET2.LE.AND R76, R94, R131.reuse, PT ;  /* 0x000000835e4c7233 */ /* 0x100fe20003803000 */
[----:B------:R-:W-:Y:S03]  /*217a0*/  HMMA.16816.F32.BF16 R64, R72, R78, R64 ;  /* 0x0000004e4840723c */ /* 0x000fe60000041840 */
[----:B------:R-:W1:Y:S02]  /*217b0*/  LDSM.16.MT88.4 R72, [R178+0x6800] ;  /* 0x00680000b248783b */ /* 0x000e640000004200 */
[----:B------:R-:W-:Y:S02]  /*217c0*/  LOP3.LUT R94, R93, 0xffff, RZ, 0xc0, !PT ;  /* 0x0000ffff5d5e7812 */ /* 0x000fe400078ec0ff */
[----:B------:R-:W-:Y:S04]  /*217d0*/  HSET2.LE.AND R77, R95, R131, PT ;  /* 0x000000835f4d7233 */ /* 0x000fe80003803000 */
[----:B------:R-:W-:Y:S02]  /*217e0*/  LOP3.LUT R76, R76, R118, RZ, 0xc0, !PT ;  /* 0x000000764c4c7212 */ /* 0x000fe400078ec0ff */
[----:B------:R-:W-:Y:S02]  /*217f0*/  LOP3.LUT R77, R77, R119, RZ, 0xc0, !PT ;  /* 0x000000774d4d7212 */ /* 0x000fe400078ec0ff */
[----:B------:R-:W-:Y:S02]  /*21800*/  LOP3.LUT R79, R2, R122, RZ, 0xc0, !PT ;  /* 0x0000007a024f7212 */ /* 0x000fe400078ec0ff */
[----:B------:R-:W-:Y:S02]  /*21810*/  SHF.R.U32.HI R2, RZ, 0x10, R140 ;  /* 0x00000010ff027819 */ /* 0x000fe4000001168c */
[----:B------:R-:W-:Y:S02]  /*21820*/  SHF.R.U32.HI R95, RZ, 0x10, R132 ;  /* 0x00000010ff5f7819 */ /* 0x000fe40000011684 */
[----:B------:R-:W-:Y:S01]  /*21830*/  LOP3.LUT R2, R2, 0xff, RZ, 0xc0, !PT ;  /* 0x000000ff02027812 */ /* 0x000fe200078ec0ff */
[----:B----4-:R-:W-:Y:S05]  /*21840*/  @!P3 HFMA2.BF16_V2 R130, -RZ.H0_H0, RZ.H0_H0, -R152.H0_H0 ;  /* 0x200000ffff82b231 */ /* 0x010fea0000340998 */
[----:B------:R-:W-:Y:S01]  /*21850*/  PRMT R86, R130, 0x7610, R86 ;  /* 0x0000761082567816 */ /* 0x000fe20000000056 */
[----:B------:R4:W-:Y:S02]  /*21860*/  @!P3 STL.S16 [R1+0x4c], R130 ;  /* 0x00004c820100b387 */ /* 0x0009e40000100600 */
[----:B----4-:R-:W-:Y:S01]  /*21870*/  PRMT R130, R152, 0x5410, R115 ;  /* 0x0000541098827816 */ /* 0x010fe20000000073 */
[----:B--2---:R-:W-:Y:S01]  /*21880*/  @!P1 HFMA2.BF16_V2 R168, -RZ.H0_H0, RZ.H0_H0, -R115.H0_H0 ;  /* 0x200000ffffa89231 */ /* 0x004fe20000340973 */
[----:B------:R-:W-:Y:S02]  /*21890*/  @!P3 PRMT R152, R86, 0x5410, RZ ;  /* 0x000054105698b816 */ /* 0x000fe400000000ff */
[----:B------:R-:W-:Y:S01]  /*218a0*/  ISETP.LE.U32.AND P3, PT, R84, UR12, PT ;  /* 0x0000000c54007c0c */ /* 0x000fe2000bf63070 */
[----:B---3--:R-:W-:Y:S01]  /*218b0*/  @!P2 HFMA2.BF16_V2 R150, -RZ.H0_H0, RZ.H0_H0, -R114.H0_H0 ;  /* 0x200000ffff96a231 */ /* 0x008fe20000340972 */
[----:B------:R-:W-:Y:S01]  /*218c0*/  SHF.R.U32.HI R84, RZ, 0x10, R93 ;  /* 0x00000010ff547819 */ /* 0x000fe2000001165d */
[----:B------:R-:W-:Y:S01]  /*218d0*/  @!P1 STL.S16 [R1+0x64], R168 ;  /* 0x000064a801009387 */ /* 0x000fe20000100600 */
[----:B------:R-:W-:Y:S01]  /*218e0*/  PRMT R85, R168, 0x7610, R85 ;  /* 0x00007610a8557816 */ /* 0x000fe20000000055 */
[----:B------:R-:W-:Y:S01]  /*218f0*/  @!P5 HFMA2.BF16_V2 R143, -RZ.H0_H0, RZ.H0_H0, -R113.H0_H0 ;  /* 0x200000ffff8fd231 */ /* 0x000fe20000340971 */
[----:B------:R-:W-:Y:S01]  /*21900*/  LOP3.LUT R84, R84, 0xff, RZ, 0xc0, !PT ;  /* 0x000000ff54547812 */ /* 0x000fe200078ec0ff */
[----:B------:R2:W-:Y:S01]  /*21910*/  @!P2 STL.S16 [R1+0x60], R150 ;  /* 0x000060960100a387 */ /* 0x0005e20000100600 */
[----:B------:R-:W-:Y:S02]  /*21920*/  @!P1 PRMT R115, R85, 0x5410, RZ ;  /* 0x0000541055739816 */ /* 0x000fe400000000ff */
[----:B------:R-:W-:Y:S01]  /*21930*/  ISETP.LE.U32.AND P1, PT, R84, UR12, PT ;  /* 0x0000000c54007c0c */ /* 0x000fe2000bf23070 */
[----:B------:R-:W-:Y:S01]  /*21940*/  @!P5 STL.S16 [R1+0x5c], R143 ;  /* 0x00005c8f0100d387 */ /* 0x000fe20000100600 */
[----:B------:R-:W-:Y:S02]  /*21950*/  PRMT R96, R143, 0x7610, R96 ;  /* 0x000076108f607816 */ /* 0x000fe40000000060 */
[--C-:B------:R-:W-:Y:S01]  /*21960*/  HSET2.LE.AND R84, R136, R131.reuse, PT ;  /* 0x0000008388547233 */ /* 0x100fe20003803000 */
[----:B------:R-:W-:Y:S01]  /*21970*/  STG.E.U16 desc[UR26][R158.64+0x60], R152 ;  /* 0x000060989e007986 */ /* 0x000fe2000c10151a */
[----:B------:R-:W-:Y:S02]  /*21980*/  @!P5 PRMT R113, R96, 0x5410, RZ ;  /* 0x000054106071d816 */ /* 0x000fe400000000ff */
[--C-:B------:R-:W-:Y:S01]  /*21990*/  HSET2.LE.AND R85, R135, R131.reuse, PT ;  /* 0x0000008387557233 */ /* 0x100fe20003803000 */
[----:B------:R3:W4:Y:S01]  /*219a0*/  LDL.S16 R136, [R1+0x40] ;  /* 0x0000400001887983 */ /* 0x0007220000100600 */
[--C-:B------:R-:W-:Y:S02]  /*219b0*/  HSET2.LE.AND R86, R141, R131.reuse, PT ;  /* 0x000000838d567233 */ /* 0x100fe40003803000 */
[----:B------:R-:W-:Y:S01]  /*219c0*/  LOP3.LUT R84, R84, R117, RZ, 0xc0, !PT ;  /* 0x0000007554547212 */ /* 0x000fe200078ec0ff */
[----:B------:R3:W3:Y:S01]  /*219d0*/  LDL.S16 R96, [R1+0x3c] ;  /* 0x00003c0001607983 */ /* 0x0006e20000100600 */
[----:B------:R-:W-:Y:S02]  /*219e0*/  LOP3.LUT R85, R85, R112, RZ, 0xc0, !PT ;  /* 0x0000007055557212 */ /* 0x000fe400078ec0ff */
[----:B------:R-:W-:Y:S01]  /*219f0*/  LOP3.LUT R86, R86, R0, RZ, 0xc0, !PT ;  /* 0x0000000056567212 */ /* 0x000fe200078ec0ff */
[----:B------:R-:W1:Y:S01]  /*21a00*/  MUFU.EX2 R112, R240 ;  /* 0x000000f000707308 */ /* 0x000e620000000800 */
[--C-:B------:R-:W-:Y:S01]  /*21a10*/  HSET2.LE.AND R0, R138, R131.reuse, PT ;  /* 0x000000838a007233 */ /* 0x100fe20003803000 */
[----:B------:R1:W3:Y:S01]  /*21a20*/  LDL.S16 R135, [R1+0x38] ;  /* 0x0000380001877983 */ /* 0x0002e20000100600 */
[----:B------:R-:W-:Y:S02]  /*21a30*/  PRMT R98, R150, 0x7610, R98 ;  /* 0x0000761096627816 */ /* 0x000fe40000000062 */
[----:B------:R-:W-:Y:S01]  /*21a40*/  SHF.R.U32.HI R93, RZ, 0x18, R93 ;  /* 0x00000018ff5d7819 */ /* 0x000fe2000001165d */
[-C--:B------:R-:W-:Y:S01]  /*21a50*/  HMMA.16816.F32.BF16 R4, R84, R88.reuse, R4 ;  /* 0x000000585404723c */ /* 0x080fe20000041804 */
[----:B------:R-:W-:Y:S03]  /*21a60*/  STG.E.U16 desc[UR26][R158.64+0x62], R115 ;  /* 0x000062739e007986 */ /* 0x000fe6000c10151a */
[----:B--2---:R-:W2:Y:S01]  /*21a70*/  MUFU.EX2 R150, R242 ;  /* 0x000000f200967308 */ /* 0x004ea20000000800 */
[----:B------:R-:W-:Y:S01]  /*21a80*/  LOP3.LUT R78, R0, R3, RZ, 0xc0, !PT ;  /* 0x00000003004e7212 */ /* 0x000fe200078ec0ff */
[----:B------:R-:W-:Y:S01]  /*21a90*/  STG.E.U16 desc[UR26][R160.64+0x62], R113 ;  /* 0x00006271a0007986 */ /* 0x000fe2000c10151a */
[----:B------:R-:W-:Y:S07]  /*21aa0*/  SHF.R.U32.HI R0, RZ, 0x8, R94 ;  /* 0x00000008ff007819 */ /* 0x000fee000001165e */
[----:B------:R-:W-:Y:S01]  /*21ab0*/  MUFU.EX2 R168, R252 ;  /* 0x000000fc00a87308 */ /* 0x000fe20000000800 */
[----:B------:R-:W-:Y:S01]  /*21ac0*/  LOP3.LUT R0, R0, 0xffff, RZ, 0xc0, !PT ;  /* 0x0000ffff00007812 */ /* 0x000fe200078ec0ff */
[C---:B------:R-:W-:Y:S04]  /*21ad0*/  HMMA.16816.F32.BF16 R8, R76.reuse, R88, R8 ;  /* 0x000000584c08723c */ /* 0x040fe80000041808 */
[----:B------:R-:W-:Y:S01]  /*21ae0*/  ISETP.LE.U32.AND P5, PT, R0, UR12, PT ;  /* 0x0000000c00007c0c */ /* 0x000fe2000bfa3070 */
[----:B-1----:R-:W-:Y:S01]  /*21af0*/  FADD.FTZ R175, R112, R174 ;  /* 0x000000ae70af7221 */ /* 0x002fe20000010000 */
[-C--:B------:R-:W-:Y:S05]  /*21b00*/  HMMA.16816.F32.BF16 R12, R76, R90.reuse, R12 ;  /* 0x0000005a4c0c723c */ /* 0x080fea000004180c */
[----:B------:R-:W-:Y:S01]  /*21b10*/  F2FP.BF16.F32.PACK_AB R112, R173, R112 ;  /* 0x00000070ad70723e */ /* 0x000fe200000010ff */
[C---:B------:R-:W-:Y:S05]  /*21b20*/  HMMA.16816.F32.BF16 R16, R84.reuse, R90, R16 ;  /* 0x0000005a5410723c */ /* 0x040fea0000041810 */
[----:B------:R-:W-:Y:S01]  /*21b30*/  PRMT R151, R112, 0x7632, R151 ;  /* 0x0000763270977816 */ /* 0x000fe20000000097 */
[-C--:B------:R-:W-:Y:S05]  /*21b40*/  HMMA.16816.F32.BF16 R20, R84, R80.reuse, R20 ;  /* 0x000000505414723c */ /* 0x080fea0000041814 */
[----:B------:R-:W-:Y:S01]  /*21b50*/  LOP3.LUT R94, R132, 0xffff, RZ, 0xc0, !PT ;  /* 0x0000ffff845e7812 */ /* 0x000fe200078ec0ff */
[C---:B------:R-:W-:Y:S05]  /*21b60*/  HMMA.16816.F32.BF16 R24, R76.reuse, R80, R24 ;  /* 0x000000504c18723c */ /* 0x040fea0000041818 */
[C---:B------:R-:W-:Y:S01]  /*21b70*/  LOP3.LUT R0, R140.reuse, 0xffff, RZ, 0xc0, !PT ;  /* 0x0000ffff8c007812 */ /* 0x040fe200078ec0ff */
[-C--:B------:R-:W-:Y:S05]  /*21b80*/  HMMA.16816.F32.BF16 R28, R76, R82.reuse, R28 ;  /* 0x000000524c1c723c */ /* 0x080fea000004181c */
[----:B------:R-:W-:Y:S01]  /*21b90*/  LOP3.LUT R88, R140, 0xff, RZ, 0xc0, !PT ;  /* 0x000000ff8c587812 */ /* 0x000fe200078ec0ff */
[C---:B------:R-:W-:Y:S05]  /*21ba0*/  HMMA.16816.F32.BF16 R32, R84.reuse, R82, R32 ;  /* 0x000000525420723c */ /* 0x040fea0000041820 */
[----:B------:R-:W-:Y:S01]  /*21bb0*/  SHF.R.U32.HI R0, RZ, 0x8, R0 ;  /* 0x00000008ff007819 */ /* 0x000fe20000011600 */
[-C--:B------:R-:W-:Y:S05]  /*21bc0*/  HMMA.16816.F32.BF16 R36, R84, R72.reuse, R36 ;  /* 0x000000485424723c */ /* 0x080fea0000041824 */
[----:B------:R-:W-:Y:S01]  /*21bd0*/  PRMT R122, R88, 0x5410, R0 ;  /* 0x00005410587a7816 */ /* 0x000fe20000000000 */
[C---:B------:R-:W-:Y:S01]  /*21be0*/  HMMA.16816.F32.BF16 R40, R76.reuse, R72, R40 ;  /* 0x000000484c28723c */ /* 0x040fe20000041828 */
[----:B------:R-:W1:Y:S04]  /*21bf0*/  LDSM.16.MT88.4 R88, [R179+0x6800] ;  /* 0x00680000b358783b */ /* 0x000e680000004200 */
[----:B------:R-:W-:Y:S01]  /*21c00*/  LOP3.LUT R0, R134, 0xffff, RZ, 0xc0, !PT ;  /* 0x0000ffff86007812 */ /* 0x000fe200078ec0ff */
[-C--:B------:R-:W-:Y:S05]  /*21c10*/  HMMA.16816.F32.BF16 R44, R76, R74.reuse, R44 ;  /* 0x0000004a4c2c723c */ /* 0x080fea000004182c */
[----:B------:R-:W-:Y:S01]  /*21c20*/  SHF.R.U32.HI R3, RZ, 0x18, R140 ;  /* 0x00000018ff037819 */ /* 0x000fe2000001168c */
[C---:B------:R-:W-:Y:S05]  /*21c30*/  HMMA.16816.F32.BF16 R48, R84.reuse, R74, R48 ;  /* 0x0000004a5430723c */ /* 0x040fea0000041830 */
[----:B------:R-:W-:Y:S01]  /*21c40*/  @!P2 PRMT R114, R98, 0x5410, RZ ;  /* 0x000054106272a816 */ /* 0x000fe200000000ff */
[----:B--2---:R-:W-:Y:S01]  /*21c50*/  FADD.FTZ R174, R150, R170 ;  /* 0x000000aa96ae7221 */ /* 0x004fe20000010000 */
[----:B------:R-:W-:Y:S01]  /*21c60*/  LOP3.LUT R80, R134, 0xff, RZ, 0xc0, !PT ;  /* 0x000000ff86507812 */ /* 0x000fe200078ec0ff */
[----:B------:R-:W2:Y:S01]  /*21c70*/  MUFU.EX2 R170, R250 ;  /* 0x000000fa00aa7308 */ /* 0x000ea20000000800 */
[----:B------:R-:W-:Y:S01]  /*21c80*/  ISETP.LE.U32.AND P2, PT, R93, UR12, PT ;  /* 0x0000000c5d007c0c */ /* 0x000fe2000bf43070 */
[----:B------:R-:W-:Y:S01]  /*21c90*/  STG.E.U16 desc[UR26][R160.64+0x60], R114 ;  /* 0x00006072a0007986 */ /* 0x000fe2000c10151a */
[----:B------:R-:W-:Y:S02]  /*21ca0*/  SHF.R.U32.HI R0, RZ, 0x8, R0 ;  /* 0x00000008ff007819 */ /* 0x000fe40000011600 */
[----:B------:R-:W-:Y:S02]  /*21cb0*/  PRMT R119, R2, 0x5410, R3 ;  /* 0x0000541002777816 */ /* 0x000fe40000000003 */
[----:B------:R-:W-:Y:S02]  /*21cc0*/  SHF.R.U32.HI R2, RZ, 0x10, R134 ;  /* 0x00000010ff027819 */ /* 0x000fe40000011686 */
[----:B------:R-:W-:Y:S02]  /*21cd0*/  PRMT R118, R80, 0x5410, R0 ;  /* 0x0000541050767816 */ /* 0x000fe40000000000 */
[----:B------:R-:W-:Y:S02]  /*21ce0*/  F2FP.BF16.F32.PACK_AB R150, R172, R150 ;  /* 0x00000096ac96723e */ /* 0x000fe400000010ff */
[----:B------:R-:W-:Y:S02]  /*21cf0*/  SHF.R.U32.HI R3, RZ, 0x18, R134 ;  /* 0x00000018ff037819 */ /* 0x000fe40000011686 */
[----:B------:R-:W-:Y:S02]  /*21d00*/  LOP3.LUT R2, R2, 0xff, RZ, 0xc0, !PT ;  /* 0x000000ff02027812 */ /* 0x000fe400078ec0ff */
[----:B------:R-:W-:Y:S02]  /*21d10*/  PRMT R149, R150, 0x7632, R149 ;  /* 0x0000763296957816 */ /* 0x000fe40000000095 */
[----:B------:R-:W-:Y:S02]  /*21d20*/  PRMT R100, R2, 0x5410, R3 ;  /* 0x0000541002647816 */ /* 0x000fe40000000003 */
[----:B------:R-:W-:Y:S01]  /*21d30*/  LOP3.LUT R117, R132, 0xff, RZ, 0xc0, !PT ;  /* 0x000000ff84757812 */ /* 0x000fe200078ec0ff */
[-C--:B-1----:R-:W-:Y:S03]  /*21d40*/  HMMA.16816.F32.BF16 R52, R84, R88.reuse, R52 ;  /* 0x000000585434723c */ /* 0x082fe60000041834 */
[----:B------:R-:W-:Y:S02]  /*21d50*/  SHF.R.U32.HI R2, RZ, 0x8, R94 ;  /* 0x00000008ff027819 */ /* 0x000fe4000001165e */
[C---:B------:R-:W-:Y:S01]  /*21d60*/  LOP3.LUT R73, R166.reuse, 0xff, RZ, 0xc0, !PT ;  /* 0x000000ffa6497812 */ /* 0x040fe200078ec0ff */
[C---:B------:R-:W-:Y:S05]  /*21d70*/  HMMA.16816.F32.BF16 R56, R76.reuse, R88, R56 ;  /* 0x000000584c38723c */ /* 0x040fea0000041838 */
[----:B------:R-:W-:Y:S01]  /*21d80*/  PRMT R117, R117, 0x5410, R2 ;  /* 0x0000541075757816 */ /* 0x000fe20000000002 */
[-C--:B------:R-:W-:Y:S05]  /*21d90*/  HMMA.16816.F32.BF16 R60, R76, R90.reuse, R60 ;  /* 0x0000005a4c3c723c */ /* 0x080fea000004183c */
[----:B------:R-:W-:Y:S01]  /*21da0*/  SHF.R.U32.HI R2, RZ, 0x10, R166 ;  /* 0x00000010ff027819 */ /* 0x000fe200000116a6 */
[----:B------:R-:W-:Y:S01]  /*21db0*/  HMMA.16816.F32.BF16 R64, R84, R90, R64 ;  /* 0x0000005a5440723c */ /* 0x000fe20000041840 */
[----:B------:R-:W-:Y:S04]  /*21dc0*/  LDSM.16.MT88.4 R84, [R178+0x7000] ;  /* 0x00700000b254783b */ /* 0x000fe80000004200 */
[----:B------:R-:W-:Y:S02]  /*21dd0*/  LOP3.LUT R3, R166, 0xff, RZ, 0xc0, !PT ;  /* 0x000000ffa6037812 */ /* 0x000fe400078ec0ff */
[--C-:B------:R-:W-:Y:S04]  /*21de0*/  HSET2.LE.AND R74, R202, R131.reuse, PT ;  /* 0x00000083ca4a7233 */ /* 0x100fe80003803000 */
[--C-:B------:R-:W-:Y:S02]  /*21df0*/  HSET2.LE.AND R75, R201, R131.reuse, PT ;  /* 0x00000083c94b7233 */ /* 0x100fe40003803000 */
[--C-:B------:R-:W-:Y:S02]  /*21e00*/  SHF.R.U32.HI R93, RZ, 0x18, R132.reuse ;  /* 0x00000018ff5d7819 */ /* 0x100fe40000011684 */
[----:B------:R-:W-:Y:S02]  /*21e10*/  LOP3.LUT R74, R74, R127, RZ, 0xc0, !PT ;  /* 0x0000007f4a4a7212 */ /* 0x000fe400078ec0ff */
[----:B------:R-:W-:Y:S02]  /*21e20*/  LOP3.LUT R75, R75, R124, RZ, 0xc0, !PT ;  /* 0x0000007c4b4b7212 */ /* 0x000fe400078ec0ff */
[----:B------:R-:W-:Y:S02]  /*21e30*/  SHF.R.U32.HI R132, RZ, 0x10, R132 ;  /* 0x00000010ff847819 */ /* 0x000fe40000011684 */
[----:B------:R-:W-:Y:S02]  /*21e40*/  HSET2.LE.AND R79, R198, R131, PT ;  /* 0x00000083c64f7233 */ /* 0x000fe40003803000 */
[----:B------:R-:W-:Y:S02]  /*21e50*/  PRMT R89, R150, 0x5410, R149 ;  /* 0x0000541096597816 */ /* 0x000fe40000000095 */
[----:B------:R-:W-:Y:S02]  /*21e60*/  LOP3.LUT R98, R167, UR30, R200, 0x96, !PT ;  /* 0x0000001ea7627c12 */ /* 0x000fe4000f8e96c8 */
[----:B------:R-:W-:Y:S02]  /*21e70*/  LOP3.LUT R79, R79, R123, RZ, 0xc0, !PT ;  /* 0x0000007b4f4f7212 */ /* 0x000fe400078ec0ff */
[----:B------:R-:W-:Y:S02]  /*21e80*/  SHF.R.U32.HI R90, RZ, 0x18, R139 ;  /* 0x00000018ff5a7819 */ /* 0x000fe4000001168b */
[----:B------:R-:W-:Y:S02]  /*21e90*/  SHF.R.U32.HI R88, RZ, 0x10, R98 ;  /* 0x00000010ff587819 */ /* 0x000fe40000011662 */
[----:B------:R-:W-:Y:S02]  /*21ea0*/  LOP3.LUT R91, R139, 0xff, RZ, 0xc0, !PT ;  /* 0x000000ff8b5b7812 */ /* 0x000fe400078ec0ff */
[----:B--2---:R-:W-:Y:S04]  /*21eb0*/  F2FP.BF16.F32.PACK_AB R146, R170, R171 ;  /* 0x000000abaa92723e */ /* 0x004fe800000010ff */
[----:B------:R-:W-:Y:S01]  /*21ec0*/  PRMT R145, R146, 0x7632, R145 ;  /* 0x0000763292917816 */ /* 0x000fe20000000091 */
[----:B----4-:R-:W-:Y:S02]  /*21ed0*/  @!P4 HFMA2.BF16_V2 R136, -RZ.H0_H0, RZ.H0_H0, -R112.H0_H0 ;  /* 0x200000ffff88c231 */ /* 0x010fe40000340970 */
[----:B---3--:R-:W-:Y:S03]  /*21ee0*/  @!P5 HFMA2.BF16_V2 R96, -RZ.H0_H0, RZ.H0_H0, -R151.H0_H0 ;  /* 0x200000ffff60d231 */ /* 0x008fe60000340997 */
[----:B------:R-:W-:Y:S01]  /*21ef0*/  @!P4 STL.S16 [R1+0x40], R136 ;  /* 0x000040880100c387 */ /* 0x000fe20000100600 */
[----:B------:R-:W-:Y:S03]  /*21f00*/  PRMT R0, R136, 0x7610, R0 ;  /* 0x0000761088007816 */ /* 0x000fe60000000000 */
[----:B------:R1:W-:Y:S01]  /*21f10*/  @!P5 STL.S16 [R1+0x3c], R96 ;  /* 0x00003c600100d387 */ /* 0x0003e20000100600 */
[----:B------:R-:W-:Y:S01]  /*21f20*/  PRMT R80, R96, 0x7610, R80 ;  /* 0x0000761060507816 */ /* 0x000fe20000000050 */
[----:B------:R-:W-:Y:S02]  /*21f30*/  @!P1 HFMA2.BF16_V2 R135, -RZ.H0_H0, RZ.H0_H0, -R150.H0_H0 ;  /* 0x200000ffff879231 */ /* 0x000fe40000340996 */
[----:B------:R2:W3:Y:S03]  /*21f40*/  LDL.S16 R133, [R1+0x34] ;  /* 0x0000340001857983 */ /* 0x0004e60000100600 */
[----:B------:R-:W-:Y:S01]  /*21f50*/  PRMT R102, R135, 0x7610, R102 ;  /* 0x0000761087667816 */ /* 0x000fe20000000066 */
[----:B------:R-:W-:Y:S03]  /*21f60*/  @!P1 STL.S16 [R1+0x38], R135 ;  /* 0x0000388701009387 */ /* 0x000fe60000100600 */
[----:B------:R-:W-:Y:S02]  /*21f70*/  @!P1 PRMT R150, R102, 0x5410, RZ ;  /* 0x0000541066969816 */ /* 0x000fe400000000ff */
[--C-:B------:R-:W-:Y:S02]  /*21f80*/  HSET2.LE.AND R102, R117, R131.reuse, PT ;  /* 0x0000008375667233 */ /* 0x100fe40003803000 */
[----:B-1----:R-:W-:Y:S02]  /*21f90*/  PRMT R96, R112, 0x5410, R151 ;  /* 0x0000541070607816 */ /* 0x002fe40000000097 */
[----:B------:R-:W-:Y:S02]  /*21fa0*/  @!P4 PRMT R112, R0, 0x5410, RZ ;  /* 0x000054100070c816 */ /* 0x000fe400000000ff */
[----:B------:R-:W-:Y:S02]  /*21fb0*/  LOP3.LUT R0, R95, 0xff, RZ, 0xc0, !PT ;  /* 0x000000ff5f007812 */ /* 0x000fe400078ec0ff */
[----:B------:R-:W-:Y:S01]  /*21fc0*/  @!P5 PRMT R151, R80, 0x5410, RZ ;  /* 0x000054105097d816 */ /* 0x000fe200000000ff */
[----:B------:R-:W-:Y:S01]  /*21fd0*/  STG.E.U16 desc[UR26][R164.64+0x5e], R112 ;  /* 0x00005e70a4007986 */ /* 0x000fe2000c10151a */
[----:B------:R-:W-:Y:S02]  /*21fe0*/  PRMT R101, R0, 0x5410, R99 ;  /* 0x0000541000657816 */ /* 0x000fe40000000063 */
[----:B------:R-:W-:Y:S01]  /*21ff0*/  LOP3.LUT R0, R166, 0xffff, RZ, 0xc0, !PT ;  /* 0x0000ffffa6007812 */ /* 0x000fe200078ec0ff */
[----:B------:R-:W1:Y:S01]  /*22000*/  LDSM.16.MT88.4 R80, [R177+0x7000] ;  /* 0x00700000b150783b */ /* 0x000e620000004200 */
[----:B------:R-:W-:Y:S02]  /*22010*/  ISETP.LE.U32.AND P5, PT, R3, UR12, PT ;  /* 0x0000000c03007c0c */ /* 0x000fe4000bfa3070 */
[----:B------:R-:W-:Y:S02]  /*22020*/  SHF.R.U32.HI R72, RZ, 0x8, R0 ;  /* 0x00000008ff487819 */ /* 0x000fe40000011600 */
[----:B------:R-:W-:Y:S02]  /*22030*/  LOP3.LUT R0, R2, 0xff, RZ, 0xc0, !PT ;  /* 0x000000ff02007812 */ /* 0x000fe400078ec0ff */
[--C-:B------:R-:W-:Y:S01]  /*22040*/  HSET2.LE.AND R2, R100, R131.reuse, PT ;  /* 0x0000008364027233 */ /* 0x100fe20003803000 */
[----:B------:R-:W-:Y:S01]  /*22050*/  STG.E.U16 desc[UR26][R164.64+0x60], R151 ;  /* 0x00006097a4007986 */ /* 0x000fe2000c10151a */
[----:B------:R-:W-:Y:S02]  /*22060*/  PRMT R142, R73, 0x5410, R72 ;  /* 0x00005410498e7816 */ /* 0x000fe40000000048 */
[--C-:B------:R-:W-:Y:S01]  /*22070*/  HSET2.LE.AND R73, R119, R131.reuse, PT ;  /* 0x0000008377497233 */ /* 0x100fe20003803000 */
[----:B------:R-:W-:Y:S01]  /*22080*/  STG.E.U16 desc[UR26][R162.64+0x60], R150 ;  /* 0x00006096a2007986 */ /* 0x000fe2000c10151a */
[--C-:B------:R-:W-:Y:S02]  /*22090*/  HSET2.LE.AND R72, R122, R131.reuse, PT ;  /* 0x000000837a487233 */ /* 0x100fe40003803000 */
[--C-:B------:R-:W-:Y:S02]  /*220a0*/  SHF.R.U32.HI R3, RZ, 0x18, R166.reuse ;  /* 0x00000018ff037819 */ /* 0x100fe400000116a6 */
[----:B------:R-:W-:Y:S02]  /*220b0*/  LOP3.LUT R73, R73, R126, RZ, 0xc0, !PT ;  /* 0x0000007e49497212 */ /* 0x000fe400078ec0ff */
[----:B------:R-:W-:Y:S02]  /*220c0*/  LOP3.LUT R72, R72, R125, RZ, 0xc0, !PT ;  /* 0x0000007d48487212 */ /* 0x000fe400078ec0ff */
[----:B------:R-:W-:Y:S01]  /*220d0*/  PRMT R143, R0, 0x5410, R3 ;  /* 0x00005410008f7816 */ /* 0x000fe20000000003 */
[----:B------:R-:W-:Y:S01]  /*220e0*/  LDSM.16.MT88.4 R124, [R180+0x7800] ;  /* 0x00780000b47c783b */ /* 0x000fe20000004200 */
[--C-:B------:R-:W-:Y:S02]  /*220f0*/  HSET2.LE.AND R0, R118, R131.reuse, PT ;  /* 0x0000008376007233 */ /* 0x100fe40003803000 */
[--C-:B------:R-:W-:Y:S02]  /*22100*/  HSET2.LE.AND R3, R199, R131.reuse, PT ;  /* 0x00000083c7037233 */ /* 0x100fe40003803000 */
[----:B------:R-:W-:Y:S02]  /*22110*/  LOP3.LUT R77, R2, R129, RZ, 0xc0, !PT ;  /* 0x00000081024d7212 */ /* 0x000fe400078ec0ff */
[----:B------:R-:W-:Y:S01]  /*22120*/  LOP3.LUT R2, R132, 0xff, RZ, 0xc0, !PT ;  /* 0x000000ff84027812 */ /* 0x000fe200078ec0ff */
[----:B------:R-:W-:Y:S01]  /*22130*/  LDSM.16.MT88.4 R116, [R178+0x7800] ;  /* 0x00780000b274783b */ /* 0x000fe20000004200 */
[----:B------:R-:W-:Y:S02]  /*22140*/  LOP3.LUT R78, R3, R92, RZ, 0xc0, !PT ;  /* 0x0000005c034e7212 */ /* 0x000fe400078ec0ff */
[----:B------:R-:W-:Y:S02]  /*22150*/  LOP3.LUT R76, R0, R128, RZ, 0xc0, !PT ;  /* 0x00000080004c7212 */ /* 0x000fe400078ec0ff */
[----:B------:R-:W-:Y:S02]  /*22160*/  ISETP.LE.U32.AND P1, PT, R2, UR12, PT ;  /* 0x0000000c02007c0c */ /* 0x000fe4000bf23070 */
[----:B------:R-:W-:Y:S02]  /*22170*/  ISETP.LE.U32.AND P4, PT, R93, UR12, PT ;  /* 0x0000000c5d007c0c */ /* 0x000fe4000bf83070 */
[----:B------:R-:W4:Y:S01]  /*22180*/  LDSM.16.MT88.4 R92, [R180+0x7000] ;  /* 0x00700000b45c783b */ /* 0x000f220000004200 */
[-C--:B-1----:R-:W-:Y:S05]  /*22190*/  HMMA.16816.F32.BF16 R4, R72, R80.reuse, R4 ;  /* 0x000000504804723c */ /* 0x082fea0000041804 */
[----:B------:R-:W-:Y:S01]  /*221a0*/  SHF.R.U32.HI R0, RZ, 0x10, R166 ;  /* 0x00000010ff007819 */ /* 0x000fe200000116a6 */
[C---:B------:R-:W-:Y:S05]  /*221b0*/  HMMA.16816.F32.BF16 R8, R76.reuse, R80, R8 ;  /* 0x000000504c08723c */ /* 0x040fea0000041808 */
[----:B------:R-:W-:Y:S01]  /*221c0*/  SHF.R.U32.HI R2, RZ, 0x10, R139 ;  /* 0x00000010ff027819 */ /* 0x000fe2000001168b */
[-C--:B------:R-:W-:Y:S05]  /*221d0*/  HMMA.16816.F32.BF16 R12, R76, R82.reuse, R12 ;  /* 0x000000524c0c723c */ /* 0x080fea000004180c */
[----:B------:R-:W-:Y:S01]  /*221e0*/  LOP3.LUT R0, R0, 0xff, RZ, 0xc0, !PT ;  /* 0x000000ff00007812 */ /* 0x000fe200078ec0ff */
[C---:B------:R-:W-:Y:S05]  /*221f0*/  HMMA.16816.F32.BF16 R16, R72.reuse, R82, R16 ;  /* 0x000000524810723c */ /* 0x040fea0000041810 */
[----:B------:R-:W-:Y:S02]  /*22200*/  LOP3.LUT R3, R2, 0xff, RZ, 0xc0, !PT ;  /* 0x000000ff02037812 */ /* 0x000fe400078ec0ff */
[----:B------:R-:W-:Y:S04]  /*22210*/  LOP3.LUT R80, R98, 0xffff, RZ, 0xc0, !PT ;  /* 0x0000ffff62507812 */ /* 0x000fe800078ec0ff */
[----:B------:R-:W-:Y:S02]  /*22220*/  PRMT R3, R3, 0x5410, R90 ;  /* 0x0000541003037816 */ /* 0x000fe4000000005a */
[----:B------:R-:W-:Y:S02]  /*22230*/  SHF.R.U32.HI R2, RZ, 0x8, R80 ;  /* 0x00000008ff027819 */ /* 0x000fe40000011650 */
[--C-:B------:R-:W-:Y:S02]  /*22240*/  HSET2.LE.AND R103, R101, R131.reuse, PT ;  /* 0x0000008365677233 */ /* 0x100fe40003803000 */
[--C-:B------:R-:W-:Y:S02]  /*22250*/  HSET2.LE.AND R101, R3, R131.reuse, PT ;  /* 0x0000008303657233 */ /* 0x100fe40003803000 */
[----:B------:R-:W-:Y:S01]  /*22260*/  F2FP.BF16.F32.PACK_AB R3, R168, R169 ;  /* 0x000000a9a803723e */ /* 0x000fe200000010ff */
[-C--:B----4-:R-:W-:Y:S03]  /*22270*/  HMMA.16816.F32.BF16 R20, R72, R92.reuse, R20 ;  /* 0x0000005c4814723c */ /* 0x090fe60000041814 */
[----:B------:R-:W-:Y:S02]  /*22280*/  LOP3.LUT R101, R101, R97, RZ, 0xc0, !PT ;  /* 0x0000006165657212 */ /* 0x000fe400078ec0ff */
[----:B------:R-:W-:Y:S01]  /*22290*/  PRMT R144, R3, 0x7632, R144 ;  /* 0x0000763203907816 */ /* 0x000fe20000000090 */
[C---:B------:R-:W-:Y:S05]  /*222a0*/  HMMA.16816.F32.BF16 R24, R76.reuse, R92, R24 ;  /* 0x0000005c4c18723c */ /* 0x040fea0000041818 */
[--C-:B------:R-:W-:Y:S01]  /*222b0*/  HSET2.LE.AND R142, R142, R131.reuse, PT ;  /* 0x000000838e8e7233 */ /* 0x100fe20003803000 */
[-C--:B------:R-:W-:Y:S05]  /*222c0*/  HMMA.16816.F32.BF16 R28, R76, R94.reuse, R28 ;  /* 0x0000005e4c1c723c */ /* 0x080fea000004181c */
[----:B------:R-:W-:Y:S01]  /*222d0*/  HSET2.LE.AND R143, R143, R131, PT ;  /* 0x000000838f8f7233 */ /* 0x000fe20003803000 */
[C---:B------:R-:W-:Y:S06]  /*222e0*/  HMMA.16816.F32.BF16 R32, R72.reuse, R94, R32 ;  /* 0x0000005e4820723c */ /* 0x040fec0000041820 */
[-C--:B------:R-:W-:Y:S06]  /*222f0*/  HMMA.16816.F32.BF16 R36, R72, R84.reuse, R36 ;  /* 0x000000544824723c */ /* 0x080fec0000041824 */
[C---:B------:R-:W-:Y:S06]  /*22300*/  HMMA.16816.F32.BF16 R40, R76.reuse, R84, R40 ;  /* 0x000000544c28723c */ /* 0x040fec0000041828 */
[-C--:B------:R-:W-:Y:S05]  /*22310*/  HMMA.16816.F32.BF16 R44, R76, R86.reuse, R44 ;  /* 0x000000564c2c723c */ /* 0x080fea000004182c */
[----:B------:R-:W-:Y:S01]  /*22320*/  PRMT R84, R146, 0x5410, R145 ;  /* 0x0000541092547816 */ /* 0x000fe20000000091 */
[C---:B------:R-:W-:Y:S05]  /*22330*/  HMMA.16816.F32.BF16 R48, R72.reuse, R86, R48 ;  /* 0x000000564830723c */ /* 0x040fea0000041830 */
[----:B------:R-:W-:Y:S01]  /*22340*/  LOP3.LUT R103, R103, R84, RZ, 0xc0, !PT ;  /* 0x0000005467677212 */ /* 0x000fe200078ec0ff */
[----:B---3--:R-:W-:Y:S05]  /*22350*/  @!P2 HFMA2.BF16_V2 R133, -RZ.H0_H0, RZ.H0_H0, -R149.H0_H0 ;  /* 0x200000ffff85a231 */ /* 0x008fea0000340995 */
[----:B------:R-:W-:Y:S01]  /*22360*/  @!P2 STL.S16 [R1+0x34], R133 ;  /* 0x000034850100a387 */ /* 0x000fe20000100600 */
[----:B------:R-:W-:Y:S03]  /*22370*/  PRMT R99, R133, 0x7610, R99 ;  /* 0x0000761085637816 */ /* 0x000fe60000000063 */
[----:B------:R2:W3:Y:S01]  /*22380*/  LDL.S16 R100, [R1+0x30] ;  /* 0x0000300001647983 */ /* 0x0004e20000100600 */
[----:B------:R-:W-:Y:S02]  /*22390*/  @!P2 PRMT R149, R99, 0x5410, RZ ;  /* 0x000054106395a816 */ /* 0x000fe400000000ff */
[----:B------:R-:W-:Y:S01]  /*223a0*/  ISETP.LE.U32.AND P2, PT, R0, UR12, PT ;  /* 0x0000000c00007c0c */ /* 0x000fe2000bf43070 */
[----:B------:R-:W-:Y:S01]  /*223b0*/  LDSM.16.MT88.4 R132, [R177+0x7800] ;  /* 0x00780000b184783b */ /* 0x000fe20000004200 */
[----:B------:R-:W-:Y:S02]  /*223c0*/  LOP3.LUT R0, R139, 0xffff, RZ, 0xc0, !PT ;  /* 0x0000ffff8b007812 */ /* 0x000fe400078ec0ff */
[----:B------:R-:W-:Y:S02]  /*223d0*/  LOP3.LUT R99, R98, 0xff, RZ, 0xc0, !PT ;  /* 0x000000ff62637812 */ /* 0x000fe400078ec0ff */
[----:B------:R-:W-:Y:S02]  /*223e0*/  SHF.R.U32.HI R81, RZ, 0x8, R0 ;  /* 0x00000008ff517819 */ /* 0x000fe40000011600 */
[----:B------:R-:W-:Y:S01]  /*223f0*/  LOP3.LUT R0, R88, 0xff, RZ, 0xc0, !PT ;  /* 0x000000ff58007812 */ /* 0x000fe200078ec0ff */
[----:B------:R-:W-:Y:S01]  /*22400*/  STG.E.U16 desc[UR26][R162.64+0x62], R149 ;  /* 0x00006295a2007986 */ /* 0x000fe2000c10151a */
[----:B------:R-:W-:Y:S02]  /*22410*/  PRMT R88, R148, 0x5410, R147 ;  /* 0x0000541094587816 */ /* 0x000fe40000000093 */
[----:B------:R-:W-:Y:S02]  /*22420*/  PRMT R91, R91, 0x5410, R81 ;  /* 0x000054105b5b7816 */ /* 0x000fe40000000051 */
[----:B------:R-:W1:Y:S01]  /*22430*/  LDSM.16.MT88.4 R80, [R179+0x7000] ;  /* 0x00700000b350783b */ /* 0x000e620000004200 */
[----:B------:R-:W-:Y:S02]  /*22440*/  SHF.R.U32.HI R98, RZ, 0x18, R98 ;  /* 0x00000018ff627819 */ /* 0x000fe40000011662 */
[----:B------:R-:W-:Y:S02]  /*22450*/  LOP3.LUT R102, R102, R88, RZ, 0xc0, !PT ;  /* 0x0000005866667212 */ /* 0x000fe400078ec0ff */
[----:B------:R-:W-:Y:S02]  /*22460*/  PRMT R98, R0, 0x5410, R98 ;  /* 0x0000541000627816 */ /* 0x000fe40000000062 */
[----:B------:R-:W-:Y:S01]  /*22470*/  LOP3.LUT R0, R166, 0xffff, RZ, 0xc0, !PT ;  /* 0x0000ffffa6007812 */ /* 0x000fe200078ec0ff */
[----:B------:R-:W4:Y:S01]  /*22480*/  MUFU.EX2 R167, R251 ;  /* 0x000000fb00a77308 */ /* 0x000f220000000800 */
[----:B------:R-:W-:Y:S02]  /*22490*/  SHF.R.U32.HI R166, RZ, 0x18, R166 ;  /* 0x00000018ffa67819 */ /* 0x000fe400000116a6 */
[----:B------:R-:W-:Y:S02]  /*224a0*/  PRMT R2, R99, 0x5410, R2 ;  /* 0x0000541063027816 */ /* 0x000fe40000000002 */
[----:B------:R-:W-:Y:S02]  /*224b0*/  SHF.R.U32.HI R0, RZ, 0x8, R0 ;  /* 0x00000008ff007819 */ /* 0x000fe40000011600 */
[--C-:B------:R-:W-:Y:S02]  /*224c0*/  HSET2.LE.AND R141, R98, R131.reuse, PT ;  /* 0x00000083628d7233 */ /* 0x100fe40003803000 */
[----:B------:R-:W-:Y:S02]  /*224d0*/  LOP3.LUT R0, R0, 0xffff, RZ, 0xc0, !PT ;  /* 0x0000ffff00007812 */ /* 0x000fe400078ec0ff */
[--C-:B------:R-:W-:Y:S02]  /*224e0*/  HSET2.LE.AND R140, R2, R131.reuse, PT ;  /* 0x00000083028c7233 */ /* 0x100fe40003803000 */
[----:B------:R-:W-:Y:S03]  /*224f0*/  LOP3.LUT R141, R141, R89, RZ, 0xc0, !PT ;  /* 0x000000598d8d7212 */ /* 0x000fe600078ec0ff */
[----:B------:R-:W-:Y:S02]  /*22500*/  LOP3.LUT R140, R140, R96, RZ, 0xc0, !PT ;  /* 0x000000608c8c7212 */ /* 0x000fe400078ec0ff */
[----:B----4-:R-:W-:Y:S01]  /*22510*/  F2FP.BF16.F32.PACK_AB R2, R157, R167 ;  /* 0x000000a79d02723e */ /* 0x010fe200000010ff */
[-C--:B-1----:R-:W-:Y:S06]  /*22520*/  HMMA.16816.F32.BF16 R52, R72, R80.reuse, R52 ;  /* 0x000000504834723c */ /* 0x082fec0000041834 */
[C---:B------:R-:W-:Y:S06]  /*22530*/  HMMA.16816.F32.BF16 R56, R76.reuse, R80, R56 ;  /* 0x000000504c38723c */ /* 0x040fec0000041838 */
[-C--:B------:R-:W-:Y:S05]  /*22540*/  HMMA.16816.F32.BF16 R60, R76, R82.reuse, R60 ;  /* 0x000000524c3c723c */ /* 0x080fea000004183c */
[----:B------:R-:W-:Y:S01]  /*22550*/  PRMT R80, R3, 0x5410, R144 ;  /* 0x0000541003507816 */ /* 0x000fe20000000090 */
[----:B------:R-:W-:Y:S05]  /*22560*/  HMMA.16816.F32.BF16 R64, R72, R82, R64 ;  /* 0x000000524840723c */ /* 0x000fea0000041840 */
[----:B------:R-:W-:Y:S02]  /*22570*/  LOP3.LUT R142, R142, R80, RZ, 0xc0, !PT ;  /* 0x000000508e8e7212 */ /* 0x000fe400078ec0ff */
[----:B------:R-:W-:Y:S04]  /*22580*/  IMAD.MOV.U32 R73, RZ, RZ, R70 ;  /* 0x000000ffff497224 */ /* 0x000fe800078e0046 */
[----:B------:R-:W-:Y:S02]  /*22590*/  IMAD.MOV.U32 R72, RZ, RZ, R71 ;  /* 0x000000ffff487224 */ /* 0x000fe400078e0047 */
[----:B---3--:R-:W-:Y:S05]  /*225a0*/  @!P6 HFMA2.BF16_V2 R100, -RZ.H0_H0, RZ.H0_H0, -R148.H0_H0 ;  /* 0x200000ffff64e231 */ /* 0x008fea0000340994 */
[----:B------:R1:W-:Y:S01]  /*225b0*/  @!P6 STL.S16 [R1+0x30], R100 ;  /* 0x000030640100e387 */ /* 0x0003e20000100600 */
[----:B------:R-:W-:Y:S03]  /*225c0*/  PRMT R90, R100, 0x7610, R90 ;  /* 0x00007610645a7816 */ /* 0x000fe6000000005a */
[----:B------:R2:W5:Y:S01]  /*225d0*/  LDL.LU R176, [R1+0x16c] ;  /* 0x00016c0001b07983 */ /* 0x0005620000300800 */
[----:B------:R-:W-:Y:S02]  /*225e0*/  @!P6 PRMT R148, R90, 0x5410, RZ ;  /* 0x000054105a94e816 */ /* 0x000fe400000000ff */
[----:B------:R-:W-:Y:S01]  /*225f0*/  ISETP.LE.U32.AND P6, PT, R0, UR12, PT ;  /* 0x0000000c00007c0c */ /* 0x000fe2000bfc3070 */
[----:B------:R2:W3:Y:S01]  /*22600*/  LDL.S16 R90, [R1+0x2c] ;  /* 0x00002c00015a7983 */ /* 0x0004e20000100600 */
[C---:B------:R-:W-:Y:S03]  /*22610*/  PRMT R0, R2.reuse, 0x7632, R0 ;  /* 0x0000763202007816 */ /* 0x040fe60000000000 */
[----:B------:R2:W4:Y:S01]  /*22620*/  LDL.S16 R201, [R1+0x28] ;  /* 0x0000280001c97983 */ /* 0x0005220000100600 */
[----:B------:R-:W-:Y:S03]  /*22630*/  PRMT R76, R2, 0x5410, R0 ;  /* 0x00005410024c7816 */ /* 0x000fe60000000000 */
[----:B------:R2:W2:Y:S01]  /*22640*/  LDL.S16 R200, [R1+0x24] ;  /* 0x0000240001c87983 */ /* 0x0004a20000100600 */
[----:B------:R-:W-:Y:S03]  /*22650*/  LOP3.LUT R143, R143, R76, RZ, 0xc0, !PT ;  /* 0x0000004c8f8f7212 */ /* 0x000fe600078ec0ff */
[----:B------:R2:W2:Y:S04]  /*22660*/  LDL.S16 R199, [R1+0x20] ;  /* 0x0000200001c77983 */ /* 0x0004a80000100600 */
[----:B------:R2:W2:Y:S01]  /*22670*/  LDL.S16 R198, [R1+0x1c] ;  /* 0x00001c0001c67983 */ /* 0x0004a20000100600 */
[----:B-1----:R-:W-:Y:S03]  /*22680*/  HSET2.LE.AND R100, R91, R131, PT ;  /* 0x000000835b647233 */ /* 0x002fe60003803000 */
[----:B------:R1:W2:Y:S02]  /*22690*/  LDL.S16 R197, [R1+0x18] ;  /* 0x0000180001c57983 */ /* 0x0002a40000100600 */
[----:B------:R-:W-:Y:S02]  /*226a0*/  LOP3.LUT R100, R100, R130, RZ, 0xc0, !PT ;  /* 0x0000008264647212 */ /* 0x000fe400078ec0ff */
[----:B------:R1:W2:Y:S04]  /*226b0*/  LDL.S16 R196, [R1] ;  /* 0x0000000001c47983 */ /* 0x0002a80000100600 */
[----:B------:R-:W-:Y:S01]  /*226c0*/  STG.E.U16 desc[UR26][R158.64+0x70], R148 ;  /* 0x000070949e007986 */ /* 0x000fe2000c10151a */
[-C--:B------:R-:W-:Y:S03]  /*226d0*/  HMMA.16816.F32.BF16 R136, R100, R132.reuse, R4 ;  /* 0x000000846488723c */ /* 0x080fe60000041804 */
[----:B------:R-:W1:Y:S03]  /*226e0*/  LDSM.16.MT88.4 R4, [R179+0x7800] ;  /* 0x00780000b304783b */ /* 0x000e660000004200 */
[C---:B------:R-:W-:Y:S06]  /*226f0*/  HMMA.16816.F32.BF16 R108, R140.reuse, R132, R8 ;  /* 0x000000848c6c723c */ /* 0x040fec0000041808 */
[-C--:B------:R-:W-:Y:S06]  /*22700*/  HMMA.16816.F32.BF16 R104, R140, R134.reuse, R12 ;  /* 0x000000868c68723c */ /* 0x080fec000004180c */
[C---:B------:R-:W-:Y:S06]  /*22710*/  HMMA.16816.F32.BF16 R132, R100.reuse, R134, R16 ;  /* 0x000000866484723c */ /* 0x040fec0000041810 */
[-C--:B------:R-:W-:Y:S06]  /*22720*/  HMMA.16816.F32.BF16 R128, R100, R124.reuse, R20 ;  /* 0x0000007c6480723c */ /* 0x080fec0000041814 */
[C---:B------:R-:W-:Y:S06]  /*22730*/  HMMA.16816.F32.BF16 R96, R140.reuse, R124, R24 ;  /* 0x0000007c8c60723c */ /* 0x040fec0000041818 */
[-C--:B------:R-:W-:Y:S06]  /*22740*/  HMMA.16816.F32.BF16 R92, R140, R126.reuse, R28 ;  /* 0x0000007e8c5c723c */ /* 0x080fec000004181c */
[C---:B------:R-:W-:Y:S06]  /*22750*/  HMMA.16816.F32.BF16 R124, R100.reuse, R126, R32 ;  /* 0x0000007e647c723c */ /* 0x040fec0000041820 */
[-C--:B------:R-:W-:Y:S05]  /*22760*/  HMMA.16816.F32.BF16 R120, R100, R116.reuse, R36 ;  /* 0x000000746478723c */ /* 0x080fea0000041824 */
[----:B---3--:R-:W-:Y:S02]  /*22770*/  @!P3 HFMA2.BF16_V2 R90, -RZ.H0_H0, RZ.H0_H0, -R147.H0_H0 ;  /* 0x200000ffff5ab231 */ /* 0x008fe40000340993 */
[----:B----4-:R-:W-:Y:S03]  /*22780*/  @!P1 HFMA2.BF16_V2 R201, -RZ.H0_H0, RZ.H0_H0, -R146.H0_H0 ;  /* 0x200000ffffc99231 */ /* 0x010fe60000340992 */
[----:B------:R3:W-:Y:S01]  /*22790*/  @!P3 STL.S16 [R1+0x2c], R90 ;  /* 0x00002c5a0100b387 */ /* 0x0007e20000100600 */
[----:B------:R-:W-:Y:S01]  /*227a0*/  PRMT R14, R90, 0x7610, R14 ;  /* 0x000076105a0e7816 */ /* 0x000fe2000000000e */
[----:B--2---:R-:W-:Y:S02]  /*227b0*/  @!P4 HFMA2.BF16_V2 R200, -RZ.H0_H0, RZ.H0_H0, -R145.H0_H0 ;  /* 0x200000ffffc8c231 */ /* 0x004fe40000340991 */
[----:B------:R-:W-:Y:S01]  /*227c0*/  @!P1 STL.S16 [R1+0x28], R201 ;  /* 0x000028c901009387 */ /* 0x000fe20000100600 */
[----:B------:R-:W-:Y:S02]  /*227d0*/  @!P3 PRMT R147, R14, 0x5410, RZ ;  /* 0x000054100e93b816 */ /* 0x000fe400000000ff */
[----:B------:R-:W-:Y:S01]  /*227e0*/  ISETP.LE.U32.AND P3, PT, R166, UR12, PT ;  /* 0x0000000ca6007c0c */ /* 0x000fe2000bf63070 */
[----:B------:R-:W-:Y:S01]  /*227f0*/  @!P4 STL.S16 [R1+0x24], R200 ;  /* 0x000024c80100c387 */ /* 0x000fe20000100600 */
[----:B------:R-:W-:Y:S01]  /*22800*/  @!P5 HFMA2.BF16_V2 R199, -RZ.H0_H0, RZ.H0_H0, -R3.H0_H0 ;  /* 0x200000ffffc7d231 */ /* 0x000fe20000340903 */
[----:B------:R-:W-:Y:S01]  /*22810*/  PRMT R13, R201, 0x7610, R13 ;  /* 0x00007610c90d7816 */ /* 0x000fe2000000000d */
[----:B------:R-:W-:Y:S01]  /*22820*/  @!P6 HFMA2.BF16_V2 R198, -RZ.H0_H0, RZ.H0_H0, -R144.H0_H0 ;  /* 0x200000ffffc6e231 */ /* 0x000fe20000340990 */
[----:B------:R-:W-:Y:S01]  /*22830*/  STG.E.U16 desc[UR26][R158.64+0x72], R147 ;  /* 0x000072939e007986 */ /* 0x000fe2000c10151a */
[----:B------:R-:W-:Y:S01]  /*22840*/  PRMT R12, R200, 0x7610, R12 ;  /* 0x00007610c80c7816 */ /* 0x000fe2000000000c */
[----:B------:R-:W-:Y:S02]  /*22850*/  @!P2 HFMA2.BF16_V2 R197, -RZ.H0_H0, RZ.H0_H0, -R2.H0_H0 ;  /* 0x200000ffffc5a231 */ /* 0x000fe40000340902 */
[----:B------:R-:W-:Y:S01]  /*22860*/  @!P5 STL.S16 [R1+0x20], R199 ;  /* 0x000020c70100d387 */ /* 0x000fe20000100600 */
[----:B------:R-:W-:Y:S02]  /*22870*/  @!P1 PRMT R146, R13, 0x5410, RZ ;  /* 0x000054100d929816 */ /* 0x000fe400000000ff */
[----:B------:R-:W-:Y:S01]  /*22880*/  @!P4 PRMT R145, R12, 0x5410, RZ ;  /* 0x000054100c91c816 */ /* 0x000fe200000000ff */
[----:B------:R-:W-:Y:S01]  /*22890*/  @!P6 STL.S16 [R1+0x1c], R198 ;  /* 0x00001cc60100e387 */ /* 0x000fe20000100600 */
[----:B------:R-:W-:Y:S01]  /*228a0*/  @!P3 HFMA2.BF16_V2 R196, -RZ.H0_H0, RZ.H0_H0, -R0.H0_H0 ;  /* 0x200000ffffc4b231 */ /* 0x000fe20000340900 */
[----:B------:R-:W-:Y:S02]  /*228b0*/  PRMT R11, R199, 0x7610, R11 ;  /* 0x00007610c70b7816 */ /* 0x000fe4000000000b */
[----:B------:R-:W-:Y:S01]  /*228c0*/  STG.E.U16 desc[UR26][R160.64+0x70], R146 ;  /* 0x00007092a0007986 */ /* 0x000fe2000c10151a */
[C---:B---3--:R-:W-:Y:S01]  /*228d0*/  HMMA.16816.F32.BF16 R88, R140.reuse, R116, R40 ;  /* 0x000000748c58723c */ /* 0x048fe20000041828 */
[----:B------:R-:W-:Y:S01]  /*228e0*/  ISETP.LT.AND P1, PT, RZ, UR16, PT ;  /* 0x00000010ff007c0c */ /* 0x000fe2000bf21270 */
[----:B------:R-:W-:Y:S01]  /*228f0*/  UIADD3 UR16, UR16, -0x1, URZ ;  /* 0xffffffff10107890 */ /* 0x000fe2000fffe03f */
[----:B------:R-:W-:Y:S01]  /*22900*/  STG.E.U16 desc[UR26][R160.64+0x72], R145 ;  /* 0x00007291a0007986 */ /* 0x000fe2000c10151a */
[----:B------:R-:W-:Y:S02]  /*22910*/  PRMT R10, R198, 0x7610, R10 ;  /* 0x00007610c60a7816 */ /* 0x000fe4000000000a */
[-C--:B------:R-:W-:Y:S01]  /*22920*/  HMMA.16816.F32.BF16 R84, R140, R118.reuse, R44 ;  /* 0x000000768c54723c */ /* 0x080fe2000004182c */
[----:B------:R-:W-:Y:S04]  /*22930*/  @!P2 STL.S16 [R1+0x18], R197 ;  /* 0x000018c50100a387 */ /* 0x000fe80000100600 */
[----:B------:R-:W-:Y:S01]  /*22940*/  @!P5 PRMT R3, R11, 0x5410, RZ ;  /* 0x000054100b03d816 */ /* 0x000fe200000000ff */
[C---:B------:R-:W-:Y:S01]  /*22950*/  HMMA.16816.F32.BF16 R116, R100.reuse, R118, R48 ;  /* 0x000000766474723c */ /* 0x040fe20000041830 */
[----:B------:R-:W-:Y:S04]  /*22960*/  @!P3 STL.S16 [R1], R196 ;  /* 0x000000c40100b387 */ /* 0x000fe80000100600 */
[----:B------:R-:W-:Y:S01]  /*22970*/  @!P6 PRMT R144, R10, 0x5410, RZ ;  /* 0x000054100a90e816 */ /* 0x000fe200000000ff */
[-C--:B-1----:R-:W-:Y:S01]  /*22980*/  HMMA.16816.F32.BF16 R112, R100, R4.reuse, R52 ;  /* 0x000000046470723c */ /* 0x082fe20000041834 */
[----:B------:R1:W-:Y:S04]  /*22990*/  STG.E.U16 desc[UR26][R164.64+0x6e], R3 ;  /* 0x00006e03a4007986 */ /* 0x0003e8000c10151a */
[----:B------:R-:W-:Y:S01]  /*229a0*/  PRMT R9, R197, 0x7610, R9 ;  /* 0x00007610c5097816 */ /* 0x000fe20000000009 */
[C---:B------:R-:W-:Y:S01]  /*229b0*/  HMMA.16816.F32.BF16 R80, R140.reuse, R4, R56 ;  /* 0x000000048c50723c */ /* 0x040fe20000041838 */
[----:B------:R-:W-:Y:S04]  /*229c0*/  STG.E.U16 desc[UR26][R164.64+0x70], R144 ;  /* 0x00007090a4007986 */ /* 0x000fe8000c10151a */
[----:B------:R-:W-:Y:S01]  /*229d0*/  PRMT R8, R196, 0x7610, R8 ;  /* 0x00007610c4087816 */ /* 0x000fe20000000008 */
[-C--:B------:R-:W-:Y:S05]  /*229e0*/  HMMA.16816.F32.BF16 R76, R140, R6.reuse, R60 ;  /* 0x000000068c4c723c */ /* 0x080fea000004183c */
[----:B------:R-:W-:Y:S01]  /*229f0*/  @!P2 PRMT R2, R9, 0x5410, RZ ;  /* 0x000054100902a816 */ /* 0x000fe200000000ff */
[----:B------:R-:W-:Y:S04]  /*22a00*/  HMMA.16816.F32.BF16 R100, R100, R6, R64 ;  /* 0x000000066464723c */ /* 0x000fe80000041840 */
[----:B------:R2:W-:Y:S01]  /*22a10*/  STG.E.U16 desc[UR26][R162.64+0x70], R2 ;  /* 0x00007002a2007986 */ /* 0x0005e2000c10151a */
[----:B------:R-:W-:Y:S01]  /*22a20*/  @!P3 PRMT R0, R8, 0x5410, RZ ;  /* 0x000054100800b816 */ /* 0x000fe200000000ff */
[----:B------:R-:W-:Y:S04]  /*22a30*/  FADD.FTZ R5, R195, R203 ;  /* 0x000000cbc3057221 */ /* 0x000fe80000010000 */
[----:B------:R3:W-:Y:S01]  /*22a40*/  STG.E.U16 desc[UR26][R162.64+0x72], R0 ;  /* 0x00007200a2007986 */ /* 0x0007e2000c10151a */
[----:B-1----:R-:W-:Y:S01]  /*22a50*/  FADD.FTZ R3, R172, R174 ;  /* 0x000000aeac037221 */ /* 0x002fe20000010000 */
[----:B------:R-:W-:Y:S01]  /*22a60*/  FADD.FTZ R243, R193, R5 ;  /* 0x00000005c1f37221 */ /* 0x000fe20000010000 */
[----:B--2---:R-:W-:Y:S04]  /*22a70*/  FADD.FTZ R2, R237, R194 ;  /* 0x000000c2ed027221 */ /* 0x004fe80000010000 */
[----:B------:R-:W-:Y:S01]  /*22a80*/  FADD.FTZ R4, R171, R2 ;  /* 0x00000002ab047221 */ /* 0x000fe20000010000 */
[----:B---3--:R-:W-:Y:S03]  /*22a90*/  FADD.FTZ R0, R173, R175 ;  /* 0x000000afad007221 */ /* 0x008fe60000010000 */
[----:B------:R-:W-:Y:S01]  /*22aa0*/  FADD.FTZ R245, R170, R4 ;  /* 0x00000004aaf57221 */ /* 0x000fe20000010000 */
[----:B------:R-:W-:Y:S01]  /*22ab0*/  FADD.FTZ R2, R169, R0 ;  /* 0x00000000a9027221 */ /* 0x000fe20000010000 */
[----:B------:R-:W-:Y:S03]  /*22ac0*/  FADD.FTZ R0, R167, R3 ;  /* 0x00000003a7007221 */ /* 0x000fe60000010000 */
[----:B------:R-:W-:Y:S01]  /*22ad0*/  FADD.FTZ R193, R168, R2 ;  /* 0x00000002a8c17221 */ /* 0x000fe20000010000 */
[----:B------:R-:W-:Y:S02]  /*22ae0*/  IMAD.MOV.U32 R2, RZ, RZ, R68 ;  /* 0x000000ffff027224 */ /* 0x000fe400078e0044 */
[----:B------:R-:W-:Y:S01]  /*22af0*/  FADD.FTZ R194, R157, R0 ;  /* 0x000000009dc27221 */ /* 0x000fe20000010000 */
[----:B------:R-:W-:Y:S01]  /*22b00*/  IMAD.MOV.U32 R0, RZ, RZ, R69 ;  /* 0x000000ffff007224 */ /* 0x000fe200078e0045 */
[----:B------:R-:W-:Y:S06]  /*22b10*/  @P1 BRA `(.L_x_1261) ;  /* 0xffffff9000bc1947 */ /* 0x000fec000383ffff */
.L_x_1260:
        /* <DEDUP_REMOVED lines=24> */
[----:B-1----:R-:W-:Y:S01]  /*22ca0*/  FADD.FTZ R43, R3, R7 ;  /* 0x00000007032b7221 */ /* 0x002fe20000010000 */
[----:B------:R-:W-:Y:S01]  /*22cb0*/  LEA.HI R7, R10, R35, RZ, 0x2 ;  /* 0x000000230a077211 */ /* 0x000fe200078f10ff */
[----:B--2---:R-:W-:-:S03]  /*22cc0*/  FADD.FTZ R42, R4, R8 ;  /* 0x00000008042a7221 */ /* 0x004fc60000010000 */
[--C-:B------:R-:W-:Y:S01]  /*22cd0*/  SHF.R.S32.HI R8, RZ, 0x2, R7.reuse ;  /* 0x00000002ff087819 */ /* 0x100fe20000011407 */
[----:B------:R-:W-:Y:S01]  /*22ce0*/  IMAD.MOV.U32 R4, RZ, RZ, 0x3f800000 ;  /* 0x3f800000ff047424 */ /* 0x000fe200078e00ff */
[----:B------:R-:W-:Y:S01]  /*22cf0*/  SHF.R.S32.HI R3, RZ, 0x1f, R7 ;  /* 0x0000001fff037819 */ /* 0x000fe20000011407 */
[----:B---3-5:R-:W-:Y:S01]  /*22d00*/  FADD.FTZ R44, R2, R5 ;  /* 0x00000005022c7221 */ /* 0x028fe20000010000 */
        /* <DEDUP_REMOVED lines=41> */
.L_x_1264:
        /* <DEDUP_REMOVED lines=21> */
.L_x_1265:
        /* <DEDUP_REMOVED lines=243> */
.L_x_1267:
[----:B------:R-:W-:Y:S05]  /*24020*/  BSYNC B0 ;  /* 0x0000000000007941 */ /* 0x000fea0003800000 */
.L_x_1266:
        /* <DEDUP_REMOVED lines=45> */
.L_x_1269:
[----:B------:R-:W-:Y:S05]  /*24300*/  BSYNC B0 ;  /* 0x0000000000007941 */ /* 0x000fea0003800000 */
.L_x_1268:
        /* <DEDUP_REMOVED lines=18> */
.L_x_1271:
[----:B------:R-:W-:Y:S05]  /*24430*/  BSYNC B0 ;  /* 0x0000000000007941 */ /* 0x000fea0003800000 */
.L_x_1270:
        /* <DEDUP_REMOVED lines=16> */
.L_x_1273:
[----:B------:R-:W-:Y:S05]  /*24540*/  BSYNC B0 ;  /* 0x0000000000007941 */ /* 0x000fea0003800000 */
.L_x_1272:
        /* <DEDUP_REMOVED lines=16> */
.L_x_1275:
[----:B------:R-:W-:Y:S05]  /*24650*/  BSYNC B0 ;  /* 0x0000000000007941 */ /* 0x000fea0003800000 */
.L_x_1274:
        /* <DEDUP_REMOVED lines=16> */
.L_x_1277:
[----:B------:R-:W-:Y:S05]  /*24760*/  BSYNC B0 ;  /* 0x0000000000007941 */ /* 0x000fea0003800000 */
.L_x_1276:
        /* <DEDUP_REMOVED lines=16> */
.L_x_1279:
[----:B------:R-:W-:Y:S05]  /*24870*/  BSYNC B0 ;  /* 0x0000000000007941 */ /* 0x000fea0003800000 */
.L_x_1278:
        /* <DEDUP_REMOVED lines=16> */
.L_x_1281:
[----:B------:R-:W-:Y:S05]  /*24980*/  BSYNC B0 ;  /* 0x0000000000007941 */ /* 0x000fea0003800000 */
.L_x_1280:
        /* <DEDUP_REMOVED lines=15> */
.L_x_1214:
        /* <DEDUP_REMOVED lines=40> */
.L_x_1282:
        /* <DEDUP_REMOVED lines=49> */
.L_x_1284:
[----:B------:R-:W-:Y:S05]  /*25010*/  BSYNC B0 ;  /* 0x0000000000007941 */ /* 0x000fea0003800000 */
.L_x_1283:
        /* <DEDUP_REMOVED lines=16> */
.L_x_1286:
[----:B------:R-:W-:Y:S05]  /*25120*/  BSYNC B0 ;  /* 0x0000000000007941 */ /* 0x000fea0003800000 */
.L_x_1285:
        /* <DEDUP_REMOVED lines=16> */
.L_x_1288:
[----:B------:R-:W-:Y:S05]  /*25230*/  BSYNC B0 ;  /* 0x0000000000007941 */ /* 0x000fea0003800000 */
.L_x_1287:
        /* <DEDUP_REMOVED lines=16> */
.L_x_1290:
[----:B------:R-:W-:Y:S05]  /*25340*/  BSYNC B0 ;  /* 0x0000000000007941 */ /* 0x000fea0003800000 */
.L_x_1289:
        /* <DEDUP_REMOVED lines=16> */
.L_x_1292:
[----:B------:R-:W-:Y:S05]  /*25450*/  BSYNC B0 ;  /* 0x0000000000007941 */ /* 0x000fea0003800000 */
.L_x_1291:
        /* <DEDUP_REMOVED lines=25> */
.L_x_1294:
[----:B------:R-:W-:Y:S05]  /*255f0*/  BSYNC B0 ;  /* 0x0000000000007941 */ /* 0x000fea0003800000 */
.L_x_1293:
        /* <DEDUP_REMOVED lines=19> */
.L_x_1296:
[----:B------:R-:W-:Y:S05]  /*25730*/  BSYNC B0 ;  /* 0x0000000000007941 */ /* 0x000fea0003800000 */
.L_x_1295:
        /* <DEDUP_REMOVED lines=16> */
.L_x_1298:
[----:B------:R-:W-:Y:S05]  /*25840*/  BSYNC B0 ;  /* 0x0000000000007941 */ /* 0x000fea0003800000 */
.L_x_1297:
        /* <DEDUP_REMOVED lines=11> */
.L_x_1300:
[----:B------:R-:W-:Y:S05]  /*25900*/  BSYNC B0 ;  /* 0x0000000000007941 */ /* 0x000fea0003800000 */
.L_x_1299:
        /* <DEDUP_REMOVED lines=11> */
.L_x_1302:
[----:B------:R-:W-:Y:S05]  /*259c0*/  BSYNC B0 ;  /* 0x0000000000007941 */ /* 0x000fea0003800000 */
.L_x_1301:
        /* <DEDUP_REMOVED lines=10> */
.L_x_1304:
[----:B------:R-:W-:Y:S05]  /*25a70*/  BSYNC B0 ;  /* 0x0000000000007941 */ /* 0x000fea0003800000 */
.L_x_1303:
        /* <DEDUP_REMOVED lines=10> */
.L_x_1306:
[----:B------:R-:W-:Y:S05]  /*25b20*/  BSYNC B0 ;  /* 0x0000000000007941 */ /* 0x000fea0003800000 */
.L_x_1305:
        /* <DEDUP_REMOVED lines=10> */
.L_x_1308:
[----:B------:R-:W-:Y:S05]  /*25bd0*/  BSYNC B0 ;  /* 0x0000000000007941 */ /* 0x000fea0003800000 */
.L_x_1307:
        /* <DEDUP_REMOVED lines=10> */
.L_x_1310:
[----:B------:R-:W-:Y:S05]  /*25c80*/  BSYNC B0 ;  /* 0x0000000000007941 */ /* 0x000fea0003800000 */
.L_x_1309:
        /* <DEDUP_REMOVED lines=10> */
.L_x_1312:
[----:B------:R-:W-:Y:S05]  /*25d30*/  BSYNC B0 ;  /* 0x0000000000007941 */ /* 0x000fea0003800000 */
.L_x_1311:
        /* <DEDUP_REMOVED lines=10> */
.L_x_1313:
        /* <DEDUP_REMOVED lines=10> */
.L_x_1431:


//--------------------- .text._ZN5flash16flash_fwd_kernelI23Flash_fwd_kernel_traitsILi64ELi128ELi64ELi4ELb0ELb0EN7cutlass10bfloat16_tE19Flash_kernel_traitsILi64ELi128ELi64ELi4ES3_EELb0ELb1ELb0ELb1ELb0ELb0ELb1ELb0EEEvNS_16Flash_fwd_paramsE --------------------------
	.section	.text._ZN5flash16flash_fwd_kernelI23Flash_fwd_kernel_traitsILi64ELi128ELi64ELi4ELb0ELb0EN7cutlass10bfloat16_tE19Flash_kernel_traitsILi64ELi128ELi64ELi4ES3_EELb0ELb1ELb0ELb1ELb0ELb0ELb1ELb0EEEvNS_16Flash_fwd_paramsE,"ax",@progbits
	.align	128
        .global         _ZN5flash16flash_fwd_kernelI23Flash_fwd_kernel_traitsILi64ELi128ELi64ELi4ELb0ELb0EN7cutlass10bfloat16_tE19Flash_kernel_traitsILi64ELi128ELi64ELi4ES3_EELb0ELb1ELb0ELb1ELb0ELb0ELb1ELb0EEEvNS_16Flash_fwd_paramsE
        .type           _ZN5flash16flash_fwd_kernelI23Flash_fwd_kernel_traitsILi64ELi128ELi64ELi4ELb0ELb0EN7cutlass10bfloat16_tE19Flash_kernel_traitsILi64ELi128ELi64ELi4ES3_EELb0ELb1ELb0ELb1ELb0ELb0ELb1ELb0EEEvNS_16Flash_fwd_paramsE,@function
        .size           _ZN5flash16flash_fwd_kernelI23Flash_fwd_kernel_traitsILi64ELi128ELi64ELi4ELb0ELb0EN7cutlass10bfloat16_tE19Flash_kernel_traitsILi64ELi128ELi64ELi4ES3_EELb0ELb1ELb0ELb1ELb0ELb0ELb1ELb0EEEvNS_16Flash_fwd_paramsE,(.L_x_1432 - _ZN5flash16flash_fwd_kernelI23Flash_fwd_kernel_traitsILi64ELi128ELi64ELi4ELb0ELb0EN7cutlass10bfloat16_tE19Flash_kernel_traitsILi64ELi128ELi64ELi4ES3_EELb0ELb1ELb0ELb1ELb0ELb0ELb1ELb0EEEvNS_16Flash_fwd_paramsE)
        .other          _ZN5flash16flash_fwd_kernelI23Flash_fwd_kernel_traitsILi64ELi128ELi64ELi4ELb0ELb0EN7cutlass10bfloat16_tE19Flash_kernel_traitsILi64ELi128ELi64ELi4ES3_EELb0ELb1ELb0ELb1ELb0ELb0ELb1ELb0EEEvNS_16Flash_fwd_paramsE,@"STO_CUDA_ENTRY STV_DEFAULT"
_ZN5flash16flash_fwd_kernelI23Flash_fwd_kernel_traitsILi64ELi128ELi64ELi4ELb0ELb0EN7cutlass10bfloat16_tE19Flash_kernel_traitsILi64ELi128ELi64ELi4ES3_EELb0ELb1ELb0ELb1ELb0ELb0ELb1ELb0EEEvNS_16Flash_fwd_paramsE:
.text._ZN5flash16flash_fwd_kernelI23Flash_fwd_kernel_traitsILi64ELi128ELi64ELi4ELb0ELb0EN7cutlass10bfloat16_tE19Flash_kernel_traitsILi64ELi128ELi64ELi4ES3_EELb0ELb1ELb0ELb1ELb0ELb0ELb1ELb0EEEvNS_16Flash_fwd_paramsE:
        /* <DEDUP_REMOVED lines=40> */
.L_x_1314:
[----:B-1----:R-:W1:Y:S02]  /*0280*/  LDC R4, c[0x0][0x2c8] ;  /* 0x0000b200ff047b82 */ /* 0x002e640000000800 */
.L_x_1315:
        /* <DEDUP_REMOVED lines=32> */
[----:B------:R-:W-:Y:S01]  /*0490*/  IMAD.MOV.U32 R33, RZ, RZ, R7 ;  /* 0x000000ffff217224 */ /* 0x000fe200078e0007 */
[----:B------:R-:W-:Y:S01]  /*04a0*/  ISETP.NE.AND P1, PT, R15, -0x1, PT ;  /* 0xffffffff0f00780c */ /* 0x000fe20003f25270 */
[----:B------:R-:W-:Y:S01]  /*04b0*/  IMAD.MOV.U32 R245, RZ, RZ, R17 ;  /* 0x000000fffff57224 */ /* 0x000fe200078e0011 */
[----:B------:R-:W-:Y:S02]  /*04c0*/  LEA.HI R4, R145, R148, RZ, 0x3 ;  /* 0x0000009491047211 */ /* 0x000fe400078f18ff */
[----:B------:R-:W-:Y:S02]  /*04d0*/  ISETP.NE.AND P0, PT, R9, -0x1, PT ;  /* 0xffffffff0900780c */ /* 0x000fe40003f05270 */
[----:B--2---:R-:W-:Y:S02]  /*04e0*/  SHF.R.S32.HI R6, RZ, 0x3, R4 ;  /* 0x00000003ff067819 */ /* 0x004fe40000011404 */
[----:B------:R-:W-:-:S02]  /*04f0*/  LOP3.LUT R4, R4, 0xfffffff8, RZ, 0xc0, !PT ;  /* 0xfffffff804047812 */ /* 0x000fc400078ec0ff */
[----:B------:R-:W-:Y:S01]  /*0500*/  MOV R32, R6 ;  /* 0x0000000600207202 */ /* 0x000fe20000000f00 */
[----:B------:R-:W-:Y:S01]  /*0510*/  IMAD.MOV.U32 R32, RZ, RZ, R6 ;  /* 0x000000ffff207224 */ /* 0x000fe200078e0006 */
[----:B------:R-:W-:Y:S01]  /*0520*/  IADD3 R23, -R4, R148, RZ ;  /* 0x0000009404177210 */ /* 0x000fe20007ffe1ff */
[----:B------:R-:W2:Y:S01]  /*0530*/  @!P1 LDC.64 R10, c[0x0][0x228] ;  /* 0x00008a00ff0a9b82 */ /* 0x000ea20000000a00 */
[----:B------:R3:W-:Y:S01]  /*0540*/  STL [R1+0x18], R6 ;  /* 0x0000180601007387 */ /* 0x0007e20000100800 */
[----:B------:R-:W-:Y:S02]  /*0550*/  IABS R5, R20 ;  /* 0x0000001400057213 */ /* 0x000fe40000000000 */
[----:B------:R-:W-:Y:S01]  /*0560*/  IMAD.SHL.U32 R16, R23, 0x8, RZ ;  /* 0x0000000817107824 */ /* 0x000fe200078e00ff */
[----:B-1----:R-:W-:-:S03]  /*0570*/  IABS R0, R27 ;  /* 0x0000001b00007213 */ /* 0x002fc60000000000 */
[----:B------:R-:W1:Y:S01]  /*0580*/  @P1 LDC.64 R12, c[0x0][0x240] ;  /* 0x00009000ff0c1b82 */ /* 0x000e620000000a00 */
[----:B------:R-:W-:Y:S01]  /*0590*/  MOV R244, R16 ;  /* 0x0000001000f47202 */ /* 0x000fe20000000f00 */
[----:B------:R-:W-:Y:S01]  /*05a0*/  IMAD.MOV.U32 R244, RZ, RZ, R16 ;  /* 0x000000fffff47224 */ /* 0x000fe200078e0010 */
[----:B------:R4:W-:Y:S01]  /*05b0*/  STL [R1+0x8], R16 ;  /* 0x0000081001007387 */ /* 0x0009e20000100800 */
[----:B------:R-:W-:-:S04]  /*05c0*/  IMAD.MOV.U32 R18, RZ, RZ, R0 ;  /* 0x000000ffff127224 */ /* 0x000fc800078e0000 */
[----:B------:R-:W5:Y:S01]  /*05d0*/  I2F.RP R2, R18 ;  /* 0x0000001200027306 */ /* 0x000f620000209400 */
[----:B------:R-:W4:Y:S08]  /*05e0*/  @P0 LDC.64 R224, c[0x0][0x250] ;  /* 0x00009400ffe00b82 */ /* 0x000f300000000a00 */
[----:B------:R-:W4:Y:S01]  /*05f0*/  @P0 LDC.64 R210, c[0x0][0x248] ;  /* 0x00009200ffd20b82 */ /* 0x000f220000000a00 */
[----:B-----5:R-:W5:Y:S02]  /*0600*/  MUFU.RCP R2, R2 ;  /* 0x0000000200027308 */ /* 0x020f640000001000 */
[----:B-----5:R-:W-:-:S06]  /*0610*/  VIADD R2, R2, 0xffffffe ;  /* 0x0ffffffe02027836 */ /* 0x020fcc0000000000 */
[----:B------:R-:W5:Y:S02]  /*0620*/  F2I.FTZ.U32.TRUNC.NTZ R3, R2 ;  /* 0x0000000200037305 */ /* 0x000f64000021f000 */
[----:B-----5:R-:W-:Y:S02]  /*0630*/  IADD3 R0, RZ, -R3, RZ ;  /* 0x80000003ff007210 */ /* 0x020fe40007ffe0ff */
[----:B------:R-:W-:-:S03]  /*0640*/  SHF.L.U32 R2, R32, 0x6, RZ ;  /* 0x0000000620027819 */ /* 0x000fc600000006ff */
[----:B---3--:R-:W-:Y:S01]  /*0650*/  IMAD.MOV.U32 R6, RZ, RZ, R0 ;  /* 0x000000ffff067224 */ /* 0x008fe200078e0000 */
[----:B------:R-:W-:Y:S02]  /*0660*/  LOP3.LUT R0, R2, 0x1c0, RZ, 0xc0, !PT ;  /* 0x000001c002007812 */ /* 0x000fe400078ec0ff */
[----:B------:R-:W-:Y:S01]  /*0670*/  MOV R2, RZ ;  /* 0x000000ff00027202 */ /* 0x000fe20000000f00 */
[----:B------:R-:W-:Y:S02]  /*0680*/  IMAD R4, R6, R18, RZ ;  /* 0x0000001206047224 */ /* 0x000fe400078e02ff */
[----:B-1----:R-:W-:-:S04]  /*0690*/  @P1 IMAD.WIDE.U32 R6, R15, R12, RZ ;  /* 0x0000000c0f061225 */ /* 0x002fc800078e00ff */
[----:B------:R-:W-:Y:S01]  /*06a0*/  IMAD.HI.U32 R4, R3, R4, R2 ;  /* 0x0000000403047227 */ /* 0x000fe200078e0002 */
[----:B------:R-:W-:Y:S02]  /*06b0*/  LOP3.LUT R2, R0, 0x38, R244, 0xf8, !PT ;  /* 0x0000003800027812 */ /* 0x000fe400078ef8f4 */
[----:B------:R-:W-:Y:S01]  /*06c0*/  SHF.R.U32.HI R0, RZ, 0x3, R0 ;  /* 0x00000003ff007819 */ /* 0x000fe20000011600 */
[----:B------:R-:W-:Y:S01]  /*06d0*/  @P1 IMAD R13, R15, R13, R7 ;  /* 0x0000000d0f0d1224 */ /* 0x000fe200078e0207 */
[----:B------:R-:W-:Y:S01]  /*06e0*/  LEA.HI R3, R145, R148, RZ, 0x6 ;  /* 0x0000009491037211 */ /* 0x000fe200078f30ff */
[----:B------:R-:W-:Y:S01]  /*06f0*/  IMAD.HI.U32 R14, R4, R5, RZ ;  /* 0x00000005040e7227 */ /* 0x000fe200078e00ff */
[----:B------:R-:W-:Y:S02]  /*0700*/  LOP3.LUT R2, R2, R0, RZ, 0x3c, !PT ;  /* 0x0000000002027212 */ /* 0x000fe400078e3cff */
[----:B------:R-:W-:Y:S01]  /*0710*/  @!P1 SHF.R.S32.HI R0, RZ, 0x1f, R26 ;  /* 0x0000001fff009819 */ /* 0x000fe2000001141a */
[----:B------:R-:W-:Y:S01]  /*0720*/  @P0 IMAD.IADD R4, R8, 0x1, R9 ;  /* 0x0000000108040824 */ /* 0x000fe200078e0209 */
[----:B------:R-:W-:-:S04]  /*0730*/  SHF.L.U32 R3, R3, 0x3, RZ ;  /* 0x0000000303037819 */ /* 0x000fc800000006ff */
[----:B------:R-:W-:Y:S01]  /*0740*/  LOP3.LUT R208, R2, 0xfffffe00, R3, 0xf8, !PT ;  /* 0xfffffe0002d07812 */ /* 0x000fe200078ef803 */
[----:B--2---:R-:W-:Y:S01]  /*0750*/  @!P1 IMAD R2, R0, R10, RZ ;  /* 0x0000000a00029224 */ /* 0x004fe200078e02ff */
[----:B------:R-:W-:Y:S01]  /*0760*/  @P0 IADD3 R0, R8, R9, RZ ;  /* 0x0000000908000210 */ /* 0x000fe20007ffe0ff */
[----:B------:R-:W-:Y:S02]  /*0770*/  IMAD.MOV R3, RZ, RZ, -R14 ;  /* 0x000000ffff037224 */ /* 0x000fe400078e0a0e */
[----:B------:R-:W-:Y:S01]  /*0780*/  @!P1 IMAD R12, R26, R11, R2 ;  /* 0x0000000b1a0c9224 */ /* 0x000fe200078e0202 */
[----:B------:R-:W-:Y:S01]  /*0790*/  @P1 MOV R11, R6 ;  /* 0x00000006000b1202 */ /* 0x000fe20000000f00 */
[----:B------:R-:W-:Y:S02]  /*07a0*/  IMAD R9, R18, R3, R5 ;  /* 0x0000000312097224 */ /* 0x000fe400078e0205 */
[C---:B----4-:R-:W-:Y:S02]  /*07b0*/  @P0 IMAD R7, R0.reuse, R225, RZ ;  /* 0x000000e100070224 */ /* 0x050fe400078e02ff */
[----:B------:R-:W-:Y:S01]  /*07c0*/  @P0 IMAD.WIDE.U32 R2, R0, R224, RZ ;  /* 0x000000e000020225 */ /* 0x000fe200078e00ff */
[----:B------:R-:W-:-:S03]  /*07d0*/  ISETP.GT.U32.AND P3, PT, R18, R9, PT ;  /* 0x000000091200720c */ /* 0x000fc60003f64070 */
[C---:B------:R-:W-:Y:S01]  /*07e0*/  @P0 IMAD R0, R4.reuse, R211, RZ ;  /* 0x000000d304000224 */ /* 0x040fe200078e02ff */
[----:B------:R-:W-:Y:S01]  /*07f0*/  @P0 MOV R17, R2 ;  /* 0x0000000200110202 */ /* 0x000fe20000000f00 */
[----:B------:R-:W-:-:S04]  /*0800*/  @P0 IMAD.WIDE.U32 R4, R4, R210, RZ ;  /* 0x000000d204040225 */ /* 0x000fc800078e00ff */
[----:B------:R-:W-:Y:S01]  /*0810*/  @P0 IMAD.IADD R22, R3, 0x1, R7 ;  /* 0x0000000103160824 */ /* 0x000fe200078e0207 */
[----:B------:R-:W-:Y:S01]  /*0820*/  @P0 MOV R15, R4 ;  /* 0x00000004000f0202 */ /* 0x000fe20000000f00 */
[----:B------:R-:W-:-:S04]  /*0830*/  @!P1 IMAD.WIDE.U32 R6, R26, R10, RZ ;  /* 0x0000000a1a069225 */ /* 0x000fc800078e00ff */
[----:B------:R-:W-:Y:S01]  /*0840*/  @P0 IMAD.IADD R16, R5, 0x1, R0 ;  /* 0x0000000105100824 */ /* 0x000fe200078e0200 */
        /* <DEDUP_REMOVED lines=14> */
.L_x_1317:
        /* <DEDUP_REMOVED lines=14> */
.L_x_1318:
[----:B------:R-:W-:Y:S01]  /*0a10*/  IADD3 R29, -R150, R102, RZ ;  /* 0x00000066961d7210 */ /* 0x000fe20007ffe1ff */
[----:B------:R-:W1:Y:S01]  /*0a20*/  S2UR UR4, SR_CgaCtaId ;  /* 0x00000000000479c3 */ /* 0x000e620000008800 */
[----:B------:R-:W-:Y:S01]  /*0a30*/  SHF.R.S32.HI R33, RZ, 0x1f, R32 ;  /* 0x0000001fff217819 */ /* 0x000fe20000011420 */
[C---:B------:R-:W-:Y:S01]  /*0a40*/  VIADD R28, R32.reuse, 0x10 ;  /* 0x00000010201c7836 */ /* 0x040fe20000000000 */
[----:B------:R-:W-:Y:S01]  /*0a50*/  SHF.R.S32.HI R245, RZ, 0x1f, R244 ;  /* 0x0000001ffff57819 */ /* 0x000fe200000114f4 */
[C---:B------:R-:W-:Y:S01]  /*0a60*/  VIADD R31, R32.reuse, 0x20 ;  /* 0x00000020201f7836 */ /* 0x040fe20000000000 */
[----:B------:R2:W-:Y:S01]  /*0a70*/  STL [R1+0x38], R29 ;  /* 0x0000381d01007387 */ /* 0x0005e20000100800 */
[C---:B------:R-:W-:Y:S01]  /*0a80*/  IADD3 R30, R32.reuse, 0x30, RZ ;  /* 0x00000030201e7810 */ /* 0x040fe20007ffe0ff */
[----:B------:R-:W-:Y:S01]  /*0a90*/  IMAD.WIDE R34, R19, 0x80, R32 ;  /* 0x0000008013227825 */ /* 0x000fe200078e0220 */
[C---:B------:R-:W-:Y:S01]  /*0aa0*/  IADD3 R10, R32.reuse, 0x50, RZ ;  /* 0x00000050200a7810 */ /* 0x040fe20007ffe0ff */
[----:B------:R2:W-:Y:S01]  /*0ab0*/  STL [R1+0x1c], R33 ;  /* 0x00001c2101007387 */ /* 0x0005e20000100800 */
[----:B------:R-:W3:Y:S01]  /*0ac0*/  LDC.64 R24, c[0x0][0x3c8] ;  /* 0x0000f200ff187b82 */ /* 0x000ee20000000a00 */
[C---:B------:R-:W-:Y:S01]  /*0ad0*/  VIADD R36, R32.reuse, 0x40 ;  /* 0x0000004020247836 */ /* 0x040fe20000000000 */
[----:B------:R-:W-:Y:S01]  /*0ae0*/  ISETP.GE.AND P4, PT, R32, R29, PT ;  /* 0x0000001d2000720c */ /* 0x000fe20003f86270 */
[----:B------:R2:W-:Y:S01]  /*0af0*/  STL [R1+0xc], R245 ;  /* 0x00000cf501007387 */ /* 0x0005e20000100800 */
[----:B------:R-:W-:Y:S01]  /*0b00*/  @!P1 IMAD.MOV.U32 R11, RZ, RZ, R6 ;  /* 0x000000ffff0b9224 */ /* 0x000fe200078e0006 */
[----:B------:R-:W-:Y:S01]  /*0b10*/  LOP3.LUT R0, R20, R27, RZ, 0x3c, !PT ;  /* 0x0000001b14007212 */ /* 0x000fe200078e3cff */
[----:B------:R-:W-:Y:S01]  /*0b20*/  @!P1 IMAD.IADD R13, R7, 0x1, R12 ;  /* 0x00000001070d9824 */ /* 0x000fe200078e020c */
[----:B------:R2:W-:Y:S01]  /*0b30*/  STL [R1+0x58], R28 ;  /* 0x0000581c01007387 */ /* 0x0005e20000100800 */
[----:B------:R-:W-:Y:S01]  /*0b40*/  SHF.R.S32.HI R21, RZ, 0x1f, R20 ;  /* 0x0000001fff157819 */ /* 0x000fe20000011414 */
[----:B------:R-:W-:Y:S01]  /*0b50*/  @!P3 IMAD.IADD R9, R9, 0x1, -R18 ;  /* 0x000000010909b824 */ /* 0x000fe200078e0a12 */
[----:B------:R-:W-:Y:S01]  /*0b60*/  IADD3 R2, P0, R244, R11, RZ ;  /* 0x0000000bf4027210 */ /* 0x000fe20007f1e0ff */
[----:B------:R2:W-:Y:S01]  /*0b70*/  STL [R1+0x54], R31 ;  /* 0x0000541f01007387 */ /* 0x0005e20000100800 */
[----:B------:R-:W-:Y:S01]  /*0b80*/  ULDC.64 UR6, c[0x0][0x258] ;  /* 0x0000960000067ab9 */ /* 0x000fe20000000a00 */
[----:B------:R-:W-:Y:S01]  /*0b90*/  ISETP.GE.AND P5, PT, R0, RZ, PT ;  /* 0x000000ff0000720c */ /* 0x000fe20003fa6270 */
[----:B------:R-:W-:Y:S01]  /*0ba0*/  UMOV UR5, 0x400 ;  /* 0x0000040000057882 */ /* 0x000fe20000000000 */
[----:B------:R2:W-:Y:S01]  /*0bb0*/  STL [R1+0x50], R30 ;  /* 0x0000501e01007387 */ /* 0x0005e20000100800 */
[----:B------:R-:W-:Y:S01]  /*0bc0*/  IMAD.X R3, R245, 0x1, R13, P0 ;  /* 0x00000001f5037824 */ /* 0x000fe200000e060d */
[----:B-1----:R-:W-:Y:S01]  /*0bd0*/  ULEA UR4, UR4, UR5, 0x18 ;  /* 0x0000000504047291 */ /* 0x002fe2000f8ec03f */
[----:B------:R-:W-:Y:S01]  /*0be0*/  IMAD R0, R21, UR6, RZ ;  /* 0x0000000615007c24 */ /* 0x000fe2000f8e02ff */
[----:B------:R2:W-:Y:S01]  /*0bf0*/  STL.64 [R1], R34 ;  /* 0x0000002201007387 */ /* 0x0005e20000100a00 */
[----:B------:R-:W-:Y:S01]  /*0c00*/  ISETP.GE.U32.AND P6, PT, R9, R18, PT ;  /* 0x000000120900720c */ /* 0x000fe20003fc6070 */
[----:B------:R-:W-:Y:S01]  /*0c10*/  IMAD.WIDE.U32 R8, R20, UR6, R2 ;  /* 0x0000000614087c25 */ /* 0x000fe2000f8e0002 */
[----:B------:R-:W-:Y:S01]  /*0c20*/  BSSY B0, `(.L_x_1319) ;  /* 0x000001b000007945 */ /* 0x000fe20003800000 */
[----:B------:R2:W-:Y:S01]  /*0c30*/  STL [R1+0x68], R36 ;  /* 0x0000682401007387 */ /* 0x0005e20000100800 */
[-C--:B------:R-:W-:Y:S01]  /*0c40*/  ISETP.GE.AND P2, PT, R28, R29.reuse, PT ;  /* 0x0000001d1c00720c */ /* 0x080fe20003f46270 */
[----:B------:R-:W-:Y:S01]  /*0c50*/  IMAD R0, R20, UR7, R0 ;  /* 0x0000000714007c24 */ /* 0x000fe2000f8e0200 */
[-C--:B------:R-:W-:Y:S01]  /*0c60*/  ISETP.GE.AND P1, PT, R31, R29.reuse, PT ;  /* 0x0000001d1f00720c */ /* 0x080fe20003f26270 */
[----:B------:R2:W-:Y:S01]  /*0c70*/  STL [R1+0x64], R10 ;  /* 0x0000640a01007387 */ /* 0x0005e20000100800 */
[----:B------:R-:W-:Y:S01]  /*0c80*/  ISETP.GE.AND P0, PT, R30, R29, PT ;  /* 0x0000001d1e00720c */ /* 0x000fe20003f06270 */
[----:B------:R-:W-:Y:S01]  /*0c90*/  IMAD.IADD R7, R9, 0x1, R0 ;  /* 0x0000000109077824 */ /* 0x000fe200078e0200 */
        /* <DEDUP_REMOVED lines=19> */
.L_x_1320:
[----:B------:R-:W-:Y:S05]  /*0dd0*/  BSYNC B0 ;  /* 0x0000000000007941 */ /* 0x000fea0003800000 */
.L_x_1319:
[----:B------:R-:W-:Y:S01]  /*0de0*/  @!P3 VIADD R14, R14, 0x1 ;  /* 0x000000010e0eb836 */ /* 0x000fe20000000000 */
[-C--:B------:R-:W-:Y:S01]  /*0df0*/  ISETP.GE.AND P3, PT, R10, R29.reuse, PT ;  /* 0x0000001d0a00720c */ /* 0x080fe20003f66270 */
[----:B--2---:R-:W-:Y:S01]  /*0e00*/  VIADD R10, R32, 0x60 ;  /* 0x00000060200a7836 */ /* 0x004fe20000000000 */
[----:B------:R-:W-:Y:S01]  /*0e10*/  BSSY B0, `(.L_x_1321) ;  /* 0x0000018000007945 */ /* 0x000fe20003800000 */
[----:B------:R-:W-:-:S03]  /*0e20*/  ISETP.GE.AND P4, PT, R36, R29, PT ;  /* 0x0000001d2400720c */ /* 0x000fc60003f86270 */
[----:B------:R2:W-:Y:S01]  /*0e30*/  STL [R1+0x6c], R10 ;  /* 0x00006c0a01007387 */ /* 0x0005e20000100800 */
[----:B------:R-:W-:Y:S05]  /*0e40*/  @P2 BRA `(.L_x_1322) ;  /* 0x0000000000502947 */ /* 0x000fea0003800000 */
[----:B------:R-:W-:Y:S02]  /*0e50*/  ULDC UR5, c[0x0][0x2d0] ;  /* 0x0000b40000057ab9 */ /* 0x000fe40000000800 */
[----:B------:R-:W-:-:S13]  /*0e60*/  ISETP.GE.AND P2, PT, R244, UR5, PT ;  /* 0x00000005f4007c0c */ /* 0x000fda000bf46270 */
[----:B------:R1:W-:Y:S01]  /*0e70*/  @P2 STS.128 [R208+0x800], RZ ;  /* 0x000800ffd0002388 */ /* 0x0003e20000000c00 */
[----:B------:R-:W-:Y:S05]  /*0e80*/  @P2 BRA `(.L_x_1322) ;  /* 0x0000000000402947 */ /* 0x000fea0003800000 */
[----:B----4-:R-:W-:Y:S01]  /*0e90*/  IADD3 R4, P2, R34, 0x10, RZ ;  /* 0x0000001022047810 */ /* 0x010fe20007f5e0ff */
        /* <DEDUP_REMOVED lines=15> */
.L_x_1322:
[----:B------:R-:W-:Y:S05]  /*0f90*/  BSYNC B0 ;  /* 0x0000000000007941 */ /* 0x000fea0003800000 */
.L_x_1321:
[----:B------:R-:W-:Y:S01]  /*0fa0*/  ISETP.GE.AND P2, PT, R10, R29, PT ;  /* 0x0000001d0a00720c */ /* 0x000fe20003f46270 */
[----:B------:R-:W-:Y:S01]  /*0fb0*/  BSSY B0, `(.L_x_1323) ;  /* 0x0000018000007945 */ /* 0x000fe20003800000 */
[----:B--2---:R-:W-:-:S05]  /*0fc0*/  IADD3 R10, R32, 0x70, RZ ;  /* 0x00000070200a7810 */ /* 0x004fca0007ffe0ff */
        /* <DEDUP_REMOVED lines=22> */
.L_x_1324:
[----:B------:R-:W-:Y:S05]  /*1130*/  BSYNC B0 ;  /* 0x0000000000007941 */ /* 0x000fea0003800000 */
.L_x_1323:
[----:B------:R-:W-:Y:S01]  /*1140*/  BSSY B0, `(.L_x_1325) ;  /* 0x0000018000007945 */ /* 0x000fe20003800000 */
[----:B------:R-:W-:Y:S02]  /*1150*/  ISETP.GE.AND P1, PT, R10, R29, PT ;  /* 0x0000001d0a00720c */ /* 0x000fe40003f26270 */
[----:B--2---:R-:W-:Y:S01]  /*1160*/  LEA.HI R10, R145, R148, RZ, 0x4 ;  /* 0x00000094910a7211 */ /* 0x004fe200078f20ff */
        /* <DEDUP_REMOVED lines=21> */
.L_x_1326:
[----:B------:R-:W-:Y:S05]  /*12c0*/  BSYNC B0 ;  /* 0x0000000000007941 */ /* 0x000fea0003800000 */
.L_x_1325:
[----:B------:R-:W-:Y:S04]  /*12d0*/  BSSY B0, `(.L_x_1327) ;  /* 0x0000016000007945 */ /* 0x000fe80003800000 */
        /* <DEDUP_REMOVED lines=21> */
.L_x_1328:
[----:B------:R-:W-:Y:S05]  /*1430*/  BSYNC B0 ;  /* 0x0000000000007941 */ /* 0x000fea0003800000 */
.L_x_1327:
        /* <DEDUP_REMOVED lines=22> */
.L_x_1330:
[----:B------:R-:W-:Y:S05]  /*15a0*/  BSYNC B0 ;  /* 0x0000000000007941 */ /* 0x000fea0003800000 */
.L_x_1329:
        /* <DEDUP_REMOVED lines=22> */
.L_x_1332:
[----:B------:R-:W-:Y:S05]  /*1710*/  BSYNC B0 ;  /* 0x0000000000007941 */ /* 0x000fea0003800000 */
.L_x_1331:
        /* <DEDUP_REMOVED lines=11> */
[----:B----4-:R-:W-:-:S04]  /*17d0*/  IMAD.WIDE.U32 R4, R6, UR6, R2 ;  /* 0x0000000606047c25 */ /* 0x010fc8000f8e0002 */
        /* <DEDUP_REMOVED lines=10> */
.L_x_1334:
[----:B------:R-:W-:Y:S05]  /*1880*/  BSYNC B0 ;  /* 0x0000000000007941 */ /* 0x000fea0003800000 */
.L_x_1333:
[----:B------:R-:W-:Y:S01]  /*1890*/  LOP3.LUT R0, R10, 0xfffffff0, RZ, 0xc0, !PT ;  /* 0xfffffff00a007812 */ /* 0x000fe200078ec0ff */
[-C--:B----4-:R-:W-:Y:S01]  /*18a0*/  IMAD R4, R33, R210.reuse, RZ ;  /* 0x000000d221047224 */ /* 0x090fe200078e02ff */
[----:B------:R-:W-:Y:S01]  /*18b0*/  SHF.R.S32.HI R8, RZ, 0x4, R10 ;  /* 0x00000004ff087819 */ /* 0x000fe2000001140a */
[----:B------:R-:W-:Y:S01]  /*18c0*/  IMAD.WIDE.U32 R2, R32, R210, R244 ;  /* 0x000000d220027225 */ /* 0x000fe200078e00f4 */
[----:B------:R-:W-:Y:S01]  /*18d0*/  ISETP.NE.AND P0, PT, R27, RZ, PT ;  /* 0x000000ff1b00720c */ /* 0x000fe20003f05270 */
[----:B------:R-:W-:Y:S01]  /*18e0*/  ULDC.64 UR6, c[0x0][0x260] ;  /* 0x0000980000067ab9 */ /* 0x000fe20000000a00 */
[----:B------:R-:W-:Y:S01]  /*18f0*/  LEA.HI R7, R10, R8, RZ, 0x1 ;  /* 0x000000080a077211 */ /* 0x000fe200078f08ff */
[----:B------:R-:W-:Y:S01]  /*1900*/  IMAD.IADD R0, R148, 0x1, -R0 ;  /* 0x0000000194007824 */ /* 0x000fe200078e0a00 */
[----:B---3--:R-:W-:Y:S01]  /*1910*/  ISETP.NE.U32.AND P3, PT, R24, RZ, PT ;  /* 0x000000ff1800720c */ /* 0x008fe20003f65070 */
[----:B------:R-:W-:Y:S01]  /*1920*/  IMAD R5, R32, R211, R4 ;  /* 0x000000d320057224 */ /* 0x000fe200078e0204 */
[----:B------:R-:W-:Y:S01]  /*1930*/  IADD3 R4, P1, R15, R2, RZ ;  /* 0x000000020f047210 */ /* 0x000fe20007f3e0ff */
[----:B------:R-:W-:Y:S01]  /*1940*/  @P6 VIADD R14, R14, 0x1 ;  /* 0x000000010e0e6836 */ /* 0x000fe20000000000 */
[----:B------:R-:W-:Y:S01]  /*1950*/  SHF.R.S32.HI R2, RZ, 0x1f, R0 ;  /* 0x0000001fff027819 */ /* 0x000fe20000011400 */
[----:B------:R-:W-:Y:S01]  /*1960*/  VIADD R100, R226, 0xffffffff ;  /* 0xffffffffe2647836 */ /* 0x000fe20000000000 */
[----:B------:R-:W-:Y:S01]  /*1970*/  LOP3.LUT R7, R7, 0xfffffffe, RZ, 0xc0, !PT ;  /* 0xfffffffe07077812 */ /* 0x000fe200078ec0ff */
[----:B------:R-:W-:Y:S01]  /*1980*/  IMAD.MOV.U32 R6, RZ, RZ, R14 ;  /* 0x000000ffff067224 */ /* 0x000fe200078e000e */
[----:B------:R-:W-:Y:S01]  /*1990*/  LEA.HI R18, R2, R0, RZ, 0x3 ;  /* 0x0000000002127211 */ /* 0x000fe200078f18ff */
[----:B------:R-:W-:Y:S01]  /*19a0*/  IMAD.SHL.U32 R103, R210, 0x40, RZ ;  /* 0x00000040d2677824 */ /* 0x000fe200078e00ff */
[----:B------:R-:W-:Y:S01]  /*19b0*/  IADD3 R19, R8, -R7, RZ ;  /* 0x8000000708137210 */ /* 0x000fe20007ffe0ff */
[-C--:B------:R-:W-:Y:S01]  /*19c0*/  IMAD R7, R33, R224.reuse, RZ ;  /* 0x000000e021077224 */ /* 0x080fe200078e02ff */
[----:B------:R-:W-:Y:S01]  /*19d0*/  IADD3.X R5, R16, R3, R5, P1, !PT ;  /* 0x0000000310057210 */ /* 0x000fe20000ffe405 */
[----:B------:R-:W-:Y:S01]  /*19e0*/  IMAD.WIDE.U32 R2, R32, R224, R244 ;  /* 0x000000e020027225 */ /* 0x000fe200078e00f4 */
[----:B------:R-:W-:Y:S01]  /*19f0*/  LOP3.LUT R9, R18, 0xfffffff8, RZ, 0xc0, !PT ;  /* 0xfffffff812097812 */ /* 0x000fe200078ec0ff */
[----:B------:R-:W-:Y:S01]  /*1a00*/  BSSY B0, `(.L_x_1335) ;  /* 0x0000035000007945 */ /* 0x000fe20003800000 */
[----:B------:R-:W-:Y:S01]  /*1a10*/  ISETP.NE.AND.EX P3, PT, R25, RZ, PT, P3 ;  /* 0x000000ff1900720c */ /* 0x000fe20003f65330 */
[----:B------:R-:W-:Y:S01]  /*1a20*/  @!P5 IMAD.MOV R6, RZ, RZ, -R6 ;  /* 0x000000ffff06d224 */ /* 0x000fe200078e0a06 */
[----:B------:R-:W-:Y:S01]  /*1a30*/  @!P0 LOP3.LUT R6, RZ, R27, RZ, 0x33, !PT ;  /* 0x0000001bff068212 */ /* 0x000fe200078e33ff */
[----:B------:R-:W-:Y:S01]  /*1a40*/  IMAD R7, R32, R225, R7 ;  /* 0x000000e120077224 */ /* 0x000fe200078e0207 */
[----:B------:R-:W-:Y:S01]  /*1a50*/  IADD3 R8, P0, R17, R2, RZ ;  /* 0x0000000211087210 */ /* 0x000fe20007f1e0ff */
[----:B------:R-:W-:Y:S01]  /*1a60*/  IMAD.IADD R11, R0, 0x1, -R9 ;  /* 0x00000001000b7824 */ /* 0x000fe200078e0a09 */
[----:B------:R-:W-:Y:S01]  /*1a70*/  SHF.R.S32.HI R10, RZ, 0x1f, R6 ;  /* 0x0000001fff0a7819 */ /* 0x000fe20000011406 */
[----:B------:R-:W-:Y:S01]  /*1a80*/  IMAD R0, R100, -0x40, R101 ;  /* 0xffffffc064007824 */ /* 0x000fe200078e0265 */
[----:B------:R-:W-:Y:S01]  /*1a90*/  IADD3.X R9, R22, R3, R7, P0, !PT ;  /* 0x0000000316097210 */ /* 0x000fe200007fe407 */
[----:B------:R-:W-:Y:S01]  /*1aa0*/  IMAD.WIDE.U32 R248, R6, UR6, R4 ;  /* 0x0000000606f87c25 */ /* 0x000fe2000f8e0004 */
[----:B------:R-:W-:-:S02]  /*1ab0*/  MOV R36, 0x20 ;  /* 0x0000002000247802 */ /* 0x000fc40000000f00 */
[-C--:B------:R-:W-:Y:S01]  /*1ac0*/  ISETP.GE.AND P6, PT, R32, R0.reuse, PT ;  /* 0x000000002000720c */ /* 0x080fe20003fc6270 */
[----:B------:R-:W-:Y:S01]  /*1ad0*/  IMAD R2, R10, UR6, RZ ;  /* 0x000000060a027c24 */ /* 0x000fe2000f8e02ff */
[-C--:B------:R-:W-:Y:S01]  /*1ae0*/  ISETP.GE.AND P0, PT, R32, R0.reuse, PT ;  /* 0x000000002000720c */ /* 0x080fe20003f06270 */
[----:B------:R-:W-:Y:S01]  /*1af0*/  IMAD.MOV.U32 R242, RZ, RZ, R248 ;  /* 0x000000fffff27224 */ /* 0x000fe200078e00f8 */
[----:B------:R3:W-:Y:S01]  /*1b00*/  STL.64 [R1+0x20], R248 ;  /* 0x000020f801007387 */ /* 0x0007e20000100a00 */
[----:B------:R-:W-:Y:S01]  /*1b10*/  IMAD R3, R6, UR7, R2 ;  /* 0x0000000706037c24 */ /* 0x000fe2000f8e0202 */
[----:B------:R-:W-:Y:S01]  /*1b20*/  R2P PR, R11, 0x6 ;  /* 0x000000060b007804 */ /* 0x000fe20000000000 */
[----:B------:R-:W-:Y:S01]  /*1b30*/  ULDC.64 UR6, c[0x0][0x268] ;  /* 0x00009a0000067ab9 */ /* 0x000fe20000000a00 */
[-C--:B------:R-:W-:Y:S01]  /*1b40*/  ISETP.GE.AND P5, PT, R28, R0.reuse, PT ;  /* 0x000000001c00720c */ /* 0x080fe20003fa6270 */
[----:B------:R-:W-:Y:S01]  /*1b50*/  IMAD.IADD R243, R249, 0x1, R3 ;  /* 0x00000001f9f37824 */ /* 0x000fe200078e0203 */
[----:B------:R-:W4:Y:S01]  /*1b60*/  @P3 LDC.64 R16, c[0x0][0x3d0] ;  /* 0x0000f400ff103b82 */ /* 0x000f220000000a00 */
[----:B------:R-:W-:Y:S01]  /*1b70*/  SEL R5, R36, 0xffffffe0, !P2 ;  /* 0xffffffe024057807 */ /* 0x000fe20005000000 */
[----:B------:R-:W-:Y:S01]  /*1b80*/  IMAD R10, R10, UR6, RZ ;  /* 0x000000060a0a7c24 */ /* 0x000fe2000f8e02ff */
[----:B------:R-:W-:Y:S01]  /*1b90*/  ISETP.GE.AND P2, PT, R28, R0, PT ;  /* 0x000000001c00720c */ /* 0x000fe20003f46270 */
[----:B------:R-:W-:Y:S01]  /*1ba0*/  IMAD.WIDE.U32 R28, R6, UR6, R8 ;  /* 0x00000006061c7c25 */ /* 0x000fe2000f8e0008 */
[----:B------:R3:W-:Y:S01]  /*1bb0*/  STL.64 [R1+0x10], R242 ;  /* 0x000010f201007387 */ /* 0x0007e20000100a00 */
[----:B------:R-:W-:-:S02]  /*1bc0*/  SHF.L.U64.HI R157, R210, 0x6, R211 ;  /* 0x00000006d29d7819 */ /* 0x000fc400000102d3 */
[----:B------:R-:W-:Y:S01]  /*1bd0*/  SHF.R.S32.HI R15, RZ, 0x1f, R100 ;  /* 0x0000001fff0f7819 */ /* 0x000fe20000011464 */
[----:B------:R3:W-:Y:S01]  /*1be0*/  STL.64 [R1+0x48], R28 ;  /* 0x0000481c01007387 */ /* 0x0007e20000100a00 */
[----:B------:R-:W-:Y:S01]  /*1bf0*/  IMAD.MOV.U32 R27, RZ, RZ, 0x10 ;  /* 0x00000010ff1b7424 */ /* 0x000fe200078e00ff */
[----:B------:R-:W-:Y:S01]  /*1c00*/  ISETP.GE.AND P4, PT, R31, R0, PT ;  /* 0x000000001f00720c */ /* 0x000fe20003f86270 */
[----:B------:R-:W-:Y:S02]  /*1c10*/  IMAD R2, R157, R100, RZ ;  /* 0x000000649d027224 */ /* 0x000fe400078e02ff */
[----:B------:R-:W-:Y:S01]  /*1c20*/  IMAD R22, R6, UR7, R10 ;  /* 0x0000000706167c24 */ /* 0x000fe2000f8e020a */
[----:B------:R-:W-:Y:S01]  /*1c30*/  SEL R4, R27, 0xfffffff0, !P1 ;  /* 0xfffffff01b047807 */ /* 0x000fe20004800000 */
[-C--:B------:R-:W-:Y:S01]  /*1c40*/  IMAD R7, R15, R103.reuse, R2 ;  /* 0x000000670f077224 */ /* 0x080fe200078e0202 */
[----:B------:R-:W-:Y:S01]  /*1c50*/  ISETP.GE.AND P1, PT, R30, R0, PT ;  /* 0x000000001e00720c */ /* 0x000fe20003f26270 */
[----:B------:R-:W-:Y:S01]  /*1c60*/  IMAD.WIDE.U32 R2, R100, R103, R242 ;  /* 0x0000006764027225 */ /* 0x000fe200078e00f2 */
[----:B------:R-:W-:-:S03]  /*1c70*/  SHF.L.U32 R10, R23, 0x6, RZ ;  /* 0x00000006170a7819 */ /* 0x000fc600000006ff */
[----:B------:R-:W-:Y:S01]  /*1c80*/  IMAD.IADD R7, R3, 0x1, R7 ;  /* 0x0000000103077824 */ /* 0x000fe200078e0207 */
[----:B------:R-:W-:Y:S07]  /*1c90*/  @P6 BRA `(.L_x_1336) ;  /* 0x00000000002c6947 */ /* 0x000fee0003800000 */
        /* <DEDUP_REMOVED lines=11> */
.L_x_1336:
[----:B------:R-:W-:Y:S05]  /*1d50*/  BSYNC B0 ;  /* 0x0000000000007941 */ /* 0x000fea0003800000 */
.L_x_1335:
[----:B------:R-:W-:Y:S01]  /*1d60*/  IMAD.SHL.U32 R246, R210, 0x10, RZ ;  /* 0x00000010d2f67824 */ /* 0x000fe200078e00ff */
[----:B------:R-:W-:Y:S01]  /*1d70*/  BSSY B0, `(.L_x_1337) ;  /* 0x0000017000007945 */ /* 0x000fe20003800000 */
[----:B------:R-:W-:Y:S01]  /*1d80*/  IMAD.SHL.U32 R11, R11, 0x40, RZ ;  /* 0x000000400b0b7824 */ /* 0x000fe200078e00ff */
[----:B------:R-:W-:Y:S01]  /*1d90*/  ISETP.GE.AND P6, PT, R31, R0, PT ;  /* 0x000000001f00720c */ /* 0x000fe20003fc6270 */
[----:B------:R-:W-:Y:S01]  /*1da0*/  IMAD.SHL.U32 R13, R32, 0x8, RZ ;  /* 0x00000008200d7824 */ /* 0x000fe200078e00ff */
[----:B------:R1:W-:Y:S01]  /*1db0*/  STL [R1+0x28], R246 ;  /* 0x000028f601007387 */ /* 0x0003e20000100800 */
[----:B------:R-:W-:Y:S01]  /*1dc0*/  LOP3.LUT R10, R10, 0x1c0, RZ, 0xc0, !PT ;  /* 0x000001c00a0a7812 */ /* 0x000fe200078ec0ff */
[----:B------:R-:W-:Y:S01]  /*1dd0*/  IMAD.SHL.U32 R14, R19, 0x8, RZ ;  /* 0x00000008130e7824 */ /* 0x000fe200078e00ff */
[----:B------:R-:W-:Y:S02]  /*1de0*/  LOP3.LUT R11, R11, 0x1c0, RZ, 0xc0, !PT ;  /* 0x000001c00b0b7812 */ /* 0x000fe400078ec0ff */
[----:B------:R-:W-:Y:S01]  /*1df0*/  SHF.L.U64.HI R252, R210, 0x4, R211 ;  /* 0x00000004d2fc7819 */ /* 0x000fe200000102d3 */
        /* <DEDUP_REMOVED lines=14> */
.L_x_1338:
[----:B------:R-:W-:Y:S05]  /*1ee0*/  BSYNC B0 ;  /* 0x0000000000007941 */ /* 0x000fea0003800000 */
.L_x_1337:
[----:B-1----:R-:W-:Y:S01]  /*1ef0*/  LOP3.LUT R9, R10, 0x8, R13, 0xf8, !PT ;  /* 0x000000080a097812 */ /* 0x002fe200078ef80d */
[----:B------:R-:W-:Y:S01]  /*1f00*/  BSSY B0, `(.L_x_1339) ;  /* 0x0000016000007945 */ /* 0x000fe20003800000 */
[----:B------:R-:W-:Y:S02]  /*1f10*/  ISETP.GE.AND P5, PT, R30, R0, PT ;  /* 0x000000001e00720c */ /* 0x000fe40003fa6270 */
[----:B------:R-:W-:Y:S02]  /*1f20*/  SHF.R.U32.HI R10, RZ, 0x3, R10 ;  /* 0x00000003ff0a7819 */ /* 0x000fe4000001160a */
[----:B------:R-:W-:Y:S02]  /*1f30*/  LOP3.LUT R8, R11, 0x8, R14, 0xf8, !PT ;  /* 0x000000080b087812 */ /* 0x000fe400078ef80e */
[----:B------:R-:W-:Y:S02]  /*1f40*/  SHF.R.U32.HI R0, RZ, 0x3, R11 ;  /* 0x00000003ff007819 */ /* 0x000fe4000001160b */
[----:B------:R-:W-:-:S02]  /*1f50*/  LOP3.LUT R11, R9, R10, RZ, 0x3c, !PT ;  /* 0x0000000a090b7212 */ /* 0x000fc400078e3cff */
[----:B------:R-:W-:Y:S02]  /*1f60*/  LOP3.LUT R151, R8, R0, RZ, 0x3c, !PT ;  /* 0x0000000008977212 */ /* 0x000fe400078e3cff */
[----:B------:R-:W-:Y:S01]  /*1f70*/  @P3 SHF.R.S32.HI R10, RZ, 0x1f, R26 ;  /* 0x0000001fff0a3819 */ /* 0x000fe2000001141a */
        /* <DEDUP_REMOVED lines=14> */
.L_x_1340:
[----:B------:R-:W-:Y:S05]  /*2060*/  BSYNC B0 ;  /* 0x0000000000007941 */ /* 0x000fea0003800000 */
.L_x_1339:
        /* <DEDUP_REMOVED lines=17> */
.L_x_1342:
[----:B------:R-:W-:Y:S05]  /*2180*/  BSYNC B0 ;  /* 0x0000000000007941 */ /* 0x000fea0003800000 */
.L_x_1341:
[----:B------:R-:W0:Y:S01]  /*2190*/  LDGDEPBAR ;  /* 0x00000000000079af */ /* 0x000e220000000000 */
[-C--:B----4-:R-:W-:Y:S01]  /*21a0*/  @P3 IMAD R0, R10, R16.reuse, RZ ;  /* 0x000000100a003224 */ /* 0x090fe200078e02ff */
[----:B------:R-:W-:Y:S01]  /*21b0*/  SHF.L.U64.HI R221, R224, 0x6, R225 ;  /* 0x00000006e0dd7819 */ /* 0x000fe200000102e1 */
[----:B-1----:R-:W-:Y:S01]  /*21c0*/  @P3 IMAD.WIDE.U32 R2, R26, R16, R20 ;  /* 0x000000101a023225 */ /* 0x002fe200078e0014 */
[----:B------:R-:W-:-:S03]  /*21d0*/  LEA.HI R145, R145, R148, RZ, 0x5 ;  /* 0x0000009491917211 */ /* 0x000fc600078f28ff */
[----:B------:R-:W-:Y:S01]  /*21e0*/  @P3 IMAD R0, R26, R17, R0 ;  /* 0x000000111a003224 */ /* 0x000fe200078e0200 */
[----:B------:R-:W-:Y:S01]  /*21f0*/  @P3 LEA R6, P1, R2, R24, 0x2 ;  /* 0x0000001802063211 */ /* 0x000fe200078210ff */
[----:B------:R-:W-:Y:S01]  /*2200*/  IMAD.SHL.U32 R7, R18, 0x40, RZ ;  /* 0x0000004012077824 */ /* 0x000fe200078e00ff */
[----:B------:R-:W-:Y:S01]  /*2210*/  MOV R222, R28 ;  /* 0x0000001c00de7202 */ /* 0x000fe20000000f00 */
[----:B------:R-:W-:Y:S01]  /*2220*/  IMAD.IADD R223, R29, 0x1, R22 ;  /* 0x000000011ddf7824 */ /* 0x000fe200078e0216 */
[----:B------:R-:W-:Y:S01]  /*2230*/  @P3 IADD3 R0, R3, R0, RZ ;  /* 0x0000000003003210 */ /* 0x000fe20007ffe0ff */
[----:B------:R1:W-:Y:S01]  /*2240*/  STL [R1+0x2c], R221 ;  /* 0x00002cdd01007387 */ /* 0x0003e20000100800 */
[----:B------:R-:W-:Y:S01]  /*2250*/  LOP3.LUT R149, R7, 0xfffffe00, RZ, 0xc0, !PT ;  /* 0xfffffe0007957812 */ /* 0x000fe200078ec0ff */
[----:B------:R-:W-:Y:S01]  /*2260*/  IMAD.SHL.U32 R251, R224, 0x40, RZ ;  /* 0x00000040e0fb7824 */ /* 0x000fe200078e00ff */
[----:B------:R-:W-:Y:S01]  /*2270*/  @P3 LEA.HI.X R7, R2, R25, R0, 0x2, P1 ;  /* 0x0000001902073211 */ /* 0x000fe200008f1400 */
[----:B------:R-:W-:-:S04]  /*2280*/  DEPBAR.LE SB0, 0x0 ;  /* 0x000080000000791a */ /* 0x000fc80000000000 */
[----:B------:R4:W5:Y:S01]  /*2290*/  @P3 LDG.E R146, desc[UR8][R6.64] ;  /* 0x0000000806923981 */ /* 0x000962000c1e1900 */
[----:B------:R-:W-:Y:S01]  /*22a0*/  SHF.R.S32.HI R144, RZ, 0x5, R145 ;  /* 0x00000005ff907819 */ /* 0x000fe20000011491 */
[----:B------:R-:W-:Y:S01]  /*22b0*/  IMAD R2, R19, 0x200, R11 ;  /* 0x0000020013027824 */ /* 0x000fe200078e020b */
[----:B------:R-:W-:Y:S01]  /*22c0*/  BAR.SYNC.DEFER_BLOCKING 0x0 ;  /* 0x0000000000007b1d */ /* 0x000fe20000010000 */
[----:B------:R-:W-:Y:S01]  /*22d0*/  IMAD R3, R221, R100, RZ ;  /* 0x00000064dd037224 */ /* 0x000fe200078e02ff */
[----:B------:R-:W-:-:S04]  /*22e0*/  LEA R8, R144, R149, 0xa ;  /* 0x0000009590087211 */ /* 0x000fc800078e50ff */
[----:B------:R1:W-:Y:S01]  /*22f0*/  STL.64 [R1+0x40], R222 ;  /* 0x000040de01007387 */ /* 0x0003e20000100a00 */
[-C--:B------:R-:W-:Y:S01]  /*2300*/  IMAD R9, R15, R251.reuse, R3 ;  /* 0x000000fb0f097224 */ /* 0x080fe200078e0203 */
[----:B------:R-:W-:Y:S02]  /*2310*/  LEA R196, R2, UR4, 0x1 ;  /* 0x0000000402c47c11 */ /* 0x000fe4000f8e08ff */
[----:B------:R1:W-:Y:S01]  /*2320*/  @P0 STS.128 [R208+0x6000], RZ ;  /* 0x006000ffd0000388 */ /* 0x0003e20000000c00 */
[----:B------:R-:W-:Y:S01]  /*2330*/  IADD3 R0, R151, R8, RZ ;  /* 0x0000000897007210 */ /* 0x000fe20007ffe0ff */
[----:B------:R-:W-:Y:S01]  /*2340*/  IMAD.WIDE.U32 R2, R100, R251, R222 ;  /* 0x000000fb64027225 */ /* 0x000fe200078e00de */
[----:B------:R-:W-:Y:S02]  /*2350*/  BSSY B0, `(.L_x_1343) ;  /* 0x000000f000007945 */ /* 0x000fe40003800000 */
[----:B------:R-:W-:Y:S01]  /*2360*/  LEA R204, R0, UR4, 0x1 ;  /* 0x0000000400cc7c11 */ /* 0x000fe2000f8e08ff */
[----:B----4-:R-:W-:Y:S01]  /*2370*/  IMAD.IADD R7, R3, 0x1, R9 ;  /* 0x0000000103077824 */ /* 0x010fe200078e0209 */
        /* <DEDUP_REMOVED lines=12> */
.L_x_1344:
[----:B------:R-:W-:Y:S05]  /*2440*/  BSYNC B0 ;  /* 0x0000000000007941 */ /* 0x000fea0003800000 */
.L_x_1343:
        /* <DEDUP_REMOVED lines=20> */
.L_x_1346:
[----:B------:R-:W-:Y:S05]  /*2590*/  BSYNC B0 ;  /* 0x0000000000007941 */ /* 0x000fea0003800000 */
.L_x_1345:
        /* <DEDUP_REMOVED lines=16> */
.L_x_1348:
[----:B------:R-:W-:Y:S05]  /*26a0*/  BSYNC B0 ;  /* 0x0000000000007941 */ /* 0x000fea0003800000 */
.L_x_1347:
        /* <DEDUP_REMOVED lines=18> */
.L_x_1350:
[----:B------:R-:W-:Y:S05]  /*27d0*/  BSYNC B0 ;  /* 0x0000000000007941 */ /* 0x000fea0003800000 */
.L_x_1349:
[----:B------:R-:W-:Y:S01]  /*27e0*/  LDSM.16.M88.4 R32, [R204] ;  /* 0x00000000cc20783b */ /* 0x000fe20000000200 */
[----:B------:R-:W-:Y:S01]  /*27f0*/  LOP3.LUT P0, RZ, R23, 0x2, RZ, 0xc0, !PT ;  /* 0x0000000217ff7812 */ /* 0x000fe2000780c0ff */
[--C-:B------:R-:W-:Y:S01]  /*2800*/  IMAD R207, R4, 0x2, R204.reuse ;  /* 0x0000000204cf7824 */ /* 0x100fe200078e02cc */
[----:B------:R-:W-:Y:S01]  /*2810*/  ULDC UR10, c[0x0][0x39c] ;  /* 0x0000e700000a7ab9 */ /* 0x000fe20000000800 */
[----:B------:R-:W2:Y:S01]  /*2820*/  LDSM.16.M88.4 R40, [R196+0x4000] ;  /* 0x00400000c428783b */ /* 0x000ea20000000200 */
[----:B-1----:R-:W-:Y:S01]  /*2830*/  SEL R2, R27, 0xfffffff0, !P0 ;  /* 0xfffffff01b027807 */ /* 0x002fe20004000000 */
[----:B------:R-:W-:Y:S01]  /*2840*/  IMAD R205, R5, 0x2, R204 ;  /* 0x0000000205cd7824 */ /* 0x000fe200078e02cc */
[----:B------:R-:W-:Y:S01]  /*2850*/  LOP3.LUT P0, RZ, R23, 0x4, RZ, 0xc0, !PT ;  /* 0x0000000417ff7812 */ /* 0x000fe2000780c0ff */
[----:B---3--:R-:W1:Y:S01]  /*2860*/  LDSM.16.M88.4 R28, [R204+0x2000] ;  /* 0x00200000cc1c783b */ /* 0x008e620000000200 */
[----:B------:R-:W-:Y:S02]  /*2870*/  VIADD R3, R196, 0x4000 ;  /* 0x00004000c4037836 */ /* 0x000fe40000000000 */
[----:B------:R-:W-:Y:S01]  /*2880*/  IMAD R202, R2, 0x2, R196 ;  /* 0x0000000202ca7824 */ /* 0x000fe200078e02c4 */
[----:B------:R-:W-:Y:S01]  /*2890*/  LDSM.16.M88.4 R24, [R207] ;  /* 0x00000000cf18783b */ /* 0x000fe20000000200 */
[----:B------:R-:W-:Y:S01]  /*28a0*/  SEL R0, R36, 0xffffffe0, !P0 ;  /* 0xffffffe024007807 */ /* 0x000fe20004000000 */
[----:B------:R-:W-:-:S02]  /*28b0*/  IMAD R206, R4, 0x2, R205 ;  /* 0x0000000204ce7824 */ /* 0x000fc400078e02cd */
[----:B------:R-:W3:Y:S02]  /*28c0*/  LDSM.16.M88.4 R56, [R202+0x4000] ;  /* 0x00400000ca38783b */ /* 0x000ee40000000200 */
[C---:B------:R-:W-:Y:S02]  /*28d0*/  IMAD R6, R0.reuse, 0x2, R196 ;  /* 0x0000000200067824 */ /* 0x040fe400078e02c4 */
[----:B------:R-:W4:Y:S01]  /*28e0*/  LDSM.16.M88.4 R20, [R207+0x2000] ;  /* 0x00200000cf14783b */ /* 0x000f220000000200 */
[----:B------:R-:W-:Y:S02]  /*28f0*/  IMAD R203, R0, 0x2, R3 ;  /* 0x0000000200cb7824 */ /* 0x000fe400078e0203 */
[----:B------:R-:W4:Y:S01]  /*2900*/  @P3 LDC R0, c[0x0][0x2e8] ;  /* 0x0000ba00ff003b82 */ /* 0x000f220000000800 */
[----:B------:R-:W-:Y:S01]  /*2910*/  LDSM.16.M88.4 R60, [R6+0x4000] ;  /* 0x00400000063c783b */ /* 0x000fe20000000200 */
[----:B------:R-:W-:-:S03]  /*2920*/  IMAD R201, R2, 0x2, R203 ;  /* 0x0000000202c97824 */ /* 0x000fc600078e02cb */
[----:B------:R-:W-:Y:S04]  /*2930*/  LDSM.16.M88.4 R16, [R205] ;  /* 0x00000000cd10783b */ /* 0x000fe80000000200 */
[----:B------:R-:W4:Y:S04]  /*2940*/  LDSM.16.M88.4 R48, [R196+0x5000] ;  /* 0x00500000c430783b */ /* 0x000f280000000200 */
[----:B------:R-:W4:Y:S04]  /*2950*/  LDSM.16.M88.4 R52, [R196+0x4800] ;  /* 0x00480000c434783b */ /* 0x000f280000000200 */
[----:B------:R-:W4:Y:S01]  /*2960*/  LDSM.16.M88.4 R44, [R196+0x5800] ;  /* 0x00580000c42c783b */ /* 0x000f220000000200 */
[-C--:B--2---:R-:W-:Y:S03]  /*2970*/  HMMA.16816.F32.BF16 R8, R32, R40.reuse, RZ ;  /* 0x000000282008723c */ /* 0x084fe600000418ff */
[----:B------:R-:W2:Y:S04]  /*2980*/  LDSM.16.M88.4 R12, [R205+0x2000] ;  /* 0x00200000cd0c783b */ /* 0x000ea80000000200 */
[----:B------:R-:W-:Y:S01]  /*2990*/  LDSM.16.M88.4 R64, [R201] ;  /* 0x00000000c940783b */ /* 0x000fe20000000200 */
[----:B-1----:R-:W-:Y:S03]  /*29a0*/  HMMA.16816.F32.BF16 R68, R28, R40, RZ ;  /* 0x000000281c44723c */ /* 0x002fe600000418ff */
[----:B------:R-:W1:Y:S03]  /*29b0*/  LDSM.16.M88.4 R36, [R206] ;  /* 0x00000000ce24783b */ /* 0x000e660000000200 */
[-C--:B------:R-:W-:Y:S01]  /*29c0*/  HMMA.16816.F32.BF16 R88, R32, R42.reuse, RZ ;  /* 0x0000002a2058723c */ /* 0x080fe200000418ff */
[----:B------:R-:W1:Y:S04]  /*29d0*/  LDSM.16.M88.4 R72, [R202+0x5000] ;  /* 0x00500000ca48783b */ /* 0x000e680000000200 */
[----:B------:R-:W-:Y:S01]  /*29e0*/  LDSM.16.M88.4 R80, [R202+0x5800] ;  /* 0x00580000ca50783b */ /* 0x000fe20000000200 */
[----:B------:R-:W-:Y:S03]  /*29f0*/  HMMA.16816.F32.BF16 R40, R28, R42, RZ ;  /* 0x0000002a1c28723c */ /* 0x000fe600000418ff */
[----:B------:R-:W0:Y:S03]  /*2a00*/  LDGDEPBAR ;  /* 0x00000000000079af */ /* 0x000e260000000000 */
[-C--:B---3--:R-:W-:Y:S06]  /*2a10*/  HMMA.16816.F32.BF16 R8, R24, R56.reuse, R8 ;  /* 0x000000381808723c */ /* 0x088fec0000041808 */
[----:B----4-:R-:W-:Y:S01]  /*2a20*/  HMMA.16816.F32.BF16 R76, R20, R56, R68 ;  /* 0x00000038144c723c */ /* 0x010fe20000041844 */
[----:B------:R-:W3:Y:S05]  /*2a30*/  LDSM.16.M88.4 R68, [R202+0x4800] ;  /* 0x00480000ca44783b */ /* 0x000eea0000000200 */
[C---:B------:R-:W-:Y:S06]  /*2a40*/  HMMA.16816.F32.BF16 R104, R28.reuse, R48, RZ ;  /* 0x000000301c68723c */ /* 0x040fec00000418ff */
[----:B------:R-:W-:Y:S06]  /*2a50*/  HMMA.16816.F32.BF16 R112, R28, R52, RZ ;  /* 0x000000341c70723c */ /* 0x000fec00000418ff */
[----:B------:R-:W-:Y:S01]  /*2a60*/  HMMA.16816.F32.BF16 R84, R16, R60, R8 ;  /* 0x0000003c1054723c */ /* 0x000fe20000041808 */
[----:B------:R-:W4:Y:S05]  /*2a70*/  LDSM.16.M88.4 R8, [R206+0x2000] ;  /* 0x00200000ce08783b */ /* 0x000f2a0000000200 */
[C---:B------:R-:W-:Y:S06]  /*2a80*/  HMMA.16816.F32.BF16 R92, R28.reuse, R44, RZ ;  /* 0x0000002c1c5c723c */ /* 0x040fec00000418ff */
[C---:B------:R-:W-:Y:S06]  /*2a90*/  HMMA.16816.F32.BF16 R108, R28.reuse, R54, RZ ;  /* 0x000000361c6c723c */ /* 0x040fec00000418ff */
[C---:B------:R-:W-:Y:S06]  /*2aa0*/  HMMA.16816.F32.BF16 R96, R28.reuse, R50, RZ ;  /* 0x000000321c60723c */ /* 0x040fec00000418ff */
[----:B------:R-:W-:Y:S06]  /*2ab0*/  HMMA.16816.F32.BF16 R28, R28, R46, RZ ;  /* 0x0000002e1c1c723c */ /* 0x000fec00000418ff */
[----:B------:R-:W-:Y:S06]  /*2ac0*/  HMMA.16816.F32.BF16 R88, R24, R58, R88 ;  /* 0x0000003a1858723c */ /* 0x000fec0000041858 */
[----:B--2---:R-:W-:Y:S06]  /*2ad0*/  HMMA.16816.F32.BF16 R116, R12, R60, R76 ;  /* 0x0000003c0c74723c */ /* 0x004fec000004184c */
[----:B-1----:R-:W-:Y:S06]  /*2ae0*/  HMMA.16816.F32.BF16 R120, R36, R64, R84 ;  /* 0x000000402478723c */ /* 0x002fec0000041854 */
[----:B------:R-:W-:Y:S06]  /*2af0*/  HMMA.16816.F32.BF16 R76, R32, R52, RZ ;  /* 0x00000034204c723c */ /* 0x000fec00000418ff */
[C---:B------:R-:W-:Y:S06]  /*2b00*/  HMMA.16816.F32.BF16 R56, R20.reuse, R58, R40 ;  /* 0x0000003a1438723c */ /* 0x040fec0000041828 */
[C---:B------:R-:W-:Y:S06]  /*2b10*/  HMMA.16816.F32.BF16 R136, R20.reuse, R72, R104 ;  /* 0x000000481488723c */ /* 0x040fec0000041868 */
[C---:B------:R-:W-:Y:S06]  /*2b20*/  HMMA.16816.F32.BF16 R104, R20.reuse, R74, R96 ;  /* 0x0000004a1468723c */ /* 0x040fec0000041860 */
[C---:B---3--:R-:W-:Y:S06]  /*2b30*/  HMMA.16816.F32.BF16 R112, R20.reuse, R68, R112 ;  /* 0x000000441470723c */ /* 0x048fec0000041870 */
[C---:B------:R-:W-:Y:S06]  /*2b40*/  HMMA.16816.F32.BF16 R140, R20.reuse, R80, R92 ;  /* 0x00000050148c723c */ /* 0x040fec000004185c */
[C---:B------:R-:W-:Y:S06]  /*2b50*/  HMMA.16816.F32.BF16 R108, R20.reuse, R70, R108 ;  /* 0x00000046146c723c */ /* 0x040fec000004186c */
[----:B------:R-:W-:Y:S01]  /*2b60*/  HMMA.16816.F32.BF16 R96, R20, R82, R28 ;  /* 0x000000521460723c */ /* 0x000fe2000004181c */
[----:B------:R-:W1:Y:S05]  /*2b70*/  LDSM.16.M88.4 R28, [R6+0x4800] ;  /* 0x00480000061c783b */ /* 0x000e6a0000000200 */
[----:B------:R-:W-:Y:S06]  /*2b80*/  HMMA.16816.F32.BF16 R20, R16, R62, R88 ;  /* 0x0000003e1014723c */ /* 0x000fec0000041858 */
[----:B----4-:R-:W-:Y:S01]  /*2b90*/  HMMA.16816.F32.BF16 R40, R8, R64, R116 ;  /* 0x000000400828723c */ /* 0x010fe20000041874 */
[----:B------:R2:W3:Y:S05]  /*2ba0*/  @P3 MUFU.RCP R116, R0 ;  /* 0x0000000000743308 */ /* 0x0004ea0000001000 */
[----:B------:R-:W-:Y:S06]  /*2bb0*/  HMMA.16816.F32.BF16 R124, R32, R54, RZ ;  /* 0x00000036207c723c */ /* 0x000fec00000418ff */
[----:B------:R-:W-:Y:S01]  /*2bc0*/  HMMA.16816.F32.BF16 R52, R24, R68, R76 ;  /* 0x000000441834723c */ /* 0x000fe2000004184c */
[----:B--2---:R-:W-:-:S05]  /*2bd0*/  FMUL.FTZ R0, R120, UR10 ;  /* 0x0000000a78007c20 */ /* 0x004fca0008410000 */
[----:B------:R-:W-:Y:S01]  /*2be0*/  HMMA.16816.F32.BF16 R56, R12, R62, R56 ;  /* 0x0000003e0c38723c */ /* 0x000fe20000041838 */
[----:B------:R2:W-:Y:S05]  /*2bf0*/  MUFU.TANH R154, R0 ;  /* 0x00000000009a7308 */ /* 0x0005ea0000002400 */
[C---:B------:R-:W-:Y:S06]  /*2c00*/  HMMA.16816.F32.BF16 R84, R32.reuse, R48, RZ ;  /* 0x000000302054723c */ /* 0x040fec00000418ff */
[C---:B------:R-:W-:Y:S06]  /*2c10*/  HMMA.16816.F32.BF16 R128, R32.reuse, R50, RZ ;  /* 0x000000322080723c */ /* 0x040fec00000418ff */
[----:B------:R-:W-:Y:S01]  /*2c20*/  HMMA.16816.F32.BF16 R48, R32, R44, RZ ;  /* 0x0000002c2030723c */ /* 0x000fe200000418ff */
[----:B--2---:R-:W-:-:S04]  /*2c30*/  FMUL.FTZ R0, R121, UR10 ;  /* 0x0000000a79007c20 */ /* 0x004fc80008410000 */
[----:B------:R2:W4:Y:S01]  /*2c40*/  MUFU.TANH R147, R0 ;  /* 0x0000000000937308 */ /* 0x0005220000002400 */
[----:B------:R-:W-:Y:S01]  /*2c50*/  HMMA.16816.F32.BF16 R132, R32, R46, RZ ;  /* 0x0000002e2084723c */ /* 0x000fe200000418ff */
[----:B------:R-:W3:Y:S05]  /*2c60*/  LDSM.16.M88.4 R32, [R201+0x800] ;  /* 0x00080000c920783b */ /* 0x000eea0000000200 */
[----:B------:R-:W-:Y:S01]  /*2c70*/  HMMA.16816.F32.BF16 R44, R36, R66, R20 ;  /* 0x00000042242c723c */ /* 0x000fe20000041814 */
[----:B------:R-:W4:Y:S05]  /*2c80*/  LDSM.16.M88.4 R20, [R6+0x5800] ;  /* 0x005800000614783b */ /* 0x000f2a0000000200 */
[----:B-1----:R-:W-:Y:S01]  /*2c90*/  HMMA.16816.F32.BF16 R52, R16, R28, R52 ;  /* 0x0000001c1034723c */ /* 0x002fe20000041834 */
[----:B--2---:R-:W-:-:S05]  /*2ca0*/  FMUL.FTZ R0, R122, UR10 ;  /* 0x0000000a7a007c20 */ /* 0x004fca0008410000 */
[----:B------:R-:W-:Y:S01]  /*2cb0*/  HMMA.16816.F32.BF16 R56, R8, R66, R56 ;  /* 0x000000420838723c */ /* 0x000fe20000041838 */
[----:B------:R1:W-:Y:S05]  /*2cc0*/  MUFU.TANH R158, R0 ;  /* 0x00000000009e7308 */ /* 0x0003ea0000002400 */
[C---:B------:R-:W-:Y:S06]  /*2cd0*/  HMMA.16816.F32.BF16 R68, R24.reuse, R70, R124 ;  /* 0x000000461844723c */ /* 0x040fec000004187c */
[----:B------:R-:W-:Y:S06]  /*2ce0*/  HMMA.16816.F32.BF16 R88, R24, R80, R48 ;  /* 0x000000501858723c */ /* 0x000fec0000041830 */
[----:B------:R-:W-:Y:S01]  /*2cf0*/  HMMA.16816.F32.BF16 R48, R12, R28, R112 ;  /* 0x0000001c0c30723c */ /* 0x000fe20000041870 */
[----:B-1----:R-:W-:-:S04]  /*2d00*/  FMUL.FTZ R0, R123, UR10 ;  /* 0x0000000a7b007c20 */ /* 0x002fc80008410000 */
[----:B------:R1:W2:Y:S01]  /*2d10*/  MUFU.TANH R122, R0 ;  /* 0x00000000007a7308 */ /* 0x0002a20000002400 */
[C---:B------:R-:W-:Y:S06]  /*2d20*/  HMMA.16816.F32.BF16 R92, R24.reuse, R72, R84 ;  /* 0x00000048185c723c */ /* 0x040fec0000041854 */
[C---:B------:R-:W-:Y:S06]  /*2d30*/  HMMA.16816.F32.BF16 R60, R24.reuse, R74, R128 ;  /* 0x0000004a183c723c */ /* 0x040fec0000041880 */
[----:B------:R-:W-:Y:S01]  /*2d40*/  HMMA.16816.F32.BF16 R84, R24, R82, R132 ;  /* 0x000000521854723c */ /* 0x000fe20000041884 */
[----:B-1----:R-:W-:-:S05]  /*2d50*/  FMUL.FTZ R0, R40, UR10 ;  /* 0x0000000a28007c20 */ /* 0x002fca0008410000 */
[----:B---3--:R-:W-:Y:S01]  /*2d60*/  HMMA.16816.F32.BF16 R24, R36, R32, R52 ;  /* 0x000000202418723c */ /* 0x008fe20000041834 */
[----:B------:R1:W-:Y:S05]  /*2d70*/  MUFU.TANH R155, R0 ;  /* 0x00000000009b7308 */ /* 0x0003ea0000002400 */
[----:B------:R-:W-:Y:S06]  /*2d80*/  HMMA.16816.F32.BF16 R72, R12, R30, R108 ;  /* 0x0000001e0c48723c */ /* 0x000fec000004186c */
[----:B------:R-:W-:Y:S06]  /*2d90*/  HMMA.16816.F32.BF16 R48, R8, R32, R48 ;  /* 0x000000200830723c */ /* 0x000fec0000041830 */
[----:B----4-:R-:W-:Y:S01]  /*2da0*/  HMMA.16816.F32.BF16 R76, R12, R22, R96 ;  /* 0x000000160c4c723c */ /* 0x010fe20000041860 */
[----:B-1----:R-:W-:-:S04]  /*2db0*/  FMUL.FTZ R0, R41, UR10 ;  /* 0x0000000a29007c20 */ /* 0x002fc80008410000 */
[----:B------:R1:W3:Y:S01]  /*2dc0*/  MUFU.TANH R121, R0 ;  /* 0x0000000000797308 */ /* 0x0002e20000002400 */
[----:B------:R-:W-:Y:S01]  /*2dd0*/  HMMA.16816.F32.BF16 R80, R12, R20, R140 ;  /* 0x000000140c50723c */ /* 0x000fe2000004188c */
[----:B-1----:R-:W-:-:S06]  /*2de0*/  FMUL.FTZ R0, R42, UR10 ;  /* 0x0000000a2a007c20 */ /* 0x002fcc0008410000 */
[----:B------:R1:W-:Y:S02]  /*2df0*/  MUFU.TANH R123, R0 ;  /* 0x00000000007b7308 */ /* 0x0003e40000002400 */
[----:B-1----:R-:W-:Y:S02]  /*2e00*/  FMUL.FTZ R0, R43, UR10 ;  /* 0x0000000a2b007c20 */ /* 0x002fe40008410000 */
[----:B------:R-:W1:Y:S04]  /*2e10*/  LDSM.16.M88.4 R40, [R6+0x5000] ;  /* 0x005000000628783b */ /* 0x000e680000000200 */
[----:B------:R4:W3:Y:S02]  /*2e20*/  MUFU.TANH R120, R0 ;  /* 0x0000000000787308 */ /* 0x0008e40000002400 */
[----:B----4-:R-:W-:-:S06]  /*2e30*/  FMUL.FTZ R0, R44, UR10 ;  /* 0x0000000a2c007c20 */ /* 0x010fcc0008410000 */
[----:B------:R4:W-:Y:S02]  /*2e40*/  MUFU.TANH R118, R0 ;  /* 0x0000000000767308 */ /* 0x0009e40000002400 */
[----:B----4-:R-:W-:Y:S01]  /*2e50*/  FMUL.FTZ R0, R45, UR10 ;  /* 0x0000000a2d007c20 */ /* 0x010fe20008410000 */
[C---:B-1----:R-:W-:Y:S05]  /*2e60*/  HMMA.16816.F32.BF16 R64, R12.reuse, R42, R104 ;  /* 0x0000002a0c40723c */ /* 0x042fea0000041868 */
[----:B------:R1:W-:Y:S01]  /*2e70*/  MUFU.TANH R119, R0 ;  /* 0x0000000000777308 */ /* 0x0003e20000002400 */
[----:B------:R-:W-:Y:S01]  /*2e80*/  HMMA.16816.F32.BF16 R52, R12, R40, R136 ;  /* 0x000000280c34723c */ /* 0x000fe20000041888 */
[----:B------:R-:W4:Y:S05]  /*2e90*/  LDSM.16.M88.4 R12, [R201+0x1000] ;  /* 0x00100000c90c783b */ /* 0x000f2a0000000200 */
[----:B------:R-:W-:Y:S01]  /*2ea0*/  HMMA.16816.F32.BF16 R60, R16, R42, R60 ;  /* 0x0000002a103c723c */ /* 0x000fe2000004183c */
[----:B-1----:R-:W-:-:S04]  /*2eb0*/  FMUL.FTZ R0, R46, UR10 ;  /* 0x0000000a2e007c20 */ /* 0x002fc80008410000 */
[----:B------:R1:W3:Y:S02]  /*2ec0*/  MUFU.TANH R117, R0 ;  /* 0x0000000000757308 */ /* 0x0002e40000002400 */
[----:B-1----:R-:W-:Y:S02]  /*2ed0*/  FMUL.FTZ R0, R47, UR10 ;  /* 0x0000000a2f007c20 */ /* 0x002fe40008410000 */
[C---:B------:R-:W-:Y:S04]  /*2ee0*/  HMMA.16816.F32.BF16 R44, R16.reuse, R30, R68 ;  /* 0x0000001e102c723c */ /* 0x040fe80000041844 */
[----:B------:R1:W-:Y:S02]  /*2ef0*/  MUFU.TANH R114, R0 ;  /* 0x0000000000727308 */ /* 0x0003e40000002400 */
[C---:B------:R-:W-:Y:S06]  /*2f00*/  HMMA.16816.F32.BF16 R28, R16.reuse, R40, R92 ;  /* 0x00000028101c723c */ /* 0x040fec000004185c */
[----:B------:R-:W-:Y:S06]  /*2f10*/  HMMA.16816.F32.BF16 R68, R16, R20, R88 ;  /* 0x000000141044723c */ /* 0x000fec0000041858 */
[----:B----4-:R-:W-:Y:S01]  /*2f20*/  HMMA.16816.F32.BF16 R40, R8, R14, R64 ;  /* 0x0000000e0828723c */ /* 0x010fe20000041840 */
[----:B-1----:R-:W-:-:S04]  /*2f30*/  FMUL.FTZ R0, R56, UR10 ;  /* 0x0000000a38007c20 */ /* 0x002fc80008410000 */
[----:B------:R1:W4:Y:S01]  /*2f40*/  MUFU.TANH R113, R0 ;  /* 0x0000000000717308 */ /* 0x0003220000002400 */
[-C--:B------:R-:W-:Y:S06]  /*2f50*/  HMMA.16816.F32.BF16 R44, R36, R34.reuse, R44 ;  /* 0x00000022242c723c */ /* 0x080fec000004182c */
[C---:B------:R-:W-:Y:S06]  /*2f60*/  HMMA.16816.F32.BF16 R32, R8.reuse, R34, R72 ;  /* 0x000000220820723c */ /* 0x040fec0000041848 */
[----:B------:R-:W-:Y:S01]  /*2f70*/  HMMA.16816.F32.BF16 R52, R8, R12, R52 ;  /* 0x0000000c0834723c */ /* 0x000fe20000041834 */
[----:B-1----:R-:W-:-:S05]  /*2f80*/  FMUL.FTZ R0, R57, UR10 ;  /* 0x0000000a39007c20 */ /* 0x002fca0008410000 */
[----:B------:R-:W-:Y:S01]  /*2f90*/  FMUL.FTZ R43, R43, UR10 ;  /* 0x0000000a2b2b7c20 */ /* 0x000fe20008410000 */
[----:B------:R-:W-:Y:S01]  /*2fa0*/  FMUL.FTZ R40, R40, UR10 ;  /* 0x0000000a28287c20 */ /* 0x000fe20008410000 */
[----:B------:R1:W-:Y:S04]  /*2fb0*/  MUFU.TANH R112, R0 ;  /* 0x0000000000707308 */ /* 0x0003e80000002400 */
[----:B------:R-:W-:-:S04]  /*2fc0*/  FMUL.FTZ R2, R47, UR10 ;  /* 0x0000000a2f027c20 */ /* 0x000fc80008410000 */
[----:B------:R2:W-:Y:S08]  /*2fd0*/  MUFU.TANH R74, R2 ;  /* 0x00000002004a7308 */ /* 0x0005f00000002400 */
[----:B------:R-:W-:Y:S01]  /*2fe0*/  FMUL.FTZ R52, R52, UR10 ;  /* 0x0000000a34347c20 */ /* 0x000fe20008410000 */
[----:B-1----:R-:W-:Y:S01]  /*2ff0*/  FMUL.FTZ R0, R58, UR10 ;  /* 0x0000000a3a007c20 */ /* 0x002fe20008410000 */
[----:B------:R-:W-:Y:S01]  /*3000*/  FMUL.FTZ R54, R54, UR10 ;  /* 0x0000000a36367c20 */ /* 0x000fe20008410000 */
[----:B------:R-:W-:Y:S01]  /*3010*/  FMUL.FTZ R53, R53, UR10 ;  /* 0x0000000a35357c20 */ /* 0x000fe20008410000 */
[----:B------:R-:W-:Y:S01]  /*3020*/  FMUL.FTZ R55, R55, UR10 ;  /* 0x0000000a37377c20 */ /* 0x000fe20008410000 */
[----:B------:R1:W4:Y:S01]  /*3030*/  MUFU.TANH R109, R0 ;  /* 0x00000000006d7308 */ /* 0x0003220000002400 */
[----:B--2---:R-:W-:-:S07]  /*3040*/  FMUL.FTZ R2, R32, UR10 ;  /* 0x0000000a20027c20 */ /* 0x004fce0008410000 */
[----:B------:R2:W-:Y:S08]  /*3050*/  MUFU.TANH R73, R2 ;  /* 0x0000000200497308 */ /* 0x0005f00000002400 */
[----:B------:R-:W-:Y:S01]  /*3060*/  MUFU.TANH R52, R52 ;  /* 0x0000003400347308 */ /* 0x000fe20000002400 */
[----:B-1----:R-:W-:Y:S02]  /*3070*/  FMUL.FTZ R0, R59, UR10 ;  /* 0x0000000a3b007c20 */ /* 0x002fe40008410000 */
[----:B------:R-:W-:Y:S05]  /*3080*/  HMMA.16816.F32.BF16 R56, R16, R22, R84 ;  /* 0x000000161038723c */ /* 0x000fea0000041854 */
[----:B------:R1:W4:Y:S01]  /*3090*/  MUFU.TANH R108, R0 ;  /* 0x00000000006c7308 */ /* 0x0003220000002400 */
[----:B--2---:R-:W-:Y:S01]  /*30a0*/  IMAD R2, R144, 0x10, R150 ;  /* 0x0000001090027824 */ /* 0x004fe200078e0296 */
[----:B------:R-:W-:Y:S06]  /*30b0*/  HMMA.16816.F32.BF16 R16, R36, R14, R60 ;  /* 0x0000000e2410723c */ /* 0x000fec000004183c */
[----:B------:R-:W-:Y:S08]  /*30c0*/  MUFU.TANH R54, R54 ;  /* 0x0000003600367308 */ /* 0x000ff00000002400 */
[----:B------:R-:W-:Y:S01]  /*30d0*/  MUFU.TANH R53, R53 ;  /* 0x0000003500357308 */ /* 0x000fe20000002400 */
[----:B-1----:R-:W-:-:S07]  /*30e0*/  FMUL.FTZ R0, R24, UR10 ;  /* 0x0000000a18007c20 */ /* 0x002fce0008410000 */
[----:B------:R1:W2:Y:S02]  /*30f0*/  MUFU.TANH R110, R0 ;  /* 0x00000000006e7308 */ /* 0x0002a40000002400 */
[----:B------:R-:W-:Y:S01]  /*3100*/  FMUL.FTZ R16, R16, UR10 ;  /* 0x0000000a10107c20 */ /* 0x000fe20008410000 */
[----:B------:R-:W-:Y:S01]  /*3110*/  FMUL.FTZ R17, R17, UR10 ;  /* 0x0000000a11117c20 */ /* 0x000fe20008410000 */
[----:B------:R-:W-:Y:S01]  /*3120*/  FMUL.FTZ R18, R18, UR10 ;  /* 0x0000000a12127c20 */ /* 0x000fe20008410000 */
[----:B------:R-:W-:-:S03]  /*3130*/  FMUL.FTZ R19, R19, UR10 ;  /* 0x0000000a13137c20 */ /* 0x000fc60008410000 */
[----:B------:R-:W-:Y:S01]  /*3140*/  MUFU.TANH R55, R55 ;  /* 0x0000003700377308 */ /* 0x000fe20000002400 */
[----:B-1----:R-:W-:-:S07]  /*3150*/  FMUL.FTZ R0, R25, UR10 ;  /* 0x0000000a19007c20 */ /* 0x002fce0008410000 */
[----:B------:R1:W-:Y:S02]  /*3160*/  MUFU.TANH R111, R0 ;  /* 0x00000000006f7308 */ /* 0x0003e40000002400 */
[----:B-1----:R-:W-:-:S06]  /*3170*/  FMUL.FTZ R0, R26, UR10 ;  /* 0x0000000a1a007c20 */ /* 0x002fcc0008410000 */
[----:B------:R1:W2:Y:S02]  /*3180*/  MUFU.TANH R104, R0 ;  /* 0x0000000000687308 */ /* 0x0002a40000002400 */
[----:B-1----:R-:W-:Y:S02]  /*3190*/  FMUL.FTZ R0, R27, UR10 ;  /* 0x0000000a1b007c20 */ /* 0x002fe40008410000 */
[----:B------:R-:W1:Y:S01]  /*31a0*/  LDSM.16.M88.4 R24, [R201+0x1800] ;  /* 0x00180000c918783b */ /* 0x000e620000000200 */
[----:B------:R-:W-:-:S04]  /*31b0*/  DEPBAR.LE SB0, 0x0 ;  /* 0x000080000000791a */ /* 0x000fc80000000000 */
[----:B------:R3:W-:Y:S02]  /*31c0*/  MUFU.TANH R97, R0 ;  /* 0x0000000000617308 */ /* 0x0007e40000002400 */
[----:B---3--:R-:W-:-:S06]  /*31d0*/  FMUL.FTZ R0, R48, UR10 ;  /* 0x0000000a30007c20 */ /* 0x008fcc0008410000 */
[----:B------:R3:W2:Y:S01]  /*31e0*/  MUFU.TANH R96, R0 ;  /* 0x0000000000607308 */ /* 0x0006a20000002400 */
[----:B-1----:R-:W-:Y:S01]  /*31f0*/  HMMA.16816.F32.BF16 R20, R8, R26, R76 ;  /* 0x0000001a0814723c */ /* 0x002fe2000004184c */
[----:B---3--:R-:W-:-:S06]  /*3200*/  FMUL.FTZ R0, R49, UR10 ;  /* 0x0000000a31007c20 */ /* 0x008fcc0008410000 */
[----:B------:R1:W-:Y:S02]  /*3210*/  MUFU.TANH R93, R0 ;  /* 0x00000000005d7308 */ /* 0x0003e40000002400 */
[----:B-1----:R-:W-:-:S15]  /*3220*/  FMUL.FTZ R0, R50, UR10 ;  /* 0x0000000a32007c20 */ /* 0x002fde0008410000 */
[----:B------:R-:W-:Y:S01]  /*3230*/  FMUL.FTZ R77, R22, UR10 ;  /* 0x0000000a164d7c20 */ /* 0x000fe20008410000 */
[----:B------:R-:W-:Y:S01]  /*3240*/  FMUL.FTZ R78, R21, UR10 ;  /* 0x0000000a154e7c20 */ /* 0x000fe20008410000 */
[----:B------:R-:W-:Y:S01]  /*3250*/  FMUL.FTZ R79, R23, UR10 ;  /* 0x0000000a174f7c20 */ /* 0x000fe20008410000 */
[----:B------:R1:W3:Y:S02]  /*3260*/  MUFU.TANH R92, R0 ;  /* 0x00000000005c7308 */ /* 0x0002e40000002400 */
[----:B-1----:R-:W-:Y:S02]  /*3270*/  FMUL.FTZ R0, R51, UR10 ;  /* 0x0000000a33007c20 */ /* 0x002fe40008410000 */
[----:B------:R-:W-:Y:S04]  /*3280*/  HMMA.16816.F32.BF16 R48, R36, R12, R28 ;  /* 0x0000000c2430723c */ /* 0x000fe8000004181c */
[----:B------:R1:W3:Y:S02]  /*3290*/  MUFU.TANH R88, R0 ;  /* 0x0000000000587308 */ /* 0x0002e40000002400 */
[-C--:B------:R-:W-:Y:S06]  /*32a0*/  HMMA.16816.F32.BF16 R28, R8, R24.reuse, R80 ;  /* 0x00000018081c723c */ /* 0x080fec0000041850 */
[C---:B------:R-:W-:Y:S06]  /*32b0*/  HMMA.16816.F32.BF16 R12, R36.reuse, R24, R68 ;  /* 0x00000018240c723c */ /* 0x040fec0000041844 */
[----:B------:R-:W-:Y:S01]  /*32c0*/  HMMA.16816.F32.BF16 R36, R36, R26, R56 ;  /* 0x0000001a2424723c */ /* 0x000fe20000041838 */
[----:B-1----:R-:W-:Y:S01]  /*32d0*/  FMUL.FTZ R0, R44, UR10 ;  /* 0x0000000a2c007c20 */ /* 0x002fe20008410000 */
[----:B------:R-:W-:-:S02]  /*32e0*/  IMAD.MOV.U32 R68, RZ, RZ, RZ ;  /* 0x000000ffff447224 */ /* 0x000fc400078e00ff */
[----:B-----5:R-:W-:Y:S01]  /*32f0*/  @P3 FMUL.FTZ R68, R146, R116 ;  /* 0x0000007492443220 */ /* 0x020fe20000410000 */
[----:B------:R-:W-:Y:S01]  /*3300*/  FMUL.FTZ R24, R41, UR10 ;  /* 0x0000000a29187c20 */ /* 0x000fe20008410000 */
[----:B------:R1:W3:Y:S01]  /*3310*/  MUFU.TANH R75, R0 ;  /* 0x00000000004b7308 */ /* 0x0002e20000002400 */
[----:B------:R-:W-:Y:S01]  /*3320*/  FMUL.FTZ R6, R51, UR10 ;  /* 0x0000000a33067c20 */ /* 0x000fe20008410000 */
[----:B------:R-:W-:Y:S01]  /*3330*/  FMUL.FTZ R25, R42, UR10 ;  /* 0x0000000a2a197c20 */ /* 0x000fe20008410000 */
[----:B------:R-:W-:-:S03]  /*3340*/  FMUL.FTZ R70, R20, UR10 ;  /* 0x0000000a14467c20 */ /* 0x000fc60008410000 */
        /* <DEDUP_REMOVED lines=8> */
[----:B------:R-:W-:Y:S01]  /*33d0*/  FMUL.FTZ R56, R15, UR10 ;  /* 0x0000000a0f387c20 */ /* 0x000fe20008410000 */
[----:B-1----:R-:W-:Y:S01]  /*33e0*/  FMUL.FTZ R0, R45, UR10 ;  /* 0x0000000a2d007c20 */ /* 0x002fe20008410000 */
[----:B------:R-:W-:Y:S01]  /*33f0*/  MUFU.TANH R30, R16 ;  /* 0x00000010001e7308 */ /* 0x000fe20000002400 */
[----:B------:R-:W-:Y:S01]  /*3400*/  FMUL.FTZ R71, R39, UR10 ;  /* 0x0000000a27477c20 */ /* 0x000fe20008410000 */
[----:B------:R-:W-:Y:S01]  /*3410*/  FMUL.FTZ R64, R36, UR10 ;  /* 0x0000000a24407c20 */ /* 0x000fe20008410000 */
[----:B------:R-:W-:Y:S01]  /*3420*/  FMUL.FTZ R69, R38, UR10 ;  /* 0x0000000a26457c20 */ /* 0x000fe20008410000 */
[----:B------:R-:W-:-:S04]  /*3430*/  FMUL.FTZ R37, R37, UR10 ;  /* 0x0000000a25257c20 */ /* 0x000fc80008410000 */
[----:B------:R1:W-:Y:S08]  /*3440*/  MUFU.TANH R85, R0 ;  /* 0x0000000000557308 */ /* 0x0003f00000002400 */
[----:B------:R-:W-:Y:S08]  /*3450*/  MUFU.TANH R36, R17 ;  /* 0x0000001100247308 */ /* 0x000ff00000002400 */
[----:B------:R-:W-:Y:S01]  /*3460*/  MUFU.TANH R18, R25 ;  /* 0x0000001900127308 */ /* 0x000fe20000002400 */
[----:B-1----:R-:W-:-:S07]  /*3470*/  FMUL.FTZ R0, R46, UR10 ;  /* 0x0000000a2e007c20 */ /* 0x002fce0008410000 */
[----:B------:R1:W3:Y:S08]  /*3480*/  MUFU.TANH R84, R0 ;  /* 0x0000000000547308 */ /* 0x0002f00000002400 */
[----:B------:R-:W-:Y:S08]  /*3490*/  MUFU.TANH R25, R43 ;  /* 0x0000002b00197308 */ /* 0x000ff00000002400 */
[----:B------:R-:W-:Y:S01]  /*34a0*/  MUFU.TANH R29, R19 ;  /* 0x00000013001d7308 */ /* 0x000fe20000002400 */
[----:B-1----:R-:W-:-:S05]  /*34b0*/  LOP3.LUT R0, R145, 0xffffffe0, RZ, 0xc0, !PT ;  /* 0xffffffe091007812 */ /* 0x002fca00078ec0ff */
[C---:B------:R-:W-:Y:S02]  /*34c0*/  IMAD.IADD R0, R148.reuse, 0x1, -R0 ;  /* 0x0000000194007824 */ /* 0x040fe400078e0a00 */
[----:B------:R-:W-:Y:S01]  /*34d0*/  IMAD.SHL.U32 R148, R148, 0x2, RZ ;  /* 0x0000000294947824 */ /* 0x000fe200078e00ff */
[----:B------:R-:W-:Y:S02]  /*34e0*/  MUFU.TANH R28, R24 ;  /* 0x00000018001c7308 */ /* 0x000fe40000002400 */
[----:B------:R-:W-:Y:S02]  /*34f0*/  SHF.R.S32.HI R3, RZ, 0x1f, R0 ;  /* 0x0000001fff037819 */ /* 0x000fe40000011400 */
[----:B------:R-:W-:Y:S02]  /*3500*/  LOP3.LUT R247, R148, 0x6, RZ, 0xc0, !PT ;  /* 0x0000000694f77812 */ /* 0x000fe400078ec0ff */
[----:B------:R-:W-:Y:S02]  /*3510*/  LEA.HI R0, R3, R0, RZ, 0x2 ;  /* 0x0000000003007211 */ /* 0x000fe400078f10ff */
[----:B------:R-:W-:Y:S01]  /*3520*/  SHF.R.S32.HI R3, RZ, 0x1f, R144 ;  /* 0x0000001fff037819 */ /* 0x000fe20000011490 */
[----:B------:R-:W-:Y:S01]  /*3530*/  MUFU.TANH R19, R40 ;  /* 0x0000002800137308 */ /* 0x000fe20000002400 */
[----:B------:R-:W-:Y:S01]  /*3540*/  SHF.R.S32.HI R7, RZ, 0x2, R0 ;  /* 0x00000002ff077819 */ /* 0x000fe20000011400 */
[----:B------:R-:W-:-:S03]  /*3550*/  FMUL.FTZ R0, R33, UR10 ;  /* 0x0000000a21007c20 */ /* 0x000fc60008410000 */
[----:B------:R-:W-:Y:S01]  /*3560*/  IADD3 R2, R2, 0x1, R7 ;  /* 0x0000000102027810 */ /* 0x000fe20007ffe007 */
[----:B------:R1:W-:Y:S02]  /*3570*/  STL [R1+0x5c], R7 ;  /* 0x00005c0701007387 */ /* 0x0003e40000100800 */
[----:B------:R4:W-:Y:S01]  /*3580*/  MUFU.TANH R72, R0 ;  /* 0x0000000000487308 */ /* 0x0009e20000002400 */
[----:B------:R-:W-:-:S05]  /*3590*/  IADD3 R2, R101, R2, -R102 ;  /* 0x0000000265027210 */ /* 0x000fca0007ffe866 */
[----:B------:R-:W-:Y:S02]  /*35a0*/  IMAD.IADD R2, R2, 0x1, R153 ;  /* 0x0000000102027824 */ /* 0x000fe400078e0299 */
[----:B------:R-:W-:Y:S03]  /*35b0*/  MUFU.TANH R24, R32 ;  /* 0x0000002000187308 */ /* 0x000fe60000002400 */
[C-C-:B------:R-:W-:Y:S02]  /*35c0*/  VIADDMNMX R8, R2.reuse, 0x8, R101.reuse, PT ;  /* 0x0000000802087846 */ /* 0x140fe40003800165 */
[C-C-:B------:R-:W-:Y:S02]  /*35d0*/  VIADDMNMX R10, R2.reuse, 0x40, R101.reuse, PT ;  /* 0x00000040020a7846 */ /* 0x140fe40003800165 */
[----:B------:R-:W-:Y:S01]  /*35e0*/  VIADDMNMX R9, R2, 0x48, R101, PT ;  /* 0x0000004802097846 */ /* 0x000fe20003800165 */
[----:B------:R-:W-:Y:S01]  /*35f0*/  MUFU.TANH R26, R26 ;  /* 0x0000001a001a7308 */ /* 0x000fe20000002400 */
[----:B----4-:R-:W-:Y:S01]  /*3600*/  LEA.HI R0, R3, R144, RZ, 0x2 ;  /* 0x0000009003007211 */ /* 0x010fe200078f10ff */
[----:B------:R-:W-:-:S03]  /*3610*/  FMUL.FTZ R3, R34, UR10 ;  /* 0x0000000a22037c20 */ /* 0x000fc60008410000 */
[----:B------:R-:W-:Y:S02]  /*3620*/  LOP3.LUT R0, R0, 0xfffffffc, RZ, 0xc0, !PT ;  /* 0xfffffffc00007812 */ /* 0x000fe400078ec0ff */
[----:B-1----:R-:W-:Y:S01]  /*3630*/  VIMNMX R7, R2, R101, PT ;  /* 0x0000006502077248 */ /* 0x002fe20003fe0100 */
[----:B------:R1:W4:Y:S01]  /*3640*/  MUFU.TANH R65, R3 ;  /* 0x0000000300417308 */ /* 0x0003220000002400 */
[----:B------:R-:W-:-:S07]  /*3650*/  FMUL.FTZ R2, R49, UR10 ;  /* 0x0000000a31027c20 */ /* 0x000fce0008410000 */
[----:B------:R-:W-:Y:S08]  /*3660*/  MUFU.TANH R61, R2 ;  /* 0x00000002003d7308 */ /* 0x000ff00000002400 */
[----:B------:R-:W-:Y:S01]  /*3670*/  MUFU.TANH R22, R60 ;  /* 0x0000003c00167308 */ /* 0x000fe20000002400 */
[----:B-1----:R-:W-:Y:S02]  /*3680*/  IMAD.IADD R3, R144, 0x1, -R0 ;  /* 0x0000000190037824 */ /* 0x002fe400078e0a00 */
[----:B------:R-:W-:-:S03]  /*3690*/  FMUL.FTZ R0, R35, UR10 ;  /* 0x0000000a23007c20 */ /* 0x000fc60008410000 */
[----:B------:R1:W-:Y:S02]  /*36a0*/  STL [R1+0x70], R3 ;  /* 0x0000700301007387 */ /* 0x0003e40000100800 */
[----:B------:R2:W4:Y:S08]  /*36b0*/  MUFU.TANH R33, R0 ;  /* 0x0000000000217308 */ /* 0x0005300000002400 */
[----:B------:R-:W-:Y:S08]  /*36c0*/  MUFU.TANH R27, R27 ;  /* 0x0000001b001b7308 */ /* 0x000ff00000002400 */
[----:B------:R-:W-:Y:S01]  /*36d0*/  MUFU.TANH R23, R56 ;  /* 0x0000003800177308 */ /* 0x000fe20000002400 */
[----:B--2---:R-:W-:Y:S01]  /*36e0*/  FMUL.FTZ R0, R50, UR10 ;  /* 0x0000000a32007c20 */ /* 0x004fe20008410000 */
[----:B-1----:R-:W-:-:S06]  /*36f0*/  FMUL.FTZ R3, R48, UR10 ;  /* 0x0000000a30037c20 */ /* 0x002fcc0008410000 */
[----:B------:R1:W-:Y:S08]  /*3700*/  MUFU.TANH R47, R0 ;  /* 0x00000000002f7308 */ /* 0x0003f00000002400 */
[----:B------:R2:W-:Y:S08]  /*3710*/  MUFU.TANH R50, R6 ;  /* 0x0000000600327308 */ /* 0x0005f00000002400 */
[----:B------:R3:W4:Y:S01]  /*3720*/  MUFU.TANH R62, R3 ;  /* 0x00000003003e7308 */ /* 0x0007220000002400 */
[----:B-1----:R-:W-:-:S04]  /*3730*/  IMAD R0, R100, 0x40, R247 ;  /* 0x0000004064007824 */ /* 0x002fc800078e02f7 */
[----:B------:R-:W-:-:S03]  /*3740*/  VIADD R2, R0, 0x1 ;  /* 0x0000000100027836 */ /* 0x000fc60000000000 */
[----:B------:R-:W-:Y:S02]  /*3750*/  MUFU.TANH R21, R63 ;  /* 0x0000003f00157308 */ /* 0x000fe40000002400 */
[----:B------:R-:W-:Y:S02]  /*3760*/  I2FP.F32.S32 R11, R2 ;  /* 0x00000002000b7245 */ /* 0x000fe40000201400 */
[C---:B------:R-:W-:Y:S01]  /*3770*/  ISETP.GE.AND P0, PT, R2.reuse, R7, PT ;  /* 0x000000070200720c */ /* 0x040fe20003f06270 */
[----:B------:R-:W-:Y:S01]  /*3780*/  BAR.SYNC.DEFER_BLOCKING 0x0 ;  /* 0x0000000000007b1d */ /* 0x000fe20000010000 */
[C---:B------:R-:W-:Y:S01]  /*3790*/  ISETP.GE.AND P1, PT, R2.reuse, R8, PT ;  /* 0x000000080200720c */ /* 0x040fe20003f26270 */
[C---:B--2---:R-:W-:Y:S01]  /*37a0*/  FFMA.FTZ R6, R11.reuse, R68, R147 ;  /* 0x000000440b067223 */ /* 0x044fe20000010093 */
[----:B------:R-:W-:Y:S01]  /*37b0*/  ISETP.GE.AND P4, PT, R2, R10, PT ;  /* 0x0000000a0200720c */ /* 0x000fe20003f86270 */
[----:B---3--:R-:W-:Y:S01]  /*37c0*/  VIADD R3, R0, 0x8 ;  /* 0x0000000800037836 */ /* 0x008fe20000000000 */
[----:B------:R-:W-:Y:S01]  /*37d0*/  ISETP.GE.AND P2, PT, R2, R9, PT ;  /* 0x000000090200720c */ /* 0x000fe20003f46270 */
[----:B------:R-:W-:Y:S01]  /*37e0*/  VIADD R2, R0, 0x9 ;  /* 0x0000000900027836 */ /* 0x000fe20000000000 */
[----:B------:R-:W-:Y:S01]  /*37f0*/  FSEL R41, R6, -INF , !P0 ;  /* 0xff80000006297808 */ /* 0x000fe20004000000 */
[CC--:B------:R-:W-:Y:S01]  /*3800*/  FFMA.FTZ R13, R11.reuse, R68.reuse, R122 ;  /* 0x000000440b0d7223 */ /* 0x0c0fe2000001007a */
[----:B------:R-:W-:Y:S01]  /*3810*/  I2FP.F32.S32 R6, R3 ;  /* 0x0000000300067245 */ /* 0x000fe20000201400 */
[-C--:B------:R-:W-:Y:S01]  /*3820*/  FFMA.FTZ R12, R11, R68.reuse, R121 ;  /* 0x000000440b0c7223 */ /* 0x080fe20000010079 */
[----:B------:R-:W-:Y:S01]  /*3830*/  ISETP.GE.AND P6, PT, R3, R7, PT ;  /* 0x000000070300720c */ /* 0x000fe20003fc6270 */
[----:B------:R-:W-:Y:S01]  /*3840*/  FFMA.FTZ R11, R11, R68, R120 ;  /* 0x000000440b0b7223 */ /* 0x000fe20000010078 */
[C---:B------:R-:W-:Y:S01]  /*3850*/  ISETP.GE.AND P5, PT, R3.reuse, R8, PT ;  /* 0x000000080300720c */ /* 0x040fe20003fa6270 */
[----:B------:R-:W-:Y:S01]  /*3860*/  FFMA.FTZ R14, R6, R68, R117 ;  /* 0x00000044060e7223 */ /* 0x000fe20000010075 */
[----:B------:R-:W-:-:S02]  /*3870*/  ISETP.GE.AND P3, PT, R3, R10, PT ;  /* 0x0000000a0300720c */ /* 0x000fc40003f66270 */
[----:B------:R-:W-:Y:S01]  /*3880*/  ISETP.GE.AND P0, PT, R3, R9, PT ;  /* 0x000000090300720c */ /* 0x000fe20003f06270 */
[CC--:B------:R-:W-:Y:S01]  /*3890*/  FFMA.FTZ R3, R6.reuse, R68.reuse, R118 ;  /* 0x0000004406037223 */ /* 0x0c0fe20000010076 */
[----:B------:R-:W-:Y:S01]  /*38a0*/  FSEL R57, R13, -INF , !P1 ;  /* 0xff8000000d397808 */ /* 0x000fe20004800000 */
[----:B------:R-:W-:Y:S01]  /*38b0*/  FFMA.FTZ R13, R6, R68, R113 ;  /* 0x00000044060d7223 */ /* 0x000fe20000010071 */
[----:B------:R-:W-:Y:S02]  /*38c0*/  FSEL R46, R12, -INF , !P4 ;  /* 0xff8000000c2e7808 */ /* 0x000fe40006000000 */
[----:B------:R-:W-:Y:S02]  /*38d0*/  FSEL R42, R3, -INF , !P6 ;  /* 0xff800000032a7808 */ /* 0x000fe40007000000 */
[----:B------:R-:W-:Y:S02]  /*38e0*/  I2FP.F32.S32 R3, R2 ;  /* 0x0000000200037245 */ /* 0x000fe40000201400 */
[----:B------:R-:W-:Y:S01]  /*38f0*/  FSEL R48, R11, -INF , !P2 ;  /* 0xff8000000b307808 */ /* 0x000fe20005000000 */
[-C--:B------:R-:W-:Y:S01]  /*3900*/  FFMA.FTZ R11, R6, R68.reuse, R109 ;  /* 0x00000044060b7223 */ /* 0x080fe2000001006d */
[C---:B------:R-:W-:Y:S01]  /*3910*/  ISETP.GE.AND P1, PT, R2.reuse, R7, PT ;  /* 0x000000070200720c */ /* 0x040fe20003f26270 */
[C---:B------:R-:W-:Y:S01]  /*3920*/  FFMA.FTZ R12, R3.reuse, R68, R119 ;  /* 0x00000044030c7223 */ /* 0x040fe20000010077 */
[C---:B------:R-:W-:Y:S01]  /*3930*/  ISETP.GE.AND P4, PT, R2.reuse, R8, PT ;  /* 0x000000080200720c */ /* 0x040fe20003f86270 */
[C---:B------:R-:W-:Y:S01]  /*3940*/  FFMA.FTZ R16, R3.reuse, R68, R114 ;  /* 0x0000004403107223 */ /* 0x040fe20000010072 */
[C---:B------:R-:W-:Y:S01]  /*3950*/  ISETP.GE.AND P2, PT, R2.reuse, R10, PT ;  /* 0x0000000a0200720c */ /* 0x040fe20003f46270 */
[CC--:B------:R-:W-:Y:S01]  /*3960*/  FFMA.FTZ R17, R3.reuse, R68.reuse, R112 ;  /* 0x0000004403117223 */ /* 0x0c0fe20000010070 */
[----:B------:R-:W-:Y:S01]  /*3970*/  ISETP.GE.AND P6, PT, R2, R9, PT ;  /* 0x000000090200720c */ /* 0x000fe20003fc6270 */
[----:B------:R-:W-:Y:S01]  /*3980*/  VIADD R2, R0, 0x10 ;  /* 0x0000001000027836 */ /* 0x000fe20000000000 */
[----:B------:R-:W-:Y:S01]  /*3990*/  FSEL R59, R14, -INF , !P5 ;  /* 0xff8000000e3b7808 */ /* 0x000fe20006800000 */
[----:B------:R-:W-:Y:S01]  /*39a0*/  FFMA.FTZ R15, R3, R68, R108 ;  /* 0x00000044030f7223 */ /* 0x000fe2000001006c */
[----:B------:R-:W-:Y:S01]  /*39b0*/  FSEL R45, R13, -INF , !P3 ;  /* 0xff8000000d2d7808 */ /* 0x000fe20005800000 */
[C---:B------:R-:W-:Y:S01]  /*39c0*/  VIADD R6, R0.reuse, 0x11 ;  /* 0x0000001100067836 */ /* 0x040fe20000000000 */
[----:B------:R-:W-:Y:S01]  /*39d0*/  FSEL R49, R11, -INF , !P0 ;  /* 0xff8000000b317808 */ /* 0x000fe20004000000 */
[----:B------:R-:W-:Y:S01]  /*39e0*/  VIADD R3, R0, 0x18 ;  /* 0x0000001800037836 */ /* 0x000fe20000000000 */
[----:B------:R-:W-:-:S02]  /*39f0*/  FSEL R39, R12, -INF , !P1 ;  /* 0xff8000000c277808 */ /* 0x000fc40004800000 */
[C---:B------:R-:W-:Y:S02]  /*3a00*/  ISETP.GE.AND P5, PT, R2.reuse, R7, PT ;  /* 0x000000070200720c */ /* 0x040fe40003fa6270 */
[C---:B------:R-:W-:Y:S02]  /*3a10*/  ISETP.GE.AND P3, PT, R2.reuse, R8, PT ;  /* 0x000000080200720c */ /* 0x040fe40003f66270 */
[C---:B------:R-:W-:Y:S02]  /*3a20*/  ISETP.GE.AND P0, PT, R2.reuse, R10, PT ;  /* 0x0000000a0200720c */ /* 0x040fe40003f06270 */
[----:B------:R-:W-:Y:S02]  /*3a30*/  ISETP.GE.AND P1, PT, R2, R9, PT ;  /* 0x000000090200720c */ /* 0x000fe40003f26270 */
[----:B------:R-:W-:Y:S02]  /*3a40*/  I2FP.F32.S32 R2, R2 ;  /* 0x0000000200027245 */ /* 0x000fe40000201400 */
[----:B------:R-:W-:-:S02]  /*3a50*/  FSEL R58, R16, -INF , !P4 ;  /* 0xff800000103a7808 */ /* 0x000fc40006000000 */
[----:B------:R-:W-:Y:S01]  /*3a60*/  FSEL R44, R17, -INF , !P2 ;  /* 0xff800000112c7808 */ /* 0x000fe20005000000 */
[CC--:B------:R-:W-:Y:S01]  /*3a70*/  FFMA.FTZ R11, R2.reuse, R68.reuse, R110 ;  /* 0x00000044020b7223 */ /* 0x0c0fe2000001006e */
[----:B------:R-:W-:Y:S01]  /*3a80*/  FSEL R51, R15, -INF , !P6 ;  /* 0xff8000000f337808 */ /* 0x000fe20007000000 */
[-C--:B------:R-:W-:Y:S01]  /*3a90*/  FFMA.FTZ R12, R2, R68.reuse, R104 ;  /* 0x00000044020c7223 */ /* 0x080fe20000010068 */
[----:B------:R-:W-:Y:S01]  /*3aa0*/  ISETP.GE.AND P4, PT, R6, R7, PT ;  /* 0x000000070600720c */ /* 0x000fe20003f86270 */
[CC--:B------:R-:W-:Y:S01]  /*3ab0*/  FFMA.FTZ R13, R2.reuse, R68.reuse, R96 ;  /* 0x00000044020d7223 */ /* 0x0c0fe20000010060 */
[----:B------:R-:W-:Y:S01]  /*3ac0*/  FSEL R38, R11, -INF , !P5 ;  /* 0xff8000000b267808 */ /* 0x000fe20006800000 */
[----:B------:R-:W-:Y:S01]  /*3ad0*/  FFMA.FTZ R11, R2, R68, R92 ;  /* 0x00000044020b7223 */ /* 0x000fe2000001005c */
[----:B------:R-:W-:Y:S01]  /*3ae0*/  ISETP.GE.AND P2, PT, R6, R8, PT ;  /* 0x000000080600720c */ /* 0x000fe20003f46270 */
[----:B------:R-:W-:Y:S01]  /*3af0*/  VIADD R2, R0, 0x19 ;  /* 0x0000001900027836 */ /* 0x000fe20000000000 */
[----:B------:R-:W-:-:S02]  /*3b00*/  ISETP.GE.AND P6, PT, R6, R10, PT ;  /* 0x0000000a0600720c */ /* 0x000fc40003fc6270 */
[----:B------:R-:W-:Y:S02]  /*3b10*/  ISETP.GE.AND P5, PT, R6, R9, PT ;  /* 0x000000090600720c */ /* 0x000fe40003fa6270 */
[----:B------:R-:W-:Y:S02]  /*3b20*/  I2FP.F32.S32 R6, R6 ;  /* 0x0000000600067245 */ /* 0x000fe40000201400 */
[----:B------:R-:W-:Y:S02]  /*3b30*/  FSEL R106, R12, -INF , !P3 ;  /* 0xff8000000c6a7808 */ /* 0x000fe40005800000 */
[----:B------:R-:W-:Y:S01]  /*3b40*/  FSEL R76, R13, -INF , !P0 ;  /* 0xff8000000d4c7808 */ /* 0x000fe20004000000 */
[CC--:B------:R-:W-:Y:S01]  /*3b50*/  FFMA.FTZ R12, R6.reuse, R68.reuse, R111 ;  /* 0x00000044060c7223 */ /* 0x0c0fe2000001006f */
[----:B------:R-:W-:Y:S01]  /*3b60*/  FSEL R90, R11, -INF , !P1 ;  /* 0xff8000000b5a7808 */ /* 0x000fe20004800000 */
[----:B------:R-:W-:Y:S01]  /*3b70*/  FFMA.FTZ R11, R6, R68, R97 ;  /* 0x00000044060b7223 */ /* 0x000fe20000010061 */
[----:B------:R-:W-:-:S02]  /*3b80*/  ISETP.GE.AND P3, PT, R3, R7, PT ;  /* 0x000000070300720c */ /* 0x000fc40003f66270 */
[----:B------:R-:W-:Y:S01]  /*3b90*/  FSEL R35, R12, -INF , !P4 ;  /* 0xff8000000c237808 */ /* 0x000fe20006000000 */
[C---:B------:R-:W-:Y:S01]  /*3ba0*/  FFMA.FTZ R12, R6.reuse, R68, R93 ;  /* 0x00000044060c7223 */ /* 0x040fe2000001005d */
[C---:B------:R-:W-:Y:S01]  /*3bb0*/  ISETP.GE.AND P0, PT, R3.reuse, R8, PT ;  /* 0x000000080300720c */ /* 0x040fe20003f06270 */
[----:B------:R-:W-:Y:S01]  /*3bc0*/  FFMA.FTZ R6, R6, R68, R88 ;  /* 0x0000004406067223 */ /* 0x000fe20000010058 */
[C---:B------:R-:W-:Y:S02]  /*3bd0*/  ISETP.GE.AND P1, PT, R3.reuse, R10, PT ;  /* 0x0000000a0300720c */ /* 0x040fe40003f26270 */
[----:B------:R-:W-:Y:S02]  /*3be0*/  ISETP.GE.AND P4, PT, R3, R9, PT ;  /* 0x000000090300720c */ /* 0x000fe40003f86270 */
[----:B------:R-:W-:Y:S02]  /*3bf0*/  I2FP.F32.S32 R3, R3 ;  /* 0x0000000300037245 */ /* 0x000fe40000201400 */
[----:B------:R-:W-:-:S02]  /*3c00*/  FSEL R105, R11, -INF , !P2 ;  /* 0xff8000000b697808 */ /* 0x000fc40005000000 */
[----:B------:R-:W-:Y:S01]  /*3c10*/  FSEL R89, R6, -INF , !P5 ;  /* 0xff80000006597808 */ /* 0x000fe20006800000 */
[CC--:B------:R-:W-:Y:S01]  /*3c20*/  FFMA.FTZ R11, R3.reuse, R68.reuse, R75 ;  /* 0x00000044030b7223 */ /* 0x0c0fe2000001004b */
[----:B------:R-:W-:Y:S01]  /*3c30*/  FSEL R75, R12, -INF , !P6 ;  /* 0xff8000000c4b7808 */ /* 0x000fe20007000000 */
[CC--:B------:R-:W-:Y:S01]  /*3c40*/  FFMA.FTZ R14, R3.reuse, R68.reuse, R84 ;  /* 0x00000044030e7223 */ /* 0x0c0fe20000010054 */
[C---:B------:R-:W-:Y:S01]  /*3c50*/  ISETP.GE.AND P2, PT, R2.reuse, R7, PT ;  /* 0x000000070200720c */ /* 0x040fe20003f46270 */
[-C--:B------:R-:W-:Y:S01]  /*3c60*/  FFMA.FTZ R13, R3, R68.reuse, R73 ;  /* 0x00000044030d7223 */ /* 0x080fe20000010049 */
[----:B------:R-:W-:Y:S01]  /*3c70*/  FSEL R34, R11, -INF , !P3 ;  /* 0xff8000000b227808 */ /* 0x000fe20005800000 */
[----:B----4-:R-:W-:Y:S01]  /*3c80*/  FFMA.FTZ R11, R3, R68, R65 ;  /* 0x00000044030b7223 */ /* 0x010fe20000010041 */
[----:B------:R-:W-:Y:S01]  /*3c90*/  ISETP.GE.AND P6, PT, R2, R8, PT ;  /* 0x000000080200720c */ /* 0x000fe20003fc6270 */
[----:B------:R-:W-:Y:S01]  /*3ca0*/  VIADD R6, R0, 0x20 ;  /* 0x0000002000067836 */ /* 0x000fe20000000000 */
[----:B------:R-:W-:Y:S01]  /*3cb0*/  ISETP.GE.AND P5, PT, R2, R10, PT ;  /* 0x0000000a0200720c */ /* 0x000fe20003fa6270 */
[----:B------:R-:W-:Y:S01]  /*3cc0*/  VIADD R3, R0, 0x21 ;  /* 0x0000002100037836 */ /* 0x000fe20000000000 */
[----:B------:R-:W-:-:S02]  /*3cd0*/  ISETP.GE.AND P3, PT, R2, R9, PT ;  /* 0x000000090200720c */ /* 0x000fc40003f66270 */
[----:B------:R-:W-:Y:S02]  /*3ce0*/  I2FP.F32.S32 R2, R2 ;  /* 0x0000000200027245 */ /* 0x000fe40000201400 */
[----:B------:R-:W-:Y:S02]  /*3cf0*/  FSEL R104, R14, -INF , !P0 ;  /* 0xff8000000e687808 */ /* 0x000fe40004000000 */
[----:B------:R-:W-:Y:S01]  /*3d00*/  FSEL R43, R13, -INF , !P1 ;  /* 0xff8000000d2b7808 */ /* 0x000fe20004800000 */
[CC--:B------:R-:W-:Y:S01]  /*3d10*/  FFMA.FTZ R12, R2.reuse, R68.reuse, R85 ;  /* 0x00000044020c7223 */ /* 0x0c0fe20000010055 */
[CC--:B------:R-:W-:Y:S01]  /*3d20*/  FFMA.FTZ R15, R2.reuse, R68.reuse, R33 ;  /* 0x00000044020f7223 */ /* 0x0c0fe20000010021 */
[----:B------:R-:W-:Y:S01]  /*3d30*/  FSEL R88, R11, -INF , !P4 ;  /* 0xff8000000b587808 */ /* 0x000fe20006000000 */
[-C--:B------:R-:W-:Y:S01]  /*3d40*/  FFMA.FTZ R16, R2, R68.reuse, R74 ;  /* 0x0000004402107223 */ /* 0x080fe2000001004a */
[----:B------:R-:W-:Y:S01]  /*3d50*/  ISETP.GE.AND P0, PT, R6, R7, PT ;  /* 0x000000070600720c */ /* 0x000fe20003f06270 */
[----:B------:R-:W-:Y:S01]  /*3d60*/  FFMA.FTZ R17, R2, R68, R72 ;  /* 0x0000004402117223 */ /* 0x000fe20000010048 */
[----:B------:R-:W-:Y:S01]  /*3d70*/  FSEL R33, R12, -INF , !P2 ;  /* 0xff8000000c217808 */ /* 0x000fe20005000000 */
[----:B------:R-:W-:Y:S01]  /*3d80*/  VIADD R2, R0, 0x28 ;  /* 0x0000002800027836 */ /* 0x000fe20000000000 */
[----:B------:R-:W-:-:S02]  /*3d90*/  ISETP.GE.AND P1, PT, R6, R8, PT ;  /* 0x000000080600720c */ /* 0x000fc40003f26270 */
[C---:B------:R-:W-:Y:S02]  /*3da0*/  ISETP.GE.AND P4, PT, R6.reuse, R10, PT ;  /* 0x0000000a0600720c */ /* 0x040fe40003f86270 */
        /* <DEDUP_REMOVED lines=23> */
[----:B------:R-:W-:Y:S01]  /*3f20*/  FFMA.FTZ R6, R3, R68, R55 ;  /* 0x0000004403067223 */ /* 0x000fe20000010037 */
[----:B------:R-:W-:Y:S01]  /*3f30*/  ISETP.GE.AND P4, PT, R2, R8, PT ;  /* 0x000000080200720c */ /* 0x000fe20003f86270 */
[----:B------:R-:W-:Y:S01]  /*3f40*/  VIADD R3, R0, 0x29 ;  /* 0x0000002900037836 */ /* 0x000fe20000000000 */
[----:B------:R-:W-:Y:S01]  /*3f50*/  ISETP.GE.AND P2, PT, R2, R10, PT ;  /* 0x0000000a0200720c */ /* 0x000fe20003f46270 */
[----:B------:R-:W-:Y:S01]  /*3f60*/  VIADD R11, R0, 0x31 ;  /* 0x00000031000b7836 */ /* 0x000fe20000000000 */
[----:B------:R-:W-:-:S02]  /*3f70*/  ISETP.GE.AND P6, PT, R2, R9, PT ;  /* 0x000000090200720c */ /* 0x000fc40003fc6270 */
[----:B------:R-:W-:Y:S02]  /*3f80*/  I2FP.F32.S32 R2, R2 ;  /* 0x0000000200027245 */ /* 0x000fe40000201400 */
[----:B------:R-:W-:Y:S02]  /*3f90*/  FSEL R136, R6, -INF , !P0 ;  /* 0xff80000006887808 */ /* 0x000fe40004000000 */
[----:B------:R-:W-:Y:S01]  /*3fa0*/  I2FP.F32.S32 R6, R3 ;  /* 0x0000000300067245 */ /* 0x000fe20000201400 */
[CC--:B------:R-:W-:Y:S01]  /*3fb0*/  FFMA.FTZ R12, R2.reuse, R68.reuse, R30 ;  /* 0x00000044020c7223 */ /* 0x0c0fe2000001001e */
[CC--:B------:R-:W-:Y:S01]  /*3fc0*/  FFMA.FTZ R13, R2.reuse, R68.reuse, R18 ;  /* 0x00000044020d7223 */ /* 0x0c0fe20000010012 */
[----:B------:R-:W-:Y:S01]  /*3fd0*/  FSEL R147, R17, -INF , !P5 ;  /* 0xff80000011937808 */ /* 0x000fe20006800000 */
[CC--:B------:R-:W-:Y:S01]  /*3fe0*/  FFMA.FTZ R16, R2.reuse, R68.reuse, R20 ;  /* 0x0000004402107223 */ /* 0x0c0fe20000010014 */
[----:B------:R-:W-:Y:S01]  /*3ff0*/  FSEL R133, R15, -INF , !P3 ;  /* 0xff8000000f857808 */ /* 0x000fe20005800000 */
[----:B------:R-:W-:Y:S01]  /*4000*/  FFMA.FTZ R14, R2, R68, R19 ;  /* 0x00000044020e7223 */ /* 0x000fe20000010013 */
[----:B------:R-:W-:Y:S01]  /*4010*/  FSEL R30, R12, -INF , !P1 ;  /* 0xff8000000c1e7808 */ /* 0x000fe20004800000 */
[----:B------:R-:W-:Y:S01]  /*4020*/  VIADD R2, R0, 0x30 ;  /* 0x0000003000027836 */ /* 0x000fe20000000000 */
[C---:B------:R-:W-:Y:S01]  /*4030*/  ISETP.GE.AND P5, PT, R3.reuse, R7, PT ;  /* 0x000000070300720c */ /* 0x040fe20003fa6270 */
[----:B------:R-:W1:Y:S01]  /*4040*/  MUFU.TANH R19, R66 ;  /* 0x0000004200137308 */ /* 0x000e620000002400 */
[C---:B------:R-:W-:Y:S01]  /*4050*/  ISETP.GE.AND P3, PT, R3.reuse, R8, PT ;  /* 0x000000080300720c */ /* 0x040fe20003f66270 */
[----:B------:R-:W-:Y:S01]  /*4060*/  FFMA.FTZ R12, R6, R68, R28 ;  /* 0x00000044060c7223 */ /* 0x000fe2000001001c */
[----:B------:R-:W-:-:S02]  /*4070*/  ISETP.GE.AND P0, PT, R3, R10, PT ;  /* 0x0000000a0300720c */ /* 0x000fc40003f06270 */
[----:B------:R-:W-:Y:S01]  /*4080*/  ISETP.GE.AND P1, PT, R3, R9, PT ;  /* 0x000000090300720c */ /* 0x000fe20003f26270 */
[CC--:B------:R-:W-:Y:S01]  /*4090*/  FFMA.FTZ R3, R6.reuse, R68.reuse, R36 ;  /* 0x0000004406037223 */ /* 0x0c0fe20000010024 */
[----:B------:R-:W-:Y:S01]  /*40a0*/  FSEL R137, R13, -INF , !P6 ;  /* 0xff8000000d897808 */ /* 0x000fe20007000000 */
[-C--:B------:R-:W-:Y:S01]  /*40b0*/  FFMA.FTZ R13, R6, R68.reuse, R29 ;  /* 0x00000044060d7223 */ /* 0x080fe2000001001d */
[----:B------:R-:W2:Y:S01]  /*40c0*/  MUFU.TANH R18, R67 ;  /* 0x0000004300127308 */ /* 0x000ea20000002400 */
[----:B------:R-:W-:Y:S01]  /*40d0*/  FSEL R148, R16, -INF , !P4 ;  /* 0xff80000010947808 */ /* 0x000fe20006000000 */
[----:B------:R-:W-:Y:S01]  /*40e0*/  FFMA.FTZ R6, R6, R68, R25 ;  /* 0x0000004406067223 */ /* 0x000fe20000010019 */
[----:B------:R-:W-:Y:S02]  /*40f0*/  FSEL R29, R3, -INF , !P5 ;  /* 0xff800000031d7808 */ /* 0x000fe40006800000 */
[----:B------:R-:W-:Y:S02]  /*4100*/  I2FP.F32.S32 R3, R2 ;  /* 0x0000000200037245 */ /* 0x000fe40000201400 */
[----:B------:R-:W-:Y:S01]  /*4110*/  FSEL R132, R14, -INF , !P2 ;  /* 0xff8000000e847808 */ /* 0x000fe20005000000 */
[----:B------:R-:W3:Y:S01]  /*4120*/  MUFU.TANH R20, R64 ;  /* 0x0000004000147308 */ /* 0x000ee20000002400 */
[C---:B------:R-:W-:Y:S01]  /*4130*/  ISETP.GE.AND P4, PT, R2.reuse, R7, PT ;  /* 0x000000070200720c */ /* 0x040fe20003f86270 */
[----:B------:R-:W-:Y:S01]  /*4140*/  FFMA.FTZ R15, R3, R68, R24 ;  /* 0x00000044030f7223 */ /* 0x000fe20000010018 */
[----:B------:R-:W-:-:S02]  /*4150*/  ISETP.GE.AND P2, PT, R2, R8, PT ;  /* 0x000000080200720c */ /* 0x000fc40003f46270 */
[C---:B------:R-:W-:Y:S02]  /*4160*/  ISETP.GE.AND P6, PT, R2.reuse, R10, PT ;  /* 0x0000000a0200720c */ /* 0x040fe40003fc6270 */
[----:B------:R-:W-:Y:S01]  /*4170*/  ISETP.GE.AND P5, PT, R2, R9, PT ;  /* 0x000000090200720c */ /* 0x000fe20003fa6270 */
[-C--:B------:R-:W-:Y:S01]  /*4180*/  FFMA.FTZ R2, R3, R68.reuse, R26 ;  /* 0x0000004403027223 */ /* 0x080fe2000001001a */
[----:B------:R-:W-:Y:S01]  /*4190*/  FSEL R146, R13, -INF , !P3 ;  /* 0xff8000000d927808 */ /* 0x000fe20005800000 */
[CC--:B------:R-:W-:Y:S01]  /*41a0*/  FFMA.FTZ R13, R3.reuse, R68.reuse, R22 ;  /* 0x00000044030d7223 */ /* 0x0c0fe20000010016 */
[----:B------:R-:W-:Y:S01]  /*41b0*/  FSEL R134, R12, -INF , !P0 ;  /* 0xff8000000c867808 */ /* 0x000fe20004000000 */
[----:B-1----:R-:W-:Y:S01]  /*41c0*/  FFMA.FTZ R3, R3, R68, R19 ;  /* 0x0000004403037223 */ /* 0x002fe20000010013 */
[----:B------:R-:W-:Y:S01]  /*41d0*/  FSEL R26, R2, -INF , !P4 ;  /* 0xff800000021a7808 */ /* 0x000fe20006000000 */
[----:B------:R-:W-:Y:S01]  /*41e0*/  MUFU.TANH R17, R69 ;  /* 0x0000004500117308 */ /* 0x000fe20000002400 */
[----:B------:R-:W-:-:S02]  /*41f0*/  I2FP.F32.S32 R2, R11 ;  /* 0x0000000b00027245 */ /* 0x000fc40000201400 */
[----:B------:R-:W-:Y:S02]  /*4200*/  FSEL R138, R6, -INF , !P1 ;  /* 0xff800000068a7808 */ /* 0x000fe40004800000 */
[C---:B------:R-:W-:Y:S01]  /*4210*/  ISETP.GE.AND P3, PT, R11.reuse, R7, PT ;  /* 0x000000070b00720c */ /* 0x040fe20003f66270 */
[C---:B------:R-:W-:Y:S01]  /*4220*/  FFMA.FTZ R6, R2.reuse, R68, R27 ;  /* 0x0000004402067223 */ /* 0x040fe2000001001b */
[C---:B------:R-:W-:Y:S01]  /*4230*/  ISETP.GE.AND P0, PT, R11.reuse, R8, PT ;  /* 0x000000080b00720c */ /* 0x040fe20003f06270 */
[C---:B------:R-:W-:Y:S01]  /*4240*/  FFMA.FTZ R14, R2.reuse, R68, R23 ;  /* 0x00000044020e7223 */ /* 0x040fe20000010017 */
[C---:B------:R-:W-:Y:S01]  /*4250*/  ISETP.GE.AND P1, PT, R11.reuse, R10, PT ;  /* 0x0000000a0b00720c */ /* 0x040fe20003f26270 */
[CC--:B------:R-:W-:Y:S01]  /*4260*/  FFMA.FTZ R12, R2.reuse, R68.reuse, R21 ;  /* 0x00000044020c7223 */ /* 0x0c0fe20000010015 */
[----:B------:R-:W-:Y:S01]  /*4270*/  ISETP.GE.AND P4, PT, R11, R9, PT ;  /* 0x000000090b00720c */ /* 0x000fe20003f86270 */
[----:B--2---:R-:W-:Y:S01]  /*4280*/  FFMA.FTZ R11, R2, R68, R18 ;  /* 0x00000044020b7223 */ /* 0x004fe20000010012 */
[----:B------:R-:W-:Y:S01]  /*4290*/  VIADD R2, R0, 0x38 ;  /* 0x0000003800027836 */ /* 0x000fe20000000000 */
[----:B------:R-:W1:Y:S01]  /*42a0*/  MUFU.TANH R18, R70 ;  /* 0x0000004600127308 */ /* 0x000e620000002400 */
[----:B------:R-:W-:-:S02]  /*42b0*/  FSEL R145, R13, -INF , !P6 ;  /* 0xff8000000d917808 */ /* 0x000fc40007000000 */
[----:B------:R-:W-:Y:S02]  /*42c0*/  FSEL R141, R15, -INF , !P2 ;  /* 0xff8000000f8d7808 */ /* 0x000fe40005000000 */
[----:B------:R-:W-:Y:S02]  /*42d0*/  FSEL R153, R3, -INF , !P5 ;  /* 0xff80000003997808 */ /* 0x000fe40006800000 */
[C---:B------:R-:W-:Y:S01]  /*42e0*/  ISETP.GE.AND P2, PT, R2.reuse, R7, PT ;  /* 0x000000070200720c */ /* 0x040fe20003f46270 */
[----:B------:R-:W2:Y:S01]  /*42f0*/  MUFU.TANH R13, R77 ;  /* 0x0000004d000d7308 */ /* 0x000ea20000002400 */
[C---:B------:R-:W-:Y:S02]  /*4300*/  ISETP.GE.AND P6, PT, R2.reuse, R8, PT ;  /* 0x000000080200720c */ /* 0x040fe40003fc6270 */
[----:B------:R-:W-:Y:S02]  /*4310*/  ISETP.GE.AND P5, PT, R2, R10, PT ;  /* 0x0000000a0200720c */ /* 0x000fe40003fa6270 */
[----:B------:R-:W-:-:S02]  /*4320*/  I2FP.F32.S32 R16, R0 ;  /* 0x0000000000107245 */ /* 0x000fc40000201400 */
[----:B------:R-:W-:Y:S01]  /*4330*/  FSEL R144, R12, -INF , !P1 ;  /* 0xff8000000c907808 */ /* 0x000fe20004800000 */
[----:B------:R4:W2:Y:S01]  /*4340*/  MUFU.TANH R25, R37 ;  /* 0x0000002500197308 */ /* 0x0008a20000002400 */
[----:B------:R-:W-:Y:S02]  /*4350*/  ISETP.GE.AND P1, PT, R0, R8, PT ;  /* 0x000000080000720c */ /* 0x000fe40003f26270 */
[----:B------:R-:W-:Y:S02]  /*4360*/  FSEL R140, R14, -INF , !P0 ;  /* 0xff8000000e8c7808 */ /* 0x000fe40004000000 */
[----:B------:R-:W-:Y:S01]  /*4370*/  FSEL R152, R11, -INF , !P4 ;  /* 0xff8000000b987808 */ /* 0x000fe20006000000 */
[----:B------:R-:W-:Y:S01]  /*4380*/  FFMA.FTZ R11, R16, R68, R155 ;  /* 0x00000044100b7223 */ /* 0x000fe2000001009b */
[C---:B------:R-:W-:Y:S01]  /*4390*/  ISETP.GE.AND P0, PT, R0.reuse, R7, PT ;  /* 0x000000070000720c */ /* 0x040fe20003f06270 */
[----:B------:R-:W2:Y:S01]  /*43a0*/  MUFU.TANH R12, R71 ;  /* 0x00000047000c7308 */ /* 0x000ea20000002400 */
[----:B------:R-:W-:-:S04]  /*43b0*/  ISETP.GE.AND P4, PT, R0, R10, PT ;  /* 0x0000000a0000720c */ /* 0x000fc80003f86270 */
[----:B------:R-:W-:-:S03]  /*43c0*/  FSEL R23, R11, -INF , !P4 ;  /* 0xff8000000b177808 */ /* 0x000fc60006000000 */
[----:B------:R-:W-:Y:S01]  /*43d0*/  MUFU.TANH R15, R79 ;  /* 0x0000004f000f7308 */ /* 0x000fe20000002400 */
[----:B----4-:R-:W-:Y:S02]  /*43e0*/  FSEL R37, R6, -INF , !P3 ;  /* 0xff80000006257808 */ /* 0x010fe40005800000 */
[----:B------:R-:W-:Y:S02]  /*43f0*/  ISETP.GE.AND P3, PT, R2, R9, PT ;  /* 0x000000090200720c */ /* 0x000fe40003f66270 */
[----:B------:R-:W-:-:S05]  /*4400*/  I2FP.F32.S32 R2, R2 ;  /* 0x0000000200027245 */ /* 0x000fca0000201400 */
[CC--:B---3--:R-:W-:Y:S01]  /*4410*/  FFMA.FTZ R3, R2.reuse, R68.reuse, R20 ;  /* 0x0000004402037223 */ /* 0x0c8fe20000010014 */
[----:B-1----:R-:W-:-:S04]  /*4420*/  FFMA.FTZ R6, R2, R68, R18 ;  /* 0x0000004402067223 */ /* 0x002fc80000010012 */
[----:B------:R-:W-:Y:S01]  /*4430*/  FSEL R74, R3, -INF , !P2 ;  /* 0xff800000034a7808 */ /* 0x000fe20005000000 */
[CC--:B------:R-:W-:Y:S01]  /*4440*/  FFMA.FTZ R3, R2.reuse, R68.reuse, R17 ;  /* 0x0000004402037223 */ /* 0x0c0fe20000010011 */
[-C--:B--2---:R-:W-:Y:S01]  /*4450*/  FFMA.FTZ R2, R2, R68.reuse, R13 ;  /* 0x0000004402027223 */ /* 0x084fe2000001000d */
[----:B------:R-:W1:Y:S01]  /*4460*/  MUFU.TANH R17, R78 ;  /* 0x0000004e00117308 */ /* 0x000e620000002400 */
[-C--:B------:R-:W-:Y:S01]  /*4470*/  FFMA.FTZ R13, R16, R68.reuse, R158 ;  /* 0x00000044100d7223 */ /* 0x080fe2000001009e */
[C---:B------:R-:W-:Y:S01]  /*4480*/  ISETP.GE.AND P2, PT, R0.reuse, R9, PT ;  /* 0x000000090000720c */ /* 0x040fe20003f46270 */
[----:B------:R-:W-:Y:S01]  /*4490*/  VIADD R0, R0, 0x39 ;  /* 0x0000003900007836 */ /* 0x000fe20000000000 */
[----:B------:R-:W-:Y:S01]  /*44a0*/  FSEL R156, R3, -INF , !P6 ;  /* 0xff800000039c7808 */ /* 0x000fe20007000000 */
[----:B------:R-:W-:Y:S01]  /*44b0*/  FFMA.FTZ R3, R16, R68, R154 ;  /* 0x0000004410037223 */ /* 0x000fe2000001009a */
[----:B------:R-:W-:Y:S02]  /*44c0*/  FSEL R36, R13, -INF , !P1 ;  /* 0xff8000000d247808 */ /* 0x000fe40004800000 */
[----:B------:R-:W-:-:S02]  /*44d0*/  ISETP.GE.AND P1, PT, R226, 0x2, PT ;  /* 0x00000002e200780c */ /* 0x000fc40003f26270 */
[----:B------:R-:W-:Y:S02]  /*44e0*/  FSEL R154, R2, -INF , !P3 ;  /* 0xff800000029a7808 */ /* 0x000fe40005800000 */
[----:B------:R-:W-:Y:S02]  /*44f0*/  I2FP.F32.S32 R2, R0 ;  /* 0x0000000000027245 */ /* 0x000fe40000201400 */
[----:B------:R-:W-:Y:S02]  /*4500*/  FSEL R143, R6, -INF , !P5 ;  /* 0xff800000068f7808 */ /* 0x000fe40006800000 */
[----:B------:R-:W-:Y:S01]  /*4510*/  FSEL R22, R3, -INF , !P0 ;  /* 0xff80000003167808 */ /* 0x000fe20004000000 */
[CC--:B------:R-:W-:Y:S01]  /*4520*/  FFMA.FTZ R14, R2.reuse, R68.reuse, R25 ;  /* 0x00000044020e7223 */ /* 0x0c0fe20000010019 */
[CC--:B------:R-:W-:Y:S01]  /*4530*/  FFMA.FTZ R12, R2.reuse, R68.reuse, R12 ;  /* 0x00000044020c7223 */ /* 0x0c0fe2000001000c */
[-C--:B-1----:R-:W-:Y:S01]  /*4540*/  FFMA.FTZ R6, R2, R68.reuse, R17 ;  /* 0x0000004402067223 */ /* 0x082fe20000010011 */
[-C--:B------:R-:W-:Y:S01]  /*4550*/  FFMA.FTZ R3, R16, R68.reuse, R123 ;  /* 0x0000004410037223 */ /* 0x080fe2000001007b */
[----:B------:R-:W-:Y:S01]  /*4560*/  FFMA.FTZ R2, R2, R68, R15 ;  /* 0x0000004402027223 */ /* 0x000fe2000001000f */
[----:B------:R-:W-:-:S02]  /*4570*/  ISETP.GE.AND P6, PT, R0, R7, PT ;  /* 0x000000070000720c */ /* 0x000fc40003fc6270 */
[C---:B------:R-:W-:Y:S02]  /*4580*/  ISETP.GE.AND P5, PT, R0.reuse, R8, PT ;  /* 0x000000080000720c */ /* 0x040fe40003fa6270 */
[C---:B------:R-:W-:Y:S02]  /*4590*/  ISETP.GE.AND P3, PT, R0.reuse, R10, PT ;  /* 0x0000000a0000720c */ /* 0x040fe40003f66270 */
[----:B------:R-:W-:Y:S01]  /*45a0*/  ISETP.GE.AND P0, PT, R0, R9, PT ;  /* 0x000000090000720c */ /* 0x000fe20003f06270 */
[----:B------:R-:W-:Y:S01]  /*45b0*/  IMAD.IADD R0, R149, 0x1, R151 ;  /* 0x0000000195007824 */ /* 0x000fe200078e0297 */
[----:B------:R-:W-:Y:S01]  /*45c0*/  FSEL R24, R3, -INF , !P2 ;  /* 0xff80000003187808 */ /* 0x000fe20005000000 */
[----:B------:R-:W-:Y:S01]  /*45d0*/  IMAD.MOV.U32 R149, RZ, RZ, R100 ;  /* 0x000000ffff957224 */ /* 0x000fe200078e0064 */
[----:B------:R-:W-:Y:S02]  /*45e0*/  FSEL R69, R14, -INF , !P6 ;  /* 0xff8000000e457808 */ /* 0x000fe40007000000 */
[----:B------:R-:W-:-:S02]  /*45f0*/  FSEL R155, R12, -INF , !P5 ;  /* 0xff8000000c9b7808 */ /* 0x000fc40006800000 */
        /* <DEDUP_REMOVED lines=53> */
.L_x_1353:
[----:B------:R-:W-:Y:S05]  /*4950*/  BSYNC B0 ;  /* 0x0000000000007941 */ /* 0x000fea0003800000 */
.L_x_1352:
[----:B------:R-:W0:Y:S02]  /*4960*/  LDGDEPBAR ;  /* 0x00000000000079af */ /* 0x000e240000000000 */
.L_x_1351:
[----:B------:R-:W-:Y:S01]  /*4970*/  FMNMX.FTZ R73, R22, R41, !PT ;  /* 0x0000002916497209 */ /* 0x000fe20007810000 */
[----:B------:R-:W-:Y:S01]  /*4980*/  ULDC UR6, c[0x0][0x2ec] ;  /* 0x0000bb0000067ab9 */ /* 0x000fe20000000800 */
[----:B------:R-:W-:Y:S02]  /*4990*/  LEA R197, R0, UR4, 0x1 ;  /* 0x0000000400c57c11 */ /* 0x000fe4000f8e08ff */
[----:B------:R-:W-:Y:S02]  /*49a0*/  FMNMX.FTZ R73, R42, R73, !PT ;  /* 0x000000492a497209 */ /* 0x000fe40007810000 */
[----:B------:R-:W-:Y:S02]  /*49b0*/  LEA R198, R5, R197, 0x1 ;  /* 0x000000c505c67211 */ /* 0x000fe400078e08ff */
[----:B------:R-:W-:Y:S02]  /*49c0*/  FMNMX.FTZ R73, R39, R73, !PT ;  /* 0x0000004927497209 */ /* 0x000fe40007810000 */
[----:B------:R-:W-:-:S02]  /*49d0*/  LEA R200, R4, R197, 0x1 ;  /* 0x000000c504c87211 */ /* 0x000fc400078e08ff */
[----:B------:R-:W-:Y:S02]  /*49e0*/  FMNMX.FTZ R73, R38, R73, !PT ;  /* 0x0000004926497209 */ /* 0x000fe40007810000 */
        /* <DEDUP_REMOVED lines=12> */
[----:B-1----:R-:W1:Y:S02]  /*4ab0*/  SHFL.BFLY PT, R2, R73, 0x2, 0x1f ;  /* 0x0c401f0049027f89 */ /* 0x002e6400000e0000 */
[----:B-1----:R-:W-:Y:S02]  /*4ac0*/  FMNMX.FTZ R73, R73, R2, !PT ;  /* 0x0000000249497209 */ /* 0x002fe40007810000 */
[----:B------:R-:W-:-:S03]  /*4ad0*/  FMNMX.FTZ R2, R23, R46, !PT ;  /* 0x0000002e17027209 */ /* 0x000fc60007810000 */
[----:B------:R-:W1:Y:S01]  /*4ae0*/  SHFL.BFLY PT, R6, R73, 0x1, 0x1f ;  /* 0x0c201f0049067f89 */ /* 0x000e6200000e0000 */
        /* <DEDUP_REMOVED lines=34> */
[----:B------:R1:W2:Y:S01]  /*4d10*/  MUFU.EX2 R192, R11 ;  /* 0x0000000b00c07308 */ /* 0x0002a20000000800 */
[----:B---3--:R-:W-:-:S07]  /*4d20*/  FFMA.FTZ R2, R39, UR6, -R6 ;  /* 0x0000000627027c23 */ /* 0x008fce0008010806 */
[----:B------:R3:W5:Y:S01]  /*4d30*/  MUFU.EX2 R209, R2 ;  /* 0x0000000200d17308 */ /* 0x0007620000000800 */
[----:B-1----:R-:W-:Y:S02]  /*4d40*/  FMNMX.FTZ R11, R36, R57, !PT ;  /* 0x00000039240b7209 */ /* 0x002fe40007810000 */
[----:B----4-:R-:W-:Y:S02]  /*4d50*/  FMNMX.FTZ R71, R71, R13, !PT ;  /* 0x0000000d47477209 */ /* 0x010fe40007810000 */
[----:B------:R-:W-:Y:S02]  /*4d60*/  FMNMX.FTZ R3, R59, R11, !PT ;  /* 0x0000000b3b037209 */ /* 0x000fe40007810000 */
[----:B------:R-:W-:Y:S01]  /*4d70*/  FMNMX.FTZ R11, R138, R12, !PT ;  /* 0x0000000c8a0b7209 */ /* 0x000fe20007810000 */
[----:B------:R-:W1:Y:S01]  /*4d80*/  SHFL.BFLY PT, R13, R71, 0x1, 0x1f ;  /* 0x0c201f00470d7f89 */ /* 0x000e6200000e0000 */
[----:B------:R-:W-:Y:S02]  /*4d90*/  FMNMX.FTZ R3, R58, R3, !PT ;  /* 0x000000033a037209 */ /* 0x000fe40007810000 */
[----:B--2---:R-:W-:-:S02]  /*4da0*/  F2FP.BF16.F32.PACK_AB R16, R192, R213 ;  /* 0x000000d5c010723e */ /* 0x004fc400000010ff */
        /* <DEDUP_REMOVED lines=11> */
[----:B-----5:R-:W-:Y:S01]  /*4e60*/  F2FP.BF16.F32.PACK_AB R18, R209, R193 ;  /* 0x000000c1d112723e */ /* 0x020fe200000010ff */
[----:B------:R-:W3:Y:S01]  /*4e70*/  SHFL.BFLY PT, R12, R2, 0x2, 0x1f ;  /* 0x0c401f00020c7f89 */ /* 0x000ee200000e0000 */
[----:B------:R-:W-:Y:S02]  /*4e80*/  FMNMX.FTZ R3, R147, R3, !PT ;  /* 0x0000000393037209 */ /* 0x000fe40007810000 */
[----:B-1----:R-:W-:Y:S01]  /*4e90*/  FMNMX.FTZ R71, R71, R13, !PT ;  /* 0x0000000d47477209 */ /* 0x002fe20007810000 */
[----:B--2---:R-:W-:Y:S01]  /*4ea0*/  FFMA.FTZ R11, R35, UR6, -R6 ;  /* 0x00000006230b7c23 */ /* 0x004fe20008010806 */
[----:B------:R-:W-:-:S02]  /*4eb0*/  FMNMX.FTZ R3, R148, R3, !PT ;  /* 0x0000000394037209 */ /* 0x000fc40007810000 */
[----:B------:R-:W-:Y:S01]  /*4ec0*/  FSETP.NEU.FTZ.AND P0, PT, R71, -INF , PT ;  /* 0xff8000004700780b */ /* 0x000fe20003f1d000 */
[----:B------:R1:W-:Y:S01]  /*4ed0*/  MUFU.EX2 R219, R11 ;  /* 0x0000000b00db7308 */ /* 0x0003e20000000800 */
[----:B------:R-:W-:-:S04]  /*4ee0*/  FMNMX.FTZ R3, R146, R3, !PT ;  /* 0x0000000392037209 */ /* 0x000fc80007810000 */
[----:B------:R-:W-:Y:S02]  /*4ef0*/  FMNMX.FTZ R3, R141, R3, !PT ;  /* 0x000000038d037209 */ /* 0x000fe40007810000 */
[----:B---3--:R-:W-:Y:S01]  /*4f00*/  FMNMX.FTZ R2, R2, R12, !PT ;  /* 0x0000000c02027209 */ /* 0x008fe20007810000 */
[--C-:B------:R-:W-:Y:S01]  /*4f10*/  FFMA.FTZ R12, R29, UR6, -R6.reuse ;  /* 0x000000061d0c7c23 */ /* 0x100fe20008010806 */
[----:B-1----:R-:W-:-:S03]  /*4f20*/  FFMA.FTZ R11, R34, UR6, -R6 ;  /* 0x00000006220b7c23 */ /* 0x002fc60008010806 */
[----:B------:R-:W1:Y:S01]  /*4f30*/  SHFL.BFLY PT, R70, R2, 0x1, 0x1f ;  /* 0x0c201f0002467f89 */ /* 0x000e6200000e0000 */
[----:B------:R2:W-:Y:S08]  /*4f40*/  MUFU.EX2 R217, R11 ;  /* 0x0000000b00d97308 */ /* 0x0005f00000000800 */
[----:B------:R3:W-:Y:S01]  /*4f50*/  MUFU.EX2 R212, R12 ;  /* 0x0000000c00d47308 */ /* 0x0007e20000000800 */
[----:B--2---:R-:W-:-:S07]  /*4f60*/  FFMA.FTZ R11, R33, UR6, -R6 ;  /* 0x00000006210b7c23 */ /* 0x004fce0008010806 */
[----:B------:R2:W-:Y:S01]  /*4f70*/  MUFU.EX2 R216, R11 ;  /* 0x0000000b00d87308 */ /* 0x0005e20000000800 */
[----:B-1----:R-:W-:Y:S01]  /*4f80*/  FMNMX.FTZ R70, R2, R70, !PT ;  /* 0x0000004602467209 */ /* 0x002fe20007810000 */
[----:B---3--:R-:W-:-:S06]  /*4f90*/  FFMA.FTZ R12, R26, UR6, -R6 ;  /* 0x000000061a0c7c23 */ /* 0x008fcc0008010806 */
[----:B------:R-:W-:Y:S01]  /*4fa0*/  MUFU.EX2 R214, R12 ;  /* 0x0000000c00d67308 */ /* 0x000fe20000000800 */
[--C-:B--2---:R-:W-:Y:S02]  /*4fb0*/  FFMA.FTZ R11, R32, UR6, -R6.reuse ;  /* 0x00000006200b7c23 */ /* 0x104fe40008010806 */
[----:B------:R-:W-:Y:S05]  /*4fc0*/  LDSM.16.MT88.4 R32, [R197+0x6000] ;  /* 0x00600000c520783b */ /* 0x000fea0000004200 */
[----:B------:R1:W-:Y:S02]  /*4fd0*/  MUFU.EX2 R215, R11 ;  /* 0x0000000b00d77308 */ /* 0x0003e40000000800 */
[----:B-1----:R-:W-:Y:S01]  /*4fe0*/  FMNMX.FTZ R11, R140, R3, !PT ;  /* 0x000000038c0b7209 */ /* 0x002fe20007810000 */
[----:B------:R-:W-:-:S03]  /*4ff0*/  FFMA.FTZ R3, R31, UR6, -R6 ;  /* 0x000000061f037c23 */ /* 0x000fc60008010806 */
[----:B------:R-:W-:Y:S02]  /*5000*/  FMNMX.FTZ R11, R156, R11, !PT ;  /* 0x0000000b9c0b7209 */ /* 0x000fe40007810000 */
[----:B------:R1:W-:Y:S02]  /*5010*/  MUFU.EX2 R195, R3 ;  /* 0x0000000300c37308 */ /* 0x0003e40000000800 */
[----:B------:R-:W-:-:S05]  /*5020*/  FMNMX.FTZ R11, R155, R11, !PT ;  /* 0x0000000b9b0b7209 */ /* 0x000fca0007810000 */
[----:B------:R-:W2:Y:S01]  /*5030*/  SHFL.BFLY PT, R13, R11, 0x2, 0x1f ;  /* 0x0c401f000b0d7f89 */ /* 0x000ea200000e0000 */
[----:B-1----:R-:W-:-:S03]  /*5040*/  FFMA.FTZ R3, R30, UR6, -R6 ;  /* 0x000000061e037c23 */ /* 0x002fc60008010806 */
[----:B------:R-:W-:Y:S01]  /*5050*/  LDSM.16.MT88.4 R28, [R200+0x6000] ;  /* 0x00600000c81c783b */ /* 0x000fe20000004200 */
[----:B------:R1:W-:Y:S01]  /*5060*/  MUFU.EX2 R194, R3 ;  /* 0x0000000300c27308 */ /* 0x0003e20000000800 */
[----:B--2---:R-:W-:-:S05]  /*5070*/  FMNMX.FTZ R11, R11, R13, !PT ;  /* 0x0000000d0b0b7209 */ /* 0x004fca0007810000 */
[----:B------:R-:W2:Y:S01]  /*5080*/  SHFL.BFLY PT, R72, R11, 0x1, 0x1f ;  /* 0x0c201f000b487f89 */ /* 0x000ea200000e0000 */
[----:B-1----:R-:W-:-:S05]  /*5090*/  FMUL.FTZ R3, R71, UR6 ;  /* 0x0000000647037c20 */ /* 0x002fca0008410000 */
[----:B------:R-:W-:Y:S02]  /*50a0*/  FSEL R3, R3, RZ, P0 ;  /* 0x000000ff03037208 */ /* 0x000fe40000000000 */
[----:B------:R-:W-:-:S03]  /*50b0*/  FSETP.NEU.FTZ.AND P0, PT, R70, -INF , PT ;  /* 0xff8000004600780b */ /* 0x000fc60003f1d000 */
[--C-:B------:R-:W-:Y:S01]  /*50c0*/  FFMA.FTZ R2, R46, UR6, -R3.reuse ;  /* 0x000000062e027c23 */ /* 0x100fe20008010803 */
[----:B------:R-:W-:Y:S02]  /*50d0*/  FFMA.FTZ R12, R23, UR6, -R3 ;  /* 0x00000006170c7c23 */ /* 0x000fe40008010803 */
[----:B------:R-:W-:Y:S01]  /*50e0*/  LDSM.16.MT88.4 R20, [R198+0x6000] ;  /* 0x00600000c614783b */ /* 0x000fe20000004200 */
[----:B------:R1:W-:Y:S08]  /*50f0*/  MUFU.EX2 R187, R2 ;  /* 0x0000000200bb7308 */ /* 0x0003f00000000800 */
[----:B------:R3:W-:Y:S01]  /*5100*/  MUFU.EX2 R189, R12 ;  /* 0x0000000c00bd7308 */ /* 0x0007e20000000800 */
[----:B--2---:R-:W-:-:S05]  /*5110*/  FMNMX.FTZ R72, R11, R72, !PT ;  /* 0x000000480b487209 */ /* 0x004fca0007810000 */
[----:B------:R-:W-:Y:S01]  /*5120*/  FMUL.FTZ R4, R72, UR6 ;  /* 0x0000000648047c20 */ /* 0x000fe20008410000 */
[----:B-1----:R-:W-:-:S05]  /*5130*/  FMUL.FTZ R2, R70, UR6 ;  /* 0x0000000646027c20 */ /* 0x002fca0008410000 */
[----:B------:R-:W-:Y:S02]  /*5140*/  FSEL R2, R2, RZ, P0 ;  /* 0x000000ff02027208 */ /* 0x000fe40000000000 */
[----:B------:R-:W-:Y:S01]  /*5150*/  FSETP.NEU.FTZ.AND P0, PT, R72, -INF , PT ;  /* 0xff8000004800780b */ /* 0x000fe20003f1d000 */
[--C-:B---3--:R-:W-:Y:S02]  /*5160*/  FFMA.FTZ R12, R45, UR6, -R3.reuse ;  /* 0x000000062d0c7c23 */ /* 0x108fe40008010803 */
[----:B------:R-:W-:Y:S02]  /*5170*/  FFMA.FTZ R0, R48, UR6, -R2 ;  /* 0x0000000630007c23 */ /* 0x000fe40008010802 */
[----:B------:R1:W-:Y:S08]  /*5180*/  MUFU.EX2 R188, R12 ;  /* 0x0000000c00bc7308 */ /* 0x0003f00000000800 */
[----:B------:R2:W-:Y:S01]  /*5190*/  MUFU.EX2 R179, R0 ;  /* 0x0000000000b37308 */ /* 0x0005e20000000800 */
[----:B-1----:R-:W-:-:S02]  /*51a0*/  FFMA.FTZ R12, R44, UR6, -R3 ;  /* 0x000000062c0c7c23 */ /* 0x002fc40008010803 */
[----:B------:R-:W-:Y:S05]  /*51b0*/  LDSM.16.MT88.4 R44, [R197+0x6800] ;  /* 0x00680000c52c783b */ /* 0x000fea0000004200 */
[----:B------:R1:W3:Y:S01]  /*51c0*/  MUFU.EX2 R190, R12 ;  /* 0x0000000c00be7308 */ /* 0x0002e20000000800 */
[----:B--2---:R-:W-:-:S07]  /*51d0*/  FFMA.FTZ R0, R49, UR6, -R2 ;  /* 0x0000000631007c23 */ /* 0x004fce0008010802 */
[----:B------:R2:W-:Y:S01]  /*51e0*/  MUFU.EX2 R182, R0 ;  /* 0x0000000000b67308 */ /* 0x0005e20000000800 */
[--C-:B-1----:R-:W-:Y:S01]  /*51f0*/  FFMA.FTZ R12, R24, UR6, -R2.reuse ;  /* 0x00000006180c7c23 */ /* 0x102fe20008010802 */
[----:B---3--:R-:W-:Y:S01]  /*5200*/  F2FP.BF16.F32.PACK_AB R14, R190, R188 ;  /* 0x000000bcbe0e723e */ /* 0x008fe200000010ff */
[----:B------:R-:W1:Y:S05]  /*5210*/  LDSM.16.MT88.4 R24, [R199+0x6000] ;  /* 0x00600000c718783b */ /* 0x000e6a0000004200 */
[----:B------:R3:W4:Y:S01]  /*5220*/  MUFU.EX2 R180, R12 ;  /* 0x0000000c00b47308 */ /* 0x0007220000000800 */
[----:B--2---:R-:W-:Y:S02]  /*5230*/  FFMA.FTZ R0, R51, UR6, -R2 ;  /* 0x0000000633007c23 */ /* 0x004fe40008010802 */
[----:B------:R-:W-:Y:S05]  /*5240*/  LDSM.16.MT88.4 R48, [R199+0x6800] ;  /* 0x00680000c730783b */ /* 0x000fea0000004200 */
[----:B------:R2:W5:Y:S01]  /*5250*/  MUFU.EX2 R184, R0 ;  /* 0x0000000000b87308 */ /* 0x0005620000000800 */
[----:B---3--:R-:W-:-:S02]  /*5260*/  F2FP.BF16.F32.PACK_AB R12, R187, R189 ;  /* 0x000000bdbb0c723e */ /* 0x008fc400000010ff */
[----:B----4-:R-:W-:Y:S02]  /*5270*/  F2FP.BF16.F32.PACK_AB R13, R179, R180 ;  /* 0x000000b4b30d723e */ /* 0x010fe400000010ff */
[----:B--2---:R-:W-:Y:S01]  /*5280*/  FSEL R0, R4, RZ, P0 ;  /* 0x000000ff04007208 */ /* 0x004fe20000000000 */
[----:B------:R-:W-:Y:S01]  /*5290*/  FFMA.FTZ R4, R37, UR6, -R6 ;  /* 0x0000000625047c23 */ /* 0x000fe20008010806 */
[----:B-----5:R-:W-:-:S03]  /*52a0*/  F2FP.BF16.F32.PACK_AB R15, R184, R182 ;  /* 0x000000b6b80f723e */ /* 0x020fc600000010ff */
[----:B------:R2:W-:Y:S04]  /*52b0*/  MUFU.EX2 R191, R4 ;  /* 0x0000000400bf7308 */ /* 0x0005e80000000800 */
[C---:B------:R-:W-:Y:S06]  /*52c0*/  HMMA.16816.F32.BF16 R64, R12.reuse, R32, RZ ;  /* 0x000000200c40723c */ /* 0x040fec00000418ff */
[C---:B-1----:R-:W-:Y:S06]  /*52d0*/  HMMA.16816.F32.BF16 R52, R12.reuse, R24, RZ ;  /* 0x000000180c34723c */ /* 0x042fec00000418ff */
[----:B------:R-:W-:Y:S01]  /*52e0*/  HMMA.16816.F32.BF16 R92, R12, R34, RZ ;  /* 0x000000220c5c723c */ /* 0x000fe200000418ff */
[----:B--2---:R-:W-:-:S02]  /*52f0*/  FFMA.FTZ R4, R36, UR6, -R0 ;  /* 0x0000000624047c23 */ /* 0x004fc40008010800 */
[----:B------:R-:W-:Y:S02]  /*5300*/  LDSM.16.MT88.4 R36, [R198+0x6800] ;  /* 0x00680000c624783b */ /* 0x000fe40000004200 */
[----:B------:R1:W-:Y:S01]  /*5310*/  MUFU.EX2 R172, R4 ;  /* 0x0000000400ac7308 */ /* 0x0003e20000000800 */
[C---:B------:R-:W-:Y:S06]  /*5320*/  HMMA.16816.F32.BF16 R80, R12.reuse, R22, RZ ;  /* 0x000000160c50723c */ /* 0x040fec00000418ff */
[C---:B------:R-:W-:Y:S06]  /*5330*/  HMMA.16816.F32.BF16 R60, R12.reuse, R28, RZ ;  /* 0x0000001c0c3c723c */ /* 0x040fec00000418ff */
[----:B------:R-:W-:Y:S01]  /*5340*/  HMMA.16816.F32.BF16 R84, R12, R26, RZ ;  /* 0x0000001a0c54723c */ /* 0x000fe200000418ff */
[----:B-1----:R-:W-:-:S04]  /*5350*/  FFMA.FTZ R4, R57, UR6, -R0 ;  /* 0x0000000639047c23 */ /* 0x002fc80008010800 */
[----:B------:R1:W2:Y:S02]  /*5360*/  MUFU.EX2 R170, R4 ;  /* 0x0000000400aa7308 */ /* 0x0002a40000000800 */
[----:B-1----:R-:W-:Y:S01]  /*5370*/  FFMA.FTZ R4, R59, UR6, -R0 ;  /* 0x000000063b047c23 */ /* 0x002fe20008010800 */
[----:B--2---:R-:W-:-:S05]  /*5380*/  F2FP.BF16.F32.PACK_AB R17, R170, R172 ;  /* 0x000000acaa11723e */ /* 0x004fca00000010ff */
[----:B------:R1:W-:Y:S02]  /*5390*/  MUFU.EX2 R171, R4 ;  /* 0x0000000400ab7308 */ /* 0x0003e40000000800 */
[----:B-1----:R-:W-:Y:S02]  /*53a0*/  FFMA.FTZ R4, R58, UR6, -R0 ;  /* 0x000000063a047c23 */ /* 0x002fe40008010800 */
[C---:B------:R-:W-:Y:S04]  /*53b0*/  HMMA.16816.F32.BF16 R56, R12.reuse, R20, RZ ;  /* 0x000000140c38723c */ /* 0x040fe800000418ff */
[----:B------:R1:W2:Y:S02]  /*53c0*/  MUFU.EX2 R177, R4 ;  /* 0x0000000400b17308 */ /* 0x0002a40000000800 */
[--C-:B-1----:R-:W-:Y:S01]  /*53d0*/  FFMA.FTZ R4, R76, UR6, -R3.reuse ;  /* 0x000000064c047c23 */ /* 0x102fe20008010803 */
[----:B--2---:R-:W-:Y:S01]  /*53e0*/  F2FP.BF16.F32.PACK_AB R19, R177, R171 ;  /* 0x000000abb113723e */ /* 0x004fe200000010ff */
[----:B------:R-:W-:Y:S04]  /*53f0*/  HMMA.16816.F32.BF16 R76, R12, R30, RZ ;  /* 0x0000001e0c4c723c */ /* 0x000fe800000418ff */
[----:B------:R1:W-:Y:S02]  /*5400*/  MUFU.EX2 R178, R4 ;  /* 0x0000000400b27308 */ /* 0x0003e40000000800 */
[C---:B------:R-:W-:Y:S06]  /*5410*/  HMMA.16816.F32.BF16 R96, R16.reuse, R32, RZ ;  /* 0x000000201060723c */ /* 0x040fec00000418ff */
[C---:B------:R-:W-:Y:S06]  /*5420*/  HMMA.16816.F32.BF16 R112, R16.reuse, R34, RZ ;  /* 0x000000221070723c */ /* 0x040fec00000418ff */
[----:B------:R-:W-:Y:S01]  /*5430*/  HMMA.16816.F32.BF16 R32, R16, R20, RZ ;  /* 0x000000141020723c */ /* 0x000fe200000418ff */
[----:B-1----:R-:W-:-:S04]  /*5440*/  FFMA.FTZ R4, R75, UR6, -R3 ;  /* 0x000000064b047c23 */ /* 0x002fc80008010803 */
[----:B------:R1:W2:Y:S01]  /*5450*/  MUFU.EX2 R181, R4 ;  /* 0x0000000400b57308 */ /* 0x0002a20000000800 */
[C---:B------:R-:W-:Y:S01]  /*5460*/  HMMA.16816.F32.BF16 R124, R16.reuse, R22, RZ ;  /* 0x00000016107c723c */ /* 0x040fe200000418ff */
[----:B------:R-:W-:Y:S05]  /*5470*/  LDSM.16.MT88.4 R20, [R197+0x7000] ;  /* 0x00700000c514783b */ /* 0x000fea0000004200 */
[C---:B------:R-:W-:Y:S06]  /*5480*/  HMMA.16816.F32.BF16 R128, R16.reuse, R30, RZ ;  /* 0x0000001e1080723c */ /* 0x040fec00000418ff */
[----:B------:R-:W-:Y:S01]  /*5490*/  HMMA.16816.F32.BF16 R120, R16, R26, RZ ;  /* 0x0000001a1078723c */ /* 0x000fe200000418ff */
[----:B-1----:R-:W-:Y:S01]  /*54a0*/  FFMA.FTZ R4, R43, UR6, -R3 ;  /* 0x000000062b047c23 */ /* 0x002fe20008010803 */
[----:B--2---:R-:W-:-:S03]  /*54b0*/  F2FP.BF16.F32.PACK_AB R12, R181, R178 ;  /* 0x000000b2b50c723e */ /* 0x004fc600000010ff */
[----:B------:R1:W-:Y:S02]  /*54c0*/  MUFU.EX2 R183, R4 ;  /* 0x0000000400b77308 */ /* 0x0003e40000000800 */
[----:B-1----:R-:W-:Y:S02]  /*54d0*/  FFMA.FTZ R4, R40, UR6, -R3 ;  /* 0x0000000628047c23 */ /* 0x002fe40008010803 */
[----:B------:R-:W1:Y:S04]  /*54e0*/  LDSM.16.MT88.4 R40, [R200+0x6800] ;  /* 0x00680000c828783b */ /* 0x000e680000004200 */
[----:B------:R2:W3:Y:S02]  /*54f0*/  MUFU.EX2 R185, R4 ;  /* 0x0000000400b97308 */ /* 0x0004e40000000800 */
[----:B--2---:R-:W-:Y:S01]  /*5500*/  FFMA.FTZ R4, R90, UR6, -R2 ;  /* 0x000000065a047c23 */ /* 0x004fe20008010802 */
[----:B---3--:R-:W-:-:S05]  /*5510*/  F2FP.BF16.F32.PACK_AB R14, R185, R183 ;  /* 0x000000b7b90e723e */ /* 0x008fca00000010ff */
[----:B------:R2:W-:Y:S02]  /*5520*/  MUFU.EX2 R173, R4 ;  /* 0x0000000400ad7308 */ /* 0x0005e40000000800 */
[----:B--2---:R-:W-:-:S06]  /*5530*/  FFMA.FTZ R4, R89, UR6, -R2 ;  /* 0x0000000659047c23 */ /* 0x004fcc0008010802 */
[----:B------:R2:W3:Y:S02]  /*5540*/  MUFU.EX2 R176, R4 ;  /* 0x0000000400b07308 */ /* 0x0004e40000000800 */
[----:B--2---:R-:W-:Y:S01]  /*5550*/  FFMA.FTZ R4, R88, UR6, -R2 ;  /* 0x0000000658047c23 */ /* 0x004fe20008010802 */
[----:B---3--:R-:W-:Y:S01]  /*5560*/  F2FP.BF16.F32.PACK_AB R13, R176, R173 ;  /* 0x000000adb00d723e */ /* 0x008fe200000010ff */
[C---:B------:R-:W-:Y:S04]  /*5570*/  HMMA.16816.F32.BF16 R88, R16.reuse, R28, RZ ;  /* 0x0000001c1058723c */ /* 0x040fe800000418ff */
[----:B------:R2:W-:Y:S02]  /*5580*/  MUFU.EX2 R175, R4 ;  /* 0x0000000400af7308 */ /* 0x0005e40000000800 */
[----:B------:R-:W-:Y:S01]  /*5590*/  HMMA.16816.F32.BF16 R28, R16, R24, RZ ;  /* 0x00000018101c723c */ /* 0x000fe200000418ff */
[----:B------:R-:W-:Y:S06]  /*55a0*/  LDSM.16.MT88.4 R24, [R200+0x7000] ;  /* 0x00700000c818783b */ /* 0x000fec0000004200 */
[----:B------:R-:W-:-:S02]  /*55b0*/  F2FP.BF16.F32.PACK_AB R16, R219, R218 ;  /* 0x000000dadb10723e */ /* 0x000fc400000010ff */
[----:B------:R-:W-:Y:S01]  /*55c0*/  F2FP.BF16.F32.PACK_AB R18, R216, R217 ;  /* 0x000000d9d812723e */ /* 0x000fe200000010ff */
[----:B--2---:R-:W-:-:S04]  /*55d0*/  FFMA.FTZ R4, R101, UR6, -R2 ;  /* 0x0000000665047c23 */ /* 0x004fc80008010802 */
[----:B------:R2:W3:Y:S02]  /*55e0*/  MUFU.EX2 R174, R4 ;  /* 0x0000000400ae7308 */ /* 0x0004e40000000800 */
[--C-:B--2---:R-:W-:Y:S01]  /*55f0*/  FFMA.FTZ R4, R74, UR6, -R6.reuse ;  /* 0x000000064a047c23 */ /* 0x104fe20008010806 */
[----:B---3--:R-:W-:Y:S01]  /*5600*/  F2FP.BF16.F32.PACK_AB R15, R174, R175 ;  /* 0x000000afae0f723e */ /* 0x008fe200000010ff */
[----:B------:R-:W-:-:S04]  /*5610*/  FFMA.FTZ R6, R69, UR6, -R6 ;  /* 0x0000000645067c23 */ /* 0x000fc80008010806 */
[----:B------:R2:W-:Y:S02]  /*5620*/  MUFU.EX2 R186, R4 ;  /* 0x0000000400ba7308 */ /* 0x0005e40000000800 */
[C---:B------:R-:W-:Y:S06]  /*5630*/  HMMA.16816.F32.BF16 R116, R12.reuse, R44, R64 ;  /* 0x0000002c0c74723c */ /* 0x040fec0000041840 */
[----:B------:R-:W-:Y:S01]  /*5640*/  MUFU.EX2 R227, R6 ;  /* 0x0000000600e37308 */ /* 0x000fe20000000800 */
[C---:B-1----:R-:W-:Y:S06]  /*5650*/  HMMA.16816.F32.BF16 R108, R12.reuse, R40, R60 ;  /* 0x000000280c6c723c */ /* 0x042fec000004183c */
[----:B------:R-:W-:Y:S01]  /*5660*/  HMMA.16816.F32.BF16 R60, R12, R42, R76 ;  /* 0x0000002a0c3c723c */ /* 0x000fe2000004184c */
[----:B--2---:R-:W-:-:S04]  /*5670*/  FFMA.FTZ R4, R106, UR6, -R0 ;  /* 0x000000066a047c23 */ /* 0x004fc80008010800 */
[----:B------:R1:W-:Y:S01]  /*5680*/  MUFU.EX2 R5, R4 ;  /* 0x0000000400057308 */ /* 0x0003e20000000800 */
[C---:B------:R-:W-:Y:S06]  /*5690*/  HMMA.16816.F32.BF16 R92, R12.reuse, R46, R92 ;  /* 0x0000002e0c5c723c */ /* 0x040fec000004185c */
[----:B------:R-:W-:Y:S01]  /*56a0*/  HMMA.16816.F32.BF16 R64, R12, R38, R80 ;  /* 0x000000260c40723c */ /* 0x000fe20000041850 */
[----:B-1----:R-:W-:-:S04]  /*56b0*/  FFMA.FTZ R4, R105, UR6, -R0 ;  /* 0x0000000669047c23 */ /* 0x002fc80008010800 */
[----:B------:R1:W2:Y:S02]  /*56c0*/  MUFU.EX2 R169, R4 ;  /* 0x0000000400a97308 */ /* 0x0002a40000000800 */
[--C-:B-1----:R-:W-:Y:S01]  /*56d0*/  FFMA.FTZ R4, R104, UR6, -R0.reuse ;  /* 0x0000000668047c23 */ /* 0x102fe20008010800 */
[----:B--2---:R-:W-:Y:S01]  /*56e0*/  F2FP.BF16.F32.PACK_AB R17, R169, R5 ;  /* 0x00000005a911723e */ /* 0x004fe200000010ff */
[C---:B------:R-:W-:Y:S04]  /*56f0*/  HMMA.16816.F32.BF16 R104, R12.reuse, R36, R56 ;  /* 0x000000240c68723c */ /* 0x040fe80000041838 */
[----:B------:R1:W-:Y:S02]  /*5700*/  MUFU.EX2 R168, R4 ;  /* 0x0000000400a87308 */ /* 0x0003e40000000800 */
[----:B------:R-:W-:Y:S01]  /*5710*/  HMMA.16816.F32.BF16 R56, R12, R50, R84 ;  /* 0x000000320c38723c */ /* 0x000fe20000041854 */
[----:B-1----:R-:W-:-:S05]  /*5720*/  FFMA.FTZ R4, R102, UR6, -R0 ;  /* 0x0000000666047c23 */ /* 0x002fca0008010800 */
[----:B------:R-:W-:Y:S01]  /*5730*/  HMMA.16816.F32.BF16 R100, R12, R48, R52 ;  /* 0x000000300c64723c */ /* 0x000fe20000041834 */
[----:B------:R1:W2:Y:S02]  /*5740*/  MUFU.EX2 R167, R4 ;  /* 0x0000000400a77308 */ /* 0x0002a40000000800 */
[----:B-1----:R-:W-:Y:S01]  /*5750*/  FFMA.FTZ R4, R135, UR6, -R3 ;  /* 0x0000000687047c23 */ /* 0x002fe20008010803 */
[----:B--2---:R-:W-:-:S05]  /*5760*/  F2FP.BF16.F32.PACK_AB R19, R167, R168 ;  /* 0x000000a8a713723e */ /* 0x004fca00000010ff */
[----:B------:R1:W-:Y:S02]  /*5770*/  MUFU.EX2 R166, R4 ;  /* 0x0000000400a67308 */ /* 0x0003e40000000800 */
[C---:B------:R-:W-:Y:S06]  /*5780*/  HMMA.16816.F32.BF16 R52, R16.reuse, R44, R96 ;  /* 0x0000002c1034723c */ /* 0x040fec0000041860 */
[C---:B------:R-:W-:Y:S01]  /*5790*/  HMMA.16816.F32.BF16 R84, R16.reuse, R48, R28 ;  /* 0x000000301054723c */ /* 0x040fe2000004181c */
[----:B------:R-:W2:Y:S05]  /*57a0*/  LDSM.16.MT88.4 R28, [R198+0x7000] ;  /* 0x00700000c61c783b */ /* 0x000eaa0000004200 */
[C---:B------:R-:W-:Y:S01]  /*57b0*/  HMMA.16816.F32.BF16 R76, R16.reuse, R36, R32 ;  /* 0x00000024104c723c */ /* 0x040fe20000041820 */
[--C-:B-1----:R-:W-:Y:S01]  /*57c0*/  FFMA.FTZ R4, R133, UR6, -R3.reuse ;  /* 0x0000000685047c23 */ /* 0x102fe20008010803 */
[----:B------:R-:W1:Y:S03]  /*57d0*/  LDSM.16.MT88.4 R32, [R199+0x7000] ;  /* 0x00700000c720783b */ /* 0x000e660000004200 */
[----:B------:R3:W4:Y:S01]  /*57e0*/  MUFU.EX2 R165, R4 ;  /* 0x0000000400a57308 */ /* 0x0007220000000800 */
[C---:B------:R-:W-:Y:S01]  /*57f0*/  HMMA.16816.F32.BF16 R96, R16.reuse, R40, R88 ;  /* 0x000000281060723c */ /* 0x040fe20000041858 */
[----:B------:R-:W-:Y:S05]  /*5800*/  LDSM.16.MT88.4 R88, [R197+0x7800] ;  /* 0x00780000c558783b */ /* 0x000fea0000004200 */
[C---:B------:R-:W-:Y:S06]  /*5810*/  HMMA.16816.F32.BF16 R44, R16.reuse, R46, R112 ;  /* 0x0000002e102c723c */ /* 0x040fec0000041870 */
[----:B------:R-:W-:Y:S01]  /*5820*/  HMMA.16816.F32.BF16 R40, R16, R42, R128 ;  /* 0x0000002a1028723c */ /* 0x000fe20000041880 */
[----:B---3--:R-:W-:Y:S01]  /*5830*/  FFMA.FTZ R4, R132, UR6, -R3 ;  /* 0x0000000684047c23 */ /* 0x008fe20008010803 */
[----:B----4-:R-:W-:-:S04]  /*5840*/  F2FP.BF16.F32.PACK_AB R12, R165, R166 ;  /* 0x000000a6a50c723e */ /* 0x010fc800000010ff */
[C---:B------:R-:W-:Y:S01]  /*5850*/  HMMA.16816.F32.BF16 R36, R16.reuse, R38, R124 ;  /* 0x000000261024723c */ /* 0x040fe2000004187c */
[----:B------:R3:W-:Y:S05]  /*5860*/  MUFU.EX2 R164, R4 ;  /* 0x0000000400a47308 */ /* 0x0007ea0000000800 */
[----:B------:R-:W-:Y:S01]  /*5870*/  HMMA.16816.F32.BF16 R48, R16, R50, R120 ;  /* 0x000000321030723c */ /* 0x000fe20000041878 */
[----:B------:R-:W-:Y:S06]  /*5880*/  LDSM.16.MT88.4 R120, [R198+0x7800] ;  /* 0x00780000c678783b */ /* 0x000fec0000004200 */
[----:B------:R-:W-:-:S02]  /*5890*/  F2FP.BF16.F32.PACK_AB R16, R195, R215 ;  /* 0x000000d7c310723e */ /* 0x000fc400000010ff */
[----:B------:R-:W-:Y:S01]  /*58a0*/  F2FP.BF16.F32.PACK_AB R18, R212, R194 ;  /* 0x000000c2d412723e */ /* 0x000fe200000010ff */
[----:B---3--:R-:W-:-:S04]  /*58b0*/  FFMA.FTZ R4, R134, UR6, -R3 ;  /* 0x0000000686047c23 */ /* 0x008fc80008010803 */
[----:B------:R3:W4:Y:S02]  /*58c0*/  MUFU.EX2 R163, R4 ;  /* 0x0000000400a37308 */ /* 0x0007240000000800 */
[----:B---3--:R-:W-:Y:S01]  /*58d0*/  FFMA.FTZ R4, R139, UR6, -R2 ;  /* 0x000000068b047c23 */ /* 0x008fe20008010802 */
[----:B----4-:R-:W-:-:S05]  /*58e0*/  F2FP.BF16.F32.PACK_AB R14, R163, R164 ;  /* 0x000000a4a30e723e */ /* 0x010fca00000010ff */
[----:B------:R3:W-:Y:S02]  /*58f0*/  MUFU.EX2 R162, R4 ;  /* 0x0000000400a27308 */ /* 0x0007e40000000800 */
[----:B---3--:R-:W-:Y:S01]  /*5900*/  FFMA.FTZ R4, R136, UR6, -R2 ;  /* 0x0000000688047c23 */ /* 0x008fe20008010802 */
[----:B------:R-:W-:-:S05]  /*5910*/  F2FP.BF16.F32.PACK_AB R136, R191, R214 ;  /* 0x000000d6bf88723e */ /* 0x000fca00000010ff */
        /* <DEDUP_REMOVED lines=10> */
[C---:B------:R-:W-:Y:S06]  /*59c0*/  HMMA.16816.F32.BF16 R80, R12.reuse, R20, R116 ;  /* 0x000000140c50723c */ /* 0x040fec0000041874 */
[C---:B--2---:R-:W-:Y:S01]  /*59d0*/  HMMA.16816.F32.BF16 R116, R12.reuse, R28, R104 ;  /* 0x0000001c0c74723c */ /* 0x044fe20000041868 */
[----:B------:R-:W2:Y:S05]  /*59e0*/  LDSM.16.MT88.4 R104, [R200+0x7800] ;  /* 0x00780000c868783b */ /* 0x000eaa0000004200 */
[----:B------:R-:W-:Y:S01]  /*59f0*/  HMMA.16816.F32.BF16 R108, R12, R24, R108 ;  /* 0x000000180c6c723c */ /* 0x000fe2000004186c */
[----:B---3--:R-:W-:-:S04]  /*5a00*/  FFMA.FTZ R4, R147, UR6, -R0 ;  /* 0x0000000693047c23 */ /* 0x008fc80008010800 */
[----:B------:R3:W4:Y:S01]  /*5a10*/  MUFU.EX2 R157, R4 ;  /* 0x00000004009d7308 */ /* 0x0007220000000800 */
[C---:B-1----:R-:W-:Y:S06]  /*5a20*/  HMMA.16816.F32.BF16 R132, R12.reuse, R32, R100 ;  /* 0x000000200c84723c */ /* 0x042fec0000041864 */
[C---:B------:R-:W-:Y:S06]  /*5a30*/  HMMA.16816.F32.BF16 R92, R12.reuse, R22, R92 ;  /* 0x000000160c5c723c */ /* 0x040fec000004185c */
[----:B------:R-:W-:Y:S01]  /*5a40*/  HMMA.16816.F32.BF16 R60, R12, R26, R60 ;  /* 0x0000001a0c3c723c */ /* 0x000fe2000004183c */
[----:B---3--:R-:W-:Y:S01]  /*5a50*/  FFMA.FTZ R4, R148, UR6, -R0 ;  /* 0x0000000694047c23 */ /* 0x008fe20008010800 */
[----:B----4-:R-:W-:-:S04]  /*5a60*/  F2FP.BF16.F32.PACK_AB R17, R157, R158 ;  /* 0x0000009e9d11723e */ /* 0x010fc800000010ff */
[C---:B------:R-:W-:Y:S01]  /*5a70*/  HMMA.16816.F32.BF16 R64, R12.reuse, R30, R64 ;  /* 0x0000001e0c40723c */ /* 0x040fe20000041840 */
[----:B------:R1:W-:Y:S05]  /*5a80*/  MUFU.EX2 R150, R4 ;  /* 0x0000000400967308 */ /* 0x0003ea0000000800 */
[----:B------:R-:W-:Y:S01]  /*5a90*/  HMMA.16816.F32.BF16 R56, R12, R34, R56 ;  /* 0x000000220c38723c */ /* 0x000fe20000041838 */
[----:B------:R-:W3:Y:S01]  /*5aa0*/  LDSM.16.MT88.4 R12, [R199+0x7800] ;  /* 0x00780000c70c783b */ /* 0x000ee20000004200 */
[----:B-1----:R-:W-:-:S04]  /*5ab0*/  FFMA.FTZ R4, R146, UR6, -R0 ;  /* 0x0000000692047c23 */ /* 0x002fc80008010800 */
[----:B------:R1:W4:Y:S02]  /*5ac0*/  MUFU.EX2 R148, R4 ;  /* 0x0000000400947308 */ /* 0x0003240000000800 */
[----:B-1----:R-:W-:Y:S01]  /*5ad0*/  FFMA.FTZ R4, R141, UR6, -R0 ;  /* 0x000000068d047c23 */ /* 0x002fe20008010800 */
[----:B----4-:R-:W-:-:S05]  /*5ae0*/  F2FP.BF16.F32.PACK_AB R19, R148, R150 ;  /* 0x000000969413723e */ /* 0x010fca00000010ff */
[----:B------:R1:W-:Y:S02]  /*5af0*/  MUFU.EX2 R147, R4 ;  /* 0x0000000400937308 */ /* 0x0003e40000000800 */
[C---:B------:R-:W-:Y:S06]  /*5b00*/  HMMA.16816.F32.BF16 R52, R16.reuse, R20, R52 ;  /* 0x000000141034723c */ /* 0x040fec0000041834 */
[C---:B------:R-:W-:Y:S06]  /*5b10*/  HMMA.16816.F32.BF16 R96, R16.reuse, R24, R96 ;  /* 0x000000181060723c */ /* 0x040fec0000041860 */
[----:B------:R-:W-:Y:S01]  /*5b20*/  HMMA.16816.F32.BF16 R112, R16, R28, R76 ;  /* 0x0000001c1070723c */ /* 0x000fe2000004184c */
[----:B-1----:R-:W-:-:S04]  /*5b30*/  FFMA.FTZ R4, R140, UR6, -R0 ;  /* 0x000000068c047c23 */ /* 0x002fc80008010800 */
[----:B------:R1:W4:Y:S01]  /*5b40*/  MUFU.EX2 R146, R4 ;  /* 0x0000000400927308 */ /* 0x0003220000000800 */
[C---:B------:R-:W-:Y:S06]  /*5b50*/  HMMA.16816.F32.BF16 R44, R16.reuse, R22, R44 ;  /* 0x00000016102c723c */ /* 0x040fec000004182c */
[C---:B------:R-:W-:Y:S06]  /*5b60*/  HMMA.16816.F32.BF16 R40, R16.reuse, R26, R40 ;  /* 0x0000001a1028723c */ /* 0x040fec0000041828 */
[----:B------:R-:W-:Y:S01]  /*5b70*/  HMMA.16816.F32.BF16 R28, R16, R30, R36 ;  /* 0x0000001e101c723c */ /* 0x000fe20000041824 */
[----:B-1----:R-:W-:Y:S01]  /*5b80*/  FFMA.FTZ R4, R145, UR6, -R3 ;  /* 0x0000000691047c23 */ /* 0x002fe20008010803 */
[----:B----4-:R-:W-:-:S04]  /*5b90*/  F2FP.BF16.F32.PACK_AB R137, R146, R147 ;  /* 0x000000939289723e */ /* 0x010fc800000010ff */
[C---:B------:R-:W-:Y:S01]  /*5ba0*/  HMMA.16816.F32.BF16 R128, R16.reuse, R32, R84 ;  /* 0x000000201080723c */ /* 0x040fe20000041854 */
[----:B------:R1:W-:Y:S05]  /*5bb0*/  MUFU.EX2 R75, R4 ;  /* 0x00000004004b7308 */ /* 0x0003ea0000000800 */
[----:B------:R-:W-:Y:S01]  /*5bc0*/  HMMA.16816.F32.BF16 R16, R16, R34, R48 ;  /* 0x000000221010723c */ /* 0x000fe20000041830 */
[----:B-1----:R-:W-:-:S04]  /*5bd0*/  FFMA.FTZ R4, R144, UR6, -R3 ;  /* 0x0000000690047c23 */ /* 0x002fc80008010803 */
[----:B------:R1:W4:Y:S02]  /*5be0*/  MUFU.EX2 R74, R4 ;  /* 0x00000004004a7308 */ /* 0x0003240000000800 */
[--C-:B-1----:R-:W-:Y:S01]  /*5bf0*/  FFMA.FTZ R4, R143, UR6, -R3.reuse ;  /* 0x000000068f047c23 */ /* 0x102fe20008010803 */
[----:B------:R-:W-:Y:S01]  /*5c00*/  FFMA.FTZ R3, R142, UR6, -R3 ;  /* 0x000000068e037c23 */ /* 0x000fe20008010803 */
[----:B----4-:R-:W-:-:S04]  /*5c10*/  F2FP.BF16.F32.PACK_AB R140, R74, R75 ;  /* 0x0000004b4a8c723e */ /* 0x010fc800000010ff */
[----:B------:R1:W-:Y:S08]  /*5c20*/  MUFU.EX2 R69, R4 ;  /* 0x0000000400457308 */ /* 0x0003f00000000800 */
[----:B------:R4:W5:Y:S01]  /*5c30*/  MUFU.EX2 R229, R3 ;  /* 0x0000000300e57308 */ /* 0x0009620000000800 */
[----:B-1----:R-:W-:-:S04]  /*5c40*/  FADD.FTZ R4, R180, R179 ;  /* 0x000000b3b4047221 */ /* 0x002fc80000010000 */
[----:B------:R-:W-:Y:S01]  /*5c50*/  FADD.FTZ R4, R182, R4 ;  /* 0x00000004b6047221 */ /* 0x000fe20000010000 */
[----:B----4-:R-:W-:-:S03]  /*5c60*/  FFMA.FTZ R3, R153, UR6, -R2 ;  /* 0x0000000699037c23 */ /* 0x010fc60008010802 */
[----:B------:R-:W-:Y:S01]  /*5c70*/  FADD.FTZ R4, R184, R4 ;  /* 0x00000004b8047221 */ /* 0x000fe20000010000 */
[----:B-----5:R-:W-:Y:S01]  /*5c80*/  F2FP.BF16.F32.PACK_AB R142, R229, R69 ;  /* 0x00000045e58e723e */ /* 0x020fe200000010ff */
[----:B------:R1:W-:Y:S02]  /*5c90*/  MUFU.EX2 R21, R3 ;  /* 0x0000000300157308 */ /* 0x0003e40000000800 */
[----:B------:R-:W-:-:S04]  /*5ca0*/  FADD.FTZ R4, R173, R4 ;  /* 0x00000004ad047221 */ /* 0x000fc80000010000 */
[----:B------:R-:W-:Y:S01]  /*5cb0*/  FADD.FTZ R4, R176, R4 ;  /* 0x00000004b0047221 */ /* 0x000fe20000010000 */
        /* <DEDUP_REMOVED lines=9> */
[--C-:B----4-:R-:W-:Y:S01]  /*5d50*/  FFMA.FTZ R2, R156, UR6, -R0.reuse ;  /* 0x000000069c027c23 */ /* 0x110fe20008010800 */
[----:B------:R-:W-:Y:S02]  /*5d60*/  FFMA.FTZ R0, R155, UR6, -R0 ;  /* 0x000000069b007c23 */ /* 0x000fe40008010800 */
[----:B------:R-:W-:Y:S01]  /*5d70*/  FADD.FTZ R3, R209, R3 ;  /* 0x00000003d1037221 */ /* 0x000fe20000010000 */
[----:B-----5:R-:W-:Y:S01]  /*5d80*/  F2FP.BF16.F32.PACK_AB R143, R230, R11 ;  /* 0x0000000be68f723e */ /* 0x020fe200000010ff */
[----:B------:R1:W-:Y:S02]  /*5d90*/  MUFU.EX2 R6, R2 ;  /* 0x0000000200067308 */ /* 0x0003e40000000800 */
[----:B------:R-:W-:-:S04]  /*5da0*/  FADD.FTZ R3, R218, R3 ;  /* 0x00000003da037221 */ /* 0x000fc80000010000 */
[----:B------:R-:W-:Y:S01]  /*5db0*/  FADD.FTZ R3, R219, R3 ;  /* 0x00000003db037221 */ /* 0x000fe20000010000 */
[C---:B--2---:R-:W-:Y:S01]  /*5dc0*/  HMMA.16816.F32.BF16 R100, R140.reuse, R104, R108 ;  /* 0x000000688c64723c */ /* 0x044fe2000004186c */
[----:B------:R2:W4:Y:S05]  /*5dd0*/  MUFU.EX2 R228, R0 ;  /* 0x0000000000e47308 */ /* 0x00052a0000000800 */
[----:B------:R-:W-:Y:S01]  /*5de0*/  HMMA.16816.F32.BF16 R80, R140, R88, R80 ;  /* 0x000000588c50723c */ /* 0x000fe20000041850 */
[----:B-1----:R-:W-:-:S05]  /*5df0*/  FADD.FTZ R2, R172, R170 ;  /* 0x000000aaac027221 */ /* 0x002fca0000010000 */
[----:B------:R-:W-:Y:S01]  /*5e00*/  HMMA.16816.F32.BF16 R92, R140, R90, R92 ;  /* 0x0000005a8c5c723c */ /* 0x000fe2000004185c */
[----:B------:R-:W-:Y:S01]  /*5e10*/  FADD.FTZ R2, R171, R2 ;  /* 0x00000002ab027221 */ /* 0x000fe20000010000 */
[----:B--2---:R-:W-:-:S03]  /*5e20*/  FADD.FTZ R0, R189, R187 ;  /* 0x000000bbbd007221 */ /* 0x004fc60000010000 */
[----:B------:R-:W-:Y:S01]  /*5e30*/  FADD.FTZ R2, R177, R2 ;  /* 0x00000002b1027221 */ /* 0x000fe20000010000 */
[----:B----4-:R-:W-:Y:S01]  /*5e40*/  F2FP.BF16.F32.PACK_AB R139, R228, R6 ;  /* 0x00000006e48b723e */ /* 0x010fe200000010ff */
[C---:B------:R-:W-:Y:S01]  /*5e50*/  HMMA.16816.F32.BF16 R108, R140.reuse, R106, R60 ;  /* 0x0000006a8c6c723c */ /* 0x040fe2000004183c */
[----:B------:R-:W-:Y:S01]  /*5e60*/  FADD.FTZ R0, R188, R0 ;  /* 0x00000000bc007221 */ /* 0x000fe20000010000 */
[----:B------:R-:W-:Y:S01]  /*5e70*/  FADD.FTZ R2, R5, R2 ;  /* 0x0000000205027221 */ /* 0x000fe20000010000 */
[----:B------:R-:W-:Y:S02]  /*5e80*/  FADD.FTZ R5, R217, R3 ;  /* 0x00000003d9057221 */ /* 0x000fe40000010000 */
[----:B------:R-:W-:Y:S01]  /*5e90*/  FADD.FTZ R0, R190, R0 ;  /* 0x00000000be007221 */ /* 0x000fe20000010000 */
[----:B------:R-:W-:Y:S01]  /*5ea0*/  FADD.FTZ R2, R169, R2 ;  /* 0x00000002a9027221 */ /* 0x000fe20000010000 */
[----:B------:R-:W-:Y:S02]  /*5eb0*/  HMMA.16816.F32.BF16 R116, R140, R120, R116 ;  /* 0x000000788c74723c */ /* 0x000fe40000041874 */
[----:B------:R-:W-:Y:S01]  /*5ec0*/  FADD.FTZ R0, R178, R0 ;  /* 0x00000000b2007221 */ /* 0x000fe20000010000 */
[----:B------:R-:W-:-:S03]  /*5ed0*/  FADD.FTZ R3, R168, R2 ;  /* 0x00000002a8037221 */ /* 0x000fc60000010000 */
[----:B------:R-:W-:Y:S01]  /*5ee0*/  FADD.FTZ R0, R181, R0 ;  /* 0x00000000b5007221 */ /* 0x000fe20000010000 */
[----:B------:R-:W-:Y:S01]  /*5ef0*/  FADD.FTZ R3, R167, R3 ;  /* 0x00000003a7037221 */ /* 0x000fe20000010000 */
[----:B------:R-:W-:Y:S02]  /*5f00*/  HMMA.16816.F32.BF16 R124, R140, R122, R64 ;  /* 0x0000007a8c7c723c */ /* 0x000fe40000041840 */
        /* <DEDUP_REMOVED lines=39> */
[----:B------:R-:W-:Y:S06]  /*6180*/  HMMA.16816.F32.BF16 R112, R136, R120, R112 ;  /* 0x000000788870723c */ /* 0x000fec0000041870 */
[----:B---3--:R-:W-:Y:S06]  /*6190*/  HMMA.16816.F32.BF16 R132, R140, R12, R132 ;  /* 0x0000000c8c84723c */ /* 0x008fec0000041884 */
        /* <DEDUP_REMOVED lines=8> */
[----:B------:R-:W-:Y:S01]  /*6220*/  ULDC UR4, c[0x0][0x2d0] ;  /* 0x0000b40000047ab9 */ /* 0x000fe20000000800 */
[----:B------:R-:W-:Y:S01]  /*6230*/  VIADD R209, R226, 0xfffffffe ;  /* 0xfffffffee2d17836 */ /* 0x000fe20000000000 */
[----:B------:R-:W-:Y:S01]  /*6240*/  ISETP.GE.AND P0, PT, R244, UR4, PT ;  /* 0x00000004f4007c0c */ /* 0x000fe2000bf06270 */
[----:B------:R-:W-:-:S04]  /*6250*/  DEPBAR.LE SB0, 0x0 ;  /* 0x000080000000791a */ /* 0x000fc80000000000 */
[----:B------:R-:W-:Y:S01]  /*6260*/  SHF.R.S32.HI R6, RZ, 0x1f, R209 ;  /* 0x0000001fff067819 */ /* 0x000fe200000114d1 */
[----:B------:R-:W-:Y:S01]  /*6270*/  IMAD R0, R221, R209, RZ ;  /* 0x000000d1dd007224 */ /* 0x000fe200078e02ff */
[----:B------:R-:W-:Y:S01]  /*6280*/  BAR.SYNC.DEFER_BLOCKING 0x0 ;  /* 0x0000000000007b1d */ /* 0x000fe20000010000 */
[----:B------:R-:W-:-:S04]  /*6290*/  IMAD.WIDE.U32 R4, R224, 0x20, RZ ;  /* 0x00000020e0047825 */ /* 0x000fc800078e00ff */
[----:B------:R-:W-:-:S03]  /*62a0*/  IMAD.WIDE.U32 R2, R209, R251, R222 ;  /* 0x000000fbd1027225 */ /* 0x000fc600078e00de */
[----:B------:R-:W1:Y:S01]  /*62b0*/  @!P0 LDC.64 R16, c[0x0][0x220] ;  /* 0x00008800ff108b82 */ /* 0x000e620000000a00 */
[----:B------:R-:W-:Y:S01]  /*62c0*/  IMAD R0, R6, R251, R0 ;  /* 0x000000fb06007224 */ /* 0x000fe200078e0200 */
[----:B------:R-:W-:Y:S01]  /*62d0*/  @!P0 IADD3 R4, P2, R2, R4, RZ ;  /* 0x0000000402048210 */ /* 0x000fe20007f5e0ff */
[----:B------:R-:W-:Y:S02]  /*62e0*/  IMAD.SHL.U32 R6, R225, 0x20, RZ ;  /* 0x00000020e1067824 */ /* 0x000fe400078e00ff */
[----:B------:R-:W-:-:S03]  /*62f0*/  IMAD.IADD R3, R3, 0x1, R0 ;  /* 0x0000000103037824 */ /* 0x000fc600078e0200 */
[----:B------:R-:W2:Y:S01]  /*6300*/  @!P0 LDC.64 R14, c[0x0][0x220] ;  /* 0x00008800ff0e8b82 */ /* 0x000ea20000000a00 */
[----:B------:R-:W-:Y:S02]  /*6310*/  @!P0 IADD3 R0, P1, R220, R2, RZ ;  /* 0x00000002dc008210 */ /* 0x000fe40007f3e0ff */
[----:B------:R-:W-:-:S03]  /*6320*/  @!P0 IADD3.X R6, R3, R5, R6, P2, !PT ;  /* 0x0000000503068210 */ /* 0x000fc600017fe406 */
[----:B------:R-:W-:Y:S02]  /*6330*/  @!P0 IMAD.X R5, R250, 0x1, R3, P1 ;  /* 0x00000001fa058824 */ /* 0x000fe400008e0603 */
        /* <DEDUP_REMOVED lines=27> */
[----:B------:R-:W-:-:S03]  /*64f0*/  @!P0 LEA.HI.X R5, R2, R19, R0, 0x1, P1 ;  /* 0x0000001302058211 */ /* 0x000fc600008f0c00 */
[----:B------:R-:W-:Y:S04]  /*6500*/  @P0 STS.128 [R208+0x7800], RZ ;  /* 0x007800ffd0000388 */ /* 0x000fe80000000c00 */
[----:B------:R-:W-:Y:S01]  /*6510*/  @!PT LDS RZ, [RZ] ;  /* 0x00000000fffff984 */ /* 0x000fe20000000800 */
[----:B------:R-:W-:Y:S01]  /*6520*/  @!PT LDS RZ, [RZ] ;  /* 0x00000000fffff984 */ /* 0x000fe20000000800 */
[----:B------:R-:W-:Y:S01]  /*6530*/  @!PT LDS RZ, [RZ] ;  /* 0x00000000fffff984 */ /* 0x000fe20000000800 */
[----:B------:R3:W-:Y:S04]  /*6540*/  @!P0 LDGSTS.E.BYPASS.LTC128B.128 [R208+0x7800], desc[UR8][R4.64] ;  /* 0x0780000004d08fae */ /* 0x0007e8000b901d48 */
[----:B-1----:R-:W-:Y:S04]  /*6550*/  LDSM.16.M88.4 R16, [R196+0x4000] ;  /* 0x00400000c410783b */ /* 0x002fe80000000200 */
[----:B------:R-:W1:Y:S04]  /*6560*/  LDSM.16.M88.4 R20, [R204] ;  /* 0x00000000cc14783b */ /* 0x000e680000000200 */
[----:B------:R-:W-:Y:S04]  /*6570*/  LDSM.16.M88.4 R48, [R202+0x4000] ;  /* 0x00400000ca30783b */ /* 0x000fe80000000200 */
[----:B------:R-:W-:Y:S04]  /*6580*/  LDSM.16.M88.4 R32, [R207+0x2000] ;  /* 0x00200000cf20783b */ /* 0x000fe80000000200 */
[----:B--2---:R-:W2:Y:S04]  /*6590*/  LDSM.16.M88.4 R12, [R204+0x2000] ;  /* 0x00200000cc0c783b */ /* 0x004ea80000000200 */
[----:B------:R-:W4:Y:S04]  /*65a0*/  LDSM.16.M88.4 R44, [R196+0x4800] ;  /* 0x00480000c42c783b */ /* 0x000f280000000200 */
[----:B------:R-:W5:Y:S04]  /*65b0*/  LDSM.16.M88.4 R36, [R207] ;  /* 0x00000000cf24783b */ /* 0x000f680000000200 */
[----:B------:R-:W3:Y:S04]  /*65c0*/  LDSM.16.M88.4 R40, [R196+0x5000] ;  /* 0x00500000c428783b */ /* 0x000ee80000000200 */
[----:B------:R-:W3:Y:S04]  /*65d0*/  LDSM.16.M88.4 R56, [R196+0x5800] ;  /* 0x00580000c438783b */ /* 0x000ee80000000200 */
[----:B------:R-:W-:Y:S04]  /*65e0*/  LDSM.16.M88.4 R64, [R203] ;  /* 0x00000000cb40783b */ /* 0x000fe80000000200 */
[----:B------:R-:W3:Y:S01]  /*65f0*/  LDSM.16.M88.4 R28, [R205] ;  /* 0x00000000cd1c783b */ /* 0x000ee20000000200 */
[C---:B-1----:R-:W-:Y:S03]  /*6600*/  HMMA.16816.F32.BF16 R52, R20.reuse, R16, RZ ;  /* 0x000000101434723c */ /* 0x042fe600000418ff */
[----:B------:R-:W-:Y:S04]  /*6610*/  LDSM.16.M88.4 R60, [R201] ;  /* 0x00000000c93c783b */ /* 0x000fe80000000200 */
[----:B------:R-:W0:Y:S01]  /*6620*/  LDGDEPBAR ;  /* 0x00000000000079af */ /* 0x000e220000000000 */
[----:B------:R-:W-:Y:S06]  /*6630*/  HMMA.16816.F32.BF16 R148, R20, R18, RZ ;  /* 0x000000121494723c */ /* 0x000fec00000418ff */
[C---:B--2---:R-:W-:Y:S06]  /*6640*/  HMMA.16816.F32.BF16 R24, R12.reuse, R16, RZ ;  /* 0x000000100c18723c */ /* 0x044fec00000418ff */
[C---:B----4-:R-:W-:Y:S06]  /*6650*/  HMMA.16816.F32.BF16 R180, R12.reuse, R44, RZ ;  /* 0x0000002c0cb4723c */ /* 0x050fec00000418ff */
[----:B------:R-:W-:Y:S06]  /*6660*/  HMMA.16816.F32.BF16 R176, R12, R46, RZ ;  /* 0x0000002e0cb0723c */ /* 0x000fec00000418ff */
[----:B------:R-:W-:Y:S06]  /*6670*/  HMMA.16816.F32.BF16 R152, R20, R44, RZ ;  /* 0x0000002c1498723c */ /* 0x000fec00000418ff */
[----:B------:R-:W-:Y:S01]  /*6680*/  HMMA.16816.F32.BF16 R144, R32, R48, R24 ;  /* 0x000000302090723c */ /* 0x000fe20000041818 */
[----:B------:R-:W1:Y:S05]  /*6690*/  LDSM.16.M88.4 R24, [R205+0x2000] ;  /* 0x00200000cd18783b */ /* 0x000e6a0000000200 */
[----:B------:R-:W-:Y:S01]  /*66a0*/  HMMA.16816.F32.BF16 R192, R20, R46, RZ ;  /* 0x0000002e14c0723c */ /* 0x000fe200000418ff */
[----:B------:R-:W2:Y:S05]  /*66b0*/  LDSM.16.M88.4 R44, [R202+0x5000] ;  /* 0x00500000ca2c783b */ /* 0x000eaa0000000200 */
[----:B-----5:R-:W-:Y:S01]  /*66c0*/  HMMA.16816.F32.BF16 R76, R36, R48, R52 ;  /* 0x00000030244c723c */ /* 0x020fe20000041834 */
[----:B------:R-:W-:Y:S05]  /*66d0*/  LDSM.16.M88.4 R52, [R202+0x5800] ;  /* 0x00580000ca34783b */ /* 0x000fea0000000200 */
[C---:B---3--:R-:W-:Y:S06]  /*66e0*/  HMMA.16816.F32.BF16 R172, R12.reuse, R40, RZ ;  /* 0x000000280cac723c */ /* 0x048fec00000418ff */
[----:B------:R-:W-:Y:S06]  /*66f0*/  HMMA.16816.F32.BF16 R168, R12, R42, RZ ;  /* 0x0000002a0ca8723c */ /* 0x000fec00000418ff */
[C---:B------:R-:W-:Y:S06]  /*6700*/  HMMA.16816.F32.BF16 R184, R20.reuse, R40, RZ ;  /* 0x0000002814b8723c */ /* 0x040fec00000418ff */
[----:B------:R-:W-:Y:S01]  /*6710*/  HMMA.16816.F32.BF16 R216, R20, R42, RZ ;  /* 0x0000002a14d8723c */ /* 0x000fe200000418ff */
[----:B------:R-:W3:Y:S05]  /*6720*/  LDSM.16.M88.4 R40, [R202+0x4800] ;  /* 0x00480000ca28783b */ /* 0x000eea0000000200 */
[C---:B------:R-:W-:Y:S01]  /*6730*/  HMMA.16816.F32.BF16 R160, R12.reuse, R18, RZ ;  /* 0x000000120ca0723c */ /* 0x040fe200000418ff */
[----:B------:R-:W4:Y:S05]  /*6740*/  LDSM.16.M88.4 R16, [R206] ;  /* 0x00000000ce10783b */ /* 0x000f2a0000000200 */
[C---:B------:R-:W-:Y:S06]  /*6750*/  HMMA.16816.F32.BF16 R164, R12.reuse, R56, RZ ;  /* 0x000000380ca4723c */ /* 0x040fec00000418ff */
[----:B------:R-:W-:Y:S01]  /*6760*/  HMMA.16816.F32.BF16 R156, R12, R58, RZ ;  /* 0x0000003a0c9c723c */ /* 0x000fe200000418ff */
[----:B------:R-:W5:Y:S05]  /*6770*/  LDSM.16.M88.4 R12, [R206+0x2000] ;  /* 0x00200000ce0c783b */ /* 0x000f6a0000000200 */
[C---:B------:R-:W-:Y:S06]  /*6780*/  HMMA.16816.F32.BF16 R188, R20.reuse, R56, RZ ;  /* 0x0000003814bc723c */ /* 0x040fec00000418ff */
[----:B------:R-:W-:Y:S06]  /*6790*/  HMMA.16816.F32.BF16 R212, R20, R58, RZ ;  /* 0x0000003a14d4723c */ /* 0x000fec00000418ff */
[----:B------:R-:W-:Y:S06]  /*67a0*/  HMMA.16816.F32.BF16 R20, R36, R50, R148 ;  /* 0x000000322414723c */ /* 0x000fec0000041894 */
[-C--:B------:R-:W-:Y:S06]  /*67b0*/  HMMA.16816.F32.BF16 R76, R28, R64.reuse, R76 ;  /* 0x000000401c4c723c */ /* 0x080fec000004184c */
[----:B-1----:R-:W-:Y:S06]  /*67c0*/  HMMA.16816.F32.BF16 R56, R24, R64, R144 ;  /* 0x000000401838723c */ /* 0x002fec0000041890 */
[C---:B------:R-:W-:Y:S06]  /*67d0*/  HMMA.16816.F32.BF16 R48, R32.reuse, R50, R160 ;  /* 0x000000322030723c */ /* 0x040fec00000418a0 */
[C---:B--2---:R-:W-:Y:S06]  /*67e0*/  HMMA.16816.F32.BF16 R220, R32.reuse, R44, R172 ;  /* 0x0000002c20dc723c */ /* 0x044fec00000418ac */
[C---:B------:R-:W-:Y:S06]  /*67f0*/  HMMA.16816.F32.BF16 R172, R32.reuse, R46, R168 ;  /* 0x0000002e20ac723c */ /* 0x040fec00000418a8 */
[C---:B---3--:R-:W-:Y:S06]  /*6800*/  HMMA.16816.F32.BF16 R180, R32.reuse, R40, R180 ;  /* 0x0000002820b4723c */ /* 0x048fec00000418b4 */
[C---:B------:R-:W-:Y:S06]  /*6810*/  HMMA.16816.F32.BF16 R232, R32.reuse, R52, R164 ;  /* 0x0000003420e8723c */ /* 0x040fec00000418a4 */
[C---:B------:R-:W-:Y:S06]  /*6820*/  HMMA.16816.F32.BF16 R176, R32.reuse, R42, R176 ;  /* 0x0000002a20b0723c */ /* 0x040fec00000418b0 */
[----:B------:R-:W-:Y:S06]  /*6830*/  HMMA.16816.F32.BF16 R168, R32, R54, R156 ;  /* 0x0000003620a8723c */ /* 0x000fec000004189c */
[----:B------:R-:W-:Y:S01]  /*6840*/  HMMA.16816.F32.BF16 R32, R28, R66, R20 ;  /* 0x000000421c20723c */ /* 0x000fe20000041814 */
[----:B------:R-:W1:Y:S05]  /*6850*/  LDSM.16.M88.4 R20, [R203+0x800] ;  /* 0x00080000cb14783b */ /* 0x000e6a0000000200 */
[----:B----4-:R-:W-:Y:S06]  /*6860*/  HMMA.16816.F32.BF16 R144, R16, R60, R76 ;  /* 0x0000003c1090723c */ /* 0x010fec000004184c */
[----:B------:R-:W-:Y:S06]  /*6870*/  HMMA.16816.F32.BF16 R148, R36, R40, R152 ;  /* 0x000000282494723c */ /* 0x000fec0000041898 */
[----:B-----5:R-:W-:Y:S06]  /*6880*/  HMMA.16816.F32.BF16 R152, R12, R60, R56 ;  /* 0x0000003c0c98723c */ /* 0x020fec0000041838 */
[----:B------:R-:W-:Y:S01]  /*6890*/  HMMA.16816.F32.BF16 R64, R24, R66, R48 ;  /* 0x000000421840723c */ /* 0x000fe20000041830 */
[----:B------:R-:W2:Y:S05]  /*68a0*/  LDSM.16.M88.4 R48, [R201+0x800] ;  /* 0x00080000c930783b */ /* 0x000eaa0000000200 */
[----:B------:R-:W-:Y:S01]  /*68b0*/  HMMA.16816.F32.BF16 R76, R16, R62, R32 ;  /* 0x0000003e104c723c */ /* 0x000fe20000041820 */
[----:B------:R-:W-:Y:S01]  /*68c0*/  FMUL.FTZ R144, R144, UR10 ;  /* 0x0000000a90907c20 */ /* 0x000fe20008410000 */
[----:B------:R-:W-:Y:S01]  /*68d0*/  FMUL.FTZ R145, R145, UR10 ;  /* 0x0000000a91917c20 */ /* 0x000fe20008410000 */
[----:B------:R-:W-:Y:S01]  /*68e0*/  FMUL.FTZ R146, R146, UR10 ;  /* 0x0000000a92927c20 */ /* 0x000fe20008410000 */
[----:B------:R-:W-:Y:S01]  /*68f0*/  FMUL.FTZ R147, R147, UR10 ;  /* 0x0000000a93937c20 */ /* 0x000fe20008410000 */
[----:B------:R-:W-:Y:S01]  /*6900*/  MUFU.TANH R239, R144 ;  /* 0x0000009000ef7308 */ /* 0x000fe20000002400 */
[----:B------:R-:W3:Y:S01]  /*6910*/  LDSM.16.M88.4 R32, [R203+0x1800] ;  /* 0x00180000cb20783b */ /* 0x000ee20000000200 */
[----:B------:R-:W-:Y:S05]  /*6920*/  HMMA.16816.F32.BF16 R164, R36, R52, R188 ;  /* 0x0000003424a4723c */ /* 0x000fea00000418bc */
[----:B------:R-:W-:Y:S01]  /*6930*/  FMUL.FTZ R0, R153, UR10 ;  /* 0x0000000a99007c20 */ /* 0x000fe20008410000 */
[----:B------:R-:W4:Y:S01]  /*6940*/  MUFU.TANH R236, R145 ;  /* 0x0000009100ec7308 */ /* 0x000f220000002400 */
[----:B-1----:R-:W-:Y:S01]  /*6950*/  HMMA.16816.F32.BF16 R56, R28, R20, R148 ;  /* 0x000000141c38723c */ /* 0x002fe20000041894 */
[----:B------:R-:W-:-:S05]  /*6960*/  FMUL.FTZ R152, R152, UR10 ;  /* 0x0000000a98987c20 */ /* 0x000fca0008410000 */
[----:B------:R-:W-:Y:S01]  /*6970*/  HMMA.16816.F32.BF16 R64, R12, R62, R64 ;  /* 0x0000003e0c40723c */ /* 0x000fe20000041840 */
[----:B------:R-:W-:Y:S05]  /*6980*/  MUFU.TANH R238, R146 ;  /* 0x0000009200ee7308 */ /* 0x000fea0000002400 */
[C---:B------:R-:W-:Y:S03]  /*6990*/  HMMA.16816.F32.BF16 R184, R36.reuse, R44, R184 ;  /* 0x0000002c24b8723c */ /* 0x040fe600000418b8 */
[----:B------:R1:W5:Y:S03]  /*69a0*/  MUFU.TANH R231, R147 ;  /* 0x0000009300e77308 */ /* 0x0003660000002400 */
[C---:B------:R-:W-:Y:S05]  /*69b0*/  HMMA.16816.F32.BF16 R60, R36.reuse, R46, R216 ;  /* 0x0000002e243c723c */ /* 0x040fea00000418d8 */
[----:B------:R-:W-:Y:S01]  /*69c0*/  MUFU.TANH R237, R152 ;  /* 0x0000009800ed7308 */ /* 0x000fe20000002400 */
[----:B------:R-:W-:Y:S06]  /*69d0*/  HMMA.16816.F32.BF16 R160, R36, R54, R212 ;  /* 0x0000003624a0723c */ /* 0x000fec00000418d4 */
[----:B------:R-:W-:Y:S06]  /*69e0*/  HMMA.16816.F32.BF16 R44, R24, R20, R180 ;  /* 0x00000014182c723c */ /* 0x000fec00000418b4 */
[----:B-1----:R-:W-:Y:S01]  /*69f0*/  HMMA.16816.F32.BF16 R144, R36, R42, R192 ;  /* 0x0000002a2490723c */ /* 0x002fe200000418c0 */
[----:B------:R1:W5:Y:S01]  /*6a00*/  MUFU.TANH R192, R0 ;  /* 0x0000000000c07308 */ /* 0x0003620000002400 */
[----:B------:R-:W4:Y:S04]  /*6a10*/  LDSM.16.M88.4 R40, [R203+0x1000] ;  /* 0x00100000cb28783b */ /* 0x000f280000000200 */
[----:B--2---:R-:W-:Y:S06]  /*6a20*/  HMMA.16816.F32.BF16 R36, R16, R48, R56 ;  /* 0x000000301024723c */ /* 0x004fec0000041838 */
[----:B------:R-:W-:Y:S01]  /*6a30*/  HMMA.16816.F32.BF16 R148, R24, R22, R176 ;  /* 0x000000161894723c */ /* 0x000fe200000418b0 */
[----:B-1----:R-:W-:-:S05]  /*6a40*/  FMUL.FTZ R0, R155, UR10 ;  /* 0x0000000a9b007c20 */ /* 0x002fca0008410000 */
[----:B---3--:R-:W-:Y:S01]  /*6a50*/  HMMA.16816.F32.BF16 R156, R24, R32, R232 ;  /* 0x00000020189c723c */ /* 0x008fe200000418e8 */
[----:B------:R1:W2:Y:S05]  /*6a60*/  MUFU.TANH R190, R0 ;  /* 0x0000000000be7308 */ /* 0x0002aa0000002400 */
[----:B------:R-:W-:Y:S06]  /*6a70*/  HMMA.16816.F32.BF16 R20, R28, R22, R144 ;  /* 0x000000161c14723c */ /* 0x000fec0000041890 */
[----:B------:R-:W-:Y:S01]  /*6a80*/  FMUL.FTZ R39, R39, UR10 ;  /* 0x0000000a27277c20 */ /* 0x000fe20008410000 */
[----:B------:R-:W-:Y:S03]  /*6a90*/  HMMA.16816.F32.BF16 R144, R24, R34, R168 ;  /* 0x000000221890723c */ /* 0x000fe600000418a8 */
[----:B------:R-:W-:Y:S03]  /*6aa0*/  MUFU.TANH R169, R39 ;  /* 0x0000002700a97308 */ /* 0x000fe60000002400 */
[----:B------:R-:W-:Y:S01]  /*6ab0*/  HMMA.16816.F32.BF16 R52, R12, R48, R44 ;  /* 0x000000300c34723c */ /* 0x000fe2000004182c */
[----:B-1----:R-:W-:-:S04]  /*6ac0*/  FMUL.FTZ R0, R76, UR10 ;  /* 0x0000000a4c007c20 */ /* 0x002fc80008410000 */
[----:B------:R1:W-:Y:S01]  /*6ad0*/  MUFU.TANH R189, R0 ;  /* 0x0000000000bd7308 */ /* 0x0003e20000002400 */
[----:B----4-:R-:W-:Y:S06]  /*6ae0*/  HMMA.16816.F32.BF16 R56, R28, R42, R60 ;  /* 0x0000002a1c38723c */ /* 0x010fec000004183c */
[-C--:B------:R-:W-:Y:S01]  /*6af0*/  HMMA.16816.F32.BF16 R44, R16, R50.reuse, R20 ;  /* 0x00000032102c723c */ /* 0x080fe20000041814 */
[----:B------:R-:W3:Y:S05]  /*6b00*/  LDSM.16.M88.4 R20, [R201+0x1800] ;  /* 0x00180000c914783b */ /* 0x000eea0000000200 */
[----:B------:R-:W-:Y:S01]  /*6b10*/  HMMA.16816.F32.BF16 R48, R12, R50, R148 ;  /* 0x000000320c30723c */ /* 0x000fe20000041894 */
[----:B-1----:R-:W-:-:S05]  /*6b20*/  FMUL.FTZ R0, R77, UR10 ;  /* 0x0000000a4d007c20 */ /* 0x002fca0008410000 */
[----:B------:R-:W-:Y:S01]  /*6b30*/  FMUL.FTZ R52, R52, UR10 ;  /* 0x0000000a34347c20 */ /* 0x000fe20008410000 */
[----:B------:R-:W-:Y:S01]  /*6b40*/  FMUL.FTZ R53, R53, UR10 ;  /* 0x0000000a35357c20 */ /* 0x000fe20008410000 */
[----:B------:R-:W-:Y:S01]  /*6b50*/  FMUL.FTZ R54, R54, UR10 ;  /* 0x0000000a36367c20 */ /* 0x000fe20008410000 */
[----:B------:R1:W-:Y:S01]  /*6b60*/  MUFU.TANH R191, R0 ;  /* 0x0000000000bf7308 */ /* 0x0003e20000002400 */
[----:B------:R-:W-:Y:S01]  /*6b70*/  FMUL.FTZ R55, R55, UR10 ;  /* 0x0000000a37377c20 */ /* 0x000fe20008410000 */
[----:B------:R-:W-:Y:S06]  /*6b80*/  HMMA.16816.F32.BF16 R60, R28, R32, R164 ;  /* 0x000000201c3c723c */ /* 0x000fec00000418a4 */
[----:B------:R-:W-:Y:S01]  /*6b90*/  MUFU.TANH R155, R52 ;  /* 0x00000034009b7308 */ /* 0x000fe20000002400 */
[----:B------:R-:W-:Y:S01]  /*6ba0*/  FMUL.FTZ R45, R45, UR10 ;  /* 0x0000000a2d2d7c20 */ /* 0x000fe20008410000 */
[----:B------:R-:W-:Y:S01]  /*6bb0*/  FMUL.FTZ R44, R44, UR10 ;  /* 0x0000000a2c2c7c20 */ /* 0x000fe20008410000 */
[----:B------:R-:W-:Y:S01]  /*6bc0*/  FMUL.FTZ R46, R46, UR10 ;  /* 0x0000000a2e2e7c20 */ /* 0x000fe20008410000 */
[----:B------:R-:W-:-:S04]  /*6bd0*/  FMUL.FTZ R47, R47, UR10 ;  /* 0x0000000a2f2f7c20 */ /* 0x000fc80008410000 */
[----:B------:R-:W-:Y:S01]  /*6be0*/  MUFU.TANH R168, R53 ;  /* 0x0000003500a87308 */ /* 0x000fe20000002400 */
[----:B-1----:R-:W-:Y:S01]  /*6bf0*/  FMUL.FTZ R0, R78, UR10 ;  /* 0x0000000a4e007c20 */ /* 0x002fe20008410000 */
[----:B------:R-:W-:Y:S01]  /*6c00*/  FMUL.FTZ R50, R50, UR10 ;  /* 0x0000000a32327c20 */ /* 0x000fe20008410000 */
[----:B------:R-:W-:Y:S01]  /*6c10*/  FMUL.FTZ R48, R48, UR10 ;  /* 0x0000000a30307c20 */ /* 0x000fe20008410000 */
[----:B------:R-:W-:-:S04]  /*6c20*/  FMUL.FTZ R49, R49, UR10 ;  /* 0x0000000a31317c20 */ /* 0x000fc80008410000 */
[----:B------:R1:W4:Y:S01]  /*6c30*/  MUFU.TANH R188, R0 ;  /* 0x0000000000bc7308 */ /* 0x0003220000002400 */
[----:B---3--:R-:W-:Y:S07]  /*6c40*/  HMMA.16816.F32.BF16 R144, R12, R22, R144 ;  /* 0x000000160c90723c */ /* 0x008fee0000041890 */
[----:B------:R-:W-:Y:S08]  /*6c50*/  MUFU.TANH R152, R54 ;  /* 0x0000003600987308 */ /* 0x000ff00000002400 */
[----:B------:R3:W-:Y:S01]  /*6c60*/  MUFU.TANH R153, R55 ;  /* 0x0000003700997308 */ /* 0x0007e20000002400 */
[----:B-1----:R-:W-:-:S02]  /*6c70*/  FMUL.FTZ R0, R79, UR10 ;  /* 0x0000000a4f007c20 */ /* 0x002fc40008410000 */
[----:B------:R-:W-:Y:S05]  /*6c80*/  HMMA.16816.F32.BF16 R76, R24, R42, R172 ;  /* 0x0000002a184c723c */ /* 0x000fea00000418ac */
[----:B------:R1:W-:Y:S01]  /*6c90*/  MUFU.TANH R182, R0 ;  /* 0x0000000000b67308 */ /* 0x0003e20000002400 */
[----:B------:R-:W-:Y:S01]  /*6ca0*/  FMUL.FTZ R144, R144, UR10 ;  /* 0x0000000a90907c20 */ /* 0x000fe20008410000 */
[----:B------:R-:W-:Y:S01]  /*6cb0*/  FMUL.FTZ R146, R146, UR10 ;  /* 0x0000000a92927c20 */ /* 0x000fe20008410000 */
[----:B------:R-:W-:Y:S01]  /*6cc0*/  FMUL.FTZ R145, R145, UR10 ;  /* 0x0000000a91917c20 */ /* 0x000fe20008410000 */
[----:B------:R-:W-:-:S04]  /*6cd0*/  FMUL.FTZ R147, R147, UR10 ;  /* 0x0000000a93937c20 */ /* 0x000fc80008410000 */
[----:B------:R-:W-:Y:S01]  /*6ce0*/  MUFU.TANH R148, R45 ;  /* 0x0000002d00947308 */ /* 0x000fe20000002400 */
[----:B---3--:R-:W-:Y:S07]  /*6cf0*/  HMMA.16816.F32.BF16 R52, R28, R34, R160 ;  /* 0x000000221c34723c */ /* 0x008fee00000418a0 */
[----:B------:R-:W-:Y:S01]  /*6d00*/  MUFU.TANH R75, R44 ;  /* 0x0000002c004b7308 */ /* 0x000fe20000002400 */
[----:B-1----:R-:W-:-:S07]  /*6d10*/  FMUL.FTZ R0, R64, UR10 ;  /* 0x0000000a40007c20 */ /* 0x002fce0008410000 */
[----:B------:R1:W3:Y:S08]  /*6d20*/  MUFU.TANH R180, R0 ;  /* 0x0000000000b47308 */ /* 0x0002f00000002400 */
[----:B------:R-:W-:Y:S01]  /*6d30*/  MUFU.TANH R69, R46 ;  /* 0x0000002e00457308 */ /* 0x000fe20000002400 */
[----:B------:R-:W-:Y:S07]  /*6d40*/  HMMA.16816.F32.BF16 R52, R16, R22, R52 ;  /* 0x000000161034723c */ /* 0x000fee0000041834 */
[----:B------:R-:W-:Y:S01]  /*6d50*/  MUFU.TANH R74, R47 ;  /* 0x0000002f004a7308 */ /* 0x000fe20000002400 */
[----:B-1----:R-:W-:-:S07]  /*6d60*/  FMUL.FTZ R0, R65, UR10 ;  /* 0x0000000a41007c20 */ /* 0x002fce0008410000 */
[----:B------:R1:W-:Y:S02]  /*6d70*/  MUFU.TANH R181, R0 ;  /* 0x0000000000b57308 */ /* 0x0003e40000002400 */
[----:B-1----:R-:W-:-:S06]  /*6d80*/  FMUL.FTZ R0, R66, UR10 ;  /* 0x0000000a42007c20 */ /* 0x002fcc0008410000 */
[----:B------:R1:W3:Y:S02]  /*6d90*/  MUFU.TANH R177, R0 ;  /* 0x0000000000b17308 */ /* 0x0002e40000002400 */
[----:B-1----:R-:W-:Y:S02]  /*6da0*/  FMUL.FTZ R0, R67, UR10 ;  /* 0x0000000a43007c20 */ /* 0x002fe40008410000 */
[----:B------:R-:W-:Y:S01]  /*6db0*/  HMMA.16816.F32.BF16 R64, R24, R40, R220 ;  /* 0x000000281840723c */ /* 0x000fe200000418dc */
[----:B------:R-:W1:Y:S03]  /*6dc0*/  LDSM.16.M88.4 R24, [R201+0x1000] ;  /* 0x00100000c918783b */ /* 0x000e660000000200 */
[----:B------:R5:W3:Y:S01]  /*6dd0*/  MUFU.TANH R178, R0 ;  /* 0x0000000000b27308 */ /* 0x000ae20000002400 */
[----:B------:R-:W-:-:S04]  /*6de0*/  DEPBAR.LE SB0, 0x0 ;  /* 0x000080000000791a */ /* 0x000fc80000000000 */
[----:B-----5:R-:W-:-:S04]  /*6df0*/  FMUL.FTZ R0, R36, UR10 ;  /* 0x0000000a24007c20 */ /* 0x020fc80008410000 */
[----:B------:R5:W-:Y:S02]  /*6e00*/  MUFU.TANH R176, R0 ;  /* 0x0000000000b07308 */ /* 0x000be40000002400 */
[----:B-----5:R-:W-:-:S09]  /*6e10*/  FMUL.FTZ R0, R37, UR10 ;  /* 0x0000000a25007c20 */ /* 0x020fd20008410000 */
[----:B-1----:R-:W-:Y:S01]  /*6e20*/  HMMA.16816.F32.BF16 R32, R12, R24, R64 ;  /* 0x000000180c20723c */ /* 0x002fe20000041840 */
[----:B------:R-:W-:Y:S08]  /*6e30*/  MUFU.TANH R64, R50 ;  /* 0x0000003200407308 */ /* 0x000ff00000002400 */
[----:B------:R1:W-:Y:S08]  /*6e40*/  MUFU.TANH R179, R0 ;  /* 0x0000000000b37308 */ /* 0x0003f00000002400 */
[----:B------:R-:W-:Y:S07]  /*6e50*/  MUFU.TANH R66, R48 ;  /* 0x0000003000427308 */ /* 0x000fee0000002400 */
[----:B------:R-:W-:Y:S01]  /*6e60*/  FMUL.FTZ R5, R32, UR10 ;  /* 0x0000000a20057c20 */ /* 0x000fe20008410000 */
[----:B------:R-:W-:Y:S01]  /*6e70*/  FMUL.FTZ R4, R33, UR10 ;  /* 0x0000000a21047c20 */ /* 0x000fe20008410000 */
[----:B-1----:R-:W-:Y:S01]  /*6e80*/  FMUL.FTZ R0, R38, UR10 ;  /* 0x0000000a26007c20 */ /* 0x002fe20008410000 */
[----:B------:R-:W-:Y:S01]  /*6e90*/  FMUL.FTZ R6, R34, UR10 ;  /* 0x0000000a22067c20 */ /* 0x000fe20008410000 */
[----:B------:R-:W-:Y:S01]  /*6ea0*/  HMMA.16816.F32.BF16 R36, R28, R40, R184 ;  /* 0x000000281c24723c */ /* 0x000fe200000418b8 */
[----:B------:R-:W-:Y:S01]  /*6eb0*/  MUFU.TANH R50, R4 ;  /* 0x0000000400327308 */ /* 0x000fe20000002400 */
[----:B------:R-:W-:-:S04]  /*6ec0*/  FMUL.FTZ R11, R35, UR10 ;  /* 0x0000000a230b7c20 */ /* 0x000fc80008410000 */
[C---:B------:R-:W-:Y:S03]  /*6ed0*/  HMMA.16816.F32.BF16 R28, R12.reuse, R26, R76 ;  /* 0x0000001a0c1c723c */ /* 0x040fe6000004184c */
[----:B------:R1:W5:Y:S03]  /*6ee0*/  MUFU.TANH R172, R0 ;  /* 0x0000000000ac7308 */ /* 0x0003660000002400 */
[-C--:B------:R-:W-:Y:S05]  /*6ef0*/  HMMA.16816.F32.BF16 R40, R12, R20.reuse, R156 ;  /* 0x000000140c28723c */ /* 0x080fea000004189c */
[----:B------:R-:W-:Y:S01]  /*6f00*/  MUFU.TANH R48, R11 ;  /* 0x0000000b00307308 */ /* 0x000fe20000002400 */
[C---:B------:R-:W-:Y:S06]  /*6f10*/  HMMA.16816.F32.BF16 R12, R16.reuse, R20, R60 ;  /* 0x00000014100c723c */ /* 0x040fec000004183c */
[----:B------:R-:W-:Y:S01]  /*6f20*/  HMMA.16816.F32.BF16 R36, R16, R24, R36 ;  /* 0x000000181024723c */ /* 0x000fe20000041824 */
[----:B------:R-:W5:Y:S01]  /*6f30*/  MUFU.TANH R67, R49 ;  /* 0x0000003100437308 */ /* 0x000f620000002400 */
[----:B-1----:R-:W-:Y:S01]  /*6f40*/  FMUL.FTZ R0, R51, UR10 ;  /* 0x0000000a33007c20 */ /* 0x002fe20008410000 */
[----:B------:R-:W-:-:S03]  /*6f50*/  FMUL.FTZ R62, R154, UR10 ;  /* 0x0000000a9a3e7c20 */ /* 0x000fc60008410000 */
[----:B------:R-:W-:Y:S01]  /*6f60*/  HMMA.16816.F32.BF16 R24, R16, R26, R56 ;  /* 0x0000001a1018723c */ /* 0x000fe20000041838 */
[----:B------:R-:W-:Y:S01]  /*6f70*/  FMUL.FTZ R23, R31, UR10 ;  /* 0x0000000a1f177c20 */ /* 0x000fe20008410000 */
[----:B------:R-:W-:Y:S01]  /*6f80*/  FMUL.FTZ R29, R29, UR10 ;  /* 0x0000000a1d1d7c20 */ /* 0x000fe20008410000 */
[----:B------:R1:W5:Y:S01]  /*6f90*/  MUFU.TANH R65, R0 ;  /* 0x0000000000417308 */ /* 0x0003620000002400 */
[----:B------:R-:W-:Y:S02]  /*6fa0*/  FMUL.FTZ R28, R28, UR10 ;  /* 0x0000000a1c1c7c20 */ /* 0x000fe40008410000 */
[----:B------:R-:W-:Y:S01]  /*6fb0*/  FMUL.FTZ R60, R42, UR10 ;  /* 0x0000000a2a3c7c20 */ /* 0x000fe20008410000 */
[----:B------:R-:W-:Y:S01]  /*6fc0*/  FMUL.FTZ R57, R41, UR10 ;  /* 0x0000000a29397c20 */ /* 0x000fe20008410000 */
[----:B------:R-:W-:Y:S01]  /*6fd0*/  FMUL.FTZ R56, R40, UR10 ;  /* 0x0000000a28387c20 */ /* 0x000fe20008410000 */
[----:B------:R-:W-:Y:S01]  /*6fe0*/  FMUL.FTZ R17, R30, UR10 ;  /* 0x0000000a1e117c20 */ /* 0x000fe20008410000 */
[----:B------:R-:W-:Y:S01]  /*6ff0*/  FMUL.FTZ R61, R43, UR10 ;  /* 0x0000000a2b3d7c20 */ /* 0x000fe20008410000 */
[----:B------:R-:W-:Y:S01]  /*7000*/  MUFU.TANH R19, R5 ;  /* 0x0000000500137308 */ /* 0x000fe20000002400 */
[----:B------:R-:W-:Y:S01]  /*7010*/  FMUL.FTZ R22, R14, UR10 ;  /* 0x0000000a0e167c20 */ /* 0x000fe20008410000 */
[----:B------:R-:W-:Y:S01]  /*7020*/  FMUL.FTZ R46, R13, UR10 ;  /* 0x0000000a0d2e7c20 */ /* 0x000fe20008410000 */
[----:B------:R-:W-:Y:S01]  /*7030*/  FMUL.FTZ R21, R12, UR10 ;  /* 0x0000000a0c157c20 */ /* 0x000fe20008410000 */
[----:B------:R-:W-:-:S03]  /*7040*/  FMUL.FTZ R51, R15, UR10 ;  /* 0x0000000a0f337c20 */ /* 0x000fc60008410000 */
[----:B------:R-:W-:Y:S01]  /*7050*/  FMUL.FTZ R2, R37, UR10 ;  /* 0x0000000a25027c20 */ /* 0x000fe20008410000 */
[----:B------:R-:W-:Y:S01]  /*7060*/  MUFU.TANH R14, R6 ;  /* 0x00000006000e7308 */ /* 0x000fe20000002400 */
[----:B-1----:R-:W-:-:S04]  /*7070*/  FMUL.FTZ R0, R36, UR10 ;  /* 0x0000000a24007c20 */ /* 0x002fc80008410000 */
[----:B------:R-:W-:Y:S01]  /*7080*/  FMUL.FTZ R16, R24, UR10 ;  /* 0x0000000a18107c20 */ /* 0x000fe20008410000 */
[----:B------:R-:W-:Y:S01]  /*7090*/  FMUL.FTZ R26, R26, UR10 ;  /* 0x0000000a1a1a7c20 */ /* 0x000fe20008410000 */
[----:B------:R-:W-:Y:S01]  /*70a0*/  FMUL.FTZ R27, R27, UR10 ;  /* 0x0000000a1b1b7c20 */ /* 0x000fe20008410000 */
[----:B------:R1:W-:Y:S01]  /*70b0*/  MUFU.TANH R59, R0 ;  /* 0x00000000003b7308 */ /* 0x0003e20000002400 */
[----:B------:R-:W-:-:S07]  /*70c0*/  FMUL.FTZ R25, R25, UR10 ;  /* 0x0000000a19197c20 */ /* 0x000fce0008410000 */
[----:B------:R2:W-:Y:S08]  /*70d0*/  MUFU.TANH R58, R2 ;  /* 0x00000002003a7308 */ /* 0x0005f00000002400 */
[----:B------:R-:W-:Y:S01]  /*70e0*/  MUFU.TANH R47, R29 ;  /* 0x0000001d002f7308 */ /* 0x000fe20000002400 */
[----:B-1----:R-:W-:-:S07]  /*70f0*/  FMUL.FTZ R0, R38, UR10 ;  /* 0x0000000a26007c20 */ /* 0x002fce0008410000 */
[----:B------:R1:W5:Y:S01]  /*7100*/  MUFU.TANH R18, R0 ;  /* 0x0000000000127308 */ /* 0x0003620000002400 */
[----:B--2---:R-:W-:-:S07]  /*7110*/  FMUL.FTZ R2, R39, UR10 ;  /* 0x0000000a27027c20 */ /* 0x004fce0008410000 */
[----:B------:R2:W5:Y:S08]  /*7120*/  MUFU.TANH R20, R2 ;  /* 0x0000000200147308 */ /* 0x0005700000002400 */
[----:B------:R5:W-:Y:S01]  /*7130*/  MUFU.TANH R13, R28 ;  /* 0x0000001c000d7308 */ /* 0x000be20000002400 */
[----:B-1----:R-:W-:-:S04]  /*7140*/  IMAD R0, R209, 0x40, R247 ;  /* 0x00000040d1007824 */ /* 0x002fc800078e02f7 */
[----:B------:R-:W-:-:S03]  /*7150*/  VIADD R3, R0, 0x1 ;  /* 0x0000000100037836 */ /* 0x000fc60000000000 */
[----:B------:R-:W1:Y:S01]  /*7160*/  MUFU.TANH R16, R16 ;  /* 0x0000001000107308 */ /* 0x000e620000002400 */
[----:B--2---:R-:W-:Y:S01]  /*7170*/  VIADD R2, R0, 0x8 ;  /* 0x0000000800027836 */ /* 0x004fe20000000000 */
[C---:B------:R-:W-:Y:S02]  /*7180*/  ISETP.GE.AND P6, PT, R3.reuse, R7, PT ;  /* 0x000000070300720c */ /* 0x040fe40003fc6270 */
[C---:B------:R-:W-:Y:S02]  /*7190*/  ISETP.GE.AND P5, PT, R3.reuse, R8, PT ;  /* 0x000000080300720c */ /* 0x040fe40003fa6270 */
[C---:B------:R-:W-:Y:S02]  /*71a0*/  ISETP.GE.AND P4, PT, R3.reuse, R10, PT ;  /* 0x0000000a0300720c */ /* 0x040fe40003f86270 */
[----:B------:R-:W-:Y:S01]  /*71b0*/  ISETP.GE.AND P2, PT, R3, R9, PT ;  /* 0x000000090300720c */ /* 0x000fe20003f46270 */
[----:B------:R-:W2:Y:S01]  /*71c0*/  MUFU.TANH R15, R26 ;  /* 0x0000001a000f7308 */ /* 0x000ea20000002400 */
[----:B------:R-:W-:-:S02]  /*71d0*/  I2FP.F32.S32 R3, R3 ;  /* 0x0000000300037245 */ /* 0x000fc40000201400 */
[C---:B------:R-:W-:Y:S02]  /*71e0*/  ISETP.GE.AND P1, PT, R2.reuse, R7, PT ;  /* 0x000000070200720c */ /* 0x040fe40003f26270 */
[----:B------:R-:W-:Y:S01]  /*71f0*/  ISETP.GE.AND P3, PT, R2, R8, PT ;  /* 0x000000080200720c */ /* 0x000fe20003f66270 */
[CC--:B------:R-:W-:Y:S01]  /*7200*/  FFMA.FTZ R5, R3.reuse, R68.reuse, R236 ;  /* 0x0000004403057223 */ /* 0x0c0fe200000100ec */
[CC--:B------:R-:W-:Y:S01]  /*7210*/  FFMA.FTZ R4, R3.reuse, R68.reuse, R231 ;  /* 0x0000004403047223 */ /* 0x0c0fe200000100e7 */
[-C--:B------:R-:W-:Y:S01]  /*7220*/  FFMA.FTZ R6, R3, R68.reuse, R192 ;  /* 0x0000004403067223 */ /* 0x080fe200000100c0 */
[----:B------:R-:W2:Y:S02]  /*7230*/  MUFU.TANH R12, R17 ;  /* 0x00000011000c7308 */ /* 0x000ea40000002400 */
[----:B------:R-:W-:Y:S01]  /*7240*/  FSEL R31, R5, -INF , !P6 ;  /* 0xff800000051f7808 */ /* 0x000fe20007000000 */
[----:B------:R-:W-:Y:S01]  /*7250*/  FFMA.FTZ R5, R3, R68, R190 ;  /* 0x0000004403057223 */ /* 0x000fe200000100be */
[----:B------:R-:W-:Y:S01]  /*7260*/  FSEL R41, R4, -INF , !P5 ;  /* 0xff80000004297808 */ /* 0x000fe20006800000 */
[----:B------:R-:W-:Y:S01]  /*7270*/  VIADD R3, R0, 0x10 ;  /* 0x0000001000037836 */ /* 0x000fe20000000000 */
[----:B------:R-:W-:-:S02]  /*7280*/  I2FP.F32.S32 R4, R2 ;  /* 0x0000000200047245 */ /* 0x000fc40000201400 */
[----:B------:R-:W-:Y:S01]  /*7290*/  FSEL R45, R5, -INF , !P2 ;  /* 0xff800000052d7808 */ /* 0x000fe20005000000 */
[----:B------:R1:W-:Y:S01]  /*72a0*/  MUFU.TANH R24, R27 ;  /* 0x0000001b00187308 */ /* 0x0003e20000002400 */
[----:B------:R-:W-:Y:S01]  /*72b0*/  ISETP.GE.AND P6, PT, R2, R10, PT ;  /* 0x0000000a0200720c */ /* 0x000fe20003fc6270 */
[-C--:B----4-:R-:W-:Y:S01]  /*72c0*/  FFMA.FTZ R5, R4, R68.reuse, R188 ;  /* 0x0000004404057223 */ /* 0x090fe200000100bc */
[----:B------:R-:W-:Y:S01]  /*72d0*/  ISETP.GE.AND P5, PT, R2, R9, PT ;  /* 0x000000090200720c */ /* 0x000fe20003fa6270 */
[----:B------:R-:W-:Y:S01]  /*72e0*/  VIADD R2, R0, 0x9 ;  /* 0x0000000900027836 */ /* 0x000fe20000000000 */
[----:B------:R-:W-:Y:S01]  /*72f0*/  FSEL R44, R6, -INF , !P4 ;  /* 0xff800000062c7808 */ /* 0x000fe20006000000 */
[CC--:B------:R-:W-:Y:S01]  /*7300*/  FFMA.FTZ R11, R4.reuse, R68.reuse, R189 ;  /* 0x00000044040b7223 */ /* 0x0c0fe200000100bd */
[CC--:B---3--:R-:W-:Y:S01]  /*7310*/  FFMA.FTZ R6, R4.reuse, R68.reuse, R180 ;  /* 0x0000004404067223 */ /* 0x0c8fe200000100b4 */
[----:B------:R-:W-:Y:S01]  /*7320*/  FSEL R38, R5, -INF , !P3 ;  /* 0xff80000005267808 */ /* 0x000fe20005800000 */
[----:B------:R-:W-:Y:S01]  /*7330*/  FFMA.FTZ R4, R4, R68, R177 ;  /* 0x0000004404047223 */ /* 0x000fe200000100b1 */
[----:B------:R-:W-:Y:S01]  /*7340*/  I2FP.F32.S32 R5, R2 ;  /* 0x0000000200057245 */ /* 0x000fe20000201400 */
[----:B------:R3:W4:Y:S01]  /*7350*/  MUFU.TANH R49, R25 ;  /* 0x0000001900317308 */ /* 0x0007220000002400 */
[----:B------:R-:W-:-:S02]  /*7360*/  FSEL R34, R11, -INF , !P1 ;  /* 0xff8000000b227808 */ /* 0x000fc40004800000 */
[----:B------:R-:W-:Y:S01]  /*7370*/  FSEL R40, R6, -INF , !P6 ;  /* 0xff80000006287808 */ /* 0x000fe20007000000 */
[CC--:B------:R-:W-:Y:S01]  /*7380*/  FFMA.FTZ R6, R5.reuse, R68.reuse, R191 ;  /* 0x0000004405067223 */ /* 0x0c0fe200000100bf */
[C---:B------:R-:W-:Y:S01]  /*7390*/  FFMA.FTZ R11, R5.reuse, R68, R182 ;  /* 0x00000044050b7223 */ /* 0x040fe200000100b6 */
[C---:B------:R-:W-:Y:S02]  /*73a0*/  ISETP.GE.AND P4, PT, R2.reuse, R7, PT ;  /* 0x000000070200720c */ /* 0x040fe40003f86270 */
[----:B------:R-:W-:Y:S01]  /*73b0*/  ISETP.GE.AND P2, PT, R2, R8, PT ;  /* 0x000000080200720c */ /* 0x000fe20003f46270 */
[----:B------:R-:W4:Y:S01]  /*73c0*/  MUFU.TANH R23, R23 ;  /* 0x0000001700177308 */ /* 0x000f220000002400 */
[----:B------:R-:W-:Y:S02]  /*73d0*/  FSEL R42, R4, -INF , !P5 ;  /* 0xff800000042a7808 */ /* 0x000fe40006800000 */
[----:B------:R-:W-:Y:S02]  /*73e0*/  I2FP.F32.S32 R4, R3 ;  /* 0x0000000300047245 */ /* 0x000fe40000201400 */
[----:B------:R-:W-:Y:S01]  /*73f0*/  FSEL R33, R6, -INF , !P4 ;  /* 0xff80000006217808 */ /* 0x000fe20006000000 */
[----:B------:R-:W-:Y:S01]  /*7400*/  FFMA.FTZ R6, R5, R68, R181 ;  /* 0x0000004405067223 */ /* 0x000fe200000100b5 */
[----:B------:R-:W-:Y:S01]  /*7410*/  FSEL R36, R11, -INF , !P2 ;  /* 0xff8000000b247808 */ /* 0x000fe20005000000 */
[----:B------:R-:W4:Y:S01]  /*7420*/  MUFU.TANH R21, R21 ;  /* 0x0000001500157308 */ /* 0x000f220000002400 */
[----:B------:R-:W-:Y:S01]  /*7430*/  BAR.SYNC.DEFER_BLOCKING 0x0 ;  /* 0x0000000000007b1d */ /* 0x000fe20000010000 */
[----:B------:R-:W-:-:S02]  /*7440*/  ISETP.GE.AND P6, PT, R3, R7, PT ;  /* 0x000000070300720c */ /* 0x000fc40003fc6270 */
[C---:B------:R-:W-:Y:S02]  /*7450*/  ISETP.GE.AND P5, PT, R3.reuse, R8, PT ;  /* 0x000000080300720c */ /* 0x040fe40003fa6270 */
[C---:B------:R-:W-:Y:S02]  /*7460*/  ISETP.GE.AND P4, PT, R3.reuse, R10, PT ;  /* 0x0000000a0300720c */ /* 0x040fe40003f86270 */
[-C--:B------:R-:W-:Y:S01]  /*7470*/  ISETP.GE.AND P2, PT, R3, R9.reuse, PT ;  /* 0x000000090300720c */ /* 0x080fe20003f46270 */
[-C--:B------:R-:W-:Y:S01]  /*7480*/  FFMA.FTZ R3, R5, R68.reuse, R178 ;  /* 0x0000004405037223 */ /* 0x080fe200000100b2 */
[----:B-----5:R-:W-:Y:S01]  /*7490*/  FFMA.FTZ R5, R4, R68, R172 ;  /* 0x0000004404057223 */ /* 0x020fe200000100ac */
[C---:B------:R-:W-:Y:S01]  /*74a0*/  ISETP.GE.AND P1, PT, R2.reuse, R10, PT ;  /* 0x0000000a0200720c */ /* 0x040fe20003f26270 */
[----:B------:R-:W-:Y:S01]  /*74b0*/  MUFU.TANH R46, R46 ;  /* 0x0000002e002e7308 */ /* 0x000fe20000002400 */
[----:B------:R-:W-:Y:S01]  /*74c0*/  ISETP.GE.AND P3, PT, R2, R9, PT ;  /* 0x000000090200720c */ /* 0x000fe20003f66270 */
[----:B------:R-:W-:Y:S01]  /*74d0*/  VIADD R2, R0, 0x11 ;  /* 0x0000001100027836 */ /* 0x000fe20000000000 */
[----:B------:R-:W-:Y:S01]  /*74e0*/  FSEL R37, R6, -INF , !P1 ;  /* 0xff80000006257808 */ /* 0x000fe20004800000 */
[CC--:B------:R-:W-:Y:S01]  /*74f0*/  FFMA.FTZ R6, R4.reuse, R68.reuse, R176 ;  /* 0x0000004404067223 */ /* 0x0c0fe200000100b0 */
[----:B------:R-:W-:Y:S01]  /*7500*/  FSEL R156, R5, -INF , !P5 ;  /* 0xff800000059c7808 */ /* 0x000fe20006800000 */
[CC--:B------:R-:W-:Y:S01]  /*7510*/  FFMA.FTZ R5, R4.reuse, R68.reuse, R155 ;  /* 0x0000004404057223 */ /* 0x0c0fe2000001009b */
[----:B------:R-:W-:Y:S01]  /*7520*/  FSEL R39, R3, -INF , !P3 ;  /* 0xff80000003277808 */ /* 0x000fe20005800000 */
[----:B------:R-:W-:Y:S01]  /*7530*/  FFMA.FTZ R4, R4, R68, R152 ;  /* 0x0000004404047223 */ /* 0x000fe20000010098 */
[----:B------:R-:W-:-:S02]  /*7540*/  I2FP.F32.S32 R3, R2 ;  /* 0x0000000200037245 */ /* 0x000fc40000201400 */
[----:B------:R-:W-:Y:S02]  /*7550*/  FSEL R32, R6, -INF , !P6 ;  /* 0xff80000006207808 */ /* 0x000fe40007000000 */
[----:B------:R-:W-:Y:S01]  /*7560*/  FSEL R35, R5, -INF , !P4 ;  /* 0xff80000005237808 */ /* 0x000fe20006000000 */
[CC--:B------:R-:W-:Y:S01]  /*7570*/  FFMA.FTZ R5, R3.reuse, R68.reuse, R169 ;  /* 0x0000004403057223 */ /* 0x0c0fe200000100a9 */
[C---:B------:R-:W-:Y:S01]  /*7580*/  ISETP.GE.AND P1, PT, R2.reuse, R7, PT ;  /* 0x000000070200720c */ /* 0x040fe20003f26270 */
[----:B------:R-:W-:Y:S01]  /*7590*/  FFMA.FTZ R6, R3, R68, R179 ;  /* 0x0000004403067223 */ /* 0x000fe200000100b3 */
[C---:B------:R-:W-:Y:S02]  /*75a0*/  ISETP.GE.AND P3, PT, R2.reuse, R8, PT ;  /* 0x000000080200720c */ /* 0x040fe40003f66270 */
[C---:B------:R-:W-:Y:S02]  /*75b0*/  ISETP.GE.AND P6, PT, R2.reuse, R10, PT ;  /* 0x0000000a0200720c */ /* 0x040fe40003fc6270 */
[----:B------:R-:W-:Y:S01]  /*75c0*/  ISETP.GE.AND P5, PT, R2, R9, PT ;  /* 0x000000090200720c */ /* 0x000fe20003fa6270 */
[----:B------:R-:W-:Y:S01]  /*75d0*/  VIADD R2, R0, 0x18 ;  /* 0x0000001800027836 */ /* 0x000fe20000000000 */
[----:B------:R-:W-:-:S02]  /*75e0*/  FSEL R155, R5, -INF , !P3 ;  /* 0xff800000059b7808 */ /* 0x000fc40005800000 */
[----:B------:R-:W-:Y:S01]  /*75f0*/  FSEL R78, R4, -INF , !P2 ;  /* 0xff800000044e7808 */ /* 0x000fe20005000000 */
[C---:B------:R-:W-:Y:S01]  /*7600*/  FFMA.FTZ R4, R3.reuse, R68, R153 ;  /* 0x0000004403047223 */ /* 0x040fe20000010099 */
[----:B------:R-:W-:Y:S02]  /*7610*/  I2FP.F32.S32 R5, R2 ;  /* 0x0000000200057245 */ /* 0x000fe40000201400 */
        /* <DEDUP_REMOVED lines=9> */
[----:B------:R-:W-:Y:S01]  /*76b0*/  ISETP.GE.AND P3, PT, R2, R9, PT ;  /* 0x000000090200720c */ /* 0x000fe20003f66270 */
[----:B------:R-:W-:Y:S01]  /*76c0*/  VIADD R2, R0, 0x19 ;  /* 0x0000001900027836 */ /* 0x000fe20000000000 */
[----:B------:R-:W-:Y:S01]  /*76d0*/  FSEL R43, R6, -INF , !P6 ;  /* 0xff800000062b7808 */ /* 0x000fe20007000000 */
[CC--:B------:R-:W-:Y:S01]  /*76e0*/  FFMA.FTZ R6, R5.reuse, R68.reuse, R66 ;  /* 0x0000004405067223 */ /* 0x0c0fe20000010042 */
[----:B------:R-:W-:Y:S01]  /*76f0*/  FSEL R154, R4, -INF , !P2 ;  /* 0xff800000049a7808 */ /* 0x000fe20005000000 */
[----:B------:R-:W-:Y:S01]  /*7700*/  FFMA.FTZ R5, R5, R68, R64 ;  /* 0x0000004405057223 */ /* 0x000fe20000010040 */
[----:B------:R-:W-:Y:S02]  /*7710*/  I2FP.F32.S32 R4, R2 ;  /* 0x0000000200047245 */ /* 0x000fe40000201400 */
[----:B------:R-:W-:Y:S02]  /*7720*/  FSEL R29, R11, -INF , !P4 ;  /* 0xff8000000b1d7808 */ /* 0x000fe40006000000 */
[----:B------:R-:W-:Y:S01]  /*7730*/  FSEL R64, R6, -INF , !P1 ;  /* 0xff80000006407808 */ /* 0x000fe20004800000 */
[CC--:B------:R-:W-:Y:S01]  /*7740*/  FFMA.FTZ R6, R4.reuse, R68.reuse, R148 ;  /* 0x0000004404067223 */ /* 0x0c0fe20000010094 */
[----:B------:R-:W-:Y:S01]  /*7750*/  FFMA.FTZ R11, R4, R68, R74 ;  /* 0x00000044040b7223 */ /* 0x000fe2000001004a */
[----:B------:R-:W-:-:S02]  /*7760*/  ISETP.GE.AND P6, PT, R2, R7, PT ;  /* 0x000000070200720c */ /* 0x000fc40003fc6270 */
[----:B------:R-:W-:Y:S02]  /*7770*/  ISETP.GE.AND P5, PT, R2, R8, PT ;  /* 0x000000080200720c */ /* 0x000fe40003fa6270 */
[----:B------:R-:W-:Y:S01]  /*7780*/  FSEL R76, R5, -INF , !P3 ;  /* 0xff800000054c7808 */ /* 0x000fe20005800000 */
[-C--:B------:R-:W-:Y:S01]  /*7790*/  FFMA.FTZ R5, R4, R68.reuse, R67 ;  /* 0x0000004404057223 */ /* 0x080fe20000010043 */
[----:B------:R-:W-:Y:S01]  /*77a0*/  FSEL R28, R6, -INF , !P6 ;  /* 0xff800000061c7808 */ /* 0x000fe20007000000 */
[----:B------:R-:W-:Y:S01]  /*77b0*/  FFMA.FTZ R4, R4, R68, R65 ;  /* 0x0000004404047223 */ /* 0x000fe20000010041 */
[----:B------:R-:W-:Y:S02]  /*77c0*/  FSEL R151, R11, -INF , !P5 ;  /* 0xff8000000b977808 */ /* 0x000fe40006800000 */
[C---:B------:R-:W-:Y:S02]  /*77d0*/  ISETP.GE.AND P1, PT, R3.reuse, R7, PT ;  /* 0x000000070300720c */ /* 0x040fe40003f26270 */
[----:B------:R-:W-:-:S02]  /*77e0*/  ISETP.GE.AND P3, PT, R3, R8, PT ;  /* 0x000000080300720c */ /* 0x000fc40003f66270 */
[CC--:B------:R-:W-:Y:S02]  /*77f0*/  ISETP.GE.AND P6, PT, R3.reuse, R10.reuse, PT ;  /* 0x0000000a0300720c */ /* 0x0c0fe40003fc6270 */
[----:B------:R-:W-:Y:S02]  /*7800*/  ISETP.GE.AND P5, PT, R3, R9, PT ;  /* 0x000000090300720c */ /* 0x000fe40003fa6270 */
[C---:B------:R-:W-:Y:S02]  /*7810*/  ISETP.GE.AND P4, PT, R2.reuse, R10, PT ;  /* 0x0000000a0200720c */ /* 0x040fe40003f86270 */
[----:B------:R-:W-:Y:S02]  /*7820*/  I2FP.F32.S32 R3, R3 ;  /* 0x0000000300037245 */ /* 0x000fe40000201400 */
[----:B------:R-:W-:Y:S02]  /*7830*/  FSEL R74, R5, -INF , !P4 ;  /* 0xff800000054a7808 */ /* 0x000fe40006000000 */
[----:B------:R-:W-:Y:S01]  /*7840*/  ISETP.GE.AND P2, PT, R2, R9, PT ;  /* 0x000000090200720c */ /* 0x000fe20003f46270 */
[----:B------:R-:W-:Y:S01]  /*7850*/  FFMA.FTZ R5, R3, R68, R18 ;  /* 0x0000004403057223 */ /* 0x000fe20000010012 */
[----:B------:R-:W-:-:S02]  /*7860*/  VIADD R2, R0, 0x21 ;  /* 0x0000002100027836 */ /* 0x000fc40000000000 */
[-C--:B------:R-:W-:Y:S01]  /*7870*/  FFMA.FTZ R6, R3, R68.reuse, R59 ;  /* 0x0000004403067223 */ /* 0x080fe2000001003b */
[----:B------:R-:W-:Y:S01]  /*7880*/  FSEL R77, R4, -INF , !P2 ;  /* 0xff800000044d7808 */ /* 0x000fe20005000000 */
[----:B------:R-:W5:Y:S01]  /*7890*/  MUFU.TANH R18, R22 ;  /* 0x0000001600127308 */ /* 0x000f620000002400 */
[----:B------:R-:W-:Y:S01]  /*78a0*/  FSEL R166, R5, -INF , !P3 ;  /* 0xff80000005a67808 */ /* 0x000fe20005800000 */
[C---:B------:R-:W-:Y:S01]  /*78b0*/  FFMA.FTZ R5, R3.reuse, R68, R19 ;  /* 0x0000004403057223 */ /* 0x040fe20000010013 */
[----:B------:R-:W-:Y:S01]  /*78c0*/  I2FP.F32.S32 R4, R2 ;  /* 0x0000000200047245 */ /* 0x000fe20000201400 */
[-C--:B------:R-:W-:Y:S01]  /*78d0*/  FFMA.FTZ R3, R3, R68.reuse, R14 ;  /* 0x0000004403037223 */ /* 0x080fe2000001000e */
[----:B-1----:R-:W-:Y:S02]  /*78e0*/  FSEL R27, R6, -INF , !P1 ;  /* 0xff800000061b7808 */ /* 0x002fe40004800000 */
[----:B------:R-:W-:Y:S01]  /*78f0*/  FSEL R150, R5, -INF , !P6 ;  /* 0xff80000005967808 */ /* 0x000fe20007000000 */
[-C--:B------:R-:W-:Y:S01]  /*7900*/  FFMA.FTZ R6, R4, R68.reuse, R58 ;  /* 0x0000004404067223 */ /* 0x080fe2000001003a */
[----:B------:R-:W-:Y:S01]  /*7910*/  ISETP.GE.AND P4, PT, R2, R7, PT ;  /* 0x000000070200720c */ /* 0x000fe20003f86270 */
[----:B------:R-:W-:Y:S01]  /*7920*/  FFMA.FTZ R5, R4, R68, R20 ;  /* 0x0000004404057223 */ /* 0x000fe20000010014 */
[----:B------:R-:W-:Y:S01]  /*7930*/  ISETP.GE.AND P2, PT, R2, R8, PT ;  /* 0x000000080200720c */ /* 0x000fe20003f46270 */
[----:B------:R-:W-:Y:S01]  /*7940*/  FFMA.FTZ R11, R4, R68, R50 ;  /* 0x00000044040b7223 */ /* 0x000fe20000010032 */
[C---:B------:R-:W-:Y:S01]  /*7950*/  ISETP.GE.AND P1, PT, R2.reuse, R10, PT ;  /* 0x0000000a0200720c */ /* 0x040fe20003f26270 */
[----:B------:R-:W1:Y:S01]  /*7960*/  MUFU.TANH R14, R56 ;  /* 0x00000038000e7308 */ /* 0x000e620000002400 */
[----:B------:R-:W-:Y:S01]  /*7970*/  ISETP.GE.AND P3, PT, R2, R9, PT ;  /* 0x000000090200720c */ /* 0x000fe20003f66270 */
[----:B------:R-:W-:Y:S01]  /*7980*/  VIADD R2, R0, 0x28 ;  /* 0x0000002800027836 */ /* 0x000fe20000000000 */
[----:B------:R-:W-:Y:S01]  /*7990*/  FSEL R157, R3, -INF , !P5 ;  /* 0xff800000039d7808 */ /* 0x000fe20006800000 */
[----:B------:R-:W-:Y:S01]  /*79a0*/  FFMA.FTZ R3, R4, R68, R48 ;  /* 0x0000004404037223 */ /* 0x000fe20000010030 */
        /* <DEDUP_REMOVED lines=8> */
[----:B------:R-:W-:Y:S01]  /*7a30*/  MUFU.TANH R20, R57 ;  /* 0x0000003900147308 */ /* 0x000fe20000002400 */
[----:B------:R-:W-:Y:S02]  /*7a40*/  I2FP.F32.S32 R2, R2 ;  /* 0x0000000200027245 */ /* 0x000fe40000201400 */
[----:B------:R-:W-:Y:S01]  /*7a50*/  FSEL R148, R11, -INF , !P1 ;  /* 0xff8000000b947808 */ /* 0x000fe20004800000 */
[----:B------:R-:W-:Y:S01]  /*7a60*/  FMUL.FTZ R11, R54, UR10 ;  /* 0x0000000a360b7c20 */ /* 0x000fe20008410000 */
[----:B------:R-:W-:Y:S01]  /*7a70*/  FSEL R152, R3, -INF , !P3 ;  /* 0xff80000003987808 */ /* 0x000fe20005800000 */
[CC--:B------:R-:W-:Y:S01]  /*7a80*/  FFMA.FTZ R6, R2.reuse, R68.reuse, R16 ;  /* 0x0000004402067223 */ /* 0x0c0fe20000010010 */
[CC--:B--2---:R-:W-:Y:S01]  /*7a90*/  FFMA.FTZ R5, R2.reuse, R68.reuse, R15 ;  /* 0x0000004402057223 */ /* 0x0c4fe2000001000f */
[CC--:B------:R-:W-:Y:S01]  /*7aa0*/  FFMA.FTZ R13, R2.reuse, R68.reuse, R13 ;  /* 0x00000044020d7223 */ /* 0x0c0fe2000001000d */
[----:B------:R-:W-:Y:S01]  /*7ab0*/  FFMA.FTZ R12, R2, R68, R12 ;  /* 0x00000044020c7223 */ /* 0x000fe2000001000c */
[----:B------:R-:W-:Y:S01]  /*7ac0*/  VIADD R2, R0, 0x29 ;  /* 0x0000002900027836 */ /* 0x000fe20000000000 */
[----:B---3--:R-:W-:Y:S01]  /*7ad0*/  FSEL R25, R6, -INF , !P6 ;  /* 0xff80000006197808 */ /* 0x008fe20007000000 */
[----:B------:R-:W2:Y:S01]  /*7ae0*/  MUFU.TANH R15, R60 ;  /* 0x0000003c000f7308 */ /* 0x000ea20000002400 */
[----:B------:R-:W-:Y:S01]  /*7af0*/  FSEL R163, R5, -INF , !P5 ;  /* 0xff80000005a37808 */ /* 0x000fe20006800000 */
[----:B------:R-:W-:Y:S01]  /*7b00*/  FMUL.FTZ R5, R52, UR10 ;  /* 0x0000000a34057c20 */ /* 0x000fe20008410000 */
[----:B------:R-:W-:Y:S01]  /*7b10*/  ISETP.GE.AND P1, PT, R2, R7, PT ;  /* 0x000000070200720c */ /* 0x000fe20003f26270 */
[----:B------:R-:W-:Y:S01]  /*7b20*/  VIADD R3, R0, 0x31 ;  /* 0x0000003100037836 */ /* 0x000fe20000000000 */
[----:B------:R-:W-:-:S02]  /*7b30*/  ISETP.GE.AND P3, PT, R2, R8, PT ;  /* 0x000000080200720c */ /* 0x000fc40003f66270 */
[C---:B------:R-:W-:Y:S01]  /*7b40*/  ISETP.GE.AND P6, PT, R2.reuse, R10, PT ;  /* 0x0000000a0200720c */ /* 0x040fe20003fc6270 */
[----:B------:R3:W-:Y:S01]  /*7b50*/  MUFU.TANH R17, R5 ;  /* 0x0000000500117308 */ /* 0x0007e20000002400 */
[----:B------:R-:W-:Y:S02]  /*7b60*/  ISETP.GE.AND P5, PT, R2, R9, PT ;  /* 0x000000090200720c */ /* 0x000fe40003fa6270 */
[----:B------:R-:W-:Y:S02]  /*7b70*/  I2FP.F32.S32 R2, R2 ;  /* 0x0000000200027245 */ /* 0x000fe40000201400 */
[----:B------:R-:W-:Y:S02]  /*7b80*/  FSEL R149, R13, -INF , !P4 ;  /* 0xff8000000d957808 */ /* 0x000fe40006000000 */
[----:B------:R-:W-:Y:S01]  /*7b90*/  FSEL R153, R12, -INF , !P2 ;  /* 0xff8000000c997808 */ /* 0x000fe20005000000 */
[----:B----4-:R-:W-:Y:S01]  /*7ba0*/  FFMA.FTZ R6, R2, R68, R49 ;  /* 0x0000004402067223 */ /* 0x010fe20000010031 */
[C---:B------:R-:W-:Y:S01]  /*7bb0*/  ISETP.GE.AND P4, PT, R4.reuse, R7, PT ;  /* 0x000000070400720c */ /* 0x040fe20003f86270 */
[----:B------:R4:W-:Y:S01]  /*7bc0*/  MUFU.TANH R16, R11 ;  /* 0x0000000b00107308 */ /* 0x0009e20000002400 */
[----:B------:R-:W-:Y:S01]  /*7bd0*/  ISETP.GE.AND P2, PT, R4, R8, PT ;  /* 0x000000080400720c */ /* 0x000fe20003f46270 */
[-C--:B---3--:R-:W-:Y:S01]  /*7be0*/  FFMA.FTZ R5, R2, R68.reuse, R24 ;  /* 0x0000004402057223 */ /* 0x088fe20000010018 */
[----:B------:R-:W-:Y:S01]  /*7bf0*/  FSEL R24, R6, -INF , !P1 ;  /* 0xff80000006187808 */ /* 0x000fe20004800000 */
[----:B------:R-:W-:Y:S01]  /*7c00*/  FFMA.FTZ R6, R2, R68, R47 ;  /* 0x0000004402067223 */ /* 0x000fe2000001002f */
[----:B------:R-:W-:-:S03]  /*7c10*/  ISETP.GE.AND P1, PT, R4, R10, PT ;  /* 0x0000000a0400720c */ /* 0x000fc60003f26270 */
[----:B------:R-:W3:Y:S01]  /*7c20*/  MUFU.TANH R19, R61 ;  /* 0x0000003d00137308 */ /* 0x000ee20000002400 */
[----:B------:R-:W-:Y:S01]  /*7c30*/  FSEL R162, R5, -INF , !P3 ;  /* 0xff80000005a27808 */ /* 0x000fe20005800000 */
[----:B------:R-:W-:Y:S01]  /*7c40*/  FFMA.FTZ R5, R2, R68, R23 ;  /* 0x0000004402057223 */ /* 0x000fe20000010017 */
[----:B------:R-:W-:Y:S01]  /*7c50*/  ISETP.GE.AND P3, PT, R4, R9, PT ;  /* 0x000000090400720c */ /* 0x000fe20003f66270 */
[----:B------:R-:W-:Y:S01]  /*7c60*/  VIADD R2, R0, 0x38 ;  /* 0x0000003800027836 */ /* 0x000fe20000000000 */
[----:B------:R-:W-:Y:S02]  /*7c70*/  I2FP.F32.S32 R4, R4 ;  /* 0x0000000400047245 */ /* 0x000fe40000201400 */
[----:B------:R-:W-:Y:S01]  /*7c80*/  FSEL R79, R6, -INF , !P6 ;  /* 0xff800000064f7808 */ /* 0x000fe20007000000 */
[----:B------:R1:W-:Y:S01]  /*7c90*/  MUFU.TANH R12, R144 ;  /* 0x00000090000c7308 */ /* 0x0003e20000002400 */
[----:B------:R-:W-:Y:S01]  /*7ca0*/  ISETP.GE.AND P6, PT, R3, R7, PT ;  /* 0x000000070300720c */ /* 0x000fe20003fc6270 */
[CC--:B----4-:R-:W-:Y:S01]  /*7cb0*/  FFMA.FTZ R11, R4.reuse, R68.reuse, R21 ;  /* 0x00000044040b7223 */ /* 0x0d0fe20000010015 */
[----:B-----5:R-:W-:-:S04]  /*7cc0*/  FFMA.FTZ R6, R4, R68, R18 ;  /* 0x0000004404067223 */ /* 0x020fc80000010012 */
[----:B------:R-:W-:Y:S01]  /*7cd0*/  FSEL R23, R11, -INF , !P4 ;  /* 0xff8000000b177808 */ /* 0x000fe20006000000 */
[----:B------:R-:W4:Y:S01]  /*7ce0*/  MUFU.TANH R13, R146 ;  /* 0x00000092000d7308 */ /* 0x000f220000002400 */
[----:B------:R-:W-:Y:S01]  /*7cf0*/  FSEL R160, R6, -INF , !P2 ;  /* 0xff80000006a07808 */ /* 0x000fe20005000000 */
[----:B------:R-:W-:Y:S01]  /*7d00*/  FMUL.FTZ R11, R53, UR10 ;  /* 0x0000000a350b7c20 */ /* 0x000fe20008410000 */
[C---:B------:R-:W-:Y:S02]  /*7d10*/  ISETP.GE.AND P4, PT, R3.reuse, R10, PT ;  /* 0x0000000a0300720c */ /* 0x040fe40003f86270 */
[----:B------:R-:W-:-:S03]  /*7d20*/  ISETP.GE.AND P2, PT, R3, R9, PT ;  /* 0x000000090300720c */ /* 0x000fc60003f46270 */
[----:B------:R-:W5:Y:S01]  /*7d30*/  MUFU.TANH R18, R62 ;  /* 0x0000003e00127308 */ /* 0x000f620000002400 */
[----:B-1----:R-:W-:Y:S01]  /*7d40*/  FSEL R144, R5, -INF , !P5 ;  /* 0xff80000005907808 */ /* 0x002fe20006800000 */
[C---:B------:R-:W-:Y:S01]  /*7d50*/  FFMA.FTZ R5, R4.reuse, R68, R14 ;  /* 0x0000004404057223 */ /* 0x040fe2000001000e */
[----:B------:R-:W-:Y:S01]  /*7d60*/  ISETP.GE.AND P5, PT, R3, R8, PT ;  /* 0x000000080300720c */ /* 0x000fe20003fa6270 */
[-C--:B--2---:R-:W-:Y:S01]  /*7d70*/  FFMA.FTZ R4, R4, R68.reuse, R15 ;  /* 0x0000004404047223 */ /* 0x084fe2000001000f */
[----:B------:R-:W-:Y:S01]  /*7d80*/  I2FP.F32.S32 R3, R3 ;  /* 0x0000000300037245 */ /* 0x000fe20000201400 */
[----:B------:R-:W-:Y:S01]  /*7d90*/  FMUL.FTZ R14, R55, UR10 ;  /* 0x0000000a370e7c20 */ /* 0x000fe20008410000 */
[----:B------:R-:W-:Y:S01]  /*7da0*/  FSEL R161, R5, -INF , !P1 ;  /* 0xff80000005a17808 */ /* 0x000fe20004800000 */
[----:B------:R1:W2:Y:S01]  /*7db0*/  MUFU.TANH R15, R11 ;  /* 0x0000000b000f7308 */ /* 0x0002a20000002400 */
        /* <DEDUP_REMOVED lines=8> */
[----:B---3--:R-:W-:Y:S01]  /*7e40*/  FFMA.FTZ R3, R3, R68, R19 ;  /* 0x0000004403037223 */ /* 0x008fe20000010013 */
[C---:B------:R-:W-:Y:S01]  /*7e50*/  ISETP.GE.AND P6, PT, R2.reuse, R10, PT ;  /* 0x0000000a0200720c */ /* 0x040fe20003fc6270 */
[----:B------:R-:W3:Y:S01]  /*7e60*/  MUFU.TANH R14, R14 ;  /* 0x0000000e000e7308 */ /* 0x000ee20000002400 */
[----:B------:R-:W-:Y:S02]  /*7e70*/  ISETP.GE.AND P5, PT, R2, R9, PT ;  /* 0x000000090200720c */ /* 0x000fe40003fa6270 */
[----:B------:R-:W-:-:S02]  /*7e80*/  I2FP.F32.S32 R2, R2 ;  /* 0x0000000200027245 */ /* 0x000fc40000201400 */
[----:B------:R-:W-:Y:S02]  /*7e90*/  FSEL R164, R3, -INF , !P2 ;  /* 0xff80000003a47808 */ /* 0x000fe40005000000 */
[----:B------:R-:W-:Y:S01]  /*7ea0*/  I2FP.F32.S32 R3, R0 ;  /* 0x0000000000037245 */ /* 0x000fe20000201400 */
[CC--:B------:R-:W-:Y:S01]  /*7eb0*/  FFMA.FTZ R4, R2.reuse, R68.reuse, R17 ;  /* 0x0000004402047223 */ /* 0x0c0fe20000010011 */
[CC--:B-1----:R-:W-:Y:S01]  /*7ec0*/  FFMA.FTZ R11, R2.reuse, R68.reuse, R16 ;  /* 0x00000044020b7223 */ /* 0x0c2fe20000010010 */
[-C--:B----4-:R-:W-:Y:S01]  /*7ed0*/  FFMA.FTZ R5, R2, R68.reuse, R13 ;  /* 0x0000004402057223 */ /* 0x090fe2000001000d */
[----:B------:R-:W-:Y:S01]  /*7ee0*/  FSEL R158, R6, -INF , !P4 ;  /* 0xff800000069e7808 */ /* 0x000fe20006000000 */
[----:B------:R-:W1:Y:S01]  /*7ef0*/  MUFU.TANH R13, R145 ;  /* 0x00000091000d7308 */ /* 0x000e620000002400 */
[----:B------:R-:W-:Y:S01]  /*7f00*/  FSEL R69, R4, -INF , !P1 ;  /* 0xff80000004457808 */ /* 0x000fe20004800000 */
[----:B------:R-:W-:Y:S01]  /*7f10*/  FFMA.FTZ R4, R3, R68, R237 ;  /* 0x0000004403047223 */ /* 0x000fe200000100ed */
[----:B------:R-:W-:Y:S01]  /*7f20*/  ISETP.GE.AND P1, PT, R0, R10, PT ;  /* 0x0000000a0000720c */ /* 0x000fe20003f26270 */
[----:B------:R-:W-:Y:S01]  /*7f30*/  FFMA.FTZ R12, R2, R68, R12 ;  /* 0x00000044020c7223 */ /* 0x000fe2000001000c */
[----:B------:R-:W-:Y:S01]  /*7f40*/  FSEL R170, R11, -INF , !P3 ;  /* 0xff8000000baa7808 */ /* 0x000fe20005800000 */
[C---:B------:R-:W-:Y:S01]  /*7f50*/  VIADD R2, R0.reuse, 0x39 ;  /* 0x0000003900027836 */ /* 0x040fe20000000000 */
[C---:B------:R-:W-:Y:S01]  /*7f60*/  ISETP.GE.AND P4, PT, R0.reuse, R7, PT ;  /* 0x000000070000720c */ /* 0x040fe20003f86270 */
[----:B------:R-:W4:Y:S01]  /*7f70*/  MUFU.TANH R6, R147 ;  /* 0x0000009300067308 */ /* 0x000f220000002400 */
[----:B------:R-:W-:-:S02]  /*7f80*/  ISETP.GE.AND P2, PT, R0, R8, PT ;  /* 0x000000080000720c */ /* 0x000fc40003f46270 */
[----:B------:R-:W-:Y:S01]  /*7f90*/  ISETP.GE.AND P3, PT, R0, R9, PT ;  /* 0x000000090000720c */ /* 0x000fe20003f66270 */
[-C--:B------:R-:W-:Y:S01]  /*7fa0*/  FFMA.FTZ R0, R3, R68.reuse, R239 ;  /* 0x0000004403007223 */ /* 0x080fe200000100ef */
[----:B------:R-:W-:Y:S02]  /*7fb0*/  FSEL R20, R4, -INF , !P1 ;  /* 0xff80000004147808 */ /* 0x000fe40004800000 */
[----:B------:R-:W-:Y:S02]  /*7fc0*/  ISETP.GE.AND P1, PT, R226, 0x3, PT ;  /* 0x00000003e200780c */ /* 0x000fe40003f26270 */
[----:B------:R-:W-:Y:S01]  /*7fd0*/  FSEL R168, R5, -INF , !P5 ;  /* 0xff80000005a87808 */ /* 0x000fe20006800000 */
[----:B------:R-:W-:Y:S01]  /*7fe0*/  FFMA.FTZ R5, R3, R68, R238 ;  /* 0x0000004403057223 */ /* 0x000fe200000100ee */
[----:B------:R-:W-:Y:S02]  /*7ff0*/  FSEL R16, R0, -INF , !P4 ;  /* 0xff80000000107808 */ /* 0x000fe40006000000 */
[----:B------:R-:W-:-:S02]  /*8000*/  I2FP.F32.S32 R0, R2 ;  /* 0x0000000200007245 */ /* 0x000fc40000201400 */
[----:B------:R-:W-:Y:S02]  /*8010*/  FSEL R146, R12, -INF , !P6 ;  /* 0xff8000000c927808 */ /* 0x000fe40007000000 */
[----:B------:R-:W-:Y:S01]  /*8020*/  FSEL R17, R5, -INF , !P2 ;  /* 0xff80000005117808 */ /* 0x000fe20005000000 */
[-C--:B-----5:R-:W-:Y:S01]  /*8030*/  FFMA.FTZ R5, R3, R68.reuse, R18 ;  /* 0x0000004403057223 */ /* 0x0a0fe20000010012 */
[----:B------:R-:W-:Y:S01]  /*8040*/  ISETP.GE.AND P6, PT, R2, R7, PT ;  /* 0x000000070200720c */ /* 0x000fe20003fc6270 */
[----:B--2---:R-:W-:Y:S01]  /*8050*/  FFMA.FTZ R4, R0, R68, R15 ;  /* 0x0000004400047223 */ /* 0x004fe2000001000f */
[----:B------:R-:W-:Y:S01]  /*8060*/  ISETP.GE.AND P5, PT, R2, R8, PT ;  /* 0x000000080200720c */ /* 0x000fe20003fa6270 */
[----:B---3--:R-:W-:Y:S01]  /*8070*/  FFMA.FTZ R3, R0, R68, R14 ;  /* 0x0000004400037223 */ /* 0x008fe2000001000e */
[C---:B------:R-:W-:Y:S02]  /*8080*/  ISETP.GE.AND P4, PT, R2.reuse, R10, PT ;  /* 0x0000000a0200720c */ /* 0x040fe40003f86270 */
[----:B------:R-:W-:Y:S01]  /*8090*/  ISETP.GE.AND P2, PT, R2, R9, PT ;  /* 0x000000090200720c */ /* 0x000fe20003f46270 */
[CC--:B-1----:R-:W-:Y:S01]  /*80a0*/  FFMA.FTZ R2, R0.reuse, R68.reuse, R13 ;  /* 0x0000004400027223 */ /* 0x0c2fe2000001000d */
[----:B----4-:R-:W-:Y:S01]  /*80b0*/  FFMA.FTZ R0, R0, R68, R6 ;  /* 0x0000004400007223 */ /* 0x010fe20000010006 */
[----:B------:R-:W-:-:S02]  /*80c0*/  FSEL R21, R5, -INF , !P3 ;  /* 0xff80000005157808 */ /* 0x000fc40005800000 */
[----:B------:R-:W-:Y:S02]  /*80d0*/  FSEL R55, R4, -INF , !P6 ;  /* 0xff80000004377808 */ /* 0x000fe40007000000 */
[----:B------:R-:W-:Y:S02]  /*80e0*/  FSEL R169, R3, -INF , !P5 ;  /* 0xff80000003a97808 */ /* 0x000fe40006800000 */
        /* <DEDUP_REMOVED lines=10> */
[----:B------:R-:W-:-:S04]  /*8190*/  IMAD R2, R2, R210, RZ ;  /* 0x000000d202027224 */ /* 0x000fc800078e02ff */
[----:B------:R-:W-:Y:S01]  /*81a0*/  IMAD R0, R0, R211, R2 ;  /* 0x000000d300007224 */ /* 0x000fe200078e0202 */
[----:B------:R-:W-:Y:S02]  /*81b0*/  LEA R2, P2, R4, R248, 0x6 ;  /* 0x000000f804027211 */ /* 0x000fe400078430ff */
[----:B------:R-:W4:Y:S01]  /*81c0*/  @!P0 LDC.64 R18, c[0x0][0x218] ;  /* 0x00008600ff128b82 */ /* 0x000f220000000a00 */
[----:B------:R-:W-:Y:S01]  /*81d0*/  IMAD.IADD R3, R5, 0x1, R0 ;  /* 0x0000000105037824 */ /* 0x000fe200078e0200 */
[-C--:B------:R-:W-:Y:S02]  /*81e0*/  @!P0 IADD3 R0, P5, R246, R2.reuse, RZ ;  /* 0x00000002f6008210 */ /* 0x080fe40007fbe0ff */
[----:B------:R-:W-:Y:S02]  /*81f0*/  @!P0 LEA R5, P3, R210, R2, 0x5 ;  /* 0x00000002d2058211 */ /* 0x000fe400078628ff */
[----:B------:R-:W-:Y:S02]  /*8200*/  LEA.HI.X R3, R4, R243, R3, 0x6, P2 ;  /* 0x000000f304037211 */ /* 0x000fe400010f3403 */
[----:B-1----:R-:W-:-:S02]  /*8210*/  @!P0 LEA R14, P6, R2, R14, 0x1 ;  /* 0x0000000e020e8211 */ /* 0x002fc400078c08ff */
        /* <DEDUP_REMOVED lines=33> */
.L_x_1357:
[----:B------:R-:W-:Y:S05]  /*8430*/  BSYNC B0 ;  /* 0x0000000000007941 */ /* 0x000fea0003800000 */
.L_x_1356:
[----:B------:R-:W0:Y:S02]  /*8440*/  LDGDEPBAR ;  /* 0x00000000000079af */ /* 0x000e240000000000 */
.L_x_1355:
        /* <DEDUP_REMOVED lines=19> */
[----:B-12---:R-:W1:Y:S01]  /*8580*/  SHFL.BFLY PT, R4, R0, 0x1, 0x1f ;  /* 0x0c201f0000047f89 */ /* 0x006e6200000e0000 */
[----:B------:R-:W-:-:S04]  /*8590*/  FMNMX.FTZ R2, R41, R2, !PT ;  /* 0x0000000229027209 */ /* 0x000fc80007810000 */
[----:B------:R-:W-:-:S04]  /*85a0*/  FMNMX.FTZ R2, R38, R2, !PT ;  /* 0x0000000226027209 */ /* 0x000fc80007810000 */
[----:B------:R-:W-:-:S04]  /*85b0*/  FMNMX.FTZ R2, R36, R2, !PT ;  /* 0x0000000224027209 */ /* 0x000fc80007810000 */
[----:B------:R-:W-:-:S04]  /*85c0*/  FMNMX.FTZ R2, R156, R2, !PT ;  /* 0x000000029c027209 */ /* 0x000fc80007810000 */
[----:B------:R-:W-:-:S04]  /*85d0*/  FMNMX.FTZ R2, R155, R2, !PT ;  /* 0x000000029b027209 */ /* 0x000fc80007810000 */
[----:B------:R-:W-:Y:S02]  /*85e0*/  FMNMX.FTZ R3, R154, R2, !PT ;  /* 0x000000029a037209 */ /* 0x000fe40007810000 */
[----:B------:R-:W-:Y:S02]  /*85f0*/  FMNMX.FTZ R2, R71, R20, !PT ;  /* 0x0000001447027209 */ /* 0x000fe40007810000 */
[----:B-1----:R-:W-:Y:S02]  /*8600*/  FMNMX.FTZ R223, R0, R4, !PT ;  /* 0x0000000400df7209 */ /* 0x002fe40007810000 */
[----:B------:R-:W-:Y:S02]  /*8610*/  FMNMX.FTZ R3, R151, R3, !PT ;  /* 0x0000000397037209 */ /* 0x000fe40007810000 */
[----:B------:R-:W-:Y:S01]  /*8620*/  FMNMX.FTZ R2, R44, R2, !PT ;  /* 0x000000022c027209 */ /* 0x000fe20007810000 */
[C---:B------:R-:W-:Y:S01]  /*8630*/  FMUL.FTZ R0, R223.reuse, UR6 ;  /* 0x00000006df007c20 */ /* 0x040fe20008410000 */
[----:B------:R-:W-:-:S02]  /*8640*/  FSETP.NEU.FTZ.AND P5, PT, R223, -INF , PT ;  /* 0xff800000df00780b */ /* 0x000fc40003fbd000 */
[----:B------:R-:W-:Y:S02]  /*8650*/  FMNMX.FTZ R3, R166, R3, !PT ;  /* 0x00000003a6037209 */ /* 0x000fe40007810000 */
[----:B------:R-:W-:Y:S02]  /*8660*/  FMNMX.FTZ R2, R40, R2, !PT ;  /* 0x0000000228027209 */ /* 0x000fe40007810000 */
[----:B------:R-:W-:Y:S02]  /*8670*/  FSEL R0, R0, RZ, P5 ;  /* 0x000000ff00007208 */ /* 0x000fe40002800000 */
[----:B------:R-:W-:Y:S02]  /*8680*/  FMNMX.FTZ R3, R165, R3, !PT ;  /* 0x00000003a5037209 */ /* 0x000fe40007810000 */
[----:B------:R-:W-:Y:S01]  /*8690*/  FMNMX.FTZ R2, R37, R2, !PT ;  /* 0x0000000225027209 */ /* 0x000fe20007810000 */
[--C-:B------:R-:W-:Y:S01]  /*86a0*/  FFMA.FTZ R4, R16, UR6, -R0.reuse ;  /* 0x0000000610047c23 */ /* 0x100fe20008010800 */
[----:B------:R-:W-:Y:S01]  /*86b0*/  FMNMX.FTZ R3, R163, R3, !PT ;  /* 0x00000003a3037209 */ /* 0x000fe20007810000 */
[----:B------:R-:W-:Y:S01]  /*86c0*/  FFMA.FTZ R5, R31, UR6, -R0 ;  /* 0x000000061f057c23 */ /* 0x000fe20008010800 */
[----:B------:R-:W-:Y:S01]  /*86d0*/  FMNMX.FTZ R2, R35, R2, !PT ;  /* 0x0000000223027209 */ /* 0x000fe20007810000 */
[----:B------:R1:W-:Y:S01]  /*86e0*/  MUFU.EX2 R241, R4 ;  /* 0x0000000400f17308 */ /* 0x0003e20000000800 */
[----:B------:R-:W-:-:S04]  /*86f0*/  FMNMX.FTZ R3, R162, R3, !PT ;  /* 0x00000003a2037209 */ /* 0x000fc80007810000 */
[----:B------:R-:W-:-:S03]  /*8700*/  FMNMX.FTZ R3, R160, R3, !PT ;  /* 0x00000003a0037209 */ /* 0x000fc60007810000 */
[----:B------:R2:W3:Y:S01]  /*8710*/  MUFU.EX2 R240, R5 ;  /* 0x0000000500f07308 */ /* 0x0004e20000000800 */
        /* <DEDUP_REMOVED lines=10> */
[----:B--2---:R-:W-:Y:S01]  /*87c0*/  FMNMX.FTZ R5, R150, R4, !PT ;  /* 0x0000000496057209 */ /* 0x004fe20007810000 */
[----:B------:R-:W-:Y:S01]  /*87d0*/  FFMA.FTZ R3, R33, UR6, -R0 ;  /* 0x0000000621037c23 */ /* 0x000fe20008010800 */
[----:B------:R-:W-:Y:S02]  /*87e0*/  FMNMX.FTZ R4, R39, R11, !PT ;  /* 0x0000000b27047209 */ /* 0x000fe40007810000 */
[----:B------:R-:W-:Y:S02]  /*87f0*/  FMNMX.FTZ R5, R148, R5, !PT ;  /* 0x0000000594057209 */ /* 0x000fe40007810000 */
[----:B---3--:R-:W-:Y:S01]  /*8800*/  F2FP.BF16.F32.PACK_AB R16, R240, R241 ;  /* 0x000000f1f010723e */ /* 0x008fe200000010ff */
[----:B------:R2:W3:Y:S01]  /*8810*/  MUFU.EX2 R238, R3 ;  /* 0x0000000300ee7308 */ /* 0x0004e20000000800 */
[----:B-1----:R-:W-:-:S05]  /*8820*/  FMNMX.FTZ R2, R169, R6, !PT ;  /* 0x00000006a9027209 */ /* 0x002fca0007810000 */
[----:B------:R-:W1:Y:S01]  /*8830*/  SHFL.BFLY PT, R6, R2, 0x2, 0x1f ;  /* 0x0c401f0002067f89 */ /* 0x000e6200000e0000 */
[----:B--2---:R-:W-:Y:S02]  /*8840*/  FMNMX.FTZ R3, R78, R4, !PT ;  /* 0x000000044e037209 */ /* 0x004fe40007810000 */
        /* <DEDUP_REMOVED lines=10> */
[----:B-1----:R-:W-:Y:S01]  /*88f0*/  FMNMX.FTZ R2, R2, R6, !PT ;  /* 0x0000000602027209 */ /* 0x002fe20007810000 */
[----:B--2---:R-:W-:-:S04]  /*8900*/  FFMA.FTZ R5, R30, UR6, -R0 ;  /* 0x000000061e057c23 */ /* 0x004fc80008010800 */
[----:B------:R-:W1:Y:S01]  /*8910*/  SHFL.BFLY PT, R11, R2, 0x1, 0x1f ;  /* 0x0c201f00020b7f89 */ /* 0x000e6200000e0000 */
[----:B------:R2:W-:Y:S02]  /*8920*/  MUFU.EX2 R236, R5 ;  /* 0x0000000500ec7308 */ /* 0x0005e40000000800 */
[----:B--2---:R-:W-:Y:S02]  /*8930*/  FMNMX.FTZ R5, R157, R3, !PT ;  /* 0x000000039d057209 */ /* 0x004fe40007810000 */
[----:B------:R-:W-:Y:S01]  /*8940*/  FMNMX.FTZ R3, R146, R4, !PT ;  /* 0x0000000492037209 */ /* 0x000fe20007810000 */
[----:B------:R-:W-:Y:S01]  /*8950*/  FFMA.FTZ R4, R29, UR6, -R0 ;  /* 0x000000061d047c23 */ /* 0x000fe20008010800 */
[----:B------:R-:W-:Y:S02]  /*8960*/  FMNMX.FTZ R5, R152, R5, !PT ;  /* 0x0000000598057209 */ /* 0x000fe40007810000 */
[----:B------:R-:W-:Y:S01]  /*8970*/  FMNMX.FTZ R3, R145, R3, !PT ;  /* 0x0000000391037209 */ /* 0x000fe20007810000 */
[----:B------:R2:W-:Y:S01]  /*8980*/  MUFU.EX2 R234, R4 ;  /* 0x0000000400ea7308 */ /* 0x0005e20000000800 */
[----:B------:R-:W-:-:S02]  /*8990*/  FMNMX.FTZ R5, R153, R5, !PT ;  /* 0x0000000599057209 */ /* 0x000fc40007810000 */
[----:B-1----:R-:W-:Y:S01]  /*89a0*/  FMNMX.FTZ R222, R2, R11, !PT ;  /* 0x0000000b02de7209 */ /* 0x002fe20007810000 */
[----:B------:R-:W1:Y:S01]  /*89b0*/  SHFL.BFLY PT, R6, R3, 0x2, 0x1f ;  /* 0x0c401f0003067f89 */ /* 0x000e6200000e0000 */
[----:B------:R-:W-:Y:S01]  /*89c0*/  FMNMX.FTZ R5, R144, R5, !PT ;  /* 0x0000000590057209 */ /* 0x000fe20007810000 */
[--C-:B------:R-:W-:Y:S01]  /*89d0*/  FFMA.FTZ R2, R24, UR6, -R0.reuse ;  /* 0x0000000618027c23 */ /* 0x100fe20008010800 */
[----:B------:R-:W-:Y:S02]  /*89e0*/  FSETP.NEU.FTZ.AND P4, PT, R222, -INF , PT ;  /* 0xff800000de00780b */ /* 0x000fe40003f9d000 */
[----:B------:R-:W-:Y:S01]  /*89f0*/  FMNMX.FTZ R5, R167, R5, !PT ;  /* 0x00000005a7057209 */ /* 0x000fe20007810000 */
[----:B------:R3:W-:Y:S03]  /*8a00*/  MUFU.EX2 R217, R2 ;  /* 0x0000000200d97308 */ /* 0x0007e60000000800 */
[----:B------:R-:W-:Y:S01]  /*8a10*/  FMNMX.FTZ R5, R164, R5, !PT ;  /* 0x00000005a4057209 */ /* 0x000fe20007810000 */
[----:B--2---:R-:W-:-:S03]  /*8a20*/  FFMA.FTZ R4, R28, UR6, -R0 ;  /* 0x000000061c047c23 */ /* 0x004fc60008010800 */
[----:B------:R-:W-:Y:S01]  /*8a30*/  FMNMX.FTZ R5, R168, R5, !PT ;  /* 0x00000005a8057209 */ /* 0x000fe20007810000 */
[----:B------:R-:W-:Y:S01]  /*8a40*/  LDSM.16.MT88.4 R28, [R197+0x6800] ;  /* 0x00680000c51c783b */ /* 0x000fe20000004200 */
[----:B------:R2:W-:Y:S02]  /*8a50*/  MUFU.EX2 R232, R4 ;  /* 0x0000000400e87308 */ /* 0x0005e40000000800 */
[----:B------:R-:W-:Y:S01]  /*8a60*/  FMNMX.FTZ R5, R147, R5, !PT ;  /* 0x0000000593057209 */ /* 0x000fe20007810000 */
[----:B---3--:R-:W-:Y:S01]  /*8a70*/  FFMA.FTZ R2, R23, UR6, -R0 ;  /* 0x0000000617027c23 */ /* 0x008fe20008010800 */
[----:B-1----:R-:W-:-:S03]  /*8a80*/  FMNMX.FTZ R3, R3, R6, !PT ;  /* 0x0000000603037209 */ /* 0x002fc60007810000 */
[----:B------:R-:W-:Y:S01]  /*8a90*/  SHFL.BFLY PT, R6, R5, 0x2, 0x1f ;  /* 0x0c401f0005067f89 */ /* 0x000fe200000e0000 */
[----:B------:R1:W-:Y:S03]  /*8aa0*/  MUFU.EX2 R233, R2 ;  /* 0x0000000200e97308 */ /* 0x0003e60000000800 */
[----:B------:R-:W3:Y:S01]  /*8ab0*/  SHFL.BFLY PT, R11, R3, 0x1, 0x1f ;  /* 0x0c201f00030b7f89 */ /* 0x000ee200000e0000 */
[----:B--2---:R-:W-:-:S04]  /*8ac0*/  FFMA.FTZ R4, R27, UR6, -R0 ;  /* 0x000000061b047c23 */ /* 0x004fc80008010800 */
[----:B------:R2:W-:Y:S01]  /*8ad0*/  MUFU.EX2 R231, R4 ;  /* 0x0000000400e77308 */ /* 0x0005e20000000800 */
[----:B-1----:R-:W-:-:S07]  /*8ae0*/  FFMA.FTZ R2, R22, UR6, -R0 ;  /* 0x0000000616027c23 */ /* 0x002fce0008010800 */
[----:B------:R-:W-:Y:S01]  /*8af0*/  MUFU.EX2 R235, R2 ;  /* 0x0000000200eb7308 */ /* 0x000fe20000000800 */
[----:B---3--:R-:W-:Y:S01]  /*8b00*/  FMNMX.FTZ R221, R3, R11, !PT ;  /* 0x0000000b03dd7209 */ /* 0x008fe20007810000 */
[----:B--2---:R-:W-:-:S03]  /*8b10*/  FFMA.FTZ R4, R26, UR6, -R0 ;  /* 0x000000061a047c23 */ /* 0x004fc60008010800 */
[----:B------:R-:W-:-:S03]  /*8b20*/  FSETP.NEU.FTZ.AND P3, PT, R221, -INF , PT ;  /* 0xff800000dd00780b */ /* 0x000fc60003f7d000 */
[----:B------:R1:W-:Y:S01]  /*8b30*/  MUFU.EX2 R219, R4 ;  /* 0x0000000400db7308 */ /* 0x0003e20000000800 */
[----:B------:R-:W-:-:S05]  /*8b40*/  FMUL.FTZ R3, R221, UR6 ;  /* 0x00000006dd037c20 */ /* 0x000fca0008410000 */
[----:B------:R-:W-:Y:S01]  /*8b50*/  FSEL R3, R3, RZ, P3 ;  /* 0x000000ff03037208 */ /* 0x000fe20001800000 */
[----:B-1----:R-:W-:Y:S02]  /*8b60*/  FFMA.FTZ R4, R25, UR6, -R0 ;  /* 0x0000000619047c23 */ /* 0x002fe40008010800 */
[----:B------:R-:W-:Y:S02]  /*8b70*/  LDSM.16.MT88.4 R24, [R200+0x6000] ;  /* 0x00600000c818783b */ /* 0x000fe40000004200 */
[----:B------:R1:W-:Y:S02]  /*8b80*/  MUFU.EX2 R218, R4 ;  /* 0x0000000400da7308 */ /* 0x0003e40000000800 */
[----:B-1----:R-:W-:-:S05]  /*8b90*/  FMUL.FTZ R4, R222, UR6 ;  /* 0x00000006de047c20 */ /* 0x002fca0008410000 */
[----:B------:R-:W-:-:S05]  /*8ba0*/  FSEL R4, R4, RZ, P4 ;  /* 0x000000ff04047208 */ /* 0x000fca0002000000 */
[----:B------:R-:W-:-:S04]  /*8bb0*/  FFMA.FTZ R2, R17, UR6, -R4 ;  /* 0x0000000611027c23 */ /* 0x000fc80008010804 */
[----:B------:R1:W-:Y:S02]  /*8bc0*/  MUFU.EX2 R215, R2 ;  /* 0x0000000200d77308 */ /* 0x0003e40000000800 */
[----:B-1----:R-:W-:Y:S01]  /*8bd0*/  FMNMX.FTZ R2, R5, R6, !PT ;  /* 0x0000000605027209 */ /* 0x002fe20007810000 */
[----:B------:R-:W-:-:S04]  /*8be0*/  FFMA.FTZ R5, R41, UR6, -R4 ;  /* 0x0000000629057c23 */ /* 0x000fc80008010804 */
[----:B------:R-:W1:Y:S01]  /*8bf0*/  SHFL.BFLY PT, R6, R2, 0x1, 0x1f ;  /* 0x0c201f0002067f89 */ /* 0x000e6200000e0000 */
[----:B------:R2:W3:Y:S02]  /*8c00*/  MUFU.EX2 R213, R5 ;  /* 0x0000000500d57308 */ /* 0x0004e40000000800 */
[----:B--2---:R-:W-:Y:S01]  /*8c10*/  FFMA.FTZ R5, R38, UR6, -R4 ;  /* 0x0000000626057c23 */ /* 0x004fe20008010804 */
[----:B---3--:R-:W-:-:S05]  /*8c20*/  F2FP.BF16.F32.PACK_AB R17, R213, R215 ;  /* 0x000000d7d511723e */ /* 0x008fca00000010ff */
[----:B------:R2:W-:Y:S01]  /*8c30*/  MUFU.EX2 R214, R5 ;  /* 0x0000000500d67308 */ /* 0x0005e20000000800 */
[----:B-1----:R-:W-:Y:S01]  /*8c40*/  FMNMX.FTZ R220, R2, R6, !PT ;  /* 0x0000000602dc7209 */ /* 0x002fe20007810000 */
[----:B------:R-:W-:Y:S01]  /*8c50*/  FFMA.FTZ R2, R40, UR6, -R3 ;  /* 0x0000000628027c23 */ /* 0x000fe20008010803 */
[----:B------:R-:W-:Y:S02]  /*8c60*/  FSEL R6, R221, RZ, P3 ;  /* 0x000000ffdd067208 */ /* 0x000fe40001800000 */
[----:B------:R-:W-:-:S03]  /*8c70*/  FSETP.NEU.FTZ.AND P2, PT, R220, -INF , PT ;  /* 0xff800000dc00780b */ /* 0x000fc60003f5d000 */
[----:B------:R1:W-:Y:S01]  /*8c80*/  MUFU.EX2 R193, R2 ;  /* 0x0000000200c17308 */ /* 0x0003e20000000800 */
[----:B------:R-:W-:-:S04]  /*8c90*/  FADD.FTZ R6, R71, -R6 ;  /* 0x8000000647067221 */ /* 0x000fc80000010000 */
[----:B------:R-:W-:Y:S01]  /*8ca0*/  FMUL.FTZ R6, R6, UR6 ;  /* 0x0000000606067c20 */ /* 0x000fe20008410000 */
[----:B--2---:R-:W-:-:S03]  /*8cb0*/  FFMA.FTZ R5, R36, UR6, -R4 ;  /* 0x0000000624057c23 */ /* 0x004fc60008010804 */
[----:B------:R2:W3:Y:S01]  /*8cc0*/  MUFU.EX2 R54, R6 ;  /* 0x0000000600367308 */ /* 0x0004e20000000800 */
[----:B-1----:R-:W-:-:S07]  /*8cd0*/  FMUL.FTZ R2, R220, UR6 ;  /* 0x00000006dc027c20 */ /* 0x002fce0008410000 */
[----:B------:R1:W4:Y:S01]  /*8ce0*/  MUFU.EX2 R216, R5 ;  /* 0x0000000500d87308 */ /* 0x0003220000000800 */
[----:B------:R-:W-:-:S05]  /*8cf0*/  FSEL R2, R2, RZ, P2 ;  /* 0x000000ff02027208 */ /* 0x000fca0001000000 */
[----:B------:R-:W-:Y:S01]  /*8d00*/  FFMA.FTZ R11, R39, UR6, -R2 ;  /* 0x00000006270b7c23 */ /* 0x000fe20008010802 */
[----:B--2---:R-:W-:Y:S01]  /*8d10*/  FSEL R6, R223, RZ, P5 ;  /* 0x000000ffdf067208 */ /* 0x004fe20002800000 */
[-C--:B---3--:R-:W-:Y:S01]  /*8d20*/  FMUL.FTZ R80, R80, R54.reuse ;  /* 0x0000003650507220 */ /* 0x088fe20000410000 */
[-C--:B------:R-:W-:Y:S01]  /*8d30*/  FMUL.FTZ R81, R81, R54.reuse ;  /* 0x0000003651517220 */ /* 0x080fe20000410000 */
[----:B------:R-:W-:Y:S01]  /*8d40*/  MUFU.EX2 R190, R11 ;  /* 0x0000000b00be7308 */ /* 0x000fe20000000800 */
[-C--:B------:R-:W-:Y:S01]  /*8d50*/  FMUL.FTZ R92, R92, R54.reuse ;  /* 0x000000365c5c7220 */ /* 0x080fe20000410000 */
[----:B------:R-:W-:Y:S01]  /*8d60*/  FADD.FTZ R6, R73, -R6 ;  /* 0x8000000649067221 */ /* 0x000fe20000010000 */
[----:B------:R-:W-:Y:S01]  /*8d70*/  FMUL.FTZ R93, R93, R54 ;  /* 0x000000365d5d7220 */ /* 0x000fe20000410000 */
[--C-:B-1----:R-:W-:Y:S01]  /*8d80*/  FFMA.FTZ R5, R20, UR6, -R3.reuse ;  /* 0x0000000614057c23 */ /* 0x102fe20008010803 */
[----:B----4-:R-:W-:Y:S01]  /*8d90*/  F2FP.BF16.F32.PACK_AB R19, R216, R214 ;  /* 0x000000d6d813723e */ /* 0x010fe200000010ff */
[----:B------:R-:W-:Y:S01]  /*8da0*/  FMUL.FTZ R6, R6, UR6 ;  /* 0x0000000606067c20 */ /* 0x000fe20008410000 */
        /* <DEDUP_REMOVED lines=9> */
[----:B------:R-:W2:Y:S01]  /*8e40*/  MUFU.EX2 R52, R6 ;  /* 0x0000000600347308 */ /* 0x000ea20000000800 */
[-C--:B------:R-:W-:Y:S01]  /*8e50*/  FMUL.FTZ R116, R116, R54.reuse ;  /* 0x0000003674747220 */ /* 0x080fe20000410000 */
[-C--:B------:R-:W-:Y:S01]  /*8e60*/  FMUL.FTZ R117, R117, R54.reuse ;  /* 0x0000003675757220 */ /* 0x080fe20000410000 */
[-C--:B------:R-:W-:Y:S01]  /*8e70*/  FMUL.FTZ R124, R124, R54.reuse ;  /* 0x000000367c7c7220 */ /* 0x080fe20000410000 */
[----:B------:R-:W-:Y:S01]  /*8e80*/  FMUL.FTZ R125, R125, R54 ;  /* 0x000000367d7d7220 */ /* 0x000fe20000410000 */
[----:B-1----:R-:W-:-:S04]  /*8e90*/  FFMA.FTZ R5, R44, UR6, -R3 ;  /* 0x000000062c057c23 */ /* 0x002fc80008010803 */
[----:B------:R1:W3:Y:S01]  /*8ea0*/  MUFU.EX2 R194, R5 ;  /* 0x0000000500c27308 */ /* 0x0002e20000000800 */
        /* <DEDUP_REMOVED lines=9> */
[-C--:B------:R-:W-:Y:S01]  /*8f40*/  FMUL.FTZ R96, R96, R52.reuse ;  /* 0x0000003460607220 */ /* 0x080fe20000410000 */
[-C--:B------:R-:W-:Y:S01]  /*8f50*/  FMUL.FTZ R97, R97, R52.reuse ;  /* 0x0000003461617220 */ /* 0x080fe20000410000 */
[----:B------:R-:W-:Y:S01]  /*8f60*/  FMUL.FTZ R104, R104, R52 ;  /* 0x0000003468687220 */ /* 0x000fe20000410000 */
[----:B------:R-:W-:Y:S01]  /*8f70*/  MUFU.EX2 R180, R6 ;  /* 0x0000000600b47308 */ /* 0x000fe20000000800 */
[--C-:B-1----:R-:W-:Y:S01]  /*8f80*/  FFMA.FTZ R5, R37, UR6, -R3.reuse ;  /* 0x0000000625057c23 */ /* 0x102fe20008010803 */
[----:B---3--:R-:W-:Y:S01]  /*8f90*/  F2FP.BF16.F32.PACK_AB R12, R194, R192 ;  /* 0x000000c0c20c723e */ /* 0x008fe200000010ff */
[-C--:B------:R-:W-:Y:S01]  /*8fa0*/  FMUL.FTZ R105, R105, R52.reuse ;  /* 0x0000003469697220 */ /* 0x080fe20000410000 */
[-C--:B------:R-:W-:Y:S01]  /*8fb0*/  FMUL.FTZ R112, R112, R52.reuse ;  /* 0x0000003470707220 */ /* 0x080fe20000410000 */
[-C--:B------:R-:W-:Y:S01]  /*8fc0*/  FMUL.FTZ R113, R113, R52.reuse ;  /* 0x0000003471717220 */ /* 0x080fe20000410000 */
[-C--:B------:R-:W-:Y:S01]  /*8fd0*/  FMUL.FTZ R120, R120, R52.reuse ;  /* 0x0000003478787220 */ /* 0x080fe20000410000 */
[----:B------:R-:W-:Y:S01]  /*8fe0*/  FMUL.FTZ R121, R121, R52 ;  /* 0x0000003479797220 */ /* 0x000fe20000410000 */
[----:B------:R1:W2:Y:S01]  /*8ff0*/  MUFU.EX2 R195, R5 ;  /* 0x0000000500c37308 */ /* 0x0002a20000000800 */
[----:B------:R-:W-:Y:S01]  /*9000*/  LDSM.16.MT88.4 R36, [R198+0x6800] ;  /* 0x00680000c624783b */ /* 0x000fe20000004200 */
[----:B-1----:R-:W-:Y:S01]  /*9010*/  FFMA.FTZ R5, R35, UR6, -R3 ;  /* 0x0000000623057c23 */ /* 0x002fe20008010803 */
[----:B--2---:R-:W-:-:S02]  /*9020*/  F2FP.BF16.F32.PACK_AB R14, R195, R193 ;  /* 0x000000c1c30e723e */ /* 0x004fc400000010ff */
[----:B------:R-:W-:Y:S03]  /*9030*/  LDSM.16.MT88.4 R32, [R198+0x6000] ;  /* 0x00600000c620783b */ /* 0x000fe60000004200 */
[----:B------:R1:W-:Y:S02]  /*9040*/  MUFU.EX2 R212, R5 ;  /* 0x0000000500d47308 */ /* 0x0003e40000000800 */
[--C-:B-1----:R-:W-:Y:S02]  /*9050*/  FFMA.FTZ R5, R21, UR6, -R2.reuse ;  /* 0x0000000615057c23 */ /* 0x102fe40008010802 */
[----:B------:R-:W1:Y:S04]  /*9060*/  LDSM.16.MT88.4 R20, [R197+0x6000] ;  /* 0x00600000c514783b */ /* 0x000e680000004200 */
[----:B------:R2:W-:Y:S02]  /*9070*/  MUFU.EX2 R187, R5 ;  /* 0x0000000500bb7308 */ /* 0x0005e40000000800 */
[----:B--2---:R-:W-:-:S06]  /*9080*/  FFMA.FTZ R5, R45, UR6, -R2 ;  /* 0x000000062d057c23 */ /* 0x004fcc0008010802 */
[----:B------:R2:W3:Y:S02]  /*9090*/  MUFU.EX2 R189, R5 ;  /* 0x0000000500bd7308 */ /* 0x0004e40000000800 */
[----:B--2---:R-:W-:Y:S01]  /*90a0*/  FFMA.FTZ R5, R42, UR6, -R2 ;  /* 0x000000062a057c23 */ /* 0x004fe20008010802 */
[----:B---3--:R-:W-:-:S05]  /*90b0*/  F2FP.BF16.F32.PACK_AB R13, R189, R187 ;  /* 0x000000bbbd0d723e */ /* 0x008fca00000010ff */
[----:B------:R2:W3:Y:S02]  /*90c0*/  MUFU.EX2 R191, R5 ;  /* 0x0000000500bf7308 */ /* 0x0004e40000000800 */
[----:B--2---:R-:W-:Y:S02]  /*90d0*/  FSEL R5, R220, RZ, P2 ;  /* 0x000000ffdc057208 */ /* 0x004fe40001000000 */
[----:B---3--:R-:W-:-:S03]  /*90e0*/  F2FP.BF16.F32.PACK_AB R15, R190, R191 ;  /* 0x000000bfbe0f723e */ /* 0x008fc600000010ff */
[----:B------:R-:W-:-:S04]  /*90f0*/  FADD.FTZ R5, R70, -R5 ;  /* 0x8000000546057221 */ /* 0x000fc80000010000 */
[----:B------:R-:W-:-:S04]  /*9100*/  FMUL.FTZ R5, R5, UR6 ;  /* 0x0000000605057c20 */ /* 0x000fc80008410000 */
[----:B------:R2:W3:Y:S02]  /*9110*/  MUFU.EX2 R53, R5 ;  /* 0x0000000500357308 */ /* 0x0004e40000000800 */
[----:B--2---:R-:W-:Y:S01]  /*9120*/  FFMA.FTZ R5, R43, UR6, -R3 ;  /* 0x000000062b057c23 */ /* 0x004fe20008010803 */
[-C--:B---3--:R-:W-:Y:S01]  /*9130*/  FMUL.FTZ R82, R82, R53.reuse ;  /* 0x0000003552527220 */ /* 0x088fe20000410000 */
[----:B------:R-:W2:Y:S01]  /*9140*/  LDSM.16.MT88.4 R40, [R199+0x6000] ;  /* 0x00600000c728783b */ /* 0x000ea20000004200 */
[----:B------:R-:W-:-:S03]  /*9150*/  FMUL.FTZ R83, R83, R53 ;  /* 0x0000003553537220 */ /* 0x000fc60000410000 */
[----:B------:R3:W-:Y:S01]  /*9160*/  MUFU.EX2 R188, R5 ;  /* 0x0000000500bc7308 */ /* 0x0007e20000000800 */
[-C--:B------:R-:W-:Y:S01]  /*9170*/  FMUL.FTZ R94, R94, R53.reuse ;  /* 0x000000355e5e7220 */ /* 0x080fe20000410000 */
[-C--:B------:R-:W-:Y:S01]  /*9180*/  FMUL.FTZ R95, R95, R53.reuse ;  /* 0x000000355f5f7220 */ /* 0x080fe20000410000 */
[-C--:B------:R-:W-:Y:S01]  /*9190*/  FMUL.FTZ R134, R134, R53.reuse ;  /* 0x0000003586867220 */ /* 0x080fe20000410000 */
[-C--:B------:R-:W-:Y:S01]  /*91a0*/  FMUL.FTZ R135, R135, R53.reuse ;  /* 0x0000003587877220 */ /* 0x080fe20000410000 */
[-C--:B------:R-:W-:Y:S01]  /*91b0*/  FMUL.FTZ R142, R142, R53.reuse ;  /* 0x000000358e8e7220 */ /* 0x080fe20000410000 */
[C---:B-1----:R-:W-:Y:S01]  /*91c0*/  HMMA.16816.F32.BF16 R48, R12.reuse, R20, R80 ;  /* 0x000000140c30723c */ /* 0x042fe20000041850 */
        /* <DEDUP_REMOVED lines=9> */
[----:B------:R-:W-:Y:S01]  /*9260*/  FMUL.FTZ R127, R127, R53 ;  /* 0x000000357f7f7220 */ /* 0x000fe20000410000 */
[----:B---3--:R-:W-:Y:S01]  /*9270*/  FSEL R5, R222, RZ, P4 ;  /* 0x000000ffde057208 */ /* 0x008fe20002000000 */
[----:B------:R-:W-:Y:S04]  /*9280*/  HMMA.16816.F32.BF16 R100, R12, R24, R100 ;  /* 0x000000180c64723c */ /* 0x000fe80000041864 */
[----:B------:R-:W-:-:S02]  /*9290*/  FADD.FTZ R5, R72, -R5 ;  /* 0x8000000548057221 */ /* 0x000fc40000010000 */
[----:B------:R-:W-:Y:S02]  /*92a0*/  HMMA.16816.F32.BF16 R108, R12, R26, R108 ;  /* 0x0000001a0c6c723c */ /* 0x000fe4000004186c */
[----:B------:R-:W-:-:S04]  /*92b0*/  FMUL.FTZ R5, R5, UR6 ;  /* 0x0000000605057c20 */ /* 0x000fc80008410000 */
[----:B------:R1:W3:Y:S01]  /*92c0*/  MUFU.EX2 R11, R5 ;  /* 0x00000005000b7308 */ /* 0x0002e20000000800 */
[C---:B------:R-:W-:Y:S06]  /*92d0*/  HMMA.16816.F32.BF16 R116, R12.reuse, R32, R116 ;  /* 0x000000200c74723c */ /* 0x040fec0000041874 */
[C---:B------:R-:W-:Y:S06]  /*92e0*/  HMMA.16816.F32.BF16 R124, R12.reuse, R34, R124 ;  /* 0x000000220c7c723c */ /* 0x040fec000004187c */
[----:B--2---:R-:W-:Y:S01]  /*92f0*/  HMMA.16816.F32.BF16 R60, R12, R40, R132 ;  /* 0x000000280c3c723c */ /* 0x004fe20000041884 */
[--C-:B-1----:R-:W-:Y:S01]  /*9300*/  FFMA.FTZ R5, R64, UR6, -R3.reuse ;  /* 0x0000000640057c23 */ /* 0x102fe20008010803 */
[-C--:B---3--:R-:W-:Y:S01]  /*9310*/  FMUL.FTZ R86, R86, R11.reuse ;  /* 0x0000000b56567220 */ /* 0x088fe20000410000 */
[-C--:B------:R-:W-:Y:S01]  /*9320*/  FMUL.FTZ R87, R87, R11.reuse ;  /* 0x0000000b57577220 */ /* 0x080fe20000410000 */
[-C--:B------:R-:W-:Y:S01]  /*9330*/  FMUL.FTZ R90, R90, R11.reuse ;  /* 0x0000000b5a5a7220 */ /* 0x080fe20000410000 */
[----:B------:R1:W-:Y:S01]  /*9340*/  MUFU.EX2 R186, R5 ;  /* 0x0000000500ba7308 */ /* 0x0003e20000000800 */
        /* <DEDUP_REMOVED lines=11> */
[----:B------:R-:W2:Y:S01]  /*9400*/  LDSM.16.MT88.4 R20, [R199+0x6800] ;  /* 0x00680000c714783b */ /* 0x000ea20000004200 */
[-C--:B------:R-:W-:Y:S01]  /*9410*/  FMUL.FTZ R114, R114, R11.reuse ;  /* 0x0000000b72727220 */ /* 0x080fe20000410000 */
[-C--:B------:R-:W-:Y:S01]  /*9420*/  FMUL.FTZ R115, R115, R11.reuse ;  /* 0x0000000b73737220 */ /* 0x080fe20000410000 */
[-C--:B------:R-:W-:Y:S01]  /*9430*/  FMUL.FTZ R122, R122, R11.reuse ;  /* 0x0000000b7a7a7220 */ /* 0x080fe20000410000 */
[----:B------:R-:W-:Y:S01]  /*9440*/  FMUL.FTZ R123, R123, R11 ;  /* 0x0000000b7b7b7220 */ /* 0x000fe20000410000 */
[----:B-1----:R-:W-:Y:S01]  /*9450*/  FFMA.FTZ R5, R74, UR6, -R3 ;  /* 0x000000064a057c23 */ /* 0x002fe20008010803 */
[----:B------:R-:W-:Y:S01]  /*9460*/  HMMA.16816.F32.BF16 R56, R12, R42, R140 ;  /* 0x0000002a0c38723c */ /* 0x000fe2000004188c */
[----:B------:R-:W-:Y:S02]  /*9470*/  LDSM.16.MT88.4 R88, [R197+0x7800] ;  /* 0x00780000c558783b */ /* 0x000fe40000004200 */
[----:B------:R1:W3:Y:S03]  /*9480*/  MUFU.EX2 R185, R5 ;  /* 0x0000000500b97308 */ /* 0x0002e60000000800 */
[----:B------:R-:W-:Y:S01]  /*9490*/  HMMA.16816.F32.BF16 R128, R16, R40, R128 ;  /* 0x000000281080723c */ /* 0x000fe20000041880 */
[----:B------:R-:W-:-:S05]  /*94a0*/  F2FP.BF16.F32.PACK_AB R12, R188, R212 ;  /* 0x000000d4bc0c723e */ /* 0x000fca00000010ff */
[C---:B------:R-:W-:Y:S06]  /*94b0*/  HMMA.16816.F32.BF16 R136, R16.reuse, R42, R136 ;  /* 0x0000002a1088723c */ /* 0x040fec0000041888 */
[----:B------:R-:W-:Y:S01]  /*94c0*/  HMMA.16816.F32.BF16 R96, R16, R24, R96 ;  /* 0x000000181060723c */ /* 0x000fe20000041860 */
[----:B-1----:R-:W-:Y:S01]  /*94d0*/  FFMA.FTZ R5, R78, UR6, -R2 ;  /* 0x000000064e057c23 */ /* 0x002fe20008010802 */
[----:B---3--:R-:W-:-:S03]  /*94e0*/  F2FP.BF16.F32.PACK_AB R14, R185, R186 ;  /* 0x000000bab90e723e */ /* 0x008fc600000010ff */
[----:B------:R1:W-:Y:S01]  /*94f0*/  MUFU.EX2 R182, R5 ;  /* 0x0000000500b67308 */ /* 0x0003e20000000800 */
[C---:B------:R-:W-:Y:S01]  /*9500*/  HMMA.16816.F32.BF16 R104, R16.reuse, R26, R104 ;  /* 0x0000001a1068723c */ /* 0x040fe20000041868 */
[----:B------:R-:W3:Y:S05]  /*9510*/  LDSM.16.MT88.4 R24, [R200+0x6800] ;  /* 0x00680000c818783b */ /* 0x000eea0000004200 */
[C---:B------:R-:W-:Y:S06]  /*9520*/  HMMA.16816.F32.BF16 R112, R16.reuse, R32, R112 ;  /* 0x000000201070723c */ /* 0x040fec0000041870 */
[----:B------:R-:W-:Y:S01]  /*9530*/  HMMA.16816.F32.BF16 R120, R16, R34, R120 ;  /* 0x000000221078723c */ /* 0x000fe20000041878 */
[----:B------:R-:W-:Y:S01]  /*9540*/  LDSM.16.MT88.4 R32, [R200+0x7000] ;  /* 0x00700000c820783b */ /* 0x000fe20000004200 */
[----:B-1----:R-:W-:-:S05]  /*9550*/  FFMA.FTZ R5, R75, UR6, -R2 ;  /* 0x000000064b057c23 */ /* 0x002fca0008010802 */
[----:B------:R-:W-:Y:S01]  /*9560*/  F2FP.BF16.F32.PACK_AB R16, R236, R237 ;  /* 0x000000edec10723e */ /* 0x000fe200000010ff */
[----:B------:R1:W4:Y:S01]  /*9570*/  MUFU.EX2 R181, R5 ;  /* 0x0000000500b57308 */ /* 0x0003220000000800 */
[----:B------:R-:W-:Y:S01]  /*9580*/  F2FP.BF16.F32.PACK_AB R18, R232, R234 ;  /* 0x000000eae812723e */ /* 0x000fe200000010ff */
[----:B-1----:R-:W-:Y:S01]  /*9590*/  FFMA.FTZ R5, R77, UR6, -R2 ;  /* 0x000000064d057c23 */ /* 0x002fe20008010802 */
[----:B----4-:R-:W-:-:S05]  /*95a0*/  F2FP.BF16.F32.PACK_AB R13, R181, R182 ;  /* 0x000000b6b50d723e */ /* 0x010fca00000010ff */
[----:B------:R1:W4:Y:S02]  /*95b0*/  MUFU.EX2 R179, R5 ;  /* 0x0000000500b37308 */ /* 0x0003240000000800 */
[--C-:B-1----:R-:W-:Y:S01]  /*95c0*/  FFMA.FTZ R5, R69, UR6, -R0.reuse ;  /* 0x0000000645057c23 */ /* 0x102fe20008010800 */
[----:B------:R-:W-:Y:S01]  /*95d0*/  FFMA.FTZ R0, R55, UR6, -R0 ;  /* 0x0000000637007c23 */ /* 0x000fe20008010800 */
[----:B----4-:R-:W-:-:S04]  /*95e0*/  F2FP.BF16.F32.PACK_AB R15, R179, R180 ;  /* 0x000000b4b30f723e */ /* 0x010fc800000010ff */
[----:B------:R-:W-:Y:S03]  /*95f0*/  MUFU.EX2 R184, R5 ;  /* 0x0000000500b87308 */ /* 0x000fe60000000800 */
[C---:B--2---:R-:W-:Y:S05]  /*9600*/  HMMA.16816.F32.BF16 R60, R12.reuse, R20, R60 ;  /* 0x000000140c3c723c */ /* 0x044fea000004183c */
[----:B------:R1:W-:Y:S01]  /*9610*/  MUFU.EX2 R183, R0 ;  /* 0x0000000000b77308 */ /* 0x0003e20000000800 */
[C---:B------:R-:W-:Y:S06]  /*9620*/  HMMA.16816.F32.BF16 R56, R12.reuse, R22, R56 ;  /* 0x000000160c38723c */ /* 0x040fec0000041838 */
[C---:B------:R-:W-:Y:S06]  /*9630*/  HMMA.16816.F32.BF16 R48, R12.reuse, R28, R48 ;  /* 0x0000001c0c30723c */ /* 0x040fec0000041830 */
[----:B------:R-:W-:Y:S01]  /*9640*/  HMMA.16816.F32.BF16 R44, R12, R30, R44 ;  /* 0x0000001e0c2c723c */ /* 0x000fe2000004182c */
[----:B-1----:R-:W-:-:S04]  /*9650*/  FFMA.FTZ R0, R156, UR6, -R4 ;  /* 0x000000069c007c23 */ /* 0x002fc80008010804 */
[----:B------:R1:W-:Y:S01]  /*9660*/  MUFU.EX2 R178, R0 ;  /* 0x0000000000b27308 */ /* 0x0003e20000000800 */
[C---:B---3--:R-:W-:Y:S06]  /*9670*/  HMMA.16816.F32.BF16 R40, R12.reuse, R24, R100 ;  /* 0x000000180c28723c */ /* 0x048fec0000041864 */
        /* <DEDUP_REMOVED lines=26> */
[----:B------:R-:W-:Y:S01]  /*9820*/  LDSM.16.MT88.4 R120, [R198+0x7800] ;  /* 0x00780000c678783b */ /* 0x000fe20000004200 */
[----:B------:R1:W-:Y:S02]  /*9830*/  MUFU.EX2 R172, R0 ;  /* 0x0000000000ac7308 */ /* 0x0003e40000000800 */
[----:B-1----:R-:W-:Y:S02]  /*9840*/  FFMA.FTZ R0, R79, UR6, -R3 ;  /* 0x000000064f007c23 */ /* 0x002fe40008010803 */
[----:B------:R-:W-:Y:S01]  /*9850*/  HMMA.16816.F32.BF16 R76, R16, R26, R104 ;  /* 0x0000001a104c723c */ /* 0x000fe20000041868 */
[----:B------:R-:W1:Y:S03]  /*9860*/  LDSM.16.MT88.4 R24, [R198+0x7000] ;  /* 0x00700000c618783b */ /* 0x000e660000004200 */
[----:B------:R3:W5:Y:S01]  /*9870*/  MUFU.EX2 R171, R0 ;  /* 0x0000000000ab7308 */ /* 0x0007620000000800 */
[----:B------:R-:W1:Y:S02]  /*9880*/  LDSM.16.MT88.4 R104, [R200+0x7800] ;  /* 0x00780000c868783b */ /* 0x000e640000004200 */
[----:B------:R-:W-:-:S02]  /*9890*/  F2FP.BF16.F32.PACK_AB R16, R219, R231 ;  /* 0x000000e7db10723e */ /* 0x000fc400000010ff */
[----:B------:R-:W-:Y:S01]  /*98a0*/  F2FP.BF16.F32.PACK_AB R18, R217, R218 ;  /* 0x000000dad912723e */ /* 0x000fe200000010ff */
[----:B---3--:R-:W-:Y:S01]  /*98b0*/  FFMA.FTZ R0, R157, UR6, -R2 ;  /* 0x000000069d007c23 */ /* 0x008fe20008010802 */
[----:B-----5:R-:W-:-:S03]  /*98c0*/  F2FP.BF16.F32.PACK_AB R14, R171, R172 ;  /* 0x000000acab0e723e */ /* 0x020fc600000010ff */
        /* <DEDUP_REMOVED lines=39> */
[----:B------:R-:W-:Y:S01]  /*9b40*/  HMMA.16816.F32.BF16 R128, R16, R20, R128 ;  /* 0x000000141080723c */ /* 0x000fe20000041880 */
[----:B------:R-:W-:Y:S01]  /*9b50*/  MOV R72, R222 ;  /* 0x000000de00487202 */ /* 0x000fe20000000f00 */
[----:B------:R1:W-:Y:S01]  /*9b60*/  MUFU.EX2 R144, R0 ;  /* 0x0000000000907308 */ /* 0x0003e20000000800 */
[----:B------:R-:W-:-:S03]  /*9b70*/  MOV R73, R223 ;  /* 0x000000df00497202 */ /* 0x000fc60000000f00 */
[----:B------:R-:W-:Y:S07]  /*9b80*/  HMMA.16816.F32.BF16 R16, R16, R22, R136 ;  /* 0x000000161010723c */ /* 0x000fee0000041888 */
[----:B------:R-:W-:Y:S02]  /*9b90*/  F2FP.BF16.F32.PACK_AB R136, R235, R233 ;  /* 0x000000e9eb88723e */ /* 0x000fe400000010ff */
[----:B---3--:R-:W-:Y:S02]  /*9ba0*/  F2FP.BF16.F32.PACK_AB R137, R148, R149 ;  /* 0x000000959489723e */ /* 0x008fe400000010ff */
[----:B------:R-:W-:Y:S01]  /*9bb0*/  F2FP.BF16.F32.PACK_AB R138, R183, R184 ;  /* 0x000000b8b78a723e */ /* 0x000fe200000010ff */
[----:B-1----:R-:W-:-:S04]  /*9bc0*/  FFMA.FTZ R0, R158, UR6, -R3 ;  /* 0x000000069e007c23 */ /* 0x002fc80008010803 */
        /* <DEDUP_REMOVED lines=10> */
[----:B-1----:R-:W-:-:S05]  /*9c70*/  FFMA.FTZ R0, R164, UR6, -R2 ;  /* 0x00000006a4007c23 */ /* 0x002fca0008010802 */
        /* <DEDUP_REMOVED lines=11> */
[----:B------:R-:W-:Y:S01]  /*9d30*/  HMMA.16816.F32.BF16 R80, R140, R88, R48 ;  /* 0x000000588c50723c */ /* 0x000fe20000041830 */
[----:B-1----:R-:W-:Y:S01]  /*9d40*/  FFMA.FTZ R0, R169, UR6, -R4 ;  /* 0x00000006a9007c23 */ /* 0x002fe20008010804 */
[----:B------:R-:W-:-:S04]  /*9d50*/  FFMA.FTZ R4, R229, R54, R192 ;  /* 0x00000036e5047223 */ /* 0x000fc800000100c0 */
[C---:B------:R-:W-:Y:S01]  /*9d60*/  HMMA.16816.F32.BF16 R92, R140.reuse, R90, R44 ;  /* 0x0000005a8c5c723c */ /* 0x040fe2000004182c */
[----:B------:R1:W3:Y:S05]  /*9d70*/  MUFU.EX2 R6, R0 ;  /* 0x0000000000067308 */ /* 0x0002ea0000000800 */
[C---:B------:R-:W-:Y:S06]  /*9d80*/  HMMA.16816.F32.BF16 R100, R140.reuse, R104, R40 ;  /* 0x000000688c64723c */ /* 0x040fec0000041828 */
[C---:B------:R-:W-:Y:S06]  /*9d90*/  HMMA.16816.F32.BF16 R108, R140.reuse, R106, R108 ;  /* 0x0000006a8c6c723c */ /* 0x040fec000004186c */
[----:B------:R-:W-:Y:S01]  /*9da0*/  HMMA.16816.F32.BF16 R116, R140, R120, R116 ;  /* 0x000000788c74723c */ /* 0x000fe20000041874 */
[----:B-1----:R-:W-:Y:S01]  /*9db0*/  FFMA.FTZ R0, R228, R11, R215 ;  /* 0x0000000be4007223 */ /* 0x002fe200000100d7 */
[----:B---3--:R-:W-:-:S03]  /*9dc0*/  F2FP.BF16.F32.PACK_AB R139, R6, R55 ;  /* 0x00000037068b723e */ /* 0x008fc600000010ff */
        /* <DEDUP_REMOVED lines=61> */
[----:B------:R-:W-:-:S02]  /*a1a0*/  MOV R149, R209 ;  /* 0x000000d100957202 */ /* 0x000fc40000000f00 */
[----:B------:R-:W-:Y:S01]  /*a1b0*/  HMMA.16816.F32.BF16 R96, R136, R104, R96 ;  /* 0x000000688860723c */ /* 0x000fe20000041860 */
[----:B------:R-:W-:Y:S02]  /*a1c0*/  MOV R70, R220 ;  /* 0x000000dc00467202 */ /* 0x000fe40000000f00 */
[----:B------:R-:W-:-:S03]  /*a1d0*/  MOV R71, R221 ;  /* 0x000000dd00477202 */ /* 0x000fc60000000f00 */
[----:B------:R-:W-:Y:S06]  /*a1e0*/  HMMA.16816.F32.BF16 R112, R136, R120, R112 ;  /* 0x000000788870723c */ /* 0x000fec0000041870 */
        /* <DEDUP_REMOVED lines=11> */
[----:B------:R-:W4:Y:S01]  /*a2a0*/  LDL.64 R162, [R1+0x40] ;  /* 0x0000400001a27983 */ /* 0x000f220000100a00 */
[----:B------:R-:W-:Y:S01]  /*a2b0*/  VIADD R209, R226, 0xfffffffd ;  /* 0xfffffffde2d17836 */ /* 0x000fe20000000000 */
[----:B------:R-:W1:Y:S01]  /*a2c0*/  @!P0 LDC.64 R14, c[0x0][0x220] ;  /* 0x00008800ff0e8b82 */ /* 0x000e620000000a00 */
[----:B------:R-:W-:-:S04]  /*a2d0*/  DEPBAR.LE SB0, 0x0 ;  /* 0x000080000000791a */ /* 0x000fc80000000000 */
[----:B------:R-:W-:Y:S01]  /*a2e0*/  SHF.R.S32.HI R0, RZ, 0x1f, R209 ;  /* 0x0000001fff007819 */ /* 0x000fe200000114d1 */
[-C--:B------:R-:W-:Y:S02]  /*a2f0*/  IMAD.WIDE.U32 R4, R209, R224.reuse, RZ ;  /* 0x000000e0d1047225 */ /* 0x080fe400078e00ff */
[----:B------:R-:W-:Y:S02]  /*a300*/  BAR.SYNC.DEFER_BLOCKING 0x0 ;  /* 0x0000000000007b1d */ /* 0x000fe40000010000 */
        /* <DEDUP_REMOVED lines=13> */
[----:B------:R-:W-:Y:S01]  /*a3e0*/  @!P0 IMAD.X R4, R250, 0x1, R3, P4 ;  /* 0x00000001fa048824 */ /* 0x000fe200020e0603 */
[----:B-----5:R-:W-:-:S02]  /*a3f0*/  @!P0 LEA R16, P2, R2, R16, 0x1 ;  /* 0x0000001002108211 */ /* 0x020fc400078408ff */
[----:B------:R-:W-:Y:S02]  /*a400*/  @!P0 LEA R12, P1, R5, R12, 0x1 ;  /* 0x0000000c050c8211 */ /* 0x000fe400078208ff */
[----:B------:R-:W-:Y:S01]  /*a410*/  @!P0 LEA.HI.X R15, R0, R15, R4, 0x1, P3 ;  /* 0x0000000f000f8211 */ /* 0x000fe200018f0c04 */
[----:B------:R-:W-:Y:S01]  /*a420*/  @!P0 IMAD R0, R225, 0x30, RZ ;  /* 0x00000030e1008824 */ /* 0x000fe200078e02ff */
[--C-:B------:R-:W-:Y:S01]  /*a430*/  @!P0 LEA.HI.X R17, R2, R17, R3.reuse, 0x1, P2 ;  /* 0x0000001102118211 */ /* 0x100fe200010f0c03 */
[----:B------:R-:W-:Y:S01]  /*a440*/  @!P0 IMAD.WIDE.U32 R2, R224, 0x30, R2 ;  /* 0x00000030e0028825 */ /* 0x000fe200078e0002 */
[----:B------:R-:W-:-:S03]  /*a450*/  @!P0 LEA.HI.X R13, R5, R13, R6, 0x1, P1 ;  /* 0x0000000d050d8211 */ /* 0x000fc600008f0c06 */
[----:B------:R-:W-:Y:S01]  /*a460*/  @!P0 IMAD.IADD R0, R0, 0x1, R3 ;  /* 0x0000000100008824 */ /* 0x000fe200078e0203 */
        /* <DEDUP_REMOVED lines=21> */
[----:B------:R-:W-:Y:S04]  /*a5c0*/  LDSM.16.M88.4 R32, [R204] ;  /* 0x00000000cc20783b */ /* 0x000fe80000000200 */
[----:B------:R-:W-:Y:S04]  /*a5d0*/  LDSM.16.M88.4 R28, [R204+0x2000] ;  /* 0x00200000cc1c783b */ /* 0x000fe80000000200 */
[----:B------:R-:W-:Y:S04]  /*a5e0*/  LDSM.16.M88.4 R24, [R207] ;  /* 0x00000000cf18783b */ /* 0x000fe80000000200 */
[----:B------:R-:W-:Y:S04]  /*a5f0*/  LDSM.16.M88.4 R36, [R202+0x4000] ;  /* 0x00400000ca24783b */ /* 0x000fe80000000200 */
[----:B-1----:R-:W1:Y:S04]  /*a600*/  LDSM.16.M88.4 R12, [R196+0x4000] ;  /* 0x00400000c40c783b */ /* 0x002e680000000200 */
[----:B------:R-:W3:Y:S04]  /*a610*/  LDSM.16.M88.4 R20, [R207+0x2000] ;  /* 0x00200000cf14783b */ /* 0x000ee80000000200 */
[----:B------:R-:W-:Y:S04]  /*a620*/  LDSM.16.M88.4 R52, [R203] ;  /* 0x00000000cb34783b */ /* 0x000fe80000000200 */
[----:B------:R-:W4:Y:S04]  /*a630*/  LDSM.16.M88.4 R16, [R205] ;  /* 0x00000000cd10783b */ /* 0x000f280000000200 */
[----:B------:R-:W5:Y:S04]  /*a640*/  LDSM.16.M88.4 R40, [R205+0x2000] ;  /* 0x00200000cd28783b */ /* 0x000f680000000200 */
[----:B------:R-:W2:Y:S04]  /*a650*/  LDSM.16.M88.4 R60, [R196+0x4800] ;  /* 0x00480000c43c783b */ /* 0x000ea80000000200 */
[----:B------:R-:W-:Y:S04]  /*a660*/  LDSM.16.M88.4 R64, [R201] ;  /* 0x00000000c940783b */ /* 0x000fe80000000200 */
[----:B------:R-:W0:Y:S01]  /*a670*/  LDGDEPBAR ;  /* 0x00000000000079af */ /* 0x000e220000000000 */
[-C--:B-1----:R-:W-:Y:S06]  /*a680*/  HMMA.16816.F32.BF16 R48, R32, R12.reuse, RZ ;  /* 0x0000000c2030723c */ /* 0x082fec00000418ff */
[C---:B------:R-:W-:Y:S06]  /*a690*/  HMMA.16816.F32.BF16 R44, R28.reuse, R12, RZ ;  /* 0x0000000c1c2c723c */ /* 0x040fec00000418ff */
[-C--:B------:R-:W-:Y:S06]  /*a6a0*/  HMMA.16816.F32.BF16 R56, R28, R14.reuse, RZ ;  /* 0x0000000e1c38723c */ /* 0x080fec00000418ff */
[----:B------:R-:W-:Y:S01]  /*a6b0*/  HMMA.16816.F32.BF16 R144, R32, R14, RZ ;  /* 0x0000000e2090723c */ /* 0x000fe200000418ff */
[----:B------:R-:W1:Y:S05]  /*a6c0*/  LDSM.16.M88.4 R12, [R206] ;  /* 0x00000000ce0c783b */ /* 0x000e6a0000000200 */
[-C--:B------:R-:W-:Y:S01]  /*a6d0*/  HMMA.16816.F32.BF16 R76, R24, R36.reuse, R48 ;  /* 0x00000024184c723c */ /* 0x080fe20000041830 */
[----:B------:R-:W1:Y:S05]  /*a6e0*/  LDSM.16.M88.4 R48, [R196+0x5000] ;  /* 0x00500000c430783b */ /* 0x000e6a0000000200 */
[C---:B---3--:R-:W-:Y:S01]  /*a6f0*/  HMMA.16816.F32.BF16 R72, R20.reuse, R36, R44 ;  /* 0x000000241448723c */ /* 0x048fe2000004182c */
[----:B------:R-:W3:Y:S05]  /*a700*/  LDSM.16.M88.4 R44, [R196+0x5800] ;  /* 0x00580000c42c783b */ /* 0x000eea0000000200 */
[-C--:B------:R-:W-:Y:S01]  /*a710*/  HMMA.16816.F32.BF16 R176, R20, R38.reuse, R56 ;  /* 0x0000002614b0723c */ /* 0x080fe20000041838 */
[----:B------:R-:W-:Y:S05]  /*a720*/  LDSM.16.M88.4 R56, [R202+0x4800] ;  /* 0x00480000ca38783b */ /* 0x000fea0000000200 */
[----:B------:R-:W-:Y:S01]  /*a730*/  HMMA.16816.F32.BF16 R172, R24, R38, R144 ;  /* 0x0000002618ac723c */ /* 0x000fe20000041890 */
[----:B------:R-:W3:Y:S05]  /*a740*/  LDSM.16.M88.4 R36, [R206+0x2000] ;  /* 0x00200000ce24783b */ /* 0x000eea0000000200 */
[-C--:B----4-:R-:W-:Y:S01]  /*a750*/  HMMA.16816.F32.BF16 R152, R16, R52.reuse, R76 ;  /* 0x000000341098723c */ /* 0x090fe2000004184c */
[----:B------:R-:W-:Y:S05]  /*a760*/  LDSM.16.M88.4 R76, [R202+0x5800] ;  /* 0x00580000ca4c783b */ /* 0x000fea0000000200 */
[----:B-----5:R-:W-:Y:S01]  /*a770*/  HMMA.16816.F32.BF16 R160, R40, R52, R72 ;  /* 0x0000003428a0723c */ /* 0x020fe20000041848 */
[----:B------:R-:W4:Y:S05]  /*a780*/  LDSM.16.M88.4 R72, [R202+0x5000] ;  /* 0x00500000ca48783b */ /* 0x000f2a0000000200 */
[-C--:B--2---:R-:W-:Y:S06]  /*a790*/  HMMA.16816.F32.BF16 R148, R32, R60.reuse, RZ ;  /* 0x0000003c2094723c */ /* 0x084fec00000418ff */
[----:B------:R-:W-:Y:S06]  /*a7a0*/  HMMA.16816.F32.BF16 R144, R28, R60, RZ ;  /* 0x0000003c1c90723c */ /* 0x000fec00000418ff */
[----:B-1----:R-:W-:Y:S06]  /*a7b0*/  HMMA.16816.F32.BF16 R156, R12, R64, R152 ;  /* 0x000000400c9c723c */ /* 0x002fec0000041898 */
[-C--:B------:R-:W-:Y:S06]  /*a7c0*/  HMMA.16816.F32.BF16 R168, R28, R62.reuse, RZ ;  /* 0x0000003e1ca8723c */ /* 0x080fec00000418ff */
[----:B------:R-:W-:Y:S06]  /*a7d0*/  HMMA.16816.F32.BF16 R188, R32, R62, RZ ;  /* 0x0000003e20bc723c */ /* 0x000fec00000418ff */
[C---:B------:R-:W-:Y:S06]  /*a7e0*/  HMMA.16816.F32.BF16 R152, R28.reuse, R48, RZ ;  /* 0x000000301c98723c */ /* 0x040fec00000418ff */
[----:B------:R-:W-:Y:S01]  /*a7f0*/  HMMA.16816.F32.BF16 R184, R28, R50, RZ ;  /* 0x000000321cb8723c */ /* 0x000fe200000418ff */
[----:B------:R-:W-:Y:S01]  /*a800*/  FMUL.FTZ R0, R158, UR10 ;  /* 0x0000000a9e007c20 */ /* 0x000fe20008410000 */
[----:B------:R-:W-:Y:S01]  /*a810*/  FMUL.FTZ R157, R157, UR10 ;  /* 0x0000000a9d9d7c20 */ /* 0x000fe20008410000 */
[----:B------:R-:W-:-:S02]  /*a820*/  FMUL.FTZ R156, R156, UR10 ;  /* 0x0000000a9c9c7c20 */ /* 0x000fc40008410000 */
[----:B------:R1:W-:Y:S01]  /*a830*/  MUFU.TANH R232, R0 ;  /* 0x0000000000e87308 */ /* 0x0003e20000002400 */
[C---:B------:R-:W-:Y:S06]  /*a840*/  HMMA.16816.F32.BF16 R60, R32.reuse, R48, RZ ;  /* 0x00000030203c723c */ /* 0x040fec00000418ff */
[----:B------:R-:W-:Y:S06]  /*a850*/  HMMA.16816.F32.BF16 R212, R32, R50, RZ ;  /* 0x0000003220d4723c */ /* 0x000fec00000418ff */
[----:B---3--:R-:W-:Y:S01]  /*a860*/  HMMA.16816.F32.BF16 R164, R28, R44, RZ ;  /* 0x0000002c1ca4723c */ /* 0x008fe200000418ff */
[----:B-1----:R-:W-:-:S05]  /*a870*/  FMUL.FTZ R0, R159, UR10 ;  /* 0x0000000a9f007c20 */ /* 0x002fca0008410000 */
[----:B------:R-:W-:Y:S01]  /*a880*/  HMMA.16816.F32.BF16 R180, R28, R46, RZ ;  /* 0x0000002e1cb4723c */ /* 0x000fe200000418ff */
[----:B------:R-:W1:Y:S05]  /*a890*/  LDSM.16.M88.4 R28, [R203+0x800] ;  /* 0x00080000cb1c783b */ /* 0x000e6a0000000200 */
[-C--:B------:R-:W-:Y:S01]  /*a8a0*/  HMMA.16816.F32.BF16 R48, R40, R54.reuse, R176 ;  /* 0x000000362830723c */ /* 0x080fe200000418b0 */
[----:B------:R2:W-:Y:S05]  /*a8b0*/  MUFU.TANH R176, R0 ;  /* 0x0000000000b07308 */ /* 0x0005ea0000002400 */
[----:B------:R-:W-:Y:S03]  /*a8c0*/  HMMA.16816.F32.BF16 R52, R16, R54, R172 ;  /* 0x000000361034723c */ /* 0x000fe600000418ac */
[----:B------:R-:W3:Y:S03]  /*a8d0*/  MUFU.TANH R172, R157 ;  /* 0x0000009d00ac7308 */ /* 0x000ee60000002400 */
[C---:B------:R-:W-:Y:S05]  /*a8e0*/  HMMA.16816.F32.BF16 R192, R32.reuse, R44, RZ ;  /* 0x0000002c20c0723c */ /* 0x040fea00000418ff */
[----:B------:R-:W-:Y:S01]  /*a8f0*/  MUFU.TANH R174, R156 ;  /* 0x0000009c00ae7308 */ /* 0x000fe20000002400 */
[----:B------:R-:W-:Y:S01]  /*a900*/  HMMA.16816.F32.BF16 R216, R32, R46, RZ ;  /* 0x0000002e20d8723c */ /* 0x000fe200000418ff */
[----:B------:R-:W5:Y:S05]  /*a910*/  LDSM.16.M88.4 R32, [R201+0x800] ;  /* 0x00080000c920783b */ /* 0x000f6a0000000200 */
[----:B------:R-:W-:Y:S06]  /*a920*/  HMMA.16816.F32.BF16 R44, R36, R64, R160 ;  /* 0x00000040242c723c */ /* 0x000fec00000418a0 */
[----:B------:R-:W-:Y:S06]  /*a930*/  HMMA.16816.F32.BF16 R148, R24, R56, R148 ;  /* 0x000000381894723c */ /* 0x000fec0000041894 */
[----:B------:R-:W-:Y:S06]  /*a940*/  HMMA.16816.F32.BF16 R52, R12, R66, R52 ;  /* 0x000000420c34723c */ /* 0x000fec0000041834 */
[C---:B------:R-:W-:Y:S06]  /*a950*/  HMMA.16816.F32.BF16 R144, R20.reuse, R56, R144 ;  /* 0x000000381490723c */ /* 0x040fec0000041890 */
[----:B--2---:R-:W-:Y:S01]  /*a960*/  FMUL.FTZ R0, R44, UR10 ;  /* 0x0000000a2c007c20 */ /* 0x004fe20008410000 */
[C---:B----4-:R-:W-:Y:S03]  /*a970*/  HMMA.16816.F32.BF16 R160, R20.reuse, R72, R152 ;  /* 0x0000004814a0723c */ /* 0x050fe60000041898 */
[----:B------:R2:W-:Y:S03]  /*a980*/  MUFU.TANH R236, R0 ;  /* 0x0000000000ec7308 */ /* 0x0005e60000002400 */
[C---:B------:R-:W-:Y:S06]  /*a990*/  HMMA.16816.F32.BF16 R164, R20.reuse, R76, R164 ;  /* 0x0000004c14a4723c */ /* 0x040fec00000418a4 */
[C---:B------:R-:W-:Y:S06]  /*a9a0*/  HMMA.16816.F32.BF16 R168, R20.reuse, R58, R168 ;  /* 0x0000003a14a8723c */ /* 0x040fec00000418a8 */
[----:B------:R-:W-:Y:S01]  /*a9b0*/  HMMA.16816.F32.BF16 R184, R20, R74, R184 ;  /* 0x0000004a14b8723c */ /* 0x000fe200000418b8 */
[----:B--2---:R-:W-:-:S04]  /*a9c0*/  FMUL.FTZ R0, R45, UR10 ;  /* 0x0000000a2d007c20 */ /* 0x004fc80008410000 */
[----:B------:R2:W-:Y:S01]  /*a9d0*/  MUFU.TANH R235, R0 ;  /* 0x0000000000eb7308 */ /* 0x0005e20000002400 */
[----:B------:R-:W-:Y:S06]  /*a9e0*/  HMMA.16816.F32.BF16 R180, R20, R78, R180 ;  /* 0x0000004e14b4723c */ /* 0x000fec00000418b4 */
[----:B-1----:R-:W-:Y:S06]  /*a9f0*/  HMMA.16816.F32.BF16 R20, R16, R28, R148 ;  /* 0x0000001c1014723c */ /* 0x002fec0000041894 */
[----:B------:R-:W-:Y:S01]  /*aa00*/  HMMA.16816.F32.BF16 R64, R36, R66, R48 ;  /* 0x000000422440723c */ /* 0x000fe20000041830 */
[----:B--2---:R-:W-:-:S05]  /*aa10*/  FMUL.FTZ R0, R46, UR10 ;  /* 0x0000000a2e007c20 */ /* 0x004fca0008410000 */
[----:B------:R-:W-:Y:S01]  /*aa20*/  HMMA.16816.F32.BF16 R48, R40, R28, R144 ;  /* 0x0000001c2830723c */ /* 0x000fe20000041890 */
[----:B------:R1:W-:Y:S05]  /*aa30*/  MUFU.TANH R233, R0 ;  /* 0x0000000000e97308 */ /* 0x0003ea0000002400 */
[C---:B------:R-:W-:Y:S06]  /*aa40*/  HMMA.16816.F32.BF16 R56, R24.reuse, R58, R188 ;  /* 0x0000003a1838723c */ /* 0x040fec00000418bc */
[----:B------:R-:W-:Y:S06]  /*aa50*/  HMMA.16816.F32.BF16 R152, R24, R72, R60 ;  /* 0x000000481898723c */ /* 0x000fec000004183c */
[----:B-----5:R-:W-:Y:S01]  /*aa60*/  HMMA.16816.F32.BF16 R60, R12, R32, R20 ;  /* 0x000000200c3c723c */ /* 0x020fe20000041814 */
[----:B-1----:R-:W-:Y:S01]  /*aa70*/  FMUL.FTZ R0, R47, UR10 ;  /* 0x0000000a2f007c20 */ /* 0x002fe20008410000 */
[----:B------:R-:W1:Y:S03]  /*aa80*/  LDSM.16.M88.4 R20, [R203+0x1000] ;  /* 0x00100000cb14783b */ /* 0x000e660000000200 */
[----:B------:R2:W-:Y:S01]  /*aa90*/  MUFU.TANH R234, R0 ;  /* 0x0000000000ea7308 */ /* 0x0005e20000002400 */
[C---:B------:R-:W-:Y:S01]  /*aaa0*/  HMMA.16816.F32.BF16 R144, R24.reuse, R76, R192 ;  /* 0x0000004c1890723c */ /* 0x040fe200000418c0 */
[----:B------:R-:W4:Y:S05]  /*aab0*/  LDSM.16.M88.4 R44, [R203+0x1800] ;  /* 0x00180000cb2c783b */ /* 0x000f2a0000000200 */
[C---:B------:R-:W-:Y:S06]  /*aac0*/  HMMA.16816.F32.BF16 R148, R24.reuse, R74, R212 ;  /* 0x0000004a1894723c */ /* 0x040fec00000418d4 */
[----:B------:R-:W-:Y:S01]  /*aad0*/  HMMA.16816.F32.BF16 R76, R24, R78, R216 ;  /* 0x0000004e184c723c */ /* 0x000fe200000418d8 */
[----:B------:R-:W-:Y:S01]  /*aae0*/  LDSM.16.M88.4 R24, [R201+0x1000] ;  /* 0x00100000c918783b */ /* 0x000fe20000000200 */
[----:B--2---:R-:W-:-:S04]  /*aaf0*/  FMUL.FTZ R0, R52, UR10 ;  /* 0x0000000a34007c20 */ /* 0x004fc80008410000 */
[----:B------:R2:W5:Y:S01]  /*ab00*/  MUFU.TANH R69, R0 ;  /* 0x0000000000457308 */ /* 0x0005620000002400 */
[----:B-1----:R-:W-:Y:S01]  /*ab10*/  HMMA.16816.F32.BF16 R72, R16, R20, R152 ;  /* 0x000000141048723c */ /* 0x002fe20000041898 */
[----:B--2---:R-:W-:-:S06]  /*ab20*/  FMUL.FTZ R0, R53, UR10 ;  /* 0x0000000a35007c20 */ /* 0x004fcc0008410000 */
[----:B------:R1:W2:Y:S10]  /*ab30*/  MUFU.TANH R158, R0 ;  /* 0x00000000009e7308 */ /* 0x0002b40000002400 */
[----:B----4-:R-:W-:Y:S06]  /*ab40*/  HMMA.16816.F32.BF16 R76, R16, R46, R76 ;  /* 0x0000002e104c723c */ /* 0x010fec000004184c */
[----:B------:R-:W-:Y:S01]  /*ab50*/  HMMA.16816.F32.BF16 R152, R40, R44, R164 ;  /* 0x0000002c2898723c */ /* 0x000fe200000418a4 */
[----:B-1----:R-:W-:-:S04]  /*ab60*/  FMUL.FTZ R0, R54, UR10 ;  /* 0x0000000a36007c20 */ /* 0x002fc80008410000 */
[----:B------:R1:W-:Y:S02]  /*ab70*/  MUFU.TANH R175, R0 ;  /* 0x0000000000af7308 */ /* 0x0003e40000002400 */
[----:B-1----:R-:W-:Y:S02]  /*ab80*/  FMUL.FTZ R0, R55, UR10 ;  /* 0x0000000a37007c20 */ /* 0x002fe40008410000 */
[----:B------:R-:W-:Y:S04]  /*ab90*/  HMMA.16816.F32.BF16 R52, R36, R32, R48 ;  /* 0x000000202434723c */ /* 0x000fe80000041830 */
[----:B------:R1:W-:Y:S02]  /*aba0*/  MUFU.TANH R173, R0 ;  /* 0x0000000000ad7308 */ /* 0x0003e40000002400 */
[-C--:B------:R-:W-:Y:S06]  /*abb0*/  HMMA.16816.F32.BF16 R48, R16, R30.reuse, R56 ;  /* 0x0000001e1030723c */ /* 0x080fec0000041838 */
[----:B------:R-:W-:Y:S01]  /*abc0*/  HMMA.16816.F32.BF16 R28, R40, R30, R168 ;  /* 0x0000001e281c723c */ /* 0x000fe200000418a8 */
[----:B-1----:R-:W-:-:S04]  /*abd0*/  FMUL.FTZ R0, R64, UR10 ;  /* 0x0000000a40007c20 */ /* 0x002fc80008410000 */
[----:B------:R1:W-:-:S13]  /*abe0*/  MUFU.TANH R231, R0 ;  /* 0x0000000000e77308 */ /* 0x0003da0000002400 */
[----:B------:R-:W-:Y:S01]  /*abf0*/  HMMA.16816.F32.BF16 R56, R12, R34, R48 ;  /* 0x000000220c38723c */ /* 0x000fe20000041830 */
[----:B------:R-:W4:Y:S01]  /*ac00*/  LDSM.16.M88.4 R48, [R201+0x1800] ;  /* 0x00180000c930783b */ /* 0x000f220000000200 */
[----:B------:R-:W-:-:S04]  /*ac10*/  DEPBAR.LE SB0, 0x0 ;  /* 0x000080000000791a */ /* 0x000fc80000000000 */
[----:B------:R-:W-:Y:S01]  /*ac20*/  HMMA.16816.F32.BF16 R32, R36, R34, R28 ;  /* 0x000000222420723c */ /* 0x000fe2000004181c */
[----:B-1----:R-:W-:-:S05]  /*ac30*/  FMUL.FTZ R0, R65, UR10 ;  /* 0x0000000a41007c20 */ /* 0x002fca0008410000 */
[----:B------:R-:W-:Y:S01]  /*ac40*/  HMMA.16816.F32.BF16 R28, R40, R20, R160 ;  /* 0x00000014281c723c */ /* 0x000fe200000418a0 */
[----:B------:R1:W-:Y:S02]  /*ac50*/  MUFU.TANH R192, R0 ;  /* 0x0000000000c07308 */ /* 0x0003e40000002400 */
[----:B-1----:R-:W-:-:S06]  /*ac60*/  FMUL.FTZ R0, R66, UR10 ;  /* 0x0000000a42007c20 */ /* 0x002fcc0008410000 */
[----:B------:R1:W-:Y:S01]  /*ac70*/  MUFU.TANH R191, R0 ;  /* 0x0000000000bf7308 */ /* 0x0003e20000002400 */
[----:B----4-:R-:W-:Y:S01]  /*ac80*/  HMMA.16816.F32.BF16 R76, R12, R50, R76 ;  /* 0x000000320c4c723c */ /* 0x010fe2000004184c */
[----:B-1----:R-:W-:-:S05]  /*ac90*/  FMUL.FTZ R0, R67, UR10 ;  /* 0x0000000a43007c20 */ /* 0x002fca0008410000 */
[----:B------:R-:W-:Y:S01]  /*aca0*/  HMMA.16816.F32.BF16 R64, R16, R44, R144 ;  /* 0x0000002c1040723c */ /* 0x000fe20000041890 */
[----:B------:R1:W-:Y:S05]  /*acb0*/  MUFU.TANH R190, R0 ;  /* 0x0000000000be7308 */ /* 0x0003ea0000002400 */
[----:B------:R-:W-:-:S12]  /*acc0*/  HMMA.16816.F32.BF16 R144, R40, R22, R184 ;  /* 0x000000162890723c */ /* 0x000fd800000418b8 */
[----:B------:R-:W-:Y:S01]  /*acd0*/  FMUL.FTZ R79, R79, UR10 ;  /* 0x0000000a4f4f7c20 */ /* 0x000fe20008410000 */
[----:B------:R-:W-:Y:S01]  /*ace0*/  HMMA.16816.F32.BF16 R40, R40, R46, R180 ;  /* 0x0000002e2828723c */ /* 0x000fe200000418b4 */
[----:B-1----:R-:W-:-:S04]  /*acf0*/  FMUL.FTZ R0, R60, UR10 ;  /* 0x0000000a3c007c20 */ /* 0x002fc80008410000 */
[----:B------:R1:W4:Y:S01]  /*ad00*/  MUFU.TANH R70, R0 ;  /* 0x0000000000467308 */ /* 0x0003220000002400 */
[----:B------:R-:W-:Y:S01]  /*ad10*/  HMMA.16816.F32.BF16 R64, R12, R48, R64 ;  /* 0x000000300c40723c */ /* 0x000fe20000041840 */
[----:B-1----:R-:W-:-:S06]  /*ad20*/  FMUL.FTZ R0, R61, UR10 ;  /* 0x0000000a3d007c20 */ /* 0x002fcc0008410000 */
[----:B------:R1:W4:Y:S02]  /*ad30*/  MUFU.TANH R157, R0 ;  /* 0x00000000009d7308 */ /* 0x0003240000002400 */
[----:B-1----:R-:W-:-:S06]  /*ad40*/  FMUL.FTZ R0, R62, UR10 ;  /* 0x0000000a3e007c20 */ /* 0x002fcc0008410000 */
[----:B------:R1:W-:Y:S02]  /*ad50*/  MUFU.TANH R169, R0 ;  /* 0x0000000000a97308 */ /* 0x0003e40000002400 */
[----:B-1----:R-:W-:Y:S02]  /*ad60*/  FMUL.FTZ R0, R63, UR10 ;  /* 0x0000000a3f007c20 */ /* 0x002fe40008410000 */
[----:B------:R-:W-:Y:S04]  /*ad70*/  HMMA.16816.F32.BF16 R60, R16, R22, R148 ;  /* 0x00000016103c723c */ /* 0x000fe80000041894 */
[----:B------:R1:W-:Y:S02]  /*ad80*/  MUFU.TANH R168, R0 ;  /* 0x0000000000a87308 */ /* 0x0003e40000002400 */
[----:B------:R-:W-:Y:S01]  /*ad90*/  HMMA.16816.F32.BF16 R16, R12, R24, R72 ;  /* 0x000000180c10723c */ /* 0x000fe20000041848 */
[----:B-1----:R-:W-:-:S05]  /*ada0*/  FMUL.FTZ R0, R52, UR10 ;  /* 0x0000000a34007c20 */ /* 0x002fca0008410000 */
[----:B------:R1:W-:-:S12]  /*adb0*/  MUFU.TANH R189, R0 ;  /* 0x0000000000bd7308 */ /* 0x0003d80000002400 */
[----:B------:R-:W-:Y:S06]  /*adc0*/  HMMA.16816.F32.BF16 R60, R12, R26, R60 ;  /* 0x0000001a0c3c723c */ /* 0x000fec000004183c */
[----:B------:R-:W-:Y:S01]  /*add0*/  FMUL.FTZ R3, R17, UR10 ;  /* 0x0000000a11037c20 */ /* 0x000fe20008410000 */
[----:B------:R-:W-:Y:S01]  /*ade0*/  FMUL.FTZ R2, R16, UR10 ;  /* 0x0000000a10027c20 */ /* 0x000fe20008410000 */
[----:B------:R-:W-:Y:S01]  /*adf0*/  FMUL.FTZ R19, R19, UR10 ;  /* 0x0000000a13137c20 */ /* 0x000fe20008410000 */
[----:B------:R-:W-:Y:S02]  /*ae00*/  FMUL.FTZ R18, R18, UR10 ;  /* 0x0000000a12127c20 */ /* 0x000fe40008410000 */
[----:B------:R-:W-:Y:S01]  /*ae10*/  MUFU.TANH R20, R2 ;  /* 0x0000000200147308 */ /* 0x000fe20000002400 */
[----:B-1----:R-:W-:-:S07]  /*ae20*/  FMUL.FTZ R0, R53, UR10 ;  /* 0x0000000a35007c20 */ /* 0x002fce0008410000 */
[----:B------:R1:W-:Y:S08]  /*ae30*/  MUFU.TANH R151, R19 ;  /* 0x0000001300977308 */ /* 0x0003f00000002400 */
[----:B------:R3:W-:Y:S08]  /*ae40*/  MUFU.TANH R188, R0 ;  /* 0x0000000000bc7308 */ /* 0x0007f00000002400 */
[----:B------:R-:W-:Y:S01]  /*ae50*/  MUFU.TANH R156, R18 ;  /* 0x00000012009c7308 */ /* 0x000fe20000002400 */
[----:B-1----:R-:W-:Y:S01]  /*ae60*/  FMUL.FTZ R19, R60, UR10 ;  /* 0x0000000a3c137c20 */ /* 0x002fe20008410000 */
[----:B---3--:R-:W-:-:S06]  /*ae70*/  FMUL.FTZ R0, R54, UR10 ;  /* 0x0000000a36007c20 */ /* 0x008fcc0008410000 */
[----:B------:R1:W-:Y:S02]  /*ae80*/  MUFU.TANH R179, R0 ;  /* 0x0000000000b37308 */ /* 0x0003e40000002400 */
[----:B-1----:R-:W-:Y:S02]  /*ae90*/  FMUL.FTZ R0, R55, UR10 ;  /* 0x0000000a37007c20 */ /* 0x002fe40008410000 */
[----:B------:R-:W-:Y:S04]  /*aea0*/  HMMA.16816.F32.BF16 R52, R36, R24, R28 ;  /* 0x000000182434723c */ /* 0x000fe8000004181c */
[----:B------:R1:W-:Y:S02]  /*aeb0*/  MUFU.TANH R178, R0 ;  /* 0x0000000000b27308 */ /* 0x0003e40000002400 */
[----:B-1----:R-:W-:-:S06]  /*aec0*/  FMUL.FTZ R0, R56, UR10 ;  /* 0x0000000a38007c20 */ /* 0x002fcc0008410000 */
[----:B------:R1:W3:-:S12]  /*aed0*/  MUFU.TANH R71, R0 ;  /* 0x0000000000477308 */ /* 0x0002d80000002400 */
[----:B------:R-:W-:Y:S01]  /*aee0*/  FMUL.FTZ R53, R53, UR10 ;  /* 0x0000000a35357c20 */ /* 0x000fe20008410000 */
[----:B-1----:R-:W-:-:S04]  /*aef0*/  FMUL.FTZ R0, R57, UR10 ;  /* 0x0000000a39007c20 */ /* 0x002fc80008410000 */
[----:B------:R1:W3:Y:S02]  /*af00*/  MUFU.TANH R148, R0 ;  /* 0x0000000000947308 */ /* 0x0002e40000002400 */
[----:B-1----:R-:W-:-:S06]  /*af10*/  FMUL.FTZ R0, R58, UR10 ;  /* 0x0000000a3a007c20 */ /* 0x002fcc0008410000 */
[----:B------:R1:W-:Y:S02]  /*af20*/  MUFU.TANH R161, R0 ;  /* 0x0000000000a17308 */ /* 0x0003e40000002400 */
[----:B-1----:R-:W-:-:S06]  /*af30*/  FMUL.FTZ R0, R59, UR10 ;  /* 0x0000000a3b007c20 */ /* 0x002fcc0008410000 */
[----:B------:R1:W-:Y:S02]  /*af40*/  MUFU.TANH R160, R0 ;  /* 0x0000000000a07308 */ /* 0x0003e40000002400 */
[----:B-1----:R-:W-:-:S06]  /*af50*/  FMUL.FTZ R0, R32, UR10 ;  /* 0x0000000a20007c20 */ /* 0x002fcc0008410000 */
[----:B------:R-:W-:Y:S08]  /*af60*/  MUFU.TANH R32, R3 ;  /* 0x0000000300207308 */ /* 0x000ff00000002400 */
[----:B------:R1:W-:Y:S02]  /*af70*/  MUFU.TANH R177, R0 ;  /* 0x0000000000b17308 */ /* 0x0003e40000002400 */
[----:B-1----:R-:W-:-:S06]  /*af80*/  FMUL.FTZ R0, R33, UR10 ;  /* 0x0000000a21007c20 */ /* 0x002fcc0008410000 */
[----:B------:R-:W1:Y:S08]  /*af90*/  MUFU.TANH R33, R19 ;  /* 0x0000001300217308 */ /* 0x000e700000002400 */
[----:B------:R5:W-:Y:S02]  /*afa0*/  MUFU.TANH R167, R0 ;  /* 0x0000000000a77308 */ /* 0x000be40000002400 */
[----:B-----5:R-:W-:-:S06]  /*afb0*/  FMUL.FTZ R0, R34, UR10 ;  /* 0x0000000a22007c20 */ /* 0x020fcc0008410000 */
[----:B------:R5:W-:Y:S02]  /*afc0*/  MUFU.TANH R166, R0 ;  /* 0x0000000000a67308 */ /* 0x000be40000002400 */
[----:B-----5:R-:W-:-:S06]  /*afd0*/  FMUL.FTZ R0, R35, UR10 ;  /* 0x0000000a23007c20 */ /* 0x020fcc0008410000 */
[----:B------:R5:W-:Y:S02]  /*afe0*/  MUFU.TANH R163, R0 ;  /* 0x0000000000a37308 */ /* 0x000be40000002400 */
[----:B-----5:R-:W-:-:S04]  /*aff0*/  IMAD R0, R209, 0x40, R247 ;  /* 0x00000040d1007824 */ /* 0x020fc800078e02f7 */
[C---:B------:R-:W-:Y:S01]  /*b000*/  VIADD R17, R0.reuse, 0x1 ;  /* 0x0000000100117836 */ /* 0x040fe20000000000 */
[----:B------:R-:W-:Y:S01]  /*b010*/  I2FP.F32.S32 R31, R0 ;  /* 0x00000000001f7245 */ /* 0x000fe20000201400 */
[C---:B------:R-:W-:Y:S01]  /*b020*/  VIADD R16, R0.reuse, 0x8 ;  /* 0x0000000800107836 */ /* 0x040fe20000000000 */
[C---:B------:R-:W-:Y:S01]  /*b030*/  ISETP.GE.AND P5, PT, R0.reuse, R7, PT ;  /* 0x000000070000720c */ /* 0x040fe20003fa6270 */
[C---:B------:R-:W-:Y:S01]  /*b040*/  VIADD R15, R0.reuse, 0x9 ;  /* 0x00000009000f7836 */ /* 0x040fe20000000000 */
[----:B------:R-:W-:Y:S01]  /*b050*/  I2FP.F32.S32 R30, R17 ;  /* 0x00000011001e7245 */ /* 0x000fe20000201400 */
[C---:B------:R-:W-:Y:S01]  /*b060*/  VIADD R14, R0.reuse, 0x10 ;  /* 0x00000010000e7836 */ /* 0x040fe20000000000 */
[----:B------:R-:W-:Y:S01]  /*b070*/  I2FP.F32.S32 R29, R16 ;  /* 0x00000010001d7245 */ /* 0x000fe20000201400 */
[C---:B------:R-:W-:Y:S01]  /*b080*/  VIADD R13, R0.reuse, 0x11 ;  /* 0x00000011000d7836 */ /* 0x040fe20000000000 */
[C---:B------:R-:W-:Y:S01]  /*b090*/  ISETP.GE.AND P1, PT, R0.reuse, R8, PT ;  /* 0x000000080000720c */ /* 0x040fe20003f26270 */
[C---:B------:R-:W-:Y:S01]  /*b0a0*/  VIADD R12, R0.reuse, 0x18 ;  /* 0x00000018000c7836 */ /* 0x040fe20000000000 */
[C---:B------:R-:W-:Y:S01]  /*b0b0*/  ISETP.GE.AND P3, PT, R0.reuse, R10, PT ;  /* 0x0000000a0000720c */ /* 0x040fe20003f66270 */
[C---:B------:R-:W-:Y:S01]  /*b0c0*/  VIADD R11, R0.reuse, 0x19 ;  /* 0x00000019000b7836 */ /* 0x040fe20000000000 */
[C---:B------:R-:W-:Y:S01]  /*b0d0*/  ISETP.GE.AND P2, PT, R0.reuse, R9, PT ;  /* 0x000000090000720c */ /* 0x040fe20003f46270 */
[----:B------:R-:W-:-:S02]  /*b0e0*/  VIADD R6, R0, 0x20 ;  /* 0x0000002000067836 */ /* 0x000fc40000000000 */
[-C--:B------:R-:W-:Y:S01]  /*b0f0*/  FFMA.FTZ R18, R30, R68.reuse, R172 ;  /* 0x000000441e127223 */ /* 0x080fe200000100ac */
[C---:B------:R-:W-:Y:S01]  /*b100*/  VIADD R5, R0.reuse, 0x21 ;  /* 0x0000002100057836 */ /* 0x040fe20000000000 */
[----:B------:R-:W-:Y:S01]  /*b110*/  ISETP.GE.AND P4, PT, R17, R7, PT ;  /* 0x000000071100720c */ /* 0x000fe20003f86270 */
[C---:B------:R-:W-:Y:S01]  /*b120*/  VIADD R4, R0.reuse, 0x28 ;  /* 0x0000002800047836 */ /* 0x040fe20000000000 */
[----:B------:R-:W-:Y:S01]  /*b130*/  I2FP.F32.S32 R28, R15 ;  /* 0x0000000f001c7245 */ /* 0x000fe20000201400 */
[C---:B------:R-:W-:Y:S02]  /*b140*/  VIADD R3, R0.reuse, 0x29 ;  /* 0x0000002900037836 */ /* 0x040fe40000000000 */
[----:B------:R-:W-:Y:S01]  /*b150*/  FFMA.FTZ R19, R29, R68, R69 ;  /* 0x000000441d137223 */ /* 0x000fe20000010045 */
[----:B------:R-:W-:Y:S01]  /*b160*/  VIADD R2, R0, 0x30 ;  /* 0x0000003000027836 */ /* 0x000fe20000000000 */
[----:B------:R-:W-:Y:S01]  /*b170*/  FSEL R69, R18, -INF , !P4 ;  /* 0xff80000012457808 */ /* 0x000fe20006000000 */
[C---:B------:R-:W-:Y:S01]  /*b180*/  VIADD R34, R0.reuse, 0x31 ;  /* 0x0000003100227836 */ /* 0x040fe20000000000 */
[----:B------:R-:W-:Y:S01]  /*b190*/  I2FP.F32.S32 R25, R14 ;  /* 0x0000000e00197245 */ /* 0x000fe20000201400 */
[----:B------:R-:W-:-:S02]  /*b1a0*/  VIADD R45, R0, 0x38 ;  /* 0x00000038002d7836 */ /* 0x000fc40000000000 */
[----:B------:R-:W-:Y:S01]  /*b1b0*/  FMUL.FTZ R18, R61, UR10 ;  /* 0x0000000a3d127c20 */ /* 0x000fe20008410000 */
[----:B------:R-:W-:Y:S02]  /*b1c0*/  VIADD R44, R0, 0x39 ;  /* 0x00000039002c7836 */ /* 0x000fe40000000000 */
[-C--:B------:R-:W-:Y:S01]  /*b1d0*/  FFMA.FTZ R0, R31, R68.reuse, R174 ;  /* 0x000000441f007223 */ /* 0x080fe200000100ae */
[----:B------:R-:W-:Y:S01]  /*b1e0*/  I2FP.F32.S32 R24, R13 ;  /* 0x0000000d00187245 */ /* 0x000fe20000201400 */
[----:B------:R4:W-:Y:S01]  /*b1f0*/  MUFU.TANH R57, R18 ;  /* 0x0000001200397308 */ /* 0x0009e20000002400 */
[-C--:B------:R-:W-:Y:S02]  /*b200*/  ISETP.GE.AND P6, PT, R16, R7.reuse, PT ;  /* 0x000000071000720c */ /* 0x080fe40003fc6270 */
[----:B------:R-:W-:Y:S01]  /*b210*/  FSEL R60, R0, -INF , !P5 ;  /* 0xff800000003c7808 */ /* 0x000fe20006800000 */
[----:B--2---:R-:W-:Y:S01]  /*b220*/  FFMA.FTZ R0, R28, R68, R158 ;  /* 0x000000441c007223 */ /* 0x004fe2000001009e */
[-C--:B------:R-:W-:Y:S01]  /*b230*/  ISETP.GE.AND P5, PT, R15, R7.reuse, PT ;  /* 0x000000070f00720c */ /* 0x080fe20003fa6270 */
[----:B------:R-:W-:Y:S01]  /*b240*/  BAR.SYNC.DEFER_BLOCKING 0x0 ;  /* 0x0000000000007b1d */ /* 0x000fe20000010000 */
[----:B------:R-:W-:-:S02]  /*b250*/  ISETP.GE.AND P4, PT, R14, R7, PT ;  /* 0x000000070e00720c */ /* 0x000fc40003f86270 */
[----:B------:R-:W-:Y:S02]  /*b260*/  I2FP.F32.S32 R23, R12 ;  /* 0x0000000c00177245 */ /* 0x000fe40000201400 */
[----:B------:R-:W-:Y:S01]  /*b270*/  FSEL R61, R19, -INF , !P6 ;  /* 0xff800000133d7808 */ /* 0x000fe20007000000 */
[----:B------:R-:W-:Y:S01]  /*b280*/  FMUL.FTZ R19, R64, UR10 ;  /* 0x0000000a40137c20 */ /* 0x000fe20008410000 */
[----:B------:R-:W-:Y:S02]  /*b290*/  ISETP.GE.AND P6, PT, R13, R7, PT ;  /* 0x000000070d00720c */ /* 0x000fe40003fc6270 */
[----:B------:R-:W-:Y:S01]  /*b2a0*/  I2FP.F32.S32 R22, R11 ;  /* 0x0000000b00167245 */ /* 0x000fe20000201400 */
[----:B------:R2:W5:Y:S01]  /*b2b0*/  MUFU.TANH R56, R19 ;  /* 0x0000001300387308 */ /* 0x0005620000002400 */
[-C--:B----4-:R-:W-:Y:S01]  /*b2c0*/  FFMA.FTZ R18, R25, R68.reuse, R70 ;  /* 0x0000004419127223 */ /* 0x090fe20000010046 */
[----:B------:R-:W-:Y:S01]  /*b2d0*/  FSEL R70, R0, -INF , !P5 ;  /* 0xff80000000467808 */ /* 0x000fe20006800000 */
[----:B------:R-:W-:Y:S01]  /*b2e0*/  FFMA.FTZ R0, R24, R68, R157 ;  /* 0x0000004418007223 */ /* 0x000fe2000001009d */
[----:B------:R-:W-:-:S02]  /*b2f0*/  ISETP.GE.AND P5, PT, R12, R7, PT ;  /* 0x000000070c00720c */ /* 0x000fc40003fa6270 */
[----:B------:R-:W-:Y:S01]  /*b300*/  FSEL R64, R18, -INF , !P4 ;  /* 0xff80000012407808 */ /* 0x000fe20006000000 */
[-C--:B---3--:R-:W-:Y:S01]  /*b310*/  FFMA.FTZ R18, R23, R68.reuse, R71 ;  /* 0x0000004417127223 */ /* 0x088fe20000010047 */
[----:B------:R-:W-:Y:S01]  /*b320*/  FSEL R71, R0, -INF , !P6 ;  /* 0xff80000000477808 */ /* 0x000fe20007000000 */
[----:B------:R-:W-:Y:S01]  /*b330*/  FFMA.FTZ R0, R22, R68, R148 ;  /* 0x0000004416007223 */ /* 0x000fe20000010094 */
[----:B------:R-:W-:Y:S02]  /*b340*/  I2FP.F32.S32 R21, R6 ;  /* 0x0000000600157245 */ /* 0x000fe40000201400 */
[-C--:B------:R-:W-:Y:S02]  /*b350*/  ISETP.GE.AND P4, PT, R11, R7.reuse, PT ;  /* 0x000000070b00720c */ /* 0x080fe40003f86270 */
[----:B------:R-:W-:Y:S02]  /*b360*/  ISETP.GE.AND P6, PT, R6, R7, PT ;  /* 0x000000070600720c */ /* 0x000fe40003fc6270 */
[----:B------:R-:W-:Y:S01]  /*b370*/  FSEL R75, R0, -INF , !P4 ;  /* 0xff800000004b7808 */ /* 0x000fe20006000000 */
[----:B--2---:R-:W-:Y:S01]  /*b380*/  FMUL.FTZ R19, R65, UR10 ;  /* 0x0000000a41137c20 */ /* 0x004fe20008410000 */
[----:B------:R-:W-:Y:S01]  /*b390*/  FSEL R65, R18, -INF , !P5 ;  /* 0xff80000012417808 */ /* 0x000fe20006800000 */
[----:B------:R-:W-:Y:S01]  /*b3a0*/  FFMA.FTZ R18, R21, R68, R20 ;  /* 0x0000004415127223 */ /* 0x000fe20000010014 */
[----:B------:R-:W-:Y:S01]  /*b3b0*/  I2FP.F32.S32 R20, R5 ;  /* 0x0000000500147245 */ /* 0x000fe20000201400 */
[----:B------:R-:W-:Y:S01]  /*b3c0*/  FMUL.FTZ R0, R76, UR10 ;  /* 0x0000000a4c007c20 */ /* 0x000fe20008410000 */
[----:B------:R2:W-:Y:S01]  /*b3d0*/  MUFU.TANH R74, R19 ;  /* 0x00000013004a7308 */ /* 0x0005e20000002400 */
[----:B------:R-:W-:-:S02]  /*b3e0*/  ISETP.GE.AND P5, PT, R5, R7, PT ;  /* 0x000000070500720c */ /* 0x000fc40003fa6270 */
[----:B------:R-:W-:Y:S02]  /*b3f0*/  FSEL R76, R18, -INF , !P6 ;  /* 0xff800000124c7808 */ /* 0x000fe40007000000 */
[----:B------:R-:W-:Y:S02]  /*b400*/  I2FP.F32.S32 R35, R2 ;  /* 0x0000000200237245 */ /* 0x000fe40000201400 */
[----:B------:R-:W-:Y:S01]  /*b410*/  I2FP.F32.S32 R18, R3 ;  /* 0x0000000300127245 */ /* 0x000fe20000201400 */
[----:B------:R3:W4:Y:S01]  /*b420*/  MUFU.TANH R73, R0 ;  /* 0x0000000000497308 */ /* 0x0007220000002400 */
[-C--:B------:R-:W-:Y:S02]  /*b430*/  ISETP.GE.AND P4, PT, R4, R7.reuse, PT ;  /* 0x000000070400720c */ /* 0x080fe40003f86270 */
[----:B------:R-:W-:Y:S02]  /*b440*/  ISETP.GE.AND P6, PT, R3, R7, PT ;  /* 0x000000070300720c */ /* 0x000fe40003fc6270 */
[----:B--2---:R-:W-:-:S05]  /*b450*/  I2FP.F32.S32 R19, R4 ;  /* 0x0000000400137245 */ /* 0x004fca0000201400 */
[-C--:B-1----:R-:W-:Y:S01]  /*b460*/  FFMA.FTZ R33, R19, R68.reuse, R33 ;  /* 0x0000004413217223 */ /* 0x082fe20000010021 */
[----:B---3--:R-:W-:Y:S01]  /*b470*/  FFMA.FTZ R0, R20, R68, R32 ;  /* 0x0000004414007223 */ /* 0x008fe20000010020 */
[----:B------:R-:W-:-:S03]  /*b480*/  FMUL.FTZ R32, R77, UR10 ;  /* 0x0000000a4d207c20 */ /* 0x000fc60008410000 */
[----:B------:R-:W-:Y:S01]  /*b490*/  FSEL R148, R33, -INF , !P4 ;  /* 0xff80000021947808 */ /* 0x000fe20006000000 */
[----:B------:R-:W-:Y:S01]  /*b4a0*/  FMUL.FTZ R33, R52, UR10 ;  /* 0x0000000a34217c20 */ /* 0x000fe20008410000 */
[-C--:B------:R-:W-:Y:S01]  /*b4b0*/  ISETP.GE.AND P4, PT, R34, R7.reuse, PT ;  /* 0x000000072200720c */ /* 0x080fe20003f86270 */
[----:B------:R1:W2:Y:S01]  /*b4c0*/  MUFU.TANH R72, R32 ;  /* 0x0000002000487308 */ /* 0x0002a20000002400 */
[----:B------:R-:W-:Y:S01]  /*b4d0*/  FSEL R77, R0, -INF , !P5 ;  /* 0xff800000004d7808 */ /* 0x000fe20006800000 */
[----:B-----5:R-:W-:Y:S01]  /*b4e0*/  FFMA.FTZ R0, R35, R68, R56 ;  /* 0x0000004423007223 */ /* 0x020fe20000010038 */
[----:B------:R-:W-:Y:S01]  /*b4f0*/  ISETP.GE.AND P5, PT, R2, R7, PT ;  /* 0x000000070200720c */ /* 0x000fe20003fa6270 */
[----:B------:R-:W-:Y:S01]  /*b500*/  FMUL.FTZ R52, R63, UR10 ;  /* 0x0000000a3f347c20 */ /* 0x000fe20008410000 */
[----:B------:R-:W-:Y:S02]  /*b510*/  FMUL.FTZ R63, R66, UR10 ;  /* 0x0000000a423f7c20 */ /* 0x000fe40008410000 */
[----:B------:R-:W-:Y:S01]  /*b520*/  FSEL R150, R0, -INF , !P5 ;  /* 0xff80000000967808 */ /* 0x000fe20006800000 */
[----:B------:R3:W-:Y:S01]  /*b530*/  MUFU.TANH R159, R33 ;  /* 0x00000021009f7308 */ /* 0x0007e20000002400 */
[----:B------:R-:W-:-:S02]  /*b540*/  I2FP.F32.S32 R0, R34 ;  /* 0x0000002200007245 */ /* 0x000fc40000201400 */
[-C--:B------:R-:W-:Y:S01]  /*b550*/  ISETP.GE.AND P5, PT, R44, R7.reuse, PT ;  /* 0x000000072c00720c */ /* 0x080fe20003fa6270 */
[----:B-1----:R-:W-:Y:S02]  /*b560*/  FFMA.FTZ R32, R18, R68, R57 ;  /* 0x0000004412207223 */ /* 0x002fe40000010039 */
[----:B------:R-:W-:Y:S03]  /*b570*/  HMMA.16816.F32.BF16 R56, R36, R26, R144 ;  /* 0x0000001a2438723c */ /* 0x000fe60000041890 */
[----:B------:R-:W-:Y:S02]  /*b580*/  FSEL R149, R32, -INF , !P6 ;  /* 0xff80000020957808 */ /* 0x000fe40007000000 */
[----:B------:R-:W-:Y:S02]  /*b590*/  ISETP.GE.AND P6, PT, R45, R7, PT ;  /* 0x000000072d00720c */ /* 0x000fe40003fc6270 */
[----:B------:R-:W-:Y:S01]  /*b5a0*/  FMUL.FTZ R26, R62, UR10 ;  /* 0x0000000a3e1a7c20 */ /* 0x000fe20008410000 */
[----:B------:R-:W-:Y:S01]  /*b5b0*/  I2FP.F32.S32 R7, R45 ;  /* 0x0000002d00077245 */ /* 0x000fe20000201400 */
[----:B------:R-:W-:Y:S01]  /*b5c0*/  FMUL.FTZ R146, R78, UR10 ;  /* 0x0000000a4e927c20 */ /* 0x000fe20008410000 */
[----:B---3--:R-:W-:Y:S01]  /*b5d0*/  I2FP.F32.S32 R33, R44 ;  /* 0x0000002c00217245 */ /* 0x008fe20000201400 */
[----:B------:R1:W3:Y:S01]  /*b5e0*/  MUFU.TANH R144, R26 ;  /* 0x0000001a00907308 */ /* 0x0002e20000002400 */
[----:B------:R-:W-:Y:S01]  /*b5f0*/  FMUL.FTZ R145, R67, UR10 ;  /* 0x0000000a43917c20 */ /* 0x000fe20008410000 */
[----:B----4-:R-:W-:-:S02]  /*b600*/  FFMA.FTZ R32, R7, R68, R73 ;  /* 0x0000004407207223 */ /* 0x010fc40000010049 */
[----:B--2---:R-:W-:-:S03]  /*b610*/  FFMA.FTZ R27, R33, R68, R72 ;  /* 0x00000044211b7223 */ /* 0x004fc60000010048 */
[----:B------:R-:W-:Y:S01]  /*b620*/  FSEL R157, R32, -INF , !P6 ;  /* 0xff800000209d7808 */ /* 0x000fe20007000000 */
[-C--:B------:R-:W-:Y:S01]  /*b630*/  FFMA.FTZ R32, R30, R68.reuse, R176 ;  /* 0x000000441e207223 */ /* 0x080fe200000100b0 */
[----:B------:R-:W-:Y:S01]  /*b640*/  FSEL R158, R27, -INF , !P5 ;  /* 0xff8000001b9e7808 */ /* 0x000fe20006800000 */
[----:B------:R-:W-:Y:S01]  /*b650*/  FFMA.FTZ R27, R29, R68, R175 ;  /* 0x000000441d1b7223 */ /* 0x000fe200000100af */
[----:B------:R2:W-:Y:S01]  /*b660*/  MUFU.TANH R73, R63 ;  /* 0x0000003f00497308 */ /* 0x0005e20000002400 */
[-C--:B------:R-:W-:Y:S01]  /*b670*/  ISETP.GE.AND P6, PT, R16, R8.reuse, PT ;  /* 0x000000081000720c */ /* 0x080fe20003fc6270 */
[----:B------:R-:W-:Y:S01]  /*b680*/  FMUL.FTZ R58, R58, UR10 ;  /* 0x0000000a3a3a7c20 */ /* 0x000fe20008410000 */
[----:B------:R-:W-:Y:S01]  /*b690*/  ISETP.GE.AND P5, PT, R15, R8, PT ;  /* 0x000000080f00720c */ /* 0x000fe20003fa6270 */
[----:B------:R-:W-:Y:S01]  /*b6a0*/  FMUL.FTZ R59, R59, UR10 ;  /* 0x0000000a3b3b7c20 */ /* 0x000fe20008410000 */
[----:B------:R-:W-:Y:S01]  /*b6b0*/  FSEL R67, R27, -INF , !P6 ;  /* 0xff8000001b437808 */ /* 0x000fe20007000000 */
[-C--:B-1----:R-:W-:Y:S01]  /*b6c0*/  FFMA.FTZ R26, R0, R68.reuse, R74 ;  /* 0x00000044001a7223 */ /* 0x082fe2000001004a */
[----:B------:R-:W-:Y:S01]  /*b6d0*/  FFMA.FTZ R27, R24, R68, R168 ;  /* 0x00000044181b7223 */ /* 0x000fe200000100a8 */
[----:B------:R-:W1:Y:S01]  /*b6e0*/  MUFU.TANH R78, R52 ;  /* 0x00000034004e7308 */ /* 0x000e620000002400 */
[----:B------:R-:W-:-:S02]  /*b6f0*/  ISETP.GE.AND P6, PT, R12, R8, PT ;  /* 0x000000080c00720c */ /* 0x000fc40003fc6270 */
[----:B------:R-:W-:Y:S01]  /*b700*/  FSEL R66, R26, -INF , !P4 ;  /* 0xff8000001a427808 */ /* 0x000fe20006000000 */
[----:B------:R-:W-:Y:S01]  /*b710*/  FFMA.FTZ R26, R31, R68, R232 ;  /* 0x000000441f1a7223 */ /* 0x000fe200000100e8 */
[----:B------:R-:W-:-:S03]  /*b720*/  ISETP.GE.AND P4, PT, R17, R8, PT ;  /* 0x000000081100720c */ /* 0x000fc60003f86270 */
[----:B------:R-:W4:Y:S01]  /*b730*/  MUFU.TANH R72, R145 ;  /* 0x0000009100487308 */ /* 0x000f220000002400 */
[----:B------:R-:W-:Y:S01]  /*b740*/  FSEL R62, R26, -INF , !P1 ;  /* 0xff8000001a3e7808 */ /* 0x000fe20004800000 */
[-C--:B------:R-:W-:Y:S01]  /*b750*/  FFMA.FTZ R26, R28, R68.reuse, R173 ;  /* 0x000000441c1a7223 */ /* 0x080fe200000100ad */
[----:B--2---:R-:W-:Y:S01]  /*b760*/  FSEL R63, R32, -INF , !P4 ;  /* 0xff800000203f7808 */ /* 0x004fe20006000000 */
[----:B------:R-:W-:Y:S01]  /*b770*/  FFMA.FTZ R32, R25, R68, R169 ;  /* 0x0000004419207223 */ /* 0x000fe200000100a9 */
[----:B------:R-:W-:Y:S02]  /*b780*/  ISETP.GE.AND P1, PT, R14, R8, PT ;  /* 0x000000080e00720c */ /* 0x000fe40003f26270 */
[----:B------:R-:W-:Y:S01]  /*b790*/  FSEL R74, R26, -INF , !P5 ;  /* 0xff8000001a4a7808 */ /* 0x000fe20006800000 */
[----:B------:R-:W-:Y:S01]  /*b7a0*/  FFMA.FTZ R26, R23, R68, R161 ;  /* 0x00000044171a7223 */ /* 0x000fe200000100a1 */
[----:B------:R-:W-:Y:S01]  /*b7b0*/  ISETP.GE.AND P4, PT, R13, R8, PT ;  /* 0x000000080d00720c */ /* 0x000fe20003f86270 */
[----:B------:R-:W2:Y:S01]  /*b7c0*/  MUFU.TANH R52, R146 ;  /* 0x0000009200347308 */ /* 0x000ea20000002400 */
[----:B------:R-:W-:Y:S01]  /*b7d0*/  FSEL R161, R32, -INF , !P1 ;  /* 0xff80000020a17808 */ /* 0x000fe20004800000 */
[----:B------:R-:W-:Y:S01]  /*b7e0*/  FFMA.FTZ R32, R22, R68, R160 ;  /* 0x0000004416207223 */ /* 0x000fe200000100a0 */
[----:B------:R-:W-:-:S02]  /*b7f0*/  ISETP.GE.AND P5, PT, R11, R8, PT ;  /* 0x000000080b00720c */ /* 0x000fc40003fa6270 */
[----:B------:R-:W-:Y:S01]  /*b800*/  FSEL R162, R27, -INF , !P4 ;  /* 0xff8000001ba27808 */ /* 0x000fe20006000000 */
[-C--:B------:R-:W-:Y:S01]  /*b810*/  FFMA.FTZ R27, R20, R68.reuse, R151 ;  /* 0x00000044141b7223 */ /* 0x080fe20000010097 */
[----:B------:R-:W-:Y:S01]  /*b820*/  FSEL R164, R26, -INF , !P6 ;  /* 0xff8000001aa47808 */ /* 0x000fe20007000000 */
[----:B------:R-:W-:Y:S01]  /*b830*/  FFMA.FTZ R26, R21, R68, R156 ;  /* 0x00000044151a7223 */ /* 0x000fe2000001009c */
[-C--:B------:R-:W-:Y:S01]  /*b840*/  ISETP.GE.AND P1, PT, R6, R8.reuse, PT ;  /* 0x000000080600720c */ /* 0x080fe20003f26270 */
[----:B------:R-:W-:Y:S01]  /*b850*/  MUFU.TANH R58, R58 ;  /* 0x0000003a003a7308 */ /* 0x000fe20000002400 */
[----:B------:R-:W-:Y:S02]  /*b860*/  ISETP.GE.AND P4, PT, R5, R8, PT ;  /* 0x000000080500720c */ /* 0x000fe40003f86270 */
[----:B------:R-:W-:Y:S02]  /*b870*/  FSEL R165, R32, -INF , !P5 ;  /* 0xff80000020a57808 */ /* 0x000fe40006800000 */
[----:B------:R-:W-:Y:S01]  /*b880*/  FSEL R169, R26, -INF , !P1 ;  /* 0xff8000001aa97808 */ /* 0x000fe20004800000 */
[-C--:B---3--:R-:W-:Y:S01]  /*b890*/  FFMA.FTZ R26, R19, R68.reuse, R144 ;  /* 0x00000044131a7223 */ /* 0x088fe20000010090 */
[----:B------:R-:W-:Y:S01]  /*b8a0*/  FSEL R170, R27, -INF , !P4 ;  /* 0xff8000001baa7808 */ /* 0x000fe20006000000 */
[----:B------:R-:W3:Y:S01]  /*b8b0*/  MUFU.TANH R32, R79 ;  /* 0x0000004f00207308 */ /* 0x000ee20000002400 */
[----:B-1----:R-:W-:Y:S01]  /*b8c0*/  FFMA.FTZ R27, R18, R68, R78 ;  /* 0x00000044121b7223 */ /* 0x002fe2000001004e */
[----:B------:R-:W-:-:S02]  /*b8d0*/  ISETP.GE.AND P6, PT, R4, R8, PT ;  /* 0x000000080400720c */ /* 0x000fc40003fc6270 */
[----:B------:R-:W-:Y:S02]  /*b8e0*/  ISETP.GE.AND P5, PT, R3, R8, PT ;  /* 0x000000080300720c */ /* 0x000fe40003fa6270 */
[----:B------:R-:W-:Y:S01]  /*b8f0*/  FSEL R171, R26, -INF , !P6 ;  /* 0xff8000001aab7808 */ /* 0x000fe20007000000 */
[----:B------:R-:W-:Y:S01]  /*b900*/  FFMA.FTZ R26, R35, R68, R73 ;  /* 0x00000044231a7223 */ /* 0x000fe20000010049 */
[----:B------:R-:W-:Y:S01]  /*b910*/  FSEL R172, R27, -INF , !P5 ;  /* 0xff8000001bac7808 */ /* 0x000fe20006800000 */
[----:B------:R-:W-:Y:S01]  /*b920*/  FMUL.FTZ R27, R54, UR10 ;  /* 0x0000000a361b7c20 */ /* 0x000fe20008410000 */
[-C--:B------:R-:W-:Y:S01]  /*b930*/  ISETP.GE.AND P1, PT, R2, R8.reuse, PT ;  /* 0x000000080200720c */ /* 0x080fe20003f26270 */
[----:B------:R-:W1:Y:S01]  /*b940*/  MUFU.TANH R144, R53 ;  /* 0x0000003500907308 */ /* 0x000e620000002400 */
[-C--:B------:R-:W-:Y:S02]  /*b950*/  ISETP.GE.AND P4, PT, R34, R8.reuse, PT ;  /* 0x000000082200720c */ /* 0x080fe40003f86270 */
[----:B------:R-:W-:-:S02]  /*b960*/  ISETP.GE.AND P6, PT, R45, R8, PT ;  /* 0x000000082d00720c */ /* 0x000fc40003fc6270 */
[----:B------:R-:W-:Y:S01]  /*b970*/  ISETP.GE.AND P5, PT, R44, R8, PT ;  /* 0x000000082c00720c */ /* 0x000fe20003fa6270 */
[-C--:B----4-:R-:W-:Y:S01]  /*b980*/  FFMA.FTZ R8, R0, R68.reuse, R72 ;  /* 0x0000004400087223 */ /* 0x090fe20000010048 */
[----:B------:R-:W-:Y:S01]  /*b990*/  FSEL R173, R26, -INF , !P1 ;  /* 0xff8000001aad7808 */ /* 0x000fe20004800000 */
[----:B--2---:R-:W-:Y:S01]  /*b9a0*/  FFMA.FTZ R26, R7, R68, R52 ;  /* 0x00000044071a7223 */ /* 0x004fe20000010034 */
[----:B------:R-:W-:Y:S01]  /*b9b0*/  ISETP.GE.AND P1, PT, R17, R10, PT ;  /* 0x0000000a1100720c */ /* 0x000fe20003f26270 */
[----:B------:R2:W4:Y:S01]  /*b9c0*/  MUFU.TANH R73, R27 ;  /* 0x0000001b00497308 */ /* 0x0005220000002400 */
[----:B------:R-:W-:Y:S01]  /*b9d0*/  FSEL R174, R8, -INF , !P4 ;  /* 0xff80000008ae7808 */ /* 0x000fe20006000000 */
[-C--:B---3--:R-:W-:Y:S01]  /*b9e0*/  FFMA.FTZ R8, R33, R68.reuse, R32 ;  /* 0x0000004421087223 */ /* 0x088fe20000010020 */
[----:B------:R-:W-:Y:S01]  /*b9f0*/  ISETP.GE.AND P4, PT, R17, R9, PT ;  /* 0x000000091100720c */ /* 0x000fe20003f86270 */
[----:B------:R-:W-:Y:S01]  /*ba00*/  FFMA.FTZ R17, R31, R68, R236 ;  /* 0x000000441f117223 */ /* 0x000fe200000100ec */
[----:B------:R-:W-:-:S02]  /*ba10*/  FSEL R175, R26, -INF , !P6 ;  /* 0xff8000001aaf7808 */ /* 0x000fc40007000000 */
[----:B------:R-:W-:Y:S01]  /*ba20*/  FSEL R176, R8, -INF , !P5 ;  /* 0xff80000008b07808 */ /* 0x000fe20006800000 */
[----:B------:R-:W-:Y:S01]  /*ba30*/  FFMA.FTZ R8, R31, R68, R233 ;  /* 0x000000441f087223 */ /* 0x000fe200000100e9 */
[CC--:B------:R-:W-:Y:S01]  /*ba40*/  ISETP.GE.AND P5, PT, R16.reuse, R9.reuse, PT ;  /* 0x000000091000720c */ /* 0x0c0fe20003fa6270 */
[----:B------:R-:W-:Y:S01]  /*ba50*/  MUFU.TANH R59, R59 ;  /* 0x0000003b003b7308 */ /* 0x000fe20000002400 */
[----:B------:R-:W-:Y:S01]  /*ba60*/  ISETP.GE.AND P6, PT, R16, R10, PT ;  /* 0x0000000a1000720c */ /* 0x000fe20003fc6270 */
[-C--:B------:R-:W-:Y:S01]  /*ba70*/  FFMA.FTZ R16, R30, R68.reuse, R235 ;  /* 0x000000441e107223 */ /* 0x080fe200000100eb */
[----:B------:R-:W-:Y:S01]  /*ba80*/  FSEL R31, R8, -INF , !P2 ;  /* 0xff800000081f7808 */ /* 0x000fe20005000000 */
[-C--:B------:R-:W-:Y:S01]  /*ba90*/  FFMA.FTZ R8, R30, R68.reuse, R234 ;  /* 0x000000441e087223 */ /* 0x080fe200000100ea */
[-C--:B------:R-:W-:Y:S01]  /*baa0*/  ISETP.GE.AND P2, PT, R15, R9.reuse, PT ;  /* 0x000000090f00720c */ /* 0x080fe20003f46270 */
[----:B--2---:R-:W-:Y:S01]  /*bab0*/  FMUL.FTZ R27, R55, UR10 ;  /* 0x0000000a371b7c20 */ /* 0x004fe20008410000 */
[----:B------:R-:W-:Y:S01]  /*bac0*/  FSEL R30, R16, -INF , !P1 ;  /* 0xff800000101e7808 */ /* 0x000fe20004800000 */
[C---:B------:R-:W-:Y:S01]  /*bad0*/  HMMA.16816.F32.BF16 R52, R36.reuse, R48, R152 ;  /* 0x000000302434723c */ /* 0x040fe20000041898 */
[----:B------:R-:W-:Y:S01]  /*bae0*/  FSEL R32, R8, -INF , !P4 ;  /* 0xff80000008207808 */ /* 0x000fe20006000000 */
[----:B------:R-:W-:Y:S01]  /*baf0*/  FFMA.FTZ R8, R29, R68, R191 ;  /* 0x000000441d087223 */ /* 0x000fe200000100bf */
[----:B------:R2:W3:Y:S01]  /*bb00*/  MUFU.TANH R72, R27 ;  /* 0x0000001b00487308 */ /* 0x0004e20000002400 */
[C---:B------:R-:W-:Y:S01]  /*bb10*/  ISETP.GE.AND P1, PT, R14.reuse, R10, PT ;  /* 0x0000000a0e00720c */ /* 0x040fe20003f26270 */
[----:B------:R-:W-:Y:S01]  /*bb20*/  FMUL.FTZ R16, R57, UR10 ;  /* 0x0000000a39107c20 */ /* 0x000fe20008410000 */
[-C--:B------:R-:W-:Y:S01]  /*bb30*/  ISETP.GE.AND P4, PT, R14, R9.reuse, PT ;  /* 0x000000090e00720c */ /* 0x080fe20003f86270 */
[-C--:B------:R-:W-:Y:S01]  /*bb40*/  FFMA.FTZ R14, R28, R68.reuse, R192 ;  /* 0x000000441c0e7223 */ /* 0x080fe200000100c0 */
[----:B------:R-:W-:Y:S01]  /*bb50*/  FSEL R26, R8, -INF , !P5 ;  /* 0xff800000081a7808 */ /* 0x000fe20006800000 */
[----:B------:R-:W-:Y:S01]  /*bb60*/  FFMA.FTZ R8, R28, R68, R190 ;  /* 0x000000441c087223 */ /* 0x000fe200000100be */
[----:B------:R-:W-:Y:S01]  /*bb70*/  ISETP.GE.AND P5, PT, R13, R9, PT ;  /* 0x000000090d00720c */ /* 0x000fe20003fa6270 */
[----:B------:R-:W-:Y:S01]  /*bb80*/  HMMA.16816.F32.BF16 R36, R36, R50, R40 ;  /* 0x000000322424723c */ /* 0x000fe20000041828 */
[----:B--2---:R-:W-:Y:S01]  /*bb90*/  FSEL R27, R17, -INF , !P3 ;  /* 0xff800000111b7808 */ /* 0x004fe20005800000 */
[----:B------:R-:W-:Y:S01]  /*bba0*/  FMUL.FTZ R17, R56, UR10 ;  /* 0x0000000a38117c20 */ /* 0x000fe20008410000 */
[----:B------:R-:W-:Y:S01]  /*bbb0*/  ISETP.GE.AND P3, PT, R15, R10, PT ;  /* 0x0000000a0f00720c */ /* 0x000fe20003f66270 */
[----:B------:R-:W-:-:S09]  /*bbc0*/  FFMA.FTZ R15, R29, R68, R231 ;  /* 0x000000441d0f7223 */ /* 0x000fd200000100e7 */
[----:B------:R-:W-:Y:S01]  /*bbd0*/  FMUL.FTZ R53, R53, UR10 ;  /* 0x0000000a35357c20 */ /* 0x000fe20008410000 */
[----:B------:R2:W5:Y:S01]  /*bbe0*/  MUFU.TANH R48, R17 ;  /* 0x0000001100307308 */ /* 0x0005620000002400 */
[----:B------:R-:W-:Y:S01]  /*bbf0*/  FMUL.FTZ R52, R52, UR10 ;  /* 0x0000000a34347c20 */ /* 0x000fe20008410000 */
[----:B------:R-:W-:Y:S01]  /*bc00*/  FMUL.FTZ R54, R54, UR10 ;  /* 0x0000000a36367c20 */ /* 0x000fe20008410000 */
[----:B------:R-:W-:-:S05]  /*bc10*/  FMUL.FTZ R55, R55, UR10 ;  /* 0x0000000a37377c20 */ /* 0x000fca0008410000 */
[----:B------:R1:W-:Y:S02]  /*bc20*/  MUFU.TANH R29, R16 ;  /* 0x00000010001d7308 */ /* 0x0003e40000002400 */
[----:B------:R-:W-:Y:S01]  /*bc30*/  FMUL.FTZ R36, R36, UR10 ;  /* 0x0000000a24247c20 */ /* 0x000fe20008410000 */
[----:B------:R-:W-:-:S05]  /*bc40*/  FMUL.FTZ R37, R37, UR10 ;  /* 0x0000000a25257c20 */ /* 0x000fca0008410000 */
[----:B------:R-:W5:Y:S01]  /*bc50*/  MUFU.TANH R53, R53 ;  /* 0x0000003500357308 */ /* 0x000f620000002400 */
[----:B--2---:R-:W-:Y:S01]  /*bc60*/  FSEL R17, R8, -INF , !P2 ;  /* 0xff80000008117808 */ /* 0x004fe20005000000 */
[----:B------:R-:W-:Y:S01]  /*bc70*/  FFMA.FTZ R8, R25, R68, R179 ;  /* 0x0000004419087223 */ /* 0x000fe200000100b3 */
[----:B------:R-:W-:-:S04]  /*bc80*/  ISETP.GE.AND P2, PT, R12, R9, PT ;  /* 0x000000090c00720c */ /* 0x000fc80003f46270 */
[----:B------:R-:W-:Y:S01]  /*bc90*/  FSEL R79, R8, -INF , !P4 ;  /* 0xff800000084f7808 */ /* 0x000fe20006000000 */
[----:B------:R-:W-:Y:S01]  /*bca0*/  FFMA.FTZ R8, R24, R68, R178 ;  /* 0x0000004418087223 */ /* 0x000fe200000100b2 */
[----:B-1----:R-:W-:Y:S01]  /*bcb0*/  FSEL R16, R15, -INF , !P6 ;  /* 0xff8000000f107808 */ /* 0x002fe20007000000 */
[----:B------:R-:W1:Y:S01]  /*bcc0*/  MUFU.TANH R52, R52 ;  /* 0x0000003400347308 */ /* 0x000e620000002400 */
[----:B------:R-:W-:Y:S02]  /*bcd0*/  FSEL R15, R14, -INF , !P3 ;  /* 0xff8000000e0f7808 */ /* 0x000fe40005800000 */
[----:B------:R-:W-:Y:S01]  /*bce0*/  ISETP.GE.AND P6, PT, R13, R10, PT ;  /* 0x0000000a0d00720c */ /* 0x000fe20003fc6270 */
[----:B------:R-:W-:Y:S01]  /*bcf0*/  FFMA.FTZ R13, R25, R68, R189 ;  /* 0x00000044190d7223 */ /* 0x000fe200000100bd */
[----:B------:R-:W-:Y:S01]  /*bd00*/  ISETP.GE.AND P3, PT, R12, R10, PT ;  /* 0x0000000a0c00720c */ /* 0x000fe20003f66270 */
[-C--:B------:R-:W-:Y:S01]  /*bd10*/  FFMA.FTZ R12, R24, R68.reuse, R188 ;  /* 0x00000044180c7223 */ /* 0x080fe200000100bc */
[----:B------:R-:W-:Y:S01]  /*bd20*/  FSEL R50, R8, -INF , !P5 ;  /* 0xff80000008327808 */ /* 0x000fe20006800000 */
[----:B------:R-:W-:Y:S01]  /*bd30*/  FFMA.FTZ R8, R22, R68, R167 ;  /* 0x0000004416087223 */ /* 0x000fe200000100a7 */
[----:B------:R-:W-:Y:S01]  /*bd40*/  FSEL R14, R13, -INF , !P1 ;  /* 0xff8000000d0e7808 */ /* 0x000fe20004800000 */
[----:B------:R-:W-:Y:S01]  /*bd50*/  MUFU.TANH R54, R54 ;  /* 0x0000003600367308 */ /* 0x000fe20000002400 */
[----:B------:R-:W-:-:S02]  /*bd60*/  FSEL R24, R12, -INF , !P6 ;  /* 0xff8000000c187808 */ /* 0x000fc40007000000 */
[C---:B------:R-:W-:Y:S02]  /*bd70*/  ISETP.GE.AND P1, PT, R11.reuse, R10, PT ;  /* 0x0000000a0b00720c */ /* 0x040fe40003f26270 */
[-C--:B------:R-:W-:Y:S01]  /*bd80*/  ISETP.GE.AND P4, PT, R11, R9.reuse, PT ;  /* 0x000000090b00720c */ /* 0x080fe20003f86270 */
[C---:B------:R-:W-:Y:S01]  /*bd90*/  FFMA.FTZ R11, R23.reuse, R68, R177 ;  /* 0x00000044170b7223 */ /* 0x040fe200000100b1 */
[C---:B------:R-:W-:Y:S01]  /*bda0*/  ISETP.GE.AND P6, PT, R6.reuse, R10, PT ;  /* 0x0000000a0600720c */ /* 0x040fe20003fc6270 */
[----:B------:R-:W-:Y:S01]  /*bdb0*/  MUFU.TANH R55, R55 ;  /* 0x0000003700377308 */ /* 0x000fe20000002400 */
[----:B------:R-:W-:Y:S01]  /*bdc0*/  ISETP.GE.AND P5, PT, R6, R9, PT ;  /* 0x000000090600720c */ /* 0x000fe20003fa6270 */
[----:B------:R-:W-:Y:S01]  /*bdd0*/  FFMA.FTZ R6, R23, R68, R166 ;  /* 0x0000004417067223 */ /* 0x000fe200000100a6 */
[----:B------:R-:W-:Y:S02]  /*bde0*/  FSEL R25, R11, -INF , !P3 ;  /* 0xff8000000b197808 */ /* 0x000fe40005800000 */
[----:B------:R-:W-:-:S02]  /*bdf0*/  ISETP.GE.AND P3, PT, R5, R10, PT ;  /* 0x0000000a0500720c */ /* 0x000fc40003f66270 */
[----:B------:R-:W-:Y:S01]  /*be00*/  FSEL R51, R6, -INF , !P2 ;  /* 0xff80000006337808 */ /* 0x000fe20005000000 */
[-C--:B------:R-:W-:Y:S01]  /*be10*/  FFMA.FTZ R6, R21, R68.reuse, R159 ;  /* 0x0000004415067223 */ /* 0x080fe2000001009f */
[-C--:B------:R-:W-:Y:S01]  /*be20*/  ISETP.GE.AND P2, PT, R5, R9.reuse, PT ;  /* 0x000000090500720c */ /* 0x080fe20003f46270 */
[----:B------:R-:W-:Y:S01]  /*be30*/  FFMA.FTZ R5, R22, R68, R163 ;  /* 0x0000004416057223 */ /* 0x000fe200000100a3 */
[----:B------:R-:W-:Y:S01]  /*be40*/  FSEL R49, R8, -INF , !P1 ;  /* 0xff80000008317808 */ /* 0x000fe20004800000 */
[----:B------:R-:W-:Y:S01]  /*be50*/  FMUL.FTZ R8, R39, UR10 ;  /* 0x0000000a27087c20 */ /* 0x000fe20008410000 */
[----:B------:R-:W-:Y:S01]  /*be60*/  ISETP.GE.AND P1, PT, R4, R10, PT ;  /* 0x0000000a0400720c */ /* 0x000fe20003f26270 */
[----:B------:R-:W2:Y:S01]  /*be70*/  MUFU.TANH R36, R36 ;  /* 0x0000002400247308 */ /* 0x000ea20000002400 */
[----:B------:R-:W-:Y:S01]  /*be80*/  FSEL R78, R5, -INF , !P4 ;  /* 0xff800000054e7808 */ /* 0x000fe20006000000 */
[-C--:B------:R-:W-:Y:S01]  /*be90*/  FFMA.FTZ R5, R20, R68.reuse, R144 ;  /* 0x0000004414057223 */ /* 0x080fe20000010090 */
[-C--:B------:R-:W-:Y:S01]  /*bea0*/  ISETP.GE.AND P4, PT, R4, R9.reuse, PT ;  /* 0x000000090400720c */ /* 0x080fe20003f86270 */
[-C--:B----4-:R-:W-:Y:S01]  /*beb0*/  FFMA.FTZ R4, R21, R68.reuse, R73 ;  /* 0x0000004415047223 */ /* 0x090fe20000010049 */
[----:B------:R-:W-:Y:S01]  /*bec0*/  FSEL R146, R6, -INF , !P6 ;  /* 0xff80000006927808 */ /* 0x000fe20007000000 */
[----:B---3--:R-:W-:Y:S01]  /*bed0*/  FFMA.FTZ R20, R20, R68, R72 ;  /* 0x0000004414147223 */ /* 0x008fe20000010048 */
[C---:B------:R-:W-:Y:S01]  /*bee0*/  ISETP.GE.AND P6, PT, R3.reuse, R10, PT ;  /* 0x0000000a0300720c */ /* 0x040fe20003fc6270 */
[----:B------:R-:W-:Y:S01]  /*bef0*/  MUFU.TANH R37, R37 ;  /* 0x0000002500257308 */ /* 0x000fe20000002400 */
[----:B------:R-:W-:Y:S01]  /*bf00*/  FSEL R154, R4, -INF , !P5 ;  /* 0xff800000049a7808 */ /* 0x000fe20006800000 */
[----:B------:R-:W-:Y:S01]  /*bf10*/  FMUL.FTZ R4, R38, UR10 ;  /* 0x0000000a26047c20 */ /* 0x000fe20008410000 */
[----:B------:R-:W-:Y:S01]  /*bf20*/  ISETP.GE.AND P5, PT, R3, R9, PT ;  /* 0x000000090300720c */ /* 0x000fe20003fa6270 */
[-C--:B-----5:R-:W-:Y:S01]  /*bf30*/  FFMA.FTZ R3, R19, R68.reuse, R48 ;  /* 0x0000004413037223 */ /* 0x0a0fe20000010030 */
[-C--:B------:R-:W-:Y:S01]  /*bf40*/  FFMA.FTZ R6, R0, R68.reuse, R53 ;  /* 0x0000004400067223 */ /* 0x080fe20000010035 */
[----:B------:R-:W-:Y:S01]  /*bf50*/  FSEL R144, R5, -INF , !P3 ;  /* 0xff80000005907808 */ /* 0x000fe20005800000 */
[-C--:B------:R-:W-:Y:S01]  /*bf60*/  FFMA.FTZ R19, R19, R68.reuse, R58 ;  /* 0x0000004413137223 */ /* 0x080fe2000001003a */
[----:B------:R-:W3:Y:S01]  /*bf70*/  MUFU.TANH R4, R4 ;  /* 0x0000000400047308 */ /* 0x000ee20000002400 */
[----:B------:R-:W-:Y:S01]  /*bf80*/  FSEL R147, R3, -INF , !P1 ;  /* 0xff80000003937808 */ /* 0x000fe20004800000 */
[-C--:B-1----:R-:W-:Y:S01]  /*bf90*/  FFMA.FTZ R3, R35, R68.reuse, R52 ;  /* 0x0000004423037223 */ /* 0x082fe20000010034 */
[----:B------:R-:W-:Y:S01]  /*bfa0*/  FSEL R151, R20, -INF , !P2 ;  /* 0xff80000014977808 */ /* 0x000fe20005000000 */
[----:B--2---:R-:W-:Y:S01]  /*bfb0*/  FFMA.FTZ R5, R7, R68, R36 ;  /* 0x0000004407057223 */ /* 0x004fe20000010024 */
[----:B------:R-:W-:-:S02]  /*bfc0*/  ISETP.GE.AND P1, PT, R34, R10, PT ;  /* 0x0000000a2200720c */ /* 0x000fc40003f26270 */
[C---:B------:R-:W-:Y:S01]  /*bfd0*/  ISETP.GE.AND P3, PT, R2.reuse, R10, PT ;  /* 0x0000000a0200720c */ /* 0x040fe20003f66270 */
[----:B------:R-:W1:Y:S01]  /*bfe0*/  MUFU.TANH R8, R8 ;  /* 0x0000000800087308 */ /* 0x000e620000002400 */
[----:B------:R-:W-:Y:S01]  /*bff0*/  ISETP.GE.AND P2, PT, R2, R9, PT ;  /* 0x000000090200720c */ /* 0x000fe20003f46270 */
[-C--:B------:R-:W-:Y:S01]  /*c000*/  FFMA.FTZ R2, R18, R68.reuse, R29 ;  /* 0x0000004412027223 */ /* 0x080fe2000001001d */
[----:B------:R-:W-:Y:S01]  /*c010*/  FSEL R155, R6, -INF , !P1 ;  /* 0xff800000069b7808 */ /* 0x000fe20004800000 */
[-C--:B------:R-:W-:Y:S01]  /*c020*/  FFMA.FTZ R18, R18, R68.reuse, R59 ;  /* 0x0000004412127223 */ /* 0x080fe2000001003b */
[----:B------:R-:W-:Y:S02]  /*c030*/  ISETP.GE.AND P1, PT, R226, 0x4, PT ;  /* 0x00000004e200780c */ /* 0x000fe40003f26270 */
[----:B------:R-:W-:Y:S01]  /*c040*/  FSEL R145, R2, -INF , !P6 ;  /* 0xff80000002917808 */ /* 0x000fe20007000000 */
[-C--:B------:R-:W-:Y:S01]  /*c050*/  FFMA.FTZ R2, R35, R68.reuse, R54 ;  /* 0x0000004423027223 */ /* 0x080fe20000010036 */
[----:B------:R-:W-:Y:S01]  /*c060*/  FSEL R159, R3, -INF , !P3 ;  /* 0xff800000039f7808 */ /* 0x000fe20005800000 */
[----:B------:R-:W-:Y:S01]  /*c070*/  FFMA.FTZ R3, R0, R68, R55 ;  /* 0x0000004400037223 */ /* 0x000fe20000010037 */
[----:B------:R-:W-:-:S02]  /*c080*/  FSEL R152, R19, -INF , !P4 ;  /* 0xff80000013987808 */ /* 0x000fc40006000000 */
[----:B------:R-:W-:Y:S01]  /*c090*/  FSEL R166, R2, -INF , !P2 ;  /* 0xff80000002a67808 */ /* 0x000fe20005000000 */
[-C--:B---3--:R-:W-:Y:S01]  /*c0a0*/  FFMA.FTZ R2, R7, R68.reuse, R4 ;  /* 0x0000004407027223 */ /* 0x088fe20000010004 */
[----:B------:R-:W-:Y:S01]  /*c0b0*/  FSEL R153, R18, -INF , !P5 ;  /* 0xff80000012997808 */ /* 0x000fe20006800000 */
[CC--:B------:R-:W-:Y:S01]  /*c0c0*/  FFMA.FTZ R4, R33.reuse, R68.reuse, R37 ;  /* 0x0000004421047223 */ /* 0x0c0fe20000010025 */
[----:B-1----:R-:W-:Y:S01]  /*c0d0*/  FFMA.FTZ R0, R33, R68, R8 ;  /* 0x0000004421007223 */ /* 0x002fe20000010008 */
[-C--:B------:R-:W-:Y:S02]  /*c0e0*/  ISETP.GE.AND P4, PT, R34, R9.reuse, PT ;  /* 0x000000092200720c */ /* 0x080fe40003f86270 */
[CC--:B------:R-:W-:Y:S02]  /*c0f0*/  ISETP.GE.AND P6, PT, R45.reuse, R10.reuse, PT ;  /* 0x0000000a2d00720c */ /* 0x0c0fe40003fc6270 */
[----:B------:R-:W-:Y:S02]  /*c100*/  ISETP.GE.AND P5, PT, R44, R10, PT ;  /* 0x0000000a2c00720c */ /* 0x000fe40003fa6270 */
[----:B------:R-:W-:-:S02]  /*c110*/  ISETP.GE.AND P3, PT, R45, R9, PT ;  /* 0x000000092d00720c */ /* 0x000fc40003f66270 */
[----:B------:R-:W-:Y:S02]  /*c120*/  ISETP.GE.AND P2, PT, R44, R9, PT ;  /* 0x000000092c00720c */ /* 0x000fe40003f46270 */
[----:B------:R-:W-:Y:S02]  /*c130*/  FSEL R163, R3, -INF , !P4 ;  /* 0xff80000003a37808 */ /* 0x000fe40006000000 */
        /* <DEDUP_REMOVED lines=20> */
[----:B-1----:R-:W-:-:S03]  /*c280*/  @!P0 LEA R8, P6, R2, R8, 0x1 ;  /* 0x0000000802088211 */ /* 0x002fc600078c08ff */
[--C-:B------:R-:W-:Y:S01]  /*c290*/  @!P0 IMAD.X R7, R252, 0x1, R3.reuse, P5 ;  /* 0x00000001fc078824 */ /* 0x100fe200028e0603 */
[----:B------:R-:W-:Y:S02]  /*c2a0*/  @!P0 LEA.HI.X R9, R2, R9, R3, 0x1, P6 ;  /* 0x0000000902098211 */ /* 0x000fe400030f0c03 */
[----:B---3--:R-:W-:-:S03]  /*c2b0*/  @!P0 LEA R6, P4, R0, R10, 0x1 ;  /* 0x0000000a00068211 */ /* 0x008fc600078808ff */
[----:B------:R-:W-:Y:S01]  /*c2c0*/  @!PT LDS RZ, [RZ] ;  /* 0x00000000fffff984 */ /* 0x000fe20000000800 */
[----:B------:R-:W-:Y:S01]  /*c2d0*/  @!PT LDS RZ, [RZ] ;  /* 0x00000000fffff984 */ /* 0x000fe20000000800 */
[----:B------:R-:W-:Y:S01]  /*c2e0*/  @!PT LDS RZ, [RZ] ;  /* 0x00000000fffff984 */ /* 0x000fe20000000800 */
[----:B------:R2:W-:Y:S01]  /*c2f0*/  @!P0 LDGSTS.E.BYPASS.LTC128B.128 [R208+0x4000], desc[UR8][R8.64] ;  /* 0x0400000008d08fae */ /* 0x0005e2000b901d48 */
[----:B------:R-:W-:Y:S02]  /*c300*/  @!P0 LEA.HI.X R10, R210, R3, R211, 0x5, P3 ;  /* 0x00000003d20a8211 */ /* 0x000fe400018f2cd3 */
[----:B------:R-:W-:Y:S01]  /*c310*/  @!P0 LEA.HI.X R7, R0, R11, R7, 0x1, P4 ;  /* 0x0000000b00078211 */ /* 0x000fe200020f0c07 */
        /* <DEDUP_REMOVED lines=24> */
.L_x_1360:
[----:B------:R-:W-:Y:S05]  /*c4a0*/  BSYNC B0 ;  /* 0x0000000000007941 */ /* 0x000fea0003800000 */
.L_x_1359:
[----:B------:R-:W0:Y:S02]  /*c4b0*/  LDGDEPBAR ;  /* 0x00000000000079af */ /* 0x000e240000000000 */
.L_x_1358:
[----:B------:R-:W-:Y:S01]  /*c4c0*/  FMNMX.FTZ R73, R223, R60, !PT ;  /* 0x0000003cdf497209 */ /* 0x000fe20007810000 */
[----:B------:R-:W-:Y:S03]  /*c4d0*/  LDSM.16.MT88.4 R20, [R200+0x6000] ;  /* 0x00600000c814783b */ /* 0x000fe60000004200 */
        /* <DEDUP_REMOVED lines=29> */
[C---:B------:R-:W-:Y:S01]  /*c6b0*/  FMUL.FTZ R0, R73.reuse, UR6 ;  /* 0x0000000649007c20 */ /* 0x040fe20008410000 */
        /* <DEDUP_REMOVED lines=28> */
[----:B------:R-:W-:-:S05]  /*c880*/  FMNMX.FTZ R72, R176, R72, !PT ;  /* 0x00000048b0487209 */ /* 0x000fca0007810000 */
[----:B--2---:R-:W2:Y:S01]  /*c890*/  SHFL.BFLY PT, R5, R72, 0x2, 0x1f ;  /* 0x0c401f0048057f89 */ /* 0x004ea200000e0000 */
[----:B-1----:R-:W-:-:S04]  /*c8a0*/  FFMA.FTZ R2, R70, UR6, -R0 ;  /* 0x0000000646027c23 */ /* 0x002fc80008010800 */
[----:B------:R1:W3:Y:S01]  /*c8b0*/  MUFU.EX2 R239, R2 ;  /* 0x0000000200ef7308 */ /* 0x0002e20000000800 */
[----:B--2---:R-:W-:Y:S02]  /*c8c0*/  FMNMX.FTZ R72, R72, R5, !PT ;  /* 0x0000000548487209 */ /* 0x004fe40007810000 */
[----:B-1----:R-:W-:Y:S02]  /*c8d0*/  FMNMX.FTZ R2, R79, R3, !PT ;  /* 0x000000034f027209 */ /* 0x002fe40007810000 */
[----:B------:R-:W-:Y:S01]  /*c8e0*/  FMNMX.FTZ R3, R147, R4, !PT ;  /* 0x0000000493037209 */ /* 0x000fe20007810000 */
[----:B------:R-:W-:Y:S01]  /*c8f0*/  FFMA.FTZ R4, R64, UR6, -R0 ;  /* 0x0000000640047c23 */ /* 0x000fe20008010800 */
[----:B------:R-:W-:Y:S01]  /*c900*/  FMNMX.FTZ R2, R50, R2, !PT ;  /* 0x0000000232027209 */ /* 0x000fe20007810000 */
[----:B------:R-:W1:Y:S01]  /*c910*/  SHFL.BFLY PT, R5, R72, 0x1, 0x1f ;  /* 0x0c201f0048057f89 */ /* 0x000e6200000e0000 */
[----:B------:R-:W-:Y:S01]  /*c920*/  FMNMX.FTZ R3, R145, R3, !PT ;  /* 0x0000000391037209 */ /* 0x000fe20007810000 */
[----:B------:R2:W-:Y:S01]  /*c930*/  MUFU.EX2 R238, R4 ;  /* 0x0000000400ee7308 */ /* 0x0005e20000000800 */
[----:B------:R-:W-:-:S02]  /*c940*/  FMNMX.FTZ R2, R51, R2, !PT ;  /* 0x0000000233027209 */ /* 0x000fc40007810000 */
[----:B------:R-:W-:Y:S02]  /*c950*/  FMNMX.FTZ R3, R159, R3, !PT ;  /* 0x000000039f037209 */ /* 0x000fe40007810000 */
[----:B------:R-:W-:Y:S02]  /*c960*/  FMNMX.FTZ R2, R78, R2, !PT ;  /* 0x000000024e027209 */ /* 0x000fe40007810000 */
[----:B------:R-:W-:Y:S02]  /*c970*/  FMNMX.FTZ R3, R155, R3, !PT ;  /* 0x000000039b037209 */ /* 0x000fe40007810000 */
[----:B---3--:R-:W-:Y:S01]  /*c980*/  F2FP.BF16.F32.PACK_AB R10, R239, R240 ;  /* 0x000000f0ef0a723e */ /* 0x008fe200000010ff */
[----:B--2---:R-:W-:-:S04]  /*c990*/  FFMA.FTZ R4, R71, UR6, -R0 ;  /* 0x0000000647047c23 */ /* 0x004fc80008010800 */
[----:B------:R2:W-:Y:S01]  /*c9a0*/  MUFU.EX2 R237, R4 ;  /* 0x0000000400ed7308 */ /* 0x0005e20000000800 */
[----:B-1----:R-:W-:-:S04]  /*c9b0*/  FMNMX.FTZ R72, R72, R5, !PT ;  /* 0x0000000548487209 */ /* 0x002fc80007810000 */
[C---:B------:R-:W-:Y:S01]  /*c9c0*/  FSETP.NEU.FTZ.AND P3, PT, R72.reuse, -INF , PT ;  /* 0xff8000004800780b */ /* 0x040fe20003f7d000 */
[----:B------:R-:W-:-:S05]  /*c9d0*/  FMUL.FTZ R12, R72, UR6 ;  /* 0x00000006480c7c20 */ /* 0x000fca0008410000 */
[----:B------:R-:W-:Y:S02]  /*c9e0*/  FSEL R12, R12, RZ, P3 ;  /* 0x000000ff0c0c7208 */ /* 0x000fe40001800000 */
[----:B--2---:R-:W-:Y:S02]  /*c9f0*/  FMNMX.FTZ R4, R154, R2, !PT ;  /* 0x000000029a047209 */ /* 0x004fe40007810000 */
[----:B------:R-:W-:Y:S01]  /*ca00*/  FMNMX.FTZ R2, R156, R3, !PT ;  /* 0x000000039c027209 */ /* 0x000fe20007810000 */
[----:B------:R-:W-:Y:S01]  /*ca10*/  FFMA.FTZ R3, R65, UR6, -R0 ;  /* 0x0000000641037c23 */ /* 0x000fe20008010800 */
[----:B------:R-:W-:Y:S02]  /*ca20*/  FMNMX.FTZ R4, R151, R4, !PT ;  /* 0x0000000497047209 */ /* 0x000fe40007810000 */
[----:B------:R-:W-:Y:S01]  /*ca30*/  FMNMX.FTZ R2, R160, R2, !PT ;  /* 0x00000002a0027209 */ /* 0x000fe20007810000 */
[----:B------:R1:W-:Y:S01]  /*ca40*/  MUFU.EX2 R235, R3 ;  /* 0x0000000300eb7308 */ /* 0x0003e20000000800 */
[----:B------:R-:W-:-:S03]  /*ca50*/  FMNMX.FTZ R70, R152, R4, !PT ;  /* 0x0000000498467209 */ /* 0x000fc60007810000 */
[----:B------:R-:W2:Y:S01]  /*ca60*/  SHFL.BFLY PT, R4, R2, 0x2, 0x1f ;  /* 0x0c401f0002047f89 */ /* 0x000ea200000e0000 */
[----:B------:R-:W-:-:S04]  /*ca70*/  FMNMX.FTZ R70, R153, R70, !PT ;  /* 0x0000004699467209 */ /* 0x000fc80007810000 */
[----:B------:R-:W-:-:S04]  /*ca80*/  FMNMX.FTZ R70, R166, R70, !PT ;  /* 0x00000046a6467209 */ /* 0x000fc80007810000 */
[----:B------:R-:W-:Y:S01]  /*ca90*/  FMNMX.FTZ R70, R163, R70, !PT ;  /* 0x00000046a3467209 */ /* 0x000fe20007810000 */
[----:B-1----:R-:W-:-:S03]  /*caa0*/  FFMA.FTZ R3, R75, UR6, -R0 ;  /* 0x000000064b037c23 */ /* 0x002fc60008010800 */
[----:B------:R-:W-:Y:S01]  /*cab0*/  FMNMX.FTZ R70, R168, R70, !PT ;  /* 0x00000046a8467209 */ /* 0x000fe20007810000 */
[----:B------:R1:W-:Y:S03]  /*cac0*/  MUFU.EX2 R233, R3 ;  /* 0x0000000300e97308 */ /* 0x0003e60000000800 */
[----:B------:R-:W-:Y:S02]  /*cad0*/  FMNMX.FTZ R70, R167, R70, !PT ;  /* 0x00000046a7467209 */ /* 0x000fe40007810000 */
[----:B--2---:R-:W-:-:S03]  /*cae0*/  FMNMX.FTZ R2, R2, R4, !PT ;  /* 0x0000000402027209 */ /* 0x004fc60007810000 */
[----:B------:R-:W2:Y:S04]  /*caf0*/  SHFL.BFLY PT, R4, R70, 0x2, 0x1f ;  /* 0x0c401f0046047f89 */ /* 0x000ea800000e0000 */
[----:B------:R-:W3:Y:S01]  /*cb00*/  SHFL.BFLY PT, R71, R2, 0x1, 0x1f ;  /* 0x0c201f0002477f89 */ /* 0x000ee200000e0000 */
[----:B-1----:R-:W-:-:S04]  /*cb10*/  FFMA.FTZ R3, R76, UR6, -R0 ;  /* 0x000000064c037c23 */ /* 0x002fc80008010800 */
[----:B------:R1:W-:Y:S01]  /*cb20*/  MUFU.EX2 R232, R3 ;  /* 0x0000000300e87308 */ /* 0x0003e20000000800 */
[----:B--2---:R-:W-:Y:S02]  /*cb30*/  FMNMX.FTZ R70, R70, R4, !PT ;  /* 0x0000000446467209 */ /* 0x004fe40007810000 */
[----:B---3--:R-:W-:Y:S01]  /*cb40*/  FMNMX.FTZ R71, R2, R71, !PT ;  /* 0x0000004702477209 */ /* 0x008fe20007810000 */
[----:B-1----:R-:W-:Y:S02]  /*cb50*/  FFMA.FTZ R3, R77, UR6, -R0 ;  /* 0x000000064d037c23 */ /* 0x002fe40008010800 */
[----:B------:R-:W1:Y:S01]  /*cb60*/  SHFL.BFLY PT, R4, R70, 0x1, 0x1f ;  /* 0x0c201f0046047f89 */ /* 0x000e6200000e0000 */
[----:B------:R-:W-:Y:S01]  /*cb70*/  FFMA.FTZ R2, R67, UR6, -R12 ;  /* 0x0000000643027c23 */ /* 0x000fe2000801080c */
[C---:B------:R-:W-:Y:S01]  /*cb80*/  FSETP.NEU.FTZ.AND P2, PT, R71.reuse, -INF , PT ;  /* 0xff8000004700780b */ /* 0x040fe20003f5d000 */
[----:B------:R2:W-:Y:S03]  /*cb90*/  MUFU.EX2 R231, R3 ;  /* 0x0000000300e77308 */ /* 0x0005e60000000800 */
[----:B------:R-:W-:-:S05]  /*cba0*/  FSEL R5, R71, RZ, P2 ;  /* 0x000000ff47057208 */ /* 0x000fca0001000000 */
[----:B------:R3:W-:Y:S01]  /*cbb0*/  MUFU.EX2 R215, R2 ;  /* 0x0000000200d77308 */ /* 0x0007e20000000800 */
[----:B------:R-:W-:-:S04]  /*cbc0*/  FADD.FTZ R6, R221, -R5 ;  /* 0x80000005dd067221 */ /* 0x000fc80000010000 */
[----:B------:R-:W-:Y:S01]  /*cbd0*/  FMUL.FTZ R6, R6, UR6 ;  /* 0x0000000606067c20 */ /* 0x000fe20008410000 */
[----:B--2---:R-:W-:-:S03]  /*cbe0*/  FFMA.FTZ R3, R148, UR6, -R0 ;  /* 0x0000000694037c23 */ /* 0x004fc60008010800 */
[----:B------:R-:W2:Y:S01]  /*cbf0*/  MUFU.EX2 R48, R6 ;  /* 0x0000000600307308 */ /* 0x000ea20000000800 */
[----:B-1----:R-:W-:Y:S01]  /*cc00*/  FMNMX.FTZ R70, R70, R4, !PT ;  /* 0x0000000446467209 */ /* 0x002fe20007810000 */
[----:B---3--:R-:W-:-:S06]  /*cc10*/  FFMA.FTZ R2, R74, UR6, -R12 ;  /* 0x000000064a027c23 */ /* 0x008fcc000801080c */
[----:B------:R1:W-:Y:S01]  /*cc20*/  MUFU.EX2 R219, R3 ;  /* 0x0000000300db7308 */ /* 0x0003e20000000800 */
[----:B------:R-:W-:-:S04]  /*cc30*/  FSETP.NEU.FTZ.AND P0, PT, R70, -INF , PT ;  /* 0xff8000004600780b */ /* 0x000fc80003f1d000 */
[----:B------:R-:W-:-:S03]  /*cc40*/  FSEL R5, R70, RZ, P0 ;  /* 0x000000ff46057208 */ /* 0x000fc60000000000 */
[----:B------:R-:W3:Y:S01]  /*cc50*/  MUFU.EX2 R217, R2 ;  /* 0x0000000200d97308 */ /* 0x000ee20000000800 */
        /* <DEDUP_REMOVED lines=18> */
[----:B---3--:R-:W-:Y:S01]  /*cd80*/  F2FP.BF16.F32.PACK_AB R11, R217, R215 ;  /* 0x000000d7d90b723e */ /* 0x008fe200000010ff */
        /* <DEDUP_REMOVED lines=8> */
[----:B-1----:R-:W-:Y:S01]  /*ce10*/  FMUL.FTZ R3, R71, UR6 ;  /* 0x0000000647037c20 */ /* 0x002fe20008410000 */
[----:B--2---:R-:W-:-:S04]  /*ce20*/  F2FP.BF16.F32.PACK_AB R9, R214, R216 ;  /* 0x000000d8d609723e */ /* 0x004fc800000010ff */
[----:B------:R-:W-:-:S05]  /*ce30*/  FSEL R3, R3, RZ, P2 ;  /* 0x000000ff03037208 */ /* 0x000fca0001000000 */
[--C-:B------:R-:W-:Y:S01]  /*ce40*/  FFMA.FTZ R2, R27, UR6, -R3.reuse ;  /* 0x000000061b027c23 */ /* 0x100fe20008010803 */
[----:B------:R-:W-:-:S03]  /*ce50*/  FFMA.FTZ R4, R15, UR6, -R3 ;  /* 0x000000060f047c23 */ /* 0x000fc60008010803 */
[----:B------:R1:W-:Y:S08]  /*ce60*/  MUFU.EX2 R193, R2 ;  /* 0x0000000200c17308 */ /* 0x0003f00000000800 */
[----:B------:R2:W-:Y:S01]  /*ce70*/  MUFU.EX2 R212, R4 ;  /* 0x0000000400d47308 */ /* 0x0005e20000000800 */
[----:B-1----:R-:W-:-:S07]  /*ce80*/  FFMA.FTZ R2, R30, UR6, -R3 ;  /* 0x000000061e027c23 */ /* 0x002fce0008010803 */
[----:B------:R1:W-:Y:S01]  /*ce90*/  MUFU.EX2 R195, R2 ;  /* 0x0000000200c37308 */ /* 0x0003e20000000800 */
[----:B--2---:R-:W-:-:S07]  /*cea0*/  FFMA.FTZ R4, R14, UR6, -R3 ;  /* 0x000000060e047c23 */ /* 0x004fce0008010803 */
[----:B------:R-:W-:Y:S01]  /*ceb0*/  MUFU.EX2 R213, R4 ;  /* 0x0000000400d57308 */ /* 0x000fe20000000800 */
[----:B-1----:R-:W-:-:S07]  /*cec0*/  FFMA.FTZ R2, R16, UR6, -R3 ;  /* 0x0000000610027c23 */ /* 0x002fce0008010803 */
[----:B------:R1:W2:Y:S02]  /*ced0*/  MUFU.EX2 R194, R2 ;  /* 0x0000000200c27308 */ /* 0x0002a40000000800 */
[----:B-1----:R-:W-:Y:S01]  /*cee0*/  FMUL.FTZ R2, R70, UR6 ;  /* 0x0000000646027c20 */ /* 0x002fe20008410000 */
[----:B--2---:R-:W-:-:S04]  /*cef0*/  F2FP.BF16.F32.PACK_AB R6, R212, R194 ;  /* 0x000000c2d406723e */ /* 0x004fc800000010ff */
[----:B------:R-:W-:-:S05]  /*cf00*/  FSEL R2, R2, RZ, P0 ;  /* 0x000000ff02027208 */ /* 0x000fca0000000000 */
[--C-:B------:R-:W-:Y:S02]  /*cf10*/  FFMA.FTZ R4, R31, UR6, -R2.reuse ;  /* 0x000000061f047c23 */ /* 0x100fe40008010802 */
[----:B------:R-:W-:Y:S02]  /*cf20*/  LDSM.16.MT88.4 R28, [R198+0x6000] ;  /* 0x00600000c61c783b */ /* 0x000fe40000004200 */
[----:B------:R1:W-:Y:S02]  /*cf30*/  MUFU.EX2 R188, R4 ;  /* 0x0000000400bc7308 */ /* 0x0003e40000000800 */
[--C-:B-1----:R-:W-:Y:S02]  /*cf40*/  FFMA.FTZ R4, R32, UR6, -R2.reuse ;  /* 0x0000000620047c23 */ /* 0x102fe40008010802 */
[----:B------:R-:W-:Y:S04]  /*cf50*/  LDSM.16.MT88.4 R32, [R198+0x6800] ;  /* 0x00680000c620783b */ /* 0x000fe80000004200 */
[----:B------:R1:W-:Y:S02]  /*cf60*/  MUFU.EX2 R190, R4 ;  /* 0x0000000400be7308 */ /* 0x0003e40000000800 */
[----:B-1----:R-:W-:-:S06]  /*cf70*/  FFMA.FTZ R4, R26, UR6, -R2 ;  /* 0x000000061a047c23 */ /* 0x002fcc0008010802 */
[----:B------:R1:W-:Y:S02]  /*cf80*/  MUFU.EX2 R192, R4 ;  /* 0x0000000400c07308 */ /* 0x0003e40000000800 */
[----:B-1----:R-:W-:Y:S02]  /*cf90*/  FFMA.FTZ R4, R17, UR6, -R2 ;  /* 0x0000000611047c23 */ /* 0x002fe40008010802 */
[----:B------:R-:W1:Y:S04]  /*cfa0*/  LDSM.16.MT88.4 R16, [R197+0x6000] ;  /* 0x00600000c510783b */ /* 0x000e680000004200 */
[----:B------:R2:W3:Y:S02]  /*cfb0*/  MUFU.EX2 R191, R4 ;  /* 0x0000000400bf7308 */ /* 0x0004e40000000800 */
[----:B--2---:R-:W-:Y:S01]  /*cfc0*/  FADD.FTZ R4, R220, -R5 ;  /* 0x80000005dc047221 */ /* 0x004fe20000010000 */
[----:B------:R-:W-:-:S02]  /*cfd0*/  FSEL R5, R73, RZ, P4 ;  /* 0x000000ff49057208 */ /* 0x000fc40002000000 */
[----:B---3--:R-:W-:Y:S01]  /*cfe0*/  F2FP.BF16.F32.PACK_AB R7, R191, R192 ;  /* 0x000000c0bf07723e */ /* 0x008fe200000010ff */
[----:B------:R-:W-:Y:S02]  /*cff0*/  FMUL.FTZ R4, R4, UR6 ;  /* 0x0000000604047c20 */ /* 0x000fe40008410000 */
[----:B------:R-:W-:Y:S02]  /*d000*/  FADD.FTZ R5, R223, -R5 ;  /* 0x80000005df057221 */ /* 0x000fe40000010000 */
[----:B------:R2:W3:Y:S02]  /*d010*/  MUFU.EX2 R15, R4 ;  /* 0x00000004000f7308 */ /* 0x0004e40000000800 */
[----:B------:R-:W-:-:S06]  /*d020*/  FMUL.FTZ R5, R5, UR6 ;  /* 0x0000000605057c20 */ /* 0x000fcc0008410000 */
[----:B------:R4:W5:Y:S01]  /*d030*/  MUFU.EX2 R14, R5 ;  /* 0x00000005000e7308 */ /* 0x0009620000000800 */
[----:B--2---:R-:W-:Y:S01]  /*d040*/  FFMA.FTZ R4, R24, UR6, -R3 ;  /* 0x0000000618047c23 */ /* 0x004fe20008010803 */
[-C--:B---3--:R-:W-:Y:S01]  /*d050*/  FMUL.FTZ R82, R82, R15.reuse ;  /* 0x0000000f52527220 */ /* 0x088fe20000410000 */
[-C--:B------:R-:W-:Y:S01]  /*d060*/  FMUL.FTZ R83, R83, R15.reuse ;  /* 0x0000000f53537220 */ /* 0x080fe20000410000 */
[----:B------:R-:W-:-:S04]  /*d070*/  FMUL.FTZ R94, R94, R15 ;  /* 0x0000000f5e5e7220 */ /* 0x000fc80000410000 */
[----:B------:R2:W-:Y:S01]  /*d080*/  MUFU.EX2 R189, R4 ;  /* 0x0000000400bd7308 */ /* 0x0005e20000000800 */
[-C--:B------:R-:W-:Y:S01]  /*d090*/  FMUL.FTZ R95, R95, R15.reuse ;  /* 0x0000000f5f5f7220 */ /* 0x080fe20000410000 */
[-C--:B------:R-:W-:Y:S01]  /*d0a0*/  FMUL.FTZ R102, R102, R15.reuse ;  /* 0x0000000f66667220 */ /* 0x080fe20000410000 */
[-C--:B------:R-:W-:Y:S01]  /*d0b0*/  FMUL.FTZ R103, R103, R15.reuse ;  /* 0x0000000f67677220 */ /* 0x080fe20000410000 */
[----:B----4-:R-:W-:Y:S01]  /*d0c0*/  F2FP.BF16.F32.PACK_AB R5, R190, R188 ;  /* 0x000000bcbe05723e */ /* 0x010fe200000010ff */
        /* <DEDUP_REMOVED lines=10> */
[-C--:B-----5:R-:W-:Y:S01]  /*d170*/  FMUL.FTZ R84, R84, R14.reuse ;  /* 0x0000000e54547220 */ /* 0x0a0fe20000410000 */
[-C--:B------:R-:W-:Y:S01]  /*d180*/  FMUL.FTZ R85, R85, R14.reuse ;  /* 0x0000000e55557220 */ /* 0x080fe20000410000 */
[----:B--2---:R-:W-:Y:S01]  /*d190*/  FSEL R4, R72, RZ, P3 ;  /* 0x000000ff48047208 */ /* 0x004fe20001800000 */
        /* <DEDUP_REMOVED lines=43> */
[C---:B------:R-:W-:Y:S01]  /*d450*/  HMMA.16816.F32.BF16 R84, R8.reuse, R16, R84 ;  /* 0x000000100854723c */ /* 0x040fe20000041854 */
[--C-:B------:R-:W-:Y:S01]  /*d460*/  FFMA.FTZ R4, R25, UR6, -R3.reuse ;  /* 0x0000000619047c23 */ /* 0x100fe20008010803 */
[----:B------:R-:W-:Y:S01]  /*d470*/  FFMA.FTZ R5, R51, UR6, -R2 ;  /* 0x0000000633057c23 */ /* 0x000fe20008010802 */
[----:B------:R-:W-:Y:S02]  /*d480*/  LDSM.16.MT88.4 R24, [R197+0x6800] ;  /* 0x00680000c518783b */ /* 0x000fe40000004200 */
        /* <DEDUP_REMOVED lines=27> */
[----:B----4-:R-:W-:-:S04]  /*d640*/  F2FP.BF16.F32.PACK_AB R7, R180, R181 ;  /* 0x000000b5b407723e */ /* 0x010fc800000010ff */
[----:B------:R1:W-:Y:S08]  /*d650*/  MUFU.EX2 R185, R4 ;  /* 0x0000000400b97308 */ /* 0x0003f00000000800 */
[----:B------:R4:W-:Y:S01]  /*d660*/  MUFU.EX2 R184, R0 ;  /* 0x0000000000b87308 */ /* 0x0009e20000000800 */
[----:B-1----:R-:W-:-:S07]  /*d670*/  F2FP.BF16.F32.PACK_AB R4, R189, R213 ;  /* 0x000000d5bd04723e */ /* 0x002fce00000010ff */
[----:B--2---:R-:W-:Y:S01]  /*d680*/  HMMA.16816.F32.BF16 R56, R4, R16, R56 ;  /* 0x000000100438723c */ /* 0x004fe20000041838 */
[----:B----4-:R-:W-:-:S04]  /*d690*/  FFMA.FTZ R0, R161, UR6, -R12 ;  /* 0x00000006a1007c23 */ /* 0x010fc8000801080c */
[----:B------:R1:W-:Y:S01]  /*d6a0*/  MUFU.EX2 R179, R0 ;  /* 0x0000000000b37308 */ /* 0x0003e20000000800 */
[C---:B------:R-:W-:Y:S06]  /*d6b0*/  HMMA.16816.F32.BF16 R52, R4.reuse, R18, R52 ;  /* 0x000000120434723c */ /* 0x040fec0000041834 */
[C---:B------:R-:W-:Y:S06]  /*d6c0*/  HMMA.16816.F32.BF16 R44, R4.reuse, R24, R44 ;  /* 0x00000018042c723c */ /* 0x040fec000004182c */
[----:B------:R-:W-:Y:S01]  /*d6d0*/  HMMA.16816.F32.BF16 R40, R4, R26, R40 ;  /* 0x0000001a0428723c */ /* 0x000fe20000041828 */
[----:B-1----:R-:W-:-:S05]  /*d6e0*/  FFMA.FTZ R0, R162, UR6, -R12 ;  /* 0x00000006a2007c23 */ /* 0x002fca000801080c */
[C---:B---3--:R-:W-:Y:S01]  /*d6f0*/  HMMA.16816.F32.BF16 R36, R4.reuse, R20, R100 ;  /* 0x000000140424723c */ /* 0x048fe20000041864 */
[----:B------:R1:W2:Y:S05]  /*d700*/  MUFU.EX2 R178, R0 ;  /* 0x0000000000b27308 */ /* 0x0002aa0000000800 */
[C---:B------:R-:W-:Y:S06]  /*d710*/  HMMA.16816.F32.BF16 R108, R4.reuse, R22, R108 ;  /* 0x00000016046c723c */ /* 0x040fec000004186c */
[C---:B------:R-:W-:Y:S06]  /*d720*/  HMMA.16816.F32.BF16 R116, R4.reuse, R32, R116 ;  /* 0x000000200474723c */ /* 0x040fec0000041874 */
        /* <DEDUP_REMOVED lines=85> */
[----:B------:R-:W3:Y:S01]  /*dc80*/  MUFU.EX2 R54, R3 ;  /* 0x0000000300367308 */ /* 0x000ee20000000800 */
[----:B-1----:R-:W-:-:S07]  /*dc90*/  FFMA.FTZ R0, R166, UR6, -R2 ;  /* 0x00000006a6007c23 */ /* 0x002fce0008010802 */
[----:B------:R1:W-:Y:S01]  /*dca0*/  MUFU.EX2 R53, R0 ;  /* 0x0000000000357308 */ /* 0x0003e20000000800 */
[----:B---3--:R-:W-:Y:S01]  /*dcb0*/  F2FP.BF16.F32.PACK_AB R142, R54, R69 ;  /* 0x00000045368e723e */ /* 0x008fe200000010ff */
[----:B------:R-:W-:Y:S01]  /*dcc0*/  FFMA.FTZ R3, R230, R15, R188 ;  /* 0x0000000fe6037223 */ /* 0x000fe200000100bc */
        /* <DEDUP_REMOVED lines=79> */
[----:B------:R-:W-:Y:S01]  /*e1c0*/  MOV R149, R209 ;  /* 0x000000d100957202 */ /* 0x000fe20000000f00 */
[----:B------:R-:W-:Y:S01]  /*e1d0*/  FADD.FTZ R0, R51, R0 ;  /* 0x0000000033007221 */ /* 0x000fe20000010000 */
[----:B------:R-:W-:Y:S01]  /*e1e0*/  FADD.FTZ R228, R12, R3 ;  /* 0x000000030ce47221 */ /* 0x000fe20000010000 */
[----:B------:R-:W-:Y:S01]  /*e1f0*/  FADD.FTZ R227, R184, R4 ;  /* 0x00000004b8e37221 */ /* 0x000fe20000010000 */
[----:B------:R-:W-:Y:S01]  /*e200*/  HMMA.16816.F32.BF16 R96, R136, R104, R96 ;  /* 0x000000688860723c */ /* 0x000fe20000041860 */
[----:B------:R-:W-:Y:S01]  /*e210*/  FADD.FTZ R229, R54, R2 ;  /* 0x0000000236e57221 */ /* 0x000fe20000010000 */
[----:B------:R-:W-:Y:S01]  /*e220*/  FADD.FTZ R230, R50, R0 ;  /* 0x0000000032e67221 */ /* 0x000fe20000010000 */
[----:B------:R-:W-:-:S03]  /*e230*/  @P1 IADD3 R209, R226, -0x4, RZ ;  /* 0xfffffffce2d11810 */ /* 0x000fc60007ffe0ff */
[C---:B------:R-:W-:Y:S06]  /*e240*/  HMMA.16816.F32.BF16 R112, R136.reuse, R120, R112 ;  /* 0x000000788870723c */ /* 0x040fec0000041870 */
[C---:B------:R-:W-:Y:S06]  /*e250*/  HMMA.16816.F32.BF16 R88, R136.reuse, R90, R24 ;  /* 0x0000005a8858723c */ /* 0x040fec0000041818 */
[C---:B------:R-:W-:Y:S06]  /*e260*/  HMMA.16816.F32.BF16 R104, R136.reuse, R106, R28 ;  /* 0x0000006a8868723c */ /* 0x040fec000004181c */
[----:B------:R-:W-:Y:S06]  /*e270*/  HMMA.16816.F32.BF16 R120, R136, R122, R20 ;  /* 0x0000007a8878723c */ /* 0x000fec0000041814 */
[-C--:B------:R-:W-:Y:S06]  /*e280*/  HMMA.16816.F32.BF16 R140, R140, R6.reuse, R32 ;  /* 0x000000068c8c723c */ /* 0x080fec0000041820 */
[----:B------:R-:W-:Y:S01]  /*e290*/  HMMA.16816.F32.BF16 R136, R136, R6, R16 ;  /* 0x000000068888723c */ /* 0x000fe20000041810 */
[----:B------:R-:W-:-:S08]  /*e2a0*/  NOP ;  /* 0x0000000000007918 */ /* 0x000fd00000000000 */
[----:B------:R-:W-:-:S15]  /*e2b0*/  @P1 BRA `(.L_x_1361) ;  /* 0x0000000000041947 */ /* 0x000fde0003800000 */
.L_x_1354:
[----:B------:R-:W-:-:S07]  /*e2c0*/  IADD3 R209, R149, -0x1, RZ ;  /* 0xffffffff95d17810 */ /* 0x000fce0007ffe0ff */
.L_x_1361:
[----:B------:R-:W-:-:S13]  /*e2d0*/  ISETP.GE.AND P0, PT, R209, RZ, PT ;  /* 0x000000ffd100720c */ /* 0x000fda0003f06270 */
[----:B------:R-:W-:Y:S05]  /*e2e0*/  @!P0 BRA `(.L_x_1362) ;  /* 0x0000003800688947 */ /* 0x000fea0003800000 */
[----:B------:R-:W2:Y:S01]  /*e2f0*/  LDL.LU.64 R6, [R1+0x40] ;  /* 0x0000400001067983 */ /* 0x000ea20000300a00 */
[----:B------:R-:W-:Y:S01]  /*e300*/  ULDC UR4, c[0x0][0x2d0] ;  /* 0x0000b40000047ab9 */ /* 0x000fe20000000800 */
[----:B------:R-:W-:Y:S01]  /*e310*/  IMAD R2, R225, 0x30, RZ ;  /* 0x00000030e1027824 */ /* 0x000fe200078e02ff */
[----:B------:R-:W-:Y:S01]  /*e320*/  ISETP.GE.AND P0, PT, R244, UR4, PT ;  /* 0x00000004f4007c0c */ /* 0x000fe2000bf06270 */
[----:B------:R-:W3:Y:S01]  /*e330*/  LDL.LU.64 R4, [R1+0x48] ;  /* 0x0000480001047983 */ /* 0x000ee20000300a00 */
[C---:B------:R-:W-:Y:S01]  /*e340*/  IMAD.WIDE.U32 R234, R224.reuse, 0x30, RZ ;  /* 0x00000030e0ea7825 */ /* 0x040fe200078e00ff */
[C---:B------:R-:W-:Y:S01]  /*e350*/  SHF.L.U64.HI R239, R224.reuse, 0x5, R225 ;  /* 0x00000005e0ef7819 */ /* 0x040fe200000102e1 */
[----:B------:R-:W-:Y:S01]  /*e360*/  ULDC UR5, c[0x0][0x39c] ;  /* 0x0000e70000057ab9 */ /* 0x000fe20000000800 */
[----:B------:R-:W-:Y:S01]  /*e370*/  SHF.L.U32 R248, R224, 0x5, RZ ;  /* 0x00000005e0f87819 */ /* 0x000fe200000006ff */
[----:B------:R-:W-:Y:S01]  /*e380*/  IMAD R0, R211, 0x30, RZ ;  /* 0x00000030d3007824 */ /* 0x000fe200078e02ff */
[C---:B------:R-:W-:Y:S01]  /*e390*/  SHF.L.U64.HI R249, R210.reuse, 0x5, R211 ;  /* 0x00000005d2f97819 */ /* 0x040fe200000102d3 */
[C---:B------:R-:W-:Y:S01]  /*e3a0*/  IMAD.WIDE.U32 R232, R210.reuse, 0x30, RZ ;  /* 0x00000030d2e87825 */ /* 0x040fe200078e00ff */
[----:B------:R-:W-:Y:S01]  /*e3b0*/  MOV R74, R72 ;  /* 0x00000048004a7202 */ /* 0x000fe20000000f00 */
[----:B------:R-:W-:Y:S01]  /*e3c0*/  ULDC UR4, c[0x0][0x2ec] ;  /* 0x0000bb0000047ab9 */ /* 0x000fe20000000800 */
[----:B------:R-:W-:Y:S01]  /*e3d0*/  MOV R76, R70 ;  /* 0x00000046004c7202 */ /* 0x000fe20000000f00 */
[----:B------:R-:W-:Y:S01]  /*e3e0*/  IMAD.SHL.U32 R250, R210, 0x20, RZ ;  /* 0x00000020d2fa7824 */ /* 0x000fe200078e00ff */
[----:B------:R-:W1:Y:S01]  /*e3f0*/  @!P0 LDC.64 R246, c[0x0][0x220] ;  /* 0x00008800fff68b82 */ /* 0x000e620000000a00 */
[----:B------:R-:W-:Y:S01]  /*e400*/  IMAD.MOV.U32 R69, RZ, RZ, R73 ;  /* 0x000000ffff457224 */ /* 0x000fe200078e0049 */
[----:B------:R-:W-:Y:S01]  /*e410*/  ULDC.64 UR6, c[0x0][0x248] ;  /* 0x0000920000067ab9 */ /* 0x000fe20000000a00 */
[----:B------:R-:W-:-:S05]  /*e420*/  IMAD.MOV.U32 R77, RZ, RZ, R71 ;  /* 0x000000ffff4d7224 */ /* 0x000fca00078e0047 */
[----:B------:R-:W4:Y:S08]  /*e430*/  @!P0 LDC.64 R244, c[0x0][0x220] ;  /* 0x00008800fff48b82 */ /* 0x000f300000000a00 */
[----:B------:R-:W1:Y:S08]  /*e440*/  @!P0 LDC.64 R242, c[0x0][0x220] ;  /* 0x00008800fff28b82 */ /* 0x000e700000000a00 */
[----:B------:R-:W1:Y:S01]  /*e450*/  @!P0 LDC.64 R240, c[0x0][0x220] ;  /* 0x00008800fff08b82 */ /* 0x000e620000000a00 */
[----:B------:R-:W-:Y:S01]  /*e460*/  IADD3 R238, R2, R235, RZ ;  /* 0x000000eb02ee7210 */ /* 0x000fe20007ffe0ff */
[----:B------:R-:W-:Y:S01]  /*e470*/  IMAD.IADD R231, R0, 0x1, R233 ;  /* 0x0000000100e77824 */ /* 0x000fe200078e02e9 */
[----:B--2---:R-:W-:-:S02]  /*e480*/  MOV R237, R7 ;  /* 0x0000000700ed7202 */ /* 0x004fc40000000f00 */
[----:B---3--:R-:W-:Y:S01]  /*e490*/  MOV R236, R4 ;  /* 0x0000000400ec7202 */ /* 0x008fe20000000f00 */
[----:B-1--4-:R-:W-:Y:S06]  /*e4a0*/  BRA `(.L_x_1363) ;  /* 0x0000000000cc7947 */ /* 0x012fec0003800000 */
.L_x_1365:
        /* <DEDUP_REMOVED lines=8> */
[----:B------:R1:W-:Y:S01]  /*e530*/  @P0 STS.128 [R208+0x4000], RZ ;  /* 0x004000ffd0000388 */ /* 0x0003e20000000c00 */
[----:B------:R-:W-:Y:S04]  /*e540*/  IMAD R5, R5, UR6, RZ ;  /* 0x0000000605057c24 */ /* 0x000fe8000f8e02ff */
[----:B------:R-:W-:Y:S01]  /*e550*/  IMAD R5, R4, UR7, R5 ;  /* 0x0000000704057c24 */ /* 0x000fe2000f8e0205 */
[----:B------:R-:W5:Y:S03]  /*e560*/  @!P0 LDC.64 R18, c[0x0][0x218] ;  /* 0x00008600ff128b82 */ /* 0x000f660000000a00 */
[----:B------:R-:W-:Y:S05]  /*e570*/  IMAD.IADD R5, R7, 0x1, R5 ;  /* 0x0000000107057824 */ /* 0x000fea00078e0205 */
        /* <DEDUP_REMOVED lines=16> */
[----:B------:R-:W-:Y:S01]  /*e680*/  @!P0 IMAD.X R15, R5, 0x1, R249, P2 ;  /* 0x00000001050f8824 */ /* 0x000fe200010e06f9 */
[----:B------:R-:W-:Y:S01]  /*e690*/  @!P0 LEA R8, P4, R9, R18, 0x1 ;  /* 0x0000001209088211 */ /* 0x000fe200078808ff */
[----:B------:R-:W-:Y:S01]  /*e6a0*/  @!P0 IMAD.X R16, R5, 0x1, R231, P3 ;  /* 0x0000000105108824 */ /* 0x000fe200018e06e7 */
[----:B------:R-:W-:Y:S01]  /*e6b0*/  @!PT LDS RZ, [RZ] ;  /* 0x00000000fffff984 */ /* 0x000fe20000000800 */
[----:B------:R-:W-:Y:S01]  /*e6c0*/  @!PT LDS RZ, [RZ] ;  /* 0x00000000fffff984 */ /* 0x000fe20000000800 */
[----:B------:R-:W-:Y:S01]  /*e6d0*/  @!PT LDS RZ, [RZ] ;  /* 0x00000000fffff984 */ /* 0x000fe20000000800 */
[----:B------:R1:W-:Y:S01]  /*e6e0*/  @!P0 LDGSTS.E.BYPASS.LTC128B.128 [R208+0x4800], desc[UR8][R10.64] ;  /* 0x048000000ad08fae */ /* 0x0003e2000b901d48 */
[C---:B------:R-:W-:Y:S02]  /*e6f0*/  @!P0 LEA R6, P2, R14.reuse, R20, 0x1 ;  /* 0x000000140e068211 */ /* 0x040fe400078408ff */
[----:B------:R-:W-:Y:S01]  /*e700*/  @!P0 LEA.HI.X R9, R9, R19, R15, 0x1, P4 ;  /* 0x0000001309098211 */ /* 0x000fe200020f0c0f */
        /* <DEDUP_REMOVED lines=13> */
.L_x_1363:
[----:B------:R-:W2:Y:S01]  /*e7e0*/  LDL R0, [R1+0x2c] ;  /* 0x00002c0001007983 */ /* 0x000ea20000100800 */
[----:B------:R-:W-:Y:S04]  /*e7f0*/  DEPBAR.LE SB0, 0x0 ;  /* 0x000080000000791a */ /* 0x000fe80000000000 */
[----:B------:R-:W3:Y:S01]  /*e800*/  LDL R5, [R1+0x34] ;  /* 0x0000340001057983 */ /* 0x000ee20000100800 */
[----:B------:R-:W-:Y:S01]  /*e810*/  SHF.R.S32.HI R4, RZ, 0x1f, R209 ;  /* 0x0000001fff047819 */ /* 0x000fe200000114d1 */
[----:B------:R-:W-:Y:S02]  /*e820*/  IMAD.WIDE.U32 R2, R209, R251, R236 ;  /* 0x000000fbd1027225 */ /* 0x000fe400078e00ec */
[----:B------:R-:W4:Y:S01]  /*e830*/  LDL R13, [R1+0x30] ;  /* 0x00003000010d7983 */ /* 0x000f220000100800 */
[----:B------:R-:W-:Y:S01]  /*e840*/  BAR.SYNC.DEFER_BLOCKING 0x0 ;  /* 0x0000000000007b1d */ /* 0x000fe20000010000 */
[----:B------:R-:W-:Y:S02]  /*e850*/  @!P0 LEA R10, P6, R2, R246, 0x1 ;  /* 0x000000f6020a8211 */ /* 0x000fe400078c08ff */
[-C--:B------:R-:W-:Y:S02]  /*e860*/  @!P0 IADD3 R7, P4, R248, R2.reuse, RZ ;  /* 0x00000002f8078210 */ /* 0x080fe40007f9e0ff */
[----:B------:R-:W-:Y:S02]  /*e870*/  @!P0 IADD3 R12, P2, R234, R2, RZ ;  /* 0x00000002ea0c8210 */ /* 0x000fe40007f5e0ff */
[----:B------:R-:W-:Y:S01]  /*e880*/  @!P0 LEA R6, P3, R7, R242, 0x1 ;  /* 0x000000f207068211 */ /* 0x000fe200078608ff */
[----:B------:R-:W-:Y:S01]  /*e890*/  @P0 STS.128 [R208+0x6000], RZ ;  /* 0x006000ffd0000388 */ /* 0x000fe20000000c00 */
[----:B------:R-:W1:Y:S02]  /*e8a0*/  S2R R210, SR_TID.X ;  /* 0x0000000000d27919 */ /* 0x000e640000002100 */
[----:B-1----:R-:W-:Y:S04]  /*e8b0*/  SHF.L.U32 R210, R210, 0x1, RZ ;  /* 0x00000001d2d27819 */ /* 0x002fe800000006ff */
[----:B------:R-:W-:Y:S01]  /*e8c0*/  LOP3.LUT R210, R210, 0x6, RZ, 0xc0, !PT ;  /* 0x00000006d2d27812 */ /* 0x000fe200078ec0ff */
[----:B--2---:R-:W-:Y:S04]  /*e8d0*/  IMAD R0, R0, R209, RZ ;  /* 0x000000d100007224 */ /* 0x004fe800078e02ff */
[----:B------:R-:W-:Y:S01]  /*e8e0*/  IMAD R0, R4, R251, R0 ;  /* 0x000000fb04007224 */ /* 0x000fe200078e0200 */
[----:B---3--:R-:W-:Y:S04]  /*e8f0*/  @!P0 IADD3 R5, P1, R5, R2, RZ ;  /* 0x0000000205058210 */ /* 0x008fe80007f3e0ff */
[----:B------:R-:W-:Y:S02]  /*e900*/  IADD3 R0, R3, R0, RZ ;  /* 0x0000000003007210 */ /* 0x000fe40007ffe0ff */
[----:B------:R-:W-:Y:S02]  /*e910*/  @!P0 LEA R8, P5, R5, R244, 0x1 ;  /* 0x000000f405088211 */ /* 0x000fe400078a08ff */
[----:B------:R-:W-:Y:S02]  /*e920*/  @!P0 LEA.HI.X R11, R2, R247, R0, 0x1, P6 ;  /* 0x000000f7020b8211 */ /* 0x000fe400030f0c00 */
[----:B----4-:R-:W-:Y:S02]  /*e930*/  @!P0 IADD3.X R3, R13, R0, RZ, P1, !PT ;  /* 0x000000000d038210 */ /* 0x010fe40000ffe4ff */
[----:B------:R-:W-:Y:S01]  /*e940*/  @!P0 IADD3.X R13, R0, R239, RZ, P4, !PT ;  /* 0x000000ef000d8210 */ /* 0x000fe200027fe4ff */
[----:B------:R-:W-:Y:S01]  /*e950*/  @!PT LDS RZ, [RZ] ;  /* 0x00000000fffff984 */ /* 0x000fe20000000800 */
[----:B------:R-:W-:Y:S01]  /*e960*/  @!PT LDS RZ, [RZ] ;  /* 0x00000000fffff984 */ /* 0x000fe20000000800 */
[----:B------:R-:W-:Y:S01]  /*e970*/  @!PT LDS RZ, [RZ] ;  /* 0x00000000fffff984 */ /* 0x000fe20000000800 */
[----:B------:R-:W-:Y:S01]  /*e980*/  @!P0 LDGSTS.E.BYPASS.LTC128B.128 [R208+0x6000], desc[UR8][R10.64] ;  /* 0x060000000ad08fae */ /* 0x000fe2000b901d48 */
[----:B------:R-:W-:Y:S02]  /*e990*/  @!P0 LEA.HI.X R9, R5, R245, R3, 0x1, P5 ;  /* 0x000000f505098211 */ /* 0x000fe400028f0c03 */
[----:B------:R-:W-:Y:S02]  /*e9a0*/  @!P0 LEA.HI.X R7, R7, R243, R13, 0x1, P3 ;  /* 0x000000f307078211 */ /* 0x000fe400018f0c0d */
[----:B------:R-:W-:Y:S02]  /*e9b0*/  @!P0 LEA R4, P1, R12, R240, 0x1 ;  /* 0x000000f00c048211 */ /* 0x000fe400078208ff */
[----:B------:R-:W-:Y:S01]  /*e9c0*/  @!P0 IADD3.X R14, R0, R238, RZ, P2, !PT ;  /* 0x000000ee000e8210 */ /* 0x000fe200017fe4ff */
[----:B------:R-:W-:Y:S01]  /*e9d0*/  @P0 STS.128 [R208+0x6800], RZ ;  /* 0x006800ffd0000388 */ /* 0x000fe20000000c00 */
[C---:B------:R-:W-:Y:S02]  /*e9e0*/  LEA R0, R209.reuse, R210, 0x6 ;  /* 0x000000d2d1007211 */ /* 0x040fe400078e30ff */
[----:B------:R-:W-:Y:S02]  /*e9f0*/  @!P0 LEA.HI.X R5, R12, R241, R14, 0x1, P1 ;  /* 0x000000f10c058211 */ /* 0x000fe400008f0c0e */
[----:B------:R-:W-:Y:S02]  /*ea00*/  IADD3 R2, R0, 0x1, RZ ;  /* 0x0000000100027810 */ /* 0x000fe40007ffe0ff */
[----:B------:R-:W-:Y:S01]  /*ea10*/  I2FP.F32.S32 R3, R0 ;  /* 0x0000000000037245 */ /* 0x000fe20000201400 */
[----:B------:R-:W-:Y:S01]  /*ea20*/  @!PT LDS RZ, [RZ] ;  /* 0x00000000fffff984 */ /* 0x000fe20000000800 */
[----:B------:R-:W-:Y:S01]  /*ea30*/  @!PT LDS RZ, [RZ] ;  /* 0x00000000fffff984 */ /* 0x000fe20000000800 */
[----:B------:R-:W-:Y:S01]  /*ea40*/  @!PT LDS RZ, [RZ] ;  /* 0x00000000fffff984 */ /* 0x000fe20000000800 */
[----:B------:R-:W-:Y:S01]  /*ea50*/  @!P0 LDGSTS.E.BYPASS.LTC128B.128 [R208+0x6800], desc[UR8][R8.64] ;  /* 0x0680000008d08fae */ /* 0x000fe2000b901d48 */
[----:B------:R-:W-:Y:S02]  /*ea60*/  I2FP.F32.S32 R2, R2 ;  /* 0x0000000200027245 */ /* 0x000fe40000201400 */
[----:B------:R-:W-:Y:S05]  /*ea70*/  ISETP.GT.AND P1, PT, R209, RZ, PT ;  /* 0x000000ffd100720c */ /* 0x000fea0003f24270 */
        /* <DEDUP_REMOVED lines=15> */
[----:B------:R-:W5:Y:S01]  /*eb70*/  LDSM.16.M88.4 R144, [R196+0x5800] ;  /* 0x00580000c490783b */ /* 0x000f620000000200 */
[-C--:B-1----:R-:W-:Y:S07]  /*eb80*/  HMMA.16816.F32.BF16 R4, R64, R16.reuse, RZ ;  /* 0x000000104004723c */ /* 0x082fee00000418ff */
[----:B------:R-:W-:Y:S01]  /*eb90*/  LDSM.16.M88.4 R148, [R207] ;  /* 0x00000000cf94783b */ /* 0x000fe20000000200 */
[C---:B--2---:R-:W-:Y:S07]  /*eba0*/  HMMA.16816.F32.BF16 R8, R60.reuse, R16, RZ ;  /* 0x000000103c08723c */ /* 0x044fee00000418ff */
[----:B------:R-:W1:Y:S01]  /*ebb0*/  LDSM.16.M88.4 R152, [R202+0x4000] ;  /* 0x00400000ca98783b */ /* 0x000e620000000200 */
[-C--:B------:R-:W-:Y:S07]  /*ebc0*/  HMMA.16816.F32.BF16 R12, R60, R18.reuse, RZ ;  /* 0x000000123c0c723c */ /* 0x080fee00000418ff */
[----:B------:R-:W2:Y:S01]  /*ebd0*/  LDSM.16.M88.4 R156, [R207+0x2000] ;  /* 0x00200000cf9c783b */ /* 0x000ea20000000200 */
[C---:B------:R-:W-:Y:S07]  /*ebe0*/  HMMA.16816.F32.BF16 R16, R64.reuse, R18, RZ ;  /* 0x000000124010723c */ /* 0x040fee00000418ff */
[----:B------:R-:W0:Y:S01]  /*ebf0*/  LDGDEPBAR ;  /* 0x00000000000079af */ /* 0x000e220000000000 */
[-C--:B---3--:R-:W-:Y:S07]  /*ec00*/  HMMA.16816.F32.BF16 R20, R64, R32.reuse, RZ ;  /* 0x000000204014723c */ /* 0x088fee00000418ff */
[----:B------:R-:W3:Y:S01]  /*ec10*/  LDSM.16.M88.4 R160, [R202+0x4800] ;  /* 0x00480000caa0783b */ /* 0x000ee20000000200 */
[C---:B------:R-:W-:Y:S07]  /*ec20*/  HMMA.16816.F32.BF16 R24, R60.reuse, R32, RZ ;  /* 0x000000203c18723c */ /* 0x040fee00000418ff */
[----:B------:R-:W3:Y:S01]  /*ec30*/  LDSM.16.M88.4 R164, [R202+0x5000] ;  /* 0x00500000caa4783b */ /* 0x000ee20000000200 */
[-C--:B------:R-:W-:Y:S06]  /*ec40*/  HMMA.16816.F32.BF16 R28, R60, R34.reuse, RZ ;  /* 0x000000223c1c723c */ /* 0x080fec00000418ff */
[C---:B------:R-:W-:Y:S01]  /*ec50*/  HMMA.16816.F32.BF16 R32, R64.reuse, R34, RZ ;  /* 0x000000224020723c */ /* 0x040fe200000418ff */
[----:B------:R-:W3:Y:S05]  /*ec60*/  LDSM.16.M88.4 R168, [R202+0x5800] ;  /* 0x00580000caa8783b */ /* 0x000eea0000000200 */
[-C--:B----4-:R-:W-:Y:S03]  /*ec70*/  HMMA.16816.F32.BF16 R36, R64, R48.reuse, RZ ;  /* 0x000000304024723c */ /* 0x090fe600000418ff */
[----:B------:R-:W-:Y:S03]  /*ec80*/  LDSM.16.M88.4 R172, [R205] ;  /* 0x00000000cdac783b */ /* 0x000fe60000000200 */
[C---:B------:R-:W-:Y:S05]  /*ec90*/  HMMA.16816.F32.BF16 R40, R60.reuse, R48, RZ ;  /* 0x000000303c28723c */ /* 0x040fea00000418ff */
[----:B------:R-:W4:Y:S01]  /*eca0*/  LDSM.16.M88.4 R176, [R203] ;  /* 0x00000000cbb0783b */ /* 0x000f220000000200 */
[-C--:B------:R-:W-:Y:S06]  /*ecb0*/  HMMA.16816.F32.BF16 R44, R60, R50.reuse, RZ ;  /* 0x000000323c2c723c */ /* 0x080fec00000418ff */
[C---:B------:R-:W-:Y:S01]  /*ecc0*/  HMMA.16816.F32.BF16 R48, R64.reuse, R50, RZ ;  /* 0x000000324030723c */ /* 0x040fe200000418ff */
[----:B------:R-:W-:Y:S05]  /*ecd0*/  LDSM.16.M88.4 R180, [R203+0x800] ;  /* 0x00080000cbb4783b */ /* 0x000fea0000000200 */
[-C--:B-----5:R-:W-:Y:S03]  /*ece0*/  HMMA.16816.F32.BF16 R52, R64, R144.reuse, RZ ;  /* 0x000000904034723c */ /* 0x0a0fe600000418ff */
[----:B------:R-:W-:Y:S03]  /*ecf0*/  LDSM.16.M88.4 R184, [R203+0x1800] ;  /* 0x00180000cbb8783b */ /* 0x000fe60000000200 */
[C---:B------:R-:W-:Y:S05]  /*ed00*/  HMMA.16816.F32.BF16 R56, R60.reuse, R144, RZ ;  /* 0x000000903c38723c */ /* 0x040fea00000418ff */
[----:B------:R-:W-:Y:S01]  /*ed10*/  LDSM.16.M88.4 R188, [R206] ;  /* 0x00000000cebc783b */ /* 0x000fe20000000200 */
[-C--:B------:R-:W-:Y:S06]  /*ed20*/  HMMA.16816.F32.BF16 R60, R60, R146.reuse, RZ ;  /* 0x000000923c3c723c */ /* 0x080fec00000418ff */
[----:B------:R-:W-:Y:S01]  /*ed30*/  HMMA.16816.F32.BF16 R64, R64, R146, RZ ;  /* 0x000000924040723c */ /* 0x000fe200000418ff */
[----:B------:R-:W5:Y:S05]  /*ed40*/  LDSM.16.M88.4 R144, [R205+0x2000] ;  /* 0x00200000cd90783b */ /* 0x000f6a0000000200 */
[-C--:B-1----:R-:W-:Y:S03]  /*ed50*/  HMMA.16816.F32.BF16 R4, R148, R152.reuse, R4 ;  /* 0x000000989404723c */ /* 0x082fe60000041804 */
[----:B------:R-:W-:Y:S03]  /*ed60*/  LDSM.16.M88.4 R192, [R201] ;  /* 0x00000000c9c0783b */ /* 0x000fe60000000200 */
[C---:B--2---:R-:W-:Y:S06]  /*ed70*/  HMMA.16816.F32.BF16 R8, R156.reuse, R152, R8 ;  /* 0x000000989c08723c */ /* 0x044fec0000041808 */
[-C--:B------:R-:W-:Y:S06]  /*ed80*/  HMMA.16816.F32.BF16 R12, R156, R154.reuse, R12 ;  /* 0x0000009a9c0c723c */ /* 0x080fec000004180c */
[C---:B------:R-:W-:Y:S01]  /*ed90*/  HMMA.16816.F32.BF16 R16, R148.reuse, R154, R16 ;  /* 0x0000009a9410723c */ /* 0x040fe20000041810 */
[----:B------:R-:W1:Y:S05]  /*eda0*/  LDSM.16.M88.4 R152, [R203+0x1000] ;  /* 0x00100000cb98783b */ /* 0x000e6a0000000200 */
        /* <DEDUP_REMOVED lines=12> */
[----:B------:R-:W2:Y:S05]  /*ee70*/  LDSM.16.M88.4 R148, [R206+0x2000] ;  /* 0x00200000ce94783b */ /* 0x000eaa0000000200 */
        /* <DEDUP_REMOVED lines=17> */
[C---:B--2---:R-:W-:Y:S06]  /*ef90*/  HMMA.16816.F32.BF16 R8, R148.reuse, R192, R8 ;  /* 0x000000c09408723c */ /* 0x044fec0000041808 */
[-C--:B------:R-:W-:Y:S06]  /*efa0*/  HMMA.16816.F32.BF16 R12, R148, R194.reuse, R12 ;  /* 0x000000c2940c723c */ /* 0x080fec000004180c */
[C---:B------:R-:W-:Y:S06]  /*efb0*/  HMMA.16816.F32.BF16 R16, R188.reuse, R194, R16 ;  /* 0x000000c2bc10723c */ /* 0x040fec0000041810 */
        /* <DEDUP_REMOVED lines=8> */
[----:B------:R-:W-:Y:S05]  /*f040*/  FMUL.FTZ R9, R9, UR5 ;  /* 0x0000000509097c20 */ /* 0x000fea0008410000 */
[----:B------:R-:W-:Y:S01]  /*f050*/  MUFU.TANH R170, R6 ;  /* 0x0000000600aa7308 */ /* 0x000fe20000002400 */
        /* <DEDUP_REMOVED lines=8> */
[----:B------:R-:W-:Y:S08]  /*f0e0*/  FMUL.FTZ R17, R17, UR5 ;  /* 0x0000000511117c20 */ /* 0x000ff00008410000 */
[----:B------:R2:W3:Y:S10]  /*f0f0*/  MUFU.TANH R172, R7 ;  /* 0x0000000700ac7308 */ /* 0x0004f40000002400 */
[----:B------:R-:W-:Y:S10]  /*f100*/  MUFU.TANH R163, R10 ;  /* 0x0000000a00a37308 */ /* 0x000ff40000002400 */
[----:B------:R-:W-:Y:S01]  /*f110*/  MUFU.TANH R162, R8 ;  /* 0x0000000800a27308 */ /* 0x000fe20000002400 */
[----:B--2---:R-:W2:Y:S09]  /*f120*/  LDSM.16.M88.4 R4, [R201+0x800] ;  /* 0x00080000c904783b */ /* 0x004eb20000000200 */
[----:B------:R-:W4:Y:S10]  /*f130*/  MUFU.TANH R168, R11 ;  /* 0x0000000b00a87308 */ /* 0x000f340000002400 */
[----:B------:R5:W4:Y:S10]  /*f140*/  MUFU.TANH R166, R9 ;  /* 0x0000000900a67308 */ /* 0x000b340000002400 */
[----:B------:R-:W-:Y:S10]  /*f150*/  MUFU.TANH R155, R16 ;  /* 0x00000010009b7308 */ /* 0x000ff40000002400 */
[----:B------:R-:W-:Y:S01]  /*f160*/  MUFU.TANH R144, R18 ;  /* 0x0000001200907308 */ /* 0x000fe20000002400 */
[----:B-----5:R-:W5:Y:S09]  /*f170*/  LDSM.16.M88.4 R8, [R201+0x1000] ;  /* 0x00100000c908783b */ /* 0x020f720000000200 */
[----:B------:R-:W4:Y:S01]  /*f180*/  MUFU.TANH R159, R19 ;  /* 0x00000013009f7308 */ /* 0x000f220000002400 */
[-C--:B--2---:R-:W-:Y:S06]  /*f190*/  HMMA.16816.F32.BF16 R20, R188, R4.reuse, R20 ;  /* 0x00000004bc14723c */ /* 0x084fec0000041814 */
[C---:B------:R-:W-:Y:S03]  /*f1a0*/  HMMA.16816.F32.BF16 R24, R148.reuse, R4, R24 ;  /* 0x000000049418723c */ /* 0x040fe60000041818 */
[----:B------:R-:W-:Y:S03]  /*f1b0*/  MUFU.TANH R165, R14 ;  /* 0x0000000e00a57308 */ /* 0x000fe60000002400 */
[-C--:B------:R-:W-:Y:S07]  /*f1c0*/  HMMA.16816.F32.BF16 R28, R148, R6.reuse, R28 ;  /* 0x00000006941c723c */ /* 0x080fee000004181c */
[----:B------:R-:W-:Y:S01]  /*f1d0*/  MUFU.TANH R164, R12 ;  /* 0x0000000c00a47308 */ /* 0x000fe20000002400 */
[C---:B------:R-:W-:Y:S01]  /*f1e0*/  HMMA.16816.F32.BF16 R32, R188.reuse, R6, R32 ;  /* 0x00000006bc20723c */ /* 0x040fe20000041820 */
[----:B------:R-:W2:Y:S01]  /*f1f0*/  LDSM.16.M88.4 R4, [R201+0x1800] ;  /* 0x00180000c904783b */ /* 0x000ea20000000200 */
[----:B------:R-:W-:Y:S07]  /*f200*/  DEPBAR.LE SB0, 0x0 ;  /* 0x000080000000791a */ /* 0x000fee0000000000 */
[----:B------:R-:W-:Y:S02]  /*f210*/  MUFU.TANH R169, R15 ;  /* 0x0000000f00a97308 */ /* 0x000fe40000002400 */
[----:B------:R-:W-:Y:S01]  /*f220*/  FMUL.FTZ R22, R22, UR5 ;  /* 0x0000000516167c20 */ /* 0x000fe20008410000 */
[----:B------:R-:W-:Y:S01]  /*f230*/  FMUL.FTZ R21, R21, UR5 ;  /* 0x0000000515157c20 */ /* 0x000fe20008410000 */
[----:B------:R-:W-:Y:S01]  /*f240*/  FMUL.FTZ R20, R20, UR5 ;  /* 0x0000000514147c20 */ /* 0x000fe20008410000 */
[----:B------:R-:W-:Y:S01]  /*f250*/  FMUL.FTZ R27, R27, UR5 ;  /* 0x000000051b1b7c20 */ /* 0x000fe20008410000 */
[----:B------:R-:W-:Y:S04]  /*f260*/  FMUL.FTZ R23, R23, UR5 ;  /* 0x0000000517177c20 */ /* 0x000fe80008410000 */
[----:B------:R-:W-:Y:S01]  /*f270*/  MUFU.TANH R152, R22 ;  /* 0x0000001600987308 */ /* 0x000fe20000002400 */
[----:B------:R-:W-:Y:S01]  /*f280*/  BAR.SYNC.DEFER_BLOCKING 0x0 ;  /* 0x0000000000007b1d */ /* 0x000fe20000010000 */
[-C--:B-----5:R-:W-:Y:S05]  /*f290*/  HMMA.16816.F32.BF16 R36, R188, R8.reuse, R36 ;  /* 0x00000008bc24723c */ /* 0x0a0fea0000041824 */
[----:B------:R-:W-:Y:S03]  /*f2a0*/  FMUL.FTZ R29, R29, UR5 ;  /* 0x000000051d1d7c20 */ /* 0x000fe60008410000 */
[----:B------:R-:W-:Y:S01]  /*f2b0*/  MUFU.TANH R161, R21 ;  /* 0x0000001500a17308 */ /* 0x000fe20000002400 */
[C---:B------:R-:W-:Y:S04]  /*f2c0*/  HMMA.16816.F32.BF16 R40, R148.reuse, R8, R40 ;  /* 0x000000089428723c */ /* 0x040fe80000041828 */
[----:B------:R-:W-:Y:S01]  /*f2d0*/  FMUL.FTZ R28, R28, UR5 ;  /* 0x000000051c1c7c20 */ /* 0x000fe20008410000 */
[----:B------:R-:W-:Y:S01]  /*f2e0*/  FMUL.FTZ R31, R31, UR5 ;  /* 0x000000051f1f7c20 */ /* 0x000fe20008410000 */
[-C--:B------:R-:W-:Y:S03]  /*f2f0*/  HMMA.16816.F32.BF16 R44, R148, R10.reuse, R44 ;  /* 0x0000000a942c723c */ /* 0x080fe6000004182c */
[----:B------:R5:W-:Y:S02]  /*f300*/  MUFU.TANH R147, R29 ;  /* 0x0000001d00937308 */ /* 0x000be40000002400 */
[----:B------:R-:W-:Y:S01]  /*f310*/  FMUL.FTZ R26, R26, UR5 ;  /* 0x000000051a1a7c20 */ /* 0x000fe20008410000 */
[C---:B------:R-:W-:Y:S07]  /*f320*/  HMMA.16816.F32.BF16 R48, R188.reuse, R10, R48 ;  /* 0x0000000abc30723c */ /* 0x040fee0000041830 */
[----:B------:R-:W-:Y:S01]  /*f330*/  MUFU.TANH R73, R28 ;  /* 0x0000001c00497308 */ /* 0x000fe20000002400 */
[----:B------:R-:W-:Y:S01]  /*f340*/  FMUL.FTZ R38, R38, UR5 ;  /* 0x0000000526267c20 */ /* 0x000fe20008410000 */
[-C--:B--2---:R-:W-:Y:S08]  /*f350*/  HMMA.16816.F32.BF16 R52, R188, R4.reuse, R52 ;  /* 0x00000004bc34723c */ /* 0x084ff00000041834 */
[----:B------:R3:W-:Y:S03]  /*f360*/  MUFU.TANH R22, R38 ;  /* 0x0000002600167308 */ /* 0x0007e60000002400 */
[----:B------:R-:W-:Y:S01]  /*f370*/  FMUL.FTZ R43, R43, UR5 ;  /* 0x000000052b2b7c20 */ /* 0x000fe20008410000 */
[----:B------:R-:W-:Y:S01]  /*f380*/  FMUL.FTZ R39, R39, UR5 ;  /* 0x0000000527277c20 */ /* 0x000fe20008410000 */
[----:B------:R-:W-:Y:S01]  /*f390*/  FMUL.FTZ R24, R24, UR5 ;  /* 0x0000000518187c20 */ /* 0x000fe20008410000 */
[C---:B------:R-:W-:Y:S04]  /*f3a0*/  HMMA.16816.F32.BF16 R56, R148.reuse, R4, R56 ;  /* 0x000000049438723c */ /* 0x040fe80000041838 */
[----:B------:R4:W-:Y:S01]  /*f3b0*/  MUFU.TANH R154, R43 ;  /* 0x0000002b009a7308 */ /* 0x0009e20000002400 */
[----:B------:R-:W-:Y:S01]  /*f3c0*/  FMUL.FTZ R46, R46, UR5 ;  /* 0x000000052e2e7c20 */ /* 0x000fe20008410000 */
[----:B------:R-:W-:Y:S01]  /*f3d0*/  FMUL.FTZ R45, R45, UR5 ;  /* 0x000000052d2d7c20 */ /* 0x000fe20008410000 */
[----:B------:R-:W-:Y:S01]  /*f3e0*/  FMUL.FTZ R25, R25, UR5 ;  /* 0x0000000519197c20 */ /* 0x000fe20008410000 */
[----:B------:R-:W-:Y:S01]  /*f3f0*/  FMUL.FTZ R30, R30, UR5 ;  /* 0x000000051e1e7c20 */ /* 0x000fe20008410000 */
[-C--:B------:R-:W-:Y:S05]  /*f400*/  HMMA.16816.F32.BF16 R60, R148, R6.reuse, R60 ;  /* 0x00000006943c723c */ /* 0x080fea000004183c */
[----:B------:R2:W-:Y:S01]  /*f410*/  MUFU.TANH R157, R46 ;  /* 0x0000002e009d7308 */ /* 0x0005e20000002400 */
[----:B------:R-:W-:Y:S01]  /*f420*/  FMUL.FTZ R35, R35, UR5 ;  /* 0x0000000523237c20 */ /* 0x000fe20008410000 */
[----:B------:R-:W-:Y:S01]  /*f430*/  FMUL.FTZ R37, R37, UR5 ;  /* 0x0000000525257c20 */ /* 0x000fe20008410000 */
[----:B------:R-:W-:Y:S03]  /*f440*/  FMUL.FTZ R40, R40, UR5 ;  /* 0x0000000528287c20 */ /* 0x000fe60008410000 */
[----:B------:R-:W-:Y:S01]  /*f450*/  FMUL.FTZ R41, R41, UR5 ;  /* 0x0000000529297c20 */ /* 0x000fe20008410000 */
[----:B------:R-:W-:Y:S01]  /*f460*/  IADD3 R9, R0, 0x9, RZ ;  /* 0x0000000900097810 */ /* 0x000fe20007ffe0ff */
[----:B------:R-:W-:Y:S02]  /*f470*/  HMMA.16816.F32.BF16 R64, R188, R6, R64 ;  /* 0x00000006bc40723c */ /* 0x000fe40000041840 */
[----:B------:R2:W-:Y:S02]  /*f480*/  MUFU.TANH R78, R31 ;  /* 0x0000001f004e7308 */ /* 0x0005e40000002400 */
[----:B-----5:R-:W-:Y:S01]  /*f490*/  FMUL.FTZ R29, R32, UR5 ;  /* 0x00000005201d7c20 */ /* 0x020fe20008410000 */
[----:B------:R-:W-:Y:S01]  /*f4a0*/  FMUL.FTZ R36, R36, UR5 ;  /* 0x0000000524247c20 */ /* 0x000fe20008410000 */
[----:B------:R-:W-:Y:S01]  /*f4b0*/  FMUL.FTZ R42, R42, UR5 ;  /* 0x000000052a2a7c20 */ /* 0x000fe20008410000 */
[----:B------:R-:W-:Y:S01]  /*f4c0*/  FMUL.FTZ R44, R44, UR5 ;  /* 0x000000052c2c7c20 */ /* 0x000fe20008410000 */
[----:B------:R-:W-:Y:S04]  /*f4d0*/  FMUL.FTZ R50, R50, UR5 ;  /* 0x0000000532327c20 */ /* 0x000fe80008410000 */
[----:B------:R5:W-:Y:S01]  /*f4e0*/  MUFU.TANH R75, R27 ;  /* 0x0000001b004b7308 */ /* 0x000be20000002400 */
[----:B------:R-:W-:Y:S01]  /*f4f0*/  FMUL.FTZ R49, R49, UR5 ;  /* 0x0000000531317c20 */ /* 0x000fe20008410000 */
[----:B------:R-:W-:Y:S01]  /*f500*/  FMUL.FTZ R54, R54, UR5 ;  /* 0x0000000536367c20 */ /* 0x000fe20008410000 */
[----:B------:R-:W-:Y:S01]  /*f510*/  FMUL.FTZ R53, R53, UR5 ;  /* 0x0000000535357c20 */ /* 0x000fe20008410000 */
[CC--:B-1----:R-:W-:Y:S01]  /*f520*/  FFMA.FTZ R32, R2.reuse, R68.reuse, R173 ;  /* 0x0000004402207223 */ /* 0x0c2fe200000100ad */
[CC--:B---3--:R-:W-:Y:S01]  /*f530*/  FFMA.FTZ R38, R2.reuse, R68.reuse, R172 ;  /* 0x0000004402267223 */ /* 0x0c8fe200000100ac */
[CC--:B----4-:R-:W-:Y:S01]  /*f540*/  FFMA.FTZ R43, R2.reuse, R68.reuse, R168 ;  /* 0x00000044022b7223 */ /* 0x0d0fe200000100a8 */
[-C--:B--2---:R-:W-:Y:S03]  /*f550*/  FFMA.FTZ R46, R2, R68.reuse, R166 ;  /* 0x00000044022e7223 */ /* 0x084fe600000100a6 */
[----:B------:R1:W-:Y:S01]  /*f560*/  MUFU.TANH R21, R39 ;  /* 0x0000002700157308 */ /* 0x0003e20000002400 */
[----:B------:R-:W-:Y:S01]  /*f570*/  IADD3 R8, R0, 0x8, RZ ;  /* 0x0000000800087810 */ /* 0x000fe20007ffe0ff */
[----:B------:R-:W-:Y:S01]  /*f580*/  FMUL.FTZ R31, R34, UR5 ;  /* 0x00000005221f7c20 */ /* 0x000fe20008410000 */
[----:B------:R-:W-:Y:S01]  /*f590*/  I2FP.F32.S32 R2, R9 ;  /* 0x0000000900027245 */ /* 0x000fe20000201400 */
[----:B------:R-:W-:Y:S01]  /*f5a0*/  FMUL.FTZ R28, R33, UR5 ;  /* 0x00000005211c7c20 */ /* 0x000fe20008410000 */
[-C--:B------:R-:W-:Y:S01]  /*f5b0*/  FFMA.FTZ R33, R3, R68.reuse, R170 ;  /* 0x0000004403217223 */ /* 0x080fe200000100aa */
[----:B------:R-:W-:Y:S01]  /*f5c0*/  FMUL.FTZ R48, R48, UR5 ;  /* 0x0000000530307c20 */ /* 0x000fe20008410000 */
[----:B------:R-:W-:Y:S03]  /*f5d0*/  FMUL.FTZ R51, R51, UR5 ;  /* 0x0000000533337c20 */ /* 0x000fe60008410000 */
[----:B------:R2:W-:Y:S01]  /*f5e0*/  MUFU.TANH R16, R45 ;  /* 0x0000002d00107308 */ /* 0x0005e20000002400 */
[-C--:B-----5:R-:W-:Y:S01]  /*f5f0*/  FFMA.FTZ R27, R3, R68.reuse, R171 ;  /* 0x00000044031b7223 */ /* 0x0a0fe200000100ab */
[----:B------:R-:W-:Y:S01]  /*f600*/  FMUL.FTZ R52, R52, UR5 ;  /* 0x0000000534347c20 */ /* 0x000fe20008410000 */
[----:B------:R-:W-:Y:S01]  /*f610*/  FMUL.FTZ R47, R47, UR5 ;  /* 0x000000052f2f7c20 */ /* 0x000fe20008410000 */
[----:B------:R-:W-:Y:S01]  /*f620*/  IADD3 R4, R0, 0x18, RZ ;  /* 0x0000001800047810 */ /* 0x000fe20007ffe0ff */
[----:B------:R-:W-:Y:S01]  /*f630*/  FMUL.FTZ R62, R62, UR5 ;  /* 0x000000053e3e7c20 */ /* 0x000fe20008410000 */
[----:B------:R-:W-:Y:S01]  /*f640*/  IADD3 R5, R0, 0x19, RZ ;  /* 0x0000001900057810 */ /* 0x000fe20007ffe0ff */
[----:B------:R-:W-:Y:S03]  /*f650*/  FMUL.FTZ R55, R55, UR5 ;  /* 0x0000000537377c20 */ /* 0x000fe60008410000 */
[----:B------:R-:W-:Y:S01]  /*f660*/  MUFU.TANH R158, R20 ;  /* 0x00000014009e7308 */ /* 0x000fe20000002400 */
[-C--:B-1----:R-:W-:Y:S01]  /*f670*/  FFMA.FTZ R39, R3, R68.reuse, R163 ;  /* 0x0000004403277223 */ /* 0x082fe200000100a3 */
[----:B------:R-:W-:Y:S01]  /*f680*/  FMUL.FTZ R58, R58, UR5 ;  /* 0x000000053a3a7c20 */ /* 0x000fe20008410000 */
[----:B------:R-:W-:Y:S01]  /*f690*/  FMUL.FTZ R56, R56, UR5 ;  /* 0x0000000538387c20 */ /* 0x000fe20008410000 */
[----:B------:R-:W-:Y:S01]  /*f6a0*/  FMUL.FTZ R59, R59, UR5 ;  /* 0x000000053b3b7c20 */ /* 0x000fe20008410000 */
[----:B------:R-:W-:Y:S01]  /*f6b0*/  FMUL.FTZ R57, R57, UR5 ;  /* 0x0000000539397c20 */ /* 0x000fe20008410000 */
[----:B------:R-:W-:Y:S01]  /*f6c0*/  FMUL.FTZ R60, R60, UR5 ;  /* 0x000000053c3c7c20 */ /* 0x000fe20008410000 */
[----:B------:R-:W-:Y:S03]  /*f6d0*/  FMUL.FTZ R64, R64, UR5 ;  /* 0x0000000540407c20 */ /* 0x000fe60008410000 */
[----:B------:R-:W-:Y:S01]  /*f6e0*/  MUFU.TANH R145, R23 ;  /* 0x0000001700917308 */ /* 0x000fe20000002400 */
[----:B--2---:R-:W-:Y:S01]  /*f6f0*/  FFMA.FTZ R45, R3, R68, R162 ;  /* 0x00000044032d7223 */ /* 0x004fe200000100a2 */
[----:B------:R-:W-:Y:S01]  /*f700*/  I2FP.F32.S32 R3, R8 ;  /* 0x0000000800037245 */ /* 0x000fe20000201400 */
[----:B------:R-:W-:Y:S07]  /*f710*/  FMUL.FTZ R63, R63, UR5 ;  /* 0x000000053f3f7c20 */ /* 0x000fee0008410000 */
[----:B------:R-:W-:Y:S10]  /*f720*/  MUFU.TANH R167, R13 ;  /* 0x0000000d00a77308 */ /* 0x000ff40000002400 */
[----:B------:R-:W1:Y:S10]  /*f730*/  MUFU.TANH R160, R17 ;  /* 0x0000001100a07308 */ /* 0x000e740000002400 */
[----:B------:R2:W3:Y:S10]  /*f740*/  MUFU.TANH R71, R26 ;  /* 0x0000001a00477308 */ /* 0x0004f40000002400 */
[----:B------:R1:W-:Y:S10]  /*f750*/  MUFU.TANH R70, R24 ;  /* 0x0000001800467308 */ /* 0x0003f40000002400 */
[----:B------:R4:W5:Y:S01]  /*f760*/  MUFU.TANH R23, R25 ;  /* 0x0000001900177308 */ /* 0x0009620000002400 */
[CC--:B--2---:R-:W-:Y:S09]  /*f770*/  FFMA.FTZ R26, R2.reuse, R68.reuse, R159 ;  /* 0x00000044021a7223 */ /* 0x0c4ff2000001009f */
[----:B------:R2:W-:Y:S01]  /*f780*/  MUFU.TANH R72, R30 ;  /* 0x0000001e00487308 */ /* 0x0005e20000002400 */
[CC--:B-1----:R-:W-:Y:S09]  /*f790*/  FFMA.FTZ R24, R2.reuse, R68.reuse, R160 ;  /* 0x0000004402187223 */ /* 0x0c2ff200000100a0 */
[----:B------:R1:W-:Y:S01]  /*f7a0*/  MUFU.TANH R20, R35 ;  /* 0x0000002300147308 */ /* 0x0003e20000002400 */
[CC--:B----4-:R-:W-:Y:S09]  /*f7b0*/  FFMA.FTZ R25, R3.reuse, R68.reuse, R155 ;  /* 0x0000004403197223 */ /* 0x0d0ff2000001009b */
[----:B------:R4:W-:Y:S01]  /*f7c0*/  MUFU.TANH R146, R37 ;  /* 0x0000002500927308 */ /* 0x0009e20000002400 */
[CC--:B--2---:R-:W-:Y:S09]  /*f7d0*/  FFMA.FTZ R30, R3.reuse, R68.reuse, R144 ;  /* 0x00000044031e7223 */ /* 0x0c4ff20000010090 */
[----:B------:R2:W-:Y:S01]  /*f7e0*/  MUFU.TANH R19, R40 ;  /* 0x0000002800137308 */ /* 0x0005e20000002400 */
[CC--:B-1----:R-:W-:Y:S09]  /*f7f0*/  FFMA.FTZ R35, R2.reuse, R68.reuse, R169 ;  /* 0x0000004402237223 */ /* 0x0c2ff200000100a9 */
[----:B------:R1:W-:Y:S01]  /*f800*/  MUFU.TANH R18, R41 ;  /* 0x0000002900127308 */ /* 0x0003e20000002400 */
[CC--:B----4-:R-:W-:Y:S09]  /*f810*/  FFMA.FTZ R37, R3.reuse, R68.reuse, R165 ;  /* 0x0000004403257223 */ /* 0x0d0ff200000100a5 */
[----:B------:R4:W-:Y:S01]  /*f820*/  MUFU.TANH R79, R36 ;  /* 0x00000024004f7308 */ /* 0x0009e20000002400 */
[----:B--2---:R-:W-:Y:S01]  /*f830*/  FFMA.FTZ R40, R2, R68, R167 ;  /* 0x0000004402287223 */ /* 0x004fe200000100a7 */
[C---:B------:R-:W-:Y:S04]  /*f840*/  IADD3 R2, R0.reuse, 0x11, RZ ;  /* 0x0000001100027810 */ /* 0x040fe80007ffe0ff */
[----:B------:R-:W-:Y:S04]  /*f850*/  I2FP.F32.S32 R2, R2 ;  /* 0x0000000200027245 */ /* 0x000fe80000201400 */
[----:B------:R2:W-:Y:S01]  /*f860*/  MUFU.TANH R153, R42 ;  /* 0x0000002a00997308 */ /* 0x0005e20000002400 */
[-C--:B-1----:R-:W-:Y:S01]  /*f870*/  FFMA.FTZ R41, R3, R68.reuse, R164 ;  /* 0x0000004403297223 */ /* 0x082fe200000100a4 */
[----:B------:R-:W-:Y:S04]  /*f880*/  IADD3 R3, R0, 0x10, RZ ;  /* 0x0000001000037810 */ /* 0x000fe80007ffe0ff */
[----:B------:R-:W-:Y:S04]  /*f890*/  I2FP.F32.S32 R3, R3 ;  /* 0x0000000300037245 */ /* 0x000fe80000201400 */
[----:B------:R1:W-:Y:S01]  /*f8a0*/  MUFU.TANH R17, R44 ;  /* 0x0000002c00117308 */ /* 0x0003e20000002400 */
[CC--:B----4-:R-:W-:Y:S01]  /*f8b0*/  FFMA.FTZ R36, R2.reuse, R68.reuse, R161 ;  /* 0x0000004402247223 */ /* 0x0d0fe200000100a1 */
[CC--:B------:R-:W-:Y:S08]  /*f8c0*/  FFMA.FTZ R34, R3.reuse, R68.reuse, R158 ;  /* 0x0000004403227223 */ /* 0x0c0ff0000001009e */
[----:B------:R4:W-:Y:S01]  /*f8d0*/  MUFU.TANH R14, R50 ;  /* 0x00000032000e7308 */ /* 0x0009e20000002400 */
[CC--:B--2---:R-:W-:Y:S09]  /*f8e0*/  FFMA.FTZ R42, R3.reuse, R68.reuse, R152 ;  /* 0x00000044032a7223 */ /* 0x0c4ff20000010098 */
[----:B------:R3:W-:Y:S01]  /*f8f0*/  MUFU.TANH R13, R49 ;  /* 0x00000031000d7308 */ /* 0x0007e20000002400 */
[CC--:B-1----:R-:W-:Y:S09]  /*f900*/  FFMA.FTZ R44, R2.reuse, R68.reuse, R145 ;  /* 0x00000044022c7223 */ /* 0x0c2ff20000010091 */
[----:B------:R5:W-:Y:S01]  /*f910*/  MUFU.TANH R10, R54 ;  /* 0x00000036000a7308 */ /* 0x000be20000002400 */
[CC--:B----4-:R-:W-:Y:S09]  /*f920*/  FFMA.FTZ R50, R2.reuse, R68.reuse, R75 ;  /* 0x0000004402327223 */ /* 0x0d0ff2000001004b */
[----:B------:R1:W-:Y:S01]  /*f930*/  MUFU.TANH R9, R53 ;  /* 0x0000003500097308 */ /* 0x0003e20000002400 */
[-C--:B---3--:R-:W-:Y:S09]  /*f940*/  FFMA.FTZ R49, R3, R68.reuse, R71 ;  /* 0x0000004403317223 */ /* 0x088ff20000010047 */
[----:B------:R-:W2:Y:S01]  /*f950*/  MUFU.TANH R29, R29 ;  /* 0x0000001d001d7308 */ /* 0x000ea20000002400 */
[-C--:B-----5:R-:W-:Y:S01]  /*f960*/  FFMA.FTZ R54, R2, R68.reuse, R23 ;  /* 0x0000004402367223 */ /* 0x0a0fe20000010017 */
[----:B------:R-:W-:Y:S01]  /*f970*/  I2FP.F32.S32 R2, R5 ;  /* 0x0000000500027245 */ /* 0x000fe20000201400 */
[----:B------:R-:W-:Y:S01]  /*f980*/  FMUL.FTZ R23, R61, UR5 ;  /* 0x000000053d177c20 */ /* 0x000fe20008410000 */
[----:B------:R-:W-:Y:S03]  /*f990*/  IADD3 R5, R0, 0x28, RZ ;  /* 0x0000002800057810 */ /* 0x000fe60007ffe0ff */
[-C--:B------:R-:W-:Y:S03]  /*f9a0*/  FFMA.FTZ R147, R2, R68.reuse, R147 ;  /* 0x0000004402937223 */ /* 0x080fe60000010093 */
[----:B------:R-:W3:Y:S01]  /*f9b0*/  MUFU.TANH R31, R31 ;  /* 0x0000001f001f7308 */ /* 0x000ee20000002400 */
[----:B-1----:R-:W-:Y:S01]  /*f9c0*/  FFMA.FTZ R53, R3, R68, R70 ;  /* 0x0000004403357223 */ /* 0x002fe20000010046 */
[----:B------:R-:W-:Y:S02]  /*f9d0*/  I2FP.F32.S32 R3, R4 ;  /* 0x0000000400037245 */ /* 0x000fe40000201400 */
[----:B------:R-:W-:Y:S06]  /*f9e0*/  IADD3 R4, R0, 0x29, RZ ;  /* 0x0000002900047810 */ /* 0x000fec0007ffe0ff */
[----:B------:R1:W-:Y:S01]  /*f9f0*/  MUFU.TANH R15, R48 ;  /* 0x00000030000f7308 */ /* 0x0003e20000002400 */
[CC--:B--2---:R-:W-:Y:S09]  /*fa00*/  FFMA.FTZ R29, R3.reuse, R68.reuse, R29 ;  /* 0x00000044031d7223 */ /* 0x0c4ff2000001001d */
[----:B------:R2:W-:Y:S01]  /*fa10*/  MUFU.TANH R12, R51 ;  /* 0x00000033000c7308 */ /* 0x0005e20000002400 */
[CC--:B---3--:R-:W-:Y:S09]  /*fa20*/  FFMA.FTZ R31, R3.reuse, R68.reuse, R31 ;  /* 0x00000044031f7223 */ /* 0x0c8ff2000001001f */
[----:B------:R3:W-:Y:S01]  /*fa30*/  MUFU.TANH R11, R52 ;  /* 0x00000034000b7308 */ /* 0x0007e20000002400 */
[CC--:B-1----:R-:W-:Y:S09]  /*fa40*/  FFMA.FTZ R48, R3.reuse, R68.reuse, R72 ;  /* 0x0000004403307223 */ /* 0x0c2ff20000010048 */
[----:B------:R-:W1:Y:S01]  /*fa50*/  MUFU.TANH R28, R28 ;  /* 0x0000001c001c7308 */ /* 0x000e620000002400 */
[-C--:B--2---:R-:W-:Y:S09]  /*fa60*/  FFMA.FTZ R51, R2, R68.reuse, R78 ;  /* 0x0000004402337223 */ /* 0x084ff2000001004e */
[----:B------:R2:W4:Y:S01]  /*fa70*/  MUFU.TANH R156, R47 ;  /* 0x0000002f009c7308 */ /* 0x0005220000002400 */
[-C--:B---3--:R-:W-:Y:S01]  /*fa80*/  FFMA.FTZ R52, R3, R68.reuse, R73 ;  /* 0x0000004403347223 */ /* 0x088fe20000010049 */
[----:B------:R-:W-:Y:S04]  /*fa90*/  IADD3 R3, R0, 0x20, RZ ;  /* 0x0000002000037810 */ /* 0x000fe80007ffe0ff */
[----:B------:R-:W-:Y:S04]  /*faa0*/  I2FP.F32.S32 R3, R3 ;  /* 0x0000000300037245 */ /* 0x000fe80000201400 */
[----:B------:R-:W-:Y:S01]  /*fab0*/  MUFU.TANH R78, R62 ;  /* 0x0000003e004e7308 */ /* 0x000fe20000002400 */
[CC--:B-1----:R-:W-:Y:S01]  /*fac0*/  FFMA.FTZ R28, R2.reuse, R68.reuse, R28 ;  /* 0x00000044021c7223 */ /* 0x0c2fe2000001001c */
[CC--:B------:R-:W-:Y:S01]  /*fad0*/  FFMA.FTZ R79, R3.reuse, R68.reuse, R79 ;  /* 0x00000044034f7223 */ /* 0x0c0fe2000001004f */
[CC--:B------:R-:W-:Y:S01]  /*fae0*/  FFMA.FTZ R148, R3.reuse, R68.reuse, R22 ;  /* 0x0000004403947223 */ /* 0x0c0fe20000010016 */
[CC--:B------:R-:W-:Y:S01]  /*faf0*/  FFMA.FTZ R153, R3.reuse, R68.reuse, R153 ;  /* 0x0000004403997223 */ /* 0x0c0fe20000010099 */
[-C--:B------:R-:W-:Y:S01]  /*fb00*/  FFMA.FTZ R162, R3, R68.reuse, R19 ;  /* 0x0000004403a27223 */ /* 0x080fe20000010013 */
[----:B------:R-:W-:Y:S04]  /*fb10*/  I2FP.F32.S32 R3, R5 ;  /* 0x0000000500037245 */ /* 0x000fe80000201400 */
[----:B------:R1:W3:Y:S01]  /*fb20*/  MUFU.TANH R8, R55 ;  /* 0x0000003700087308 */ /* 0x0002e20000002400 */
[-C--:B--2---:R-:W-:Y:S01]  /*fb30*/  FFMA.FTZ R47, R2, R68.reuse, R20 ;  /* 0x00000044022f7223 */ /* 0x084fe20000010014 */
[----:B------:R-:W-:Y:S01]  /*fb40*/  IADD3 R2, R0, 0x21, RZ ;  /* 0x0000002100027810 */ /* 0x000fe20007ffe0ff */
[----:B------:R-:W-:Y:S01]  /*fb50*/  FMUL.FTZ R5, R66, UR5 ;  /* 0x0000000542057c20 */ /* 0x000fe20008410000 */
[CC--:B------:R-:W-:Y:S01]  /*fb60*/  FFMA.FTZ R157, R3.reuse, R68.reuse, R157 ;  /* 0x00000044039d7223 */ /* 0x0c0fe2000001009d */
[C---:B------:R-:W-:Y:S01]  /*fb70*/  FFMA.FTZ R165, R3.reuse, R68, R17 ;  /* 0x0000004403a57223 */ /* 0x040fe20000010011 */
[----:B------:R-:W-:Y:S01]  /*fb80*/  I2FP.F32.S32 R2, R2 ;  /* 0x0000000200027245 */ /* 0x000fe20000201400 */
[CC--:B------:R-:W-:Y:S03]  /*fb90*/  FFMA.FTZ R150, R3.reuse, R68.reuse, R14 ;  /* 0x0000004403967223 */ /* 0x0c0fe6000001000e */
[----:B------:R-:W2:Y:S01]  /*fba0*/  MUFU.TANH R58, R58 ;  /* 0x0000003a003a7308 */ /* 0x000ea20000002400 */
[CC--:B------:R-:W-:Y:S01]  /*fbb0*/  FFMA.FTZ R146, R2.reuse, R68.reuse, R146 ;  /* 0x0000004402927223 */ /* 0x0c0fe20000010092 */
[CC--:B------:R-:W-:Y:S01]  /*fbc0*/  FFMA.FTZ R149, R2.reuse, R68.reuse, R21 ;  /* 0x0000004402957223 */ /* 0x0c0fe20000010015 */
[CC--:B------:R-:W-:Y:S01]  /*fbd0*/  FFMA.FTZ R154, R2.reuse, R68.reuse, R154 ;  /* 0x00000044029a7223 */ /* 0x0c0fe2000001009a */
[----:B------:R-:W-:Y:S01]  /*fbe0*/  FFMA.FTZ R164, R2, R68, R18 ;  /* 0x0000004402a47223 */ /* 0x000fe20000010012 */
[----:B------:R-:W-:Y:S05]  /*fbf0*/  I2FP.F32.S32 R2, R4 ;  /* 0x0000000400027245 */ /* 0x000fea0000201400 */
[----:B------:R-:W5:Y:S01]  /*fc00*/  MUFU.TANH R56, R56 ;  /* 0x0000003800387308 */ /* 0x000f620000002400 */
[C---:B------:R-:W-:Y:S01]  /*fc10*/  IADD3 R4, R0.reuse, 0x38, RZ ;  /* 0x0000003800047810 */ /* 0x040fe20007ffe0ff */
[-C--:B-1----:R-:W-:Y:S01]  /*fc20*/  FFMA.FTZ R55, R3, R68.reuse, R15 ;  /* 0x0000004403377223 */ /* 0x082fe2000001000f */
[----:B------:R-:W-:Y:S01]  /*fc30*/  IADD3 R3, R0, 0x31, RZ ;  /* 0x0000003100037810 */ /* 0x000fe20007ffe0ff */
[CC--:B----4-:R-:W-:Y:S01]  /*fc40*/  FFMA.FTZ R156, R2.reuse, R68.reuse, R156 ;  /* 0x00000044029c7223 */ /* 0x0d0fe2000001009c */
[CC--:B------:R-:W-:Y:S01]  /*fc50*/  FFMA.FTZ R163, R2.reuse, R68.reuse, R16 ;  /* 0x0000004402a37223 */ /* 0x0c0fe20000010010 */
[CC--:B------:R-:W-:Y:S01]  /*fc60*/  FFMA.FTZ R62, R2.reuse, R68.reuse, R13 ;  /* 0x00000044023e7223 */ /* 0x0c0fe2000001000d */
[----:B------:R-:W-:Y:S03]  /*fc70*/  I2FP.F32.S32 R3, R3 ;  /* 0x0000000300037245 */ /* 0x000fe60000201400 */
[----:B------:R-:W1:Y:S01]  /*fc80*/  MUFU.TANH R59, R59 ;  /* 0x0000003b003b7308 */ /* 0x000e620000002400 */
[-C--:B------:R-:W-:Y:S01]  /*fc90*/  FFMA.FTZ R152, R2, R68.reuse, R12 ;  /* 0x0000004402987223 */ /* 0x080fe2000001000c */
[C---:B------:R-:W-:Y:S02]  /*fca0*/  IADD3 R2, R0.reuse, 0x30, RZ ;  /* 0x0000003000027810 */ /* 0x040fe40007ffe0ff */
[----:B------:R-:W-:Y:S01]  /*fcb0*/  IADD3 R0, R0, 0x39, RZ ;  /* 0x0000003900007810 */ /* 0x000fe20007ffe0ff */
[C---:B------:R-:W-:Y:S01]  /*fcc0*/  FFMA.FTZ R161, R3.reuse, R68, R9 ;  /* 0x0000004403a17223 */ /* 0x040fe20000010009 */
[----:B------:R-:W-:Y:S01]  /*fcd0*/  I2FP.F32.S32 R2, R2 ;  /* 0x0000000200027245 */ /* 0x000fe20000201400 */
[----:B---3--:R-:W-:Y:S01]  /*fce0*/  FFMA.FTZ R167, R3, R68, R8 ;  /* 0x0000004403a77223 */ /* 0x008fe20000010008 */
[----:B------:R-:W-:Y:S02]  /*fcf0*/  I2FP.F32.S32 R0, R0 ;  /* 0x0000000000007245 */ /* 0x000fe40000201400 */
[----:B------:R-:W3:Y:S01]  /*fd00*/  MUFU.TANH R57, R57 ;  /* 0x0000003900397308 */ /* 0x000ee20000002400 */
[----:B------:R-:W-:Y:S01]  /*fd10*/  FMUL.FTZ R9, R65, UR5 ;  /* 0x0000000541097c20 */ /* 0x000fe20008410000 */
[CC--:B------:R-:W-:Y:S01]  /*fd20*/  FFMA.FTZ R159, R2.reuse, R68.reuse, R11 ;  /* 0x00000044029f7223 */ /* 0x0c0fe2000001000b */
[CC--:B------:R-:W-:Y:S01]  /*fd30*/  FFMA.FTZ R166, R2.reuse, R68.reuse, R10 ;  /* 0x0000004402a67223 */ /* 0x0c0fe2000001000a */
[CC--:B--2---:R-:W-:Y:S01]  /*fd40*/  FFMA.FTZ R170, R2.reuse, R68.reuse, R58 ;  /* 0x0000004402aa7223 */ /* 0x0c4fe2000001003a */
[----:B-----5:R-:W-:Y:S01]  /*fd50*/  FFMA.FTZ R172, R2, R68, R56 ;  /* 0x0000004402ac7223 */ /* 0x020fe20000010038 */
[----:B------:R-:W-:Y:S01]  /*fd60*/  I2FP.F32.S32 R2, R4 ;  /* 0x0000000400027245 */ /* 0x000fe20000201400 */
[----:B------:R-:W-:Y:S01]  /*fd70*/  FMUL.FTZ R8, R67, UR5 ;  /* 0x0000000543087c20 */ /* 0x000fe20008410000 */
[----:B------:R-:W-:Y:S02]  /*fd80*/  FMNMX.FTZ R4, R27, R69, !PT ;  /* 0x000000451b047209 */ /* 0x000fe40007810000 */
[----:B------:R-:W2:Y:S01]  /*fd90*/  MUFU.TANH R5, R5 ;  /* 0x0000000500057308 */ /* 0x000ea20000002400 */
[-C--:B-1----:R-:W-:Y:S01]  /*fda0*/  FFMA.FTZ R169, R3, R68.reuse, R59 ;  /* 0x0000004403a97223 */ /* 0x082fe2000001003b */
[----:B------:R-:W-:Y:S01]  /*fdb0*/  FFMA.FTZ R78, R2, R68, R78 ;  /* 0x00000044024e7223 */ /* 0x000fe2000001004e */
[----:B------:R-:W-:Y:S04]  /*fdc0*/  FMNMX.FTZ R6, R32, R4, !PT ;  /* 0x0000000420067209 */ /* 0x000fe80007810000 */
[----:B------:R-:W-:Y:S03]  /*fdd0*/  FMNMX.FTZ R6, R25, R6, !PT ;  /* 0x0000000619067209 */ /* 0x000fe60007810000 */
[----:B------:R-:W1:Y:S01]  /*fde0*/  MUFU.TANH R60, R60 ;  /* 0x0000003c003c7308 */ /* 0x000e620000002400 */
[----:B---3--:R-:W-:Y:S01]  /*fdf0*/  FFMA.FTZ R171, R3, R68, R57 ;  /* 0x0000004403ab7223 */ /* 0x008fe20000010039 */
[----:B------:R-:W-:Y:S02]  /*fe00*/  FMNMX.FTZ R3, R33, R74, !PT ;  /* 0x0000004a21037209 */ /* 0x000fe40007810000 */
[----:B------:R-:W-:Y:S02]  /*fe10*/  FMNMX.FTZ R6, R24, R6, !PT ;  /* 0x0000000618067209 */ /* 0x000fe40007810000 */
[----:B------:R-:W-:Y:S02]  /*fe20*/  FMNMX.FTZ R4, R38, R3, !PT ;  /* 0x0000000326047209 */ /* 0x000fe40007810000 */
[----:B------:R-:W-:Y:S02]  /*fe30*/  FMNMX.FTZ R6, R34, R6, !PT ;  /* 0x0000000622067209 */ /* 0x000fe40007810000 */
[----:B------:R-:W3:Y:S01]  /*fe40*/  MUFU.TANH R64, R64 ;  /* 0x0000004000407308 */ /* 0x000ee20000002400 */
[----:B------:R-:W-:Y:S01]  /*fe50*/  FMNMX.FTZ R4, R30, R4, !PT ;  /* 0x000000041e047209 */ /* 0x000fe20007810000 */
[----:B--2---:R-:W-:Y:S01]  /*fe60*/  FFMA.FTZ R168, R2, R68, R5 ;  /* 0x0000004402a87223 */ /* 0x004fe20000010005 */
[----:B------:R-:W-:Y:S02]  /*fe70*/  FMNMX.FTZ R5, R45, R77, !PT ;  /* 0x0000004d2d057209 */ /* 0x000fe40007810000 */
[----:B------:R-:W-:Y:S02]  /*fe80*/  FMNMX.FTZ R6, R36, R6, !PT ;  /* 0x0000000624067209 */ /* 0x000fe40007810000 */
[----:B------:R-:W-:Y:S01]  /*fe90*/  FMNMX.FTZ R3, R46, R5, !PT ;  /* 0x000000052e037209 */ /* 0x000fe20007810000 */
[----:B-1----:R-:W-:Y:S01]  /*fea0*/  FFMA.FTZ R173, R2, R68, R60 ;  /* 0x0000004402ad7223 */ /* 0x002fe2000001003c */
[----:B------:R-:W-:Y:S01]  /*feb0*/  FMNMX.FTZ R5, R26, R4, !PT ;  /* 0x000000041a057209 */ /* 0x000fe20007810000 */
[----:B------:R-:W1:Y:S01]  /*fec0*/  MUFU.TANH R9, R9 ;  /* 0x0000000900097308 */ /* 0x000e620000002400 */
[----:B------:R-:W-:Y:S02]  /*fed0*/  FMNMX.FTZ R3, R41, R3, !PT ;  /* 0x0000000329037209 */ /* 0x000fe40007810000 */
[----:B------:R-:W-:Y:S02]  /*fee0*/  FMNMX.FTZ R5, R42, R5, !PT ;  /* 0x000000052a057209 */ /* 0x000fe40007810000 */
[----:B------:R-:W-:Y:S02]  /*fef0*/  FMNMX.FTZ R3, R40, R3, !PT ;  /* 0x0000000328037209 */ /* 0x000fe40007810000 */
[----:B------:R-:W-:Y:S01]  /*ff00*/  FMNMX.FTZ R5, R44, R5, !PT ;  /* 0x000000052c057209 */ /* 0x000fe20007810000 */
[----:B---3--:R-:W-:Y:S01]  /*ff10*/  FFMA.FTZ R158, R2, R68, R64 ;  /* 0x00000044029e7223 */ /* 0x008fe20000010040 */
[----:B------:R-:W-:Y:S01]  /*ff20*/  FMNMX.FTZ R2, R39, R76, !PT ;  /* 0x0000004c27027209 */ /* 0x000fe20007810000 */
[----:B------:R-:W2:Y:S01]  /*ff30*/  MUFU.TANH R8, R8 ;  /* 0x0000000800087308 */ /* 0x000ea20000002400 */
[----:B------:R-:W-:Y:S02]  /*ff40*/  FMNMX.FTZ R3, R53, R3, !PT ;  /* 0x0000000335037209 */ /* 0x000fe40007810000 */
[----:B------:R-:W-:Y:S02]  /*ff50*/  FMNMX.FTZ R2, R43, R2, !PT ;  /* 0x000000022b027209 */ /* 0x000fe40007810000 */
[----:B------:R-:W-:Y:S02]  /*ff60*/  FMNMX.FTZ R3, R54, R3, !PT ;  /* 0x0000000336037209 */ /* 0x000fe40007810000 */
[----:B------:R-:W-:Y:S03]  /*ff70*/  FMNMX.FTZ R2, R37, R2, !PT ;  /* 0x0000000225027209 */ /* 0x000fe60007810000 */
[----:B------:R-:W3:Y:S01]  /*ff80*/  MUFU.TANH R23, R23 ;  /* 0x0000001700177308 */ /* 0x000ee20000002400 */
[----:B------:R-:W-:Y:S01]  /*ff90*/  FMNMX.FTZ R6, R29, R6, !PT ;  /* 0x000000061d067209 */ /* 0x000fe20007810000 */
[----:B-1----:R-:W-:Y:S01]  /*ffa0*/  FFMA.FTZ R151, R0, R68, R9 ;  /* 0x0000004400977223 */ /* 0x002fe20000010009 */
[----:B------:R-:W-:Y:S02]  /*ffb0*/  FMNMX.FTZ R2, R35, R2, !PT ;  /* 0x0000000223027209 */ /* 0x000fe40007810000 */
[----:B------:R-:W-:Y:S02]  /*ffc0*/  FMNMX.FTZ R3, R52, R3, !PT ;  /* 0x0000000334037209 */ /* 0x000fe40007810000 */
[----:B------:R-:W-:Y:S02]  /*ffd0*/  FMNMX.FTZ R2, R49, R2, !PT ;  /* 0x0000000231027209 */ /* 0x000fe40007810000 */
[----:B------:R-:W-:Y:S01]  /*ffe0*/  FMNMX.FTZ R5, R31, R5, !PT ;  /* 0x000000051f057209 */ /* 0x000fe20007810000 */
[----:B--2---:R-:W-:Y:S01]  /*fff0*/  FFMA.FTZ R155, R0, R68, R8 ;  /* 0x00000044009b7223 */ /* 0x004fe20000010008 */
        /* <DEDUP_REMOVED lines=13> */
[----:B------:R1:W2:Y:S01]  /*100d0*/  MUFU.TANH R3, R63 ;  /* 0x0000003f00037308 */ /* 0x0002a20000002400 */
        /* <DEDUP_REMOVED lines=19> */
[----:B-123--:R-:W-:Y:S06]  /*10210*/  @P1 BRA `(.L_x_1365) ;  /* 0xffffffe000a41947 */ /* 0x00efec000383ffff */
.L_x_1364:
[----:B------:R-:W-:Y:S01]  /*10220*/  FMNMX.FTZ R4, R171, R22, !PT ;  /* 0x00000016ab047209 */ /* 0x000fe20007810000 */
[CC--:B------:R-:W-:Y:S01]  /*10230*/  FFMA.FTZ R3, R0.reuse, R68.reuse, R3 ;  /* 0x0000004400037223 */ /* 0x0c0fe20000010003 */
[----:B------:R-:W-:Y:S01]  /*10240*/  FFMA.FTZ R160, R0, R68, R23 ;  /* 0x0000004400a07223 */ /* 0x000fe20000010017 */
[----:B-1----:R-:W-:Y:S01]  /*10250*/  SHFL.BFLY PT, R6, R73, 0x2, 0x1f ;  /* 0x0c401f0049067f89 */ /* 0x002fe200000e0000 */
[----:B------:R-:W-:Y:S02]  /*10260*/  FMNMX.FTZ R72, R155, R72, !PT ;  /* 0x000000489b487209 */ /* 0x000fe40007810000 */
[----:B------:R-:W-:Y:S05]  /*10270*/  FMNMX.FTZ R0, R78, R2, !PT ;  /* 0x000000024e007209 */ /* 0x000fea0007810000 */
[----:B------:R-:W-:Y:S01]  /*10280*/  LDSM.16.MT88.4 R56, [R198+0x6000] ;  /* 0x00600000c638783b */ /* 0x000fe20000004200 */
[----:B------:R-:W-:Y:S02]  /*10290*/  FMNMX.FTZ R4, R173, R4, !PT ;  /* 0x00000004ad047209 */ /* 0x000fe40007810000 */
[----:B------:R-:W-:Y:S02]  /*102a0*/  FMNMX.FTZ R0, R3, R0, !PT ;  /* 0x0000000003007209 */ /* 0x000fe40007810000 */
[----:B------:R-:W-:Y:S03]  /*102b0*/  FMNMX.FTZ R4, R160, R4, !PT ;  /* 0x00000004a0047209 */ /* 0x000fe60007810000 */
        /* <DEDUP_REMOVED lines=14> */
[----:B---3--:R-:W-:Y:S01]  /*103a0*/  FMNMX.FTZ R72, R72, R5, !PT ;  /* 0x0000000548487209 */ /* 0x008fe20007810000 */
[C---:B------:R-:W-:Y:S01]  /*103b0*/  FADD.FTZ R0, -R73.reuse, R69 ;  /* 0x0000004549007221 */ /* 0x040fe20000010100 */
[C---:B------:R-:W-:Y:S02]  /*103c0*/  FSETP.NEU.FTZ.AND P2, PT, R73.reuse, -INF , PT ;  /* 0xff8000004900780b */ /* 0x040fe40003f5d000 */
[----:B----4-:R-:W-:Y:S01]  /*103d0*/  FMNMX.FTZ R70, R2, R4, !PT ;  /* 0x0000000402467209 */ /* 0x010fe20007810000 */
[----:B------:R-:W-:Y:S01]  /*103e0*/  FMUL.FTZ R5, R0, UR4 ;  /* 0x0000000400057c20 */ /* 0x000fe20008410000 */
[----:B------:R-:W-:Y:S01]  /*103f0*/  FADD.FTZ R0, -R72, R74 ;  /* 0x0000004a48007221 */ /* 0x000fe20000010100 */
[----:B------:R-:W-:Y:S02]  /*10400*/  FMUL.FTZ R4, R73, UR4 ;  /* 0x0000000449047c20 */ /* 0x000fe40008410000 */
[----:B------:R-:W1:Y:S01]  /*10410*/  MUFU.EX2 R75, R5 ;  /* 0x00000005004b7308 */ /* 0x000e620000000800 */
[----:B------:R-:W-:Y:S01]  /*10420*/  FMUL.FTZ R2, R0, UR4 ;  /* 0x0000000400027c20 */ /* 0x000fe20008410000 */
[----:B------:R-:W-:Y:S01]  /*10430*/  FADD.FTZ R0, -R70, R76 ;  /* 0x0000004c46007221 */ /* 0x000fe20000010100 */
[----:B------:R-:W-:Y:S01]  /*10440*/  FMUL.FTZ R76, R72, UR4 ;  /* 0x00000004484c7c20 */ /* 0x000fe20008410000 */
[----:B------:R-:W-:Y:S02]  /*10450*/  FMUL.FTZ R144, R70, UR4 ;  /* 0x0000000446907c20 */ /* 0x000fe40008410000 */
[----:B------:R-:W-:Y:S04]  /*10460*/  FMUL.FTZ R0, R0, UR4 ;  /* 0x0000000400007c20 */ /* 0x000fe80008410000 */
[----:B------:R2:W3:Y:S10]  /*10470*/  MUFU.EX2 R74, R2 ;  /* 0x00000002004a7308 */ /* 0x0004f40000000800 */
[----:B------:R4:W5:Y:S01]  /*10480*/  MUFU.EX2 R69, R0 ;  /* 0x0000000000457308 */ /* 0x0009620000000800 */
[C---:B-1----:R-:W-:Y:S01]  /*10490*/  FMUL.FTZ R17, R75.reuse, R89 ;  /* 0x000000594b117220 */ /* 0x042fe20000410000 */
[C---:B------:R-:W-:Y:S01]  /*104a0*/  FMUL.FTZ R21, R75.reuse, R97 ;  /* 0x000000614b157220 */ /* 0x040fe20000410000 */
[C---:B------:R-:W-:Y:S01]  /*104b0*/  FMUL.FTZ R64, R75.reuse, R136 ;  /* 0x000000884b407220 */ /* 0x040fe20000410000 */
[----:B------:R-:W-:Y:S01]  /*104c0*/  FMUL.FTZ R65, R75, R137 ;  /* 0x000000894b417220 */ /* 0x000fe20000410000 */
[----:B--2---:R-:W-:Y:S01]  /*104d0*/  FADD.FTZ R2, -R71, R77 ;  /* 0x0000004d47027221 */ /* 0x004fe20000010100 */
[C---:B---3--:R-:W-:Y:S01]  /*104e0*/  FMUL.FTZ R18, R74.reuse, R90 ;  /* 0x0000005a4a127220 */ /* 0x048fe20000410000 */
[C---:B------:R-:W-:Y:S01]  /*104f0*/  FMUL.FTZ R19, R74.reuse, R91 ;  /* 0x0000005b4a137220 */ /* 0x040fe20000410000 */
[C---:B------:R-:W-:Y:S01]  /*10500*/  FMUL.FTZ R22, R74.reuse, R98 ;  /* 0x000000624a167220 */ /* 0x040fe20000410000 */
[C---:B------:R-:W-:Y:S01]  /*10510*/  FMUL.FTZ R23, R74.reuse, R99 ;  /* 0x000000634a177220 */ /* 0x040fe20000410000 */
[C---:B------:R-:W-:Y:S01]  /*10520*/  FMUL.FTZ R66, R74.reuse, R138 ;  /* 0x0000008a4a427220 */ /* 0x040fe20000410000 */
[----:B------:R-:W-:Y:S01]  /*10530*/  FMUL.FTZ R67, R74, R139 ;  /* 0x0000008b4a437220 */ /* 0x000fe20000410000 */
[----:B----4-:R-:W-:Y:S01]  /*10540*/  FMUL.FTZ R0, R2, UR4 ;  /* 0x0000000402007c20 */ /* 0x010fe20008410000 */
[----:B------:R-:W-:Y:S01]  /*10550*/  FSEL R2, R4, RZ, P2 ;  /* 0x000000ff04027208 */ /* 0x000fe20001000000 */
[C---:B-----5:R-:W-:Y:S01]  /*10560*/  FMUL.FTZ R14, R69.reuse, R94 ;  /* 0x0000005e450e7220 */ /* 0x060fe20000410000 */
[----:B------:R-:W-:Y:S01]  /*10570*/  FSETP.NEU.FTZ.AND P2, PT, R72, -INF , PT ;  /* 0xff8000004800780b */ /* 0x000fe20003f5d000 */
[C---:B------:R-:W-:Y:S01]  /*10580*/  FMUL.FTZ R15, R69.reuse, R95 ;  /* 0x0000005f450f7220 */ /* 0x040fe20000410000 */
[----:B------:R-:W-:Y:S01]  /*10590*/  FMUL.FTZ R63, R69, R143 ;  /* 0x0000008f453f7220 */ /* 0x000fe20000410000 */
[----:B------:R-:W1:Y:S01]  /*105a0*/  MUFU.EX2 R0, R0 ;  /* 0x0000000000007308 */ /* 0x000e620000000800 */
[--C-:B------:R-:W-:Y:S01]  /*105b0*/  FFMA.FTZ R4, R27, UR4, -R2.reuse ;  /* 0x000000041b047c23 */ /* 0x100fe20008010802 */
[--C-:B------:R-:W-:Y:S01]  /*105c0*/  FFMA.FTZ R5, R25, UR4, -R2.reuse ;  /* 0x0000000419057c23 */ /* 0x100fe20008010802 */
[----:B------:R-:W-:Y:S01]  /*105d0*/  FSEL R76, R76, RZ, P2 ;  /* 0x000000ff4c4c7208 */ /* 0x000fe20001000000 */
[C---:B------:R-:W-:Y:S01]  /*105e0*/  FMUL.FTZ R10, R69.reuse, R82 ;  /* 0x00000052450a7220 */ /* 0x040fe20000410000 */
[----:B------:R-:W-:Y:S01]  /*105f0*/  FSETP.NEU.FTZ.AND P2, PT, R70, -INF , PT ;  /* 0xff8000004600780b */ /* 0x000fe20003f5d000 */
[----:B------:R-:W-:Y:S01]  /*10600*/  FMUL.FTZ R11, R69, R83 ;  /* 0x00000053450b7220 */ /* 0x000fe20000410000 */
[----:B------:R-:W-:Y:S03]  /*10610*/  FFMA.FTZ R60, R62, UR4, -R2 ;  /* 0x000000043e3c7c23 */ /* 0x000fe60008010802 */
[----:B------:R2:W-:Y:S01]  /*10620*/  MUFU.EX2 R222, R4 ;  /* 0x0000000400de7308 */ /* 0x0005e20000000800 */
[----:B------:R-:W-:Y:S01]  /*10630*/  FSEL R144, R144, RZ, P2 ;  /* 0x000000ff90907208 */ /* 0x000fe20001000000 */
[--C-:B------:R-:W-:Y:S01]  /*10640*/  FFMA.FTZ R6, R30, UR4, -R76.reuse ;  /* 0x000000041e067c23 */ /* 0x100fe2000801084c */
[----:B------:R-:W-:Y:S01]  /*10650*/  FSETP.NEU.FTZ.AND P2, PT, R71, -INF , PT ;  /* 0xff8000004700780b */ /* 0x000fe20003f5d000 */
[--C-:B------:R-:W-:Y:S01]  /*10660*/  FFMA.FTZ R12, R31, UR4, -R76.reuse ;  /* 0x000000041f0c7c23 */ /* 0x100fe2000801084c */
[----:B------:R-:W-:Y:S01]  /*10670*/  FFMA.FTZ R8, R44, UR4, -R76 ;  /* 0x000000042c087c23 */ /* 0x000fe2000801084c */
[--C-:B------:R-:W-:Y:S01]  /*10680*/  FFMA.FTZ R16, R49, UR4, -R144.reuse ;  /* 0x0000000431107c23 */ /* 0x100fe20008010890 */
[----:B------:R-:W-:Y:S03]  /*10690*/  FSEL R145, R145, RZ, P2 ;  /* 0x000000ff91917208 */ /* 0x000fe60001000000 */
[----:B------:R3:W-:Y:S01]  /*106a0*/  MUFU.EX2 R225, R5 ;  /* 0x0000000500e17308 */ /* 0x0007e20000000800 */
[----:B-1----:R-:W-:Y:S01]  /*106b0*/  FMUL.FTZ R13, R0, R93 ;  /* 0x0000005d000d7220 */ /* 0x002fe20000410000 */
[----:B------:R-:W-:Y:S01]  /*106c0*/  FMUL.FTZ R49, R75, R121 ;  /* 0x000000794b317220 */ /* 0x000fe20000410000 */
[----:B------:R-:W-:Y:S01]  /*106d0*/  FFMA.FTZ R20, R50, UR4, -R144 ;  /* 0x0000000432147c23 */ /* 0x000fe20008010890 */
[----:B------:R-:W-:Y:S01]  /*106e0*/  FMUL.FTZ R50, R74, R122 ;  /* 0x0000007a4a327220 */ /* 0x000fe20000410000 */
[----:B------:R-:W-:Y:S01]  /*106f0*/  FFMA.FTZ R77, R149, UR4, -R76 ;  /* 0x00000004954d7c23 */ /* 0x000fe2000801084c */
[----:B------:R-:W-:Y:S01]  /*10700*/  FMUL.FTZ R62, R69, R142 ;  /* 0x0000008e453e7220 */ /* 0x000fe20000410000 */
[----:B------:R-:W-:Y:S03]  /*10710*/  FMUL.FTZ R61, R0, R141 ;  /* 0x0000008d003d7220 */ /* 0x000fe60000410000 */
[----:B------:R1:W-:Y:S01]  /*10720*/  MUFU.EX2 R221, R6 ;  /* 0x0000000600dd7308 */ /* 0x0003e20000000800 */
[--C-:B--2---:R-:W-:Y:S01]  /*10730*/  FFMA.FTZ R4, R32, UR4, -R2.reuse ;  /* 0x0000000420047c23 */ /* 0x104fe20008010802 */
[--C-:B------:R-:W-:Y:S01]  /*10740*/  FFMA.FTZ R32, R53, UR4, -R145.reuse ;  /* 0x0000000435207c23 */ /* 0x100fe20008010891 */
[----:B------:R-:W-:Y:S01]  /*10750*/  FMUL.FTZ R53, R75, R129 ;  /* 0x000000814b357220 */ /* 0x000fe20000410000 */
[----:B------:R-:W-:Y:S01]  /*10760*/  FMUL.FTZ R9, R0, R81 ;  /* 0x0000005100097220 */ /* 0x000fe20000410000 */
[C---:B------:R-:W-:Y:S01]  /*10770*/  FMUL.FTZ R30, R69.reuse, R110 ;  /* 0x0000006e451e7220 */ /* 0x040fe20000410000 */
[----:B------:R-:W-:Y:S01]  /*10780*/  FMUL.FTZ R31, R69, R111 ;  /* 0x0000006f451f7220 */ /* 0x000fe20000410000 */
[----:B------:R-:W-:Y:S03]  /*10790*/  FFMA.FTZ R7, R29, UR4, -R2 ;  /* 0x000000041d077c23 */ /* 0x000fe60008010802 */
[----:B------:R2:W-:Y:S01]  /*107a0*/  MUFU.EX2 R224, R4 ;  /* 0x0000000400e07308 */ /* 0x0005e20000000800 */
[----:B---3--:R-:W-:Y:S01]  /*107b0*/  FFMA.FTZ R5, R26, UR4, -R76 ;  /* 0x000000041a057c23 */ /* 0x008fe2000801084c */
[----:B------:R-:W-:Y:S01]  /*107c0*/  FMUL.FTZ R29, R0, R109 ;  /* 0x0000006d001d7220 */ /* 0x000fe20000410000 */
[--C-:B------:R-:W-:Y:S07]  /*107d0*/  FFMA.FTZ R44, R147, UR4, -R145.reuse ;  /* 0x00000004932c7c23 */ /* 0x100fee0008010891 */
[----:B------:R3:W-:Y:S01]  /*107e0*/  MUFU.EX2 R223, R5 ;  /* 0x0000000500df7308 */ /* 0x0007e20000000800 */
[--C-:B-1----:R-:W-:Y:S01]  /*107f0*/  FFMA.FTZ R6, R36, UR4, -R2.reuse ;  /* 0x0000000424067c23 */ /* 0x102fe20008010802 */
[--C-:B------:R-:W-:Y:S01]  /*10800*/  FFMA.FTZ R36, R54, UR4, -R145.reuse ;  /* 0x0000000436247c23 */ /* 0x100fe20008010891 */
[----:B------:R-:W-:Y:S07]  /*10810*/  FMUL.FTZ R54, R74, R130 ;  /* 0x000000824a367220 */ /* 0x000fee0000410000 */
[----:B------:R1:W-:Y:S01]  /*10820*/  MUFU.EX2 R214, R6 ;  /* 0x0000000600d67308 */ /* 0x0003e20000000800 */
[----:B--2---:R-:W-:Y:S02]  /*10830*/  FFMA.FTZ R4, R24, UR4, -R2 ;  /* 0x0000000418047c23 */ /* 0x004fe40008010802 */
[----:B------:R-:W2:Y:S07]  /*10840*/  LDSM.16.MT88.4 R24, [R197+0x6000] ;  /* 0x00600000c518783b */ /* 0x000eae0000004200 */
[----:B------:R4:W5:Y:S01]  /*10850*/  MUFU.EX2 R226, R4 ;  /* 0x0000000400e27308 */ /* 0x0009620000000800 */
[--C-:B---3--:R-:W-:Y:S01]  /*10860*/  FFMA.FTZ R5, R45, UR4, -R145.reuse ;  /* 0x000000042d057c23 */ /* 0x108fe20008010891 */
[----:B------:R-:W-:Y:S08]  /*10870*/  FMUL.FTZ R45, R0, R125 ;  /* 0x0000007d002d7220 */ /* 0x000ff00000410000 */
[----:B------:R3:W-:Y:S01]  /*10880*/  MUFU.EX2 R189, R5 ;  /* 0x0000000500bd7308 */ /* 0x0007e20000000800 */
[----:B-1----:R-:W-:Y:S09]  /*10890*/  FMUL.FTZ R6, R74, R86 ;  /* 0x000000564a067220 */ /* 0x002ff20000410000 */
[----:B------:R1:W-:Y:S01]  /*108a0*/  MUFU.EX2 R216, R7 ;  /* 0x0000000700d87308 */ /* 0x0003e20000000800 */
[--C-:B----4-:R-:W-:Y:S01]  /*108b0*/  FFMA.FTZ R4, R33, UR4, -R76.reuse ;  /* 0x0000000421047c23 */ /* 0x110fe2000801084c */
[C---:B------:R-:W-:Y:S01]  /*108c0*/  FMUL.FTZ R33, R75.reuse, R105 ;  /* 0x000000694b217220 */ /* 0x040fe20000410000 */
[----:B-----5:R-:W-:Y:S07]  /*108d0*/  F2FP.BF16.F32.PACK_AB R86, R226, R225 ;  /* 0x000000e1e256723e */ /* 0x020fee00000010ff */
[----:B------:R4:W-:Y:S01]  /*108e0*/  MUFU.EX2 R219, R4 ;  /* 0x0000000400db7308 */ /* 0x0009e20000000800 */
[----:B---3--:R-:W-:Y:S09]  /*108f0*/  FMUL.FTZ R5, R75, R85 ;  /* 0x000000554b057220 */ /* 0x008ff20000410000 */
[----:B------:R3:W-:Y:S01]  /*10900*/  MUFU.EX2 R195, R12 ;  /* 0x0000000c00c37308 */ /* 0x0007e20000000800 */
[----:B-1----:R-:W-:Y:S01]  /*10910*/  FMUL.FTZ R7, R74, R87 ;  /* 0x000000574a077220 */ /* 0x002fe20000410000 */
[----:B------:R-:W-:Y:S08]  /*10920*/  F2FP.BF16.F32.PACK_AB R87, R223, R221 ;  /* 0x000000dddf57723e */ /* 0x000ff000000010ff */
[----:B------:R1:W-:Y:S01]  /*10930*/  MUFU.EX2 R191, R8 ;  /* 0x0000000800bf7308 */ /* 0x0003e20000000800 */
[--C-:B----4-:R-:W-:Y:S01]  /*10940*/  FFMA.FTZ R4, R38, UR4, -R76.reuse ;  /* 0x0000000426047c23 */ /* 0x110fe2000801084c */
[----:B------:R-:W-:Y:S08]  /*10950*/  FMUL.FTZ R38, R74, R114 ;  /* 0x000000724a267220 */ /* 0x000ff00000410000 */
[----:B------:R4:W5:Y:S01]  /*10960*/  MUFU.EX2 R220, R4 ;  /* 0x0000000400dc7308 */ /* 0x0009620000000800 */
[----:B---3--:R-:W-:Y:S01]  /*10970*/  FFMA.FTZ R12, R47, UR4, -R76 ;  /* 0x000000042f0c7c23 */ /* 0x008fe2000801084c */
[----:B------:R-:W-:Y:S08]  /*10980*/  FMUL.FTZ R47, R69, R127 ;  /* 0x0000007f452f7220 */ /* 0x000ff00000410000 */
[----:B------:R3:W-:Y:S01]  /*10990*/  MUFU.EX2 R192, R12 ;  /* 0x0000000c00c07308 */ /* 0x0007e20000000800 */
[----:B-1----:R-:W-:Y:S09]  /*109a0*/  FMUL.FTZ R8, R0, R80 ;  /* 0x0000005000087220 */ /* 0x002ff20000410000 */
[----:B------:R1:W-:Y:S01]  /*109b0*/  MUFU.EX2 R188, R16 ;  /* 0x0000001000bc7308 */ /* 0x0003e20000000800 */
[--C-:B----4-:R-:W-:Y:S01]  /*109c0*/  FFMA.FTZ R4, R39, UR4, -R144.reuse ;  /* 0x0000000427047c23 */ /* 0x110fe20008010890 */
[----:B-----5:R-:W-:Y:S01]  /*109d0*/  F2FP.BF16.F32.PACK_AB R85, R220, R219 ;  /* 0x000000dbdc55723e */ /* 0x020fe200000010ff */
[----:B------:R-:W-:Y:S07]  /*109e0*/  FMUL.FTZ R39, R74, R115 ;  /* 0x000000734a277220 */ /* 0x000fee0000410000 */
[----:B------:R4:W-:Y:S01]  /*109f0*/  MUFU.EX2 R193, R4 ;  /* 0x0000000400c17308 */ /* 0x0009e20000000800 */
[----:B---3--:R-:W-:Y:S02]  /*10a00*/  FMUL.FTZ R12, R0, R92 ;  /* 0x0000005c000c7220 */ /* 0x008fe40000410000 */
[----:B------:R-:W-:Y:S07]  /*10a10*/  LDSM.16.MT88.4 R92, [R197+0x6800] ;  /* 0x00680000c55c783b */ /* 0x000fee0000004200 */
[----:B------:R3:W-:Y:S01]  /*10a20*/  MUFU.EX2 R187, R20 ;  /* 0x0000001400bb7308 */ /* 0x0007e20000000800 */
[----:B-1----:R-:W-:Y:S02]  /*10a30*/  FMUL.FTZ R16, R75, R88 ;  /* 0x000000584b107220 */ /* 0x002fe40000410000 */
[----:B------:R-:W-:Y:S07]  /*10a40*/  LDSM.16.MT88.4 R88, [R199+0x6000] ;  /* 0x00600000c758783b */ /* 0x000fee0000004200 */
[----:B------:R1:W-:Y:S01]  /*10a50*/  MUFU.EX2 R184, R32 ;  /* 0x0000002000b87308 */ /* 0x0003e20000000800 */
[--C-:B----4-:R-:W-:Y:S09]  /*10a60*/  FFMA.FTZ R4, R43, UR4, -R144.reuse ;  /* 0x000000042b047c23 */ /* 0x110ff20008010890 */
[----:B------:R4:W5:Y:S01]  /*10a70*/  MUFU.EX2 R210, R4 ;  /* 0x0000000400d27308 */ /* 0x0009620000000800 */
[C---:B---3--:R-:W-:Y:S02]  /*10a80*/  FMUL.FTZ R20, R75.reuse, R96 ;  /* 0x000000604b147220 */ /* 0x048fe40000410000 */
[----:B------:R-:W-:Y:S07]  /*10a90*/  LDSM.16.MT88.4 R96, [R200+0x6800] ;  /* 0x00680000c860783b */ /* 0x000fee0000004200 */
[----:B------:R3:W-:Y:S01]  /*10aa0*/  MUFU.EX2 R183, R36 ;  /* 0x0000002400b77308 */ /* 0x0007e20000000800 */
[----:B-1----:R-:W-:Y:S09]  /*10ab0*/  FMUL.FTZ R32, R75, R104 ;  /* 0x000000684b207220 */ /* 0x002ff20000410000 */
[----:B------:R1:W-:Y:S01]  /*10ac0*/  MUFU.EX2 R181, R44 ;  /* 0x0000002c00b57308 */ /* 0x0003e20000000800 */
[--C-:B----4-:R-:W-:Y:S01]  /*10ad0*/  FFMA.FTZ R4, R37, UR4, -R144.reuse ;  /* 0x0000000425047c23 */ /* 0x110fe20008010890 */
[----:B-----5:R-:W-:Y:S01]  /*10ae0*/  F2FP.BF16.F32.PACK_AB R81, R210, R193 ;  /* 0x000000c1d251723e */ /* 0x020fe200000010ff */
[C---:B------:R-:W-:Y:S07]  /*10af0*/  FMUL.FTZ R37, R75.reuse, R113 ;  /* 0x000000714b257220 */ /* 0x040fee0000410000 */
[----:B------:R4:W-:Y:S01]  /*10b00*/  MUFU.EX2 R215, R4 ;  /* 0x0000000400d77308 */ /* 0x0009e20000000800 */
[----:B---3--:R-:W-:Y:S09]  /*10b10*/  FMUL.FTZ R36, R75, R112 ;  /* 0x000000704b247220 */ /* 0x008ff20000410000 */
[----:B------:R3:W-:Y:S01]  /*10b20*/  MUFU.EX2 R177, R60 ;  /* 0x0000003c00b17308 */ /* 0x0007e20000000800 */
[----:B-1----:R-:W-:Y:S01]  /*10b30*/  FMUL.FTZ R44, R0, R124 ;  /* 0x0000007c002c7220 */ /* 0x002fe20000410000 */
[----:B----4-:R-:W-:Y:S01]  /*10b40*/  FFMA.FTZ R4, R35, UR4, -R144 ;  /* 0x0000000423047c23 */ /* 0x010fe20008010890 */
[----:B------:R-:W-:Y:S07]  /*10b50*/  FMUL.FTZ R35, R74, R107 ;  /* 0x0000006b4a237220 */ /* 0x000fee0000410000 */
[----:B------:R1:W4:Y:S01]  /*10b60*/  MUFU.EX2 R217, R4 ;  /* 0x0000000400d97308 */ /* 0x0003220000000800 */
[----:B---3--:R-:W-:Y:S09]  /*10b70*/  FFMA.FTZ R60, R148, UR4, -R76 ;  /* 0x00000004943c7c23 */ /* 0x008ff2000801084c */
[----:B------:R3:W-:Y:S01]  /*10b80*/  MUFU.EX2 R176, R60 ;  /* 0x0000003c00b07308 */ /* 0x0007e20000000800 */
[--C-:B-1----:R-:W-:Y:S01]  /*10b90*/  FFMA.FTZ R4, R46, UR4, -R145.reuse ;  /* 0x000000042e047c23 */ /* 0x102fe20008010891 */
[----:B----4-:R-:W-:Y:S01]  /*10ba0*/  F2FP.BF16.F32.PACK_AB R83, R217, R215 ;  /* 0x000000d7d953723e */ /* 0x010fe200000010ff */
[----:B------:R-:W-:Y:S07]  /*10bb0*/  FMUL.FTZ R46, R69, R126 ;  /* 0x0000007e452e7220 */ /* 0x000fee0000410000 */
[----:B------:R1:W4:Y:S01]  /*10bc0*/  MUFU.EX2 R194, R4 ;  /* 0x0000000400c27308 */ /* 0x0003220000000800 */
[----:B---3--:R-:W-:Y:S01]  /*10bd0*/  FMUL.FTZ R60, R0, R140 ;  /* 0x0000008c003c7220 */ /* 0x008fe20000410000 */
[--C-:B-1----:R-:W-:Y:S01]  /*10be0*/  FFMA.FTZ R4, R41, UR4, -R145.reuse ;  /* 0x0000000429047c23 */ /* 0x102fe20008010891 */
[----:B----4-:R-:W-:Y:S07]  /*10bf0*/  F2FP.BF16.F32.PACK_AB R80, R194, R189 ;  /* 0x000000bdc250723e */ /* 0x010fee00000010ff */
[----:B------:R1:W-:Y:S02]  /*10c00*/  MUFU.EX2 R211, R4 ;  /* 0x0000000400d37308 */ /* 0x0003e40000000800 */
[--C-:B-1----:R-:W-:Y:S08]  /*10c10*/  FFMA.FTZ R4, R40, UR4, -R145.reuse ;  /* 0x0000000428047c23 */ /* 0x102ff00008010891 */
[----:B------:R1:W3:Y:S02]  /*10c20*/  MUFU.EX2 R212, R4 ;  /* 0x0000000400d47308 */ /* 0x0002e40000000800 */
[--C-:B-1----:R-:W-:Y:S01]  /*10c30*/  FFMA.FTZ R4, R34, UR4, -R2.reuse ;  /* 0x0000000422047c23 */ /* 0x102fe20008010802 */
[----:B---3--:R-:W-:Y:S01]  /*10c40*/  F2FP.BF16.F32.PACK_AB R82, R212, R211 ;  /* 0x000000d3d452723e */ /* 0x008fe200000010ff */
[----:B------:R-:W-:Y:S06]  /*10c50*/  FMUL.FTZ R34, R74, R106 ;  /* 0x0000006a4a227220 */ /* 0x000fec0000410000 */
[----:B------:R1:W3:Y:S01]  /*10c60*/  MUFU.EX2 R213, R4 ;  /* 0x0000000400d57308 */ /* 0x0002e20000000800 */
[----:B------:R-:W-:Y:S01]  /*10c70*/  LDSM.16.MT88.4 R104, [R200+0x7800] ;  /* 0x00780000c868783b */ /* 0x000fe20000004200 */
[----:B-1----:R-:W-:Y:S01]  /*10c80*/  FFMA.FTZ R4, R28, UR4, -R2 ;  /* 0x000000041c047c23 */ /* 0x002fe20008010802 */
[----:B------:R-:W-:Y:S01]  /*10c90*/  FFMA.FTZ R28, R51, UR4, -R144 ;  /* 0x00000004331c7c23 */ /* 0x000fe20008010890 */
[----:B------:R-:W-:Y:S06]  /*10ca0*/  FMUL.FTZ R51, R74, R123 ;  /* 0x0000007b4a337220 */ /* 0x000fec0000410000 */
[----:B------:R1:W4:Y:S10]  /*10cb0*/  MUFU.EX2 R218, R4 ;  /* 0x0000000400da7308 */ /* 0x0003340000000800 */
[----:B------:R5:W-:Y:S01]  /*10cc0*/  MUFU.EX2 R185, R28 ;  /* 0x0000001c00b97308 */ /* 0x000be20000000800 */
[----:B-1----:R-:W-:Y:S02]  /*10cd0*/  FFMA.FTZ R4, R42, UR4, -R76 ;  /* 0x000000042a047c23 */ /* 0x002fe4000801084c */
[----:B------:R-:W1:Y:S07]  /*10ce0*/  LDSM.16.MT88.4 R40, [R200+0x6000] ;  /* 0x00600000c828783b */ /* 0x000e6e0000004200 */
[----:B------:R2:W4:Y:S01]  /*10cf0*/  MUFU.EX2 R190, R4 ;  /* 0x0000000400be7308 */ /* 0x0005220000000800 */
[----:B-----5:R-:W-:Y:S01]  /*10d00*/  FMUL.FTZ R28, R0, R108 ;  /* 0x0000006c001c7220 */ /* 0x020fe20000410000 */
[----:B--2---:R-:W-:Y:S01]  /*10d10*/  FMUL.FTZ R4, R75, R84 ;  /* 0x000000544b047220 */ /* 0x004fe20000410000 */
[----:B------:R-:W-:Y:S07]  /*10d20*/  F2FP.BF16.F32.PACK_AB R84, R224, R222 ;  /* 0x000000dee054723e */ /* 0x000fee00000010ff */
[-C--:B------:R-:W-:Y:S06]  /*10d30*/  HMMA.16816.F32.BF16 R4, R84, R24.reuse, R4 ;  /* 0x000000185404723c */ /* 0x080fec0000041804 */
[C---:B------:R-:W-:Y:S06]  /*10d40*/  HMMA.16816.F32.BF16 R8, R80.reuse, R24, R8 ;  /* 0x000000185008723c */ /* 0x040fec0000041808 */
[-C--:B------:R-:W-:Y:S05]  /*10d50*/  HMMA.16816.F32.BF16 R12, R80, R26.reuse, R12 ;  /* 0x0000001a500c723c */ /* 0x080fea000004180c */
[----:B------:R-:W-:Y:S01]  /*10d60*/  FFMA.FTZ R24, R48, UR4, -R144 ;  /* 0x0000000430187c23 */ /* 0x000fe20008010890 */
[C---:B------:R-:W-:Y:S03]  /*10d70*/  HMMA.16816.F32.BF16 R16, R84.reuse, R26, R16 ;  /* 0x0000001a5410723c */ /* 0x040fe60000041810 */
[----:B------:R2:W5:Y:S02]  /*10d80*/  MUFU.EX2 R186, R24 ;  /* 0x0000001800ba7308 */ /* 0x0005640000000800 */
[----:B------:R-:W-:Y:S01]  /*10d90*/  FMUL.FTZ R25, R0, R101 ;  /* 0x0000006500197220 */ /* 0x000fe20000410000 */
[-C--:B-1----:R-:W-:Y:S05]  /*10da0*/  HMMA.16816.F32.BF16 R20, R84, R40.reuse, R20 ;  /* 0x000000285414723c */ /* 0x082fea0000041814 */
[C---:B------:R-:W-:Y:S01]  /*10db0*/  FMUL.FTZ R26, R69.reuse, R102 ;  /* 0x00000066451a7220 */ /* 0x040fe20000410000 */
[----:B------:R-:W-:Y:S01]  /*10dc0*/  FMUL.FTZ R27, R69, R103 ;  /* 0x00000067451b7220 */ /* 0x000fe20000410000 */
[--C-:B------:R-:W-:Y:S01]  /*10dd0*/  FFMA.FTZ R48, R79, UR4, -R2.reuse ;  /* 0x000000044f307c23 */ /* 0x100fe20008010802 */
[--C-:B------:R-:W-:Y:S03]  /*10de0*/  FFMA.FTZ R79, R162, UR4, -R145.reuse ;  /* 0x00000004a24f7c23 */ /* 0x100fe60008010891 */
[----:B------:R1:W-:Y:S01]  /*10df0*/  MUFU.EX2 R180, R48 ;  /* 0x0000003000b47308 */ /* 0x0003e20000000800 */
[----:B--2---:R-:W-:Y:S07]  /*10e00*/  FMUL.FTZ R24, R0, R100 ;  /* 0x0000006400187220 */ /* 0x004fee0000410000 */
[C---:B------:R-:W-:Y:S06]  /*10e10*/  HMMA.16816.F32.BF16 R24, R80.reuse, R40, R24 ;  /* 0x000000285018723c */ /* 0x040fec0000041818 */
[-C--:B------:R-:W-:Y:S05]  /*10e20*/  HMMA.16816.F32.BF16 R28, R80, R42.reuse, R28 ;  /* 0x0000002a501c723c */ /* 0x080fea000004181c */
[----:B------:R-:W-:Y:S01]  /*10e30*/  FFMA.FTZ R40, R52, UR4, -R145 ;  /* 0x0000000434287c23 */ /* 0x000fe20008010891 */
[C---:B------:R-:W-:Y:S03]  /*10e40*/  HMMA.16816.F32.BF16 R32, R84.reuse, R42, R32 ;  /* 0x0000002a5420723c */ /* 0x040fe60000041820 */
[----:B------:R2:W5:Y:S02]  /*10e50*/  MUFU.EX2 R182, R40 ;  /* 0x0000002800b67308 */ /* 0x0005640000000800 */
[----:B------:R-:W-:Y:S01]  /*10e60*/  FMUL.FTZ R41, R0, R117 ;  /* 0x0000007500297220 */ /* 0x000fe20000410000 */
[-C--:B------:R-:W-:Y:S05]  /*10e70*/  HMMA.16816.F32.BF16 R36, R84, R56.reuse, R36 ;  /* 0x000000385424723c */ /* 0x080fea0000041824 */
[C---:B------:R-:W-:Y:S01]  /*10e80*/  FMUL.FTZ R42, R69.reuse, R118 ;  /* 0x00000076452a7220 */ /* 0x040fe20000410000 */
[----:B------:R-:W-:Y:S01]  /*10e90*/  FMUL.FTZ R43, R69, R119 ;  /* 0x00000077452b7220 */ /* 0x000fe20000410000 */
[----:B-1----:R-:W-:Y:S01]  /*10ea0*/  FMUL.FTZ R48, R75, R120 ;  /* 0x000000784b307220 */ /* 0x002fe20000410000 */
[--C-:B------:R-:W-:Y:S01]  /*10eb0*/  FFMA.FTZ R52, R146, UR4, -R2.reuse ;  /* 0x0000000492347c23 */ /* 0x100fe20008010802 */
[----:B------:R-:W-:Y:S03]  /*10ec0*/  LDSM.16.MT88.4 R120, [R198+0x7800] ;  /* 0x00780000c678783b */ /* 0x000fe60000004200 */
[----:B------:R1:W5:Y:S01]  /*10ed0*/  MUFU.EX2 R179, R52 ;  /* 0x0000003400b37308 */ /* 0x0003620000000800 */
[----:B--2---:R-:W-:Y:S07]  /*10ee0*/  FMUL.FTZ R40, R0, R116 ;  /* 0x0000007400287220 */ /* 0x004fee0000410000 */
[C---:B------:R-:W-:Y:S06]  /*10ef0*/  HMMA.16816.F32.BF16 R40, R80.reuse, R56, R40 ;  /* 0x000000385028723c */ /* 0x040fec0000041828 */
[-C--:B------:R-:W-:Y:S05]  /*10f00*/  HMMA.16816.F32.BF16 R44, R80, R58.reuse, R44 ;  /* 0x0000003a502c723c */ /* 0x080fea000004182c */
[----:B------:R-:W-:Y:S01]  /*10f10*/  FFMA.FTZ R56, R55, UR4, -R2 ;  /* 0x0000000437387c23 */ /* 0x000fe20008010802 */
[C---:B------:R-:W-:Y:S03]  /*10f20*/  HMMA.16816.F32.BF16 R48, R84.reuse, R58, R48 ;  /* 0x0000003a5430723c */ /* 0x040fe60000041830 */
[----:B------:R2:W5:Y:S02]  /*10f30*/  MUFU.EX2 R178, R56 ;  /* 0x0000003800b27308 */ /* 0x0005640000000800 */
[----:B------:R-:W-:Y:S01]  /*10f40*/  FMUL.FTZ R55, R74, R131 ;  /* 0x000000834a377220 */ /* 0x000fe20000410000 */
[----:B------:R-:W-:Y:S01]  /*10f50*/  FMUL.FTZ R57, R0, R133 ;  /* 0x0000008500397220 */ /* 0x000fe20000410000 */
[C---:B------:R-:W-:Y:S01]  /*10f60*/  FMUL.FTZ R59, R69.reuse, R135 ;  /* 0x00000087453b7220 */ /* 0x040fe20000410000 */
[----:B------:R-:W-:Y:S05]  /*10f70*/  FMUL.FTZ R58, R69, R134 ;  /* 0x00000086453a7220 */ /* 0x000fea0000410000 */
[----:B------:R3:W5:Y:S01]  /*10f80*/  MUFU.EX2 R131, R77 ;  /* 0x0000004d00837308 */ /* 0x0007620000000800 */
[----:B-1----:R-:W-:Y:S01]  /*10f90*/  FMUL.FTZ R52, R75, R128 ;  /* 0x000000804b347220 */ /* 0x002fe20000410000 */
[----:B------:R-:W-:Y:S01]  /*10fa0*/  FFMA.FTZ R69, R69, R230, R193 ;  /* 0x000000e645457223 */ /* 0x000fe200000100c1 */
[----:B------:R-:W-:Y:S01]  /*10fb0*/  FFMA.FTZ R75, R75, R227, R222 ;  /* 0x000000e34b4b7223 */ /* 0x000fe200000100de */
[----:B------:R-:W-:Y:S04]  /*10fc0*/  FFMA.FTZ R74, R74, R228, R219 ;  /* 0x000000e44a4a7223 */ /* 0x000fe800000100db */
[-C--:B------:R-:W-:Y:S02]  /*10fd0*/  HMMA.16816.F32.BF16 R52, R84, R88.reuse, R52 ;  /* 0x000000585434723c */ /* 0x080fe40000041834 */
[----:B------:R-:W-:Y:S01]  /*10fe0*/  MUFU.EX2 R128, R79 ;  /* 0x0000004f00807308 */ /* 0x000fe20000000800 */
[----:B--2---:R-:W-:Y:S07]  /*10ff0*/  FMUL.FTZ R56, R0, R132 ;  /* 0x0000008400387220 */ /* 0x004fee0000410000 */
[C---:B------:R-:W-:Y:S04]  /*11000*/  HMMA.16816.F32.BF16 R56, R80.reuse, R88, R56 ;  /* 0x000000585038723c */ /* 0x040fe80000041838 */
[--C-:B---3--:R-:W-:Y:S02]  /*11010*/  FFMA.FTZ R77, R150, UR4, -R76.reuse ;  /* 0x00000004964d7c23 */ /* 0x108fe4000801084c */
[-C--:B------:R-:W-:Y:S02]  /*11020*/  HMMA.16816.F32.BF16 R60, R80, R90.reuse, R60 ;  /* 0x0000005a503c723c */ /* 0x080fe4000004183c */
[----:B------:R1:W-:Y:S04]  /*11030*/  MUFU.EX2 R135, R77 ;  /* 0x0000004d00877308 */ /* 0x0003e80000000800 */
[----:B------:R-:W-:Y:S01]  /*11040*/  HMMA.16816.F32.BF16 R64, R84, R90, R64 ;  /* 0x0000005a5440723c */ /* 0x000fe20000041840 */
[----:B------:R-:W2:Y:S04]  /*11050*/  LDSM.16.MT88.4 R88, [R198+0x6800] ;  /* 0x00680000c658783b */ /* 0x000ea80000004200 */
[----:B------:R-:W-:Y:S02]  /*11060*/  F2FP.BF16.F32.PACK_AB R80, R214, R213 ;  /* 0x000000d5d650723e */ /* 0x000fe400000010ff */
[----:B----4-:R-:W-:Y:S04]  /*11070*/  F2FP.BF16.F32.PACK_AB R82, R218, R216 ;  /* 0x000000d8da52723e */ /* 0x010fe800000010ff */
[----:B------:R-:W-:Y:S01]  /*11080*/  F2FP.BF16.F32.PACK_AB R81, R191, R190 ;  /* 0x000000bebf51723e */ /* 0x000fe200000010ff */
[----:B-1----:R-:W-:Y:S01]  /*11090*/  FFMA.FTZ R77, R152, UR4, -R76 ;  /* 0x00000004984d7c23 */ /* 0x002fe2000801084c */
[----:B------:R-:W-:Y:S02]  /*110a0*/  F2FP.BF16.F32.PACK_AB R83, R192, R195 ;  /* 0x000000c3c053723e */ /* 0x000fe400000010ff */
[----:B------:R-:W-:Y:S01]  /*110b0*/  F2FP.BF16.F32.PACK_AB R85, R187, R188 ;  /* 0x000000bcbb55723e */ /* 0x000fe200000010ff */
[----:B------:R1:W3:Y:S01]  /*110c0*/  MUFU.EX2 R175, R77 ;  /* 0x0000004d00af7308 */ /* 0x0002e20000000800 */
[----:B-----5:R-:W-:Y:S02]  /*110d0*/  F2FP.BF16.F32.PACK_AB R87, R185, R186 ;  /* 0x000000bab957723e */ /* 0x020fe400000010ff */
[----:B------:R-:W-:Y:S01]  /*110e0*/  F2FP.BF16.F32.PACK_AB R84, R183, R184 ;  /* 0x000000b8b754723e */ /* 0x000fe200000010ff */
[-C--:B------:R-:W-:Y:S05]  /*110f0*/  HMMA.16816.F32.BF16 R4, R80, R92.reuse, R4 ;  /* 0x0000005c5004723c */ /* 0x080fea0000041804 */
[----:B------:R-:W-:Y:S07]  /*11100*/  F2FP.BF16.F32.PACK_AB R86, R181, R182 ;  /* 0x000000b6b556723e */ /* 0x000fee00000010ff */
[C---:B------:R-:W-:Y:S04]  /*11110*/  HMMA.16816.F32.BF16 R8, R84.reuse, R92, R8 ;  /* 0x0000005c5408723c */ /* 0x040fe80000041808 */
[--C-:B-1----:R-:W-:Y:S02]  /*11120*/  FFMA.FTZ R77, R153, UR4, -R144.reuse ;  /* 0x00000004994d7c23 */ /* 0x102fe40008010890 */
[-C--:B------:R-:W-:Y:S02]  /*11130*/  HMMA.16816.F32.BF16 R12, R84, R94.reuse, R12 ;  /* 0x0000005e540c723c */ /* 0x080fe4000004180c */
[----:B------:R1:W-:Y:S04]  /*11140*/  MUFU.EX2 R129, R77 ;  /* 0x0000004d00817308 */ /* 0x0003e80000000800 */
[C---:B------:R-:W-:Y:S01]  /*11150*/  HMMA.16816.F32.BF16 R16, R80.reuse, R94, R16 ;  /* 0x0000005e5010723c */ /* 0x040fe20000041810 */
[----:B------:R-:W4:Y:S05]  /*11160*/  LDSM.16.MT88.4 R92, [R199+0x6800] ;  /* 0x00680000c75c783b */ /* 0x000f2a0000004200 */
[-C--:B------:R-:W-:Y:S06]  /*11170*/  HMMA.16816.F32.BF16 R20, R80, R96.reuse, R20 ;  /* 0x000000605014723c */ /* 0x080fec0000041814 */
[C---:B------:R-:W-:Y:S05]  /*11180*/  HMMA.16816.F32.BF16 R24, R84.reuse, R96, R24 ;  /* 0x000000605418723c */ /* 0x040fea0000041818 */
[--C-:B-1----:R-:W-:Y:S01]  /*11190*/  FFMA.FTZ R77, R154, UR4, -R144.reuse ;  /* 0x000000049a4d7c23 */ /* 0x102fe20008010890 */
[-C--:B------:R-:W-:Y:S03]  /*111a0*/  HMMA.16816.F32.BF16 R28, R84, R98.reuse, R28 ;  /* 0x00000062541c723c */ /* 0x080fe6000004181c */
[----:B------:R1:W5:Y:S03]  /*111b0*/  MUFU.EX2 R130, R77 ;  /* 0x0000004d00827308 */ /* 0x0003660000000800 */
[C---:B------:R-:W-:Y:S01]  /*111c0*/  HMMA.16816.F32.BF16 R32, R80.reuse, R98, R32 ;  /* 0x000000625020723c */ /* 0x040fe20000041820 */
[----:B------:R-:W5:Y:S05]  /*111d0*/  LDSM.16.MT88.4 R96, [R197+0x7000] ;  /* 0x00700000c560783b */ /* 0x000f6a0000004200 */
[-C--:B--2---:R-:W-:Y:S06]  /*111e0*/  HMMA.16816.F32.BF16 R36, R80, R88.reuse, R36 ;  /* 0x000000585024723c */ /* 0x084fec0000041824 */
[C---:B------:R-:W-:Y:S05]  /*111f0*/  HMMA.16816.F32.BF16 R40, R84.reuse, R88, R40 ;  /* 0x000000585428723c */ /* 0x040fea0000041828 */
[--C-:B-1----:R-:W-:Y:S01]  /*11200*/  FFMA.FTZ R77, R157, UR4, -R144.reuse ;  /* 0x000000049d4d7c23 */ /* 0x102fe20008010890 */
[-C--:B------:R-:W-:Y:S03]  /*11210*/  HMMA.16816.F32.BF16 R44, R84, R90.reuse, R44 ;  /* 0x0000005a542c723c */ /* 0x080fe6000004182c */
[----:B------:R1:W-:Y:S03]  /*11220*/  MUFU.EX2 R134, R77 ;  /* 0x0000004d00867308 */ /* 0x0003e60000000800 */
[C---:B------:R-:W-:Y:S01]  /*11230*/  HMMA.16816.F32.BF16 R48, R80.reuse, R90, R48 ;  /* 0x0000005a5030723c */ /* 0x040fe20000041830 */
[----:B------:R-:W2:Y:S05]  /*11240*/  LDSM.16.MT88.4 R88, [R200+0x7000] ;  /* 0x00700000c858783b */ /* 0x000eaa0000004200 */
[-C--:B----4-:R-:W-:Y:S06]  /*11250*/  HMMA.16816.F32.BF16 R52, R80, R92.reuse, R52 ;  /* 0x0000005c5034723c */ /* 0x090fec0000041834 */
[C---:B------:R-:W-:Y:S05]  /*11260*/  HMMA.16816.F32.BF16 R56, R84.reuse, R92, R56 ;  /* 0x0000005c5438723c */ /* 0x040fea0000041838 */
[----:B-1----:R-:W-:Y:S01]  /*11270*/  FFMA.FTZ R77, R156, UR4, -R144 ;  /* 0x000000049c4d7c23 */ /* 0x002fe20008010890 */
[-C--:B------:R-:W-:Y:S03]  /*11280*/  HMMA.16816.F32.BF16 R60, R84, R94.reuse, R60 ;  /* 0x0000005e543c723c */ /* 0x080fe6000004183c */
[----:B------:R1:W4:Y:S03]  /*11290*/  MUFU.EX2 R174, R77 ;  /* 0x0000004d00ae7308 */ /* 0x0003260000000800 */
[----:B------:R-:W-:Y:S01]  /*112a0*/  HMMA.16816.F32.BF16 R64, R80, R94, R64 ;  /* 0x0000005e5040723c */ /* 0x000fe20000041840 */
[----:B------:R-:W2:Y:S04]  /*112b0*/  LDSM.16.MT88.4 R92, [R198+0x7000] ;  /* 0x00700000c65c783b */ /* 0x000ea80000004200 */
[----:B------:R-:W-:Y:S02]  /*112c0*/  F2FP.BF16.F32.PACK_AB R84, R179, R180 ;  /* 0x000000b4b354723e */ /* 0x000fe400000010ff */
[----:B------:R-:W-:Y:S04]  /*112d0*/  F2FP.BF16.F32.PACK_AB R86, R177, R178 ;  /* 0x000000b2b156723e */ /* 0x000fe800000010ff */
[----:B------:R-:W-:Y:S02]  /*112e0*/  F2FP.BF16.F32.PACK_AB R85, R131, R176 ;  /* 0x000000b08355723e */ /* 0x000fe400000010ff */
[----:B---3--:R-:W-:Y:S01]  /*112f0*/  F2FP.BF16.F32.PACK_AB R87, R175, R135 ;  /* 0x00000087af57723e */ /* 0x008fe200000010ff */
[--C-:B-1----:R-:W-:Y:S01]  /*11300*/  FFMA.FTZ R77, R164, UR4, -R145.reuse ;  /* 0x00000004a44d7c23 */ /* 0x102fe20008010891 */
[----:B-----5:R-:W-:Y:S02]  /*11310*/  F2FP.BF16.F32.PACK_AB R81, R130, R129 ;  /* 0x000000818251723e */ /* 0x020fe400000010ff */
[----:B----4-:R-:W-:Y:S01]  /*11320*/  F2FP.BF16.F32.PACK_AB R83, R174, R134 ;  /* 0x00000086ae53723e */ /* 0x010fe200000010ff */
[----:B------:R1:W3:Y:S02]  /*11330*/  MUFU.EX2 R133, R77 ;  /* 0x0000004d00857308 */ /* 0x0002e40000000800 */
[-C--:B------:R-:W-:Y:S05]  /*11340*/  HMMA.16816.F32.BF16 R4, R84, R96.reuse, R4 ;  /* 0x000000605404723c */ /* 0x080fea0000041804 */
[--C-:B-1----:R-:W-:Y:S01]  /*11350*/  FFMA.FTZ R77, R165, UR4, -R145.reuse ;  /* 0x00000004a54d7c23 */ /* 0x102fe20008010891 */
[----:B---3--:R-:W-:Y:S03]  /*11360*/  F2FP.BF16.F32.PACK_AB R80, R133, R128 ;  /* 0x000000808550723e */ /* 0x008fe600000010ff */
[----:B------:R1:W-:Y:S02]  /*11370*/  MUFU.EX2 R132, R77 ;  /* 0x0000004d00847308 */ /* 0x0003e40000000800 */
[----:B-1----:R-:W-:Y:S08]  /*11380*/  FFMA.FTZ R77, R163, UR4, -R145 ;  /* 0x00000004a34d7c23 */ /* 0x002ff00008010891 */
[----:B------:R1:W3:Y:S02]  /*11390*/  MUFU.EX2 R163, R77 ;  /* 0x0000004d00a37308 */ /* 0x0002e40000000800 */
[--C-:B-1----:R-:W-:Y:S01]  /*113a0*/  FFMA.FTZ R77, R159, UR4, -R2.reuse ;  /* 0x000000049f4d7c23 */ /* 0x102fe20008010802 */
[----:B---3--:R-:W-:Y:S07]  /*113b0*/  F2FP.BF16.F32.PACK_AB R82, R163, R132 ;  /* 0x00000084a352723e */ /* 0x008fee00000010ff */
[----:B------:R1:W-:Y:S01]  /*113c0*/  MUFU.EX2 R162, R77 ;  /* 0x0000004d00a27308 */ /* 0x0003e20000000800 */
[C---:B------:R-:W-:Y:S06]  /*113d0*/  HMMA.16816.F32.BF16 R8, R80.reuse, R96, R8 ;  /* 0x000000605008723c */ /* 0x040fec0000041808 */
[-C--:B------:R-:W-:Y:S06]  /*113e0*/  HMMA.16816.F32.BF16 R12, R80, R98.reuse, R12 ;  /* 0x00000062500c723c */ /* 0x080fec000004180c */
[C---:B------:R-:W-:Y:S05]  /*113f0*/  HMMA.16816.F32.BF16 R16, R84.reuse, R98, R16 ;  /* 0x000000625410723c */ /* 0x040fea0000041810 */
[--C-:B-1----:R-:W-:Y:S01]  /*11400*/  FFMA.FTZ R77, R161, UR4, -R2.reuse ;  /* 0x00000004a14d7c23 */ /* 0x102fe20008010802 */
[-C--:B--2---:R-:W-:Y:S03]  /*11410*/  HMMA.16816.F32.BF16 R20, R84, R88.reuse, R20 ;  /* 0x000000585414723c */ /* 0x084fe60000041814 */
[----:B------:R1:W2:Y:S03]  /*11420*/  MUFU.EX2 R159, R77 ;  /* 0x0000004d009f7308 */ /* 0x0002a60000000800 */
[C---:B------:R-:W-:Y:S06]  /*11430*/  HMMA.16816.F32.BF16 R24, R80.reuse, R88, R24 ;  /* 0x000000585018723c */ /* 0x040fec0000041818 */
[-C--:B------:R-:W-:Y:S06]  /*11440*/  HMMA.16816.F32.BF16 R28, R80, R90.reuse, R28 ;  /* 0x0000005a501c723c */ /* 0x080fec000004181c */
[C---:B------:R-:W-:Y:S01]  /*11450*/  HMMA.16816.F32.BF16 R32, R84.reuse, R90, R32 ;  /* 0x0000005a5420723c */ /* 0x040fe20000041820 */
[----:B------:R-:W-:Y:S04]  /*11460*/  LDSM.16.MT88.4 R88, [R197+0x7800] ;  /* 0x00780000c558783b */ /* 0x000fe80000004200 */
[--C-:B-1----:R-:W-:Y:S01]  /*11470*/  FFMA.FTZ R77, R158, UR4, -R2.reuse ;  /* 0x000000049e4d7c23 */ /* 0x102fe20008010802 */
[-C--:B------:R-:W-:Y:S03]  /*11480*/  HMMA.16816.F32.BF16 R36, R84, R92.reuse, R36 ;  /* 0x0000005c5424723c */ /* 0x080fe60000041824 */
[----:B------:R-:W-:Y:S02]  /*11490*/  MUFU.EX2 R158, R77 ;  /* 0x0000004d009e7308 */ /* 0x000fe40000000800 */
[----:B------:R-:W-:Y:S01]  /*114a0*/  FFMA.FTZ R2, R151, UR4, -R2 ;  /* 0x0000000497027c23 */ /* 0x000fe20008010802 */
[C---:B------:R-:W-:Y:S07]  /*114b0*/  HMMA.16816.F32.BF16 R40, R80.reuse, R92, R40 ;  /* 0x0000005c5028723c */ /* 0x040fee0000041828 */
[----:B------:R1:W3:Y:S01]  /*114c0*/  MUFU.EX2 R157, R2 ;  /* 0x00000002009d7308 */ /* 0x0002e20000000800 */
[-C--:B------:R-:W-:Y:S03]  /*114d0*/  HMMA.16816.F32.BF16 R44, R80, R94.reuse, R44 ;  /* 0x0000005e502c723c */ /* 0x080fe6000004182c */
[----:B--2---:R-:W-:Y:S03]  /*114e0*/  F2FP.BF16.F32.PACK_AB R136, R159, R162 ;  /* 0x000000a29f88723e */ /* 0x004fe600000010ff */
[C---:B------:R-:W-:Y:S05]  /*114f0*/  HMMA.16816.F32.BF16 R48, R84.reuse, R94, R48 ;  /* 0x0000005e5430723c */ /* 0x040fea0000041830 */
[--C-:B-1----:R-:W-:Y:S01]  /*11500*/  FFMA.FTZ R2, R166, UR4, -R76.reuse ;  /* 0x00000004a6027c23 */ /* 0x102fe2000801084c */
[----:B---3--:R-:W-:Y:S03]  /*11510*/  F2FP.BF16.F32.PACK_AB R138, R157, R158 ;  /* 0x0000009e9d8a723e */ /* 0x008fe600000010ff */
[----:B------:R1:W-:Y:S02]  /*11520*/  MUFU.EX2 R156, R2 ;  /* 0x00000002009c7308 */ /* 0x0003e40000000800 */
[--C-:B-1----:R-:W-:Y:S08]  /*11530*/  FFMA.FTZ R2, R167, UR4, -R76.reuse ;  /* 0x00000004a7027c23 */ /* 0x102ff0000801084c */
[----:B------:R1:W2:Y:S02]  /*11540*/  MUFU.EX2 R154, R2 ;  /* 0x00000002009a7308 */ /* 0x0002a40000000800 */
[--C-:B-1----:R-:W-:Y:S01]  /*11550*/  FFMA.FTZ R2, R168, UR4, -R76.reuse ;  /* 0x00000004a8027c23 */ /* 0x102fe2000801084c */
[----:B------:R-:W-:Y:S01]  /*11560*/  FFMA.FTZ R76, R155, UR4, -R76 ;  /* 0x000000049b4c7c23 */ /* 0x000fe2000801084c */
[----:B--2---:R-:W-:Y:S06]  /*11570*/  F2FP.BF16.F32.PACK_AB R137, R154, R156 ;  /* 0x0000009c9a89723e */ /* 0x004fec00000010ff */
[----:B------:R1:W-:Y:S10]  /*11580*/  MUFU.EX2 R153, R2 ;  /* 0x0000000200997308 */ /* 0x0003f40000000800 */
[----:B------:R-:W2:Y:S01]  /*11590*/  MUFU.EX2 R152, R76 ;  /* 0x0000004c00987308 */ /* 0x000ea20000000800 */
[--C-:B-1----:R-:W-:Y:S09]  /*115a0*/  FFMA.FTZ R2, R170, UR4, -R144.reuse ;  /* 0x00000004aa027c23 */ /* 0x102ff20008010890 */
[----:B------:R1:W-:Y:S01]  /*115b0*/  MUFU.EX2 R150, R2 ;  /* 0x0000000200967308 */ /* 0x0003e20000000800 */
[----:B--2---:R-:W-:Y:S01]  /*115c0*/  F2FP.BF16.F32.PACK_AB R139, R152, R153 ;  /* 0x00000099988b723e */ /* 0x004fe200000010ff */
[--C-:B-1----:R-:W-:Y:S08]  /*115d0*/  FFMA.FTZ R2, R169, UR4, -R144.reuse ;  /* 0x00000004a9027c23 */ /* 0x102ff00008010890 */
[----:B------:R1:W2:Y:S02]  /*115e0*/  MUFU.EX2 R149, R2 ;  /* 0x0000000200957308 */ /* 0x0002a40000000800 */
[--C-:B-1----:R-:W-:Y:S01]  /*115f0*/  FFMA.FTZ R2, R78, UR4, -R144.reuse ;  /* 0x000000044e027c23 */ /* 0x102fe20008010890 */
[----:B------:R-:W-:Y:S01]  /*11600*/  FFMA.FTZ R144, R3, UR4, -R144 ;  /* 0x0000000403907c23 */ /* 0x000fe20008010890 */
[----:B------:R-:W1:Y:S01]  /*11610*/  LDSM.16.MT88.4 R76, [R199+0x7000] ;  /* 0x00700000c74c783b */ /* 0x000e620000004200 */
[----:B--2---:R-:W-:Y:S05]  /*11620*/  F2FP.BF16.F32.PACK_AB R141, R149, R150 ;  /* 0x00000096958d723e */ /* 0x004fea00000010ff */
[----:B------:R2:W-:Y:S01]  /*11630*/  MUFU.EX2 R151, R2 ;  /* 0x0000000200977308 */ /* 0x0005e20000000800 */
[----:B------:R-:W-:Y:S01]  /*11640*/  FADD.FTZ R3, R220, R74 ;  /* 0x0000004adc037221 */ /* 0x000fe20000010000 */
[----:B------:R-:W-:Y:S03]  /*11650*/  MOV R74, R72 ;  /* 0x00000048004a7202 */ /* 0x000fe60000000f00 */
[----:B------:R-:W-:Y:S05]  /*11660*/  FADD.FTZ R3, R221, R3 ;  /* 0x00000003dd037221 */ /* 0x000fea0000010000 */
[----:B------:R-:W3:Y:S01]  /*11670*/  MUFU.EX2 R144, R144 ;  /* 0x0000009000907308 */ /* 0x000ee20000000800 */
[--C-:B--2---:R-:W-:Y:S09]  /*11680*/  FFMA.FTZ R2, R172, UR4, -R145.reuse ;  /* 0x00000004ac027c23 */ /* 0x104ff20008010891 */
[----:B------:R2:W-:Y:S01]  /*11690*/  MUFU.EX2 R148, R2 ;  /* 0x0000000200947308 */ /* 0x0005e20000000800 */
[----:B---3--:R-:W-:Y:S01]  /*116a0*/  F2FP.BF16.F32.PACK_AB R143, R144, R151 ;  /* 0x00000097908f723e */ /* 0x008fe200000010ff */
[-C--:B-1----:R-:W-:Y:S03]  /*116b0*/  HMMA.16816.F32.BF16 R52, R84, R76.reuse, R52 ;  /* 0x0000004c5434723c */ /* 0x082fe60000041834 */
[--C-:B--2---:R-:W-:Y:S03]  /*116c0*/  FFMA.FTZ R2, R171, UR4, -R145.reuse ;  /* 0x00000004ab027c23 */ /* 0x104fe60008010891 */
[C---:B------:R-:W-:Y:S02]  /*116d0*/  HMMA.16816.F32.BF16 R56, R80.reuse, R76, R56 ;  /* 0x0000004c5038723c */ /* 0x040fe40000041838 */
[----:B------:R1:W2:Y:S04]  /*116e0*/  MUFU.EX2 R147, R2 ;  /* 0x0000000200937308 */ /* 0x0002a80000000800 */
[-C--:B------:R-:W-:Y:S05]  /*116f0*/  HMMA.16816.F32.BF16 R60, R80, R78.reuse, R60 ;  /* 0x0000004e503c723c */ /* 0x080fea000004183c */
[----:B------:R-:W-:Y:S01]  /*11700*/  MOV R76, R70 ;  /* 0x00000046004c7202 */ /* 0x000fe20000000f00 */
[----:B------:R-:W-:Y:S05]  /*11710*/  HMMA.16816.F32.BF16 R64, R84, R78, R64 ;  /* 0x0000004e5440723c */ /* 0x000fea0000041840 */
[----:B------:R-:W-:Y:S01]  /*11720*/  MOV R77, R71 ;  /* 0x00000047004d7202 */ /* 0x000fe20000000f00 */
[-C--:B------:R-:W-:Y:S01]  /*11730*/  HMMA.16816.F32.BF16 R84, R136, R88.reuse, R4 ;  /* 0x000000588854723c */ /* 0x080fe20000041804 */
[----:B------:R-:W3:Y:S04]  /*11740*/  LDSM.16.MT88.4 R4, [R199+0x7800] ;  /* 0x00780000c704783b */ /* 0x000ee80000004200 */
[--C-:B-1----:R-:W-:Y:S01]  /*11750*/  FFMA.FTZ R2, R173, UR4, -R145.reuse ;  /* 0x00000004ad027c23 */ /* 0x102fe20008010891 */
[----:B------:R-:W-:Y:S01]  /*11760*/  FFMA.FTZ R145, R160, UR4, -R145 ;  /* 0x00000004a0917c23 */ /* 0x000fe20008010891 */
[----:B--2---:R-:W-:Y:S02]  /*11770*/  F2FP.BF16.F32.PACK_AB R140, R147, R148 ;  /* 0x00000094938c723e */ /* 0x004fe400000010ff */
[----:B------:R1:W-:Y:S10]  /*11780*/  MUFU.EX2 R146, R2 ;  /* 0x0000000200927308 */ /* 0x0003f40000000800 */
[----:B------:R-:W2:Y:S01]  /*11790*/  MUFU.EX2 R145, R145 ;  /* 0x0000009100917308 */ /* 0x000ea20000000800 */
[----:B-1----:R-:W-:Y:S01]  /*117a0*/  FFMA.FTZ R2, R0, R229, R189 ;  /* 0x000000e500027223 */ /* 0x002fe200000100bd */
[----:B------:R-:W-:Y:S01]  /*117b0*/  FADD.FTZ R0, R210, R69 ;  /* 0x00000045d2007221 */ /* 0x000fe20000010000 */
[----:B------:R-:W-:Y:S02]  /*117c0*/  MOV R69, R73 ;  /* 0x0000004900457202 */ /* 0x000fe40000000f00 */
[----:B------:R-:W-:Y:S01]  /*117d0*/  FADD.FTZ R2, R194, R2 ;  /* 0x00000002c2027221 */ /* 0x000fe20000010000 */
[----:B------:R-:W-:Y:S01]  /*117e0*/  FADD.FTZ R0, R215, R0 ;  /* 0x00000000d7007221 */ /* 0x000fe20000010000 */
[----:B--2---:R-:W-:Y:S07]  /*117f0*/  F2FP.BF16.F32.PACK_AB R142, R145, R146 ;  /* 0x00000092918e723e */ /* 0x004fee00000010ff */
        /* <DEDUP_REMOVED lines=40> */
[----:B------:R-:W-:Y:S02]  /*11a80*/  FADD.FTZ R8, R131, R0 ;  /* 0x0000000083087221 */ /* 0x000fe40000010000 */
[-C--:B---3--:R-:W-:Y:S03]  /*11a90*/  HMMA.16816.F32.BF16 R128, R136, R4.reuse, R52 ;  /* 0x000000048880723c */ /* 0x088fe60000041834 */
        /* <DEDUP_REMOVED lines=24> */
[----:B------:R-:W-:Y:S01]  /*11c20*/  IADD3 R0, R209, -0x1, RZ ;  /* 0xffffffffd1007810 */ /* 0x000fe20007ffe0ff */
[----:B------:R-:W-:Y:S01]  /*11c30*/  FADD.FTZ R230, R144, R3 ;  /* 0x0000000390e67221 */ /* 0x000fe20000010000 */
[----:B------:R-:W-:Y:S01]  /*11c40*/  FADD.FTZ R227, R157, R5 ;  /* 0x000000059de37221 */ /* 0x000fe20000010000 */
[----:B------:R-:W-:Y:S01]  /*11c50*/  FADD.FTZ R228, R152, R4 ;  /* 0x0000000498e47221 */ /* 0x000fe20000010000 */
[----:B------:R-:W-:Y:S01]  /*11c60*/  MOV R209, R0 ;  /* 0x0000000000d17202 */ /* 0x000fe20000000f00 */
[----:B------:R-:W-:Y:S01]  /*11c70*/  FADD.FTZ R229, R145, R2 ;  /* 0x0000000291e57221 */ /* 0x000fe20000010000 */
[----:B------:R-:W-:Y:S06]  /*11c80*/  @P1 BRA `(.L_x_1363) ;  /* 0xffffffc800d41947 */ /* 0x000fec000383ffff */
.L_x_1362:
        /* <DEDUP_REMOVED lines=23> */
[----:B------:R-:W-:Y:S01]  /*11e00*/  SHF.R.S32.HI R5, RZ, 0x5, R46 ;  /* 0x00000005ff057819 */ /* 0x000fe2000001142e */
[----:B------:R-:W-:Y:S01]  /*11e10*/  IMAD.IADD R3, R47, 0x1, -R3 ;  /* 0x000000012f037824 */ /* 0x000fe200078e0a03 */
[----:B------:R-:W-:-:S03]  /*11e20*/  LOP3.LUT R2, R2, 0xfffffff8, RZ, 0xc0, !PT ;  /* 0xfffffff802027812 */ /* 0x000fc600078ec0ff */
[----:B------:R-:W-:Y:S02]  /*11e30*/  IMAD R3, R5, 0x200, R3 ;  /* 0x0000020005037824 */ /* 0x000fe400078e0203 */
[----:B------:R-:W-:Y:S02]  /*11e40*/  IMAD.IADD R2, R4, 0x1, -R2 ;  /* 0x0000000104027824 */ /* 0x000fe400078e0a02 */
[----:B-1----:R-:W-:Y:S02]  /*11e50*/  FADD.FTZ R43, R0, R8 ;  /* 0x00000008002b7221 */ /* 0x002fe40000010000 */
[----:B------:R-:W-:-:S05]  /*11e60*/  IMAD.SHL.U32 R4, R2, 0x40, RZ ;  /* 0x0000004002047824 */ /* 0x000fca00078e00ff */
        /* <DEDUP_REMOVED lines=25> */
[----:B------:R-:W-:Y:S02]  /*12000*/  IADD3 R45, R5, R9, RZ ;  /* 0x00000009052d7210 */ /* 0x000fe40007ffe0ff */
.L_x_1366:
        /* <DEDUP_REMOVED lines=20> */
.L_x_1367:
        /* <DEDUP_REMOVED lines=10> */
[C---:B------:R-:W-:Y:S01]  /*121f0*/  FMUL.FTZ R96, R0.reuse, R96 ;  /* 0x0000006000607220 */ /* 0x040fe20000410000 */
        /* <DEDUP_REMOVED lines=36> */
[C---:B------:R-:W-:Y:S01]  /*12440*/  FMUL.FTZ R13, R3.reuse, R107 ;  /* 0x0000006b030d7220 */ /* 0x040fe20000410000 */
[C---:B----4-:R-:W-:Y:S01]  /*12450*/  FMUL.FTZ R80, R2.reuse, R80 ;  /* 0x0000005002507220 */ /* 0x050fe20000410000 */
[C---:B------:R-:W-:Y:S01]  /*12460*/  FMUL.FTZ R4, R2.reuse, R81 ;  /* 0x0000005102047220 */ /* 0x040fe20000410000 */
[C---:B------:R-:W-:Y:S01]  /*12470*/  FMUL.FTZ R92, R2.reuse, R92 ;  /* 0x0000005c025c7220 */ /* 0x040fe20000410000 */
[----:B------:R-:W-:Y:S01]  /*12480*/  FMUL.FTZ R12, R2, R93 ;  /* 0x0000005d020c7220 */ /* 0x000fe20000410000 */
[C---:B------:R-:W-:Y:S01]  /*12490*/  FMUL.FTZ R114, R3.reuse, R114 ;  /* 0x0000007203727220 */ /* 0x040fe20000410000 */
[C---:B------:R-:W-:Y:S01]  /*124a0*/  FMUL.FTZ R21, R3.reuse, R115 ;  /* 0x0000007303157220 */ /* 0x040fe20000410000 */
[C---:B------:R-:W-:Y:S01]  /*124b0*/  FMUL.FTZ R122, R3.reuse, R122 ;  /* 0x0000007a037a7220 */ /* 0x040fe20000410000 */
[C---:B------:R-:W-:Y:S01]  /*124c0*/  FMUL.FTZ R16, R3.reuse, R123 ;  /* 0x0000007b03107220 */ /* 0x040fe20000410000 */
        /* <DEDUP_REMOVED lines=36> */
[----:B------:R-:W-:Y:S01]  /*12710*/  STS [R20+0x400], R5 ;  /* 0x0004000514007388 */ /* 0x000fe20000000800 */
        /* <DEDUP_REMOVED lines=16> */
[----:B------:R-:W-:Y:S01]  /*12820*/  STS [R0+0x2000], R12 ;  /* 0x0020000c00007388 */ /* 0x000fe20000000800 */
[----:B------:R-:W-:-:S02]  /*12830*/  F2FP.BF16.F32.PACK_AB R21, R21, R114 ;  /* 0x000000721515723e */ /* 0x000fc400000010ff */
[----:B------:R-:W-:Y:S01]  /*12840*/  F2FP.BF16.F32.PACK_AB R16, R16, R122 ;  /* 0x0000007a1010723e */ /* 0x000fe200000010ff */
[----:B------:R4:W-:Y:S01]  /*12850*/  STS [R0+0x2400], R11 ;  /* 0x0024000b00007388 */ /* 0x0009e20000000800 */
[----:B------:R-:W-:Y:S02]  /*12860*/  F2FP.BF16.F32.PACK_AB R19, R19, R116 ;  /* 0x000000741313723e */ /* 0x000fe400000010ff */
[----:B------:R-:W-:Y:S02]  /*12870*/  F2FP.BF16.F32.PACK_AB R18, R119, R18 ;  /* 0x000000127712723e */ /* 0x000fe400000010ff */
[----:B--2---:R-:W-:Y:S02]  /*12880*/  IADD3 R3, R0, R36, RZ ;  /* 0x0000002400037210 */ /* 0x004fe40007ffe0ff */
[----:B------:R-:W-:Y:S02]  /*12890*/  F2FP.BF16.F32.PACK_AB R26, R26, R124 ;  /* 0x0000007c1a1a723e */ /* 0x000fe400000010ff */
[----:B---3--:R-:W-:-:S02]  /*128a0*/  IADD3 R2, R20, R36, RZ ;  /* 0x0000002414027210 */ /* 0x008fc40007ffe0ff */
[----:B------:R-:W-:Y:S02]  /*128b0*/  F2FP.BF16.F32.PACK_AB R27, R127, R27 ;  /* 0x0000001b7f1b723e */ /* 0x000fe400000010ff */
[----:B------:R-:W-:Y:S01]  /*128c0*/  F2FP.BF16.F32.PACK_AB R28, R28, R130 ;  /* 0x000000821c1c723e */ /* 0x000fe200000010ff */
[----:B------:R2:W-:Y:S01]  /*128d0*/  STS [R2], R10 ;  /* 0x0000000a02007388 */ /* 0x0005e20000000800 */
[----:B------:R-:W-:Y:S01]  /*128e0*/  F2FP.BF16.F32.PACK_AB R31, R31, R136 ;  /* 0x000000881f1f723e */ /* 0x000fe200000010ff */
[----:B----4-:R-:W3:Y:S01]  /*128f0*/  @P5 LDC R4, c[0x0][0x2c0] ;  /* 0x0000b000ff045b82 */ /* 0x010ee20000000800 */
[----:B------:R-:W-:Y:S01]  /*12900*/  F2FP.BF16.F32.PACK_AB R30, R30, R138 ;  /* 0x0000008a1e1e723e */ /* 0x000fe200000010ff */
[----:B------:R-:W-:Y:S01]  /*12910*/  STS [R2+0x400], R9 ;  /* 0x0004000902007388 */ /* 0x000fe20000000800 */
[----:B------:R-:W-:Y:S02]  /*12920*/  F2FP.BF16.F32.PACK_AB R32, R32, R132 ;  /* 0x000000842020723e */ /* 0x000fe400000010ff */
[----:B------:R-:W-:Y:S01]  /*12930*/  F2FP.BF16.F32.PACK_AB R34, R135, R34 ;  /* 0x000000228722723e */ /* 0x000fe200000010ff */
[----:B------:R4:W-:Y:S01]  /*12940*/  STS [R3], R8 ;  /* 0x0000000803007388 */ /* 0x0009e20000000800 */
[----:B------:R-:W-:Y:S01]  /*12950*/  F2FP.BF16.F32.PACK_AB R33, R33, R140 ;  /* 0x0000008c2121723e */ /* 0x000fe200000010ff */
[----:B------:R-:W1:Y:S01]  /*12960*/  @!P5 LDC R7, c[0x0][0x270] ;  /* 0x00009c00ff07db82 */ /* 0x000e620000000800 */
[----:B------:R-:W-:Y:S01]  /*12970*/  IADD3 R0, R36, 0x400, R22 ;  /* 0x0000040024007810 */ /* 0x000fe20007ffe016 */
[----:B------:R4:W-:Y:S01]  /*12980*/  STS [R3+0x400], R13 ;  /* 0x0004000d03007388 */ /* 0x0009e20000000800 */
[----:B------:R-:W-:Y:S01]  /*12990*/  F2FP.BF16.F32.PACK_AB R35, R143, R35 ;  /* 0x000000238f23723e */ /* 0x000fe200000010ff */
[----:B------:R-:W3:Y:S01]  /*129a0*/  @P3 MUFU.LG2 R11, R43 ;  /* 0x0000002b000b3308 */ /* 0x000ee20000000c00 */
[C---:B------:R-:W-:Y:S01]  /*129b0*/  IADD3 R5, R37.reuse, R0, RZ ;  /* 0x0000000025057210 */ /* 0x040fe20007ffe0ff */
[----:B------:R4:W-:Y:S01]  /*129c0*/  STS [R2+0x2000], R15 ;  /* 0x0020000f02007388 */ /* 0x0009e20000000800 */
[----:B------:R-:W-:-:S03]  /*129d0*/  IADD3 R0, R37, R22, RZ ;  /* 0x0000001625007210 */ /* 0x000fc60007ffe0ff */
[----:B------:R3:W-:Y:S02]  /*129e0*/  STS [R2+0x2400], R14 ;  /* 0x0024000e02007388 */ /* 0x0007e40000000800 */
[----:B------:R-:W1:Y:S02]  /*129f0*/  @P6 MUFU.LG2 R12, R41 ;  /* 0x00000029000c6308 */ /* 0x000e640000000c00 */
[----:B------:R-:W-:Y:S01]  /*12a00*/  STS [R3+0x2000], R25 ;  /* 0x0020001903007388 */ /* 0x000fe20000000800 */
[----:B--2---:R-:W2:Y:S01]  /*12a10*/  @P3 LDC R10, c[0x0][0x2e8] ;  /* 0x0000ba00ff0a3b82 */ /* 0x004ea20000000800 */
[----:B------:R-:W-:Y:S02]  /*12a20*/  @!P5 MOV R4, 0x1 ;  /* 0x000000010004d802 */ /* 0x000fe40000000f00 */
[----:B------:R1:W-:Y:S04]  /*12a30*/  STS [R3+0x2400], R24 ;  /* 0x0024001803007388 */ /* 0x0003e80000000800 */
[----:B------:R-:W-:Y:S01]  /*12a40*/  STS [R22], R23 ;  /* 0x0000001716007388 */ /* 0x000fe20000000800 */
[----:B----4-:R-:W4:Y:S03]  /*12a50*/  @P5 LDC.64 R8, c[0x0][0x2c0] ;  /* 0x0000b000ff085b82 */ /* 0x010f260000000a00 */
[----:B------:R-:W-:Y:S01]  /*12a60*/  STS [R22+0x400], R21 ;  /* 0x0004001516007388 */ /* 0x000fe20000000800 */
[----:B------:R-:W4:Y:S03]  /*12a70*/  @P2 MUFU.LG2 R13, R40 ;  /* 0x00000028000d2308 */ /* 0x000f260000000c00 */
[----:B------:R2:W-:Y:S01]  /*12a80*/  STS [R0], R17 ;  /* 0x0000001100007388 */ /* 0x0005e20000000800 */
[----:B------:R-:W4:Y:S03]  /*12a90*/  @P6 LDC R15, c[0x0][0x2e8] ;  /* 0x0000ba00ff0f6b82 */ /* 0x000f260000000800 */
[----:B------:R2:W-:Y:S01]  /*12aa0*/  STS [R0+0x400], R16 ;  /* 0x0004001000007388 */ /* 0x0005e20000000800 */
[----:B---3--:R-:W-:-:S03]  /*12ab0*/  IADD3 R2, R36, R22, RZ ;  /* 0x0000001624027210 */ /* 0x008fc60007ffe0ff */
[----:B------:R3:W-:Y:S04]  /*12ac0*/  STS [R22+0x2000], R19 ;  /* 0x0020001316007388 */ /* 0x0007e80000000800 */
[----:B------:R3:W-:Y:S01]  /*12ad0*/  STS [R22+0x2400], R18 ;  /* 0x0024001216007388 */ /* 0x0007e20000000800 */
[----:B-1----:R-:W-:-:S03]  /*12ae0*/  IADD3 R3, R36, R0, RZ ;  /* 0x0000000024037210 */ /* 0x002fc60007ffe0ff */
[----:B------:R-:W-:Y:S04]  /*12af0*/  STS [R0+0x2000], R26 ;  /* 0x0020001a00007388 */ /* 0x000fe80000000800 */
[----:B------:R1:W-:Y:S04]  /*12b00*/  STS [R0+0x2400], R27 ;  /* 0x0024001b00007388 */ /* 0x0003e80000000800 */
[----:B------:R-:W-:Y:S01]  /*12b10*/  STS [R2], R29 ;  /* 0x0000001d02007388 */ /* 0x000fe20000000800 */
[----:B--2---:R-:W-:-:S03]  /*12b20*/  MOV R17, 0x7f800000 ;  /* 0x7f80000000117802 */ /* 0x004fc60000000f00 */
[----:B------:R2:W-:Y:S01]  /*12b30*/  STS [R2+0x400], R28 ;  /* 0x0004001c02007388 */ /* 0x0005e20000000800 */
[----:B------:R-:W-:-:S03]  /*12b40*/  MOV R16, 0x7f800000 ;  /* 0x7f80000000107802 */ /* 0x000fc60000000f00 */
[----:B------:R-:W-:Y:S01]  /*12b50*/  STS [R3], R31 ;  /* 0x0000001f03007388 */ /* 0x000fe20000000800 */
[----:B---3--:R-:W-:-:S03]  /*12b60*/  MOV R19, 0x7f800000 ;  /* 0x7f80000000137802 */ /* 0x008fc60000000f00 */
[----:B------:R-:W-:Y:S01]  /*12b70*/  STS [R5], R30 ;  /* 0x0000001e05007388 */ /* 0x000fe20000000800 */
[----:B------:R-:W-:-:S03]  /*12b80*/  MOV R18, 0x7f800000 ;  /* 0x7f80000000127802 */ /* 0x000fc60000000f00 */
[----:B------:R-:W-:Y:S04]  /*12b90*/  STS [R2+0x2000], R32 ;  /* 0x0020002002007388 */ /* 0x000fe80000000800 */
[----:B------:R3:W-:Y:S01]  /*12ba0*/  STS [R2+0x2400], R34 ;  /* 0x0024002202007388 */ /* 0x0007e20000000800 */
[----:B-1----:R-:W-:Y:S01]  /*12bb0*/  @P5 MOV R0, 0x1 ;  /* 0x0000000100005802 */ /* 0x002fe20000000f00 */
[----:B------:R-:W-:Y:S02]  /*12bc0*/  @!P5 IMAD R0, R6, R7, RZ ;  /* 0x000000070600d224 */ /* 0x000fe400078e02ff */
[----:B------:R-:W-:Y:S04]  /*12bd0*/  STS [R3+0x2000], R33 ;  /* 0x0020002103007388 */ /* 0x000fe80000000800 */
[----:B------:R1:W-:Y:S01]  /*12be0*/  STS [R5+0x2000], R35 ;  /* 0x0020002305007388 */ /* 0x0003e20000000800 */
[----:B------:R-:W-:Y:S06]  /*12bf0*/  BAR.SYNC.DEFER_BLOCKING 0x0 ;  /* 0x0000000000007b1d */ /* 0x000fec0000010000 */
[----:B------:R-:W4:Y:S01]  /*12c00*/  S2R R14, SR_CTAID.Y ;  /* 0x00000000000e7919 */ /* 0x000f220000002600 */
[----:B--2---:R-:W2:Y:S01]  /*12c10*/  S2R R28, SR_CTAID.Z ;  /* 0x00000000001c7919 */ /* 0x004ea20000002700 */
[----:B---3--:R-:W-:-:S04]  /*12c20*/  LOP3.LUT R2, R46, 0xffffffe0, RZ, 0xc0, !PT ;  /* 0xffffffe02e027812 */ /* 0x008fc800078ec0ff */
[----:B------:R-:W-:-:S04]  /*12c30*/  IADD3 R7, -R2, R47, RZ ;  /* 0x0000002f02077210 */ /* 0x000fc80007ffe1ff */
[----:B------:R-:W-:Y:S01]  /*12c40*/  LOP3.LUT P0, RZ, R7, 0x3, RZ, 0xc0, !PT ;  /* 0x0000000307ff7812 */ /* 0x000fe2000780c0ff */
[----:B-1----:R-:W-:Y:S01]  /*12c50*/  @P3 FMUL.FTZ R5, R11, 0.69314718246459960938 ;  /* 0x3f3172180b053820 */ /* 0x002fe20000410000 */
[----:B------:R1:W3:Y:S03]  /*12c60*/  LDS.128 R24, [R208+0x3800] ;  /* 0x00380000d0187984 */ /* 0x0002e60000000c00 */
[----:B------:R-:W-:Y:S01]  /*12c70*/  @P3 FFMA.FTZ R19, R73, R10, R5 ;  /* 0x0000000a49133223 */ /* 0x000fe20000010005 */
[----:B----4-:R-:W-:Y:S02]  /*12c80*/  IMAD R2, R14, R0, RZ ;  /* 0x000000000e027224 */ /* 0x010fe400078e02ff */
[----:B------:R-:W-:Y:S01]  /*12c90*/  @P5 IMAD R0, R9, R8, RZ ;  /* 0x0000000809005224 */ /* 0x000fe200078e02ff */
[----:B------:R-:W4:Y:S01]  /*12ca0*/  @P1 LDC R14, c[0x0][0x2e8] ;  /* 0x0000ba00ff0e1b82 */ /* 0x000f220000000800 */
[----:B------:R-:W1:Y:S01]  /*12cb0*/  @P1 MUFU.LG2 R8, R42 ;  /* 0x0000002a00081308 */ /* 0x000e620000000c00 */
[----:B------:R-:W-:Y:S01]  /*12cc0*/  @!P5 MOV R0, R6 ;  /* 0x000000060000d202 */ /* 0x000fe20000000f00 */
[----:B------:R-:W-:Y:S01]  /*12cd0*/  @P6 FMUL.FTZ R6, R12, 0.69314718246459960938 ;  /* 0x3f3172180c066820 */ /* 0x000fe20000410000 */
[----:B------:R-:W-:Y:S01]  /*12ce0*/  SEL R3, R2, RZ, !P4 ;  /* 0x000000ff02037207 */ /* 0x000fe20006000000 */
[----:B------:R-:W-:-:S02]  /*12cf0*/  IMAD R2, R4, UR4, RZ ;  /* 0x0000000404027c24 */ /* 0x000fc4000f8e02ff */
[----:B------:R-:W-:Y:S01]  /*12d00*/  @P6 FFMA.FTZ R16, R71, R15, R6 ;  /* 0x0000000f47106223 */ /* 0x000fe20000010006 */
[----:B------:R-:W3:Y:S01]  /*12d10*/  @P2 LDC R9, c[0x0][0x2e8] ;  /* 0x0000ba00ff092b82 */ /* 0x000ee20000000800 */
[----:B--2---:R-:W-:Y:S01]  /*12d20*/  IMAD R0, R28, R0, R3 ;  /* 0x000000001c007224 */ /* 0x004fe200078e0203 */
[----:B------:R-:W-:Y:S01]  /*12d30*/  SHF.L.U32 R3, R2, 0x7, RZ ;  /* 0x0000000702037819 */ /* 0x000fe200000006ff */
[----:B------:R-:W-:-:S03]  /*12d40*/  @P2 FMUL.FTZ R2, R13, 0.69314718246459960938 ;  /* 0x3f3172180d022820 */ /* 0x000fc60000410000 */
[----:B------:R-:W-:Y:S02]  /*12d50*/  SHF.R.S32.HI R7, RZ, 0x1f, R3 ;  /* 0x0000001fff077819 */ /* 0x000fe40000011403 */
[--C-:B------:R-:W-:Y:S01]  /*12d60*/  IADD3 R3, P4, P3, R3, R38, R0.reuse ;  /* 0x0000002603037210 */ /* 0x100fe20007b9e000 */
[----:B-1----:R-:W-:Y:S01]  /*12d70*/  @P1 FMUL.FTZ R5, R8, 0.69314718246459960938 ;  /* 0x3f31721808051820 */ /* 0x002fe20000410000 */
[----:B------:R-:W-:-:S04]  /*12d80*/  SHF.R.S32.HI R0, RZ, 0x1f, R0 ;  /* 0x0000001fff007819 */ /* 0x000fc80000011400 */
[----:B------:R-:W-:Y:S01]  /*12d90*/  IADD3.X R7, R7, R39, R0, P4, P3 ;  /* 0x0000002707077210 */ /* 0x000fe200027e6400 */
[----:B----4-:R-:W-:Y:S01]  /*12da0*/  @P1 FFMA.FTZ R17, R70, R14, R5 ;  /* 0x0000000e46111223 */ /* 0x010fe20000010005 */
[----:B---3--:R-:W-:Y:S01]  /*12db0*/  @P2 FFMA.FTZ R18, R72, R9, R2 ;  /* 0x0000000948122223 */ /* 0x008fe20000010002 */
[----:B------:R-:W-:Y:S06]  /*12dc0*/  @P0 BRA `(.L_x_1369) ;  /* 0x0000000000980947 */ /* 0x000fec0003800000 */
[----:B------:R-:W2:Y:S04]  /*12dd0*/  LDL.LU R50, [R1+0x5c] ;  /* 0x00005c0001327983 */ /* 0x000ea80000300800 */
[----:B------:R-:W2:Y:S02]  /*12de0*/  LDL.LU R49, [R1+0x70] ;  /* 0x0000700001317983 */ /* 0x000ea40000300800 */
        /* <DEDUP_REMOVED lines=14> */
[-C--:B------:R-:W-:Y:S01]  /*12ed0*/  @!P5 IADD3 R2, P2, R0, R3.reuse, RZ ;  /* 0x000000030002d210 */ /* 0x080fe20007f5e0ff */
[----:B------:R-:W-:Y:S01]  /*12ee0*/  @!P3 IMAD R4, R5, R4, RZ ;  /* 0x000000040504b224 */ /* 0x000fe200078e02ff */
[----:B------:R-:W-:Y:S02]  /*12ef0*/  @!P4 IADD3 R5, P1, R6, R3, RZ ;  /* 0x000000030605c210 */ /* 0x000fe40007f3e0ff */
[-C--:B------:R-:W-:Y:S02]  /*12f00*/  @!P6 LEA.HI.X.SX32 R11, R8, R7.reuse, 0x1, P0 ;  /* 0x00000007080be211 */ /* 0x080fe400000f0eff */
[----:B------:R-:W-:Y:S01]  /*12f10*/  @!P5 LEA.HI.X.SX32 R0, R0, R7, 0x1, P2 ;  /* 0x000000070000d211 */ /* 0x000fe200010f0eff */
[----:B------:R-:W3:Y:S01]  /*12f20*/  @!P4 LDC.64 R20, c[0x0][0x2b0] ;  /* 0x0000ac00ff14cb82 */ /* 0x000ee20000000a00 */
[----:B------:R-:W-:-:S04]  /*12f30*/  @!P3 IADD3 R3, P0, R4, R3, RZ ;  /* 0x000000030403b210 */ /* 0x000fc80007f1e0ff */
[----:B------:R-:W-:-:S03]  /*12f40*/  @!P3 LEA.HI.X.SX32 R10, R4, R7, 0x1, P0 ;  /* 0x00000007040ab211 */ /* 0x000fc600000f0eff */
[----:B------:R-:W4:Y:S01]  /*12f50*/  @!P3 LDC.64 R22, c[0x0][0x2b0] ;  /* 0x0000ac00ff16bb82 */ /* 0x000f220000000a00 */
[C---:B-1----:R-:W-:Y:S02]  /*12f60*/  @!P6 LEA R8, P2, R9.reuse, R12, 0x2 ;  /* 0x0000000c0908e211 */ /* 0x042fe400078410ff */
        /* <DEDUP_REMOVED lines=12> */
.L_x_1369:
[----:B------:R-:W-:Y:S05]  /*13030*/  BSYNC B0 ;  /* 0x0000000000007941 */ /* 0x000fea0003800000 */
.L_x_1368:
        /* <DEDUP_REMOVED lines=8> */
[----:B------:R1:W5:Y:S01]  /*130c0*/  LDL.64 R14, [R1] ;  /* 0x00000000010e7983 */ /* 0x0003620000100a00 */
        /* <DEDUP_REMOVED lines=28> */
.L_x_1371:
[----:B------:R-:W-:Y:S05]  /*13290*/  BSYNC B0 ;  /* 0x0000000000007941 */ /* 0x000fea0003800000 */
.L_x_1370:
        /* <DEDUP_REMOVED lines=20> */
.L_x_1373:
[----:B------:R-:W-:Y:S05]  /*133e0*/  BSYNC B0 ;  /* 0x0000000000007941 */ /* 0x000fea0003800000 */
.L_x_1372:
        /* <DEDUP_REMOVED lines=16> */
.L_x_1375:
[----:B------:R-:W-:Y:S05]  /*134f0*/  BSYNC B0 ;  /* 0x0000000000007941 */ /* 0x000fea0003800000 */
.L_x_1374:
        /* <DEDUP_REMOVED lines=16> */
.L_x_1377:
[----:B------:R-:W-:Y:S05]  /*13600*/  BSYNC B0 ;  /* 0x0000000000007941 */ /* 0x000fea0003800000 */
.L_x_1376:
        /* <DEDUP_REMOVED lines=16> */
.L_x_1379:
[----:B------:R-:W-:Y:S05]  /*13710*/  BSYNC B0 ;  /* 0x0000000000007941 */ /* 0x000fea0003800000 */
.L_x_1378:
        /* <DEDUP_REMOVED lines=16> */
.L_x_1381:
[----:B------:R-:W-:Y:S05]  /*13820*/  BSYNC B0 ;  /* 0x0000000000007941 */ /* 0x000fea0003800000 */
.L_x_1380:
        /* <DEDUP_REMOVED lines=16> */
.L_x_1383:
[----:B------:R-:W-:Y:S05]  /*13930*/  BSYNC B0 ;  /* 0x0000000000007941 */ /* 0x000fea0003800000 */
.L_x_1382:
        /* <DEDUP_REMOVED lines=15> */
.L_x_1316:
[----:B------:R-:W3:Y:S01]  /*13a30*/  LDL.LU R18, [R1+0x3c] ;  /* 0x00003c0001127983 */ /* 0x000ee20000300800 */
[----:B------:R-:W1:Y:S01]  /*13a40*/  LDC.U8 R0, c[0x0][0x3d9] ;  /* 0x0000f640ff007b82 */ /* 0x000e620000000000 */
[----:B------:R-:W-:Y:S01]  /*13a50*/  SHF.R.S32.HI R17, RZ, 0x1f, R148 ;  /* 0x0000001fff117819 */ /* 0x000fe20000011494 */
[----:B------:R-:W-:Y:S01]  /*13a60*/  ULDC.64 UR4, c[0x0][0x2a0] ;  /* 0x0000a80000047ab9 */ /* 0x000fe20000000a00 */
[----:B------:R-:W-:Y:S01]  /*13a70*/  ULDC UR6, c[0x0][0x2d0] ;  /* 0x0000b40000067ab9 */ /* 0x000fe20000000800 */
        /* <DEDUP_REMOVED lines=32> */
[----:B------:R-:W-:Y:S02]  /*13c80*/  @!P1 IMAD.MOV.U32 R6, RZ, RZ, R7 ;  /* 0x000000ffff069224 */ /* 0x000fe400078e0007 */
[----:B------:R-:W-:Y:S01]  /*13c90*/  @P3 IMAD.MOV.U32 R8, RZ, RZ, R2 ;  /* 0x000000ffff083224 */ /* 0x000fe200078e0002 */
[----:B------:R-:W-:Y:S01]  /*13ca0*/  CS2R R2, SRZ ;  /* 0x0000000000027805 */ /* 0x000fe2000001ff00 */
[----:B------:R-:W-:Y:S01]  /*13cb0*/  @!P3 IMAD.IADD R9, R5, 0x1, R12 ;  /* 0x000000010509b824 */ /* 0x000fe200078e020c */
[----:B------:R-:W-:Y:S01]  /*13cc0*/  SHF.R.S32.HI R5, RZ, 0x1f, R20 ;  /* 0x0000001fff057819 */ /* 0x000fe20000011414 */
[----:B------:R-:W-:Y:S01]  /*13cd0*/  @!P3 IMAD.MOV.U32 R8, RZ, RZ, R4 ;  /* 0x000000ffff08b224 */ /* 0x000fe200078e0004 */
[----:B------:R1:W-:Y:S01]  /*13ce0*/  @!P0 STL [R1+0x3c], R18 ;  /* 0x00003c1201008387 */ /* 0x0003e20000100800 */
[--C-:B------:R-:W-:Y:S01]  /*13cf0*/  @!P2 IMAD.MOV.U32 R2, RZ, RZ, R18.reuse ;  /* 0x000000ffff02a224 */ /* 0x100fe200078e0012 */
[----:B------:R-:W-:Y:S01]  /*13d00*/  @!P2 SHF.R.S32.HI R3, RZ, 0x1f, R18 ;  /* 0x0000001fff03a819 */ /* 0x000fe20000011412 */
[----:B------:R-:W-:-:S02]  /*13d10*/  IMAD R6, R20, R6, R0 ;  /* 0x0000000614067224 */ /* 0x000fc400078e0200 */
[----:B-----5:R-:W-:Y:S02]  /*13d20*/  IMAD R4, R150, R16, RZ ;  /* 0x0000001096047224 */ /* 0x020fe400078e02ff */
[----:B------:R-:W-:Y:S02]  /*13d30*/  IMAD.SHL.U32 R0, R15, 0x8, RZ ;  /* 0x000000080f007824 */ /* 0x000fe400078e00ff */
[----:B------:R-:W-:Y:S01]  /*13d40*/  IMAD R7, R5, UR4, RZ ;  /* 0x0000000405077c24 */ /* 0x000fe2000f8e02ff */
[----:B------:R-:W-:Y:S01]  /*13d50*/  SHF.R.S32.HI R5, RZ, 0x1f, R4 ;  /* 0x0000001fff057819 */ /* 0x000fe20000011404 */
[----:B------:R-:W-:Y:S01]  /*13d60*/  IMAD.IADD R14, R102, 0x1, -R150 ;  /* 0x00000001660e7824 */ /* 0x000fe200078e0a96 */
[C---:B------:R-:W-:Y:S02]  /*13d70*/  ISETP.GE.AND P0, PT, R0.reuse, UR6, PT ;  /* 0x0000000600007c0c */ /* 0x040fe4000bf06270 */
[----:B------:R-:W-:-:S04]  /*13d80*/  IADD3 R8, P1, R0, R8, RZ ;  /* 0x0000000800087210 */ /* 0x000fc80007f3e0ff */
[----:B------:R-:W-:-:S03]  /*13d90*/  LEA.HI.X.SX32 R9, R0, R9, 0x1, P1 ;  /* 0x0000000900097211 */ /* 0x000fc600008f0eff */
[----:B------:R-:W-:Y:S01]  /*13da0*/  IMAD.WIDE.U32 R8, R20, UR4, R8 ;  /* 0x0000000414087c25 */ /* 0x000fe2000f8e0008 */
[--C-:B-1----:R-:W-:Y:S02]  /*13db0*/  IADD3 R18, P3, P2, R4, R2, R6.reuse ;  /* 0x0000000204127210 */ /* 0x102fe40007a7e006 */
[----:B------:R-:W-:Y:S02]  /*13dc0*/  SHF.R.S32.HI R6, RZ, 0x1f, R6 ;  /* 0x0000001fff067819 */ /* 0x000fe40000011406 */
[----:B------:R-:W-:Y:S02]  /*13dd0*/  SHF.R.S32.HI R4, RZ, 0x3, R17 ;  /* 0x00000003ff047819 */ /* 0x000fe40000011411 */
[----:B------:R-:W-:Y:S01]  /*13de0*/  IADD3.X R17, R5, R3, R6, P3, P2 ;  /* 0x0000000305117210 */ /* 0x000fe20001fe4406 */
[----:B------:R-:W-:Y:S01]  /*13df0*/  IMAD R6, R20, UR5, R7 ;  /* 0x0000000514067c24 */ /* 0x000fe2000f8e0207 */
[CC--:B------:R-:W-:Y:S01]  /*13e00*/  ISETP.GE.OR P3, PT, R4.reuse, R14.reuse, P0 ;  /* 0x0000000e0400720c */ /* 0x0c0fe20000766670 */
[C---:B------:R-:W-:Y:S01]  /*13e10*/  VIADD R24, R4.reuse, 0x10 ;  /* 0x0000001004187836 */ /* 0x040fe20000000000 */
[--C-:B------:R-:W-:Y:S01]  /*13e20*/  SHF.R.S32.HI R5, RZ, 0x1f, R4.reuse ;  /* 0x0000001fff057819 */ /* 0x100fe20000011404 */
[C---:B------:R-:W-:Y:S01]  /*13e30*/  VIADD R26, R4.reuse, 0x20 ;  /* 0x00000020041a7836 */ /* 0x040fe20000000000 */
[CC--:B------:R-:W-:Y:S01]  /*13e40*/  ISETP.GE.AND P2, PT, R4.reuse, R14.reuse, PT ;  /* 0x0000000e0400720c */ /* 0x0c0fe20003f46270 */
[----:B------:R-:W-:Y:S01]  /*13e50*/  VIADD R27, R4, 0x30 ;  /* 0x00000030041b7836 */ /* 0x000fe20000000000 */
[-C--:B------:R-:W-:Y:S01]  /*13e60*/  ISETP.GE.AND P1, PT, R24, R14.reuse, PT ;  /* 0x0000000e1800720c */ /* 0x080fe20003f26270 */
[----:B------:R-:W-:Y:S01]  /*13e70*/  IMAD.WIDE R2, R19, 0x80, R4 ;  /* 0x0000008013027825 */ /* 0x000fe200078e0204 */
[----:B------:R-:W-:-:S02]  /*13e80*/  ISETP.GE.AND P6, PT, R26, R14, PT ;  /* 0x0000000e1a00720c */ /* 0x000fc40003fc6270 */
[-C--:B------:R-:W-:Y:S01]  /*13e90*/  ISETP.GE.AND P5, PT, R27, R14.reuse, PT ;  /* 0x0000000e1b00720c */ /* 0x080fe20003fa6270 */
[----:B------:R-:W-:Y:S01]  /*13ea0*/  IMAD.IADD R7, R6, 0x1, R9 ;  /* 0x0000000106077824 */ /* 0x000fe200078e0209 */
        /* <DEDUP_REMOVED lines=12> */
.L_x_1385:
[----:B------:R-:W-:Y:S05]  /*13f70*/  BSYNC B0 ;  /* 0x0000000000007941 */ /* 0x000fea0003800000 */
.L_x_1384:
        /* <DEDUP_REMOVED lines=16> */
.L_x_1387:
[----:B------:R-:W-:Y:S05]  /*14080*/  BSYNC B0 ;  /* 0x0000000000007941 */ /* 0x000fea0003800000 */
.L_x_1386:
        /* <DEDUP_REMOVED lines=17> */
.L_x_1389:
[----:B------:R-:W-:Y:S05]  /*141a0*/  BSYNC B0 ;  /* 0x0000000000007941 */ /* 0x000fea0003800000 */
.L_x_1388:
        /* <DEDUP_REMOVED lines=16> */
.L_x_1391:
[----:B------:R-:W-:Y:S05]  /*142b0*/  BSYNC B0 ;  /* 0x0000000000007941 */ /* 0x000fea0003800000 */
.L_x_1390:
        /* <DEDUP_REMOVED lines=19> */
.L_x_1393:
[----:B------:R-:W-:Y:S05]  /*143f0*/  BSYNC B0 ;  /* 0x0000000000007941 */ /* 0x000fea0003800000 */
.L_x_1392:
        /* <DEDUP_REMOVED lines=25> */
.L_x_1395:
[----:B------:R-:W-:Y:S05]  /*14590*/  BSYNC B0 ;  /* 0x0000000000007941 */ /* 0x000fea0003800000 */
.L_x_1394:
        /* <DEDUP_REMOVED lines=19> */
.L_x_1397:
[----:B------:R-:W-:Y:S05]  /*146d0*/  BSYNC B0 ;  /* 0x0000000000007941 */ /* 0x000fea0003800000 */
.L_x_1396:
        /* <DEDUP_REMOVED lines=16> */
.L_x_1399:
[----:B------:R-:W-:Y:S05]  /*147e0*/  BSYNC B0 ;  /* 0x0000000000007941 */ /* 0x000fea0003800000 */
.L_x_1398:
        /* <DEDUP_REMOVED lines=11> */
.L_x_1401:
[----:B------:R-:W-:Y:S05]  /*148a0*/  BSYNC B0 ;  /* 0x0000000000007941 */ /* 0x000fea0003800000 */
.L_x_1400:
        /* <DEDUP_REMOVED lines=11> */
.L_x_1403:
[----:B------:R-:W-:Y:S05]  /*14960*/  BSYNC B0 ;  /* 0x0000000000007941 */ /* 0x000fea0003800000 */
.L_x_1402:
        /* <DEDUP_REMOVED lines=10> */
.L_x_1405:
[----:B------:R-:W-:Y:S05]  /*14a10*/  BSYNC B0 ;  /* 0x0000000000007941 */ /* 0x000fea0003800000 */
.L_x_1404:
        /* <DEDUP_REMOVED lines=10> */
.L_x_1407:
[----:B------:R-:W-:Y:S05]  /*14ac0*/  BSYNC B0 ;  /* 0x0000000000007941 */ /* 0x000fea0003800000 */
.L_x_1406:
        /* <DEDUP_REMOVED lines=10> */
.L_x_1409:
[----:B------:R-:W-:Y:S05]  /*14b70*/  BSYNC B0 ;  /* 0x0000000000007941 */ /* 0x000fea0003800000 */
.L_x_1408:
        /* <DEDUP_REMOVED lines=10> */
.L_x_1411:
[----:B------:R-:W-:Y:S05]  /*14c20*/  BSYNC B0 ;  /* 0x0000000000007941 */ /* 0x000fea0003800000 */
.L_x_1410:
        /* <DEDUP_REMOVED lines=10> */
.L_x_1413:
[----:B------:R-:W-:Y:S05]  /*14cd0*/  BSYNC B0 ;  /* 0x0000000000007941 */ /* 0x000fea0003800000 */
.L_x_1412:
        /* <DEDUP_REMOVED lines=10> */
.L_x_1414:
        /* <DEDUP_REMOVED lines=16> */
.L_x_1432:


//--------------------- .nv.shared._ZN5flash16flash_fwd_kernelI23Flash_fwd_kernel_traitsILi64ELi128ELi128ELi4ELb0ELb0EN7cutlass10bfloat16_tE19Flash_kernel_traitsILi64ELi128ELi128ELi4ES3_EELb0ELb1ELb0ELb0ELb1ELb1ELb0ELb0EEEvNS_16Flash_fwd_paramsE --------------------------
	.section	.nv.shared._ZN5flash16flash_fwd_kernelI23Flash_fwd_kernel_traitsILi64ELi128ELi128ELi4ELb0ELb0EN7cutlass10bfloat16_tE19Flash_kernel_traitsILi64ELi128ELi128ELi4ES3_EELb0ELb1ELb0ELb0ELb1ELb1ELb0ELb0EEEvNS_16Flash_fwd_paramsE,"aw",@nobits
	.sectionflags	@""
	.align	16
	.zero		1024


//--------------------- .nv.shared.reserved.0     --------------------------
	.section	.nv.shared.reserved.0,"aw",@nobits
	.weak		__nv_reservedSMEM_offset_0_alias
	.size		__nv_reservedSMEM_offset_0_alias, 0, 0
	.other		__nv_reservedSMEM_offset_0_alias,@"STO_CUDA_RESERVED_SHARED STV_DEFAULT"
__nv_reservedSMEM_offset_0_alias:
	.zero		0


//--------------------- .nv.global                --------------------------
	.section	.nv.global,"aw",@nobits
.nv.global:
	.type		_ZN72_INTERNAL_63ed512b_36_flash_fwd_hdim64_bf16_causal_sm80_cu_e763cb1e_30104cute1_E,@object
	.size		_ZN72_INTERNAL_63ed512b_36_flash_fwd_hdim64_bf16_causal_sm80_cu_e763cb1e_30104cute1_E,(_ZN72_INTERNAL_63ed512b_36_flash_fwd_hdim64_bf16_causal_sm80_cu_e763cb1e_30104cuda3std3__45__cpo6cbeginE - _ZN72_INTERNAL_63ed512b_36_flash_fwd_hdim64_bf16_causal_sm80_cu_e763cb1e_30104cute1_E)
_ZN72_INTERNAL_63ed512b_36_flash_fwd_hdim64_bf16_causal_sm80_cu_e763cb1e_30104cute1_E:
	.zero		1
	.type		_ZN72_INTERNAL_63ed512b_36_flash_fwd_hdim64_bf16_causal_sm80_cu_e763cb1e_30104cuda3std3__45__cpo6cbeginE,@object
	.size		_ZN72_INTERNAL_63ed512b_36_flash_fwd_hdim64_bf16_causal_sm80_cu_e763cb1e_30104cuda3std3__45__cpo6cbeginE,(_ZN72_INTERNAL_63ed512b_36_flash_fwd_hdim64_bf16_causal_sm80_cu_e763cb1e_30104cuda3std3__48in_placeE - _ZN72_INTERNAL_63ed512b_36_flash_fwd_hdim64_bf16_causal_sm80_cu_e763cb1e_30104cuda3std3__45__cpo6cbeginE)
_ZN72_INTERNAL_63ed512b_36_flash_fwd_hdim64_bf16_causal_sm80_cu_e763cb1e_30104cuda3std3__45__cpo6cbeginE:
	.zero		1
	.type		_ZN72_INTERNAL_63ed512b_36_flash_fwd_hdim64_bf16_causal_sm80_cu_e763cb1e_30104cuda3std3__48in_placeE,@object
	.size		_ZN72_INTERNAL_63ed512b_36_flash_fwd_hdim64_bf16_causal_sm80_cu_e763cb1e_30104cuda3std3__48in_placeE,(_ZN72_INTERNAL_63ed512b_36_flash_fwd_hdim64_bf16_causal_sm80_cu_e763cb1e_30104cuda3std6ranges3__45__cpo9iter_moveE - _ZN72_INTERNAL_63ed512b_36_flash_fwd_hdim64_bf16_causal_sm80_cu_e763cb1e_30104cuda3std3__48in_placeE)
_ZN72_INTERNAL_63ed512b_36_flash_fwd_hdim64_bf16_causal_sm80_cu_e763cb1e_30104cuda3std3__48in_placeE:
	.zero		1
	.type		_ZN72_INTERNAL_63ed512b_36_flash_fwd_hdim64_bf16_causal_sm80_cu_e763cb1e_30104cuda3std6ranges3__45__cpo9iter_moveE,@object
	.size		_ZN72_INTERNAL_63ed512b_36_flash_fwd_hdim64_bf16_causal_sm80_cu_e763cb1e_30104cuda3std6ranges3__45__cpo9iter_moveE,(_ZN72_INTERNAL_63ed512b_36_flash_fwd_hdim64_bf16_causal_sm80_cu_e763cb1e_30104cuda3std3__45__cpo5beginE - _ZN72_INTERNAL_63ed512b_36_flash_fwd_hdim64_bf16_causal_sm80_cu_e763cb1e_30104cuda3std6ranges3__45__cpo9iter_moveE)
_ZN72_INTERNAL_63ed512b_36_flash_fwd_hdim64_bf16_causal_sm80_cu_e763cb1e_30104cuda3std6ranges3__45__cpo9iter_moveE:
	.zero		1
	.type		_ZN72_INTERNAL_63ed512b_36_flash_fwd_hdim64_bf16_causal_sm80_cu_e763cb1e_30104cuda3std3__45__cpo5beginE,@object
	.size		_ZN72_INTERNAL_63ed512b_36_flash_fwd_hdim64_bf16_causal_sm80_cu_e763cb1e_30104cuda3std3__45__cpo5beginE,(_ZN72_INTERNAL_63ed512b_36_flash_fwd_hdim64_bf16_causal_sm80_cu_e763cb1e_30104cuda3std3__474_GLOBAL__N__63ed512b_36_flash_fwd_hdim64_bf16_causal_sm80_cu_e763cb1e_30106ignoreE - _ZN72_INTERNAL_63ed512b_36_flash_fwd_hdim64_bf16_causal_sm80_cu_e763cb1e_30104cuda3std3__45__cpo5beginE)
_ZN72_INTERNAL_63ed512b_36_flash_fwd_hdim64_bf16_causal_sm80_cu_e763cb1e_30104cuda3std3__45__cpo5beginE:
	.zero		1
	.type		_ZN72_INTERNAL_63ed512b_36_flash_fwd_hdim64_bf16_causal_sm80_cu_e763cb1e_30104cuda3std3__474_GLOBAL__N__63ed512b_36_flash_fwd_hdim64_bf16_causal_sm80_cu_e763cb1e_30106ignoreE,@object
	.size		_ZN72_INTERNAL_63ed512b_36_flash_fwd_hdim64_bf16_causal_sm80_cu_e763cb1e_30104cuda3std3__474_GLOBAL__N__63ed512b_36_flash_fwd_hdim64_bf16_causal_sm80_cu_e763cb1e_30106ignoreE,(_ZN72_INTERNAL_63ed512b_36_flash_fwd_hdim64_bf16_causal_sm80_cu_e763cb1e_30104cute7productE - _ZN72_INTERNAL_63ed512b_36_flash_fwd_hdim64_bf16_causal_sm80_cu_e763cb1e_30104cuda3std3__474_GLOBAL__N__63ed512b_36_flash_fwd_hdim64_bf16_causal_sm80_cu_e763cb1e_30106ignoreE)
_ZN72_INTERNAL_63ed512b_36_flash_fwd_hdim64_bf16_causal_sm80_cu_e763cb1e_30104cuda3std3__474_GLOBAL__N__63ed512b_36_flash_fwd_hdim64_bf16_causal_sm80_cu_e763cb1e_30106ignoreE:
	.zero		1
	.type		_ZN72_INTERNAL_63ed512b_36_flash_fwd_hdim64_bf16_causal_sm80_cu_e763cb1e_30104cute7productE,@object
	.size		_ZN72_INTERNAL_63ed512b_36_flash_fwd_hdim64_bf16_causal_sm80_cu_e763cb1e_30104cute7productE,(_ZN72_INTERNAL_63ed512b_36_flash_fwd_hdim64_bf16_causal_sm80_cu_e763cb1e_30104cuda3std3__45__cpo3endE - _ZN72_INTERNAL_63ed512b_36_flash_fwd_hdim64_bf16_causal_sm80_cu_e763cb1e_30104cute7productE)
_ZN72_INTERNAL_63ed512b_36_flash_fwd_hdim64_bf16_causal_sm80_cu_e763cb1e_30104cute7productE:
	.zero		1
	.type		_ZN72_INTERNAL_63ed512b_36_flash_fwd_hdim64_bf16_causal_sm80_cu_e763cb1e_30104cuda3std3__45__cpo3endE,@object
	.size		_ZN72_INTERNAL_63ed512b_36_flash_fwd_hdim64_bf16_causal_sm80_cu_e763cb1e_30104cuda3std3__45__cpo3endE,(_ZN72_INTERNAL_63ed512b_36_flash_fwd_hdim64_bf16_causal_sm80_cu_e763cb1e_30104cuda3std3__419piecewise_constructE - _ZN72_INTERNAL_63ed512b_36_flash_fwd_hdim64_bf16_causal_sm80_cu_e763cb1e_30104cuda3std3__45__cpo3endE)
_ZN72_INTERNAL_63ed512b_36_flash_fwd_hdim64_bf16_causal_sm80_cu_e763cb1e_30104cuda3std3__45__cpo3endE:
	.zero		1
	.type		_ZN72_INTERNAL_63ed512b_36_flash_fwd_hdim64_bf16_causal_sm80_cu_e763cb1e_30104cuda3std3__419piecewise_constructE,@object
	.size		_ZN72_INTERNAL_63ed512b_36_flash_fwd_hdim64_bf16_causal_sm80_cu_e763cb1e_30104cuda3std3__419piecewise_constructE,(_ZN72_INTERNAL_63ed512b_36_flash_fwd_hdim64_bf16_causal_sm80_cu_e763cb1e_30104cuda3std3__45__cpo4cendE - _ZN72_INTERNAL_63ed512b_36_flash_fwd_hdim64_bf16_causal_sm80_cu_e763cb1e_30104cuda3std3__419piecewise_constructE)
_ZN72_INTERNAL_63ed512b_36_flash_fwd_hdim64_bf16_causal_sm80_cu_e763cb1e_30104cuda3std3__419piecewise_constructE:
	.zero		1
	.type		_ZN72_INTERNAL_63ed512b_36_flash_fwd_hdim64_bf16_causal_sm80_cu_e763cb1e_30104cuda3std3__45__cpo4cendE,@object
	.size		_ZN72_INTERNAL_63ed512b_36_flash_fwd_hdim64_bf16_causal_sm80_cu_e763cb1e_30104cuda3std3__45__cpo4cendE,(_ZN72_INTERNAL_63ed512b_36_flash_fwd_hdim64_bf16_causal_sm80_cu_e763cb1e_30104cuda3std6ranges3__45__cpo4swapE - _ZN72_INTERNAL_63ed512b_36_flash_fwd_hdim64_bf16_causal_sm80_cu_e763cb1e_30104cuda3std3__45__cpo4cendE)
_ZN72_INTERNAL_63ed512b_36_flash_fwd_hdim64_bf16_causal_sm80_cu_e763cb1e_30104cuda3std3__45__cpo4cendE:
	.zero		1
	.type		_ZN72_INTERNAL_63ed512b_36_flash_fwd_hdim64_bf16_causal_sm80_cu_e763cb1e_30104cuda3std6ranges3__45__cpo4swapE,@object
	.size		_ZN72_INTERNAL_63ed512b_36_flash_fwd_hdim64_bf16_causal_sm80_cu_e763cb1e_30104cuda3std6ranges3__45__cpo4swapE,(.L_7 - _ZN72_INTERNAL_63ed512b_36_flash_fwd_hdim64_bf16_causal_sm80_cu_e763cb1e_30104cuda3std6ranges3__45__cpo4swapE)
_ZN72_INTERNAL_63ed512b_36_flash_fwd_hdim64_bf16_causal_sm80_cu_e763cb1e_30104cuda3std6ranges3__45__cpo4swapE:
	.zero		1
.L_7:


//--------------------- .nv.shared._ZN5flash16flash_fwd_kernelI23Flash_fwd_kernel_traitsILi64ELi128ELi128ELi4ELb0ELb0EN7cutlass10bfloat16_tE19Flash_kernel_traitsILi64ELi128ELi128ELi4ES3_EELb0ELb1ELb0ELb0ELb1ELb1ELb1ELb0EEEvNS_16Flash_fwd_paramsE --------------------------
	.section	.nv.shared._ZN5flash16flash_fwd_kernelI23Flash_fwd_kernel_traitsILi64ELi128ELi128ELi4ELb0ELb0EN7cutlass10bfloat16_tE19Flash_kernel_traitsILi64ELi128ELi128ELi4ES3_EELb0ELb1ELb0ELb0ELb1ELb1ELb1ELb0EEEvNS_16Flash_fwd_paramsE,"aw",@nobits
	.sectionflags	@""
	.align	16
	.zero		1024


//--------------------- .nv.shared._ZN5flash16flash_fwd_kernelI23Flash_fwd_kernel_traitsILi64ELi128ELi128ELi4ELb0ELb0EN7cutlass10bfloat16_tE19Flash_kernel_traitsILi64ELi128ELi128ELi4ES3_EELb0ELb1ELb0ELb0ELb0ELb1ELb0ELb0EEEvNS_16Flash_fwd_paramsE --------------------------
	.section	.nv.shared._ZN5flash16flash_fwd_kernelI23Flash_fwd_kernel_traitsILi64ELi128ELi128ELi4ELb0ELb0EN7cutlass10bfloat16_tE19Flash_kernel_traitsILi64ELi128ELi128ELi4ES3_EELb0ELb1ELb0ELb0ELb0ELb1ELb0ELb0EEEvNS_16Flash_fwd_paramsE,"aw",@nobits
	.sectionflags	@""
	.align	16
	.zero		1024


//--------------------- .nv.shared._ZN5flash16flash_fwd_kernelI23Flash_fwd_kernel_traitsILi64ELi128ELi128ELi4ELb0ELb0EN7cutlass10bfloat16_tE19Flash_kernel_traitsILi64ELi128ELi128ELi4ES3_EELb0ELb1ELb0ELb0ELb0ELb1ELb1ELb0EEEvNS_16Flash_fwd_paramsE --------------------------
	.section	.nv.shared._ZN5flash16flash_fwd_kernelI23Flash_fwd_kernel_traitsILi64ELi128ELi128ELi4ELb0ELb0EN7cutlass10bfloat16_tE19Flash_kernel_traitsILi64ELi128ELi128ELi4ES3_EELb0ELb1ELb0ELb0ELb0ELb1ELb1ELb0EEEvNS_16Flash_fwd_paramsE,"aw",@nobits
	.sectionflags	@""
	.align	16
	.zero		1024


//--------------------- .nv.shared._ZN5flash16flash_fwd_kernelI23Flash_fwd_kernel_traitsILi64ELi128ELi128ELi4ELb0ELb0EN7cutlass10bfloat16_tE19Flash_kernel_traitsILi64ELi128ELi128ELi4ES3_EELb0ELb1ELb0ELb0ELb0ELb0ELb0ELb0EEEvNS_16Flash_fwd_paramsE --------------------------
	.section	.nv.shared._ZN5flash16flash_fwd_kernelI23Flash_fwd_kernel_traitsILi64ELi128ELi128ELi4ELb0ELb0EN7cutlass10bfloat16_tE19Flash_kernel_traitsILi64ELi128ELi128ELi4ES3_EELb0ELb1ELb0ELb0ELb0ELb0ELb0ELb0EEEvNS_16Flash_fwd_paramsE,"aw",@nobits
	.sectionflags	@""
	.align	16
	.zero		1024


//--------------------- .nv.shared._ZN5flash16flash_fwd_kernelI23Flash_fwd_kernel_traitsILi64ELi128ELi128ELi4ELb0ELb0EN7cutlass10bfloat16_tE19Flash_kernel_traitsILi64ELi128ELi128ELi4ES3_EELb0ELb1ELb0ELb0ELb0ELb0ELb1ELb0EEEvNS_16Flash_fwd_paramsE --------------------------
	.section	.nv.shared._ZN5flash16flash_fwd_kernelI23Flash_fwd_kernel_traitsILi64ELi128ELi128ELi4ELb0ELb0EN7cutlass10bfloat16_tE19Flash_kernel_traitsILi64ELi128ELi128ELi4ES3_EELb0ELb1ELb0ELb0ELb0ELb0ELb1ELb0EEEvNS_16Flash_fwd_paramsE,"aw",@nobits
	.sectionflags	@""
	.align	16
	.zero		1024


//--------------------- .nv.shared._ZN5flash16flash_fwd_kernelI23Flash_fwd_kernel_traitsILi64ELi128ELi128ELi4ELb0ELb0EN7cutlass10bfloat16_tE19Flash_kernel_traitsILi64ELi128ELi128ELi4ES3_EELb0ELb1ELb0ELb1ELb0ELb0ELb0ELb0EEEvNS_16Flash_fwd_paramsE --------------------------
	.section	.nv.shared._ZN5flash16flash_fwd_kernelI23Flash_fwd_kernel_traitsILi64ELi128ELi128ELi4ELb0ELb0EN7cutlass10bfloat16_tE19Flash_kernel_traitsILi64ELi128ELi128ELi4ES3_EELb0ELb1ELb0ELb1ELb0ELb0ELb0ELb0EEEvNS_16Flash_fwd_paramsE,"aw",@nobits
	.sectionflags	@""
	.align	16
	.zero		1024


//--------------------- .nv.shared._ZN5flash16flash_fwd_kernelI23Flash_fwd_kernel_traitsILi64ELi128ELi128ELi4ELb0ELb0EN7cutlass10bfloat16_tE19Flash_kernel_traitsILi64ELi128ELi128ELi4ES3_EELb0ELb1ELb0ELb1ELb0ELb0ELb1ELb0EEEvNS_16Flash_fwd_paramsE --------------------------
	.section	.nv.shared._ZN5flash16flash_fwd_kernelI23Flash_fwd_kernel_traitsILi64ELi128ELi128ELi4ELb0ELb0EN7cutlass10bfloat16_tE19Flash_kernel_traitsILi64ELi128ELi128ELi4ES3_EELb0ELb1ELb0ELb1ELb0ELb0ELb1ELb0EEEvNS_16Flash_fwd_paramsE,"aw",@nobits
	.sectionflags	@""
	.align	16
	.zero		1024


//--------------------- .nv.shared._ZN5flash16flash_fwd_kernelI23Flash_fwd_kernel_traitsILi64ELi128ELi64ELi4ELb0ELb0EN7cutlass10bfloat16_tE19Flash_kernel_traitsILi64ELi128ELi64ELi4ES3_EELb1ELb1ELb0ELb0ELb0ELb0ELb0ELb0EEEvNS_16Flash_fwd_paramsE --------------------------
	.section	.nv.shared._ZN5flash16flash_fwd_kernelI23Flash_fwd_kernel_traitsILi64ELi128ELi64ELi4ELb0ELb0EN7cutlass10bfloat16_tE19Flash_kernel_traitsILi64ELi128ELi64ELi4ES3_EELb1ELb1ELb0ELb0ELb0ELb0ELb0ELb0EEEvNS_16Flash_fwd_paramsE,"aw",@nobits
	.sectionflags	@""
	.align	16
	.zero		1024


//--------------------- .nv.shared._ZN5flash16flash_fwd_kernelI23Flash_fwd_kernel_traitsILi64ELi128ELi64ELi4ELb0ELb0EN7cutlass10bfloat16_tE19Flash_kernel_traitsILi64ELi128ELi64ELi4ES3_EELb1ELb1ELb0ELb0ELb1ELb1ELb0ELb0EEEvNS_16Flash_fwd_paramsE --------------------------
	.section	.nv.shared._ZN5flash16flash_fwd_kernelI23Flash_fwd_kernel_traitsILi64ELi128ELi64ELi4ELb0ELb0EN7cutlass10bfloat16_tE19Flash_kernel_traitsILi64ELi128ELi64ELi4ES3_EELb1ELb1ELb0ELb0ELb1ELb1ELb0ELb0EEEvNS_16Flash_fwd_paramsE,"aw",@nobits
	.sectionflags	@""
	.align	16
	.zero		1024


//--------------------- .nv.shared._ZN5flash16flash_fwd_kernelI23Flash_fwd_kernel_traitsILi64ELi128ELi64ELi4ELb0ELb0EN7cutlass10bfloat16_tE19Flash_kernel_traitsILi64ELi128ELi64ELi4ES3_EELb0ELb1ELb0ELb0ELb1ELb1ELb1ELb0EEEvNS_16Flash_fwd_paramsE --------------------------
	.section	.nv.shared._ZN5flash16flash_fwd_kernelI23Flash_fwd_kernel_traitsILi64ELi128ELi64ELi4ELb0ELb0EN7cutlass10bfloat16_tE19Flash_kernel_traitsILi64ELi128ELi64ELi4ES3_EELb0ELb1ELb0ELb0ELb1ELb1ELb1ELb0EEEvNS_16Flash_fwd_paramsE,"aw",@nobits
	.sectionflags	@""
	.align	16
	.zero		1024


//--------------------- .nv.shared._ZN5flash16flash_fwd_kernelI23Flash_fwd_kernel_traitsILi64ELi128ELi64ELi4ELb0ELb0EN7cutlass10bfloat16_tE19Flash_kernel_traitsILi64ELi128ELi64ELi4ES3_EELb1ELb1ELb0ELb0ELb0ELb1ELb0ELb0EEEvNS_16Flash_fwd_paramsE --------------------------
	.section	.nv.shared._ZN5flash16flash_fwd_kernelI23Flash_fwd_kernel_traitsILi64ELi128ELi64ELi4ELb0ELb0EN7cutlass10bfloat16_tE19Flash_kernel_traitsILi64ELi128ELi64ELi4ES3_EELb1ELb1ELb0ELb0ELb0ELb1ELb0ELb0EEEvNS_16Flash_fwd_paramsE,"aw",@nobits
	.sectionflags	@""
	.align	16
	.zero		1024


//--------------------- .nv.shared._ZN5flash16flash_fwd_kernelI23Flash_fwd_kernel_traitsILi64ELi128ELi64ELi4ELb0ELb0EN7cutlass10bfloat16_tE19Flash_kernel_traitsILi64ELi128ELi64ELi4ES3_EELb0ELb1ELb0ELb0ELb0ELb1ELb1ELb0EEEvNS_16Flash_fwd_paramsE --------------------------
	.section	.nv.shared._ZN5flash16flash_fwd_kernelI23Flash_fwd_kernel_traitsILi64ELi128ELi64ELi4ELb0ELb0EN7cutlass10bfloat16_tE19Flash_kernel_traitsILi64ELi128ELi64ELi4ES3_EELb0ELb1ELb0ELb0ELb0ELb1ELb1ELb0EEEvNS_16Flash_fwd_paramsE,"aw",@nobits
	.sectionflags	@""
	.align	16
	.zero		1024


//--------------------- .nv.shared._ZN5flash16flash_fwd_kernelI23Flash_fwd_kernel_traitsILi64ELi128ELi64ELi4ELb0ELb0EN7cutlass10bfloat16_tE19Flash_kernel_traitsILi64ELi128ELi64ELi4ES3_EELb1ELb1ELb0ELb1ELb0ELb0ELb0ELb0EEEvNS_16Flash_fwd_paramsE --------------------------
	.section	.nv.shared._ZN5flash16flash_fwd_kernelI23Flash_fwd_kernel_traitsILi64ELi128ELi64ELi4ELb0ELb0EN7cutlass10bfloat16_tE19Flash_kernel_traitsILi64ELi128ELi64ELi4ES3_EELb1ELb1ELb0ELb1ELb0ELb0ELb0ELb0EEEvNS_16Flash_fwd_paramsE,"aw",@nobits
	.sectionflags	@""
	.align	16
	.zero		1024


//--------------------- .nv.shared._ZN5flash16flash_fwd_kernelI23Flash_fwd_kernel_traitsILi64ELi128ELi64ELi4ELb0ELb0EN7cutlass10bfloat16_tE19Flash_kernel_traitsILi64ELi128ELi64ELi4ES3_EELb1ELb1ELb0ELb0ELb0ELb0ELb0ELb1EEEvNS_16Flash_fwd_paramsE --------------------------
	.section	.nv.shared._ZN5flash16flash_fwd_kernelI23Flash_fwd_kernel_traitsILi64ELi128ELi64ELi4ELb0ELb0EN7cutlass10bfloat16_tE19Flash_kernel_traitsILi64ELi128ELi64ELi4ES3_EELb1ELb1ELb0ELb0ELb0ELb0ELb0ELb1EEEvNS_16Flash_fwd_paramsE,"aw",@nobits
	.sectionflags	@""
	.align	16
	.zero		1024


//--------------------- .nv.shared._ZN5flash16flash_fwd_kernelI23Flash_fwd_kernel_traitsILi64ELi128ELi64ELi4ELb0ELb0EN7cutlass10bfloat16_tE19Flash_kernel_traitsILi64ELi128ELi64ELi4ES3_EELb0ELb1ELb0ELb0ELb0ELb0ELb1ELb0EEEvNS_16Flash_fwd_paramsE --------------------------
	.section	.nv.shared._ZN5flash16flash_fwd_kernelI23Flash_fwd_kernel_traitsILi64ELi128ELi64ELi4ELb0ELb0EN7cutlass10bfloat16_tE19Flash_kernel_traitsILi64ELi128ELi64ELi4ES3_EELb0ELb1ELb0ELb0ELb0ELb0ELb1ELb0EEEvNS_16Flash_fwd_paramsE,"aw",@nobits
	.sectionflags	@""
	.align	16
	.zero		1024


//--------------------- .nv.shared._ZN5flash16flash_fwd_kernelI23Flash_fwd_kernel_traitsILi64ELi128ELi64ELi4ELb0ELb0EN7cutlass10bfloat16_tE19Flash_kernel_traitsILi64ELi128ELi64ELi4ES3_EELb1ELb1ELb0ELb1ELb0ELb0ELb0ELb1EEEvNS_16Flash_fwd_paramsE --------------------------
	.section	.nv.shared._ZN5flash16flash_fwd_kernelI23Flash_fwd_kernel_traitsILi64ELi128ELi64ELi4ELb0ELb0EN7cutlass10bfloat16_tE19Flash_kernel_traitsILi64ELi128ELi64ELi4ES3_EELb1ELb1ELb0ELb1ELb0ELb0ELb0ELb1EEEvNS_16Flash_fwd_paramsE,"aw",@nobits
	.sectionflags	@""
	.align	16
	.zero		1024


//--------------------- .nv.shared._ZN5flash16flash_fwd_kernelI23Flash_fwd_kernel_traitsILi64ELi128ELi64ELi4ELb0ELb0EN7cutlass10bfloat16_tE19Flash_kernel_traitsILi64ELi128ELi64ELi4ES3_EELb0ELb1ELb0ELb1ELb0ELb0ELb1ELb0EEEvNS_16Flash_fwd_paramsE --------------------------
	.section	.nv.shared._ZN5flash16flash_fwd_kernelI23Flash_fwd_kernel_traitsILi64ELi128ELi64ELi4ELb0ELb0EN7cutlass10bfloat16_tE19Flash_kernel_traitsILi64ELi128ELi64ELi4ES3_EELb0ELb1ELb0ELb1ELb0ELb0ELb1ELb0EEEvNS_16Flash_fwd_paramsE,"aw",@nobits
	.sectionflags	@""
	.align	16
	.zero		1024


//--------------------- .nv.constant0._ZN5flash16flash_fwd_kernelI23Flash_fwd_kernel_traitsILi64ELi128ELi128ELi4ELb0ELb0EN7cutlass10bfloat16_tE19Flash_kernel_traitsILi64ELi128ELi128ELi4ES3_EELb0ELb1ELb0ELb0ELb1ELb1ELb0ELb0EEEvNS_16Flash_fwd_paramsE --------------------------
	.section	.nv.constant0._ZN5flash16flash_fwd_kernelI23Flash_fwd_kernel_traitsILi64ELi128ELi128ELi4ELb0ELb0EN7cutlass10bfloat16_tE19Flash_kernel_traitsILi64ELi128ELi128ELi4ES3_EELb0ELb1ELb0ELb0ELb1ELb1ELb0ELb0EEEvNS_16Flash_fwd_paramsE,"a",@progbits
	.sectionflags	@""
	.align	4
.nv.constant0._ZN5flash16flash_fwd_kernelI23Flash_fwd_kernel_traitsILi64ELi128ELi128ELi4ELb0ELb0EN7cutlass10bfloat16_tE19Flash_kernel_traitsILi64ELi128ELi128ELi4ES3_EELb0ELb1ELb0ELb0ELb1ELb1ELb0ELb0EEEvNS_16Flash_fwd_paramsE:
	.zero		992


//--------------------- .nv.constant0._ZN5flash16flash_fwd_kernelI23Flash_fwd_kernel_traitsILi64ELi128ELi128ELi4ELb0ELb0EN7cutlass10bfloat16_tE19Flash_kernel_traitsILi64ELi128ELi128ELi4ES3_EELb0ELb1ELb0ELb0ELb1ELb1ELb1ELb0EEEvNS_16Flash_fwd_paramsE --------------------------
	.section	.nv.constant0._ZN5flash16flash_fwd_kernelI23Flash_fwd_kernel_traitsILi64ELi128ELi128ELi4ELb0ELb0EN7cutlass10bfloat16_tE19Flash_kernel_traitsILi64ELi128ELi128ELi4ES3_EELb0ELb1ELb0ELb0ELb1ELb1ELb1ELb0EEEvNS_16Flash_fwd_paramsE,"a",@progbits
	.sectionflags	@""
	.align	4
.nv.constant0._ZN5flash16flash_fwd_kernelI23Flash_fwd_kernel_traitsILi64ELi128ELi128ELi4ELb0ELb0EN7cutlass10bfloat16_tE19Flash_kernel_traitsILi64ELi128ELi128ELi4ES3_EELb0ELb1ELb0ELb0ELb1ELb1ELb1ELb0EEEvNS_16Flash_fwd_paramsE:
	.zero		992


//--------------------- .nv.constant0._ZN5flash16flash_fwd_kernelI23Flash_fwd_kernel_traitsILi64ELi128ELi128ELi4ELb0ELb0EN7cutlass10bfloat16_tE19Flash_kernel_traitsILi64ELi128ELi128ELi4ES3_EELb0ELb1ELb0ELb0ELb0ELb1ELb0ELb0EEEvNS_16Flash_fwd_paramsE --------------------------
	.section	.nv.constant0._ZN5flash16flash_fwd_kernelI23Flash_fwd_kernel_traitsILi64ELi128ELi128ELi4ELb0ELb0EN7cutlass10bfloat16_tE19Flash_kernel_traitsILi64ELi128ELi128ELi4ES3_EELb0ELb1ELb0ELb0ELb0ELb1ELb0ELb0EEEvNS_16Flash_fwd_paramsE,"a",@progbits
	.sectionflags	@""
	.align	4
.nv.constant0._ZN5flash16flash_fwd_kernelI23Flash_fwd_kernel_traitsILi64ELi128ELi128ELi4ELb0ELb0EN7cutlass10bfloat16_tE19Flash_kernel_traitsILi64ELi128ELi128ELi4ES3_EELb0ELb1ELb0ELb0ELb0ELb1ELb0ELb0EEEvNS_16Flash_fwd_paramsE:
	.zero		992


//--------------------- .nv.constant0._ZN5flash16flash_fwd_kernelI23Flash_fwd_kernel_traitsILi64ELi128ELi128ELi4ELb0ELb0EN7cutlass10bfloat16_tE19Flash_kernel_traitsILi64ELi128ELi128ELi4ES3_EELb0ELb1ELb0ELb0ELb0ELb1ELb1ELb0EEEvNS_16Flash_fwd_paramsE --------------------------
	.section	.nv.constant0._ZN5flash16flash_fwd_kernelI23Flash_fwd_kernel_traitsILi64ELi128ELi128ELi4ELb0ELb0EN7cutlass10bfloat16_tE19Flash_kernel_traitsILi64ELi128ELi128ELi4ES3_EELb0ELb1ELb0ELb0ELb0ELb1ELb1ELb0EEEvNS_16Flash_fwd_paramsE,"a",@progbits
	.sectionflags	@""
	.align	4
.nv.constant0._ZN5flash16flash_fwd_kernelI23Flash_fwd_kernel_traitsILi64ELi128ELi128ELi4ELb0ELb0EN7cutlass10bfloat16_tE19Flash_kernel_traitsILi64ELi128ELi128ELi4ES3_EELb0ELb1ELb0ELb0ELb0ELb1ELb1ELb0EEEvNS_16Flash_fwd_paramsE:
	.zero		992


//--------------------- .nv.constant0._ZN5flash16flash_fwd_kernelI23Flash_fwd_kernel_traitsILi64ELi128ELi128ELi4ELb0ELb0EN7cutlass10bfloat16_tE19Flash_kernel_traitsILi64ELi128ELi128ELi4ES3_EELb0ELb1ELb0ELb0ELb0ELb0ELb0ELb0EEEvNS_16Flash_fwd_paramsE --------------------------
	.section	.nv.constant0._ZN5flash16flash_fwd_kernelI23Flash_fwd_kernel_traitsILi64ELi128ELi128ELi4ELb0ELb0EN7cutlass10bfloat16_tE19Flash_kernel_traitsILi64ELi128ELi128ELi4ES3_EELb0ELb1ELb0ELb0ELb0ELb0ELb0ELb0EEEvNS_16Flash_fwd_paramsE,"a",@progbits
	.sectionflags	@""
	.align	4
.nv.constant0._ZN5flash16flash_fwd_kernelI23Flash_fwd_kernel_traitsILi64ELi128ELi128ELi4ELb0ELb0EN7cutlass10bfloat16_tE19Flash_kernel_traitsILi64ELi128ELi128ELi4ES3_EELb0ELb1ELb0ELb0ELb0ELb0ELb0ELb0EEEvNS_16Flash_fwd_paramsE:
	.zero		992


//--------------------- .nv.constant0._ZN5flash16flash_fwd_kernelI23Flash_fwd_kernel_traitsILi64ELi128ELi128ELi4ELb0ELb0EN7cutlass10bfloat16_tE19Flash_kernel_traitsILi64ELi128ELi128ELi4ES3_EELb0ELb1ELb0ELb0ELb0ELb0ELb1ELb0EEEvNS_16Flash_fwd_paramsE --------------------------
	.section	.nv.constant0._ZN5flash16flash_fwd_kernelI23Flash_fwd_kernel_traitsILi64ELi128ELi128ELi4ELb0ELb0EN7cutlass10bfloat16_tE19Flash_kernel_traitsILi64ELi128ELi128ELi4ES3_EELb0ELb1ELb0ELb0ELb0ELb0ELb1ELb0EEEvNS_16Flash_fwd_paramsE,"a",@progbits
	.sectionflags	@""
	.align	4
.nv.constant0._ZN5flash16flash_fwd_kernelI23Flash_fwd_kernel_traitsILi64ELi128ELi128ELi4ELb0ELb0EN7cutlass10bfloat16_tE19Flash_kernel_traitsILi64ELi128ELi128ELi4ES3_EELb0ELb1ELb0ELb0ELb0ELb0ELb1ELb0EEEvNS_16Flash_fwd_paramsE:
	.zero		992


//--------------------- .nv.constant0._ZN5flash16flash_fwd_kernelI23Flash_fwd_kernel_traitsILi64ELi128ELi128ELi4ELb0ELb0EN7cutlass10bfloat16_tE19Flash_kernel_traitsILi64ELi128ELi128ELi4ES3_EELb0ELb1ELb0ELb1ELb0ELb0ELb0ELb0EEEvNS_16Flash_fwd_paramsE --------------------------
	.section	.nv.constant0._ZN5flash16flash_fwd_kernelI23Flash_fwd_kernel_traitsILi64ELi128ELi128ELi4ELb0ELb0EN7cutlass10bfloat16_tE19Flash_kernel_traitsILi64ELi128ELi128ELi4ES3_EELb0ELb1ELb0ELb1ELb0ELb0ELb0ELb0EEEvNS_16Flash_fwd_paramsE,"a",@progbits
	.sectionflags	@""
	.align	4
.nv.constant0._ZN5flash16flash_fwd_kernelI23Flash_fwd_kernel_traitsILi64ELi128ELi128ELi4ELb0ELb0EN7cutlass10bfloat16_tE19Flash_kernel_traitsILi64ELi128ELi128ELi4ES3_EELb0ELb1ELb0ELb1ELb0ELb0ELb0ELb0EEEvNS_16Flash_fwd_paramsE:
	.zero		992


//--------------------- .nv.constant0._ZN5flash16flash_fwd_kernelI23Flash_fwd_kernel_traitsILi64ELi128ELi128ELi4ELb0ELb0EN7cutlass10bfloat16_tE19Flash_kernel_traitsILi64ELi128ELi128ELi4ES3_EELb0ELb1ELb0ELb1ELb0ELb0ELb1ELb0EEEvNS_16Flash_fwd_paramsE --------------------------
	.section	.nv.constant0._ZN5flash16flash_fwd_kernelI23Flash_fwd_kernel_traitsILi64ELi128ELi128ELi4ELb0ELb0EN7cutlass10bfloat16_tE19Flash_kernel_traitsILi64ELi128ELi128ELi4ES3_EELb0ELb1ELb0ELb1ELb0ELb0ELb1ELb0EEEvNS_16Flash_fwd_paramsE,"a",@progbits
	.sectionflags	@""
	.align	4
.nv.constant0._ZN5flash16flash_fwd_kernelI23Flash_fwd_kernel_traitsILi64ELi128ELi128ELi4ELb0ELb0EN7cutlass10bfloat16_tE19Flash_kernel_traitsILi64ELi128ELi128ELi4ES3_EELb0ELb1ELb0ELb1ELb0ELb0ELb1ELb0EEEvNS_16Flash_fwd_paramsE:
	.zero		992


//--------------------- .nv.constant0._ZN5flash16flash_fwd_kernelI23Flash_fwd_kernel_traitsILi64ELi128ELi64ELi4ELb0ELb0EN7cutlass10bfloat16_tE19Flash_kernel_traitsILi64ELi128ELi64ELi4ES3_EELb1ELb1ELb0ELb0ELb0ELb0ELb0ELb0EEEvNS_16Flash_fwd_paramsE --------------------------
	.section	.nv.constant0._ZN5flash16flash_fwd_kernelI23Flash_fwd_kernel_traitsILi64ELi128ELi64ELi4ELb0ELb0EN7cutlass10bfloat16_tE19Flash_kernel_traitsILi64ELi128ELi64ELi4ES3_EELb1ELb1ELb0ELb0ELb0ELb0ELb0ELb0EEEvNS_16Flash_fwd_paramsE,"a",@progbits
	.sectionflags	@""
	.align	4
.nv.constant0._ZN5flash16flash_fwd_kernelI23Flash_fwd_kernel_traitsILi64ELi128ELi64ELi4ELb0ELb0EN7cutlass10bfloat16_tE19Flash_kernel_traitsILi64ELi128ELi64ELi4ES3_EELb1ELb1ELb0ELb0ELb0ELb0ELb0ELb0EEEvNS_16Flash_fwd_paramsE:
	.zero		992


//--------------------- .nv.constant0._ZN5flash16flash_fwd_kernelI23Flash_fwd_kernel_traitsILi64ELi128ELi64ELi4ELb0ELb0EN7cutlass10bfloat16_tE19Flash_kernel_traitsILi64ELi128ELi64ELi4ES3_EELb1ELb1ELb0ELb0ELb1ELb1ELb0ELb0EEEvNS_16Flash_fwd_paramsE --------------------------
	.section	.nv.constant0._ZN5flash16flash_fwd_kernelI23Flash_fwd_kernel_traitsILi64ELi128ELi64ELi4ELb0ELb0EN7cutlass10bfloat16_tE19Flash_kernel_traitsILi64ELi128ELi64ELi4ES3_EELb1ELb1ELb0ELb0ELb1ELb1ELb0ELb0EEEvNS_16Flash_fwd_paramsE,"a",@progbits
	.sectionflags	@""
	.align	4
.nv.constant0._ZN5flash16flash_fwd_kernelI23Flash_fwd_kernel_traitsILi64ELi128ELi64ELi4ELb0ELb0EN7cutlass10bfloat16_tE19Flash_kernel_traitsILi64ELi128ELi64ELi4ES3_EELb1ELb1ELb0ELb0ELb1ELb1ELb0ELb0EEEvNS_16Flash_fwd_paramsE:
	.zero		992


//--------------------- .nv.constant0._ZN5flash16flash_fwd_kernelI23Flash_fwd_kernel_traitsILi64ELi128ELi64ELi4ELb0ELb0EN7cutlass10bfloat16_tE19Flash_kernel_traitsILi64ELi128ELi64ELi4ES3_EELb0ELb1ELb0ELb0ELb1ELb1ELb1ELb0EEEvNS_16Flash_fwd_paramsE --------------------------
	.section	.nv.constant0._ZN5flash16flash_fwd_kernelI23Flash_fwd_kernel_traitsILi64ELi128ELi64ELi4ELb0ELb0EN7cutlass10bfloat16_tE19Flash_kernel_traitsILi64ELi128ELi64ELi4ES3_EELb0ELb1ELb0ELb0ELb1ELb1ELb1ELb0EEEvNS_16Flash_fwd_paramsE,"a",@progbits
	.sectionflags	@""
	.align	4
.nv.constant0._ZN5flash16flash_fwd_kernelI23Flash_fwd_kernel_traitsILi64ELi128ELi64ELi4ELb0ELb0EN7cutlass10bfloat16_tE19Flash_kernel_traitsILi64ELi128ELi64ELi4ES3_EELb0ELb1ELb0ELb0ELb1ELb1ELb1ELb0EEEvNS_16Flash_fwd_paramsE:
	.zero		992


//--------------------- .nv.constant0._ZN5flash16flash_fwd_kernelI23Flash_fwd_kernel_traitsILi64ELi128ELi64ELi4ELb0ELb0EN7cutlass10bfloat16_tE19Flash_kernel_traitsILi64ELi128ELi64ELi4ES3_EELb1ELb1ELb0ELb0ELb0ELb1ELb0ELb0EEEvNS_16Flash_fwd_paramsE --------------------------
	.section	.nv.constant0._ZN5flash16flash_fwd_kernelI23Flash_fwd_kernel_traitsILi64ELi128ELi64ELi4ELb0ELb0EN7cutlass10bfloat16_tE19Flash_kernel_traitsILi64ELi128ELi64ELi4ES3_EELb1ELb1ELb0ELb0ELb0ELb1ELb0ELb0EEEvNS_16Flash_fwd_paramsE,"a",@progbits
	.sectionflags	@""
	.align	4
.nv.constant0._ZN5flash16flash_fwd_kernelI23Flash_fwd_kernel_traitsILi64ELi128ELi64ELi4ELb0ELb0EN7cutlass10bfloat16_tE19Flash_kernel_traitsILi64ELi128ELi64ELi4ES3_EELb1ELb1ELb0ELb0ELb0ELb1ELb0ELb0EEEvNS_16Flash_fwd_paramsE:
	.zero		992


//--------------------- .nv.constant0._ZN5flash16flash_fwd_kernelI23Flash_fwd_kernel_traitsILi64ELi128ELi64ELi4ELb0ELb0EN7cutlass10bfloat16_tE19Flash_kernel_traitsILi64ELi128ELi64ELi4ES3_EELb0ELb1ELb0ELb0ELb0ELb1ELb1ELb0EEEvNS_16Flash_fwd_paramsE --------------------------
	.section	.nv.constant0._ZN5flash16flash_fwd_kernelI23Flash_fwd_kernel_traitsILi64ELi128ELi64ELi4ELb0ELb0EN7cutlass10bfloat16_tE19Flash_kernel_traitsILi64ELi128ELi64ELi4ES3_EELb0ELb1ELb0ELb0ELb0ELb1ELb1ELb0EEEvNS_16Flash_fwd_paramsE,"a",@progbits
	.sectionflags	@""
	.align	4
.nv.constant0._ZN5flash16flash_fwd_kernelI23Flash_fwd_kernel_traitsILi64ELi128ELi64ELi4ELb0ELb0EN7cutlass10bfloat16_tE19Flash_kernel_traitsILi64ELi128ELi64ELi4ES3_EELb0ELb1ELb0ELb0ELb0ELb1ELb1ELb0EEEvNS_16Flash_fwd_paramsE:
	.zero		992


//--------------------- .nv.constant0._ZN5flash16flash_fwd_kernelI23Flash_fwd_kernel_traitsILi64ELi128ELi64ELi4ELb0ELb0EN7cutlass10bfloat16_tE19Flash_kernel_traitsILi64ELi128ELi64ELi4ES3_EELb1ELb1ELb0ELb1ELb0ELb0ELb0ELb0EEEvNS_16Flash_fwd_paramsE --------------------------
	.section	.nv.constant0._ZN5flash16flash_fwd_kernelI23Flash_fwd_kernel_traitsILi64ELi128ELi64ELi4ELb0ELb0EN7cutlass10bfloat16_tE19Flash_kernel_traitsILi64ELi128ELi64ELi4ES3_EELb1ELb1ELb0ELb1ELb0ELb0ELb0ELb0EEEvNS_16Flash_fwd_paramsE,"a",@progbits
	.sectionflags	@""
	.align	4
.nv.constant0._ZN5flash16flash_fwd_kernelI23Flash_fwd_kernel_traitsILi64ELi128ELi64ELi4ELb0ELb0EN7cutlass10bfloat16_tE19Flash_kernel_traitsILi64ELi128ELi64ELi4ES3_EELb1ELb1ELb0ELb1ELb0ELb0ELb0ELb0EEEvNS_16Flash_fwd_paramsE:
	.zero		992


//--------------------- .nv.constant0._ZN5flash16flash_fwd_kernelI23Flash_fwd_kernel_traitsILi64ELi128ELi64ELi4ELb0ELb0EN7cutlass10bfloat16_tE19Flash_kernel_traitsILi64ELi128ELi64ELi4ES3_EELb1ELb1ELb0ELb0ELb0ELb0ELb0ELb1EEEvNS_16Flash_fwd_paramsE --------------------------
	.section	.nv.constant0._ZN5flash16flash_fwd_kernelI23Flash_fwd_kernel_traitsILi64ELi128ELi64ELi4ELb0ELb0EN7cutlass10bfloat16_tE19Flash_kernel_traitsILi64ELi128ELi64ELi4ES3_EELb1ELb1ELb0ELb0ELb0ELb0ELb0ELb1EEEvNS_16Flash_fwd_paramsE,"a",@progbits
	.sectionflags	@""
	.align	4
.nv.constant0._ZN5flash16flash_fwd_kernelI23Flash_fwd_kernel_traitsILi64ELi128ELi64ELi4ELb0ELb0EN7cutlass10bfloat16_tE19Flash_kernel_traitsILi64ELi128ELi64ELi4ES3_EELb1ELb1ELb0ELb0ELb0ELb0ELb0ELb1EEEvNS_16Flash_fwd_paramsE:
	.zero		992


//--------------------- .nv.constant0._ZN5flash16flash_fwd_kernelI23Flash_fwd_kernel_traitsILi64ELi128ELi64ELi4ELb0ELb0EN7cutlass10bfloat16_tE19Flash_kernel_traitsILi64ELi128ELi64ELi4ES3_EELb0ELb1ELb0ELb0ELb0ELb0ELb1ELb0EEEvNS_16Flash_fwd_paramsE --------------------------
	.section	.nv.constant0._ZN5flash16flash_fwd_kernelI23Flash_fwd_kernel_traitsILi64ELi128ELi64ELi4ELb0ELb0EN7cutlass10bfloat16_tE19Flash_kernel_traitsILi64ELi128ELi64ELi4ES3_EELb0ELb1ELb0ELb0ELb0ELb0ELb1ELb0EEEvNS_16Flash_fwd_paramsE,"a",@progbits
	.sectionflags	@""
	.align	4
.nv.constant0._ZN5flash16flash_fwd_kernelI23Flash_fwd_kernel_traitsILi64ELi128ELi64ELi4ELb0ELb0EN7cutlass10bfloat16_tE19Flash_kernel_traitsILi64ELi128ELi64ELi4ES3_EELb0ELb1ELb0ELb0ELb0ELb0ELb1ELb0EEEvNS_16Flash_fwd_paramsE:
	.zero		992


//--------------------- .nv.constant0._ZN5flash16flash_fwd_kernelI23Flash_fwd_kernel_traitsILi64ELi128ELi64ELi4ELb0ELb0EN7cutlass10bfloat16_tE19Flash_kernel_traitsILi64ELi128ELi64ELi4ES3_EELb1ELb1ELb0ELb1ELb0ELb0ELb0ELb1EEEvNS_16Flash_fwd_paramsE --------------------------
	.section	.nv.constant0._ZN5flash16flash_fwd_kernelI23Flash_fwd_kernel_traitsILi64ELi128ELi64ELi4ELb0ELb0EN7cutlass10bfloat16_tE19Flash_kernel_traitsILi64ELi128ELi64ELi4ES3_EELb1ELb1ELb0ELb1ELb0ELb0ELb0ELb1EEEvNS_16Flash_fwd_paramsE,"a",@progbits
	.sectionflags	@""
	.align	4
.nv.constant0._ZN5flash16flash_fwd_kernelI23Flash_fwd_kernel_traitsILi64ELi128ELi64ELi4ELb0ELb0EN7cutlass10bfloat16_tE19Flash_kernel_traitsILi64ELi128ELi64ELi4ES3_EELb1ELb1ELb0ELb1ELb0ELb0ELb0ELb1EEEvNS_16Flash_fwd_paramsE:
	.zero		992


//--------------------- .nv.constant0._ZN5flash16flash_fwd_kernelI23Flash_fwd_kernel_traitsILi64ELi128ELi64ELi4ELb0ELb0EN7cutlass10bfloat16_tE19Flash_kernel_traitsILi64ELi128ELi64ELi4ES3_EELb0ELb1ELb0ELb1ELb0ELb0ELb1ELb0EEEvNS_16Flash_fwd_paramsE --------------------------
	.section	.nv.constant0._ZN5flash16flash_fwd_kernelI23Flash_fwd_kernel_traitsILi64ELi128ELi64ELi4ELb0ELb0EN7cutlass10bfloat16_tE19Flash_kernel_traitsILi64ELi128ELi64ELi4ES3_EELb0ELb1ELb0ELb1ELb0ELb0ELb1ELb0EEEvNS_16Flash_fwd_paramsE,"a",@progbits
	.sectionflags	@""
	.align	4
.nv.constant0._ZN5flash16flash_fwd_kernelI23Flash_fwd_kernel_traitsILi64ELi128ELi64ELi4ELb0ELb0EN7cutlass10bfloat16_tE19Flash_kernel_traitsILi64ELi128ELi64ELi4ES3_EELb0ELb1ELb0ELb1ELb0ELb0ELb1ELb0EEEvNS_16Flash_fwd_paramsE:
	.zero		992


//--------------------- SYMBOLS --------------------------

	.type		.nv.reservedSmem.offset0,@object
	.size		.nv.reservedSmem.offset0,0x4
